	.target	sm_80

	.elftype	@"ET_EXEC"


//--------------------- .note.nv.tkinfo           --------------------------
	.section	.note.nv.tkinfo,"",@"SHT_NOTE"
	.sectionflags	@"SHF_NOTE_NV_TKINFO"
	.tkinfo
        /*0018*/ 	.word	0x00000002
        /*0030*/ 	.string	""
        /*0030*/ 	.string	"ptxas"
        /*0030*/ 	.string	"Cuda compilation tools, release 13.0, V13.0.88"
        /*0030*/ 	.string	"Build cuda_13.0.r13.0/compiler.36424714_0"
        /*0030*/ 	.string	"-arch sm_80 -m 64 "



//--------------------- .note.nv.cuinfo           --------------------------
	.section	.note.nv.cuinfo,"",@"SHT_NOTE"
	.sectionflags	@"SHF_NOTE_NV_CUINFO"
        /*0018*/ 	.short	0x0002
        /*001a*/ 	.short	0x0050
        /*001c*/ 	.short	0x0082
	.zero		2


//--------------------- .nv.info                  --------------------------
	.section	.nv.info,"",@"SHT_CUDA_INFO"
	.align	4


	//----- nvinfo : EIATTR_REGCOUNT
	.align		4
        /*0000*/ 	.byte	0x04, 0x2f
        /*0002*/ 	.short	(.L_1 - .L_0)
	.align		4
.L_0:
        /*0004*/ 	.word	index@(_ZN10layer_norm31ln_parallel_residual_bwd_kernelINS_13Kernel_traitsIfffffjLj1024ELj1ELj4ELj1ELj16ENS_18Kernel_traits_baseILj1024EfffffjLj128EEEEELb1ELb1ELb1EEEvNS_9BwdParamsE)
        /*0008*/ 	.word	0x000000ff


	//----- nvinfo : EIATTR_FRAME_SIZE
	.align		4
.L_1:
        /*000c*/ 	.byte	0x04, 0x11
        /*000e*/ 	.short	(.L_3 - .L_2)
	.align		4
.L_2:
        /*0010*/ 	.word	index@($__internal_119_$__cuda_sm70_shflsync_bfly_p)
        /*0014*/ 	.word	0x00000000


	//----- nvinfo : EIATTR_FRAME_SIZE
	.align		4
.L_3:
        /*0018*/ 	.byte	0x04, 0x11
        /*001a*/ 	.short	(.L_5 - .L_4)
	.align		4
.L_4:
        /*001c*/ 	.word	index@(_ZN10layer_norm31ln_parallel_residual_bwd_kernelINS_13Kernel_traitsIfffffjLj1024ELj1ELj4ELj1ELj16ENS_18Kernel_traits_baseILj1024EfffffjLj128EEEEELb1ELb1ELb1EEEvNS_9BwdParamsE)
        /*0020*/ 	.word	0x00000000


	//----- nvinfo : EIATTR_REGCOUNT
	.align		4
.L_5:
        /*0024*/ 	.byte	0x04, 0x2f
        /*0026*/ 	.short	(.L_7 - .L_6)
	.align		4
.L_6:
        /*0028*/ 	.word	index@(_ZN10layer_norm40ln_parallel_residual_bwd_finalize_kernelINS_22Kernel_traits_finalizeILj1024EfffffjLb0ELj1024ELj4ENS_18Kernel_traits_baseILj1024EfffffjLj1024EEEEELb1EEEvNS_9BwdParamsE)
        /*002c*/ 	.word	0x00000020


	//----- nvinfo : EIATTR_FRAME_SIZE
	.align		4
.L_7:
        /*0030*/ 	.byte	0x04, 0x11
        /*0032*/ 	.short	(.L_9 - .L_8)
	.align		4
.L_8:
        /*0034*/ 	.word	index@($__internal_118_$__cuda_sm70_shflsync_bfly_p)
        /*0038*/ 	.word	0x00000000


	//----- nvinfo : EIATTR_FRAME_SIZE
	.align		4
.L_9:
        /*003c*/ 	.byte	0x04, 0x11
        /*003e*/ 	.short	(.L_11 - .L_10)
	.align		4
.L_10:
        /*0040*/ 	.word	index@(_ZN10layer_norm40ln_parallel_residual_bwd_finalize_kernelINS_22Kernel_traits_finalizeILj1024EfffffjLb0ELj1024ELj4ENS_18Kernel_traits_baseILj1024EfffffjLj1024EEEEELb1EEEvNS_9BwdParamsE)
        /*0044*/ 	.word	0x00000000


	//----- nvinfo : EIATTR_REGCOUNT
	.align		4
.L_11:
        /*0048*/ 	.byte	0x04, 0x2f
        /*004a*/ 	.short	(.L_13 - .L_12)
	.align		4
.L_12:
        /*004c*/ 	.word	index@(_ZN10layer_norm22ln_bwd_finalize_kernelINS_22Kernel_traits_finalizeILj1024EfffffjLb0ELj1024ELj4ENS_18Kernel_traits_baseILj1024EfffffjLj1024EEEEELb0ELb1EEEvNS_9BwdParamsE)
        /*0050*/ 	.word	0x00000020


	//----- nvinfo : EIATTR_FRAME_SIZE
	.align		4
.L_13:
        /*0054*/ 	.byte	0x04, 0x11
        /*0056*/ 	.short	(.L_15 - .L_14)
	.align		4
.L_14:
        /*0058*/ 	.word	index@($__internal_117_$__cuda_sm70_shflsync_bfly_p)
        /*005c*/ 	.word	0x00000000


	//----- nvinfo : EIATTR_FRAME_SIZE
	.align		4
.L_15:
        /*0060*/ 	.byte	0x04, 0x11
        /*0062*/ 	.short	(.L_17 - .L_16)
	.align		4
.L_16:
        /*0064*/ 	.word	index@(_ZN10layer_norm22ln_bwd_finalize_kernelINS_22Kernel_traits_finalizeILj1024EfffffjLb0ELj1024ELj4ENS_18Kernel_traits_baseILj1024EfffffjLj1024EEEEELb0ELb1EEEvNS_9BwdParamsE)
        /*0068*/ 	.word	0x00000000


	//----- nvinfo : EIATTR_REGCOUNT
	.align		4
.L_17:
        /*006c*/ 	.byte	0x04, 0x2f
        /*006e*/ 	.short	(.L_19 - .L_18)
	.align		4
.L_18:
        /*0070*/ 	.word	index@(_ZN10layer_norm31ln_parallel_residual_bwd_kernelINS_13Kernel_traitsIfffffjLj1024ELj1ELj4ELj1ELj16ENS_18Kernel_traits_baseILj1024EfffffjLj128EEEEELb1ELb1ELb0EEEvNS_9BwdParamsE)
        /*0074*/ 	.word	0x000000f6


	//----- nvinfo : EIATTR_FRAME_SIZE
	.align		4
.L_19:
        /*0078*/ 	.byte	0x04, 0x11
        /*007a*/ 	.short	(.L_21 - .L_20)
	.align		4
.L_20:
        /*007c*/ 	.word	index@($__internal_116_$__cuda_sm70_shflsync_bfly_p)
        /*0080*/ 	.word	0x00000000


	//----- nvinfo : EIATTR_FRAME_SIZE
	.align		4
.L_21:
        /*0084*/ 	.byte	0x04, 0x11
        /*0086*/ 	.short	(.L_23 - .L_22)
	.align		4
.L_22:
        /*0088*/ 	.word	index@(_ZN10layer_norm31ln_parallel_residual_bwd_kernelINS_13Kernel_traitsIfffffjLj1024ELj1ELj4ELj1ELj16ENS_18Kernel_traits_baseILj1024EfffffjLj128EEEEELb1ELb1ELb0EEEvNS_9BwdParamsE)
        /*008c*/ 	.word	0x00000000


	//----- nvinfo : EIATTR_REGCOUNT
	.align		4
.L_23:
        /*0090*/ 	.byte	0x04, 0x2f
        /*0092*/ 	.short	(.L_25 - .L_24)
	.align		4
.L_24:
        /*0094*/ 	.word	index@(_ZN10layer_norm40ln_parallel_residual_bwd_finalize_kernelINS_22Kernel_traits_finalizeILj1024EfffffjLb0ELj1024ELj4ENS_18Kernel_traits_baseILj1024EfffffjLj1024EEEEELb0EEEvNS_9BwdParamsE)
        /*0098*/ 	.word	0x00000020


	//----- nvinfo : EIATTR_FRAME_SIZE
	.align		4
.L_25:
        /*009c*/ 	.byte	0x04, 0x11
        /*009e*/ 	.short	(.L_27 - .L_26)
	.align		4
.L_26:
        /*00a0*/ 	.word	index@($__internal_115_$__cuda_sm70_shflsync_bfly_p)
        /*00a4*/ 	.word	0x00000000


	//----- nvinfo : EIATTR_FRAME_SIZE
	.align		4
.L_27:
        /*00a8*/ 	.byte	0x04, 0x11
        /*00aa*/ 	.short	(.L_29 - .L_28)
	.align		4
.L_28:
        /*00ac*/ 	.word	index@(_ZN10layer_norm40ln_parallel_residual_bwd_finalize_kernelINS_22Kernel_traits_finalizeILj1024EfffffjLb0ELj1024ELj4ENS_18Kernel_traits_baseILj1024EfffffjLj1024EEEEELb0EEEvNS_9BwdParamsE)
        /*00b0*/ 	.word	0x00000000


	//----- nvinfo : EIATTR_REGCOUNT
	.align		4
.L_29:
        /*00b4*/ 	.byte	0x04, 0x2f
        /*00b6*/ 	.short	(.L_31 - .L_30)
	.align		4
.L_30:
        /*00b8*/ 	.word	index@(_ZN10layer_norm22ln_bwd_finalize_kernelINS_22Kernel_traits_finalizeILj1024EfffffjLb0ELj1024ELj4ENS_18Kernel_traits_baseILj1024EfffffjLj1024EEEEELb0ELb0EEEvNS_9BwdParamsE)
        /*00bc*/ 	.word	0x0000001e


	//----- nvinfo : EIATTR_FRAME_SIZE
	.align		4
.L_31:
        /*00c0*/ 	.byte	0x04, 0x11
        /*00c2*/ 	.short	(.L_33 - .L_32)
	.align		4
.L_32:
        /*00c4*/ 	.word	index@($__internal_114_$__cuda_sm70_shflsync_bfly_p)
        /*00c8*/ 	.word	0x00000000


	//----- nvinfo : EIATTR_FRAME_SIZE
	.align		4
.L_33:
        /*00cc*/ 	.byte	0x04, 0x11
        /*00ce*/ 	.short	(.L_35 - .L_34)
	.align		4
.L_34:
        /*00d0*/ 	.word	index@(_ZN10layer_norm22ln_bwd_finalize_kernelINS_22Kernel_traits_finalizeILj1024EfffffjLb0ELj1024ELj4ENS_18Kernel_traits_baseILj1024EfffffjLj1024EEEEELb0ELb0EEEvNS_9BwdParamsE)
        /*00d4*/ 	.word	0x00000000


	//----- nvinfo : EIATTR_REGCOUNT
	.align		4
.L_35:
        /*00d8*/ 	.byte	0x04, 0x2f
        /*00da*/ 	.short	(.L_37 - .L_36)
	.align		4
.L_36:
        /*00dc*/ 	.word	index@(_ZN10layer_norm31ln_parallel_residual_bwd_kernelINS_13Kernel_traitsIfffffjLj1024ELj1ELj4ELj1ELj16ENS_18Kernel_traits_baseILj1024EfffffjLj128EEEEELb1ELb0ELb1EEEvNS_9BwdParamsE)
        /*00e0*/ 	.word	0x00000020


	//----- nvinfo : EIATTR_FRAME_SIZE
	.align		4
.L_37:
        /*00e4*/ 	.byte	0x04, 0x11
        /*00e6*/ 	.short	(.L_39 - .L_38)
	.align		4
.L_38:
        /*00e8*/ 	.word	index@($__internal_113_$__cuda_sm70_shflsync_bfly_p)
        /*00ec*/ 	.word	0x00000000


	//----- nvinfo : EIATTR_FRAME_SIZE
	.align		4
.L_39:
        /*00f0*/ 	.byte	0x04, 0x11
        /*00f2*/ 	.short	(.L_41 - .L_40)
	.align		4
.L_40:
        /*00f4*/ 	.word	index@(_ZN10layer_norm31ln_parallel_residual_bwd_kernelINS_13Kernel_traitsIfffffjLj1024ELj1ELj4ELj1ELj16ENS_18Kernel_traits_baseILj1024EfffffjLj128EEEEELb1ELb0ELb1EEEvNS_9BwdParamsE)
        /*00f8*/ 	.word	0x00000688


	//----- nvinfo : EIATTR_REGCOUNT
	.align		4
.L_41:
        /*00fc*/ 	.byte	0x04, 0x2f
        /*00fe*/ 	.short	(.L_43 - .L_42)
	.align		4
.L_42:
        /*0100*/ 	.word	index@(_ZN10layer_norm31ln_parallel_residual_bwd_kernelINS_13Kernel_traitsIfffffjLj1024ELj1ELj4ELj1ELj16ENS_18Kernel_traits_baseILj1024EfffffjLj128EEEEELb1ELb0ELb0EEEvNS_9BwdParamsE)
        /*0104*/ 	.word	0x000000ff


	//----- nvinfo : EIATTR_FRAME_SIZE
	.align		4
.L_43:
        /*0108*/ 	.byte	0x04, 0x11
        /*010a*/ 	.short	(.L_45 - .L_44)
	.align		4
.L_44:
        /*010c*/ 	.word	index@($__internal_112_$__cuda_sm70_shflsync_bfly_p)
        /*0110*/ 	.word	0x00000000


	//----- nvinfo : EIATTR_FRAME_SIZE
	.align		4
.L_45:
        /*0114*/ 	.byte	0x04, 0x11
        /*0116*/ 	.short	(.L_47 - .L_46)
	.align		4
.L_46:
        /*0118*/ 	.word	index@(_ZN10layer_norm31ln_parallel_residual_bwd_kernelINS_13Kernel_traitsIfffffjLj1024ELj1ELj4ELj1ELj16ENS_18Kernel_traits_baseILj1024EfffffjLj128EEEEELb1ELb0ELb0EEEvNS_9BwdParamsE)
        /*011c*/ 	.word	0x00000150


	//----- nvinfo : EIATTR_REGCOUNT
	.align		4
.L_47:
        /*0120*/ 	.byte	0x04, 0x2f
        /*0122*/ 	.short	(.L_49 - .L_48)
	.align		4
.L_48:
        /*0124*/ 	.word	index@(_ZN10layer_norm31ln_parallel_residual_bwd_kernelINS_13Kernel_traitsIfffffjLj1024ELj1ELj4ELj1ELj16ENS_18Kernel_traits_baseILj1024EfffffjLj128EEEEELb0ELb1ELb1EEEvNS_9BwdParamsE)
        /*0128*/ 	.word	0x000000f1


	//----- nvinfo : EIATTR_FRAME_SIZE
	.align		4
.L_49:
        /*012c*/ 	.byte	0x04, 0x11
        /*012e*/ 	.short	(.L_51 - .L_50)
	.align		4
.L_50:
        /*0130*/ 	.word	index@($__internal_111_$__cuda_sm70_shflsync_bfly_p)
        /*0134*/ 	.word	0x00000000


	//----- nvinfo : EIATTR_FRAME_SIZE
	.align		4
.L_51:
        /*0138*/ 	.byte	0x04, 0x11
        /*013a*/ 	.short	(.L_53 - .L_52)
	.align		4
.L_52:
        /*013c*/ 	.word	index@(_ZN10layer_norm31ln_parallel_residual_bwd_kernelINS_13Kernel_traitsIfffffjLj1024ELj1ELj4ELj1ELj16ENS_18Kernel_traits_baseILj1024EfffffjLj128EEEEELb0ELb1ELb1EEEvNS_9BwdParamsE)
        /*0140*/ 	.word	0x00000000


	//----- nvinfo : EIATTR_REGCOUNT
	.align		4
.L_53:
        /*0144*/ 	.byte	0x04, 0x2f
        /*0146*/ 	.short	(.L_55 - .L_54)
	.align		4
.L_54:
        /*0148*/ 	.word	index@(_ZN10layer_norm31ln_parallel_residual_bwd_kernelINS_13Kernel_traitsIfffffjLj1024ELj1ELj4ELj1ELj16ENS_18Kernel_traits_baseILj1024EfffffjLj128EEEEELb0ELb1ELb0EEEvNS_9BwdParamsE)
        /*014c*/ 	.word	0x000000e2


	//----- nvinfo : EIATTR_FRAME_SIZE
	.align		4
.L_55:
        /*0150*/ 	.byte	0x04, 0x11
        /*0152*/ 	.short	(.L_57 - .L_56)
	.align		4
.L_56:
        /*0154*/ 	.word	index@($__internal_110_$__cuda_sm70_shflsync_bfly_p)
        /*0158*/ 	.word	0x00000000


	//----- nvinfo : EIATTR_FRAME_SIZE
	.align		4
.L_57:
        /*015c*/ 	.byte	0x04, 0x11
        /*015e*/ 	.short	(.L_59 - .L_58)
	.align		4
.L_58:
        /*0160*/ 	.word	index@(_ZN10layer_norm31ln_parallel_residual_bwd_kernelINS_13Kernel_traitsIfffffjLj1024ELj1ELj4ELj1ELj16ENS_18Kernel_traits_baseILj1024EfffffjLj128EEEEELb0ELb1ELb0EEEvNS_9BwdParamsE)
        /*0164*/ 	.word	0x00000000


	//----- nvinfo : EIATTR_REGCOUNT
	.align		4
.L_59:
        /*0168*/ 	.byte	0x04, 0x2f
        /*016a*/ 	.short	(.L_61 - .L_60)
	.align		4
.L_60:
        /*016c*/ 	.word	index@(_ZN10layer_norm31ln_parallel_residual_bwd_kernelINS_13Kernel_traitsIfffffjLj1024ELj1ELj4ELj1ELj16ENS_18Kernel_traits_baseILj1024EfffffjLj128EEEEELb0ELb0ELb1EEEvNS_9BwdParamsE)
        /*0170*/ 	.word	0x000000ff


	//----- nvinfo : EIATTR_FRAME_SIZE
	.align		4
.L_61:
        /*0174*/ 	.byte	0x04, 0x11
        /*0176*/ 	.short	(.L_63 - .L_62)
	.align		4
.L_62:
        /*0178*/ 	.word	index@($__internal_109_$__cuda_sm70_shflsync_bfly_p)
        /*017c*/ 	.word	0x00000000


	//----- nvinfo : EIATTR_FRAME_SIZE
	.align		4
.L_63:
        /*0180*/ 	.byte	0x04, 0x11
        /*0182*/ 	.short	(.L_65 - .L_64)
	.align		4
.L_64:
        /*0184*/ 	.word	index@(_ZN10layer_norm31ln_parallel_residual_bwd_kernelINS_13Kernel_traitsIfffffjLj1024ELj1ELj4ELj1ELj16ENS_18Kernel_traits_baseILj1024EfffffjLj128EEEEELb0ELb0ELb1EEEvNS_9BwdParamsE)
        /*0188*/ 	.word	0x00000148


	//----- nvinfo : EIATTR_REGCOUNT
	.align		4
.L_65:
        /*018c*/ 	.byte	0x04, 0x2f
        /*018e*/ 	.short	(.L_67 - .L_66)
	.align		4
.L_66:
        /*0190*/ 	.word	index@(_ZN10layer_norm31ln_parallel_residual_bwd_kernelINS_13Kernel_traitsIfffffjLj1024ELj1ELj4ELj1ELj16ENS_18Kernel_traits_baseILj1024EfffffjLj128EEEEELb0ELb0ELb0EEEvNS_9BwdParamsE)
        /*0194*/ 	.word	0x000000ff


	//----- nvinfo : EIATTR_FRAME_SIZE
	.align		4
.L_67:
        /*0198*/ 	.byte	0x04, 0x11
        /*019a*/ 	.short	(.L_69 - .L_68)
	.align		4
.L_68:
        /*019c*/ 	.word	index@($__internal_108_$__cuda_sm70_shflsync_bfly_p)
        /*01a0*/ 	.word	0x00000000


	//----- nvinfo : EIATTR_FRAME_SIZE
	.align		4
.L_69:
        /*01a4*/ 	.byte	0x04, 0x11
        /*01a6*/ 	.short	(.L_71 - .L_70)
	.align		4
.L_70:
        /*01a8*/ 	.word	index@(_ZN10layer_norm31ln_parallel_residual_bwd_kernelINS_13Kernel_traitsIfffffjLj1024ELj1ELj4ELj1ELj16ENS_18Kernel_traits_baseILj1024EfffffjLj128EEEEELb0ELb0ELb0EEEvNS_9BwdParamsE)
        /*01ac*/ 	.word	0x00000100


	//----- nvinfo : EIATTR_REGCOUNT
	.align		4
.L_71:
        /*01b0*/ 	.byte	0x04, 0x2f
        /*01b2*/ 	.short	(.L_73 - .L_72)
	.align		4
.L_72:
        /*01b4*/ 	.word	index@(_ZN10layer_norm31ln_parallel_residual_bwd_kernelINS_13Kernel_traitsI6__halfffffjLj1024ELj1ELj4ELj1ELj16ENS_18Kernel_traits_baseILj1024ES2_ffffjLj128EEEEELb1ELb1ELb1EEEvNS_9BwdParamsE)
        /*01b8*/ 	.word	0x000000ff


	//----- nvinfo : EIATTR_FRAME_SIZE
	.align		4
.L_73:
        /*01bc*/ 	.byte	0x04, 0x11
        /*01be*/ 	.short	(.L_75 - .L_74)
	.align		4
.L_74:
        /*01c0*/ 	.word	index@($__internal_107_$__cuda_sm70_shflsync_bfly_p)
        /*01c4*/ 	.word	0x00000000


	//----- nvinfo : EIATTR_FRAME_SIZE
	.align		4
.L_75:
        /*01c8*/ 	.byte	0x04, 0x11
        /*01ca*/ 	.short	(.L_77 - .L_76)
	.align		4
.L_76:
        /*01cc*/ 	.word	index@(_ZN10layer_norm31ln_parallel_residual_bwd_kernelINS_13Kernel_traitsI6__halfffffjLj1024ELj1ELj4ELj1ELj16ENS_18Kernel_traits_baseILj1024ES2_ffffjLj128EEEEELb1ELb1ELb1EEEvNS_9BwdParamsE)
        /*01d0*/ 	.word	0x00000000


	//----- nvinfo : EIATTR_REGCOUNT
	.align		4
.L_77:
        /*01d4*/ 	.byte	0x04, 0x2f
        /*01d6*/ 	.short	(.L_79 - .L_78)
	.align		4
.L_78:
        /*01d8*/ 	.word	index@(_ZN10layer_norm40ln_parallel_residual_bwd_finalize_kernelINS_22Kernel_traits_finalizeILj1024E6__halfffffjLb0ELj1024ELj4ENS_18Kernel_traits_baseILj1024ES2_ffffjLj1024EEEEELb1EEEvNS_9BwdParamsE)
        /*01dc*/ 	.word	0x00000020


	//----- nvinfo : EIATTR_FRAME_SIZE
	.align		4
.L_79:
        /*01e0*/ 	.byte	0x04, 0x11
        /*01e2*/ 	.short	(.L_81 - .L_80)
	.align		4
.L_80:
        /*01e4*/ 	.word	index@($__internal_106_$__cuda_sm70_shflsync_bfly_p)
        /*01e8*/ 	.word	0x00000000


	//----- nvinfo : EIATTR_FRAME_SIZE
	.align		4
.L_81:
        /*01ec*/ 	.byte	0x04, 0x11
        /*01ee*/ 	.short	(.L_83 - .L_82)
	.align		4
.L_82:
        /*01f0*/ 	.word	index@(_ZN10layer_norm40ln_parallel_residual_bwd_finalize_kernelINS_22Kernel_traits_finalizeILj1024E6__halfffffjLb0ELj1024ELj4ENS_18Kernel_traits_baseILj1024ES2_ffffjLj1024EEEEELb1EEEvNS_9BwdParamsE)
        /*01f4*/ 	.word	0x00000000


	//----- nvinfo : EIATTR_REGCOUNT
	.align		4
.L_83:
        /*01f8*/ 	.byte	0x04, 0x2f
        /*01fa*/ 	.short	(.L_85 - .L_84)
	.align		4
.L_84:
        /*01fc*/ 	.word	index@(_ZN10layer_norm22ln_bwd_finalize_kernelINS_22Kernel_traits_finalizeILj1024E6__halfffffjLb0ELj1024ELj4ENS_18Kernel_traits_baseILj1024ES2_ffffjLj1024EEEEELb0ELb1EEEvNS_9BwdParamsE)
        /*0200*/ 	.word	0x00000020


	//----- nvinfo : EIATTR_FRAME_SIZE
	.align		4
.L_85:
        /*0204*/ 	.byte	0x04, 0x11
        /*0206*/ 	.short	(.L_87 - .L_86)
	.align		4
.L_86:
        /*0208*/ 	.word	index@($__internal_105_$__cuda_sm70_shflsync_bfly_p)
        /*020c*/ 	.word	0x00000000


	//----- nvinfo : EIATTR_FRAME_SIZE
	.align		4
.L_87:
        /*0210*/ 	.byte	0x04, 0x11
        /*0212*/ 	.short	(.L_89 - .L_88)
	.align		4
.L_88:
        /*0214*/ 	.word	index@(_ZN10layer_norm22ln_bwd_finalize_kernelINS_22Kernel_traits_finalizeILj1024E6__halfffffjLb0ELj1024ELj4ENS_18Kernel_traits_baseILj1024ES2_ffffjLj1024EEEEELb0ELb1EEEvNS_9BwdParamsE)
        /*0218*/ 	.word	0x00000000


	//----- nvinfo : EIATTR_REGCOUNT
	.align		4
.L_89:
        /*021c*/ 	.byte	0x04, 0x2f
        /*021e*/ 	.short	(.L_91 - .L_90)
	.align		4
.L_90:
        /*0220*/ 	.word	index@(_ZN10layer_norm31ln_parallel_residual_bwd_kernelINS_13Kernel_traitsI6__halfffffjLj1024ELj1ELj4ELj1ELj16ENS_18Kernel_traits_baseILj1024ES2_ffffjLj128EEEEELb1ELb1ELb0EEEvNS_9BwdParamsE)
        /*0224*/ 	.word	0x000000f4


	//----- nvinfo : EIATTR_FRAME_SIZE
	.align		4
.L_91:
        /*0228*/ 	.byte	0x04, 0x11
        /*022a*/ 	.short	(.L_93 - .L_92)
	.align		4
.L_92:
        /*022c*/ 	.word	index@($__internal_104_$__cuda_sm70_shflsync_bfly_p)
        /*0230*/ 	.word	0x00000000


	//----- nvinfo : EIATTR_FRAME_SIZE
	.align		4
.L_93:
        /*0234*/ 	.byte	0x04, 0x11
        /*0236*/ 	.short	(.L_95 - .L_94)
	.align		4
.L_94:
        /*0238*/ 	.word	index@(_ZN10layer_norm31ln_parallel_residual_bwd_kernelINS_13Kernel_traitsI6__halfffffjLj1024ELj1ELj4ELj1ELj16ENS_18Kernel_traits_baseILj1024ES2_ffffjLj128EEEEELb1ELb1ELb0EEEvNS_9BwdParamsE)
        /*023c*/ 	.word	0x00000000


	//----- nvinfo : EIATTR_REGCOUNT
	.align		4
.L_95:
        /*0240*/ 	.byte	0x04, 0x2f
        /*0242*/ 	.short	(.L_97 - .L_96)
	.align		4
.L_96:
        /*0244*/ 	.word	index@(_ZN10layer_norm40ln_parallel_residual_bwd_finalize_kernelINS_22Kernel_traits_finalizeILj1024E6__halfffffjLb0ELj1024ELj4ENS_18Kernel_traits_baseILj1024ES2_ffffjLj1024EEEEELb0EEEvNS_9BwdParamsE)
        /*0248*/ 	.word	0x00000020


	//----- nvinfo : EIATTR_FRAME_SIZE
	.align		4
.L_97:
        /*024c*/ 	.byte	0x04, 0x11
        /*024e*/ 	.short	(.L_99 - .L_98)
	.align		4
.L_98:
        /*0250*/ 	.word	index@($__internal_103_$__cuda_sm70_shflsync_bfly_p)
        /*0254*/ 	.word	0x00000000


	//----- nvinfo : EIATTR_FRAME_SIZE
	.align		4
.L_99:
        /*0258*/ 	.byte	0x04, 0x11
        /*025a*/ 	.short	(.L_101 - .L_100)
	.align		4
.L_100:
        /*025c*/ 	.word	index@(_ZN10layer_norm40ln_parallel_residual_bwd_finalize_kernelINS_22Kernel_traits_finalizeILj1024E6__halfffffjLb0ELj1024ELj4ENS_18Kernel_traits_baseILj1024ES2_ffffjLj1024EEEEELb0EEEvNS_9BwdParamsE)
        /*0260*/ 	.word	0x00000000


	//----- nvinfo : EIATTR_REGCOUNT
	.align		4
.L_101:
        /*0264*/ 	.byte	0x04, 0x2f
        /*0266*/ 	.short	(.L_103 - .L_102)
	.align		4
.L_102:
        /*0268*/ 	.word	index@(_ZN10layer_norm22ln_bwd_finalize_kernelINS_22Kernel_traits_finalizeILj1024E6__halfffffjLb0ELj1024ELj4ENS_18Kernel_traits_baseILj1024ES2_ffffjLj1024EEEEELb0ELb0EEEvNS_9BwdParamsE)
        /*026c*/ 	.word	0x0000001e


	//----- nvinfo : EIATTR_FRAME_SIZE
	.align		4
.L_103:
        /*0270*/ 	.byte	0x04, 0x11
        /*0272*/ 	.short	(.L_105 - .L_104)
	.align		4
.L_104:
        /*0274*/ 	.word	index@($__internal_102_$__cuda_sm70_shflsync_bfly_p)
        /*0278*/ 	.word	0x00000000


	//----- nvinfo : EIATTR_FRAME_SIZE
	.align		4
.L_105:
        /*027c*/ 	.byte	0x04, 0x11
        /*027e*/ 	.short	(.L_107 - .L_106)
	.align		4
.L_106:
        /*0280*/ 	.word	index@(_ZN10layer_norm22ln_bwd_finalize_kernelINS_22Kernel_traits_finalizeILj1024E6__halfffffjLb0ELj1024ELj4ENS_18Kernel_traits_baseILj1024ES2_ffffjLj1024EEEEELb0ELb0EEEvNS_9BwdParamsE)
        /*0284*/ 	.word	0x00000000


	//----- nvinfo : EIATTR_REGCOUNT
	.align		4
.L_107:
        /*0288*/ 	.byte	0x04, 0x2f
        /*028a*/ 	.short	(.L_109 - .L_108)
	.align		4
.L_108:
        /*028c*/ 	.word	index@(_ZN10layer_norm31ln_parallel_residual_bwd_kernelINS_13Kernel_traitsI6__halfffffjLj1024ELj1ELj4ELj1ELj16ENS_18Kernel_traits_baseILj1024ES2_ffffjLj128EEEEELb1ELb0ELb1EEEvNS_9BwdParamsE)
        /*0290*/ 	.word	0x000000ff


	//----- nvinfo : EIATTR_FRAME_SIZE
	.align		4
.L_109:
        /*0294*/ 	.byte	0x04, 0x11
        /*0296*/ 	.short	(.L_111 - .L_110)
	.align		4
.L_110:
        /*0298*/ 	.word	index@($__internal_101_$__cuda_sm70_shflsync_bfly_p)
        /*029c*/ 	.word	0x00000000


	//----- nvinfo : EIATTR_FRAME_SIZE
	.align		4
.L_111:
        /*02a0*/ 	.byte	0x04, 0x11
        /*02a2*/ 	.short	(.L_113 - .L_112)
	.align		4
.L_112:
        /*02a4*/ 	.word	index@(_ZN10layer_norm31ln_parallel_residual_bwd_kernelINS_13Kernel_traitsI6__halfffffjLj1024ELj1ELj4ELj1ELj16ENS_18Kernel_traits_baseILj1024ES2_ffffjLj128EEEEELb1ELb0ELb1EEEvNS_9BwdParamsE)
        /*02a8*/ 	.word	0x00000180


	//----- nvinfo : EIATTR_REGCOUNT
	.align		4
.L_113:
        /*02ac*/ 	.byte	0x04, 0x2f
        /*02ae*/ 	.short	(.L_115 - .L_114)
	.align		4
.L_114:
        /*02b0*/ 	.word	index@(_ZN10layer_norm31ln_parallel_residual_bwd_kernelINS_13Kernel_traitsI6__halfffffjLj1024ELj1ELj4ELj1ELj16ENS_18Kernel_traits_baseILj1024ES2_ffffjLj128EEEEELb1ELb0ELb0EEEvNS_9BwdParamsE)
        /*02b4*/ 	.word	0x000000ff


	//----- nvinfo : EIATTR_FRAME_SIZE
	.align		4
.L_115:
        /*02b8*/ 	.byte	0x04, 0x11
        /*02ba*/ 	.short	(.L_117 - .L_116)
	.align		4
.L_116:
        /*02bc*/ 	.word	index@($__internal_100_$__cuda_sm70_shflsync_bfly_p)
        /*02c0*/ 	.word	0x00000000


	//----- nvinfo : EIATTR_FRAME_SIZE
	.align		4
.L_117:
        /*02c4*/ 	.byte	0x04, 0x11
        /*02c6*/ 	.short	(.L_119 - .L_118)
	.align		4
.L_118:
        /*02c8*/ 	.word	index@(_ZN10layer_norm31ln_parallel_residual_bwd_kernelINS_13Kernel_traitsI6__halfffffjLj1024ELj1ELj4ELj1ELj16ENS_18Kernel_traits_baseILj1024ES2_ffffjLj128EEEEELb1ELb0ELb0EEEvNS_9BwdParamsE)
        /*02cc*/ 	.word	0x00000150


	//----- nvinfo : EIATTR_REGCOUNT
	.align		4
.L_119:
        /*02d0*/ 	.byte	0x04, 0x2f
        /*02d2*/ 	.short	(.L_121 - .L_120)
	.align		4
.L_120:
        /*02d4*/ 	.word	index@(_ZN10layer_norm31ln_parallel_residual_bwd_kernelINS_13Kernel_traitsI6__halfffffjLj1024ELj1ELj4ELj1ELj16ENS_18Kernel_traits_baseILj1024ES2_ffffjLj128EEEEELb0ELb1ELb1EEEvNS_9BwdParamsE)
        /*02d8*/ 	.word	0x000000f5


	//----- nvinfo : EIATTR_FRAME_SIZE
	.align		4
.L_121:
        /*02dc*/ 	.byte	0x04, 0x11
        /*02de*/ 	.short	(.L_123 - .L_122)
	.align		4
.L_122:
        /*02e0*/ 	.word	index@($__internal_99_$__cuda_sm70_shflsync_bfly_p)
        /*02e4*/ 	.word	0x00000000


	//----- nvinfo : EIATTR_FRAME_SIZE
	.align		4
.L_123:
        /*02e8*/ 	.byte	0x04, 0x11
        /*02ea*/ 	.short	(.L_125 - .L_124)
	.align		4
.L_124:
        /*02ec*/ 	.word	index@(_ZN10layer_norm31ln_parallel_residual_bwd_kernelINS_13Kernel_traitsI6__halfffffjLj1024ELj1ELj4ELj1ELj16ENS_18Kernel_traits_baseILj1024ES2_ffffjLj128EEEEELb0ELb1ELb1EEEvNS_9BwdParamsE)
        /*02f0*/ 	.word	0x00000000


	//----- nvinfo : EIATTR_REGCOUNT
	.align		4
.L_125:
        /*02f4*/ 	.byte	0x04, 0x2f
        /*02f6*/ 	.short	(.L_127 - .L_126)
	.align		4
.L_126:
        /*02f8*/ 	.word	index@(_ZN10layer_norm31ln_parallel_residual_bwd_kernelINS_13Kernel_traitsI6__halfffffjLj1024ELj1ELj4ELj1ELj16ENS_18Kernel_traits_baseILj1024ES2_ffffjLj128EEEEELb0ELb1ELb0EEEvNS_9BwdParamsE)
        /*02fc*/ 	.word	0x000000e2


	//----- nvinfo : EIATTR_FRAME_SIZE
	.align		4
.L_127:
        /*0300*/ 	.byte	0x04, 0x11
        /*0302*/ 	.short	(.L_129 - .L_128)
	.align		4
.L_128:
        /*0304*/ 	.word	index@($__internal_98_$__cuda_sm70_shflsync_bfly_p)
        /*0308*/ 	.word	0x00000000


	//----- nvinfo : EIATTR_FRAME_SIZE
	.align		4
.L_129:
        /*030c*/ 	.byte	0x04, 0x11
        /*030e*/ 	.short	(.L_131 - .L_130)
	.align		4
.L_130:
        /*0310*/ 	.word	index@(_ZN10layer_norm31ln_parallel_residual_bwd_kernelINS_13Kernel_traitsI6__halfffffjLj1024ELj1ELj4ELj1ELj16ENS_18Kernel_traits_baseILj1024ES2_ffffjLj128EEEEELb0ELb1ELb0EEEvNS_9BwdParamsE)
        /*0314*/ 	.word	0x00000000


	//----- nvinfo : EIATTR_REGCOUNT
	.align		4
.L_131:
        /*0318*/ 	.byte	0x04, 0x2f
        /*031a*/ 	.short	(.L_133 - .L_132)
	.align		4
.L_132:
        /*031c*/ 	.word	index@(_ZN10layer_norm31ln_parallel_residual_bwd_kernelINS_13Kernel_traitsI6__halfffffjLj1024ELj1ELj4ELj1ELj16ENS_18Kernel_traits_baseILj1024ES2_ffffjLj128EEEEELb0ELb0ELb1EEEvNS_9BwdParamsE)
        /*0320*/ 	.word	0x000000ff


	//----- nvinfo : EIATTR_FRAME_SIZE
	.align		4
.L_133:
        /*0324*/ 	.byte	0x04, 0x11
        /*0326*/ 	.short	(.L_135 - .L_134)
	.align		4
.L_134:
        /*0328*/ 	.word	index@($__internal_97_$__cuda_sm70_shflsync_bfly_p)
        /*032c*/ 	.word	0x00000000


	//----- nvinfo : EIATTR_FRAME_SIZE
	.align		4
.L_135:
        /*0330*/ 	.byte	0x04, 0x11
        /*0332*/ 	.short	(.L_137 - .L_136)
	.align		4
.L_136:
        /*0334*/ 	.word	index@(_ZN10layer_norm31ln_parallel_residual_bwd_kernelINS_13Kernel_traitsI6__halfffffjLj1024ELj1ELj4ELj1ELj16ENS_18Kernel_traits_baseILj1024ES2_ffffjLj128EEEEELb0ELb0ELb1EEEvNS_9BwdParamsE)
        /*0338*/ 	.word	0x00000178


	//----- nvinfo : EIATTR_REGCOUNT
	.align		4
.L_137:
        /*033c*/ 	.byte	0x04, 0x2f
        /*033e*/ 	.short	(.L_139 - .L_138)
	.align		4
.L_138:
        /*0340*/ 	.word	index@(_ZN10layer_norm31ln_parallel_residual_bwd_kernelINS_13Kernel_traitsI6__halfffffjLj1024ELj1ELj4ELj1ELj16ENS_18Kernel_traits_baseILj1024ES2_ffffjLj128EEEEELb0ELb0ELb0EEEvNS_9BwdParamsE)
        /*0344*/ 	.word	0x000000ff


	//----- nvinfo : EIATTR_FRAME_SIZE
	.align		4
.L_139:
        /*0348*/ 	.byte	0x04, 0x11
        /*034a*/ 	.short	(.L_141 - .L_140)
	.align		4
.L_140:
        /*034c*/ 	.word	index@($__internal_96_$__cuda_sm70_shflsync_bfly_p)
        /*0350*/ 	.word	0x00000000


	//----- nvinfo : EIATTR_FRAME_SIZE
	.align		4
.L_141:
        /*0354*/ 	.byte	0x04, 0x11
        /*0356*/ 	.short	(.L_143 - .L_142)
	.align		4
.L_142:
        /*0358*/ 	.word	index@(_ZN10layer_norm31ln_parallel_residual_bwd_kernelINS_13Kernel_traitsI6__halfffffjLj1024ELj1ELj4ELj1ELj16ENS_18Kernel_traits_baseILj1024ES2_ffffjLj128EEEEELb0ELb0ELb0EEEvNS_9BwdParamsE)
        /*035c*/ 	.word	0x00000100


	//----- nvinfo : EIATTR_REGCOUNT
	.align		4
.L_143:
        /*0360*/ 	.byte	0x04, 0x2f
        /*0362*/ 	.short	(.L_145 - .L_144)
	.align		4
.L_144:
        /*0364*/ 	.word	index@(_ZN10layer_norm31ln_parallel_residual_bwd_kernelINS_13Kernel_traitsIf6__halffS2_fjLj1024ELj1ELj4ELj1ELj16ENS_18Kernel_traits_baseILj1024EfS2_fS2_fjLj128EEEEELb1ELb1ELb1EEEvNS_9BwdParamsE)
        /*0368*/ 	.word	0x000000fd


	//----- nvinfo : EIATTR_FRAME_SIZE
	.align		4
.L_145:
        /*036c*/ 	.byte	0x04, 0x11
        /*036e*/ 	.short	(.L_147 - .L_146)
	.align		4
.L_146:
        /*0370*/ 	.word	index@($__internal_95_$__cuda_sm70_shflsync_bfly_p)
        /*0374*/ 	.word	0x00000000


	//----- nvinfo : EIATTR_FRAME_SIZE
	.align		4
.L_147:
        /*0378*/ 	.byte	0x04, 0x11
        /*037a*/ 	.short	(.L_149 - .L_148)
	.align		4
.L_148:
        /*037c*/ 	.word	index@(_ZN10layer_norm31ln_parallel_residual_bwd_kernelINS_13Kernel_traitsIf6__halffS2_fjLj1024ELj1ELj4ELj1ELj16ENS_18Kernel_traits_baseILj1024EfS2_fS2_fjLj128EEEEELb1ELb1ELb1EEEvNS_9BwdParamsE)
        /*0380*/ 	.word	0x00000000


	//----- nvinfo : EIATTR_REGCOUNT
	.align		4
.L_149:
        /*0384*/ 	.byte	0x04, 0x2f
        /*0386*/ 	.short	(.L_151 - .L_150)
	.align		4
.L_150:
        /*0388*/ 	.word	index@(_ZN10layer_norm40ln_parallel_residual_bwd_finalize_kernelINS_22Kernel_traits_finalizeILj1024Ef6__halffS2_fjLb0ELj1024ELj4ENS_18Kernel_traits_baseILj1024EfS2_fS2_fjLj1024EEEEELb1EEEvNS_9BwdParamsE)
        /*038c*/ 	.word	0x00000020


	//----- nvinfo : EIATTR_FRAME_SIZE
	.align		4
.L_151:
        /*0390*/ 	.byte	0x04, 0x11
        /*0392*/ 	.short	(.L_153 - .L_152)
	.align		4
.L_152:
        /*0394*/ 	.word	index@($__internal_94_$__cuda_sm70_shflsync_bfly_p)
        /*0398*/ 	.word	0x00000000


	//----- nvinfo : EIATTR_FRAME_SIZE
	.align		4
.L_153:
        /*039c*/ 	.byte	0x04, 0x11
        /*039e*/ 	.short	(.L_155 - .L_154)
	.align		4
.L_154:
        /*03a0*/ 	.word	index@(_ZN10layer_norm40ln_parallel_residual_bwd_finalize_kernelINS_22Kernel_traits_finalizeILj1024Ef6__halffS2_fjLb0ELj1024ELj4ENS_18Kernel_traits_baseILj1024EfS2_fS2_fjLj1024EEEEELb1EEEvNS_9BwdParamsE)
        /*03a4*/ 	.word	0x00000000


	//----- nvinfo : EIATTR_REGCOUNT
	.align		4
.L_155:
        /*03a8*/ 	.byte	0x04, 0x2f
        /*03aa*/ 	.short	(.L_157 - .L_156)
	.align		4
.L_156:
        /*03ac*/ 	.word	index@(_ZN10layer_norm22ln_bwd_finalize_kernelINS_22Kernel_traits_finalizeILj1024Ef6__halffS2_fjLb0ELj1024ELj4ENS_18Kernel_traits_baseILj1024EfS2_fS2_fjLj1024EEEEELb0ELb1EEEvNS_9BwdParamsE)
        /*03b0*/ 	.word	0x00000020


	//----- nvinfo : EIATTR_FRAME_SIZE
	.align		4
.L_157:
        /*03b4*/ 	.byte	0x04, 0x11
        /*03b6*/ 	.short	(.L_159 - .L_158)
	.align		4
.L_158:
        /*03b8*/ 	.word	index@($__internal_93_$__cuda_sm70_shflsync_bfly_p)
        /*03bc*/ 	.word	0x00000000


	//----- nvinfo : EIATTR_FRAME_SIZE
	.align		4
.L_159:
        /*03c0*/ 	.byte	0x04, 0x11
        /*03c2*/ 	.short	(.L_161 - .L_160)
	.align		4
.L_160:
        /*03c4*/ 	.word	index@(_ZN10layer_norm22ln_bwd_finalize_kernelINS_22Kernel_traits_finalizeILj1024Ef6__halffS2_fjLb0ELj1024ELj4ENS_18Kernel_traits_baseILj1024EfS2_fS2_fjLj1024EEEEELb0ELb1EEEvNS_9BwdParamsE)
        /*03c8*/ 	.word	0x00000000


	//----- nvinfo : EIATTR_REGCOUNT
	.align		4
.L_161:
        /*03cc*/ 	.byte	0x04, 0x2f
        /*03ce*/ 	.short	(.L_163 - .L_162)
	.align		4
.L_162:
        /*03d0*/ 	.word	index@(_ZN10layer_norm31ln_parallel_residual_bwd_kernelINS_13Kernel_traitsIf6__halffS2_fjLj1024ELj1ELj4ELj1ELj16ENS_18Kernel_traits_baseILj1024EfS2_fS2_fjLj128EEEEELb1ELb1ELb0EEEvNS_9BwdParamsE)
        /*03d4*/ 	.word	0x000000f7


	//----- nvinfo : EIATTR_FRAME_SIZE
	.align		4
.L_163:
        /*03d8*/ 	.byte	0x04, 0x11
        /*03da*/ 	.short	(.L_165 - .L_164)
	.align		4
.L_164:
        /*03dc*/ 	.word	index@($__internal_92_$__cuda_sm70_shflsync_bfly_p)
        /*03e0*/ 	.word	0x00000000


	//----- nvinfo : EIATTR_FRAME_SIZE
	.align		4
.L_165:
        /*03e4*/ 	.byte	0x04, 0x11
        /*03e6*/ 	.short	(.L_167 - .L_166)
	.align		4
.L_166:
        /*03e8*/ 	.word	index@(_ZN10layer_norm31ln_parallel_residual_bwd_kernelINS_13Kernel_traitsIf6__halffS2_fjLj1024ELj1ELj4ELj1ELj16ENS_18Kernel_traits_baseILj1024EfS2_fS2_fjLj128EEEEELb1ELb1ELb0EEEvNS_9BwdParamsE)
        /*03ec*/ 	.word	0x00000000


	//----- nvinfo : EIATTR_REGCOUNT
	.align		4
.L_167:
        /*03f0*/ 	.byte	0x04, 0x2f
        /*03f2*/ 	.short	(.L_169 - .L_168)
	.align		4
.L_168:
        /*03f4*/ 	.word	index@(_ZN10layer_norm40ln_parallel_residual_bwd_finalize_kernelINS_22Kernel_traits_finalizeILj1024Ef6__halffS2_fjLb0ELj1024ELj4ENS_18Kernel_traits_baseILj1024EfS2_fS2_fjLj1024EEEEELb0EEEvNS_9BwdParamsE)
        /*03f8*/ 	.word	0x00000020


	//----- nvinfo : EIATTR_FRAME_SIZE
	.align		4
.L_169:
        /*03fc*/ 	.byte	0x04, 0x11
        /*03fe*/ 	.short	(.L_171 - .L_170)
	.align		4
.L_170:
        /*0400*/ 	.word	index@($__internal_91_$__cuda_sm70_shflsync_bfly_p)
        /*0404*/ 	.word	0x00000000


	//----- nvinfo : EIATTR_FRAME_SIZE
	.align		4
.L_171:
        /*0408*/ 	.byte	0x04, 0x11
        /*040a*/ 	.short	(.L_173 - .L_172)
	.align		4
.L_172:
        /*040c*/ 	.word	index@(_ZN10layer_norm40ln_parallel_residual_bwd_finalize_kernelINS_22Kernel_traits_finalizeILj1024Ef6__halffS2_fjLb0ELj1024ELj4ENS_18Kernel_traits_baseILj1024EfS2_fS2_fjLj1024EEEEELb0EEEvNS_9BwdParamsE)
        /*0410*/ 	.word	0x00000000


	//----- nvinfo : EIATTR_REGCOUNT
	.align		4
.L_173:
        /*0414*/ 	.byte	0x04, 0x2f
        /*0416*/ 	.short	(.L_175 - .L_174)
	.align		4
.L_174:
        /*0418*/ 	.word	index@(_ZN10layer_norm22ln_bwd_finalize_kernelINS_22Kernel_traits_finalizeILj1024Ef6__halffS2_fjLb0ELj1024ELj4ENS_18Kernel_traits_baseILj1024EfS2_fS2_fjLj1024EEEEELb0ELb0EEEvNS_9BwdParamsE)
        /*041c*/ 	.word	0x0000001e


	//----- nvinfo : EIATTR_FRAME_SIZE
	.align		4
.L_175:
        /*0420*/ 	.byte	0x04, 0x11
        /*0422*/ 	.short	(.L_177 - .L_176)
	.align		4
.L_176:
        /*0424*/ 	.word	index@($__internal_90_$__cuda_sm70_shflsync_bfly_p)
        /*0428*/ 	.word	0x00000000


	//----- nvinfo : EIATTR_FRAME_SIZE
	.align		4
.L_177:
        /*042c*/ 	.byte	0x04, 0x11
        /*042e*/ 	.short	(.L_179 - .L_178)
	.align		4
.L_178:
        /*0430*/ 	.word	index@(_ZN10layer_norm22ln_bwd_finalize_kernelINS_22Kernel_traits_finalizeILj1024Ef6__halffS2_fjLb0ELj1024ELj4ENS_18Kernel_traits_baseILj1024EfS2_fS2_fjLj1024EEEEELb0ELb0EEEvNS_9BwdParamsE)
        /*0434*/ 	.word	0x00000000


	//----- nvinfo : EIATTR_REGCOUNT
	.align		4
.L_179:
        /*0438*/ 	.byte	0x04, 0x2f
        /*043a*/ 	.short	(.L_181 - .L_180)
	.align		4
.L_180:
        /*043c*/ 	.word	index@(_ZN10layer_norm31ln_parallel_residual_bwd_kernelINS_13Kernel_traitsIf6__halffS2_fjLj1024ELj1ELj4ELj1ELj16ENS_18Kernel_traits_baseILj1024EfS2_fS2_fjLj128EEEEELb1ELb0ELb1EEEvNS_9BwdParamsE)
        /*0440*/ 	.word	0x000000ff


	//----- nvinfo : EIATTR_FRAME_SIZE
	.align		4
.L_181:
        /*0444*/ 	.byte	0x04, 0x11
        /*0446*/ 	.short	(.L_183 - .L_182)
	.align		4
.L_182:
        /*0448*/ 	.word	index@($__internal_89_$__cuda_sm70_shflsync_bfly_p)
        /*044c*/ 	.word	0x00000000


	//----- nvinfo : EIATTR_FRAME_SIZE
	.align		4
.L_183:
        /*0450*/ 	.byte	0x04, 0x11
        /*0452*/ 	.short	(.L_185 - .L_184)
	.align		4
.L_184:
        /*0454*/ 	.word	index@(_ZN10layer_norm31ln_parallel_residual_bwd_kernelINS_13Kernel_traitsIf6__halffS2_fjLj1024ELj1ELj4ELj1ELj16ENS_18Kernel_traits_baseILj1024EfS2_fS2_fjLj128EEEEELb1ELb0ELb1EEEvNS_9BwdParamsE)
        /*0458*/ 	.word	0x00000138


	//----- nvinfo : EIATTR_REGCOUNT
	.align		4
.L_185:
        /*045c*/ 	.byte	0x04, 0x2f
        /*045e*/ 	.short	(.L_187 - .L_186)
	.align		4
.L_186:
        /*0460*/ 	.word	index@(_ZN10layer_norm31ln_parallel_residual_bwd_kernelINS_13Kernel_traitsIf6__halffS2_fjLj1024ELj1ELj4ELj1ELj16ENS_18Kernel_traits_baseILj1024EfS2_fS2_fjLj128EEEEELb1ELb0ELb0EEEvNS_9BwdParamsE)
        /*0464*/ 	.word	0x000000ff


	//----- nvinfo : EIATTR_FRAME_SIZE
	.align		4
.L_187:
        /*0468*/ 	.byte	0x04, 0x11
        /*046a*/ 	.short	(.L_189 - .L_188)
	.align		4
.L_188:
        /*046c*/ 	.word	index@($__internal_88_$__cuda_sm70_shflsync_bfly_p)
        /*0470*/ 	.word	0x00000000


	//----- nvinfo : EIATTR_FRAME_SIZE
	.align		4
.L_189:
        /*0474*/ 	.byte	0x04, 0x11
        /*0476*/ 	.short	(.L_191 - .L_190)
	.align		4
.L_190:
        /*0478*/ 	.word	index@(_ZN10layer_norm31ln_parallel_residual_bwd_kernelINS_13Kernel_traitsIf6__halffS2_fjLj1024ELj1ELj4ELj1ELj16ENS_18Kernel_traits_baseILj1024EfS2_fS2_fjLj128EEEEELb1ELb0ELb0EEEvNS_9BwdParamsE)
        /*047c*/ 	.word	0x00000168


	//----- nvinfo : EIATTR_REGCOUNT
	.align		4
.L_191:
        /*0480*/ 	.byte	0x04, 0x2f
        /*0482*/ 	.short	(.L_193 - .L_192)
	.align		4
.L_192:
        /*0484*/ 	.word	index@(_ZN10layer_norm31ln_parallel_residual_bwd_kernelINS_13Kernel_traitsIf6__halffS2_fjLj1024ELj1ELj4ELj1ELj16ENS_18Kernel_traits_baseILj1024EfS2_fS2_fjLj128EEEEELb0ELb1ELb1EEEvNS_9BwdParamsE)
        /*0488*/ 	.word	0x000000f6


	//----- nvinfo : EIATTR_FRAME_SIZE
	.align		4
.L_193:
        /*048c*/ 	.byte	0x04, 0x11
        /*048e*/ 	.short	(.L_195 - .L_194)
	.align		4
.L_194:
        /*0490*/ 	.word	index@($__internal_87_$__cuda_sm70_shflsync_bfly_p)
        /*0494*/ 	.word	0x00000000


	//----- nvinfo : EIATTR_FRAME_SIZE
	.align		4
.L_195:
        /*0498*/ 	.byte	0x04, 0x11
        /*049a*/ 	.short	(.L_197 - .L_196)
	.align		4
.L_196:
        /*049c*/ 	.word	index@(_ZN10layer_norm31ln_parallel_residual_bwd_kernelINS_13Kernel_traitsIf6__halffS2_fjLj1024ELj1ELj4ELj1ELj16ENS_18Kernel_traits_baseILj1024EfS2_fS2_fjLj128EEEEELb0ELb1ELb1EEEvNS_9BwdParamsE)
        /*04a0*/ 	.word	0x00000000


	//----- nvinfo : EIATTR_REGCOUNT
	.align		4
.L_197:
        /*04a4*/ 	.byte	0x04, 0x2f
        /*04a6*/ 	.short	(.L_199 - .L_198)
	.align		4
.L_198:
        /*04a8*/ 	.word	index@(_ZN10layer_norm31ln_parallel_residual_bwd_kernelINS_13Kernel_traitsIf6__halffS2_fjLj1024ELj1ELj4ELj1ELj16ENS_18Kernel_traits_baseILj1024EfS2_fS2_fjLj128EEEEELb0ELb1ELb0EEEvNS_9BwdParamsE)
        /*04ac*/ 	.word	0x000000e9


	//----- nvinfo : EIATTR_FRAME_SIZE
	.align		4
.L_199:
        /*04b0*/ 	.byte	0x04, 0x11
        /*04b2*/ 	.short	(.L_201 - .L_200)
	.align		4
.L_200:
        /*04b4*/ 	.word	index@($__internal_86_$__cuda_sm70_shflsync_bfly_p)
        /*04b8*/ 	.word	0x00000000


	//----- nvinfo : EIATTR_FRAME_SIZE
	.align		4
.L_201:
        /*04bc*/ 	.byte	0x04, 0x11
        /*04be*/ 	.short	(.L_203 - .L_202)
	.align		4
.L_202:
        /*04c0*/ 	.word	index@(_ZN10layer_norm31ln_parallel_residual_bwd_kernelINS_13Kernel_traitsIf6__halffS2_fjLj1024ELj1ELj4ELj1ELj16ENS_18Kernel_traits_baseILj1024EfS2_fS2_fjLj128EEEEELb0ELb1ELb0EEEvNS_9BwdParamsE)
        /*04c4*/ 	.word	0x00000000


	//----- nvinfo : EIATTR_REGCOUNT
	.align		4
.L_203:
        /*04c8*/ 	.byte	0x04, 0x2f
        /*04ca*/ 	.short	(.L_205 - .L_204)
	.align		4
.L_204:
        /*04cc*/ 	.word	index@(_ZN10layer_norm31ln_parallel_residual_bwd_kernelINS_13Kernel_traitsIf6__halffS2_fjLj1024ELj1ELj4ELj1ELj16ENS_18Kernel_traits_baseILj1024EfS2_fS2_fjLj128EEEEELb0ELb0ELb1EEEvNS_9BwdParamsE)
        /*04d0*/ 	.word	0x000000ff


	//----- nvinfo : EIATTR_FRAME_SIZE
	.align		4
.L_205:
        /*04d4*/ 	.byte	0x04, 0x11
        /*04d6*/ 	.short	(.L_207 - .L_206)
	.align		4
.L_206:
        /*04d8*/ 	.word	index@($__internal_85_$__cuda_sm70_shflsync_bfly_p)
        /*04dc*/ 	.word	0x00000000


	//----- nvinfo : EIATTR_FRAME_SIZE
	.align		4
.L_207:
        /*04e0*/ 	.byte	0x04, 0x11
        /*04e2*/ 	.short	(.L_209 - .L_208)
	.align		4
.L_208:
        /*04e4*/ 	.word	index@(_ZN10layer_norm31ln_parallel_residual_bwd_kernelINS_13Kernel_traitsIf6__halffS2_fjLj1024ELj1ELj4ELj1ELj16ENS_18Kernel_traits_baseILj1024EfS2_fS2_fjLj128EEEEELb0ELb0ELb1EEEvNS_9BwdParamsE)
        /*04e8*/ 	.word	0x000000f8


	//----- nvinfo : EIATTR_REGCOUNT
	.align		4
.L_209:
        /*04ec*/ 	.byte	0x04, 0x2f
        /*04ee*/ 	.short	(.L_211 - .L_210)
	.align		4
.L_210:
        /*04f0*/ 	.word	index@(_ZN10layer_norm31ln_parallel_residual_bwd_kernelINS_13Kernel_traitsIf6__halffS2_fjLj1024ELj1ELj4ELj1ELj16ENS_18Kernel_traits_baseILj1024EfS2_fS2_fjLj128EEEEELb0ELb0ELb0EEEvNS_9BwdParamsE)
        /*04f4*/ 	.word	0x000000ff


	//----- nvinfo : EIATTR_FRAME_SIZE
	.align		4
.L_211:
        /*04f8*/ 	.byte	0x04, 0x11
        /*04fa*/ 	.short	(.L_213 - .L_212)
	.align		4
.L_212:
        /*04fc*/ 	.word	index@($__internal_84_$__cuda_sm70_shflsync_bfly_p)
        /*0500*/ 	.word	0x00000000


	//----- nvinfo : EIATTR_FRAME_SIZE
	.align		4
.L_213:
        /*0504*/ 	.byte	0x04, 0x11
        /*0506*/ 	.short	(.L_215 - .L_214)
	.align		4
.L_214:
        /*0508*/ 	.word	index@(_ZN10layer_norm31ln_parallel_residual_bwd_kernelINS_13Kernel_traitsIf6__halffS2_fjLj1024ELj1ELj4ELj1ELj16ENS_18Kernel_traits_baseILj1024EfS2_fS2_fjLj128EEEEELb0ELb0ELb0EEEvNS_9BwdParamsE)
        /*050c*/ 	.word	0x00000120


	//----- nvinfo : EIATTR_REGCOUNT
	.align		4
.L_215:
        /*0510*/ 	.byte	0x04, 0x2f
        /*0512*/ 	.short	(.L_217 - .L_216)
	.align		4
.L_216:
        /*0514*/ 	.word	index@(_ZN10layer_norm31ln_parallel_residual_bwd_kernelINS_13Kernel_traitsI6__halfS2_fS2_fjLj1024ELj1ELj4ELj1ELj16ENS_18Kernel_traits_baseILj1024ES2_S2_fS2_fjLj128EEEEELb1ELb1ELb1EEEvNS_9BwdParamsE)
        /*0518*/ 	.word	0x000000fd


	//----- nvinfo : EIATTR_FRAME_SIZE
	.align		4
.L_217:
        /*051c*/ 	.byte	0x04, 0x11
        /*051e*/ 	.short	(.L_219 - .L_218)
	.align		4
.L_218:
        /*0520*/ 	.word	index@($__internal_83_$__cuda_sm70_shflsync_bfly_p)
        /*0524*/ 	.word	0x00000000


	//----- nvinfo : EIATTR_FRAME_SIZE
	.align		4
.L_219:
        /*0528*/ 	.byte	0x04, 0x11
        /*052a*/ 	.short	(.L_221 - .L_220)
	.align		4
.L_220:
        /*052c*/ 	.word	index@(_ZN10layer_norm31ln_parallel_residual_bwd_kernelINS_13Kernel_traitsI6__halfS2_fS2_fjLj1024ELj1ELj4ELj1ELj16ENS_18Kernel_traits_baseILj1024ES2_S2_fS2_fjLj128EEEEELb1ELb1ELb1EEEvNS_9BwdParamsE)
        /*0530*/ 	.word	0x00000000


	//----- nvinfo : EIATTR_REGCOUNT
	.align		4
.L_221:
        /*0534*/ 	.byte	0x04, 0x2f
        /*0536*/ 	.short	(.L_223 - .L_222)
	.align		4
.L_222:
        /*0538*/ 	.word	index@(_ZN10layer_norm40ln_parallel_residual_bwd_finalize_kernelINS_22Kernel_traits_finalizeILj1024E6__halfS2_fS2_fjLb0ELj1024ELj4ENS_18Kernel_traits_baseILj1024ES2_S2_fS2_fjLj1024EEEEELb1EEEvNS_9BwdParamsE)
        /*053c*/ 	.word	0x00000020


	//----- nvinfo : EIATTR_FRAME_SIZE
	.align		4
.L_223:
        /*0540*/ 	.byte	0x04, 0x11
        /*0542*/ 	.short	(.L_225 - .L_224)
	.align		4
.L_224:
        /*0544*/ 	.word	index@($__internal_82_$__cuda_sm70_shflsync_bfly_p)
        /*0548*/ 	.word	0x00000000


	//----- nvinfo : EIATTR_FRAME_SIZE
	.align		4
.L_225:
        /*054c*/ 	.byte	0x04, 0x11
        /*054e*/ 	.short	(.L_227 - .L_226)
	.align		4
.L_226:
        /*0550*/ 	.word	index@(_ZN10layer_norm40ln_parallel_residual_bwd_finalize_kernelINS_22Kernel_traits_finalizeILj1024E6__halfS2_fS2_fjLb0ELj1024ELj4ENS_18Kernel_traits_baseILj1024ES2_S2_fS2_fjLj1024EEEEELb1EEEvNS_9BwdParamsE)
        /*0554*/ 	.word	0x00000000


	//----- nvinfo : EIATTR_REGCOUNT
	.align		4
.L_227:
        /*0558*/ 	.byte	0x04, 0x2f
        /*055a*/ 	.short	(.L_229 - .L_228)
	.align		4
.L_228:
        /*055c*/ 	.word	index@(_ZN10layer_norm22ln_bwd_finalize_kernelINS_22Kernel_traits_finalizeILj1024E6__halfS2_fS2_fjLb0ELj1024ELj4ENS_18Kernel_traits_baseILj1024ES2_S2_fS2_fjLj1024EEEEELb0ELb1EEEvNS_9BwdParamsE)
        /*0560*/ 	.word	0x00000020


	//----- nvinfo : EIATTR_FRAME_SIZE
	.align		4
.L_229:
        /*0564*/ 	.byte	0x04, 0x11
        /*0566*/ 	.short	(.L_231 - .L_230)
	.align		4
.L_230:
        /*0568*/ 	.word	index@($__internal_81_$__cuda_sm70_shflsync_bfly_p)
        /*056c*/ 	.word	0x00000000


	//----- nvinfo : EIATTR_FRAME_SIZE
	.align		4
.L_231:
        /*0570*/ 	.byte	0x04, 0x11
        /*0572*/ 	.short	(.L_233 - .L_232)
	.align		4
.L_232:
        /*0574*/ 	.word	index@(_ZN10layer_norm22ln_bwd_finalize_kernelINS_22Kernel_traits_finalizeILj1024E6__halfS2_fS2_fjLb0ELj1024ELj4ENS_18Kernel_traits_baseILj1024ES2_S2_fS2_fjLj1024EEEEELb0ELb1EEEvNS_9BwdParamsE)
        /*0578*/ 	.word	0x00000000


	//----- nvinfo : EIATTR_REGCOUNT
	.align		4
.L_233:
        /*057c*/ 	.byte	0x04, 0x2f
        /*057e*/ 	.short	(.L_235 - .L_234)
	.align		4
.L_234:
        /*0580*/ 	.word	index@(_ZN10layer_norm31ln_parallel_residual_bwd_kernelINS_13Kernel_traitsI6__halfS2_fS2_fjLj1024ELj1ELj4ELj1ELj16ENS_18Kernel_traits_baseILj1024ES2_S2_fS2_fjLj128EEEEELb1ELb1ELb0EEEvNS_9BwdParamsE)
        /*0584*/ 	.word	0x000000f9


	//----- nvinfo : EIATTR_FRAME_SIZE
	.align		4
.L_235:
        /*0588*/ 	.byte	0x04, 0x11
        /*058a*/ 	.short	(.L_237 - .L_236)
	.align		4
.L_236:
        /*058c*/ 	.word	index@($__internal_80_$__cuda_sm70_shflsync_bfly_p)
        /*0590*/ 	.word	0x00000000


	//----- nvinfo : EIATTR_FRAME_SIZE
	.align		4
.L_237:
        /*0594*/ 	.byte	0x04, 0x11
        /*0596*/ 	.short	(.L_239 - .L_238)
	.align		4
.L_238:
        /*0598*/ 	.word	index@(_ZN10layer_norm31ln_parallel_residual_bwd_kernelINS_13Kernel_traitsI6__halfS2_fS2_fjLj1024ELj1ELj4ELj1ELj16ENS_18Kernel_traits_baseILj1024ES2_S2_fS2_fjLj128EEEEELb1ELb1ELb0EEEvNS_9BwdParamsE)
        /*059c*/ 	.word	0x00000000


	//----- nvinfo : EIATTR_REGCOUNT
	.align		4
.L_239:
        /*05a0*/ 	.byte	0x04, 0x2f
        /*05a2*/ 	.short	(.L_241 - .L_240)
	.align		4
.L_240:
        /*05a4*/ 	.word	index@(_ZN10layer_norm40ln_parallel_residual_bwd_finalize_kernelINS_22Kernel_traits_finalizeILj1024E6__halfS2_fS2_fjLb0ELj1024ELj4ENS_18Kernel_traits_baseILj1024ES2_S2_fS2_fjLj1024EEEEELb0EEEvNS_9BwdParamsE)
        /*05a8*/ 	.word	0x00000020


	//----- nvinfo : EIATTR_FRAME_SIZE
	.align		4
.L_241:
        /*05ac*/ 	.byte	0x04, 0x11
        /*05ae*/ 	.short	(.L_243 - .L_242)
	.align		4
.L_242:
        /*05b0*/ 	.word	index@($__internal_79_$__cuda_sm70_shflsync_bfly_p)
        /*05b4*/ 	.word	0x00000000


	//----- nvinfo : EIATTR_FRAME_SIZE
	.align		4
.L_243:
        /*05b8*/ 	.byte	0x04, 0x11
        /*05ba*/ 	.short	(.L_245 - .L_244)
	.align		4
.L_244:
        /*05bc*/ 	.word	index@(_ZN10layer_norm40ln_parallel_residual_bwd_finalize_kernelINS_22Kernel_traits_finalizeILj1024E6__halfS2_fS2_fjLb0ELj1024ELj4ENS_18Kernel_traits_baseILj1024ES2_S2_fS2_fjLj1024EEEEELb0EEEvNS_9BwdParamsE)
        /*05c0*/ 	.word	0x00000000


	//----- nvinfo : EIATTR_REGCOUNT
	.align		4
.L_245:
        /*05c4*/ 	.byte	0x04, 0x2f
        /*05c6*/ 	.short	(.L_247 - .L_246)
	.align		4
.L_246:
        /*05c8*/ 	.word	index@(_ZN10layer_norm22ln_bwd_finalize_kernelINS_22Kernel_traits_finalizeILj1024E6__halfS2_fS2_fjLb0ELj1024ELj4ENS_18Kernel_traits_baseILj1024ES2_S2_fS2_fjLj1024EEEEELb0ELb0EEEvNS_9BwdParamsE)
        /*05cc*/ 	.word	0x0000001e


	//----- nvinfo : EIATTR_FRAME_SIZE
	.align		4
.L_247:
        /*05d0*/ 	.byte	0x04, 0x11
        /*05d2*/ 	.short	(.L_249 - .L_248)
	.align		4
.L_248:
        /*05d4*/ 	.word	index@($__internal_78_$__cuda_sm70_shflsync_bfly_p)
        /*05d8*/ 	.word	0x00000000


	//----- nvinfo : EIATTR_FRAME_SIZE
	.align		4
.L_249:
        /*05dc*/ 	.byte	0x04, 0x11
        /*05de*/ 	.short	(.L_251 - .L_250)
	.align		4
.L_250:
        /*05e0*/ 	.word	index@(_ZN10layer_norm22ln_bwd_finalize_kernelINS_22Kernel_traits_finalizeILj1024E6__halfS2_fS2_fjLb0ELj1024ELj4ENS_18Kernel_traits_baseILj1024ES2_S2_fS2_fjLj1024EEEEELb0ELb0EEEvNS_9BwdParamsE)
        /*05e4*/ 	.word	0x00000000


	//----- nvinfo : EIATTR_REGCOUNT
	.align		4
.L_251:
        /*05e8*/ 	.byte	0x04, 0x2f
        /*05ea*/ 	.short	(.L_253 - .L_252)
	.align		4
.L_252:
        /*05ec*/ 	.word	index@(_ZN10layer_norm31ln_parallel_residual_bwd_kernelINS_13Kernel_traitsI6__halfS2_fS2_fjLj1024ELj1ELj4ELj1ELj16ENS_18Kernel_traits_baseILj1024ES2_S2_fS2_fjLj128EEEEELb1ELb0ELb1EEEvNS_9BwdParamsE)
        /*05f0*/ 	.word	0x000000ff


	//----- nvinfo : EIATTR_FRAME_SIZE
	.align		4
.L_253:
        /*05f4*/ 	.byte	0x04, 0x11
        /*05f6*/ 	.short	(.L_255 - .L_254)
	.align		4
.L_254:
        /*05f8*/ 	.word	index@($__internal_77_$__cuda_sm70_shflsync_bfly_p)
        /*05fc*/ 	.word	0x00000000


	//----- nvinfo : EIATTR_FRAME_SIZE
	.align		4
.L_255:
        /*0600*/ 	.byte	0x04, 0x11
        /*0602*/ 	.short	(.L_257 - .L_256)
	.align		4
.L_256:
        /*0604*/ 	.word	index@(_ZN10layer_norm31ln_parallel_residual_bwd_kernelINS_13Kernel_traitsI6__halfS2_fS2_fjLj1024ELj1ELj4ELj1ELj16ENS_18Kernel_traits_baseILj1024ES2_S2_fS2_fjLj128EEEEELb1ELb0ELb1EEEvNS_9BwdParamsE)
        /*0608*/ 	.word	0x00000138


	//----- nvinfo : EIATTR_REGCOUNT
	.align		4
.L_257:
        /*060c*/ 	.byte	0x04, 0x2f
        /*060e*/ 	.short	(.L_259 - .L_258)
	.align		4
.L_258:
        /*0610*/ 	.word	index@(_ZN10layer_norm31ln_parallel_residual_bwd_kernelINS_13Kernel_traitsI6__halfS2_fS2_fjLj1024ELj1ELj4ELj1ELj16ENS_18Kernel_traits_baseILj1024ES2_S2_fS2_fjLj128EEEEELb1ELb0ELb0EEEvNS_9BwdParamsE)
        /*0614*/ 	.word	0x000000ff


	//----- nvinfo : EIATTR_FRAME_SIZE
	.align		4
.L_259:
        /*0618*/ 	.byte	0x04, 0x11
        /*061a*/ 	.short	(.L_261 - .L_260)
	.align		4
.L_260:
        /*061c*/ 	.word	index@($__internal_76_$__cuda_sm70_shflsync_bfly_p)
        /*0620*/ 	.word	0x00000000


	//----- nvinfo : EIATTR_FRAME_SIZE
	.align		4
.L_261:
        /*0624*/ 	.byte	0x04, 0x11
        /*0626*/ 	.short	(.L_263 - .L_262)
	.align		4
.L_262:
        /*0628*/ 	.word	index@(_ZN10layer_norm31ln_parallel_residual_bwd_kernelINS_13Kernel_traitsI6__halfS2_fS2_fjLj1024ELj1ELj4ELj1ELj16ENS_18Kernel_traits_baseILj1024ES2_S2_fS2_fjLj128EEEEELb1ELb0ELb0EEEvNS_9BwdParamsE)
        /*062c*/ 	.word	0x00000168


	//----- nvinfo : EIATTR_REGCOUNT
	.align		4
.L_263:
        /*0630*/ 	.byte	0x04, 0x2f
        /*0632*/ 	.short	(.L_265 - .L_264)
	.align		4
.L_264:
        /*0634*/ 	.word	index@(_ZN10layer_norm31ln_parallel_residual_bwd_kernelINS_13Kernel_traitsI6__halfS2_fS2_fjLj1024ELj1ELj4ELj1ELj16ENS_18Kernel_traits_baseILj1024ES2_S2_fS2_fjLj128EEEEELb0ELb1ELb1EEEvNS_9BwdParamsE)
        /*0638*/ 	.word	0x000000f8


	//----- nvinfo : EIATTR_FRAME_SIZE
	.align		4
.L_265:
        /*063c*/ 	.byte	0x04, 0x11
        /*063e*/ 	.short	(.L_267 - .L_266)
	.align		4
.L_266:
        /*0640*/ 	.word	index@($__internal_75_$__cuda_sm70_shflsync_bfly_p)
        /*0644*/ 	.word	0x00000000


	//----- nvinfo : EIATTR_FRAME_SIZE
	.align		4
.L_267:
        /*0648*/ 	.byte	0x04, 0x11
        /*064a*/ 	.short	(.L_269 - .L_268)
	.align		4
.L_268:
        /*064c*/ 	.word	index@(_ZN10layer_norm31ln_parallel_residual_bwd_kernelINS_13Kernel_traitsI6__halfS2_fS2_fjLj1024ELj1ELj4ELj1ELj16ENS_18Kernel_traits_baseILj1024ES2_S2_fS2_fjLj128EEEEELb0ELb1ELb1EEEvNS_9BwdParamsE)
        /*0650*/ 	.word	0x00000000


	//----- nvinfo : EIATTR_REGCOUNT
	.align		4
.L_269:
        /*0654*/ 	.byte	0x04, 0x2f
        /*0656*/ 	.short	(.L_271 - .L_270)
	.align		4
.L_270:
        /*0658*/ 	.word	index@(_ZN10layer_norm31ln_parallel_residual_bwd_kernelINS_13Kernel_traitsI6__halfS2_fS2_fjLj1024ELj1ELj4ELj1ELj16ENS_18Kernel_traits_baseILj1024ES2_S2_fS2_fjLj128EEEEELb0ELb1ELb0EEEvNS_9BwdParamsE)
        /*065c*/ 	.word	0x000000eb


	//----- nvinfo : EIATTR_FRAME_SIZE
	.align		4
.L_271:
        /*0660*/ 	.byte	0x04, 0x11
        /*0662*/ 	.short	(.L_273 - .L_272)
	.align		4
.L_272:
        /*0664*/ 	.word	index@($__internal_74_$__cuda_sm70_shflsync_bfly_p)
        /*0668*/ 	.word	0x00000000


	//----- nvinfo : EIATTR_FRAME_SIZE
	.align		4
.L_273:
        /*066c*/ 	.byte	0x04, 0x11
        /*066e*/ 	.short	(.L_275 - .L_274)
	.align		4
.L_274:
        /*0670*/ 	.word	index@(_ZN10layer_norm31ln_parallel_residual_bwd_kernelINS_13Kernel_traitsI6__halfS2_fS2_fjLj1024ELj1ELj4ELj1ELj16ENS_18Kernel_traits_baseILj1024ES2_S2_fS2_fjLj128EEEEELb0ELb1ELb0EEEvNS_9BwdParamsE)
        /*0674*/ 	.word	0x00000000


	//----- nvinfo : EIATTR_REGCOUNT
	.align		4
.L_275:
        /*0678*/ 	.byte	0x04, 0x2f
        /*067a*/ 	.short	(.L_277 - .L_276)
	.align		4
.L_276:
        /*067c*/ 	.word	index@(_ZN10layer_norm31ln_parallel_residual_bwd_kernelINS_13Kernel_traitsI6__halfS2_fS2_fjLj1024ELj1ELj4ELj1ELj16ENS_18Kernel_traits_baseILj1024ES2_S2_fS2_fjLj128EEEEELb0ELb0ELb1EEEvNS_9BwdParamsE)
        /*0680*/ 	.word	0x000000ff


	//----- nvinfo : EIATTR_FRAME_SIZE
	.align		4
.L_277:
        /*0684*/ 	.byte	0x04, 0x11
        /*0686*/ 	.short	(.L_279 - .L_278)
	.align		4
.L_278:
        /*0688*/ 	.word	index@($__internal_73_$__cuda_sm70_shflsync_bfly_p)
        /*068c*/ 	.word	0x00000000


	//----- nvinfo : EIATTR_FRAME_SIZE
	.align		4
.L_279:
        /*0690*/ 	.byte	0x04, 0x11
        /*0692*/ 	.short	(.L_281 - .L_280)
	.align		4
.L_280:
        /*0694*/ 	.word	index@(_ZN10layer_norm31ln_parallel_residual_bwd_kernelINS_13Kernel_traitsI6__halfS2_fS2_fjLj1024ELj1ELj4ELj1ELj16ENS_18Kernel_traits_baseILj1024ES2_S2_fS2_fjLj128EEEEELb0ELb0ELb1EEEvNS_9BwdParamsE)
        /*0698*/ 	.word	0x000000f8


	//----- nvinfo : EIATTR_REGCOUNT
	.align		4
.L_281:
        /*069c*/ 	.byte	0x04, 0x2f
        /*069e*/ 	.short	(.L_283 - .L_282)
	.align		4
.L_282:
        /*06a0*/ 	.word	index@(_ZN10layer_norm31ln_parallel_residual_bwd_kernelINS_13Kernel_traitsI6__halfS2_fS2_fjLj1024ELj1ELj4ELj1ELj16ENS_18Kernel_traits_baseILj1024ES2_S2_fS2_fjLj128EEEEELb0ELb0ELb0EEEvNS_9BwdParamsE)
        /*06a4*/ 	.word	0x000000ff


	//----- nvinfo : EIATTR_FRAME_SIZE
	.align		4
.L_283:
        /*06a8*/ 	.byte	0x04, 0x11
        /*06aa*/ 	.short	(.L_285 - .L_284)
	.align		4
.L_284:
        /*06ac*/ 	.word	index@($__internal_72_$__cuda_sm70_shflsync_bfly_p)
        /*06b0*/ 	.word	0x00000000


	//----- nvinfo : EIATTR_FRAME_SIZE
	.align		4
.L_285:
        /*06b4*/ 	.byte	0x04, 0x11
        /*06b6*/ 	.short	(.L_287 - .L_286)
	.align		4
.L_286:
        /*06b8*/ 	.word	index@(_ZN10layer_norm31ln_parallel_residual_bwd_kernelINS_13Kernel_traitsI6__halfS2_fS2_fjLj1024ELj1ELj4ELj1ELj16ENS_18Kernel_traits_baseILj1024ES2_S2_fS2_fjLj128EEEEELb0ELb0ELb0EEEvNS_9BwdParamsE)
        /*06bc*/ 	.word	0x00000120


	//----- nvinfo : EIATTR_REGCOUNT
	.align		4
.L_287:
        /*06c0*/ 	.byte	0x04, 0x2f
        /*06c2*/ 	.short	(.L_289 - .L_288)
	.align		4
.L_288:
        /*06c4*/ 	.word	index@(_ZN10layer_norm31ln_parallel_residual_bwd_kernelINS_13Kernel_traitsIf6__halfS2_S2_fjLj1024ELj1ELj4ELj1ELj16ENS_18Kernel_traits_baseILj1024EfS2_S2_S2_fjLj128EEEEELb1ELb1ELb1EEEvNS_9BwdParamsE)
        /*06c8*/ 	.word	0x000000f6


	//----- nvinfo : EIATTR_FRAME_SIZE
	.align		4
.L_289:
        /*06cc*/ 	.byte	0x04, 0x11
        /*06ce*/ 	.short	(.L_291 - .L_290)
	.align		4
.L_290:
        /*06d0*/ 	.word	index@($__internal_71_$__cuda_sm70_shflsync_bfly_p)
        /*06d4*/ 	.word	0x00000000


	//----- nvinfo : EIATTR_FRAME_SIZE
	.align		4
.L_291:
        /*06d8*/ 	.byte	0x04, 0x11
        /*06da*/ 	.short	(.L_293 - .L_292)
	.align		4
.L_292:
        /*06dc*/ 	.word	index@(_ZN10layer_norm31ln_parallel_residual_bwd_kernelINS_13Kernel_traitsIf6__halfS2_S2_fjLj1024ELj1ELj4ELj1ELj16ENS_18Kernel_traits_baseILj1024EfS2_S2_S2_fjLj128EEEEELb1ELb1ELb1EEEvNS_9BwdParamsE)
        /*06e0*/ 	.word	0x00000000


	//----- nvinfo : EIATTR_REGCOUNT
	.align		4
.L_293:
        /*06e4*/ 	.byte	0x04, 0x2f
        /*06e6*/ 	.short	(.L_295 - .L_294)
	.align		4
.L_294:
        /*06e8*/ 	.word	index@(_ZN10layer_norm40ln_parallel_residual_bwd_finalize_kernelINS_22Kernel_traits_finalizeILj1024Ef6__halfS2_S2_fjLb0ELj1024ELj4ENS_18Kernel_traits_baseILj1024EfS2_S2_S2_fjLj1024EEEEELb1EEEvNS_9BwdParamsE)
        /*06ec*/ 	.word	0x00000020


	//----- nvinfo : EIATTR_FRAME_SIZE
	.align		4
.L_295:
        /*06f0*/ 	.byte	0x04, 0x11
        /*06f2*/ 	.short	(.L_297 - .L_296)
	.align		4
.L_296:
        /*06f4*/ 	.word	index@($__internal_70_$__cuda_sm70_shflsync_bfly_p)
        /*06f8*/ 	.word	0x00000000


	//----- nvinfo : EIATTR_FRAME_SIZE
	.align		4
.L_297:
        /*06fc*/ 	.byte	0x04, 0x11
        /*06fe*/ 	.short	(.L_299 - .L_298)
	.align		4
.L_298:
        /*0700*/ 	.word	index@(_ZN10layer_norm40ln_parallel_residual_bwd_finalize_kernelINS_22Kernel_traits_finalizeILj1024Ef6__halfS2_S2_fjLb0ELj1024ELj4ENS_18Kernel_traits_baseILj1024EfS2_S2_S2_fjLj1024EEEEELb1EEEvNS_9BwdParamsE)
        /*0704*/ 	.word	0x00000000


	//----- nvinfo : EIATTR_REGCOUNT
	.align		4
.L_299:
        /*0708*/ 	.byte	0x04, 0x2f
        /*070a*/ 	.short	(.L_301 - .L_300)
	.align		4
.L_300:
        /*070c*/ 	.word	index@(_ZN10layer_norm22ln_bwd_finalize_kernelINS_22Kernel_traits_finalizeILj1024Ef6__halfS2_S2_fjLb0ELj1024ELj4ENS_18Kernel_traits_baseILj1024EfS2_S2_S2_fjLj1024EEEEELb0ELb1EEEvNS_9BwdParamsE)
        /*0710*/ 	.word	0x00000020


	//----- nvinfo : EIATTR_FRAME_SIZE
	.align		4
.L_301:
        /*0714*/ 	.byte	0x04, 0x11
        /*0716*/ 	.short	(.L_303 - .L_302)
	.align		4
.L_302:
        /*0718*/ 	.word	index@($__internal_69_$__cuda_sm70_shflsync_bfly_p)
        /*071c*/ 	.word	0x00000000


	//----- nvinfo : EIATTR_FRAME_SIZE
	.align		4
.L_303:
        /*0720*/ 	.byte	0x04, 0x11
        /*0722*/ 	.short	(.L_305 - .L_304)
	.align		4
.L_304:
        /*0724*/ 	.word	index@(_ZN10layer_norm22ln_bwd_finalize_kernelINS_22Kernel_traits_finalizeILj1024Ef6__halfS2_S2_fjLb0ELj1024ELj4ENS_18Kernel_traits_baseILj1024EfS2_S2_S2_fjLj1024EEEEELb0ELb1EEEvNS_9BwdParamsE)
        /*0728*/ 	.word	0x00000000


	//----- nvinfo : EIATTR_REGCOUNT
	.align		4
.L_305:
        /*072c*/ 	.byte	0x04, 0x2f
        /*072e*/ 	.short	(.L_307 - .L_306)
	.align		4
.L_306:
        /*0730*/ 	.word	index@(_ZN10layer_norm31ln_parallel_residual_bwd_kernelINS_13Kernel_traitsIf6__halfS2_S2_fjLj1024ELj1ELj4ELj1ELj16ENS_18Kernel_traits_baseILj1024EfS2_S2_S2_fjLj128EEEEELb1ELb1ELb0EEEvNS_9BwdParamsE)
        /*0734*/ 	.word	0x000000e9


	//----- nvinfo : EIATTR_FRAME_SIZE
	.align		4
.L_307:
        /*0738*/ 	.byte	0x04, 0x11
        /*073a*/ 	.short	(.L_309 - .L_308)
	.align		4
.L_308:
        /*073c*/ 	.word	index@($__internal_68_$__cuda_sm70_shflsync_bfly_p)
        /*0740*/ 	.word	0x00000000


	//----- nvinfo : EIATTR_FRAME_SIZE
	.align		4
.L_309:
        /*0744*/ 	.byte	0x04, 0x11
        /*0746*/ 	.short	(.L_311 - .L_310)
	.align		4
.L_310:
        /*0748*/ 	.word	index@(_ZN10layer_norm31ln_parallel_residual_bwd_kernelINS_13Kernel_traitsIf6__halfS2_S2_fjLj1024ELj1ELj4ELj1ELj16ENS_18Kernel_traits_baseILj1024EfS2_S2_S2_fjLj128EEEEELb1ELb1ELb0EEEvNS_9BwdParamsE)
        /*074c*/ 	.word	0x00000000


	//----- nvinfo : EIATTR_REGCOUNT
	.align		4
.L_311:
        /*0750*/ 	.byte	0x04, 0x2f
        /*0752*/ 	.short	(.L_313 - .L_312)
	.align		4
.L_312:
        /*0754*/ 	.word	index@(_ZN10layer_norm40ln_parallel_residual_bwd_finalize_kernelINS_22Kernel_traits_finalizeILj1024Ef6__halfS2_S2_fjLb0ELj1024ELj4ENS_18Kernel_traits_baseILj1024EfS2_S2_S2_fjLj1024EEEEELb0EEEvNS_9BwdParamsE)
        /*0758*/ 	.word	0x00000020


	//----- nvinfo : EIATTR_FRAME_SIZE
	.align		4
.L_313:
        /*075c*/ 	.byte	0x04, 0x11
        /*075e*/ 	.short	(.L_315 - .L_314)
	.align		4
.L_314:
        /*0760*/ 	.word	index@($__internal_67_$__cuda_sm70_shflsync_bfly_p)
        /*0764*/ 	.word	0x00000000


	//----- nvinfo : EIATTR_FRAME_SIZE
	.align		4
.L_315:
        /*0768*/ 	.byte	0x04, 0x11
        /*076a*/ 	.short	(.L_317 - .L_316)
	.align		4
.L_316:
        /*076c*/ 	.word	index@(_ZN10layer_norm40ln_parallel_residual_bwd_finalize_kernelINS_22Kernel_traits_finalizeILj1024Ef6__halfS2_S2_fjLb0ELj1024ELj4ENS_18Kernel_traits_baseILj1024EfS2_S2_S2_fjLj1024EEEEELb0EEEvNS_9BwdParamsE)
        /*0770*/ 	.word	0x00000000


	//----- nvinfo : EIATTR_REGCOUNT
	.align		4
.L_317:
        /*0774*/ 	.byte	0x04, 0x2f
        /*0776*/ 	.short	(.L_319 - .L_318)
	.align		4
.L_318:
        /*0778*/ 	.word	index@(_ZN10layer_norm22ln_bwd_finalize_kernelINS_22Kernel_traits_finalizeILj1024Ef6__halfS2_S2_fjLb0ELj1024ELj4ENS_18Kernel_traits_baseILj1024EfS2_S2_S2_fjLj1024EEEEELb0ELb0EEEvNS_9BwdParamsE)
        /*077c*/ 	.word	0x0000001e


	//----- nvinfo : EIATTR_FRAME_SIZE
	.align		4
.L_319:
        /*0780*/ 	.byte	0x04, 0x11
        /*0782*/ 	.short	(.L_321 - .L_320)
	.align		4
.L_320:
        /*0784*/ 	.word	index@($__internal_66_$__cuda_sm70_shflsync_bfly_p)
        /*0788*/ 	.word	0x00000000


	//----- nvinfo : EIATTR_FRAME_SIZE
	.align		4
.L_321:
        /*078c*/ 	.byte	0x04, 0x11
        /*078e*/ 	.short	(.L_323 - .L_322)
	.align		4
.L_322:
        /*0790*/ 	.word	index@(_ZN10layer_norm22ln_bwd_finalize_kernelINS_22Kernel_traits_finalizeILj1024Ef6__halfS2_S2_fjLb0ELj1024ELj4ENS_18Kernel_traits_baseILj1024EfS2_S2_S2_fjLj1024EEEEELb0ELb0EEEvNS_9BwdParamsE)
        /*0794*/ 	.word	0x00000000


	//----- nvinfo : EIATTR_REGCOUNT
	.align		4
.L_323:
        /*0798*/ 	.byte	0x04, 0x2f
        /*079a*/ 	.short	(.L_325 - .L_324)
	.align		4
.L_324:
        /*079c*/ 	.word	index@(_ZN10layer_norm31ln_parallel_residual_bwd_kernelINS_13Kernel_traitsIf6__halfS2_S2_fjLj1024ELj1ELj4ELj1ELj16ENS_18Kernel_traits_baseILj1024EfS2_S2_S2_fjLj128EEEEELb1ELb0ELb1EEEvNS_9BwdParamsE)
        /*07a0*/ 	.word	0x000000ff


	//----- nvinfo : EIATTR_FRAME_SIZE
	.align		4
.L_325:
        /*07a4*/ 	.byte	0x04, 0x11
        /*07a6*/ 	.short	(.L_327 - .L_326)
	.align		4
.L_326:
        /*07a8*/ 	.word	index@($__internal_65_$__cuda_sm70_shflsync_bfly_p)
        /*07ac*/ 	.word	0x00000000


	//----- nvinfo : EIATTR_FRAME_SIZE
	.align		4
.L_327:
        /*07b0*/ 	.byte	0x04, 0x11
        /*07b2*/ 	.short	(.L_329 - .L_328)
	.align		4
.L_328:
        /*07b4*/ 	.word	index@(_ZN10layer_norm31ln_parallel_residual_bwd_kernelINS_13Kernel_traitsIf6__halfS2_S2_fjLj1024ELj1ELj4ELj1ELj16ENS_18Kernel_traits_baseILj1024EfS2_S2_S2_fjLj128EEEEELb1ELb0ELb1EEEvNS_9BwdParamsE)
        /*07b8*/ 	.word	0x000000f0


	//----- nvinfo : EIATTR_REGCOUNT
	.align		4
.L_329:
        /*07bc*/ 	.byte	0x04, 0x2f
        /*07be*/ 	.short	(.L_331 - .L_330)
	.align		4
.L_330:
        /*07c0*/ 	.word	index@(_ZN10layer_norm31ln_parallel_residual_bwd_kernelINS_13Kernel_traitsIf6__halfS2_S2_fjLj1024ELj1ELj4ELj1ELj16ENS_18Kernel_traits_baseILj1024EfS2_S2_S2_fjLj128EEEEELb1ELb0ELb0EEEvNS_9BwdParamsE)
        /*07c4*/ 	.word	0x000000ff


	//----- nvinfo : EIATTR_FRAME_SIZE
	.align		4
.L_331:
        /*07c8*/ 	.byte	0x04, 0x11
        /*07ca*/ 	.short	(.L_333 - .L_332)
	.align		4
.L_332:
        /*07cc*/ 	.word	index@($__internal_64_$__cuda_sm70_shflsync_bfly_p)
        /*07d0*/ 	.word	0x00000000


	//----- nvinfo : EIATTR_FRAME_SIZE
	.align		4
.L_333:
        /*07d4*/ 	.byte	0x04, 0x11
        /*07d6*/ 	.short	(.L_335 - .L_334)
	.align		4
.L_334:
        /*07d8*/ 	.word	index@(_ZN10layer_norm31ln_parallel_residual_bwd_kernelINS_13Kernel_traitsIf6__halfS2_S2_fjLj1024ELj1ELj4ELj1ELj16ENS_18Kernel_traits_baseILj1024EfS2_S2_S2_fjLj128EEEEELb1ELb0ELb0EEEvNS_9BwdParamsE)
        /*07dc*/ 	.word	0x00000108


	//----- nvinfo : EIATTR_REGCOUNT
	.align		4
.L_335:
        /*07e0*/ 	.byte	0x04, 0x2f
        /*07e2*/ 	.short	(.L_337 - .L_336)
	.align		4
.L_336:
        /*07e4*/ 	.word	index@(_ZN10layer_norm31ln_parallel_residual_bwd_kernelINS_13Kernel_traitsIf6__halfS2_S2_fjLj1024ELj1ELj4ELj1ELj16ENS_18Kernel_traits_baseILj1024EfS2_S2_S2_fjLj128EEEEELb0ELb1ELb1EEEvNS_9BwdParamsE)
        /*07e8*/ 	.word	0x000000e6


	//----- nvinfo : EIATTR_FRAME_SIZE
	.align		4
.L_337:
        /*07ec*/ 	.byte	0x04, 0x11
        /*07ee*/ 	.short	(.L_339 - .L_338)
	.align		4
.L_338:
        /*07f0*/ 	.word	index@($__internal_63_$__cuda_sm70_shflsync_bfly_p)
        /*07f4*/ 	.word	0x00000000


	//----- nvinfo : EIATTR_FRAME_SIZE
	.align		4
.L_339:
        /*07f8*/ 	.byte	0x04, 0x11
        /*07fa*/ 	.short	(.L_341 - .L_340)
	.align		4
.L_340:
        /*07fc*/ 	.word	index@(_ZN10layer_norm31ln_parallel_residual_bwd_kernelINS_13Kernel_traitsIf6__halfS2_S2_fjLj1024ELj1ELj4ELj1ELj16ENS_18Kernel_traits_baseILj1024EfS2_S2_S2_fjLj128EEEEELb0ELb1ELb1EEEvNS_9BwdParamsE)
        /*0800*/ 	.word	0x00000000


	//----- nvinfo : EIATTR_REGCOUNT
	.align		4
.L_341:
        /*0804*/ 	.byte	0x04, 0x2f
        /*0806*/ 	.short	(.L_343 - .L_342)
	.align		4
.L_342:
        /*0808*/ 	.word	index@(_ZN10layer_norm31ln_parallel_residual_bwd_kernelINS_13Kernel_traitsIf6__halfS2_S2_fjLj1024ELj1ELj4ELj1ELj16ENS_18Kernel_traits_baseILj1024EfS2_S2_S2_fjLj128EEEEELb0ELb1ELb0EEEvNS_9BwdParamsE)
        /*080c*/ 	.word	0x000000db


	//----- nvinfo : EIATTR_FRAME_SIZE
	.align		4
.L_343:
        /*0810*/ 	.byte	0x04, 0x11
        /*0812*/ 	.short	(.L_345 - .L_344)
	.align		4
.L_344:
        /*0814*/ 	.word	index@($__internal_62_$__cuda_sm70_shflsync_bfly_p)
        /*0818*/ 	.word	0x00000000


	//----- nvinfo : EIATTR_FRAME_SIZE
	.align		4
.L_345:
        /*081c*/ 	.byte	0x04, 0x11
        /*081e*/ 	.short	(.L_347 - .L_346)
	.align		4
.L_346:
        /*0820*/ 	.word	index@(_ZN10layer_norm31ln_parallel_residual_bwd_kernelINS_13Kernel_traitsIf6__halfS2_S2_fjLj1024ELj1ELj4ELj1ELj16ENS_18Kernel_traits_baseILj1024EfS2_S2_S2_fjLj128EEEEELb0ELb1ELb0EEEvNS_9BwdParamsE)
        /*0824*/ 	.word	0x00000000


	//----- nvinfo : EIATTR_REGCOUNT
	.align		4
.L_347:
        /*0828*/ 	.byte	0x04, 0x2f
        /*082a*/ 	.short	(.L_349 - .L_348)
	.align		4
.L_348:
        /*082c*/ 	.word	index@(_ZN10layer_norm31ln_parallel_residual_bwd_kernelINS_13Kernel_traitsIf6__halfS2_S2_fjLj1024ELj1ELj4ELj1ELj16ENS_18Kernel_traits_baseILj1024EfS2_S2_S2_fjLj128EEEEELb0ELb0ELb1EEEvNS_9BwdParamsE)
        /*0830*/ 	.word	0x000000ff


	//----- nvinfo : EIATTR_FRAME_SIZE
	.align		4
.L_349:
        /*0834*/ 	.byte	0x04, 0x11
        /*0836*/ 	.short	(.L_351 - .L_350)
	.align		4
.L_350:
        /*0838*/ 	.word	index@($__internal_61_$__cuda_sm70_shflsync_bfly_p)
        /*083c*/ 	.word	0x00000000


	//----- nvinfo : EIATTR_FRAME_SIZE
	.align		4
.L_351:
        /*0840*/ 	.byte	0x04, 0x11
        /*0842*/ 	.short	(.L_353 - .L_352)
	.align		4
.L_352:
        /*0844*/ 	.word	index@(_ZN10layer_norm31ln_parallel_residual_bwd_kernelINS_13Kernel_traitsIf6__halfS2_S2_fjLj1024ELj1ELj4ELj1ELj16ENS_18Kernel_traits_baseILj1024EfS2_S2_S2_fjLj128EEEEELb0ELb0ELb1EEEvNS_9BwdParamsE)
        /*0848*/ 	.word	0x000000a8


	//----- nvinfo : EIATTR_REGCOUNT
	.align		4
.L_353:
        /*084c*/ 	.byte	0x04, 0x2f
        /*084e*/ 	.short	(.L_355 - .L_354)
	.align		4
.L_354:
        /*0850*/ 	.word	index@(_ZN10layer_norm31ln_parallel_residual_bwd_kernelINS_13Kernel_traitsIf6__halfS2_S2_fjLj1024ELj1ELj4ELj1ELj16ENS_18Kernel_traits_baseILj1024EfS2_S2_S2_fjLj128EEEEELb0ELb0ELb0EEEvNS_9BwdParamsE)
        /*0854*/ 	.word	0x000000ff


	//----- nvinfo : EIATTR_FRAME_SIZE
	.align		4
.L_355:
        /*0858*/ 	.byte	0x04, 0x11
        /*085a*/ 	.short	(.L_357 - .L_356)
	.align		4
.L_356:
        /*085c*/ 	.word	index@($__internal_60_$__cuda_sm70_shflsync_bfly_p)
        /*0860*/ 	.word	0x00000000


	//----- nvinfo : EIATTR_FRAME_SIZE
	.align		4
.L_357:
        /*0864*/ 	.byte	0x04, 0x11
        /*0866*/ 	.short	(.L_359 - .L_358)
	.align		4
.L_358:
        /*0868*/ 	.word	index@(_ZN10layer_norm31ln_parallel_residual_bwd_kernelINS_13Kernel_traitsIf6__halfS2_S2_fjLj1024ELj1ELj4ELj1ELj16ENS_18Kernel_traits_baseILj1024EfS2_S2_S2_fjLj128EEEEELb0ELb0ELb0EEEvNS_9BwdParamsE)
        /*086c*/ 	.word	0x000000c8


	//----- nvinfo : EIATTR_REGCOUNT
	.align		4
.L_359:
        /*0870*/ 	.byte	0x04, 0x2f
        /*0872*/ 	.short	(.L_361 - .L_360)
	.align		4
.L_360:
        /*0874*/ 	.word	index@(_ZN10layer_norm31ln_parallel_residual_bwd_kernelINS_13Kernel_traitsIf13__nv_bfloat16fS2_fjLj1024ELj1ELj4ELj1ELj16ENS_18Kernel_traits_baseILj1024EfS2_fS2_fjLj128EEEEELb1ELb1ELb1EEEvNS_9BwdParamsE)
        /*0878*/ 	.word	0x000000fd


	//----- nvinfo : EIATTR_FRAME_SIZE
	.align		4
.L_361:
        /*087c*/ 	.byte	0x04, 0x11
        /*087e*/ 	.short	(.L_363 - .L_362)
	.align		4
.L_362:
        /*0880*/ 	.word	index@($__internal_59_$__cuda_sm70_shflsync_bfly_p)
        /*0884*/ 	.word	0x00000000


	//----- nvinfo : EIATTR_FRAME_SIZE
	.align		4
.L_363:
        /*0888*/ 	.byte	0x04, 0x11
        /*088a*/ 	.short	(.L_365 - .L_364)
	.align		4
.L_364:
        /*088c*/ 	.word	index@(_ZN10layer_norm31ln_parallel_residual_bwd_kernelINS_13Kernel_traitsIf13__nv_bfloat16fS2_fjLj1024ELj1ELj4ELj1ELj16ENS_18Kernel_traits_baseILj1024EfS2_fS2_fjLj128EEEEELb1ELb1ELb1EEEvNS_9BwdParamsE)
        /*0890*/ 	.word	0x00000000


	//----- nvinfo : EIATTR_REGCOUNT
	.align		4
.L_365:
        /*0894*/ 	.byte	0x04, 0x2f
        /*0896*/ 	.short	(.L_367 - .L_366)
	.align		4
.L_366:
        /*0898*/ 	.word	index@(_ZN10layer_norm40ln_parallel_residual_bwd_finalize_kernelINS_22Kernel_traits_finalizeILj1024Ef13__nv_bfloat16fS2_fjLb0ELj1024ELj4ENS_18Kernel_traits_baseILj1024EfS2_fS2_fjLj1024EEEEELb1EEEvNS_9BwdParamsE)
        /*089c*/ 	.word	0x00000020


	//----- nvinfo : EIATTR_FRAME_SIZE
	.align		4
.L_367:
        /*08a0*/ 	.byte	0x04, 0x11
        /*08a2*/ 	.short	(.L_369 - .L_368)
	.align		4
.L_368:
        /*08a4*/ 	.word	index@($__internal_58_$__cuda_sm70_shflsync_bfly_p)
        /*08a8*/ 	.word	0x00000000


	//----- nvinfo : EIATTR_FRAME_SIZE
	.align		4
.L_369:
        /*08ac*/ 	.byte	0x04, 0x11
        /*08ae*/ 	.short	(.L_371 - .L_370)
	.align		4
.L_370:
        /*08b0*/ 	.word	index@(_ZN10layer_norm40ln_parallel_residual_bwd_finalize_kernelINS_22Kernel_traits_finalizeILj1024Ef13__nv_bfloat16fS2_fjLb0ELj1024ELj4ENS_18Kernel_traits_baseILj1024EfS2_fS2_fjLj1024EEEEELb1EEEvNS_9BwdParamsE)
        /*08b4*/ 	.word	0x00000000


	//----- nvinfo : EIATTR_REGCOUNT
	.align		4
.L_371:
        /*08b8*/ 	.byte	0x04, 0x2f
        /*08ba*/ 	.short	(.L_373 - .L_372)
	.align		4
.L_372:
        /*08bc*/ 	.word	index@(_ZN10layer_norm22ln_bwd_finalize_kernelINS_22Kernel_traits_finalizeILj1024Ef13__nv_bfloat16fS2_fjLb0ELj1024ELj4ENS_18Kernel_traits_baseILj1024EfS2_fS2_fjLj1024EEEEELb0ELb1EEEvNS_9BwdParamsE)
        /*08c0*/ 	.word	0x00000020


	//----- nvinfo : EIATTR_FRAME_SIZE
	.align		4
.L_373:
        /*08c4*/ 	.byte	0x04, 0x11
        /*08c6*/ 	.short	(.L_375 - .L_374)
	.align		4
.L_374:
        /*08c8*/ 	.word	index@($__internal_57_$__cuda_sm70_shflsync_bfly_p)
        /*08cc*/ 	.word	0x00000000


	//----- nvinfo : EIATTR_FRAME_SIZE
	.align		4
.L_375:
        /*08d0*/ 	.byte	0x04, 0x11
        /*08d2*/ 	.short	(.L_377 - .L_376)
	.align		4
.L_376:
        /*08d4*/ 	.word	index@(_ZN10layer_norm22ln_bwd_finalize_kernelINS_22Kernel_traits_finalizeILj1024Ef13__nv_bfloat16fS2_fjLb0ELj1024ELj4ENS_18Kernel_traits_baseILj1024EfS2_fS2_fjLj1024EEEEELb0ELb1EEEvNS_9BwdParamsE)
        /*08d8*/ 	.word	0x00000000


	//----- nvinfo : EIATTR_REGCOUNT
	.align		4
.L_377:
        /*08dc*/ 	.byte	0x04, 0x2f
        /*08de*/ 	.short	(.L_379 - .L_378)
	.align		4
.L_378:
        /*08e0*/ 	.word	index@(_ZN10layer_norm31ln_parallel_residual_bwd_kernelINS_13Kernel_traitsIf13__nv_bfloat16fS2_fjLj1024ELj1ELj4ELj1ELj16ENS_18Kernel_traits_baseILj1024EfS2_fS2_fjLj128EEEEELb1ELb1ELb0EEEvNS_9BwdParamsE)
        /*08e4*/ 	.word	0x000000f7


	//----- nvinfo : EIATTR_FRAME_SIZE
	.align		4
.L_379:
        /*08e8*/ 	.byte	0x04, 0x11
        /*08ea*/ 	.short	(.L_381 - .L_380)
	.align		4
.L_380:
        /*08ec*/ 	.word	index@($__internal_56_$__cuda_sm70_shflsync_bfly_p)
        /*08f0*/ 	.word	0x00000000


	//----- nvinfo : EIATTR_FRAME_SIZE
	.align		4
.L_381:
        /*08f4*/ 	.byte	0x04, 0x11
        /*08f6*/ 	.short	(.L_383 - .L_382)
	.align		4
.L_382:
        /*08f8*/ 	.word	index@(_ZN10layer_norm31ln_parallel_residual_bwd_kernelINS_13Kernel_traitsIf13__nv_bfloat16fS2_fjLj1024ELj1ELj4ELj1ELj16ENS_18Kernel_traits_baseILj1024EfS2_fS2_fjLj128EEEEELb1ELb1ELb0EEEvNS_9BwdParamsE)
        /*08fc*/ 	.word	0x00000000


	//----- nvinfo : EIATTR_REGCOUNT
	.align		4
.L_383:
        /*0900*/ 	.byte	0x04, 0x2f
        /*0902*/ 	.short	(.L_385 - .L_384)
	.align		4
.L_384:
        /*0904*/ 	.word	index@(_ZN10layer_norm40ln_parallel_residual_bwd_finalize_kernelINS_22Kernel_traits_finalizeILj1024Ef13__nv_bfloat16fS2_fjLb0ELj1024ELj4ENS_18Kernel_traits_baseILj1024EfS2_fS2_fjLj1024EEEEELb0EEEvNS_9BwdParamsE)
        /*0908*/ 	.word	0x00000020


	//----- nvinfo : EIATTR_FRAME_SIZE
	.align		4
.L_385:
        /*090c*/ 	.byte	0x04, 0x11
        /*090e*/ 	.short	(.L_387 - .L_386)
	.align		4
.L_386:
        /*0910*/ 	.word	index@($__internal_55_$__cuda_sm70_shflsync_bfly_p)
        /*0914*/ 	.word	0x00000000


	//----- nvinfo : EIATTR_FRAME_SIZE
	.align		4
.L_387:
        /*0918*/ 	.byte	0x04, 0x11
        /*091a*/ 	.short	(.L_389 - .L_388)
	.align		4
.L_388:
        /*091c*/ 	.word	index@(_ZN10layer_norm40ln_parallel_residual_bwd_finalize_kernelINS_22Kernel_traits_finalizeILj1024Ef13__nv_bfloat16fS2_fjLb0ELj1024ELj4ENS_18Kernel_traits_baseILj1024EfS2_fS2_fjLj1024EEEEELb0EEEvNS_9BwdParamsE)
        /*0920*/ 	.word	0x00000000


	//----- nvinfo : EIATTR_REGCOUNT
	.align		4
.L_389:
        /*0924*/ 	.byte	0x04, 0x2f
        /*0926*/ 	.short	(.L_391 - .L_390)
	.align		4
.L_390:
        /*0928*/ 	.word	index@(_ZN10layer_norm22ln_bwd_finalize_kernelINS_22Kernel_traits_finalizeILj1024Ef13__nv_bfloat16fS2_fjLb0ELj1024ELj4ENS_18Kernel_traits_baseILj1024EfS2_fS2_fjLj1024EEEEELb0ELb0EEEvNS_9BwdParamsE)
        /*092c*/ 	.word	0x0000001e


	//----- nvinfo : EIATTR_FRAME_SIZE
	.align		4
.L_391:
        /*0930*/ 	.byte	0x04, 0x11
        /*0932*/ 	.short	(.L_393 - .L_392)
	.align		4
.L_392:
        /*0934*/ 	.word	index@($__internal_54_$__cuda_sm70_shflsync_bfly_p)
        /*0938*/ 	.word	0x00000000


	//----- nvinfo : EIATTR_FRAME_SIZE
	.align		4
.L_393:
        /*093c*/ 	.byte	0x04, 0x11
        /*093e*/ 	.short	(.L_395 - .L_394)
	.align		4
.L_394:
        /*0940*/ 	.word	index@(_ZN10layer_norm22ln_bwd_finalize_kernelINS_22Kernel_traits_finalizeILj1024Ef13__nv_bfloat16fS2_fjLb0ELj1024ELj4ENS_18Kernel_traits_baseILj1024EfS2_fS2_fjLj1024EEEEELb0ELb0EEEvNS_9BwdParamsE)
        /*0944*/ 	.word	0x00000000


	//----- nvinfo : EIATTR_REGCOUNT
	.align		4
.L_395:
        /*0948*/ 	.byte	0x04, 0x2f
        /*094a*/ 	.short	(.L_397 - .L_396)
	.align		4
.L_396:
        /*094c*/ 	.word	index@(_ZN10layer_norm31ln_parallel_residual_bwd_kernelINS_13Kernel_traitsIf13__nv_bfloat16fS2_fjLj1024ELj1ELj4ELj1ELj16ENS_18Kernel_traits_baseILj1024EfS2_fS2_fjLj128EEEEELb1ELb0ELb1EEEvNS_9BwdParamsE)
        /*0950*/ 	.word	0x000000ff


	//----- nvinfo : EIATTR_FRAME_SIZE
	.align		4
.L_397:
        /*0954*/ 	.byte	0x04, 0x11
        /*0956*/ 	.short	(.L_399 - .L_398)
	.align		4
.L_398:
        /*0958*/ 	.word	index@($__internal_53_$__cuda_sm70_shflsync_bfly_p)
        /*095c*/ 	.word	0x00000000


	//----- nvinfo : EIATTR_FRAME_SIZE
	.align		4
.L_399:
        /*0960*/ 	.byte	0x04, 0x11
        /*0962*/ 	.short	(.L_401 - .L_400)
	.align		4
.L_400:
        /*0964*/ 	.word	index@(_ZN10layer_norm31ln_parallel_residual_bwd_kernelINS_13Kernel_traitsIf13__nv_bfloat16fS2_fjLj1024ELj1ELj4ELj1ELj16ENS_18Kernel_traits_baseILj1024EfS2_fS2_fjLj128EEEEELb1ELb0ELb1EEEvNS_9BwdParamsE)
        /*0968*/ 	.word	0x00000138


	//----- nvinfo : EIATTR_REGCOUNT
	.align		4
.L_401:
        /*096c*/ 	.byte	0x04, 0x2f
        /*096e*/ 	.short	(.L_403 - .L_402)
	.align		4
.L_402:
        /*0970*/ 	.word	index@(_ZN10layer_norm31ln_parallel_residual_bwd_kernelINS_13Kernel_traitsIf13__nv_bfloat16fS2_fjLj1024ELj1ELj4ELj1ELj16ENS_18Kernel_traits_baseILj1024EfS2_fS2_fjLj128EEEEELb1ELb0ELb0EEEvNS_9BwdParamsE)
        /*0974*/ 	.word	0x000000ff


	//----- nvinfo : EIATTR_FRAME_SIZE
	.align		4
.L_403:
        /*0978*/ 	.byte	0x04, 0x11
        /*097a*/ 	.short	(.L_405 - .L_404)
	.align		4
.L_404:
        /*097c*/ 	.word	index@($__internal_52_$__cuda_sm70_shflsync_bfly_p)
        /*0980*/ 	.word	0x00000000


	//----- nvinfo : EIATTR_FRAME_SIZE
	.align		4
.L_405:
        /*0984*/ 	.byte	0x04, 0x11
        /*0986*/ 	.short	(.L_407 - .L_406)
	.align		4
.L_406:
        /*0988*/ 	.word	index@(_ZN10layer_norm31ln_parallel_residual_bwd_kernelINS_13Kernel_traitsIf13__nv_bfloat16fS2_fjLj1024ELj1ELj4ELj1ELj16ENS_18Kernel_traits_baseILj1024EfS2_fS2_fjLj128EEEEELb1ELb0ELb0EEEvNS_9BwdParamsE)
        /*098c*/ 	.word	0x00000168


	//----- nvinfo : EIATTR_REGCOUNT
	.align		4
.L_407:
        /*0990*/ 	.byte	0x04, 0x2f
        /*0992*/ 	.short	(.L_409 - .L_408)
	.align		4
.L_408:
        /*0994*/ 	.word	index@(_ZN10layer_norm31ln_parallel_residual_bwd_kernelINS_13Kernel_traitsIf13__nv_bfloat16fS2_fjLj1024ELj1ELj4ELj1ELj16ENS_18Kernel_traits_baseILj1024EfS2_fS2_fjLj128EEEEELb0ELb1ELb1EEEvNS_9BwdParamsE)
        /*0998*/ 	.word	0x000000f6


	//----- nvinfo : EIATTR_FRAME_SIZE
	.align		4
.L_409:
        /*099c*/ 	.byte	0x04, 0x11
        /*099e*/ 	.short	(.L_411 - .L_410)
	.align		4
.L_410:
        /*09a0*/ 	.word	index@($__internal_51_$__cuda_sm70_shflsync_bfly_p)
        /*09a4*/ 	.word	0x00000000


	//----- nvinfo : EIATTR_FRAME_SIZE
	.align		4
.L_411:
        /*09a8*/ 	.byte	0x04, 0x11
        /*09aa*/ 	.short	(.L_413 - .L_412)
	.align		4
.L_412:
        /*09ac*/ 	.word	index@(_ZN10layer_norm31ln_parallel_residual_bwd_kernelINS_13Kernel_traitsIf13__nv_bfloat16fS2_fjLj1024ELj1ELj4ELj1ELj16ENS_18Kernel_traits_baseILj1024EfS2_fS2_fjLj128EEEEELb0ELb1ELb1EEEvNS_9BwdParamsE)
        /*09b0*/ 	.word	0x00000000


	//----- nvinfo : EIATTR_REGCOUNT
	.align		4
.L_413:
        /*09b4*/ 	.byte	0x04, 0x2f
        /*09b6*/ 	.short	(.L_415 - .L_414)
	.align		4
.L_414:
        /*09b8*/ 	.word	index@(_ZN10layer_norm31ln_parallel_residual_bwd_kernelINS_13Kernel_traitsIf13__nv_bfloat16fS2_fjLj1024ELj1ELj4ELj1ELj16ENS_18Kernel_traits_baseILj1024EfS2_fS2_fjLj128EEEEELb0ELb1ELb0EEEvNS_9BwdParamsE)
        /*09bc*/ 	.word	0x000000e9


	//----- nvinfo : EIATTR_FRAME_SIZE
	.align		4
.L_415:
        /*09c0*/ 	.byte	0x04, 0x11
        /*09c2*/ 	.short	(.L_417 - .L_416)
	.align		4
.L_416:
        /*09c4*/ 	.word	index@($__internal_50_$__cuda_sm70_shflsync_bfly_p)
        /*09c8*/ 	.word	0x00000000


	//----- nvinfo : EIATTR_FRAME_SIZE
	.align		4
.L_417:
        /*09cc*/ 	.byte	0x04, 0x11
        /*09ce*/ 	.short	(.L_419 - .L_418)
	.align		4
.L_418:
        /*09d0*/ 	.word	index@(_ZN10layer_norm31ln_parallel_residual_bwd_kernelINS_13Kernel_traitsIf13__nv_bfloat16fS2_fjLj1024ELj1ELj4ELj1ELj16ENS_18Kernel_traits_baseILj1024EfS2_fS2_fjLj128EEEEELb0ELb1ELb0EEEvNS_9BwdParamsE)
        /*09d4*/ 	.word	0x00000000


	//----- nvinfo : EIATTR_REGCOUNT
	.align		4
.L_419:
        /*09d8*/ 	.byte	0x04, 0x2f
        /*09da*/ 	.short	(.L_421 - .L_420)
	.align		4
.L_420:
        /*09dc*/ 	.word	index@(_ZN10layer_norm31ln_parallel_residual_bwd_kernelINS_13Kernel_traitsIf13__nv_bfloat16fS2_fjLj1024ELj1ELj4ELj1ELj16ENS_18Kernel_traits_baseILj1024EfS2_fS2_fjLj128EEEEELb0ELb0ELb1EEEvNS_9BwdParamsE)
        /*09e0*/ 	.word	0x000000ff


	//----- nvinfo : EIATTR_FRAME_SIZE
	.align		4
.L_421:
        /*09e4*/ 	.byte	0x04, 0x11
        /*09e6*/ 	.short	(.L_423 - .L_422)
	.align		4
.L_422:
        /*09e8*/ 	.word	index@($__internal_49_$__cuda_sm70_shflsync_bfly_p)
        /*09ec*/ 	.word	0x00000000


	//----- nvinfo : EIATTR_FRAME_SIZE
	.align		4
.L_423:
        /*09f0*/ 	.byte	0x04, 0x11
        /*09f2*/ 	.short	(.L_425 - .L_424)
	.align		4
.L_424:
        /*09f4*/ 	.word	index@(_ZN10layer_norm31ln_parallel_residual_bwd_kernelINS_13Kernel_traitsIf13__nv_bfloat16fS2_fjLj1024ELj1ELj4ELj1ELj16ENS_18Kernel_traits_baseILj1024EfS2_fS2_fjLj128EEEEELb0ELb0ELb1EEEvNS_9BwdParamsE)
        /*09f8*/ 	.word	0x000000f8


	//----- nvinfo : EIATTR_REGCOUNT
	.align		4
.L_425:
        /*09fc*/ 	.byte	0x04, 0x2f
        /*09fe*/ 	.short	(.L_427 - .L_426)
	.align		4
.L_426:
        /*0a00*/ 	.word	index@(_ZN10layer_norm31ln_parallel_residual_bwd_kernelINS_13Kernel_traitsIf13__nv_bfloat16fS2_fjLj1024ELj1ELj4ELj1ELj16ENS_18Kernel_traits_baseILj1024EfS2_fS2_fjLj128EEEEELb0ELb0ELb0EEEvNS_9BwdParamsE)
        /*0a04*/ 	.word	0x000000ff


	//----- nvinfo : EIATTR_FRAME_SIZE
	.align		4
.L_427:
        /*0a08*/ 	.byte	0x04, 0x11
        /*0a0a*/ 	.short	(.L_429 - .L_428)
	.align		4
.L_428:
        /*0a0c*/ 	.word	index@($__internal_48_$__cuda_sm70_shflsync_bfly_p)
        /*0a10*/ 	.word	0x00000000


	//----- nvinfo : EIATTR_FRAME_SIZE
	.align		4
.L_429:
        /*0a14*/ 	.byte	0x04, 0x11
        /*0a16*/ 	.short	(.L_431 - .L_430)
	.align		4
.L_430:
        /*0a18*/ 	.word	index@(_ZN10layer_norm31ln_parallel_residual_bwd_kernelINS_13Kernel_traitsIf13__nv_bfloat16fS2_fjLj1024ELj1ELj4ELj1ELj16ENS_18Kernel_traits_baseILj1024EfS2_fS2_fjLj128EEEEELb0ELb0ELb0EEEvNS_9BwdParamsE)
        /*0a1c*/ 	.word	0x00000120


	//----- nvinfo : EIATTR_REGCOUNT
	.align		4
.L_431:
        /*0a20*/ 	.byte	0x04, 0x2f
        /*0a22*/ 	.short	(.L_433 - .L_432)
	.align		4
.L_432:
        /*0a24*/ 	.word	index@(_ZN10layer_norm31ln_parallel_residual_bwd_kernelINS_13Kernel_traitsI13__nv_bfloat16S2_fS2_fjLj1024ELj1ELj4ELj1ELj16ENS_18Kernel_traits_baseILj1024ES2_S2_fS2_fjLj128EEEEELb1ELb1ELb1EEEvNS_9BwdParamsE)
        /*0a28*/ 	.word	0x000000fd


	//----- nvinfo : EIATTR_FRAME_SIZE
	.align		4
.L_433:
        /*0a2c*/ 	.byte	0x04, 0x11
        /*0a2e*/ 	.short	(.L_435 - .L_434)
	.align		4
.L_434:
        /*0a30*/ 	.word	index@($__internal_47_$__cuda_sm70_shflsync_bfly_p)
        /*0a34*/ 	.word	0x00000000


	//----- nvinfo : EIATTR_FRAME_SIZE
	.align		4
.L_435:
        /*0a38*/ 	.byte	0x04, 0x11
        /*0a3a*/ 	.short	(.L_437 - .L_436)
	.align		4
.L_436:
        /*0a3c*/ 	.word	index@(_ZN10layer_norm31ln_parallel_residual_bwd_kernelINS_13Kernel_traitsI13__nv_bfloat16S2_fS2_fjLj1024ELj1ELj4ELj1ELj16ENS_18Kernel_traits_baseILj1024ES2_S2_fS2_fjLj128EEEEELb1ELb1ELb1EEEvNS_9BwdParamsE)
        /*0a40*/ 	.word	0x00000000


	//----- nvinfo : EIATTR_REGCOUNT
	.align		4
.L_437:
        /*0a44*/ 	.byte	0x04, 0x2f
        /*0a46*/ 	.short	(.L_439 - .L_438)
	.align		4
.L_438:
        /*0a48*/ 	.word	index@(_ZN10layer_norm40ln_parallel_residual_bwd_finalize_kernelINS_22Kernel_traits_finalizeILj1024E13__nv_bfloat16S2_fS2_fjLb0ELj1024ELj4ENS_18Kernel_traits_baseILj1024ES2_S2_fS2_fjLj1024EEEEELb1EEEvNS_9BwdParamsE)
        /*0a4c*/ 	.word	0x00000020


	//----- nvinfo : EIATTR_FRAME_SIZE
	.align		4
.L_439:
        /*0a50*/ 	.byte	0x04, 0x11
        /*0a52*/ 	.short	(.L_441 - .L_440)
	.align		4
.L_440:
        /*0a54*/ 	.word	index@($__internal_46_$__cuda_sm70_shflsync_bfly_p)
        /*0a58*/ 	.word	0x00000000


	//----- nvinfo : EIATTR_FRAME_SIZE
	.align		4
.L_441:
        /*0a5c*/ 	.byte	0x04, 0x11
        /*0a5e*/ 	.short	(.L_443 - .L_442)
	.align		4
.L_442:
        /*0a60*/ 	.word	index@(_ZN10layer_norm40ln_parallel_residual_bwd_finalize_kernelINS_22Kernel_traits_finalizeILj1024E13__nv_bfloat16S2_fS2_fjLb0ELj1024ELj4ENS_18Kernel_traits_baseILj1024ES2_S2_fS2_fjLj1024EEEEELb1EEEvNS_9BwdParamsE)
        /*0a64*/ 	.word	0x00000000


	//----- nvinfo : EIATTR_REGCOUNT
	.align		4
.L_443:
        /*0a68*/ 	.byte	0x04, 0x2f
        /*0a6a*/ 	.short	(.L_445 - .L_444)
	.align		4
.L_444:
        /*0a6c*/ 	.word	index@(_ZN10layer_norm22ln_bwd_finalize_kernelINS_22Kernel_traits_finalizeILj1024E13__nv_bfloat16S2_fS2_fjLb0ELj1024ELj4ENS_18Kernel_traits_baseILj1024ES2_S2_fS2_fjLj1024EEEEELb0ELb1EEEvNS_9BwdParamsE)
        /*0a70*/ 	.word	0x00000020


	//----- nvinfo : EIATTR_FRAME_SIZE
	.align		4
.L_445:
        /*0a74*/ 	.byte	0x04, 0x11
        /*0a76*/ 	.short	(.L_447 - .L_446)
	.align		4
.L_446:
        /*0a78*/ 	.word	index@($__internal_45_$__cuda_sm70_shflsync_bfly_p)
        /*0a7c*/ 	.word	0x00000000


	//----- nvinfo : EIATTR_FRAME_SIZE
	.align		4
.L_447:
        /*0a80*/ 	.byte	0x04, 0x11
        /*0a82*/ 	.short	(.L_449 - .L_448)
	.align		4
.L_448:
        /*0a84*/ 	.word	index@(_ZN10layer_norm22ln_bwd_finalize_kernelINS_22Kernel_traits_finalizeILj1024E13__nv_bfloat16S2_fS2_fjLb0ELj1024ELj4ENS_18Kernel_traits_baseILj1024ES2_S2_fS2_fjLj1024EEEEELb0ELb1EEEvNS_9BwdParamsE)
        /*0a88*/ 	.word	0x00000000


	//----- nvinfo : EIATTR_REGCOUNT
	.align		4
.L_449:
        /*0a8c*/ 	.byte	0x04, 0x2f
        /*0a8e*/ 	.short	(.L_451 - .L_450)
	.align		4
.L_450:
        /*0a90*/ 	.word	index@(_ZN10layer_norm31ln_parallel_residual_bwd_kernelINS_13Kernel_traitsI13__nv_bfloat16S2_fS2_fjLj1024ELj1ELj4ELj1ELj16ENS_18Kernel_traits_baseILj1024ES2_S2_fS2_fjLj128EEEEELb1ELb1ELb0EEEvNS_9BwdParamsE)
        /*0a94*/ 	.word	0x000000f9


	//----- nvinfo : EIATTR_FRAME_SIZE
	.align		4
.L_451:
        /*0a98*/ 	.byte	0x04, 0x11
        /*0a9a*/ 	.short	(.L_453 - .L_452)
	.align		4
.L_452:
        /*0a9c*/ 	.word	index@($__internal_44_$__cuda_sm70_shflsync_bfly_p)
        /*0aa0*/ 	.word	0x00000000


	//----- nvinfo : EIATTR_FRAME_SIZE
	.align		4
.L_453:
        /*0aa4*/ 	.byte	0x04, 0x11
        /*0aa6*/ 	.short	(.L_455 - .L_454)
	.align		4
.L_454:
        /*0aa8*/ 	.word	index@(_ZN10layer_norm31ln_parallel_residual_bwd_kernelINS_13Kernel_traitsI13__nv_bfloat16S2_fS2_fjLj1024ELj1ELj4ELj1ELj16ENS_18Kernel_traits_baseILj1024ES2_S2_fS2_fjLj128EEEEELb1ELb1ELb0EEEvNS_9BwdParamsE)
        /*0aac*/ 	.word	0x00000000


	//----- nvinfo : EIATTR_REGCOUNT
	.align		4
.L_455:
        /*0ab0*/ 	.byte	0x04, 0x2f
        /*0ab2*/ 	.short	(.L_457 - .L_456)
	.align		4
.L_456:
        /*0ab4*/ 	.word	index@(_ZN10layer_norm40ln_parallel_residual_bwd_finalize_kernelINS_22Kernel_traits_finalizeILj1024E13__nv_bfloat16S2_fS2_fjLb0ELj1024ELj4ENS_18Kernel_traits_baseILj1024ES2_S2_fS2_fjLj1024EEEEELb0EEEvNS_9BwdParamsE)
        /*0ab8*/ 	.word	0x00000020


	//----- nvinfo : EIATTR_FRAME_SIZE
	.align		4
.L_457:
        /*0abc*/ 	.byte	0x04, 0x11
        /*0abe*/ 	.short	(.L_459 - .L_458)
	.align		4
.L_458:
        /*0ac0*/ 	.word	index@($__internal_43_$__cuda_sm70_shflsync_bfly_p)
        /*0ac4*/ 	.word	0x00000000


	//----- nvinfo : EIATTR_FRAME_SIZE
	.align		4
.L_459:
        /*0ac8*/ 	.byte	0x04, 0x11
        /*0aca*/ 	.short	(.L_461 - .L_460)
	.align		4
.L_460:
        /*0acc*/ 	.word	index@(_ZN10layer_norm40ln_parallel_residual_bwd_finalize_kernelINS_22Kernel_traits_finalizeILj1024E13__nv_bfloat16S2_fS2_fjLb0ELj1024ELj4ENS_18Kernel_traits_baseILj1024ES2_S2_fS2_fjLj1024EEEEELb0EEEvNS_9BwdParamsE)
        /*0ad0*/ 	.word	0x00000000


	//----- nvinfo : EIATTR_REGCOUNT
	.align		4
.L_461:
        /*0ad4*/ 	.byte	0x04, 0x2f
        /*0ad6*/ 	.short	(.L_463 - .L_462)
	.align		4
.L_462:
        /*0ad8*/ 	.word	index@(_ZN10layer_norm22ln_bwd_finalize_kernelINS_22Kernel_traits_finalizeILj1024E13__nv_bfloat16S2_fS2_fjLb0ELj1024ELj4ENS_18Kernel_traits_baseILj1024ES2_S2_fS2_fjLj1024EEEEELb0ELb0EEEvNS_9BwdParamsE)
        /*0adc*/ 	.word	0x0000001e


	//----- nvinfo : EIATTR_FRAME_SIZE
	.align		4
.L_463:
        /*0ae0*/ 	.byte	0x04, 0x11
        /*0ae2*/ 	.short	(.L_465 - .L_464)
	.align		4
.L_464:
        /*0ae4*/ 	.word	index@($__internal_42_$__cuda_sm70_shflsync_bfly_p)
        /*0ae8*/ 	.word	0x00000000


	//----- nvinfo : EIATTR_FRAME_SIZE
	.align		4
.L_465:
        /*0aec*/ 	.byte	0x04, 0x11
        /*0aee*/ 	.short	(.L_467 - .L_466)
	.align		4
.L_466:
        /*0af0*/ 	.word	index@(_ZN10layer_norm22ln_bwd_finalize_kernelINS_22Kernel_traits_finalizeILj1024E13__nv_bfloat16S2_fS2_fjLb0ELj1024ELj4ENS_18Kernel_traits_baseILj1024ES2_S2_fS2_fjLj1024EEEEELb0ELb0EEEvNS_9BwdParamsE)
        /*0af4*/ 	.word	0x00000000


	//----- nvinfo : EIATTR_REGCOUNT
	.align		4
.L_467:
        /*0af8*/ 	.byte	0x04, 0x2f
        /*0afa*/ 	.short	(.L_469 - .L_468)
	.align		4
.L_468:
        /*0afc*/ 	.word	index@(_ZN10layer_norm31ln_parallel_residual_bwd_kernelINS_13Kernel_traitsI13__nv_bfloat16S2_fS2_fjLj1024ELj1ELj4ELj1ELj16ENS_18Kernel_traits_baseILj1024ES2_S2_fS2_fjLj128EEEEELb1ELb0ELb1EEEvNS_9BwdParamsE)
        /*0b00*/ 	.word	0x000000ff


	//----- nvinfo : EIATTR_FRAME_SIZE
	.align		4
.L_469:
        /*0b04*/ 	.byte	0x04, 0x11
        /*0b06*/ 	.short	(.L_471 - .L_470)
	.align		4
.L_470:
        /*0b08*/ 	.word	index@($__internal_41_$__cuda_sm70_shflsync_bfly_p)
        /*0b0c*/ 	.word	0x00000000


	//----- nvinfo : EIATTR_FRAME_SIZE
	.align		4
.L_471:
        /*0b10*/ 	.byte	0x04, 0x11
        /*0b12*/ 	.short	(.L_473 - .L_472)
	.align		4
.L_472:
        /*0b14*/ 	.word	index@(_ZN10layer_norm31ln_parallel_residual_bwd_kernelINS_13Kernel_traitsI13__nv_bfloat16S2_fS2_fjLj1024ELj1ELj4ELj1ELj16ENS_18Kernel_traits_baseILj1024ES2_S2_fS2_fjLj128EEEEELb1ELb0ELb1EEEvNS_9BwdParamsE)
        /*0b18*/ 	.word	0x00000138


	//----- nvinfo : EIATTR_REGCOUNT
	.align		4
.L_473:
        /*0b1c*/ 	.byte	0x04, 0x2f
        /*0b1e*/ 	.short	(.L_475 - .L_474)
	.align		4
.L_474:
        /*0b20*/ 	.word	index@(_ZN10layer_norm31ln_parallel_residual_bwd_kernelINS_13Kernel_traitsI13__nv_bfloat16S2_fS2_fjLj1024ELj1ELj4ELj1ELj16ENS_18Kernel_traits_baseILj1024ES2_S2_fS2_fjLj128EEEEELb1ELb0ELb0EEEvNS_9BwdParamsE)
        /*0b24*/ 	.word	0x000000ff


	//----- nvinfo : EIATTR_FRAME_SIZE
	.align		4
.L_475:
        /*0b28*/ 	.byte	0x04, 0x11
        /*0b2a*/ 	.short	(.L_477 - .L_476)
	.align		4
.L_476:
        /*0b2c*/ 	.word	index@($__internal_40_$__cuda_sm70_shflsync_bfly_p)
        /*0b30*/ 	.word	0x00000000


	//----- nvinfo : EIATTR_FRAME_SIZE
	.align		4
.L_477:
        /*0b34*/ 	.byte	0x04, 0x11
        /*0b36*/ 	.short	(.L_479 - .L_478)
	.align		4
.L_478:
        /*0b38*/ 	.word	index@(_ZN10layer_norm31ln_parallel_residual_bwd_kernelINS_13Kernel_traitsI13__nv_bfloat16S2_fS2_fjLj1024ELj1ELj4ELj1ELj16ENS_18Kernel_traits_baseILj1024ES2_S2_fS2_fjLj128EEEEELb1ELb0ELb0EEEvNS_9BwdParamsE)
        /*0b3c*/ 	.word	0x00000168


	//----- nvinfo : EIATTR_REGCOUNT
	.align		4
.L_479:
        /*0b40*/ 	.byte	0x04, 0x2f
        /*0b42*/ 	.short	(.L_481 - .L_480)
	.align		4
.L_480:
        /*0b44*/ 	.word	index@(_ZN10layer_norm31ln_parallel_residual_bwd_kernelINS_13Kernel_traitsI13__nv_bfloat16S2_fS2_fjLj1024ELj1ELj4ELj1ELj16ENS_18Kernel_traits_baseILj1024ES2_S2_fS2_fjLj128EEEEELb0ELb1ELb1EEEvNS_9BwdParamsE)
        /*0b48*/ 	.word	0x000000f8


	//----- nvinfo : EIATTR_FRAME_SIZE
	.align		4
.L_481:
        /*0b4c*/ 	.byte	0x04, 0x11
        /*0b4e*/ 	.short	(.L_483 - .L_482)
	.align		4
.L_482:
        /*0b50*/ 	.word	index@($__internal_39_$__cuda_sm70_shflsync_bfly_p)
        /*0b54*/ 	.word	0x00000000


	//----- nvinfo : EIATTR_FRAME_SIZE
	.align		4
.L_483:
        /*0b58*/ 	.byte	0x04, 0x11
        /*0b5a*/ 	.short	(.L_485 - .L_484)
	.align		4
.L_484:
        /*0b5c*/ 	.word	index@(_ZN10layer_norm31ln_parallel_residual_bwd_kernelINS_13Kernel_traitsI13__nv_bfloat16S2_fS2_fjLj1024ELj1ELj4ELj1ELj16ENS_18Kernel_traits_baseILj1024ES2_S2_fS2_fjLj128EEEEELb0ELb1ELb1EEEvNS_9BwdParamsE)
        /*0b60*/ 	.word	0x00000000


	//----- nvinfo : EIATTR_REGCOUNT
	.align		4
.L_485:
        /*0b64*/ 	.byte	0x04, 0x2f
        /*0b66*/ 	.short	(.L_487 - .L_486)
	.align		4
.L_486:
        /*0b68*/ 	.word	index@(_ZN10layer_norm31ln_parallel_residual_bwd_kernelINS_13Kernel_traitsI13__nv_bfloat16S2_fS2_fjLj1024ELj1ELj4ELj1ELj16ENS_18Kernel_traits_baseILj1024ES2_S2_fS2_fjLj128EEEEELb0ELb1ELb0EEEvNS_9BwdParamsE)
        /*0b6c*/ 	.word	0x000000eb


	//----- nvinfo : EIATTR_FRAME_SIZE
	.align		4
.L_487:
        /*0b70*/ 	.byte	0x04, 0x11
        /*0b72*/ 	.short	(.L_489 - .L_488)
	.align		4
.L_488:
        /*0b74*/ 	.word	index@($__internal_38_$__cuda_sm70_shflsync_bfly_p)
        /*0b78*/ 	.word	0x00000000


	//----- nvinfo : EIATTR_FRAME_SIZE
	.align		4
.L_489:
        /*0b7c*/ 	.byte	0x04, 0x11
        /*0b7e*/ 	.short	(.L_491 - .L_490)
	.align		4
.L_490:
        /*0b80*/ 	.word	index@(_ZN10layer_norm31ln_parallel_residual_bwd_kernelINS_13Kernel_traitsI13__nv_bfloat16S2_fS2_fjLj1024ELj1ELj4ELj1ELj16ENS_18Kernel_traits_baseILj1024ES2_S2_fS2_fjLj128EEEEELb0ELb1ELb0EEEvNS_9BwdParamsE)
        /*0b84*/ 	.word	0x00000000


	//----- nvinfo : EIATTR_REGCOUNT
	.align		4
.L_491:
        /*0b88*/ 	.byte	0x04, 0x2f
        /*0b8a*/ 	.short	(.L_493 - .L_492)
	.align		4
.L_492:
        /*0b8c*/ 	.word	index@(_ZN10layer_norm31ln_parallel_residual_bwd_kernelINS_13Kernel_traitsI13__nv_bfloat16S2_fS2_fjLj1024ELj1ELj4ELj1ELj16ENS_18Kernel_traits_baseILj1024ES2_S2_fS2_fjLj128EEEEELb0ELb0ELb1EEEvNS_9BwdParamsE)
        /*0b90*/ 	.word	0x000000ff


	//----- nvinfo : EIATTR_FRAME_SIZE
	.align		4
.L_493:
        /*0b94*/ 	.byte	0x04, 0x11
        /*0b96*/ 	.short	(.L_495 - .L_494)
	.align		4
.L_494:
        /*0b98*/ 	.word	index@($__internal_37_$__cuda_sm70_shflsync_bfly_p)
        /*0b9c*/ 	.word	0x00000000


	//----- nvinfo : EIATTR_FRAME_SIZE
	.align		4
.L_495:
        /*0ba0*/ 	.byte	0x04, 0x11
        /*0ba2*/ 	.short	(.L_497 - .L_496)
	.align		4
.L_496:
        /*0ba4*/ 	.word	index@(_ZN10layer_norm31ln_parallel_residual_bwd_kernelINS_13Kernel_traitsI13__nv_bfloat16S2_fS2_fjLj1024ELj1ELj4ELj1ELj16ENS_18Kernel_traits_baseILj1024ES2_S2_fS2_fjLj128EEEEELb0ELb0ELb1EEEvNS_9BwdParamsE)
        /*0ba8*/ 	.word	0x000000f8


	//----- nvinfo : EIATTR_REGCOUNT
	.align		4
.L_497:
        /*0bac*/ 	.byte	0x04, 0x2f
        /*0bae*/ 	.short	(.L_499 - .L_498)
	.align		4
.L_498:
        /*0bb0*/ 	.word	index@(_ZN10layer_norm31ln_parallel_residual_bwd_kernelINS_13Kernel_traitsI13__nv_bfloat16S2_fS2_fjLj1024ELj1ELj4ELj1ELj16ENS_18Kernel_traits_baseILj1024ES2_S2_fS2_fjLj128EEEEELb0ELb0ELb0EEEvNS_9BwdParamsE)
        /*0bb4*/ 	.word	0x000000ff


	//----- nvinfo : EIATTR_FRAME_SIZE
	.align		4
.L_499:
        /*0bb8*/ 	.byte	0x04, 0x11
        /*0bba*/ 	.short	(.L_501 - .L_500)
	.align		4
.L_500:
        /*0bbc*/ 	.word	index@($__internal_36_$__cuda_sm70_shflsync_bfly_p)
        /*0bc0*/ 	.word	0x00000000


	//----- nvinfo : EIATTR_FRAME_SIZE
	.align		4
.L_501:
        /*0bc4*/ 	.byte	0x04, 0x11
        /*0bc6*/ 	.short	(.L_503 - .L_502)
	.align		4
.L_502:
        /*0bc8*/ 	.word	index@(_ZN10layer_norm31ln_parallel_residual_bwd_kernelINS_13Kernel_traitsI13__nv_bfloat16S2_fS2_fjLj1024ELj1ELj4ELj1ELj16ENS_18Kernel_traits_baseILj1024ES2_S2_fS2_fjLj128EEEEELb0ELb0ELb0EEEvNS_9BwdParamsE)
        /*0bcc*/ 	.word	0x00000120


	//----- nvinfo : EIATTR_REGCOUNT
	.align		4
.L_503:
        /*0bd0*/ 	.byte	0x04, 0x2f
        /*0bd2*/ 	.short	(.L_505 - .L_504)
	.align		4
.L_504:
        /*0bd4*/ 	.word	index@(_ZN10layer_norm31ln_parallel_residual_bwd_kernelINS_13Kernel_traitsIf13__nv_bfloat16S2_S2_fjLj1024ELj1ELj4ELj1ELj16ENS_18Kernel_traits_baseILj1024EfS2_S2_S2_fjLj128EEEEELb1ELb1ELb1EEEvNS_9BwdParamsE)
        /*0bd8*/ 	.word	0x000000f4


	//----- nvinfo : EIATTR_FRAME_SIZE
	.align		4
.L_505:
        /*0bdc*/ 	.byte	0x04, 0x11
        /*0bde*/ 	.short	(.L_507 - .L_506)
	.align		4
.L_506:
        /*0be0*/ 	.word	index@($__internal_35_$__cuda_sm70_shflsync_bfly_p)
        /*0be4*/ 	.word	0x00000000


	//----- nvinfo : EIATTR_FRAME_SIZE
	.align		4
.L_507:
        /*0be8*/ 	.byte	0x04, 0x11
        /*0bea*/ 	.short	(.L_509 - .L_508)
	.align		4
.L_508:
        /*0bec*/ 	.word	index@(_ZN10layer_norm31ln_parallel_residual_bwd_kernelINS_13Kernel_traitsIf13__nv_bfloat16S2_S2_fjLj1024ELj1ELj4ELj1ELj16ENS_18Kernel_traits_baseILj1024EfS2_S2_S2_fjLj128EEEEELb1ELb1ELb1EEEvNS_9BwdParamsE)
        /*0bf0*/ 	.word	0x00000000


	//----- nvinfo : EIATTR_REGCOUNT
	.align		4
.L_509:
        /*0bf4*/ 	.byte	0x04, 0x2f
        /*0bf6*/ 	.short	(.L_511 - .L_510)
	.align		4
.L_510:
        /*0bf8*/ 	.word	index@(_ZN10layer_norm40ln_parallel_residual_bwd_finalize_kernelINS_22Kernel_traits_finalizeILj1024Ef13__nv_bfloat16S2_S2_fjLb0ELj1024ELj4ENS_18Kernel_traits_baseILj1024EfS2_S2_S2_fjLj1024EEEEELb1EEEvNS_9BwdParamsE)
        /*0bfc*/ 	.word	0x00000020


	//----- nvinfo : EIATTR_FRAME_SIZE
	.align		4
.L_511:
        /*0c00*/ 	.byte	0x04, 0x11
        /*0c02*/ 	.short	(.L_513 - .L_512)
	.align		4
.L_512:
        /*0c04*/ 	.word	index@($__internal_34_$__cuda_sm70_shflsync_bfly_p)
        /*0c08*/ 	.word	0x00000000


	//----- nvinfo : EIATTR_FRAME_SIZE
	.align		4
.L_513:
        /*0c0c*/ 	.byte	0x04, 0x11
        /*0c0e*/ 	.short	(.L_515 - .L_514)
	.align		4
.L_514:
        /*0c10*/ 	.word	index@(_ZN10layer_norm40ln_parallel_residual_bwd_finalize_kernelINS_22Kernel_traits_finalizeILj1024Ef13__nv_bfloat16S2_S2_fjLb0ELj1024ELj4ENS_18Kernel_traits_baseILj1024EfS2_S2_S2_fjLj1024EEEEELb1EEEvNS_9BwdParamsE)
        /*0c14*/ 	.word	0x00000000


	//----- nvinfo : EIATTR_REGCOUNT
	.align		4
.L_515:
        /*0c18*/ 	.byte	0x04, 0x2f
        /*0c1a*/ 	.short	(.L_517 - .L_516)
	.align		4
.L_516:
        /*0c1c*/ 	.word	index@(_ZN10layer_norm22ln_bwd_finalize_kernelINS_22Kernel_traits_finalizeILj1024Ef13__nv_bfloat16S2_S2_fjLb0ELj1024ELj4ENS_18Kernel_traits_baseILj1024EfS2_S2_S2_fjLj1024EEEEELb0ELb1EEEvNS_9BwdParamsE)
        /*0c20*/ 	.word	0x00000020


	//----- nvinfo : EIATTR_FRAME_SIZE
	.align		4
.L_517:
        /*0c24*/ 	.byte	0x04, 0x11
        /*0c26*/ 	.short	(.L_519 - .L_518)
	.align		4
.L_518:
        /*0c28*/ 	.word	index@($__internal_33_$__cuda_sm70_shflsync_bfly_p)
        /*0c2c*/ 	.word	0x00000000


	//----- nvinfo : EIATTR_FRAME_SIZE
	.align		4
.L_519:
        /*0c30*/ 	.byte	0x04, 0x11
        /*0c32*/ 	.short	(.L_521 - .L_520)
	.align		4
.L_520:
        /*0c34*/ 	.word	index@(_ZN10layer_norm22ln_bwd_finalize_kernelINS_22Kernel_traits_finalizeILj1024Ef13__nv_bfloat16S2_S2_fjLb0ELj1024ELj4ENS_18Kernel_traits_baseILj1024EfS2_S2_S2_fjLj1024EEEEELb0ELb1EEEvNS_9BwdParamsE)
        /*0c38*/ 	.word	0x00000000


	//----- nvinfo : EIATTR_REGCOUNT
	.align		4
.L_521:
        /*0c3c*/ 	.byte	0x04, 0x2f
        /*0c3e*/ 	.short	(.L_523 - .L_522)
	.align		4
.L_522:
        /*0c40*/ 	.word	index@(_ZN10layer_norm31ln_parallel_residual_bwd_kernelINS_13Kernel_traitsIf13__nv_bfloat16S2_S2_fjLj1024ELj1ELj4ELj1ELj16ENS_18Kernel_traits_baseILj1024EfS2_S2_S2_fjLj128EEEEELb1ELb1ELb0EEEvNS_9BwdParamsE)
        /*0c44*/ 	.word	0x000000e9


	//----- nvinfo : EIATTR_FRAME_SIZE
	.align		4
.L_523:
        /*0c48*/ 	.byte	0x04, 0x11
        /*0c4a*/ 	.short	(.L_525 - .L_524)
	.align		4
.L_524:
        /*0c4c*/ 	.word	index@($__internal_32_$__cuda_sm70_shflsync_bfly_p)
        /*0c50*/ 	.word	0x00000000


	//----- nvinfo : EIATTR_FRAME_SIZE
	.align		4
.L_525:
        /*0c54*/ 	.byte	0x04, 0x11
        /*0c56*/ 	.short	(.L_527 - .L_526)
	.align		4
.L_526:
        /*0c58*/ 	.word	index@(_ZN10layer_norm31ln_parallel_residual_bwd_kernelINS_13Kernel_traitsIf13__nv_bfloat16S2_S2_fjLj1024ELj1ELj4ELj1ELj16ENS_18Kernel_traits_baseILj1024EfS2_S2_S2_fjLj128EEEEELb1ELb1ELb0EEEvNS_9BwdParamsE)
        /*0c5c*/ 	.word	0x00000000


	//----- nvinfo : EIATTR_REGCOUNT
	.align		4
.L_527:
        /*0c60*/ 	.byte	0x04, 0x2f
        /*0c62*/ 	.short	(.L_529 - .L_528)
	.align		4
.L_528:
        /*0c64*/ 	.word	index@(_ZN10layer_norm40ln_parallel_residual_bwd_finalize_kernelINS_22Kernel_traits_finalizeILj1024Ef13__nv_bfloat16S2_S2_fjLb0ELj1024ELj4ENS_18Kernel_traits_baseILj1024EfS2_S2_S2_fjLj1024EEEEELb0EEEvNS_9BwdParamsE)
        /*0c68*/ 	.word	0x00000020


	//----- nvinfo : EIATTR_FRAME_SIZE
	.align		4
.L_529:
        /*0c6c*/ 	.byte	0x04, 0x11
        /*0c6e*/ 	.short	(.L_531 - .L_530)
	.align		4
.L_530:
        /*0c70*/ 	.word	index@($__internal_31_$__cuda_sm70_shflsync_bfly_p)
        /*0c74*/ 	.word	0x00000000


	//----- nvinfo : EIATTR_FRAME_SIZE
	.align		4
.L_531:
        /*0c78*/ 	.byte	0x04, 0x11
        /*0c7a*/ 	.short	(.L_533 - .L_532)
	.align		4
.L_532:
        /*0c7c*/ 	.word	index@(_ZN10layer_norm40ln_parallel_residual_bwd_finalize_kernelINS_22Kernel_traits_finalizeILj1024Ef13__nv_bfloat16S2_S2_fjLb0ELj1024ELj4ENS_18Kernel_traits_baseILj1024EfS2_S2_S2_fjLj1024EEEEELb0EEEvNS_9BwdParamsE)
        /*0c80*/ 	.word	0x00000000


	//----- nvinfo : EIATTR_REGCOUNT
	.align		4
.L_533:
        /*0c84*/ 	.byte	0x04, 0x2f
        /*0c86*/ 	.short	(.L_535 - .L_534)
	.align		4
.L_534:
        /*0c88*/ 	.word	index@(_ZN10layer_norm22ln_bwd_finalize_kernelINS_22Kernel_traits_finalizeILj1024Ef13__nv_bfloat16S2_S2_fjLb0ELj1024ELj4ENS_18Kernel_traits_baseILj1024EfS2_S2_S2_fjLj1024EEEEELb0ELb0EEEvNS_9BwdParamsE)
        /*0c8c*/ 	.word	0x0000001e


	//----- nvinfo : EIATTR_FRAME_SIZE
	.align		4
.L_535:
        /*0c90*/ 	.byte	0x04, 0x11
        /*0c92*/ 	.short	(.L_537 - .L_536)
	.align		4
.L_536:
        /*0c94*/ 	.word	index@($__internal_30_$__cuda_sm70_shflsync_bfly_p)
        /*0c98*/ 	.word	0x00000000


	//----- nvinfo : EIATTR_FRAME_SIZE
	.align		4
.L_537:
        /*0c9c*/ 	.byte	0x04, 0x11
        /*0c9e*/ 	.short	(.L_539 - .L_538)
	.align		4
.L_538:
        /*0ca0*/ 	.word	index@(_ZN10layer_norm22ln_bwd_finalize_kernelINS_22Kernel_traits_finalizeILj1024Ef13__nv_bfloat16S2_S2_fjLb0ELj1024ELj4ENS_18Kernel_traits_baseILj1024EfS2_S2_S2_fjLj1024EEEEELb0ELb0EEEvNS_9BwdParamsE)
        /*0ca4*/ 	.word	0x00000000


	//----- nvinfo : EIATTR_REGCOUNT
	.align		4
.L_539:
        /*0ca8*/ 	.byte	0x04, 0x2f
        /*0caa*/ 	.short	(.L_541 - .L_540)
	.align		4
.L_540:
        /*0cac*/ 	.word	index@(_ZN10layer_norm31ln_parallel_residual_bwd_kernelINS_13Kernel_traitsIf13__nv_bfloat16S2_S2_fjLj1024ELj1ELj4ELj1ELj16ENS_18Kernel_traits_baseILj1024EfS2_S2_S2_fjLj128EEEEELb1ELb0ELb1EEEvNS_9BwdParamsE)
        /*0cb0*/ 	.word	0x000000ff


	//----- nvinfo : EIATTR_FRAME_SIZE
	.align		4
.L_541:
        /*0cb4*/ 	.byte	0x04, 0x11
        /*0cb6*/ 	.short	(.L_543 - .L_542)
	.align		4
.L_542:
        /*0cb8*/ 	.word	index@($__internal_29_$__cuda_sm70_shflsync_bfly_p)
        /*0cbc*/ 	.word	0x00000000


	//----- nvinfo : EIATTR_FRAME_SIZE
	.align		4
.L_543:
        /*0cc0*/ 	.byte	0x04, 0x11
        /*0cc2*/ 	.short	(.L_545 - .L_544)
	.align		4
.L_544:
        /*0cc4*/ 	.word	index@(_ZN10layer_norm31ln_parallel_residual_bwd_kernelINS_13Kernel_traitsIf13__nv_bfloat16S2_S2_fjLj1024ELj1ELj4ELj1ELj16ENS_18Kernel_traits_baseILj1024EfS2_S2_S2_fjLj128EEEEELb1ELb0ELb1EEEvNS_9BwdParamsE)
        /*0cc8*/ 	.word	0x000000e8


	//----- nvinfo : EIATTR_REGCOUNT
	.align		4
.L_545:
        /*0ccc*/ 	.byte	0x04, 0x2f
        /*0cce*/ 	.short	(.L_547 - .L_546)
	.align		4
.L_546:
        /*0cd0*/ 	.word	index@(_ZN10layer_norm31ln_parallel_residual_bwd_kernelINS_13Kernel_traitsIf13__nv_bfloat16S2_S2_fjLj1024ELj1ELj4ELj1ELj16ENS_18Kernel_traits_baseILj1024EfS2_S2_S2_fjLj128EEEEELb1ELb0ELb0EEEvNS_9BwdParamsE)
        /*0cd4*/ 	.word	0x000000ff


	//----- nvinfo : EIATTR_FRAME_SIZE
	.align		4
.L_547:
        /*0cd8*/ 	.byte	0x04, 0x11
        /*0cda*/ 	.short	(.L_549 - .L_548)
	.align		4
.L_548:
        /*0cdc*/ 	.word	index@($__internal_28_$__cuda_sm70_shflsync_bfly_p)
        /*0ce0*/ 	.word	0x00000000


	//----- nvinfo : EIATTR_FRAME_SIZE
	.align		4
.L_549:
        /*0ce4*/ 	.byte	0x04, 0x11
        /*0ce6*/ 	.short	(.L_551 - .L_550)
	.align		4
.L_550:
        /*0ce8*/ 	.word	index@(_ZN10layer_norm31ln_parallel_residual_bwd_kernelINS_13Kernel_traitsIf13__nv_bfloat16S2_S2_fjLj1024ELj1ELj4ELj1ELj16ENS_18Kernel_traits_baseILj1024EfS2_S2_S2_fjLj128EEEEELb1ELb0ELb0EEEvNS_9BwdParamsE)
        /*0cec*/ 	.word	0x00000108


	//----- nvinfo : EIATTR_REGCOUNT
	.align		4
.L_551:
        /*0cf0*/ 	.byte	0x04, 0x2f
        /*0cf2*/ 	.short	(.L_553 - .L_552)
	.align		4
.L_552:
        /*0cf4*/ 	.word	index@(_ZN10layer_norm31ln_parallel_residual_bwd_kernelINS_13Kernel_traitsIf13__nv_bfloat16S2_S2_fjLj1024ELj1ELj4ELj1ELj16ENS_18Kernel_traits_baseILj1024EfS2_S2_S2_fjLj128EEEEELb0ELb1ELb1EEEvNS_9BwdParamsE)
        /*0cf8*/ 	.word	0x000000e6


	//----- nvinfo : EIATTR_FRAME_SIZE
	.align		4
.L_553:
        /*0cfc*/ 	.byte	0x04, 0x11
        /*0cfe*/ 	.short	(.L_555 - .L_554)
	.align		4
.L_554:
        /*0d00*/ 	.word	index@($__internal_27_$__cuda_sm70_shflsync_bfly_p)
        /*0d04*/ 	.word	0x00000000


	//----- nvinfo : EIATTR_FRAME_SIZE
	.align		4
.L_555:
        /*0d08*/ 	.byte	0x04, 0x11
        /*0d0a*/ 	.short	(.L_557 - .L_556)
	.align		4
.L_556:
        /*0d0c*/ 	.word	index@(_ZN10layer_norm31ln_parallel_residual_bwd_kernelINS_13Kernel_traitsIf13__nv_bfloat16S2_S2_fjLj1024ELj1ELj4ELj1ELj16ENS_18Kernel_traits_baseILj1024EfS2_S2_S2_fjLj128EEEEELb0ELb1ELb1EEEvNS_9BwdParamsE)
        /*0d10*/ 	.word	0x00000000


	//----- nvinfo : EIATTR_REGCOUNT
	.align		4
.L_557:
        /*0d14*/ 	.byte	0x04, 0x2f
        /*0d16*/ 	.short	(.L_559 - .L_558)
	.align		4
.L_558:
        /*0d18*/ 	.word	index@(_ZN10layer_norm31ln_parallel_residual_bwd_kernelINS_13Kernel_traitsIf13__nv_bfloat16S2_S2_fjLj1024ELj1ELj4ELj1ELj16ENS_18Kernel_traits_baseILj1024EfS2_S2_S2_fjLj128EEEEELb0ELb1ELb0EEEvNS_9BwdParamsE)
        /*0d1c*/ 	.word	0x000000da


	//----- nvinfo : EIATTR_FRAME_SIZE
	.align		4
.L_559:
        /*0d20*/ 	.byte	0x04, 0x11
        /*0d22*/ 	.short	(.L_561 - .L_560)
	.align		4
.L_560:
        /*0d24*/ 	.word	index@($__internal_26_$__cuda_sm70_shflsync_bfly_p)
        /*0d28*/ 	.word	0x00000000


	//----- nvinfo : EIATTR_FRAME_SIZE
	.align		4
.L_561:
        /*0d2c*/ 	.byte	0x04, 0x11
        /*0d2e*/ 	.short	(.L_563 - .L_562)
	.align		4
.L_562:
        /*0d30*/ 	.word	index@(_ZN10layer_norm31ln_parallel_residual_bwd_kernelINS_13Kernel_traitsIf13__nv_bfloat16S2_S2_fjLj1024ELj1ELj4ELj1ELj16ENS_18Kernel_traits_baseILj1024EfS2_S2_S2_fjLj128EEEEELb0ELb1ELb0EEEvNS_9BwdParamsE)
        /*0d34*/ 	.word	0x00000000


	//----- nvinfo : EIATTR_REGCOUNT
	.align		4
.L_563:
        /*0d38*/ 	.byte	0x04, 0x2f
        /*0d3a*/ 	.short	(.L_565 - .L_564)
	.align		4
.L_564:
        /*0d3c*/ 	.word	index@(_ZN10layer_norm31ln_parallel_residual_bwd_kernelINS_13Kernel_traitsIf13__nv_bfloat16S2_S2_fjLj1024ELj1ELj4ELj1ELj16ENS_18Kernel_traits_baseILj1024EfS2_S2_S2_fjLj128EEEEELb0ELb0ELb1EEEvNS_9BwdParamsE)
        /*0d40*/ 	.word	0x000000ff


	//----- nvinfo : EIATTR_FRAME_SIZE
	.align		4
.L_565:
        /*0d44*/ 	.byte	0x04, 0x11
        /*0d46*/ 	.short	(.L_567 - .L_566)
	.align		4
.L_566:
        /*0d48*/ 	.word	index@($__internal_25_$__cuda_sm70_shflsync_bfly_p)
        /*0d4c*/ 	.word	0x00000000


	//----- nvinfo : EIATTR_FRAME_SIZE
	.align		4
.L_567:
        /*0d50*/ 	.byte	0x04, 0x11
        /*0d52*/ 	.short	(.L_569 - .L_568)
	.align		4
.L_568:
        /*0d54*/ 	.word	index@(_ZN10layer_norm31ln_parallel_residual_bwd_kernelINS_13Kernel_traitsIf13__nv_bfloat16S2_S2_fjLj1024ELj1ELj4ELj1ELj16ENS_18Kernel_traits_baseILj1024EfS2_S2_S2_fjLj128EEEEELb0ELb0ELb1EEEvNS_9BwdParamsE)
        /*0d58*/ 	.word	0x000000a8


	//----- nvinfo : EIATTR_REGCOUNT
	.align		4
.L_569:
        /*0d5c*/ 	.byte	0x04, 0x2f
        /*0d5e*/ 	.short	(.L_571 - .L_570)
	.align		4
.L_570:
        /*0d60*/ 	.word	index@(_ZN10layer_norm31ln_parallel_residual_bwd_kernelINS_13Kernel_traitsIf13__nv_bfloat16S2_S2_fjLj1024ELj1ELj4ELj1ELj16ENS_18Kernel_traits_baseILj1024EfS2_S2_S2_fjLj128EEEEELb0ELb0ELb0EEEvNS_9BwdParamsE)
        /*0d64*/ 	.word	0x000000ff


	//----- nvinfo : EIATTR_FRAME_SIZE
	.align		4
.L_571:
        /*0d68*/ 	.byte	0x04, 0x11
        /*0d6a*/ 	.short	(.L_573 - .L_572)
	.align		4
.L_572:
        /*0d6c*/ 	.word	index@($__internal_24_$__cuda_sm70_shflsync_bfly_p)
        /*0d70*/ 	.word	0x00000000


	//----- nvinfo : EIATTR_FRAME_SIZE
	.align		4
.L_573:
        /*0d74*/ 	.byte	0x04, 0x11
        /*0d76*/ 	.short	(.L_575 - .L_574)
	.align		4
.L_574:
        /*0d78*/ 	.word	index@(_ZN10layer_norm31ln_parallel_residual_bwd_kernelINS_13Kernel_traitsIf13__nv_bfloat16S2_S2_fjLj1024ELj1ELj4ELj1ELj16ENS_18Kernel_traits_baseILj1024EfS2_S2_S2_fjLj128EEEEELb0ELb0ELb0EEEvNS_9BwdParamsE)
        /*0d7c*/ 	.word	0x000000c8


	//----- nvinfo : EIATTR_REGCOUNT
	.align		4
.L_575:
        /*0d80*/ 	.byte	0x04, 0x2f
        /*0d82*/ 	.short	(.L_577 - .L_576)
	.align		4
.L_576:
        /*0d84*/ 	.word	index@(_ZN10layer_norm31ln_parallel_residual_bwd_kernelINS_13Kernel_traitsI6__halfS2_S2_S2_fjLj1024ELj1ELj4ELj1ELj16ENS_18Kernel_traits_baseILj1024ES2_S2_S2_S2_fjLj128EEEEELb1ELb1ELb1EEEvNS_9BwdParamsE)
        /*0d88*/ 	.word	0x000000f1


	//----- nvinfo : EIATTR_FRAME_SIZE
	.align		4
.L_577:
        /*0d8c*/ 	.byte	0x04, 0x11
        /*0d8e*/ 	.short	(.L_579 - .L_578)
	.align		4
.L_578:
        /*0d90*/ 	.word	index@($__internal_23_$__cuda_sm70_shflsync_bfly_p)
        /*0d94*/ 	.word	0x00000000


	//----- nvinfo : EIATTR_FRAME_SIZE
	.align		4
.L_579:
        /*0d98*/ 	.byte	0x04, 0x11
        /*0d9a*/ 	.short	(.L_581 - .L_580)
	.align		4
.L_580:
        /*0d9c*/ 	.word	index@(_ZN10layer_norm31ln_parallel_residual_bwd_kernelINS_13Kernel_traitsI6__halfS2_S2_S2_fjLj1024ELj1ELj4ELj1ELj16ENS_18Kernel_traits_baseILj1024ES2_S2_S2_S2_fjLj128EEEEELb1ELb1ELb1EEEvNS_9BwdParamsE)
        /*0da0*/ 	.word	0x00000000


	//----- nvinfo : EIATTR_REGCOUNT
	.align		4
.L_581:
        /*0da4*/ 	.byte	0x04, 0x2f
        /*0da6*/ 	.short	(.L_583 - .L_582)
	.align		4
.L_582:
        /*0da8*/ 	.word	index@(_ZN10layer_norm40ln_parallel_residual_bwd_finalize_kernelINS_22Kernel_traits_finalizeILj1024E6__halfS2_S2_S2_fjLb0ELj1024ELj4ENS_18Kernel_traits_baseILj1024ES2_S2_S2_S2_fjLj1024EEEEELb1EEEvNS_9BwdParamsE)
        /*0dac*/ 	.word	0x00000020


	//----- nvinfo : EIATTR_FRAME_SIZE
	.align		4
.L_583:
        /*0db0*/ 	.byte	0x04, 0x11
        /*0db2*/ 	.short	(.L_585 - .L_584)
	.align		4
.L_584:
        /*0db4*/ 	.word	index@($__internal_22_$__cuda_sm70_shflsync_bfly_p)
        /*0db8*/ 	.word	0x00000000


	//----- nvinfo : EIATTR_FRAME_SIZE
	.align		4
.L_585:
        /*0dbc*/ 	.byte	0x04, 0x11
        /*0dbe*/ 	.short	(.L_587 - .L_586)
	.align		4
.L_586:
        /*0dc0*/ 	.word	index@(_ZN10layer_norm40ln_parallel_residual_bwd_finalize_kernelINS_22Kernel_traits_finalizeILj1024E6__halfS2_S2_S2_fjLb0ELj1024ELj4ENS_18Kernel_traits_baseILj1024ES2_S2_S2_S2_fjLj1024EEEEELb1EEEvNS_9BwdParamsE)
        /*0dc4*/ 	.word	0x00000000


	//----- nvinfo : EIATTR_REGCOUNT
	.align		4
.L_587:
        /*0dc8*/ 	.byte	0x04, 0x2f
        /*0dca*/ 	.short	(.L_589 - .L_588)
	.align		4
.L_588:
        /*0dcc*/ 	.word	index@(_ZN10layer_norm22ln_bwd_finalize_kernelINS_22Kernel_traits_finalizeILj1024E6__halfS2_S2_S2_fjLb0ELj1024ELj4ENS_18Kernel_traits_baseILj1024ES2_S2_S2_S2_fjLj1024EEEEELb0ELb1EEEvNS_9BwdParamsE)
        /*0dd0*/ 	.word	0x00000020


	//----- nvinfo : EIATTR_FRAME_SIZE
	.align		4
.L_589:
        /*0dd4*/ 	.byte	0x04, 0x11
        /*0dd6*/ 	.short	(.L_591 - .L_590)
	.align		4
.L_590:
        /*0dd8*/ 	.word	index@($__internal_21_$__cuda_sm70_shflsync_bfly_p)
        /*0ddc*/ 	.word	0x00000000


	//----- nvinfo : EIATTR_FRAME_SIZE
	.align		4
.L_591:
        /*0de0*/ 	.byte	0x04, 0x11
        /*0de2*/ 	.short	(.L_593 - .L_592)
	.align		4
.L_592:
        /*0de4*/ 	.word	index@(_ZN10layer_norm22ln_bwd_finalize_kernelINS_22Kernel_traits_finalizeILj1024E6__halfS2_S2_S2_fjLb0ELj1024ELj4ENS_18Kernel_traits_baseILj1024ES2_S2_S2_S2_fjLj1024EEEEELb0ELb1EEEvNS_9BwdParamsE)
        /*0de8*/ 	.word	0x00000000


	//----- nvinfo : EIATTR_REGCOUNT
	.align		4
.L_593:
        /*0dec*/ 	.byte	0x04, 0x2f
        /*0dee*/ 	.short	(.L_595 - .L_594)
	.align		4
.L_594:
        /*0df0*/ 	.word	index@(_ZN10layer_norm31ln_parallel_residual_bwd_kernelINS_13Kernel_traitsI6__halfS2_S2_S2_fjLj1024ELj1ELj4ELj1ELj16ENS_18Kernel_traits_baseILj1024ES2_S2_S2_S2_fjLj128EEEEELb1ELb1ELb0EEEvNS_9BwdParamsE)
        /*0df4*/ 	.word	0x000000eb


	//----- nvinfo : EIATTR_FRAME_SIZE
	.align		4
.L_595:
        /*0df8*/ 	.byte	0x04, 0x11
        /*0dfa*/ 	.short	(.L_597 - .L_596)
	.align		4
.L_596:
        /*0dfc*/ 	.word	index@($__internal_20_$__cuda_sm70_shflsync_bfly_p)
        /*0e00*/ 	.word	0x00000000


	//----- nvinfo : EIATTR_FRAME_SIZE
	.align		4
.L_597:
        /*0e04*/ 	.byte	0x04, 0x11
        /*0e06*/ 	.short	(.L_599 - .L_598)
	.align		4
.L_598:
        /*0e08*/ 	.word	index@(_ZN10layer_norm31ln_parallel_residual_bwd_kernelINS_13Kernel_traitsI6__halfS2_S2_S2_fjLj1024ELj1ELj4ELj1ELj16ENS_18Kernel_traits_baseILj1024ES2_S2_S2_S2_fjLj128EEEEELb1ELb1ELb0EEEvNS_9BwdParamsE)
        /*0e0c*/ 	.word	0x00000000


	//----- nvinfo : EIATTR_REGCOUNT
	.align		4
.L_599:
        /*0e10*/ 	.byte	0x04, 0x2f
        /*0e12*/ 	.short	(.L_601 - .L_600)
	.align		4
.L_600:
        /*0e14*/ 	.word	index@(_ZN10layer_norm40ln_parallel_residual_bwd_finalize_kernelINS_22Kernel_traits_finalizeILj1024E6__halfS2_S2_S2_fjLb0ELj1024ELj4ENS_18Kernel_traits_baseILj1024ES2_S2_S2_S2_fjLj1024EEEEELb0EEEvNS_9BwdParamsE)
        /*0e18*/ 	.word	0x00000020


	//----- nvinfo : EIATTR_FRAME_SIZE
	.align		4
.L_601:
        /*0e1c*/ 	.byte	0x04, 0x11
        /*0e1e*/ 	.short	(.L_603 - .L_602)
	.align		4
.L_602:
        /*0e20*/ 	.word	index@($__internal_19_$__cuda_sm70_shflsync_bfly_p)
        /*0e24*/ 	.word	0x00000000


	//----- nvinfo : EIATTR_FRAME_SIZE
	.align		4
.L_603:
        /*0e28*/ 	.byte	0x04, 0x11
        /*0e2a*/ 	.short	(.L_605 - .L_604)
	.align		4
.L_604:
        /*0e2c*/ 	.word	index@(_ZN10layer_norm40ln_parallel_residual_bwd_finalize_kernelINS_22Kernel_traits_finalizeILj1024E6__halfS2_S2_S2_fjLb0ELj1024ELj4ENS_18Kernel_traits_baseILj1024ES2_S2_S2_S2_fjLj1024EEEEELb0EEEvNS_9BwdParamsE)
        /*0e30*/ 	.word	0x00000000


	//----- nvinfo : EIATTR_REGCOUNT
	.align		4
.L_605:
        /*0e34*/ 	.byte	0x04, 0x2f
        /*0e36*/ 	.short	(.L_607 - .L_606)
	.align		4
.L_606:
        /*0e38*/ 	.word	index@(_ZN10layer_norm22ln_bwd_finalize_kernelINS_22Kernel_traits_finalizeILj1024E6__halfS2_S2_S2_fjLb0ELj1024ELj4ENS_18Kernel_traits_baseILj1024ES2_S2_S2_S2_fjLj1024EEEEELb0ELb0EEEvNS_9BwdParamsE)
        /*0e3c*/ 	.word	0x0000001e


	//----- nvinfo : EIATTR_FRAME_SIZE
	.align		4
.L_607:
        /*0e40*/ 	.byte	0x04, 0x11
        /*0e42*/ 	.short	(.L_609 - .L_608)
	.align		4
.L_608:
        /*0e44*/ 	.word	index@($__internal_18_$__cuda_sm70_shflsync_bfly_p)
        /*0e48*/ 	.word	0x00000000


	//----- nvinfo : EIATTR_FRAME_SIZE
	.align		4
.L_609:
        /*0e4c*/ 	.byte	0x04, 0x11
        /*0e4e*/ 	.short	(.L_611 - .L_610)
	.align		4
.L_610:
        /*0e50*/ 	.word	index@(_ZN10layer_norm22ln_bwd_finalize_kernelINS_22Kernel_traits_finalizeILj1024E6__halfS2_S2_S2_fjLb0ELj1024ELj4ENS_18Kernel_traits_baseILj1024ES2_S2_S2_S2_fjLj1024EEEEELb0ELb0EEEvNS_9BwdParamsE)
        /*0e54*/ 	.word	0x00000000


	//----- nvinfo : EIATTR_REGCOUNT
	.align		4
.L_611:
        /*0e58*/ 	.byte	0x04, 0x2f
        /*0e5a*/ 	.short	(.L_613 - .L_612)
	.align		4
.L_612:
        /*0e5c*/ 	.word	index@(_ZN10layer_norm31ln_parallel_residual_bwd_kernelINS_13Kernel_traitsI6__halfS2_S2_S2_fjLj1024ELj1ELj4ELj1ELj16ENS_18Kernel_traits_baseILj1024ES2_S2_S2_S2_fjLj128EEEEELb1ELb0ELb1EEEvNS_9BwdParamsE)
        /*0e60*/ 	.word	0x000000ff


	//----- nvinfo : EIATTR_FRAME_SIZE
	.align		4
.L_613:
        /*0e64*/ 	.byte	0x04, 0x11
        /*0e66*/ 	.short	(.L_615 - .L_614)
	.align		4
.L_614:
        /*0e68*/ 	.word	index@($__internal_17_$__cuda_sm70_shflsync_bfly_p)
        /*0e6c*/ 	.word	0x00000000


	//----- nvinfo : EIATTR_FRAME_SIZE
	.align		4
.L_615:
        /*0e70*/ 	.byte	0x04, 0x11
        /*0e72*/ 	.short	(.L_617 - .L_616)
	.align		4
.L_616:
        /*0e74*/ 	.word	index@(_ZN10layer_norm31ln_parallel_residual_bwd_kernelINS_13Kernel_traitsI6__halfS2_S2_S2_fjLj1024ELj1ELj4ELj1ELj16ENS_18Kernel_traits_baseILj1024ES2_S2_S2_S2_fjLj128EEEEELb1ELb0ELb1EEEvNS_9BwdParamsE)
        /*0e78*/ 	.word	0x000000e8


	//----- nvinfo : EIATTR_REGCOUNT
	.align		4
.L_617:
        /*0e7c*/ 	.byte	0x04, 0x2f
        /*0e7e*/ 	.short	(.L_619 - .L_618)
	.align		4
.L_618:
        /*0e80*/ 	.word	index@(_ZN10layer_norm31ln_parallel_residual_bwd_kernelINS_13Kernel_traitsI6__halfS2_S2_S2_fjLj1024ELj1ELj4ELj1ELj16ENS_18Kernel_traits_baseILj1024ES2_S2_S2_S2_fjLj128EEEEELb1ELb0ELb0EEEvNS_9BwdParamsE)
        /*0e84*/ 	.word	0x000000ff


	//----- nvinfo : EIATTR_FRAME_SIZE
	.align		4
.L_619:
        /*0e88*/ 	.byte	0x04, 0x11
        /*0e8a*/ 	.short	(.L_621 - .L_620)
	.align		4
.L_620:
        /*0e8c*/ 	.word	index@($__internal_16_$__cuda_sm70_shflsync_bfly_p)
        /*0e90*/ 	.word	0x00000000


	//----- nvinfo : EIATTR_FRAME_SIZE
	.align		4
.L_621:
        /*0e94*/ 	.byte	0x04, 0x11
        /*0e96*/ 	.short	(.L_623 - .L_622)
	.align		4
.L_622:
        /*0e98*/ 	.word	index@(_ZN10layer_norm31ln_parallel_residual_bwd_kernelINS_13Kernel_traitsI6__halfS2_S2_S2_fjLj1024ELj1ELj4ELj1ELj16ENS_18Kernel_traits_baseILj1024ES2_S2_S2_S2_fjLj128EEEEELb1ELb0ELb0EEEvNS_9BwdParamsE)
        /*0e9c*/ 	.word	0x00000100


	//----- nvinfo : EIATTR_REGCOUNT
	.align		4
.L_623:
        /*0ea0*/ 	.byte	0x04, 0x2f
        /*0ea2*/ 	.short	(.L_625 - .L_624)
	.align		4
.L_624:
        /*0ea4*/ 	.word	index@(_ZN10layer_norm31ln_parallel_residual_bwd_kernelINS_13Kernel_traitsI6__halfS2_S2_S2_fjLj1024ELj1ELj4ELj1ELj16ENS_18Kernel_traits_baseILj1024ES2_S2_S2_S2_fjLj128EEEEELb0ELb1ELb1EEEvNS_9BwdParamsE)
        /*0ea8*/ 	.word	0x000000ee


	//----- nvinfo : EIATTR_FRAME_SIZE
	.align		4
.L_625:
        /*0eac*/ 	.byte	0x04, 0x11
        /*0eae*/ 	.short	(.L_627 - .L_626)
	.align		4
.L_626:
        /*0eb0*/ 	.word	index@($__internal_15_$__cuda_sm70_shflsync_bfly_p)
        /*0eb4*/ 	.word	0x00000000


	//----- nvinfo : EIATTR_FRAME_SIZE
	.align		4
.L_627:
        /*0eb8*/ 	.byte	0x04, 0x11
        /*0eba*/ 	.short	(.L_629 - .L_628)
	.align		4
.L_628:
        /*0ebc*/ 	.word	index@(_ZN10layer_norm31ln_parallel_residual_bwd_kernelINS_13Kernel_traitsI6__halfS2_S2_S2_fjLj1024ELj1ELj4ELj1ELj16ENS_18Kernel_traits_baseILj1024ES2_S2_S2_S2_fjLj128EEEEELb0ELb1ELb1EEEvNS_9BwdParamsE)
        /*0ec0*/ 	.word	0x00000000


	//----- nvinfo : EIATTR_REGCOUNT
	.align		4
.L_629:
        /*0ec4*/ 	.byte	0x04, 0x2f
        /*0ec6*/ 	.short	(.L_631 - .L_630)
	.align		4
.L_630:
        /*0ec8*/ 	.word	index@(_ZN10layer_norm31ln_parallel_residual_bwd_kernelINS_13Kernel_traitsI6__halfS2_S2_S2_fjLj1024ELj1ELj4ELj1ELj16ENS_18Kernel_traits_baseILj1024ES2_S2_S2_S2_fjLj128EEEEELb0ELb1ELb0EEEvNS_9BwdParamsE)
        /*0ecc*/ 	.word	0x000000db


	//----- nvinfo : EIATTR_FRAME_SIZE
	.align		4
.L_631:
        /*0ed0*/ 	.byte	0x04, 0x11
        /*0ed2*/ 	.short	(.L_633 - .L_632)
	.align		4
.L_632:
        /*0ed4*/ 	.word	index@($__internal_14_$__cuda_sm70_shflsync_bfly_p)
        /*0ed8*/ 	.word	0x00000000


	//----- nvinfo : EIATTR_FRAME_SIZE
	.align		4
.L_633:
        /*0edc*/ 	.byte	0x04, 0x11
        /*0ede*/ 	.short	(.L_635 - .L_634)
	.align		4
.L_634:
        /*0ee0*/ 	.word	index@(_ZN10layer_norm31ln_parallel_residual_bwd_kernelINS_13Kernel_traitsI6__halfS2_S2_S2_fjLj1024ELj1ELj4ELj1ELj16ENS_18Kernel_traits_baseILj1024ES2_S2_S2_S2_fjLj128EEEEELb0ELb1ELb0EEEvNS_9BwdParamsE)
        /*0ee4*/ 	.word	0x00000000


	//----- nvinfo : EIATTR_REGCOUNT
	.align		4
.L_635:
        /*0ee8*/ 	.byte	0x04, 0x2f
        /*0eea*/ 	.short	(.L_637 - .L_636)
	.align		4
.L_636:
        /*0eec*/ 	.word	index@(_ZN10layer_norm31ln_parallel_residual_bwd_kernelINS_13Kernel_traitsI6__halfS2_S2_S2_fjLj1024ELj1ELj4ELj1ELj16ENS_18Kernel_traits_baseILj1024ES2_S2_S2_S2_fjLj128EEEEELb0ELb0ELb1EEEvNS_9BwdParamsE)
        /*0ef0*/ 	.word	0x000000ff


	//----- nvinfo : EIATTR_FRAME_SIZE
	.align		4
.L_637:
        /*0ef4*/ 	.byte	0x04, 0x11
        /*0ef6*/ 	.short	(.L_639 - .L_638)
	.align		4
.L_638:
        /*0ef8*/ 	.word	index@($__internal_13_$__cuda_sm70_shflsync_bfly_p)
        /*0efc*/ 	.word	0x00000000


	//----- nvinfo : EIATTR_FRAME_SIZE
	.align		4
.L_639:
        /*0f00*/ 	.byte	0x04, 0x11
        /*0f02*/ 	.short	(.L_641 - .L_640)
	.align		4
.L_640:
        /*0f04*/ 	.word	index@(_ZN10layer_norm31ln_parallel_residual_bwd_kernelINS_13Kernel_traitsI6__halfS2_S2_S2_fjLj1024ELj1ELj4ELj1ELj16ENS_18Kernel_traits_baseILj1024ES2_S2_S2_S2_fjLj128EEEEELb0ELb0ELb1EEEvNS_9BwdParamsE)
        /*0f08*/ 	.word	0x000000a8


	//----- nvinfo : EIATTR_REGCOUNT
	.align		4
.L_641:
        /*0f0c*/ 	.byte	0x04, 0x2f
        /*0f0e*/ 	.short	(.L_643 - .L_642)
	.align		4
.L_642:
        /*0f10*/ 	.word	index@(_ZN10layer_norm31ln_parallel_residual_bwd_kernelINS_13Kernel_traitsI6__halfS2_S2_S2_fjLj1024ELj1ELj4ELj1ELj16ENS_18Kernel_traits_baseILj1024ES2_S2_S2_S2_fjLj128EEEEELb0ELb0ELb0EEEvNS_9BwdParamsE)
        /*0f14*/ 	.word	0x000000ff


	//----- nvinfo : EIATTR_FRAME_SIZE
	.align		4
.L_643:
        /*0f18*/ 	.byte	0x04, 0x11
        /*0f1a*/ 	.short	(.L_645 - .L_644)
	.align		4
.L_644:
        /*0f1c*/ 	.word	index@($__internal_12_$__cuda_sm70_shflsync_bfly_p)
        /*0f20*/ 	.word	0x00000000


	//----- nvinfo : EIATTR_FRAME_SIZE
	.align		4
.L_645:
        /*0f24*/ 	.byte	0x04, 0x11
        /*0f26*/ 	.short	(.L_647 - .L_646)
	.align		4
.L_646:
        /*0f28*/ 	.word	index@(_ZN10layer_norm31ln_parallel_residual_bwd_kernelINS_13Kernel_traitsI6__halfS2_S2_S2_fjLj1024ELj1ELj4ELj1ELj16ENS_18Kernel_traits_baseILj1024ES2_S2_S2_S2_fjLj128EEEEELb0ELb0ELb0EEEvNS_9BwdParamsE)
        /*0f2c*/ 	.word	0x000000c0


	//----- nvinfo : EIATTR_REGCOUNT
	.align		4
.L_647:
        /*0f30*/ 	.byte	0x04, 0x2f
        /*0f32*/ 	.short	(.L_649 - .L_648)
	.align		4
.L_648:
        /*0f34*/ 	.word	index@(_ZN10layer_norm31ln_parallel_residual_bwd_kernelINS_13Kernel_traitsI13__nv_bfloat16S2_S2_S2_fjLj1024ELj1ELj4ELj1ELj16ENS_18Kernel_traits_baseILj1024ES2_S2_S2_S2_fjLj128EEEEELb1ELb1ELb1EEEvNS_9BwdParamsE)
        /*0f38*/ 	.word	0x000000f3


	//----- nvinfo : EIATTR_FRAME_SIZE
	.align		4
.L_649:
        /*0f3c*/ 	.byte	0x04, 0x11
        /*0f3e*/ 	.short	(.L_651 - .L_650)
	.align		4
.L_650:
        /*0f40*/ 	.word	index@($__internal_11_$__cuda_sm70_shflsync_bfly_p)
        /*0f44*/ 	.word	0x00000000


	//----- nvinfo : EIATTR_FRAME_SIZE
	.align		4
.L_651:
        /*0f48*/ 	.byte	0x04, 0x11
        /*0f4a*/ 	.short	(.L_653 - .L_652)
	.align		4
.L_652:
        /*0f4c*/ 	.word	index@(_ZN10layer_norm31ln_parallel_residual_bwd_kernelINS_13Kernel_traitsI13__nv_bfloat16S2_S2_S2_fjLj1024ELj1ELj4ELj1ELj16ENS_18Kernel_traits_baseILj1024ES2_S2_S2_S2_fjLj128EEEEELb1ELb1ELb1EEEvNS_9BwdParamsE)
        /*0f50*/ 	.word	0x00000000


	//----- nvinfo : EIATTR_REGCOUNT
	.align		4
.L_653:
        /*0f54*/ 	.byte	0x04, 0x2f
        /*0f56*/ 	.short	(.L_655 - .L_654)
	.align		4
.L_654:
        /*0f58*/ 	.word	index@(_ZN10layer_norm40ln_parallel_residual_bwd_finalize_kernelINS_22Kernel_traits_finalizeILj1024E13__nv_bfloat16S2_S2_S2_fjLb0ELj1024ELj4ENS_18Kernel_traits_baseILj1024ES2_S2_S2_S2_fjLj1024EEEEELb1EEEvNS_9BwdParamsE)
        /*0f5c*/ 	.word	0x00000020


	//----- nvinfo : EIATTR_FRAME_SIZE
	.align		4
.L_655:
        /*0f60*/ 	.byte	0x04, 0x11
        /*0f62*/ 	.short	(.L_657 - .L_656)
	.align		4
.L_656:
        /*0f64*/ 	.word	index@($__internal_10_$__cuda_sm70_shflsync_bfly_p)
        /*0f68*/ 	.word	0x00000000


	//----- nvinfo : EIATTR_FRAME_SIZE
	.align		4
.L_657:
        /*0f6c*/ 	.byte	0x04, 0x11
        /*0f6e*/ 	.short	(.L_659 - .L_658)
	.align		4
.L_658:
        /*0f70*/ 	.word	index@(_ZN10layer_norm40ln_parallel_residual_bwd_finalize_kernelINS_22Kernel_traits_finalizeILj1024E13__nv_bfloat16S2_S2_S2_fjLb0ELj1024ELj4ENS_18Kernel_traits_baseILj1024ES2_S2_S2_S2_fjLj1024EEEEELb1EEEvNS_9BwdParamsE)
        /*0f74*/ 	.word	0x00000000


	//----- nvinfo : EIATTR_REGCOUNT
	.align		4
.L_659:
        /*0f78*/ 	.byte	0x04, 0x2f
        /*0f7a*/ 	.short	(.L_661 - .L_660)
	.align		4
.L_660:
        /*0f7c*/ 	.word	index@(_ZN10layer_norm22ln_bwd_finalize_kernelINS_22Kernel_traits_finalizeILj1024E13__nv_bfloat16S2_S2_S2_fjLb0ELj1024ELj4ENS_18Kernel_traits_baseILj1024ES2_S2_S2_S2_fjLj1024EEEEELb0ELb1EEEvNS_9BwdParamsE)
        /*0f80*/ 	.word	0x00000020


	//----- nvinfo : EIATTR_FRAME_SIZE
	.align		4
.L_661:
        /*0f84*/ 	.byte	0x04, 0x11
        /*0f86*/ 	.short	(.L_663 - .L_662)
	.align		4
.L_662:
        /*0f88*/ 	.word	index@($__internal_9_$__cuda_sm70_shflsync_bfly_p)
        /*0f8c*/ 	.word	0x00000000


	//----- nvinfo : EIATTR_FRAME_SIZE
	.align		4
.L_663:
        /*0f90*/ 	.byte	0x04, 0x11
        /*0f92*/ 	.short	(.L_665 - .L_664)
	.align		4
.L_664:
        /*0f94*/ 	.word	index@(_ZN10layer_norm22ln_bwd_finalize_kernelINS_22Kernel_traits_finalizeILj1024E13__nv_bfloat16S2_S2_S2_fjLb0ELj1024ELj4ENS_18Kernel_traits_baseILj1024ES2_S2_S2_S2_fjLj1024EEEEELb0ELb1EEEvNS_9BwdParamsE)
        /*0f98*/ 	.word	0x00000000


	//----- nvinfo : EIATTR_REGCOUNT
	.align		4
.L_665:
        /*0f9c*/ 	.byte	0x04, 0x2f
        /*0f9e*/ 	.short	(.L_667 - .L_666)
	.align		4
.L_666:
        /*0fa0*/ 	.word	index@(_ZN10layer_norm31ln_parallel_residual_bwd_kernelINS_13Kernel_traitsI13__nv_bfloat16S2_S2_S2_fjLj1024ELj1ELj4ELj1ELj16ENS_18Kernel_traits_baseILj1024ES2_S2_S2_S2_fjLj128EEEEELb1ELb1ELb0EEEvNS_9BwdParamsE)
        /*0fa4*/ 	.word	0x000000eb


	//----- nvinfo : EIATTR_FRAME_SIZE
	.align		4
.L_667:
        /*0fa8*/ 	.byte	0x04, 0x11
        /*0faa*/ 	.short	(.L_669 - .L_668)
	.align		4
.L_668:
        /*0fac*/ 	.word	index@($__internal_8_$__cuda_sm70_shflsync_bfly_p)
        /*0fb0*/ 	.word	0x00000000


	//----- nvinfo : EIATTR_FRAME_SIZE
	.align		4
.L_669:
        /*0fb4*/ 	.byte	0x04, 0x11
        /*0fb6*/ 	.short	(.L_671 - .L_670)
	.align		4
.L_670:
        /*0fb8*/ 	.word	index@(_ZN10layer_norm31ln_parallel_residual_bwd_kernelINS_13Kernel_traitsI13__nv_bfloat16S2_S2_S2_fjLj1024ELj1ELj4ELj1ELj16ENS_18Kernel_traits_baseILj1024ES2_S2_S2_S2_fjLj128EEEEELb1ELb1ELb0EEEvNS_9BwdParamsE)
        /*0fbc*/ 	.word	0x00000000


	//----- nvinfo : EIATTR_REGCOUNT
	.align		4
.L_671:
        /*0fc0*/ 	.byte	0x04, 0x2f
        /*0fc2*/ 	.short	(.L_673 - .L_672)
	.align		4
.L_672:
        /*0fc4*/ 	.word	index@(_ZN10layer_norm40ln_parallel_residual_bwd_finalize_kernelINS_22Kernel_traits_finalizeILj1024E13__nv_bfloat16S2_S2_S2_fjLb0ELj1024ELj4ENS_18Kernel_traits_baseILj1024ES2_S2_S2_S2_fjLj1024EEEEELb0EEEvNS_9BwdParamsE)
        /*0fc8*/ 	.word	0x00000020


	//----- nvinfo : EIATTR_FRAME_SIZE
	.align		4
.L_673:
        /*0fcc*/ 	.byte	0x04, 0x11
        /*0fce*/ 	.short	(.L_675 - .L_674)
	.align		4
.L_674:
        /*0fd0*/ 	.word	index@($__internal_7_$__cuda_sm70_shflsync_bfly_p)
        /*0fd4*/ 	.word	0x00000000


	//----- nvinfo : EIATTR_FRAME_SIZE
	.align		4
.L_675:
        /*0fd8*/ 	.byte	0x04, 0x11
        /*0fda*/ 	.short	(.L_677 - .L_676)
	.align		4
.L_676:
        /*0fdc*/ 	.word	index@(_ZN10layer_norm40ln_parallel_residual_bwd_finalize_kernelINS_22Kernel_traits_finalizeILj1024E13__nv_bfloat16S2_S2_S2_fjLb0ELj1024ELj4ENS_18Kernel_traits_baseILj1024ES2_S2_S2_S2_fjLj1024EEEEELb0EEEvNS_9BwdParamsE)
        /*0fe0*/ 	.word	0x00000000


	//----- nvinfo : EIATTR_REGCOUNT
	.align		4
.L_677:
        /*0fe4*/ 	.byte	0x04, 0x2f
        /*0fe6*/ 	.short	(.L_679 - .L_678)
	.align		4
.L_678:
        /*0fe8*/ 	.word	index@(_ZN10layer_norm22ln_bwd_finalize_kernelINS_22Kernel_traits_finalizeILj1024E13__nv_bfloat16S2_S2_S2_fjLb0ELj1024ELj4ENS_18Kernel_traits_baseILj1024ES2_S2_S2_S2_fjLj1024EEEEELb0ELb0EEEvNS_9BwdParamsE)
        /*0fec*/ 	.word	0x0000001e


	//----- nvinfo : EIATTR_FRAME_SIZE
	.align		4
.L_679:
        /*0ff0*/ 	.byte	0x04, 0x11
        /*0ff2*/ 	.short	(.L_681 - .L_680)
	.align		4
.L_680:
        /*0ff4*/ 	.word	index@($__internal_6_$__cuda_sm70_shflsync_bfly_p)
        /*0ff8*/ 	.word	0x00000000


	//----- nvinfo : EIATTR_FRAME_SIZE
	.align		4
.L_681:
        /*0ffc*/ 	.byte	0x04, 0x11
        /*0ffe*/ 	.short	(.L_683 - .L_682)
	.align		4
.L_682:
        /*1000*/ 	.word	index@(_ZN10layer_norm22ln_bwd_finalize_kernelINS_22Kernel_traits_finalizeILj1024E13__nv_bfloat16S2_S2_S2_fjLb0ELj1024ELj4ENS_18Kernel_traits_baseILj1024ES2_S2_S2_S2_fjLj1024EEEEELb0ELb0EEEvNS_9BwdParamsE)
        /*1004*/ 	.word	0x00000000


	//----- nvinfo : EIATTR_REGCOUNT
	.align		4
.L_683:
        /*1008*/ 	.byte	0x04, 0x2f
        /*100a*/ 	.short	(.L_685 - .L_684)
	.align		4
.L_684:
        /*100c*/ 	.word	index@(_ZN10layer_norm31ln_parallel_residual_bwd_kernelINS_13Kernel_traitsI13__nv_bfloat16S2_S2_S2_fjLj1024ELj1ELj4ELj1ELj16ENS_18Kernel_traits_baseILj1024ES2_S2_S2_S2_fjLj128EEEEELb1ELb0ELb1EEEvNS_9BwdParamsE)
        /*1010*/ 	.word	0x000000ff


	//----- nvinfo : EIATTR_FRAME_SIZE
	.align		4
.L_685:
        /*1014*/ 	.byte	0x04, 0x11
        /*1016*/ 	.short	(.L_687 - .L_686)
	.align		4
.L_686:
        /*1018*/ 	.word	index@($__internal_5_$__cuda_sm70_shflsync_bfly_p)
        /*101c*/ 	.word	0x00000000


	//----- nvinfo : EIATTR_FRAME_SIZE
	.align		4
.L_687:
        /*1020*/ 	.byte	0x04, 0x11
        /*1022*/ 	.short	(.L_689 - .L_688)
	.align		4
.L_688:
        /*1024*/ 	.word	index@(_ZN10layer_norm31ln_parallel_residual_bwd_kernelINS_13Kernel_traitsI13__nv_bfloat16S2_S2_S2_fjLj1024ELj1ELj4ELj1ELj16ENS_18Kernel_traits_baseILj1024ES2_S2_S2_S2_fjLj128EEEEELb1ELb0ELb1EEEvNS_9BwdParamsE)
        /*1028*/ 	.word	0x000000e8


	//----- nvinfo : EIATTR_REGCOUNT
	.align		4
.L_689:
        /*102c*/ 	.byte	0x04, 0x2f
        /*102e*/ 	.short	(.L_691 - .L_690)
	.align		4
.L_690:
        /*1030*/ 	.word	index@(_ZN10layer_norm31ln_parallel_residual_bwd_kernelINS_13Kernel_traitsI13__nv_bfloat16S2_S2_S2_fjLj1024ELj1ELj4ELj1ELj16ENS_18Kernel_traits_baseILj1024ES2_S2_S2_S2_fjLj128EEEEELb1ELb0ELb0EEEvNS_9BwdParamsE)
        /*1034*/ 	.word	0x000000ff


	//----- nvinfo : EIATTR_FRAME_SIZE
	.align		4
.L_691:
        /*1038*/ 	.byte	0x04, 0x11
        /*103a*/ 	.short	(.L_693 - .L_692)
	.align		4
.L_692:
        /*103c*/ 	.word	index@($__internal_4_$__cuda_sm70_shflsync_bfly_p)
        /*1040*/ 	.word	0x00000000


	//----- nvinfo : EIATTR_FRAME_SIZE
	.align		4
.L_693:
        /*1044*/ 	.byte	0x04, 0x11
        /*1046*/ 	.short	(.L_695 - .L_694)
	.align		4
.L_694:
        /*1048*/ 	.word	index@(_ZN10layer_norm31ln_parallel_residual_bwd_kernelINS_13Kernel_traitsI13__nv_bfloat16S2_S2_S2_fjLj1024ELj1ELj4ELj1ELj16ENS_18Kernel_traits_baseILj1024ES2_S2_S2_S2_fjLj128EEEEELb1ELb0ELb0EEEvNS_9BwdParamsE)
        /*104c*/ 	.word	0x00000100


	//----- nvinfo : EIATTR_REGCOUNT
	.align		4
.L_695:
        /*1050*/ 	.byte	0x04, 0x2f
        /*1052*/ 	.short	(.L_697 - .L_696)
	.align		4
.L_696:
        /*1054*/ 	.word	index@(_ZN10layer_norm31ln_parallel_residual_bwd_kernelINS_13Kernel_traitsI13__nv_bfloat16S2_S2_S2_fjLj1024ELj1ELj4ELj1ELj16ENS_18Kernel_traits_baseILj1024ES2_S2_S2_S2_fjLj128EEEEELb0ELb1ELb1EEEvNS_9BwdParamsE)
        /*1058*/ 	.word	0x000000e6


	//----- nvinfo : EIATTR_FRAME_SIZE
	.align		4
.L_697:
        /*105c*/ 	.byte	0x04, 0x11
        /*105e*/ 	.short	(.L_699 - .L_698)
	.align		4
.L_698:
        /*1060*/ 	.word	index@($__internal_3_$__cuda_sm70_shflsync_bfly_p)
        /*1064*/ 	.word	0x00000000


	//----- nvinfo : EIATTR_FRAME_SIZE
	.align		4
.L_699:
        /*1068*/ 	.byte	0x04, 0x11
        /*106a*/ 	.short	(.L_701 - .L_700)
	.align		4
.L_700:
        /*106c*/ 	.word	index@(_ZN10layer_norm31ln_parallel_residual_bwd_kernelINS_13Kernel_traitsI13__nv_bfloat16S2_S2_S2_fjLj1024ELj1ELj4ELj1ELj16ENS_18Kernel_traits_baseILj1024ES2_S2_S2_S2_fjLj128EEEEELb0ELb1ELb1EEEvNS_9BwdParamsE)
        /*1070*/ 	.word	0x00000000


	//----- nvinfo : EIATTR_REGCOUNT
	.align		4
.L_701:
        /*1074*/ 	.byte	0x04, 0x2f
        /*1076*/ 	.short	(.L_703 - .L_702)
	.align		4
.L_702:
        /*1078*/ 	.word	index@(_ZN10layer_norm31ln_parallel_residual_bwd_kernelINS_13Kernel_traitsI13__nv_bfloat16S2_S2_S2_fjLj1024ELj1ELj4ELj1ELj16ENS_18Kernel_traits_baseILj1024ES2_S2_S2_S2_fjLj128EEEEELb0ELb1ELb0EEEvNS_9BwdParamsE)
        /*107c*/ 	.word	0x000000da


	//----- nvinfo : EIATTR_FRAME_SIZE
	.align		4
.L_703:
        /*1080*/ 	.byte	0x04, 0x11
        /*1082*/ 	.short	(.L_705 - .L_704)
	.align		4
.L_704:
        /*1084*/ 	.word	index@($__internal_2_$__cuda_sm70_shflsync_bfly_p)
        /*1088*/ 	.word	0x00000000


	//----- nvinfo : EIATTR_FRAME_SIZE
	.align		4
.L_705:
        /*108c*/ 	.byte	0x04, 0x11
        /*108e*/ 	.short	(.L_707 - .L_706)
	.align		4
.L_706:
        /*1090*/ 	.word	index@(_ZN10layer_norm31ln_parallel_residual_bwd_kernelINS_13Kernel_traitsI13__nv_bfloat16S2_S2_S2_fjLj1024ELj1ELj4ELj1ELj16ENS_18Kernel_traits_baseILj1024ES2_S2_S2_S2_fjLj128EEEEELb0ELb1ELb0EEEvNS_9BwdParamsE)
        /*1094*/ 	.word	0x00000000


	//----- nvinfo : EIATTR_REGCOUNT
	.align		4
.L_707:
        /*1098*/ 	.byte	0x04, 0x2f
        /*109a*/ 	.short	(.L_709 - .L_708)
	.align		4
.L_708:
        /*109c*/ 	.word	index@(_ZN10layer_norm31ln_parallel_residual_bwd_kernelINS_13Kernel_traitsI13__nv_bfloat16S2_S2_S2_fjLj1024ELj1ELj4ELj1ELj16ENS_18Kernel_traits_baseILj1024ES2_S2_S2_S2_fjLj128EEEEELb0ELb0ELb1EEEvNS_9BwdParamsE)
        /*10a0*/ 	.word	0x000000ff


	//----- nvinfo : EIATTR_FRAME_SIZE
	.align		4
.L_709:
        /*10a4*/ 	.byte	0x04, 0x11
        /*10a6*/ 	.short	(.L_711 - .L_710)
	.align		4
.L_710:
        /*10a8*/ 	.word	index@($__internal_1_$__cuda_sm70_shflsync_bfly_p)
        /*10ac*/ 	.word	0x00000000


	//----- nvinfo : EIATTR_FRAME_SIZE
	.align		4
.L_711:
        /*10b0*/ 	.byte	0x04, 0x11
        /*10b2*/ 	.short	(.L_713 - .L_712)
	.align		4
.L_712:
        /*10b4*/ 	.word	index@(_ZN10layer_norm31ln_parallel_residual_bwd_kernelINS_13Kernel_traitsI13__nv_bfloat16S2_S2_S2_fjLj1024ELj1ELj4ELj1ELj16ENS_18Kernel_traits_baseILj1024ES2_S2_S2_S2_fjLj128EEEEELb0ELb0ELb1EEEvNS_9BwdParamsE)
        /*10b8*/ 	.word	0x000000a8


	//----- nvinfo : EIATTR_REGCOUNT
	.align		4
.L_713:
        /*10bc*/ 	.byte	0x04, 0x2f
        /*10be*/ 	.short	(.L_715 - .L_714)
	.align		4
.L_714:
        /*10c0*/ 	.word	index@(_ZN10layer_norm31ln_parallel_residual_bwd_kernelINS_13Kernel_traitsI13__nv_bfloat16S2_S2_S2_fjLj1024ELj1ELj4ELj1ELj16ENS_18Kernel_traits_baseILj1024ES2_S2_S2_S2_fjLj128EEEEELb0ELb0ELb0EEEvNS_9BwdParamsE)
        /*10c4*/ 	.word	0x000000ff


	//----- nvinfo : EIATTR_FRAME_SIZE
	.align		4
.L_715:
        /*10c8*/ 	.byte	0x04, 0x11
        /*10ca*/ 	.short	(.L_717 - .L_716)
	.align		4
.L_716:
        /*10cc*/ 	.word	index@($__internal_0_$__cuda_sm70_shflsync_bfly_p)
        /*10d0*/ 	.word	0x00000000


	//----- nvinfo : EIATTR_FRAME_SIZE
	.align		4
.L_717:
        /*10d4*/ 	.byte	0x04, 0x11
        /*10d6*/ 	.short	(.L_719 - .L_718)
	.align		4
.L_718:
        /*10d8*/ 	.word	index@(_ZN10layer_norm31ln_parallel_residual_bwd_kernelINS_13Kernel_traitsI13__nv_bfloat16S2_S2_S2_fjLj1024ELj1ELj4ELj1ELj16ENS_18Kernel_traits_baseILj1024ES2_S2_S2_S2_fjLj128EEEEELb0ELb0ELb0EEEvNS_9BwdParamsE)
        /*10dc*/ 	.word	0x000000c0


	//----- nvinfo : EIATTR_MIN_STACK_SIZE
	.align		4
.L_719:
        /*10e0*/ 	.byte	0x04, 0x12
        /*10e2*/ 	.short	(.L_721 - .L_720)
	.align		4
.L_720:
        /*10e4*/ 	.word	index@(_ZN10layer_norm31ln_parallel_residual_bwd_kernelINS_13Kernel_traitsI13__nv_bfloat16S2_S2_S2_fjLj1024ELj1ELj4ELj1ELj16ENS_18Kernel_traits_baseILj1024ES2_S2_S2_S2_fjLj128EEEEELb0ELb0ELb0EEEvNS_9BwdParamsE)
        /*10e8*/ 	.word	0x000000c0


	//----- nvinfo : EIATTR_MIN_STACK_SIZE
	.align		4
.L_721:
        /*10ec*/ 	.byte	0x04, 0x12
        /*10ee*/ 	.short	(.L_723 - .L_722)
	.align		4
.L_722:
        /*10f0*/ 	.word	index@(_ZN10layer_norm31ln_parallel_residual_bwd_kernelINS_13Kernel_traitsI13__nv_bfloat16S2_S2_S2_fjLj1024ELj1ELj4ELj1ELj16ENS_18Kernel_traits_baseILj1024ES2_S2_S2_S2_fjLj128EEEEELb0ELb0ELb1EEEvNS_9BwdParamsE)
        /*10f4*/ 	.word	0x000000a8


	//----- nvinfo : EIATTR_MIN_STACK_SIZE
	.align		4
.L_723:
        /*10f8*/ 	.byte	0x04, 0x12
        /*10fa*/ 	.short	(.L_725 - .L_724)
	.align		4
.L_724:
        /*10fc*/ 	.word	index@(_ZN10layer_norm31ln_parallel_residual_bwd_kernelINS_13Kernel_traitsI13__nv_bfloat16S2_S2_S2_fjLj1024ELj1ELj4ELj1ELj16ENS_18Kernel_traits_baseILj1024ES2_S2_S2_S2_fjLj128EEEEELb0ELb1ELb0EEEvNS_9BwdParamsE)
        /*1100*/ 	.word	0x00000000


	//----- nvinfo : EIATTR_MIN_STACK_SIZE
	.align		4
.L_725:
        /*1104*/ 	.byte	0x04, 0x12
        /*1106*/ 	.short	(.L_727 - .L_726)
	.align		4
.L_726:
        /*1108*/ 	.word	index@(_ZN10layer_norm31ln_parallel_residual_bwd_kernelINS_13Kernel_traitsI13__nv_bfloat16S2_S2_S2_fjLj1024ELj1ELj4ELj1ELj16ENS_18Kernel_traits_baseILj1024ES2_S2_S2_S2_fjLj128EEEEELb0ELb1ELb1EEEvNS_9BwdParamsE)
        /*110c*/ 	.word	0x00000000


	//----- nvinfo : EIATTR_MIN_STACK_SIZE
	.align		4
.L_727:
        /*1110*/ 	.byte	0x04, 0x12
        /*1112*/ 	.short	(.L_729 - .L_728)
	.align		4
.L_728:
        /*1114*/ 	.word	index@(_ZN10layer_norm31ln_parallel_residual_bwd_kernelINS_13Kernel_traitsI13__nv_bfloat16S2_S2_S2_fjLj1024ELj1ELj4ELj1ELj16ENS_18Kernel_traits_baseILj1024ES2_S2_S2_S2_fjLj128EEEEELb1ELb0ELb0EEEvNS_9BwdParamsE)
        /*1118*/ 	.word	0x00000100


	//----- nvinfo : EIATTR_MIN_STACK_SIZE
	.align		4
.L_729:
        /*111c*/ 	.byte	0x04, 0x12
        /*111e*/ 	.short	(.L_731 - .L_730)
	.align		4
.L_730:
        /*1120*/ 	.word	index@(_ZN10layer_norm31ln_parallel_residual_bwd_kernelINS_13Kernel_traitsI13__nv_bfloat16S2_S2_S2_fjLj1024ELj1ELj4ELj1ELj16ENS_18Kernel_traits_baseILj1024ES2_S2_S2_S2_fjLj128EEEEELb1ELb0ELb1EEEvNS_9BwdParamsE)
        /*1124*/ 	.word	0x000000e8


	//----- nvinfo : EIATTR_MIN_STACK_SIZE
	.align		4
.L_731:
        /*1128*/ 	.byte	0x04, 0x12
        /*112a*/ 	.short	(.L_733 - .L_732)
	.align		4
.L_732:
        /*112c*/ 	.word	index@(_ZN10layer_norm22ln_bwd_finalize_kernelINS_22Kernel_traits_finalizeILj1024E13__nv_bfloat16S2_S2_S2_fjLb0ELj1024ELj4ENS_18Kernel_traits_baseILj1024ES2_S2_S2_S2_fjLj1024EEEEELb0ELb0EEEvNS_9BwdParamsE)
        /*1130*/ 	.word	0x00000000


	//----- nvinfo : EIATTR_MIN_STACK_SIZE
	.align		4
.L_733:
        /*1134*/ 	.byte	0x04, 0x12
        /*1136*/ 	.short	(.L_735 - .L_734)
	.align		4
.L_734:
        /*1138*/ 	.word	index@(_ZN10layer_norm40ln_parallel_residual_bwd_finalize_kernelINS_22Kernel_traits_finalizeILj1024E13__nv_bfloat16S2_S2_S2_fjLb0ELj1024ELj4ENS_18Kernel_traits_baseILj1024ES2_S2_S2_S2_fjLj1024EEEEELb0EEEvNS_9BwdParamsE)
        /*113c*/ 	.word	0x00000000


	//----- nvinfo : EIATTR_MIN_STACK_SIZE
	.align		4
.L_735:
        /*1140*/ 	.byte	0x04, 0x12
        /*1142*/ 	.short	(.L_737 - .L_736)
	.align		4
.L_736:
        /*1144*/ 	.word	index@(_ZN10layer_norm31ln_parallel_residual_bwd_kernelINS_13Kernel_traitsI13__nv_bfloat16S2_S2_S2_fjLj1024ELj1ELj4ELj1ELj16ENS_18Kernel_traits_baseILj1024ES2_S2_S2_S2_fjLj128EEEEELb1ELb1ELb0EEEvNS_9BwdParamsE)
        /*1148*/ 	.word	0x00000000


	//----- nvinfo : EIATTR_MIN_STACK_SIZE
	.align		4
.L_737:
        /*114c*/ 	.byte	0x04, 0x12
        /*114e*/ 	.short	(.L_739 - .L_738)
	.align		4
.L_738:
        /*1150*/ 	.word	index@(_ZN10layer_norm22ln_bwd_finalize_kernelINS_22Kernel_traits_finalizeILj1024E13__nv_bfloat16S2_S2_S2_fjLb0ELj1024ELj4ENS_18Kernel_traits_baseILj1024ES2_S2_S2_S2_fjLj1024EEEEELb0ELb1EEEvNS_9BwdParamsE)
        /*1154*/ 	.word	0x00000000


	//----- nvinfo : EIATTR_MIN_STACK_SIZE
	.align		4
.L_739:
        /*1158*/ 	.byte	0x04, 0x12
        /*115a*/ 	.short	(.L_741 - .L_740)
	.align		4
.L_740:
        /*115c*/ 	.word	index@(_ZN10layer_norm40ln_parallel_residual_bwd_finalize_kernelINS_22Kernel_traits_finalizeILj1024E13__nv_bfloat16S2_S2_S2_fjLb0ELj1024ELj4ENS_18Kernel_traits_baseILj1024ES2_S2_S2_S2_fjLj1024EEEEELb1EEEvNS_9BwdParamsE)
        /*1160*/ 	.word	0x00000000


	//----- nvinfo : EIATTR_MIN_STACK_SIZE
	.align		4
.L_741:
        /*1164*/ 	.byte	0x04, 0x12
        /*1166*/ 	.short	(.L_743 - .L_742)
	.align		4
.L_742:
        /*1168*/ 	.word	index@(_ZN10layer_norm31ln_parallel_residual_bwd_kernelINS_13Kernel_traitsI13__nv_bfloat16S2_S2_S2_fjLj1024ELj1ELj4ELj1ELj16ENS_18Kernel_traits_baseILj1024ES2_S2_S2_S2_fjLj128EEEEELb1ELb1ELb1EEEvNS_9BwdParamsE)
        /*116c*/ 	.word	0x00000000


	//----- nvinfo : EIATTR_MIN_STACK_SIZE
	.align		4
.L_743:
        /*1170*/ 	.byte	0x04, 0x12
        /*1172*/ 	.short	(.L_745 - .L_744)
	.align		4
.L_744:
        /*1174*/ 	.word	index@(_ZN10layer_norm31ln_parallel_residual_bwd_kernelINS_13Kernel_traitsI6__halfS2_S2_S2_fjLj1024ELj1ELj4ELj1ELj16ENS_18Kernel_traits_baseILj1024ES2_S2_S2_S2_fjLj128EEEEELb0ELb0ELb0EEEvNS_9BwdParamsE)
        /*1178*/ 	.word	0x000000c0


	//----- nvinfo : EIATTR_MIN_STACK_SIZE
	.align		4
.L_745:
        /*117c*/ 	.byte	0x04, 0x12
        /*117e*/ 	.short	(.L_747 - .L_746)
	.align		4
.L_746:
        /*1180*/ 	.word	index@(_ZN10layer_norm31ln_parallel_residual_bwd_kernelINS_13Kernel_traitsI6__halfS2_S2_S2_fjLj1024ELj1ELj4ELj1ELj16ENS_18Kernel_traits_baseILj1024ES2_S2_S2_S2_fjLj128EEEEELb0ELb0ELb1EEEvNS_9BwdParamsE)
        /*1184*/ 	.word	0x000000a8


	//----- nvinfo : EIATTR_MIN_STACK_SIZE
	.align		4
.L_747:
        /*1188*/ 	.byte	0x04, 0x12
        /*118a*/ 	.short	(.L_749 - .L_748)
	.align		4
.L_748:
        /*118c*/ 	.word	index@(_ZN10layer_norm31ln_parallel_residual_bwd_kernelINS_13Kernel_traitsI6__halfS2_S2_S2_fjLj1024ELj1ELj4ELj1ELj16ENS_18Kernel_traits_baseILj1024ES2_S2_S2_S2_fjLj128EEEEELb0ELb1ELb0EEEvNS_9BwdParamsE)
        /*1190*/ 	.word	0x00000000


	//----- nvinfo : EIATTR_MIN_STACK_SIZE
	.align		4
.L_749:
        /*1194*/ 	.byte	0x04, 0x12
        /*1196*/ 	.short	(.L_751 - .L_750)
	.align		4
.L_750:
        /*1198*/ 	.word	index@(_ZN10layer_norm31ln_parallel_residual_bwd_kernelINS_13Kernel_traitsI6__halfS2_S2_S2_fjLj1024ELj1ELj4ELj1ELj16ENS_18Kernel_traits_baseILj1024ES2_S2_S2_S2_fjLj128EEEEELb0ELb1ELb1EEEvNS_9BwdParamsE)
        /*119c*/ 	.word	0x00000000


	//----- nvinfo : EIATTR_MIN_STACK_SIZE
	.align		4
.L_751:
        /*11a0*/ 	.byte	0x04, 0x12
        /*11a2*/ 	.short	(.L_753 - .L_752)
	.align		4
.L_752:
        /*11a4*/ 	.word	index@(_ZN10layer_norm31ln_parallel_residual_bwd_kernelINS_13Kernel_traitsI6__halfS2_S2_S2_fjLj1024ELj1ELj4ELj1ELj16ENS_18Kernel_traits_baseILj1024ES2_S2_S2_S2_fjLj128EEEEELb1ELb0ELb0EEEvNS_9BwdParamsE)
        /*11a8*/ 	.word	0x00000100


	//----- nvinfo : EIATTR_MIN_STACK_SIZE
	.align		4
.L_753:
        /*11ac*/ 	.byte	0x04, 0x12
        /*11ae*/ 	.short	(.L_755 - .L_754)
	.align		4
.L_754:
        /*11b0*/ 	.word	index@(_ZN10layer_norm31ln_parallel_residual_bwd_kernelINS_13Kernel_traitsI6__halfS2_S2_S2_fjLj1024ELj1ELj4ELj1ELj16ENS_18Kernel_traits_baseILj1024ES2_S2_S2_S2_fjLj128EEEEELb1ELb0ELb1EEEvNS_9BwdParamsE)
        /*11b4*/ 	.word	0x000000e8


	//----- nvinfo : EIATTR_MIN_STACK_SIZE
	.align		4
.L_755:
        /*11b8*/ 	.byte	0x04, 0x12
        /*11ba*/ 	.short	(.L_757 - .L_756)
	.align		4
.L_756:
        /*11bc*/ 	.word	index@(_ZN10layer_norm22ln_bwd_finalize_kernelINS_22Kernel_traits_finalizeILj1024E6__halfS2_S2_S2_fjLb0ELj1024ELj4ENS_18Kernel_traits_baseILj1024ES2_S2_S2_S2_fjLj1024EEEEELb0ELb0EEEvNS_9BwdParamsE)
        /*11c0*/ 	.word	0x00000000


	//----- nvinfo : EIATTR_MIN_STACK_SIZE
	.align		4
.L_757:
        /*11c4*/ 	.byte	0x04, 0x12
        /*11c6*/ 	.short	(.L_759 - .L_758)
	.align		4
.L_758:
        /*11c8*/ 	.word	index@(_ZN10layer_norm40ln_parallel_residual_bwd_finalize_kernelINS_22Kernel_traits_finalizeILj1024E6__halfS2_S2_S2_fjLb0ELj1024ELj4ENS_18Kernel_traits_baseILj1024ES2_S2_S2_S2_fjLj1024EEEEELb0EEEvNS_9BwdParamsE)
        /*11cc*/ 	.word	0x00000000


	//----- nvinfo : EIATTR_MIN_STACK_SIZE
	.align		4
.L_759:
        /*11d0*/ 	.byte	0x04, 0x12
        /*11d2*/ 	.short	(.L_761 - .L_760)
	.align		4
.L_760:
        /*11d4*/ 	.word	index@(_ZN10layer_norm31ln_parallel_residual_bwd_kernelINS_13Kernel_traitsI6__halfS2_S2_S2_fjLj1024ELj1ELj4ELj1ELj16ENS_18Kernel_traits_baseILj1024ES2_S2_S2_S2_fjLj128EEEEELb1ELb1ELb0EEEvNS_9BwdParamsE)
        /*11d8*/ 	.word	0x00000000


	//----- nvinfo : EIATTR_MIN_STACK_SIZE
	.align		4
.L_761:
        /*11dc*/ 	.byte	0x04, 0x12
        /*11de*/ 	.short	(.L_763 - .L_762)
	.align		4
.L_762:
        /*11e0*/ 	.word	index@(_ZN10layer_norm22ln_bwd_finalize_kernelINS_22Kernel_traits_finalizeILj1024E6__halfS2_S2_S2_fjLb0ELj1024ELj4ENS_18Kernel_traits_baseILj1024ES2_S2_S2_S2_fjLj1024EEEEELb0ELb1EEEvNS_9BwdParamsE)
        /*11e4*/ 	.word	0x00000000


	//----- nvinfo : EIATTR_MIN_STACK_SIZE
	.align		4
.L_763:
        /*11e8*/ 	.byte	0x04, 0x12
        /*11ea*/ 	.short	(.L_765 - .L_764)
	.align		4
.L_764:
        /*11ec*/ 	.word	index@(_ZN10layer_norm40ln_parallel_residual_bwd_finalize_kernelINS_22Kernel_traits_finalizeILj1024E6__halfS2_S2_S2_fjLb0ELj1024ELj4ENS_18Kernel_traits_baseILj1024ES2_S2_S2_S2_fjLj1024EEEEELb1EEEvNS_9BwdParamsE)
        /*11f0*/ 	.word	0x00000000


	//----- nvinfo : EIATTR_MIN_STACK_SIZE
	.align		4
.L_765:
        /*11f4*/ 	.byte	0x04, 0x12
        /*11f6*/ 	.short	(.L_767 - .L_766)
	.align		4
.L_766:
        /*11f8*/ 	.word	index@(_ZN10layer_norm31ln_parallel_residual_bwd_kernelINS_13Kernel_traitsI6__halfS2_S2_S2_fjLj1024ELj1ELj4ELj1ELj16ENS_18Kernel_traits_baseILj1024ES2_S2_S2_S2_fjLj128EEEEELb1ELb1ELb1EEEvNS_9BwdParamsE)
        /*11fc*/ 	.word	0x00000000


	//----- nvinfo : EIATTR_MIN_STACK_SIZE
	.align		4
.L_767:
        /*1200*/ 	.byte	0x04, 0x12
        /*1202*/ 	.short	(.L_769 - .L_768)
	.align		4
.L_768:
        /*1204*/ 	.word	index@(_ZN10layer_norm31ln_parallel_residual_bwd_kernelINS_13Kernel_traitsIf13__nv_bfloat16S2_S2_fjLj1024ELj1ELj4ELj1ELj16ENS_18Kernel_traits_baseILj1024EfS2_S2_S2_fjLj128EEEEELb0ELb0ELb0EEEvNS_9BwdParamsE)
        /*1208*/ 	.word	0x000000c8


	//----- nvinfo : EIATTR_MIN_STACK_SIZE
	.align		4
.L_769:
        /*120c*/ 	.byte	0x04, 0x12
        /*120e*/ 	.short	(.L_771 - .L_770)
	.align		4
.L_770:
        /*1210*/ 	.word	index@(_ZN10layer_norm31ln_parallel_residual_bwd_kernelINS_13Kernel_traitsIf13__nv_bfloat16S2_S2_fjLj1024ELj1ELj4ELj1ELj16ENS_18Kernel_traits_baseILj1024EfS2_S2_S2_fjLj128EEEEELb0ELb0ELb1EEEvNS_9BwdParamsE)
        /*1214*/ 	.word	0x000000a8


	//----- nvinfo : EIATTR_MIN_STACK_SIZE
	.align		4
.L_771:
        /*1218*/ 	.byte	0x04, 0x12
        /*121a*/ 	.short	(.L_773 - .L_772)
	.align		4
.L_772:
        /*121c*/ 	.word	index@(_ZN10layer_norm31ln_parallel_residual_bwd_kernelINS_13Kernel_traitsIf13__nv_bfloat16S2_S2_fjLj1024ELj1ELj4ELj1ELj16ENS_18Kernel_traits_baseILj1024EfS2_S2_S2_fjLj128EEEEELb0ELb1ELb0EEEvNS_9BwdParamsE)
        /*1220*/ 	.word	0x00000000


	//----- nvinfo : EIATTR_MIN_STACK_SIZE
	.align		4
.L_773:
        /*1224*/ 	.byte	0x04, 0x12
        /*1226*/ 	.short	(.L_775 - .L_774)
	.align		4
.L_774:
        /*1228*/ 	.word	index@(_ZN10layer_norm31ln_parallel_residual_bwd_kernelINS_13Kernel_traitsIf13__nv_bfloat16S2_S2_fjLj1024ELj1ELj4ELj1ELj16ENS_18Kernel_traits_baseILj1024EfS2_S2_S2_fjLj128EEEEELb0ELb1ELb1EEEvNS_9BwdParamsE)
        /*122c*/ 	.word	0x00000000


	//----- nvinfo : EIATTR_MIN_STACK_SIZE
	.align		4
.L_775:
        /*1230*/ 	.byte	0x04, 0x12
        /*1232*/ 	.short	(.L_777 - .L_776)
	.align		4
.L_776:
        /*1234*/ 	.word	index@(_ZN10layer_norm31ln_parallel_residual_bwd_kernelINS_13Kernel_traitsIf13__nv_bfloat16S2_S2_fjLj1024ELj1ELj4ELj1ELj16ENS_18Kernel_traits_baseILj1024EfS2_S2_S2_fjLj128EEEEELb1ELb0ELb0EEEvNS_9BwdParamsE)
        /*1238*/ 	.word	0x00000108


	//----- nvinfo : EIATTR_MIN_STACK_SIZE
	.align		4
.L_777:
        /*123c*/ 	.byte	0x04, 0x12
        /*123e*/ 	.short	(.L_779 - .L_778)
	.align		4
.L_778:
        /*1240*/ 	.word	index@(_ZN10layer_norm31ln_parallel_residual_bwd_kernelINS_13Kernel_traitsIf13__nv_bfloat16S2_S2_fjLj1024ELj1ELj4ELj1ELj16ENS_18Kernel_traits_baseILj1024EfS2_S2_S2_fjLj128EEEEELb1ELb0ELb1EEEvNS_9BwdParamsE)
        /*1244*/ 	.word	0x000000e8


	//----- nvinfo : EIATTR_MIN_STACK_SIZE
	.align		4
.L_779:
        /*1248*/ 	.byte	0x04, 0x12
        /*124a*/ 	.short	(.L_781 - .L_780)
	.align		4
.L_780:
        /*124c*/ 	.word	index@(_ZN10layer_norm22ln_bwd_finalize_kernelINS_22Kernel_traits_finalizeILj1024Ef13__nv_bfloat16S2_S2_fjLb0ELj1024ELj4ENS_18Kernel_traits_baseILj1024EfS2_S2_S2_fjLj1024EEEEELb0ELb0EEEvNS_9BwdParamsE)
        /*1250*/ 	.word	0x00000000


	//----- nvinfo : EIATTR_MIN_STACK_SIZE
	.align		4
.L_781:
        /*1254*/ 	.byte	0x04, 0x12
        /*1256*/ 	.short	(.L_783 - .L_782)
	.align		4
.L_782:
        /*1258*/ 	.word	index@(_ZN10layer_norm40ln_parallel_residual_bwd_finalize_kernelINS_22Kernel_traits_finalizeILj1024Ef13__nv_bfloat16S2_S2_fjLb0ELj1024ELj4ENS_18Kernel_traits_baseILj1024EfS2_S2_S2_fjLj1024EEEEELb0EEEvNS_9BwdParamsE)
        /*125c*/ 	.word	0x00000000


	//----- nvinfo : EIATTR_MIN_STACK_SIZE
	.align		4
.L_783:
        /*1260*/ 	.byte	0x04, 0x12
        /*1262*/ 	.short	(.L_785 - .L_784)
	.align		4
.L_784:
        /*1264*/ 	.word	index@(_ZN10layer_norm31ln_parallel_residual_bwd_kernelINS_13Kernel_traitsIf13__nv_bfloat16S2_S2_fjLj1024ELj1ELj4ELj1ELj16ENS_18Kernel_traits_baseILj1024EfS2_S2_S2_fjLj128EEEEELb1ELb1ELb0EEEvNS_9BwdParamsE)
        /*1268*/ 	.word	0x00000000


	//----- nvinfo : EIATTR_MIN_STACK_SIZE
	.align		4
.L_785:
        /*126c*/ 	.byte	0x04, 0x12
        /*126e*/ 	.short	(.L_787 - .L_786)
	.align		4
.L_786:
        /*1270*/ 	.word	index@(_ZN10layer_norm22ln_bwd_finalize_kernelINS_22Kernel_traits_finalizeILj1024Ef13__nv_bfloat16S2_S2_fjLb0ELj1024ELj4ENS_18Kernel_traits_baseILj1024EfS2_S2_S2_fjLj1024EEEEELb0ELb1EEEvNS_9BwdParamsE)
        /*1274*/ 	.word	0x00000000


	//----- nvinfo : EIATTR_MIN_STACK_SIZE
	.align		4
.L_787:
        /*1278*/ 	.byte	0x04, 0x12
        /*127a*/ 	.short	(.L_789 - .L_788)
	.align		4
.L_788:
        /*127c*/ 	.word	index@(_ZN10layer_norm40ln_parallel_residual_bwd_finalize_kernelINS_22Kernel_traits_finalizeILj1024Ef13__nv_bfloat16S2_S2_fjLb0ELj1024ELj4ENS_18Kernel_traits_baseILj1024EfS2_S2_S2_fjLj1024EEEEELb1EEEvNS_9BwdParamsE)
        /*1280*/ 	.word	0x00000000


	//----- nvinfo : EIATTR_MIN_STACK_SIZE
	.align		4
.L_789:
        /*1284*/ 	.byte	0x04, 0x12
        /*1286*/ 	.short	(.L_791 - .L_790)
	.align		4
.L_790:
        /*1288*/ 	.word	index@(_ZN10layer_norm31ln_parallel_residual_bwd_kernelINS_13Kernel_traitsIf13__nv_bfloat16S2_S2_fjLj1024ELj1ELj4ELj1ELj16ENS_18Kernel_traits_baseILj1024EfS2_S2_S2_fjLj128EEEEELb1ELb1ELb1EEEvNS_9BwdParamsE)
        /*128c*/ 	.word	0x00000000


	//----- nvinfo : EIATTR_MIN_STACK_SIZE
	.align		4
.L_791:
        /*1290*/ 	.byte	0x04, 0x12
        /*1292*/ 	.short	(.L_793 - .L_792)
	.align		4
.L_792:
        /*1294*/ 	.word	index@(_ZN10layer_norm31ln_parallel_residual_bwd_kernelINS_13Kernel_traitsI13__nv_bfloat16S2_fS2_fjLj1024ELj1ELj4ELj1ELj16ENS_18Kernel_traits_baseILj1024ES2_S2_fS2_fjLj128EEEEELb0ELb0ELb0EEEvNS_9BwdParamsE)
        /*1298*/ 	.word	0x00000120


	//----- nvinfo : EIATTR_MIN_STACK_SIZE
	.align		4
.L_793:
        /*129c*/ 	.byte	0x04, 0x12
        /*129e*/ 	.short	(.L_795 - .L_794)
	.align		4
.L_794:
        /*12a0*/ 	.word	index@(_ZN10layer_norm31ln_parallel_residual_bwd_kernelINS_13Kernel_traitsI13__nv_bfloat16S2_fS2_fjLj1024ELj1ELj4ELj1ELj16ENS_18Kernel_traits_baseILj1024ES2_S2_fS2_fjLj128EEEEELb0ELb0ELb1EEEvNS_9BwdParamsE)
        /*12a4*/ 	.word	0x000000f8


	//----- nvinfo : EIATTR_MIN_STACK_SIZE
	.align		4
.L_795:
        /*12a8*/ 	.byte	0x04, 0x12
        /*12aa*/ 	.short	(.L_797 - .L_796)
	.align		4
.L_796:
        /*12ac*/ 	.word	index@(_ZN10layer_norm31ln_parallel_residual_bwd_kernelINS_13Kernel_traitsI13__nv_bfloat16S2_fS2_fjLj1024ELj1ELj4ELj1ELj16ENS_18Kernel_traits_baseILj1024ES2_S2_fS2_fjLj128EEEEELb0ELb1ELb0EEEvNS_9BwdParamsE)
        /*12b0*/ 	.word	0x00000000


	//----- nvinfo : EIATTR_MIN_STACK_SIZE
	.align		4
.L_797:
        /*12b4*/ 	.byte	0x04, 0x12
        /*12b6*/ 	.short	(.L_799 - .L_798)
	.align		4
.L_798:
        /*12b8*/ 	.word	index@(_ZN10layer_norm31ln_parallel_residual_bwd_kernelINS_13Kernel_traitsI13__nv_bfloat16S2_fS2_fjLj1024ELj1ELj4ELj1ELj16ENS_18Kernel_traits_baseILj1024ES2_S2_fS2_fjLj128EEEEELb0ELb1ELb1EEEvNS_9BwdParamsE)
        /*12bc*/ 	.word	0x00000000


	//----- nvinfo : EIATTR_MIN_STACK_SIZE
	.align		4
.L_799:
        /*12c0*/ 	.byte	0x04, 0x12
        /*12c2*/ 	.short	(.L_801 - .L_800)
	.align		4
.L_800:
        /*12c4*/ 	.word	index@(_ZN10layer_norm31ln_parallel_residual_bwd_kernelINS_13Kernel_traitsI13__nv_bfloat16S2_fS2_fjLj1024ELj1ELj4ELj1ELj16ENS_18Kernel_traits_baseILj1024ES2_S2_fS2_fjLj128EEEEELb1ELb0ELb0EEEvNS_9BwdParamsE)
        /*12c8*/ 	.word	0x00000168


	//----- nvinfo : EIATTR_MIN_STACK_SIZE
	.align		4
.L_801:
        /*12cc*/ 	.byte	0x04, 0x12
        /*12ce*/ 	.short	(.L_803 - .L_802)
	.align		4
.L_802:
        /*12d0*/ 	.word	index@(_ZN10layer_norm31ln_parallel_residual_bwd_kernelINS_13Kernel_traitsI13__nv_bfloat16S2_fS2_fjLj1024ELj1ELj4ELj1ELj16ENS_18Kernel_traits_baseILj1024ES2_S2_fS2_fjLj128EEEEELb1ELb0ELb1EEEvNS_9BwdParamsE)
        /*12d4*/ 	.word	0x00000138


	//----- nvinfo : EIATTR_MIN_STACK_SIZE
	.align		4
.L_803:
        /*12d8*/ 	.byte	0x04, 0x12
        /*12da*/ 	.short	(.L_805 - .L_804)
	.align		4
.L_804:
        /*12dc*/ 	.word	index@(_ZN10layer_norm22ln_bwd_finalize_kernelINS_22Kernel_traits_finalizeILj1024E13__nv_bfloat16S2_fS2_fjLb0ELj1024ELj4ENS_18Kernel_traits_baseILj1024ES2_S2_fS2_fjLj1024EEEEELb0ELb0EEEvNS_9BwdParamsE)
        /*12e0*/ 	.word	0x00000000


	//----- nvinfo : EIATTR_MIN_STACK_SIZE
	.align		4
.L_805:
        /*12e4*/ 	.byte	0x04, 0x12
        /*12e6*/ 	.short	(.L_807 - .L_806)
	.align		4
.L_806:
        /*12e8*/ 	.word	index@(_ZN10layer_norm40ln_parallel_residual_bwd_finalize_kernelINS_22Kernel_traits_finalizeILj1024E13__nv_bfloat16S2_fS2_fjLb0ELj1024ELj4ENS_18Kernel_traits_baseILj1024ES2_S2_fS2_fjLj1024EEEEELb0EEEvNS_9BwdParamsE)
        /*12ec*/ 	.word	0x00000000


	//----- nvinfo : EIATTR_MIN_STACK_SIZE
	.align		4
.L_807:
        /*12f0*/ 	.byte	0x04, 0x12
        /*12f2*/ 	.short	(.L_809 - .L_808)
	.align		4
.L_808:
        /*12f4*/ 	.word	index@(_ZN10layer_norm31ln_parallel_residual_bwd_kernelINS_13Kernel_traitsI13__nv_bfloat16S2_fS2_fjLj1024ELj1ELj4ELj1ELj16ENS_18Kernel_traits_baseILj1024ES2_S2_fS2_fjLj128EEEEELb1ELb1ELb0EEEvNS_9BwdParamsE)
        /*12f8*/ 	.word	0x00000000


	//----- nvinfo : EIATTR_MIN_STACK_SIZE
	.align		4
.L_809:
        /*12fc*/ 	.byte	0x04, 0x12
        /*12fe*/ 	.short	(.L_811 - .L_810)
	.align		4
.L_810:
        /*1300*/ 	.word	index@(_ZN10layer_norm22ln_bwd_finalize_kernelINS_22Kernel_traits_finalizeILj1024E13__nv_bfloat16S2_fS2_fjLb0ELj1024ELj4ENS_18Kernel_traits_baseILj1024ES2_S2_fS2_fjLj1024EEEEELb0ELb1EEEvNS_9BwdParamsE)
        /*1304*/ 	.word	0x00000000


	//----- nvinfo : EIATTR_MIN_STACK_SIZE
	.align		4
.L_811:
        /*1308*/ 	.byte	0x04, 0x12
        /*130a*/ 	.short	(.L_813 - .L_812)
	.align		4
.L_812:
        /*130c*/ 	.word	index@(_ZN10layer_norm40ln_parallel_residual_bwd_finalize_kernelINS_22Kernel_traits_finalizeILj1024E13__nv_bfloat16S2_fS2_fjLb0ELj1024ELj4ENS_18Kernel_traits_baseILj1024ES2_S2_fS2_fjLj1024EEEEELb1EEEvNS_9BwdParamsE)
        /*1310*/ 	.word	0x00000000


	//----- nvinfo : EIATTR_MIN_STACK_SIZE
	.align		4
.L_813:
        /*1314*/ 	.byte	0x04, 0x12
        /*1316*/ 	.short	(.L_815 - .L_814)
	.align		4
.L_814:
        /*1318*/ 	.word	index@(_ZN10layer_norm31ln_parallel_residual_bwd_kernelINS_13Kernel_traitsI13__nv_bfloat16S2_fS2_fjLj1024ELj1ELj4ELj1ELj16ENS_18Kernel_traits_baseILj1024ES2_S2_fS2_fjLj128EEEEELb1ELb1ELb1EEEvNS_9BwdParamsE)
        /*131c*/ 	.word	0x00000000


	//----- nvinfo : EIATTR_MIN_STACK_SIZE
	.align		4
.L_815:
        /*1320*/ 	.byte	0x04, 0x12
        /*1322*/ 	.short	(.L_817 - .L_816)
	.align		4
.L_816:
        /*1324*/ 	.word	index@(_ZN10layer_norm31ln_parallel_residual_bwd_kernelINS_13Kernel_traitsIf13__nv_bfloat16fS2_fjLj1024ELj1ELj4ELj1ELj16ENS_18Kernel_traits_baseILj1024EfS2_fS2_fjLj128EEEEELb0ELb0ELb0EEEvNS_9BwdParamsE)
        /*1328*/ 	.word	0x00000120


	//----- nvinfo : EIATTR_MIN_STACK_SIZE
	.align		4
.L_817:
        /*132c*/ 	.byte	0x04, 0x12
        /*132e*/ 	.short	(.L_819 - .L_818)
	.align		4
.L_818:
        /*1330*/ 	.word	index@(_ZN10layer_norm31ln_parallel_residual_bwd_kernelINS_13Kernel_traitsIf13__nv_bfloat16fS2_fjLj1024ELj1ELj4ELj1ELj16ENS_18Kernel_traits_baseILj1024EfS2_fS2_fjLj128EEEEELb0ELb0ELb1EEEvNS_9BwdParamsE)
        /*1334*/ 	.word	0x000000f8


	//----- nvinfo : EIATTR_MIN_STACK_SIZE
	.align		4
.L_819:
        /*1338*/ 	.byte	0x04, 0x12
        /*133a*/ 	.short	(.L_821 - .L_820)
	.align		4
.L_820:
        /*133c*/ 	.word	index@(_ZN10layer_norm31ln_parallel_residual_bwd_kernelINS_13Kernel_traitsIf13__nv_bfloat16fS2_fjLj1024ELj1ELj4ELj1ELj16ENS_18Kernel_traits_baseILj1024EfS2_fS2_fjLj128EEEEELb0ELb1ELb0EEEvNS_9BwdParamsE)
        /*1340*/ 	.word	0x00000000


	//----- nvinfo : EIATTR_MIN_STACK_SIZE
	.align		4
.L_821:
        /*1344*/ 	.byte	0x04, 0x12
        /*1346*/ 	.short	(.L_823 - .L_822)
	.align		4
.L_822:
        /*1348*/ 	.word	index@(_ZN10layer_norm31ln_parallel_residual_bwd_kernelINS_13Kernel_traitsIf13__nv_bfloat16fS2_fjLj1024ELj1ELj4ELj1ELj16ENS_18Kernel_traits_baseILj1024EfS2_fS2_fjLj128EEEEELb0ELb1ELb1EEEvNS_9BwdParamsE)
        /*134c*/ 	.word	0x00000000


	//----- nvinfo : EIATTR_MIN_STACK_SIZE
	.align		4
.L_823:
        /*1350*/ 	.byte	0x04, 0x12
        /*1352*/ 	.short	(.L_825 - .L_824)
	.align		4
.L_824:
        /*1354*/ 	.word	index@(_ZN10layer_norm31ln_parallel_residual_bwd_kernelINS_13Kernel_traitsIf13__nv_bfloat16fS2_fjLj1024ELj1ELj4ELj1ELj16ENS_18Kernel_traits_baseILj1024EfS2_fS2_fjLj128EEEEELb1ELb0ELb0EEEvNS_9BwdParamsE)
        /*1358*/ 	.word	0x00000168


	//----- nvinfo : EIATTR_MIN_STACK_SIZE
	.align		4
.L_825:
        /*135c*/ 	.byte	0x04, 0x12
        /*135e*/ 	.short	(.L_827 - .L_826)
	.align		4
.L_826:
        /*1360*/ 	.word	index@(_ZN10layer_norm31ln_parallel_residual_bwd_kernelINS_13Kernel_traitsIf13__nv_bfloat16fS2_fjLj1024ELj1ELj4ELj1ELj16ENS_18Kernel_traits_baseILj1024EfS2_fS2_fjLj128EEEEELb1ELb0ELb1EEEvNS_9BwdParamsE)
        /*1364*/ 	.word	0x00000138


	//----- nvinfo : EIATTR_MIN_STACK_SIZE
	.align		4
.L_827:
        /*1368*/ 	.byte	0x04, 0x12
        /*136a*/ 	.short	(.L_829 - .L_828)
	.align		4
.L_828:
        /*136c*/ 	.word	index@(_ZN10layer_norm22ln_bwd_finalize_kernelINS_22Kernel_traits_finalizeILj1024Ef13__nv_bfloat16fS2_fjLb0ELj1024ELj4ENS_18Kernel_traits_baseILj1024EfS2_fS2_fjLj1024EEEEELb0ELb0EEEvNS_9BwdParamsE)
        /*1370*/ 	.word	0x00000000


	//----- nvinfo : EIATTR_MIN_STACK_SIZE
	.align		4
.L_829:
        /*1374*/ 	.byte	0x04, 0x12
        /*1376*/ 	.short	(.L_831 - .L_830)
	.align		4
.L_830:
        /*1378*/ 	.word	index@(_ZN10layer_norm40ln_parallel_residual_bwd_finalize_kernelINS_22Kernel_traits_finalizeILj1024Ef13__nv_bfloat16fS2_fjLb0ELj1024ELj4ENS_18Kernel_traits_baseILj1024EfS2_fS2_fjLj1024EEEEELb0EEEvNS_9BwdParamsE)
        /*137c*/ 	.word	0x00000000


	//----- nvinfo : EIATTR_MIN_STACK_SIZE
	.align		4
.L_831:
        /*1380*/ 	.byte	0x04, 0x12
        /*1382*/ 	.short	(.L_833 - .L_832)
	.align		4
.L_832:
        /*1384*/ 	.word	index@(_ZN10layer_norm31ln_parallel_residual_bwd_kernelINS_13Kernel_traitsIf13__nv_bfloat16fS2_fjLj1024ELj1ELj4ELj1ELj16ENS_18Kernel_traits_baseILj1024EfS2_fS2_fjLj128EEEEELb1ELb1ELb0EEEvNS_9BwdParamsE)
        /*1388*/ 	.word	0x00000000


	//----- nvinfo : EIATTR_MIN_STACK_SIZE
	.align		4
.L_833:
        /*138c*/ 	.byte	0x04, 0x12
        /*138e*/ 	.short	(.L_835 - .L_834)
	.align		4
.L_834:
        /*1390*/ 	.word	index@(_ZN10layer_norm22ln_bwd_finalize_kernelINS_22Kernel_traits_finalizeILj1024Ef13__nv_bfloat16fS2_fjLb0ELj1024ELj4ENS_18Kernel_traits_baseILj1024EfS2_fS2_fjLj1024EEEEELb0ELb1EEEvNS_9BwdParamsE)
        /*1394*/ 	.word	0x00000000


	//----- nvinfo : EIATTR_MIN_STACK_SIZE
	.align		4
.L_835:
        /*1398*/ 	.byte	0x04, 0x12
        /*139a*/ 	.short	(.L_837 - .L_836)
	.align		4
.L_836:
        /*139c*/ 	.word	index@(_ZN10layer_norm40ln_parallel_residual_bwd_finalize_kernelINS_22Kernel_traits_finalizeILj1024Ef13__nv_bfloat16fS2_fjLb0ELj1024ELj4ENS_18Kernel_traits_baseILj1024EfS2_fS2_fjLj1024EEEEELb1EEEvNS_9BwdParamsE)
        /*13a0*/ 	.word	0x00000000


	//----- nvinfo : EIATTR_MIN_STACK_SIZE
	.align		4
.L_837:
        /*13a4*/ 	.byte	0x04, 0x12
        /*13a6*/ 	.short	(.L_839 - .L_838)
	.align		4
.L_838:
        /*13a8*/ 	.word	index@(_ZN10layer_norm31ln_parallel_residual_bwd_kernelINS_13Kernel_traitsIf13__nv_bfloat16fS2_fjLj1024ELj1ELj4ELj1ELj16ENS_18Kernel_traits_baseILj1024EfS2_fS2_fjLj128EEEEELb1ELb1ELb1EEEvNS_9BwdParamsE)
        /*13ac*/ 	.word	0x00000000


	//----- nvinfo : EIATTR_MIN_STACK_SIZE
	.align		4
.L_839:
        /*13b0*/ 	.byte	0x04, 0x12
        /*13b2*/ 	.short	(.L_841 - .L_840)
	.align		4
.L_840:
        /*13b4*/ 	.word	index@(_ZN10layer_norm31ln_parallel_residual_bwd_kernelINS_13Kernel_traitsIf6__halfS2_S2_fjLj1024ELj1ELj4ELj1ELj16ENS_18Kernel_traits_baseILj1024EfS2_S2_S2_fjLj128EEEEELb0ELb0ELb0EEEvNS_9BwdParamsE)
        /*13b8*/ 	.word	0x000000c8


	//----- nvinfo : EIATTR_MIN_STACK_SIZE
	.align		4
.L_841:
        /*13bc*/ 	.byte	0x04, 0x12
        /*13be*/ 	.short	(.L_843 - .L_842)
	.align		4
.L_842:
        /*13c0*/ 	.word	index@(_ZN10layer_norm31ln_parallel_residual_bwd_kernelINS_13Kernel_traitsIf6__halfS2_S2_fjLj1024ELj1ELj4ELj1ELj16ENS_18Kernel_traits_baseILj1024EfS2_S2_S2_fjLj128EEEEELb0ELb0ELb1EEEvNS_9BwdParamsE)
        /*13c4*/ 	.word	0x000000a8


	//----- nvinfo : EIATTR_MIN_STACK_SIZE
	.align		4
.L_843:
        /*13c8*/ 	.byte	0x04, 0x12
        /*13ca*/ 	.short	(.L_845 - .L_844)
	.align		4
.L_844:
        /*13cc*/ 	.word	index@(_ZN10layer_norm31ln_parallel_residual_bwd_kernelINS_13Kernel_traitsIf6__halfS2_S2_fjLj1024ELj1ELj4ELj1ELj16ENS_18Kernel_traits_baseILj1024EfS2_S2_S2_fjLj128EEEEELb0ELb1ELb0EEEvNS_9BwdParamsE)
        /*13d0*/ 	.word	0x00000000


	//----- nvinfo : EIATTR_MIN_STACK_SIZE
	.align		4
.L_845:
        /*13d4*/ 	.byte	0x04, 0x12
        /*13d6*/ 	.short	(.L_847 - .L_846)
	.align		4
.L_846:
        /*13d8*/ 	.word	index@(_ZN10layer_norm31ln_parallel_residual_bwd_kernelINS_13Kernel_traitsIf6__halfS2_S2_fjLj1024ELj1ELj4ELj1ELj16ENS_18Kernel_traits_baseILj1024EfS2_S2_S2_fjLj128EEEEELb0ELb1ELb1EEEvNS_9BwdParamsE)
        /*13dc*/ 	.word	0x00000000


	//----- nvinfo : EIATTR_MIN_STACK_SIZE
	.align		4
.L_847:
        /*13e0*/ 	.byte	0x04, 0x12
        /*13e2*/ 	.short	(.L_849 - .L_848)
	.align		4
.L_848:
        /*13e4*/ 	.word	index@(_ZN10layer_norm31ln_parallel_residual_bwd_kernelINS_13Kernel_traitsIf6__halfS2_S2_fjLj1024ELj1ELj4ELj1ELj16ENS_18Kernel_traits_baseILj1024EfS2_S2_S2_fjLj128EEEEELb1ELb0ELb0EEEvNS_9BwdParamsE)
        /*13e8*/ 	.word	0x00000108


	//----- nvinfo : EIATTR_MIN_STACK_SIZE
	.align		4
.L_849:
        /*13ec*/ 	.byte	0x04, 0x12
        /*13ee*/ 	.short	(.L_851 - .L_850)
	.align		4
.L_850:
        /*13f0*/ 	.word	index@(_ZN10layer_norm31ln_parallel_residual_bwd_kernelINS_13Kernel_traitsIf6__halfS2_S2_fjLj1024ELj1ELj4ELj1ELj16ENS_18Kernel_traits_baseILj1024EfS2_S2_S2_fjLj128EEEEELb1ELb0ELb1EEEvNS_9BwdParamsE)
        /*13f4*/ 	.word	0x000000f0


	//----- nvinfo : EIATTR_MIN_STACK_SIZE
	.align		4
.L_851:
        /*13f8*/ 	.byte	0x04, 0x12
        /*13fa*/ 	.short	(.L_853 - .L_852)
	.align		4
.L_852:
        /*13fc*/ 	.word	index@(_ZN10layer_norm22ln_bwd_finalize_kernelINS_22Kernel_traits_finalizeILj1024Ef6__halfS2_S2_fjLb0ELj1024ELj4ENS_18Kernel_traits_baseILj1024EfS2_S2_S2_fjLj1024EEEEELb0ELb0EEEvNS_9BwdParamsE)
        /*1400*/ 	.word	0x00000000


	//----- nvinfo : EIATTR_MIN_STACK_SIZE
	.align		4
.L_853:
        /*1404*/ 	.byte	0x04, 0x12
        /*1406*/ 	.short	(.L_855 - .L_854)
	.align		4
.L_854:
        /*1408*/ 	.word	index@(_ZN10layer_norm40ln_parallel_residual_bwd_finalize_kernelINS_22Kernel_traits_finalizeILj1024Ef6__halfS2_S2_fjLb0ELj1024ELj4ENS_18Kernel_traits_baseILj1024EfS2_S2_S2_fjLj1024EEEEELb0EEEvNS_9BwdParamsE)
        /*140c*/ 	.word	0x00000000


	//----- nvinfo : EIATTR_MIN_STACK_SIZE
	.align		4
.L_855:
        /*1410*/ 	.byte	0x04, 0x12
        /*1412*/ 	.short	(.L_857 - .L_856)
	.align		4
.L_856:
        /*1414*/ 	.word	index@(_ZN10layer_norm31ln_parallel_residual_bwd_kernelINS_13Kernel_traitsIf6__halfS2_S2_fjLj1024ELj1ELj4ELj1ELj16ENS_18Kernel_traits_baseILj1024EfS2_S2_S2_fjLj128EEEEELb1ELb1ELb0EEEvNS_9BwdParamsE)
        /*1418*/ 	.word	0x00000000


	//----- nvinfo : EIATTR_MIN_STACK_SIZE
	.align		4
.L_857:
        /*141c*/ 	.byte	0x04, 0x12
        /*141e*/ 	.short	(.L_859 - .L_858)
	.align		4
.L_858:
        /*1420*/ 	.word	index@(_ZN10layer_norm22ln_bwd_finalize_kernelINS_22Kernel_traits_finalizeILj1024Ef6__halfS2_S2_fjLb0ELj1024ELj4ENS_18Kernel_traits_baseILj1024EfS2_S2_S2_fjLj1024EEEEELb0ELb1EEEvNS_9BwdParamsE)
        /*1424*/ 	.word	0x00000000


	//----- nvinfo : EIATTR_MIN_STACK_SIZE
	.align		4
.L_859:
        /*1428*/ 	.byte	0x04, 0x12
        /*142a*/ 	.short	(.L_861 - .L_860)
	.align		4
.L_860:
        /*142c*/ 	.word	index@(_ZN10layer_norm40ln_parallel_residual_bwd_finalize_kernelINS_22Kernel_traits_finalizeILj1024Ef6__halfS2_S2_fjLb0ELj1024ELj4ENS_18Kernel_traits_baseILj1024EfS2_S2_S2_fjLj1024EEEEELb1EEEvNS_9BwdParamsE)
        /*1430*/ 	.word	0x00000000


	//----- nvinfo : EIATTR_MIN_STACK_SIZE
	.align		4
.L_861:
        /*1434*/ 	.byte	0x04, 0x12
        /*1436*/ 	.short	(.L_863 - .L_862)
	.align		4
.L_862:
        /*1438*/ 	.word	index@(_ZN10layer_norm31ln_parallel_residual_bwd_kernelINS_13Kernel_traitsIf6__halfS2_S2_fjLj1024ELj1ELj4ELj1ELj16ENS_18Kernel_traits_baseILj1024EfS2_S2_S2_fjLj128EEEEELb1ELb1ELb1EEEvNS_9BwdParamsE)
        /*143c*/ 	.word	0x00000000


	//----- nvinfo : EIATTR_MIN_STACK_SIZE
	.align		4
.L_863:
        /*1440*/ 	.byte	0x04, 0x12
        /*1442*/ 	.short	(.L_865 - .L_864)
	.align		4
.L_864:
        /*1444*/ 	.word	index@(_ZN10layer_norm31ln_parallel_residual_bwd_kernelINS_13Kernel_traitsI6__halfS2_fS2_fjLj1024ELj1ELj4ELj1ELj16ENS_18Kernel_traits_baseILj1024ES2_S2_fS2_fjLj128EEEEELb0ELb0ELb0EEEvNS_9BwdParamsE)
        /*1448*/ 	.word	0x00000120


	//----- nvinfo : EIATTR_MIN_STACK_SIZE
	.align		4
.L_865:
        /*144c*/ 	.byte	0x04, 0x12
        /*144e*/ 	.short	(.L_867 - .L_866)
	.align		4
.L_866:
        /*1450*/ 	.word	index@(_ZN10layer_norm31ln_parallel_residual_bwd_kernelINS_13Kernel_traitsI6__halfS2_fS2_fjLj1024ELj1ELj4ELj1ELj16ENS_18Kernel_traits_baseILj1024ES2_S2_fS2_fjLj128EEEEELb0ELb0ELb1EEEvNS_9BwdParamsE)
        /*1454*/ 	.word	0x000000f8


	//----- nvinfo : EIATTR_MIN_STACK_SIZE
	.align		4
.L_867:
        /*1458*/ 	.byte	0x04, 0x12
        /*145a*/ 	.short	(.L_869 - .L_868)
	.align		4
.L_868:
        /*145c*/ 	.word	index@(_ZN10layer_norm31ln_parallel_residual_bwd_kernelINS_13Kernel_traitsI6__halfS2_fS2_fjLj1024ELj1ELj4ELj1ELj16ENS_18Kernel_traits_baseILj1024ES2_S2_fS2_fjLj128EEEEELb0ELb1ELb0EEEvNS_9BwdParamsE)
        /*1460*/ 	.word	0x00000000


	//----- nvinfo : EIATTR_MIN_STACK_SIZE
	.align		4
.L_869:
        /*1464*/ 	.byte	0x04, 0x12
        /*1466*/ 	.short	(.L_871 - .L_870)
	.align		4
.L_870:
        /*1468*/ 	.word	index@(_ZN10layer_norm31ln_parallel_residual_bwd_kernelINS_13Kernel_traitsI6__halfS2_fS2_fjLj1024ELj1ELj4ELj1ELj16ENS_18Kernel_traits_baseILj1024ES2_S2_fS2_fjLj128EEEEELb0ELb1ELb1EEEvNS_9BwdParamsE)
        /*146c*/ 	.word	0x00000000


	//----- nvinfo : EIATTR_MIN_STACK_SIZE
	.align		4
.L_871:
        /*1470*/ 	.byte	0x04, 0x12
        /*1472*/ 	.short	(.L_873 - .L_872)
	.align		4
.L_872:
        /*1474*/ 	.word	index@(_ZN10layer_norm31ln_parallel_residual_bwd_kernelINS_13Kernel_traitsI6__halfS2_fS2_fjLj1024ELj1ELj4ELj1ELj16ENS_18Kernel_traits_baseILj1024ES2_S2_fS2_fjLj128EEEEELb1ELb0ELb0EEEvNS_9BwdParamsE)
        /*1478*/ 	.word	0x00000168


	//----- nvinfo : EIATTR_MIN_STACK_SIZE
	.align		4
.L_873:
        /*147c*/ 	.byte	0x04, 0x12
        /*147e*/ 	.short	(.L_875 - .L_874)
	.align		4
.L_874:
        /*1480*/ 	.word	index@(_ZN10layer_norm31ln_parallel_residual_bwd_kernelINS_13Kernel_traitsI6__halfS2_fS2_fjLj1024ELj1ELj4ELj1ELj16ENS_18Kernel_traits_baseILj1024ES2_S2_fS2_fjLj128EEEEELb1ELb0ELb1EEEvNS_9BwdParamsE)
        /*1484*/ 	.word	0x00000138


	//----- nvinfo : EIATTR_MIN_STACK_SIZE
	.align		4
.L_875:
        /*1488*/ 	.byte	0x04, 0x12
        /*148a*/ 	.short	(.L_877 - .L_876)
	.align		4
.L_876:
        /*148c*/ 	.word	index@(_ZN10layer_norm22ln_bwd_finalize_kernelINS_22Kernel_traits_finalizeILj1024E6__halfS2_fS2_fjLb0ELj1024ELj4ENS_18Kernel_traits_baseILj1024ES2_S2_fS2_fjLj1024EEEEELb0ELb0EEEvNS_9BwdParamsE)
        /*1490*/ 	.word	0x00000000


	//----- nvinfo : EIATTR_MIN_STACK_SIZE
	.align		4
.L_877:
        /*1494*/ 	.byte	0x04, 0x12
        /*1496*/ 	.short	(.L_879 - .L_878)
	.align		4
.L_878:
        /*1498*/ 	.word	index@(_ZN10layer_norm40ln_parallel_residual_bwd_finalize_kernelINS_22Kernel_traits_finalizeILj1024E6__halfS2_fS2_fjLb0ELj1024ELj4ENS_18Kernel_traits_baseILj1024ES2_S2_fS2_fjLj1024EEEEELb0EEEvNS_9BwdParamsE)
        /*149c*/ 	.word	0x00000000


	//----- nvinfo : EIATTR_MIN_STACK_SIZE
	.align		4
.L_879:
        /*14a0*/ 	.byte	0x04, 0x12
        /*14a2*/ 	.short	(.L_881 - .L_880)
	.align		4
.L_880:
        /*14a4*/ 	.word	index@(_ZN10layer_norm31ln_parallel_residual_bwd_kernelINS_13Kernel_traitsI6__halfS2_fS2_fjLj1024ELj1ELj4ELj1ELj16ENS_18Kernel_traits_baseILj1024ES2_S2_fS2_fjLj128EEEEELb1ELb1ELb0EEEvNS_9BwdParamsE)
        /*14a8*/ 	.word	0x00000000


	//----- nvinfo : EIATTR_MIN_STACK_SIZE
	.align		4
.L_881:
        /*14ac*/ 	.byte	0x04, 0x12
        /*14ae*/ 	.short	(.L_883 - .L_882)
	.align		4
.L_882:
        /*14b0*/ 	.word	index@(_ZN10layer_norm22ln_bwd_finalize_kernelINS_22Kernel_traits_finalizeILj1024E6__halfS2_fS2_fjLb0ELj1024ELj4ENS_18Kernel_traits_baseILj1024ES2_S2_fS2_fjLj1024EEEEELb0ELb1EEEvNS_9BwdParamsE)
        /*14b4*/ 	.word	0x00000000


	//----- nvinfo : EIATTR_MIN_STACK_SIZE
	.align		4
.L_883:
        /*14b8*/ 	.byte	0x04, 0x12
        /*14ba*/ 	.short	(.L_885 - .L_884)
	.align		4
.L_884:
        /*14bc*/ 	.word	index@(_ZN10layer_norm40ln_parallel_residual_bwd_finalize_kernelINS_22Kernel_traits_finalizeILj1024E6__halfS2_fS2_fjLb0ELj1024ELj4ENS_18Kernel_traits_baseILj1024ES2_S2_fS2_fjLj1024EEEEELb1EEEvNS_9BwdParamsE)
        /*14c0*/ 	.word	0x00000000


	//----- nvinfo : EIATTR_MIN_STACK_SIZE
	.align		4
.L_885:
        /*14c4*/ 	.byte	0x04, 0x12
        /*14c6*/ 	.short	(.L_887 - .L_886)
	.align		4
.L_886:
        /*14c8*/ 	.word	index@(_ZN10layer_norm31ln_parallel_residual_bwd_kernelINS_13Kernel_traitsI6__halfS2_fS2_fjLj1024ELj1ELj4ELj1ELj16ENS_18Kernel_traits_baseILj1024ES2_S2_fS2_fjLj128EEEEELb1ELb1ELb1EEEvNS_9BwdParamsE)
        /*14cc*/ 	.word	0x00000000


	//----- nvinfo : EIATTR_MIN_STACK_SIZE
	.align		4
.L_887:
        /*14d0*/ 	.byte	0x04, 0x12
        /*14d2*/ 	.short	(.L_889 - .L_888)
	.align		4
.L_888:
        /*14d4*/ 	.word	index@(_ZN10layer_norm31ln_parallel_residual_bwd_kernelINS_13Kernel_traitsIf6__halffS2_fjLj1024ELj1ELj4ELj1ELj16ENS_18Kernel_traits_baseILj1024EfS2_fS2_fjLj128EEEEELb0ELb0ELb0EEEvNS_9BwdParamsE)
        /*14d8*/ 	.word	0x00000120


	//----- nvinfo : EIATTR_MIN_STACK_SIZE
	.align		4
.L_889:
        /*14dc*/ 	.byte	0x04, 0x12
        /*14de*/ 	.short	(.L_891 - .L_890)
	.align		4
.L_890:
        /*14e0*/ 	.word	index@(_ZN10layer_norm31ln_parallel_residual_bwd_kernelINS_13Kernel_traitsIf6__halffS2_fjLj1024ELj1ELj4ELj1ELj16ENS_18Kernel_traits_baseILj1024EfS2_fS2_fjLj128EEEEELb0ELb0ELb1EEEvNS_9BwdParamsE)
        /*14e4*/ 	.word	0x000000f8


	//----- nvinfo : EIATTR_MIN_STACK_SIZE
	.align		4
.L_891:
        /*14e8*/ 	.byte	0x04, 0x12
        /*14ea*/ 	.short	(.L_893 - .L_892)
	.align		4
.L_892:
        /*14ec*/ 	.word	index@(_ZN10layer_norm31ln_parallel_residual_bwd_kernelINS_13Kernel_traitsIf6__halffS2_fjLj1024ELj1ELj4ELj1ELj16ENS_18Kernel_traits_baseILj1024EfS2_fS2_fjLj128EEEEELb0ELb1ELb0EEEvNS_9BwdParamsE)
        /*14f0*/ 	.word	0x00000000


	//----- nvinfo : EIATTR_MIN_STACK_SIZE
	.align		4
.L_893:
        /*14f4*/ 	.byte	0x04, 0x12
        /*14f6*/ 	.short	(.L_895 - .L_894)
	.align		4
.L_894:
        /*14f8*/ 	.word	index@(_ZN10layer_norm31ln_parallel_residual_bwd_kernelINS_13Kernel_traitsIf6__halffS2_fjLj1024ELj1ELj4ELj1ELj16ENS_18Kernel_traits_baseILj1024EfS2_fS2_fjLj128EEEEELb0ELb1ELb1EEEvNS_9BwdParamsE)
        /*14fc*/ 	.word	0x00000000


	//----- nvinfo : EIATTR_MIN_STACK_SIZE
	.align		4
.L_895:
        /*1500*/ 	.byte	0x04, 0x12
        /*1502*/ 	.short	(.L_897 - .L_896)
	.align		4
.L_896:
        /*1504*/ 	.word	index@(_ZN10layer_norm31ln_parallel_residual_bwd_kernelINS_13Kernel_traitsIf6__halffS2_fjLj1024ELj1ELj4ELj1ELj16ENS_18Kernel_traits_baseILj1024EfS2_fS2_fjLj128EEEEELb1ELb0ELb0EEEvNS_9BwdParamsE)
        /*1508*/ 	.word	0x00000168


	//----- nvinfo : EIATTR_MIN_STACK_SIZE
	.align		4
.L_897:
        /*150c*/ 	.byte	0x04, 0x12
        /*150e*/ 	.short	(.L_899 - .L_898)
	.align		4
.L_898:
        /*1510*/ 	.word	index@(_ZN10layer_norm31ln_parallel_residual_bwd_kernelINS_13Kernel_traitsIf6__halffS2_fjLj1024ELj1ELj4ELj1ELj16ENS_18Kernel_traits_baseILj1024EfS2_fS2_fjLj128EEEEELb1ELb0ELb1EEEvNS_9BwdParamsE)
        /*1514*/ 	.word	0x00000138


	//----- nvinfo : EIATTR_MIN_STACK_SIZE
	.align		4
.L_899:
        /*1518*/ 	.byte	0x04, 0x12
        /*151a*/ 	.short	(.L_901 - .L_900)
	.align		4
.L_900:
        /*151c*/ 	.word	index@(_ZN10layer_norm22ln_bwd_finalize_kernelINS_22Kernel_traits_finalizeILj1024Ef6__halffS2_fjLb0ELj1024ELj4ENS_18Kernel_traits_baseILj1024EfS2_fS2_fjLj1024EEEEELb0ELb0EEEvNS_9BwdParamsE)
        /*1520*/ 	.word	0x00000000


	//----- nvinfo : EIATTR_MIN_STACK_SIZE
	.align		4
.L_901:
        /*1524*/ 	.byte	0x04, 0x12
        /*1526*/ 	.short	(.L_903 - .L_902)
	.align		4
.L_902:
        /*1528*/ 	.word	index@(_ZN10layer_norm40ln_parallel_residual_bwd_finalize_kernelINS_22Kernel_traits_finalizeILj1024Ef6__halffS2_fjLb0ELj1024ELj4ENS_18Kernel_traits_baseILj1024EfS2_fS2_fjLj1024EEEEELb0EEEvNS_9BwdParamsE)
        /*152c*/ 	.word	0x00000000


	//----- nvinfo : EIATTR_MIN_STACK_SIZE
	.align		4
.L_903:
        /*1530*/ 	.byte	0x04, 0x12
        /*1532*/ 	.short	(.L_905 - .L_904)
	.align		4
.L_904:
        /*1534*/ 	.word	index@(_ZN10layer_norm31ln_parallel_residual_bwd_kernelINS_13Kernel_traitsIf6__halffS2_fjLj1024ELj1ELj4ELj1ELj16ENS_18Kernel_traits_baseILj1024EfS2_fS2_fjLj128EEEEELb1ELb1ELb0EEEvNS_9BwdParamsE)
        /*1538*/ 	.word	0x00000000


	//----- nvinfo : EIATTR_MIN_STACK_SIZE
	.align		4
.L_905:
        /*153c*/ 	.byte	0x04, 0x12
        /*153e*/ 	.short	(.L_907 - .L_906)
	.align		4
.L_906:
        /*1540*/ 	.word	index@(_ZN10layer_norm22ln_bwd_finalize_kernelINS_22Kernel_traits_finalizeILj1024Ef6__halffS2_fjLb0ELj1024ELj4ENS_18Kernel_traits_baseILj1024EfS2_fS2_fjLj1024EEEEELb0ELb1EEEvNS_9BwdParamsE)
        /*1544*/ 	.word	0x00000000


	//----- nvinfo : EIATTR_MIN_STACK_SIZE
	.align		4
.L_907:
        /*1548*/ 	.byte	0x04, 0x12
        /*154a*/ 	.short	(.L_909 - .L_908)
	.align		4
.L_908:
        /*154c*/ 	.word	index@(_ZN10layer_norm40ln_parallel_residual_bwd_finalize_kernelINS_22Kernel_traits_finalizeILj1024Ef6__halffS2_fjLb0ELj1024ELj4ENS_18Kernel_traits_baseILj1024EfS2_fS2_fjLj1024EEEEELb1EEEvNS_9BwdParamsE)
        /*1550*/ 	.word	0x00000000


	//----- nvinfo : EIATTR_MIN_STACK_SIZE
	.align		4
.L_909:
        /*1554*/ 	.byte	0x04, 0x12
        /*1556*/ 	.short	(.L_911 - .L_910)
	.align		4
.L_910:
        /*1558*/ 	.word	index@(_ZN10layer_norm31ln_parallel_residual_bwd_kernelINS_13Kernel_traitsIf6__halffS2_fjLj1024ELj1ELj4ELj1ELj16ENS_18Kernel_traits_baseILj1024EfS2_fS2_fjLj128EEEEELb1ELb1ELb1EEEvNS_9BwdParamsE)
        /*155c*/ 	.word	0x00000000


	//----- nvinfo : EIATTR_MIN_STACK_SIZE
	.align		4
.L_911:
        /*1560*/ 	.byte	0x04, 0x12
        /*1562*/ 	.short	(.L_913 - .L_912)
	.align		4
.L_912:
        /*1564*/ 	.word	index@(_ZN10layer_norm31ln_parallel_residual_bwd_kernelINS_13Kernel_traitsI6__halfffffjLj1024ELj1ELj4ELj1ELj16ENS_18Kernel_traits_baseILj1024ES2_ffffjLj128EEEEELb0ELb0ELb0EEEvNS_9BwdParamsE)
        /*1568*/ 	.word	0x00000100


	//----- nvinfo : EIATTR_MIN_STACK_SIZE
	.align		4
.L_913:
        /*156c*/ 	.byte	0x04, 0x12
        /*156e*/ 	.short	(.L_915 - .L_914)
	.align		4
.L_914:
        /*1570*/ 	.word	index@(_ZN10layer_norm31ln_parallel_residual_bwd_kernelINS_13Kernel_traitsI6__halfffffjLj1024ELj1ELj4ELj1ELj16ENS_18Kernel_traits_baseILj1024ES2_ffffjLj128EEEEELb0ELb0ELb1EEEvNS_9BwdParamsE)
        /*1574*/ 	.word	0x00000178


	//----- nvinfo : EIATTR_MIN_STACK_SIZE
	.align		4
.L_915:
        /*1578*/ 	.byte	0x04, 0x12
        /*157a*/ 	.short	(.L_917 - .L_916)
	.align		4
.L_916:
        /*157c*/ 	.word	index@(_ZN10layer_norm31ln_parallel_residual_bwd_kernelINS_13Kernel_traitsI6__halfffffjLj1024ELj1ELj4ELj1ELj16ENS_18Kernel_traits_baseILj1024ES2_ffffjLj128EEEEELb0ELb1ELb0EEEvNS_9BwdParamsE)
        /*1580*/ 	.word	0x00000000


	//----- nvinfo : EIATTR_MIN_STACK_SIZE
	.align		4
.L_917:
        /*1584*/ 	.byte	0x04, 0x12
        /*1586*/ 	.short	(.L_919 - .L_918)
	.align		4
.L_918:
        /*1588*/ 	.word	index@(_ZN10layer_norm31ln_parallel_residual_bwd_kernelINS_13Kernel_traitsI6__halfffffjLj1024ELj1ELj4ELj1ELj16ENS_18Kernel_traits_baseILj1024ES2_ffffjLj128EEEEELb0ELb1ELb1EEEvNS_9BwdParamsE)
        /*158c*/ 	.word	0x00000000


	//----- nvinfo : EIATTR_MIN_STACK_SIZE
	.align		4
.L_919:
        /*1590*/ 	.byte	0x04, 0x12
        /*1592*/ 	.short	(.L_921 - .L_920)
	.align		4
.L_920:
        /*1594*/ 	.word	index@(_ZN10layer_norm31ln_parallel_residual_bwd_kernelINS_13Kernel_traitsI6__halfffffjLj1024ELj1ELj4ELj1ELj16ENS_18Kernel_traits_baseILj1024ES2_ffffjLj128EEEEELb1ELb0ELb0EEEvNS_9BwdParamsE)
        /*1598*/ 	.word	0x00000150


	//----- nvinfo : EIATTR_MIN_STACK_SIZE
	.align		4
.L_921:
        /*159c*/ 	.byte	0x04, 0x12
        /*159e*/ 	.short	(.L_923 - .L_922)
	.align		4
.L_922:
        /*15a0*/ 	.word	index@(_ZN10layer_norm31ln_parallel_residual_bwd_kernelINS_13Kernel_traitsI6__halfffffjLj1024ELj1ELj4ELj1ELj16ENS_18Kernel_traits_baseILj1024ES2_ffffjLj128EEEEELb1ELb0ELb1EEEvNS_9BwdParamsE)
        /*15a4*/ 	.word	0x00000180


	//----- nvinfo : EIATTR_MIN_STACK_SIZE
	.align		4
.L_923:
        /*15a8*/ 	.byte	0x04, 0x12
        /*15aa*/ 	.short	(.L_925 - .L_924)
	.align		4
.L_924:
        /*15ac*/ 	.word	index@(_ZN10layer_norm22ln_bwd_finalize_kernelINS_22Kernel_traits_finalizeILj1024E6__halfffffjLb0ELj1024ELj4ENS_18Kernel_traits_baseILj1024ES2_ffffjLj1024EEEEELb0ELb0EEEvNS_9BwdParamsE)
        /*15b0*/ 	.word	0x00000000


	//----- nvinfo : EIATTR_MIN_STACK_SIZE
	.align		4
.L_925:
        /*15b4*/ 	.byte	0x04, 0x12
        /*15b6*/ 	.short	(.L_927 - .L_926)
	.align		4
.L_926:
        /*15b8*/ 	.word	index@(_ZN10layer_norm40ln_parallel_residual_bwd_finalize_kernelINS_22Kernel_traits_finalizeILj1024E6__halfffffjLb0ELj1024ELj4ENS_18Kernel_traits_baseILj1024ES2_ffffjLj1024EEEEELb0EEEvNS_9BwdParamsE)
        /*15bc*/ 	.word	0x00000000


	//----- nvinfo : EIATTR_MIN_STACK_SIZE
	.align		4
.L_927:
        /*15c0*/ 	.byte	0x04, 0x12
        /*15c2*/ 	.short	(.L_929 - .L_928)
	.align		4
.L_928:
        /*15c4*/ 	.word	index@(_ZN10layer_norm31ln_parallel_residual_bwd_kernelINS_13Kernel_traitsI6__halfffffjLj1024ELj1ELj4ELj1ELj16ENS_18Kernel_traits_baseILj1024ES2_ffffjLj128EEEEELb1ELb1ELb0EEEvNS_9BwdParamsE)
        /*15c8*/ 	.word	0x00000000


	//----- nvinfo : EIATTR_MIN_STACK_SIZE
	.align		4
.L_929:
        /*15cc*/ 	.byte	0x04, 0x12
        /*15ce*/ 	.short	(.L_931 - .L_930)
	.align		4
.L_930:
        /*15d0*/ 	.word	index@(_ZN10layer_norm22ln_bwd_finalize_kernelINS_22Kernel_traits_finalizeILj1024E6__halfffffjLb0ELj1024ELj4ENS_18Kernel_traits_baseILj1024ES2_ffffjLj1024EEEEELb0ELb1EEEvNS_9BwdParamsE)
        /*15d4*/ 	.word	0x00000000


	//----- nvinfo : EIATTR_MIN_STACK_SIZE
	.align		4
.L_931:
        /*15d8*/ 	.byte	0x04, 0x12
        /*15da*/ 	.short	(.L_933 - .L_932)
	.align		4
.L_932:
        /*15dc*/ 	.word	index@(_ZN10layer_norm40ln_parallel_residual_bwd_finalize_kernelINS_22Kernel_traits_finalizeILj1024E6__halfffffjLb0ELj1024ELj4ENS_18Kernel_traits_baseILj1024ES2_ffffjLj1024EEEEELb1EEEvNS_9BwdParamsE)
        /*15e0*/ 	.word	0x00000000


	//----- nvinfo : EIATTR_MIN_STACK_SIZE
	.align		4
.L_933:
        /*15e4*/ 	.byte	0x04, 0x12
        /*15e6*/ 	.short	(.L_935 - .L_934)
	.align		4
.L_934:
        /*15e8*/ 	.word	index@(_ZN10layer_norm31ln_parallel_residual_bwd_kernelINS_13Kernel_traitsI6__halfffffjLj1024ELj1ELj4ELj1ELj16ENS_18Kernel_traits_baseILj1024ES2_ffffjLj128EEEEELb1ELb1ELb1EEEvNS_9BwdParamsE)
        /*15ec*/ 	.word	0x00000000


	//----- nvinfo : EIATTR_MIN_STACK_SIZE
	.align		4
.L_935:
        /*15f0*/ 	.byte	0x04, 0x12
        /*15f2*/ 	.short	(.L_937 - .L_936)
	.align		4
.L_936:
        /*15f4*/ 	.word	index@(_ZN10layer_norm31ln_parallel_residual_bwd_kernelINS_13Kernel_traitsIfffffjLj1024ELj1ELj4ELj1ELj16ENS_18Kernel_traits_baseILj1024EfffffjLj128EEEEELb0ELb0ELb0EEEvNS_9BwdParamsE)
        /*15f8*/ 	.word	0x00000100


	//----- nvinfo : EIATTR_MIN_STACK_SIZE
	.align		4
.L_937:
        /*15fc*/ 	.byte	0x04, 0x12
        /*15fe*/ 	.short	(.L_939 - .L_938)
	.align		4
.L_938:
        /*1600*/ 	.word	index@(_ZN10layer_norm31ln_parallel_residual_bwd_kernelINS_13Kernel_traitsIfffffjLj1024ELj1ELj4ELj1ELj16ENS_18Kernel_traits_baseILj1024EfffffjLj128EEEEELb0ELb0ELb1EEEvNS_9BwdParamsE)
        /*1604*/ 	.word	0x00000148


	//----- nvinfo : EIATTR_MIN_STACK_SIZE
	.align		4
.L_939:
        /*1608*/ 	.byte	0x04, 0x12
        /*160a*/ 	.short	(.L_941 - .L_940)
	.align		4
.L_940:
        /*160c*/ 	.word	index@(_ZN10layer_norm31ln_parallel_residual_bwd_kernelINS_13Kernel_traitsIfffffjLj1024ELj1ELj4ELj1ELj16ENS_18Kernel_traits_baseILj1024EfffffjLj128EEEEELb0ELb1ELb0EEEvNS_9BwdParamsE)
        /*1610*/ 	.word	0x00000000


	//----- nvinfo : EIATTR_MIN_STACK_SIZE
	.align		4
.L_941:
        /*1614*/ 	.byte	0x04, 0x12
        /*1616*/ 	.short	(.L_943 - .L_942)
	.align		4
.L_942:
        /*1618*/ 	.word	index@(_ZN10layer_norm31ln_parallel_residual_bwd_kernelINS_13Kernel_traitsIfffffjLj1024ELj1ELj4ELj1ELj16ENS_18Kernel_traits_baseILj1024EfffffjLj128EEEEELb0ELb1ELb1EEEvNS_9BwdParamsE)
        /*161c*/ 	.word	0x00000000


	//----- nvinfo : EIATTR_MIN_STACK_SIZE
	.align		4
.L_943:
        /*1620*/ 	.byte	0x04, 0x12
        /*1622*/ 	.short	(.L_945 - .L_944)
	.align		4
.L_944:
        /*1624*/ 	.word	index@(_ZN10layer_norm31ln_parallel_residual_bwd_kernelINS_13Kernel_traitsIfffffjLj1024ELj1ELj4ELj1ELj16ENS_18Kernel_traits_baseILj1024EfffffjLj128EEEEELb1ELb0ELb0EEEvNS_9BwdParamsE)
        /*1628*/ 	.word	0x00000150


	//----- nvinfo : EIATTR_MIN_STACK_SIZE
	.align		4
.L_945:
        /*162c*/ 	.byte	0x04, 0x12
        /*162e*/ 	.short	(.L_947 - .L_946)
	.align		4
.L_946:
        /*1630*/ 	.word	index@(_ZN10layer_norm31ln_parallel_residual_bwd_kernelINS_13Kernel_traitsIfffffjLj1024ELj1ELj4ELj1ELj16ENS_18Kernel_traits_baseILj1024EfffffjLj128EEEEELb1ELb0ELb1EEEvNS_9BwdParamsE)
        /*1634*/ 	.word	0x00000688


	//----- nvinfo : EIATTR_MIN_STACK_SIZE
	.align		4
.L_947:
        /*1638*/ 	.byte	0x04, 0x12
        /*163a*/ 	.short	(.L_949 - .L_948)
	.align		4
.L_948:
        /*163c*/ 	.word	index@(_ZN10layer_norm22ln_bwd_finalize_kernelINS_22Kernel_traits_finalizeILj1024EfffffjLb0ELj1024ELj4ENS_18Kernel_traits_baseILj1024EfffffjLj1024EEEEELb0ELb0EEEvNS_9BwdParamsE)
        /*1640*/ 	.word	0x00000000


	//----- nvinfo : EIATTR_MIN_STACK_SIZE
	.align		4
.L_949:
        /*1644*/ 	.byte	0x04, 0x12
        /*1646*/ 	.short	(.L_951 - .L_950)
	.align		4
.L_950:
        /*1648*/ 	.word	index@(_ZN10layer_norm40ln_parallel_residual_bwd_finalize_kernelINS_22Kernel_traits_finalizeILj1024EfffffjLb0ELj1024ELj4ENS_18Kernel_traits_baseILj1024EfffffjLj1024EEEEELb0EEEvNS_9BwdParamsE)
        /*164c*/ 	.word	0x00000000


	//----- nvinfo : EIATTR_MIN_STACK_SIZE
	.align		4
.L_951:
        /*1650*/ 	.byte	0x04, 0x12
        /*1652*/ 	.short	(.L_953 - .L_952)
	.align		4
.L_952:
        /*1654*/ 	.word	index@(_ZN10layer_norm31ln_parallel_residual_bwd_kernelINS_13Kernel_traitsIfffffjLj1024ELj1ELj4ELj1ELj16ENS_18Kernel_traits_baseILj1024EfffffjLj128EEEEELb1ELb1ELb0EEEvNS_9BwdParamsE)
        /*1658*/ 	.word	0x00000000


	//----- nvinfo : EIATTR_MIN_STACK_SIZE
	.align		4
.L_953:
        /*165c*/ 	.byte	0x04, 0x12
        /*165e*/ 	.short	(.L_955 - .L_954)
	.align		4
.L_954:
        /*1660*/ 	.word	index@(_ZN10layer_norm22ln_bwd_finalize_kernelINS_22Kernel_traits_finalizeILj1024EfffffjLb0ELj1024ELj4ENS_18Kernel_traits_baseILj1024EfffffjLj1024EEEEELb0ELb1EEEvNS_9BwdParamsE)
        /*1664*/ 	.word	0x00000000


	//----- nvinfo : EIATTR_MIN_STACK_SIZE
	.align		4
.L_955:
        /*1668*/ 	.byte	0x04, 0x12
        /*166a*/ 	.short	(.L_957 - .L_956)
	.align		4
.L_956:
        /*166c*/ 	.word	index@(_ZN10layer_norm40ln_parallel_residual_bwd_finalize_kernelINS_22Kernel_traits_finalizeILj1024EfffffjLb0ELj1024ELj4ENS_18Kernel_traits_baseILj1024EfffffjLj1024EEEEELb1EEEvNS_9BwdParamsE)
        /*1670*/ 	.word	0x00000000


	//----- nvinfo : EIATTR_MIN_STACK_SIZE
	.align		4
.L_957:
        /*1674*/ 	.byte	0x04, 0x12
        /*1676*/ 	.short	(.L_959 - .L_958)
	.align		4
.L_958:
        /*1678*/ 	.word	index@(_ZN10layer_norm31ln_parallel_residual_bwd_kernelINS_13Kernel_traitsIfffffjLj1024ELj1ELj4ELj1ELj16ENS_18Kernel_traits_baseILj1024EfffffjLj128EEEEELb1ELb1ELb1EEEvNS_9BwdParamsE)
        /*167c*/ 	.word	0x00000000
.L_959:


//--------------------- .nv.info._ZN10layer_norm31ln_parallel_residual_bwd_kernelINS_13Kernel_traitsI13__nv_bfloat16S2_S2_S2_fjLj1024ELj1ELj4ELj1ELj16ENS_18Kernel_traits_baseILj1024ES2_S2_S2_S2_fjLj128EEEEELb0ELb0ELb0EEEvNS_9BwdParamsE --------------------------
	.section	.nv.info._ZN10layer_norm31ln_parallel_residual_bwd_kernelINS_13Kernel_traitsI13__nv_bfloat16S2_S2_S2_fjLj1024ELj1ELj4ELj1ELj16ENS_18Kernel_traits_baseILj1024ES2_S2_S2_S2_fjLj128EEEEELb0ELb0ELb0EEEvNS_9BwdParamsE,"",@"SHT_CUDA_INFO"
	.sectionflags	@""
	.align	4


	//----- nvinfo : EIATTR_CUDA_API_VERSION
	.align		4
        /*0000*/ 	.byte	0x04, 0x37
        /*0002*/ 	.short	(.L_961 - .L_960)
.L_960:
        /*0004*/ 	.word	0x00000082


	//----- nvinfo : EIATTR_SW2861232_WAR
	.align		4
.L_961:
        /*0008*/ 	.byte	0x01, 0x35
	.zero		2


	//----- nvinfo : EIATTR_PARAM_CBANK
	.align		4
        /*000c*/ 	.byte	0x04, 0x0a
        /*000e*/ 	.short	(.L_963 - .L_962)
	.align		4
.L_962:
        /*0010*/ 	.word	index@(.nv.constant0._ZN10layer_norm31ln_parallel_residual_bwd_kernelINS_13Kernel_traitsI13__nv_bfloat16S2_S2_S2_fjLj1024ELj1ELj4ELj1ELj16ENS_18Kernel_traits_baseILj1024ES2_S2_S2_S2_fjLj128EEEEELb0ELb0ELb0EEEvNS_9BwdParamsE)
        /*0014*/ 	.short	0x0160
        /*0016*/ 	.short	0x0128


	//----- nvinfo : EIATTR_CBANK_PARAM_SIZE
	.align		4
.L_963:
        /*0018*/ 	.byte	0x03, 0x19
        /*001a*/ 	.short	0x0128


	//----- nvinfo : EIATTR_KPARAM_INFO
	.align		4
        /*001c*/ 	.byte	0x04, 0x17
        /*001e*/ 	.short	(.L_965 - .L_964)
.L_964:
        /*0020*/ 	.word	0x00000000
        /*0024*/ 	.short	0x0000
        /*0026*/ 	.short	0x0000
        /*0028*/ 	.byte	0x00, 0xf0, 0xa1, 0x04


	//----- nvinfo : EIATTR_MAXREG_COUNT
	.align		4
.L_965:
        /*002c*/ 	.byte	0x03, 0x1b
        /*002e*/ 	.short	0x00ff


	//----- nvinfo : EIATTR_NUM_BARRIERS
	.align		4
        /*0030*/ 	.byte	0x02, 0x4c
        /*0032*/ 	.byte	0x01
	.zero		1


	//----- nvinfo : EIATTR_ANNOTATIONS
	.align		4
        /*0034*/ 	.byte	0x04, 0x55
        /*0036*/ 	.short	(.L_967 - .L_966)


	//   ....[0]....
.L_966:
        /*0038*/ 	.word	0x00000001
        /*003c*/ 	.byte	0xe0, 0x06, 0x00, 0x00, 0x01, 0x00, 0x00, 0x00, 0x10, 0x07, 0x00, 0x00, 0x01, 0x00, 0x00, 0x00
        /* <DEDUP_REMOVED lines=45> */
        /*031c*/ 	.byte	0x70, 0x24, 0x00, 0x00, 0x01, 0x00, 0x00, 0x00, 0x10, 0x26, 0x00, 0x00


	//----- nvinfo : EIATTR_MERCURY_ISA_VERSION
	.align		4
.L_967:
        /*0328*/ 	.byte	0x03, 0x5f
        /*032a*/ 	.short	0x0000


	//----- nvinfo : EIATTR_COOP_GROUP_MASK_REGIDS
	.align		4
        /*032c*/ 	.byte	0x04, 0x29
        /*032e*/ 	.short	(.L_969 - .L_968)


	//   ....[0]....
.L_968:
        /*0330*/ 	.word	0xffffffff


	//   ....[1]....
        /*0334*/ 	.word	0xffffffff


	//   ....[2]....
        /*0338*/ 	.word	0xffffffff


	//   ....[3]....
        /*033c*/ 	.word	0xffffffff


	//   ....[4]....
        /*0340*/ 	.word	0xffffffff


	//   ....[5]....
        /*0344*/ 	.word	0xffffffff


	//   ....[6]....
        /*0348*/ 	.word	0xffffffff


	//   ....[7]....
        /*034c*/ 	.word	0xffffffff


	//   ....[8]....
        /*0350*/ 	.word	0xffffffff


	//   ....[9]....
        /*0354*/ 	.word	0xffffffff


	//   ....[10]....
        /*0358*/ 	.word	0xffffffff


	//   ....[11]....
        /*035c*/ 	.word	0xffffffff


	//   ....[12]....
        /*0360*/ 	.word	0xffffffff


	//   ....[13]....
        /*0364*/ 	.word	0xffffffff


	//   ....[14]....
        /*0368*/ 	.word	0xffffffff


	//   ....[15]....
        /*036c*/ 	.word	0xffffffff


	//   ....[16]....
        /*0370*/ 	.word	0xffffffff


	//   ....[17]....
        /*0374*/ 	.word	0xffffffff


	//   ....[18]....
        /*0378*/ 	.word	0xffffffff


	//   ....[19]....
        /*037c*/ 	.word	0xffffffff


	//----- nvinfo : EIATTR_COOP_GROUP_INSTR_OFFSETS
	.align		4
.L_969:
        /*0380*/ 	.byte	0x04, 0x28
        /*0382*/ 	.short	(.L_971 - .L_970)


	//   ....[0]....
.L_970:
        /*0384*/ 	.word	0x00003070


	//   ....[1]....
        /*0388*/ 	.word	0x00003090


	//   ....[2]....
        /*038c*/ 	.word	0x000030c0


	//   ....[3]....
        /*0390*/ 	.word	0x000030e0


	//   ....[4]....
        /*0394*/ 	.word	0x00003100


	//   ....[5]....
        /*0398*/ 	.word	0x00003120


	//   ....[6]....
        /*039c*/ 	.word	0x00003130


	//   ....[7]....
        /*03a0*/ 	.word	0x00003160


	//   ....[8]....
        /*03a4*/ 	.word	0x00003170


	//   ....[9]....
        /*03a8*/ 	.word	0x00003190


	//   ....[10]....
        /*03ac*/ 	.word	0x00006980


	//   ....[11]....
        /*03b0*/ 	.word	0x00006a00


	//   ....[12]....
        /*03b4*/ 	.word	0x00006a80


	//   ....[13]....
        /*03b8*/ 	.word	0x00006af0


	//   ....[14]....
        /*03bc*/ 	.word	0x00006b70


	//   ....[15]....
        /*03c0*/ 	.word	0x00006be0


	//   ....[16]....
        /*03c4*/ 	.word	0x00006c60


	//   ....[17]....
        /*03c8*/ 	.word	0x00006cd0


	//   ....[18]....
        /*03cc*/ 	.word	0x00006d50


	//   ....[19]....
        /*03d0*/ 	.word	0x00006dc0


	//----- nvinfo : EIATTR_EXIT_INSTR_OFFSETS
	.align		4
.L_971:
        /*03d4*/ 	.byte	0x04, 0x1c
        /*03d6*/ 	.short	(.L_973 - .L_972)


	//   ....[0]....
.L_972:
        /*03d8*/ 	.word	0x000068c0


	//   ....[1]....
        /*03dc*/ 	.word	0x00006920


	//----- nvinfo : EIATTR_MAX_THREADS
	.align		4
.L_973:
        /*03e0*/ 	.byte	0x04, 0x05
        /*03e2*/ 	.short	(.L_975 - .L_974)
.L_974:
        /*03e4*/ 	.word	0x00000080
        /*03e8*/ 	.word	0x00000001
        /*03ec*/ 	.word	0x00000001


	//----- nvinfo : EIATTR_CRS_STACK_SIZE
	.align		4
.L_975:
        /*03f0*/ 	.byte	0x04, 0x1e
        /*03f2*/ 	.short	(.L_977 - .L_976)
.L_976:
        /*03f4*/ 	.word	0x00000000
.L_977:


//--------------------- .nv.info._ZN10layer_norm31ln_parallel_residual_bwd_kernelINS_13Kernel_traitsI13__nv_bfloat16S2_S2_S2_fjLj1024ELj1ELj4ELj1ELj16ENS_18Kernel_traits_baseILj1024ES2_S2_S2_S2_fjLj128EEEEELb0ELb0ELb1EEEvNS_9BwdParamsE --------------------------
	.section	.nv.info._ZN10layer_norm31ln_parallel_residual_bwd_kernelINS_13Kernel_traitsI13__nv_bfloat16S2_S2_S2_fjLj1024ELj1ELj4ELj1ELj16ENS_18Kernel_traits_baseILj1024ES2_S2_S2_S2_fjLj128EEEEELb0ELb0ELb1EEEvNS_9BwdParamsE,"",@"SHT_CUDA_INFO"
	.sectionflags	@""
	.align	4


	//----- nvinfo : EIATTR_CUDA_API_VERSION
	.align		4
        /*0000*/ 	.byte	0x04, 0x37
        /*0002*/ 	.short	(.L_979 - .L_978)
.L_978:
        /*0004*/ 	.word	0x00000082


	//----- nvinfo : EIATTR_SW2861232_WAR
	.align		4
.L_979:
        /*0008*/ 	.byte	0x01, 0x35
	.zero		2


	//----- nvinfo : EIATTR_PARAM_CBANK
	.align		4
        /*000c*/ 	.byte	0x04, 0x0a
        /*000e*/ 	.short	(.L_981 - .L_980)
	.align		4
.L_980:
        /*0010*/ 	.word	index@(.nv.constant0._ZN10layer_norm31ln_parallel_residual_bwd_kernelINS_13Kernel_traitsI13__nv_bfloat16S2_S2_S2_fjLj1024ELj1ELj4ELj1ELj16ENS_18Kernel_traits_baseILj1024ES2_S2_S2_S2_fjLj128EEEEELb0ELb0ELb1EEEvNS_9BwdParamsE)
        /*0014*/ 	.short	0x0160
        /*0016*/ 	.short	0x0128


	//----- nvinfo : EIATTR_CBANK_PARAM_SIZE
	.align		4
.L_981:
        /*0018*/ 	.byte	0x03, 0x19
        /*001a*/ 	.short	0x0128


	//----- nvinfo : EIATTR_KPARAM_INFO
	.align		4
        /*001c*/ 	.byte	0x04, 0x17
        /*001e*/ 	.short	(.L_983 - .L_982)
.L_982:
        /*0020*/ 	.word	0x00000000
        /*0024*/ 	.short	0x0000
        /*0026*/ 	.short	0x0000
        /*0028*/ 	.byte	0x00, 0xf0, 0xa1, 0x04


	//----- nvinfo : EIATTR_MAXREG_COUNT
	.align		4
.L_983:
        /*002c*/ 	.byte	0x03, 0x1b
        /*002e*/ 	.short	0x00ff


	//----- nvinfo : EIATTR_NUM_BARRIERS
	.align		4
        /*0030*/ 	.byte	0x02, 0x4c
        /*0032*/ 	.byte	0x01
	.zero		1


	//----- nvinfo : EIATTR_ANNOTATIONS
	.align		4
        /*0034*/ 	.byte	0x04, 0x55
        /*0036*/ 	.short	(.L_985 - .L_984)


	//   ....[0]....
.L_984:
        /* <DEDUP_REMOVED lines=43> */


	//----- nvinfo : EIATTR_MERCURY_ISA_VERSION
	.align		4
.L_985:
        /*02d8*/ 	.byte	0x03, 0x5f
        /*02da*/ 	.short	0x0000


	//----- nvinfo : EIATTR_COOP_GROUP_MASK_REGIDS
	.align		4
        /*02dc*/ 	.byte	0x04, 0x29
        /*02de*/ 	.short	(.L_987 - .L_986)


	//   ....[0]....
.L_986:
        /*02e0*/ 	.word	0xffffffff


	//   ....[1]....
        /*02e4*/ 	.word	0xffffffff


	//   ....[2]....
        /*02e8*/ 	.word	0xffffffff


	//   ....[3]....
        /*02ec*/ 	.word	0xffffffff


	//   ....[4]....
        /*02f0*/ 	.word	0xffffffff


	//   ....[5]....
        /*02f4*/ 	.word	0xffffffff


	//   ....[6]....
        /*02f8*/ 	.word	0xffffffff


	//   ....[7]....
        /*02fc*/ 	.word	0xffffffff


	//   ....[8]....
        /*0300*/ 	.word	0xffffffff


	//   ....[9]....
        /*0304*/ 	.word	0xffffffff


	//   ....[10]....
        /*0308*/ 	.word	0xffffffff


	//   ....[11]....
        /*030c*/ 	.word	0xffffffff


	//   ....[12]....
        /*0310*/ 	.word	0xffffffff


	//   ....[13]....
        /*0314*/ 	.word	0xffffffff


	//   ....[14]....
        /*0318*/ 	.word	0xffffffff


	//   ....[15]....
        /*031c*/ 	.word	0xffffffff


	//   ....[16]....
        /*0320*/ 	.word	0xffffffff


	//   ....[17]....
        /*0324*/ 	.word	0xffffffff


	//   ....[18]....
        /*0328*/ 	.word	0xffffffff


	//   ....[19]....
        /*032c*/ 	.word	0xffffffff


	//----- nvinfo : EIATTR_COOP_GROUP_INSTR_OFFSETS
	.align		4
.L_987:
        /*0330*/ 	.byte	0x04, 0x28
        /*0332*/ 	.short	(.L_989 - .L_988)


	//   ....[0]....
.L_988:
        /*0334*/ 	.word	0x00003030


	//   ....[1]....
        /*0338*/ 	.word	0x00003050


	//   ....[2]....
        /*033c*/ 	.word	0x00003080


	//   ....[3]....
        /*0340*/ 	.word	0x000030a0


	//   ....[4]....
        /*0344*/ 	.word	0x000030c0


	//   ....[5]....
        /*0348*/ 	.word	0x000030e0


	//   ....[6]....
        /*034c*/ 	.word	0x00003100


	//   ....[7]....
        /*0350*/ 	.word	0x00003120


	//   ....[8]....
        /*0354*/ 	.word	0x00003130


	//   ....[9]....
        /*0358*/ 	.word	0x00003150


	//   ....[10]....
        /*035c*/ 	.word	0x000064c0


	//   ....[11]....
        /*0360*/ 	.word	0x00006520


	//   ....[12]....
        /*0364*/ 	.word	0x00006580


	//   ....[13]....
        /*0368*/ 	.word	0x000065d0


	//   ....[14]....
        /*036c*/ 	.word	0x00006630


	//   ....[15]....
        /*0370*/ 	.word	0x00006680


	//   ....[16]....
        /*0374*/ 	.word	0x000066e0


	//   ....[17]....
        /*0378*/ 	.word	0x00006730


	//   ....[18]....
        /*037c*/ 	.word	0x00006790


	//   ....[19]....
        /*0380*/ 	.word	0x000067e0


	//----- nvinfo : EIATTR_EXIT_INSTR_OFFSETS
	.align		4
.L_989:
        /*0384*/ 	.byte	0x04, 0x1c
        /*0386*/ 	.short	(.L_991 - .L_990)


	//   ....[0]....
.L_990:
        /*0388*/ 	.word	0x00006480


	//----- nvinfo : EIATTR_MAX_THREADS
	.align		4
.L_991:
        /*038c*/ 	.byte	0x04, 0x05
        /*038e*/ 	.short	(.L_993 - .L_992)
.L_992:
        /*0390*/ 	.word	0x00000080
        /*0394*/ 	.word	0x00000001
        /*0398*/ 	.word	0x00000001


	//----- nvinfo : EIATTR_CRS_STACK_SIZE
	.align		4
.L_993:
        /*039c*/ 	.byte	0x04, 0x1e
        /*039e*/ 	.short	(.L_995 - .L_994)
.L_994:
        /*03a0*/ 	.word	0x00000000
.L_995:


//--------------------- .nv.info._ZN10layer_norm31ln_parallel_residual_bwd_kernelINS_13Kernel_traitsI13__nv_bfloat16S2_S2_S2_fjLj1024ELj1ELj4ELj1ELj16ENS_18Kernel_traits_baseILj1024ES2_S2_S2_S2_fjLj128EEEEELb0ELb1ELb0EEEvNS_9BwdParamsE --------------------------
	.section	.nv.info._ZN10layer_norm31ln_parallel_residual_bwd_kernelINS_13Kernel_traitsI13__nv_bfloat16S2_S2_S2_fjLj1024ELj1ELj4ELj1ELj16ENS_18Kernel_traits_baseILj1024ES2_S2_S2_S2_fjLj128EEEEELb0ELb1ELb0EEEvNS_9BwdParamsE,"",@"SHT_CUDA_INFO"
	.sectionflags	@""
	.align	4


	//----- nvinfo : EIATTR_CUDA_API_VERSION
	.align		4
        /*0000*/ 	.byte	0x04, 0x37
        /*0002*/ 	.short	(.L_997 - .L_996)
.L_996:
        /*0004*/ 	.word	0x00000082


	//----- nvinfo : EIATTR_SW2861232_WAR
	.align		4
.L_997:
        /*0008*/ 	.byte	0x01, 0x35
	.zero		2


	//----- nvinfo : EIATTR_PARAM_CBANK
	.align		4
        /*000c*/ 	.byte	0x04, 0x0a
        /*000e*/ 	.short	(.L_999 - .L_998)
	.align		4
.L_998:
        /*0010*/ 	.word	index@(.nv.constant0._ZN10layer_norm31ln_parallel_residual_bwd_kernelINS_13Kernel_traitsI13__nv_bfloat16S2_S2_S2_fjLj1024ELj1ELj4ELj1ELj16ENS_18Kernel_traits_baseILj1024ES2_S2_S2_S2_fjLj128EEEEELb0ELb1ELb0EEEvNS_9BwdParamsE)
        /*0014*/ 	.short	0x0160
        /*0016*/ 	.short	0x0128


	//----- nvinfo : EIATTR_CBANK_PARAM_SIZE
	.align		4
.L_999:
        /*0018*/ 	.byte	0x03, 0x19
        /*001a*/ 	.short	0x0128


	//----- nvinfo : EIATTR_KPARAM_INFO
	.align		4
        /*001c*/ 	.byte	0x04, 0x17
        /*001e*/ 	.short	(.L_1001 - .L_1000)
.L_1000:
        /*0020*/ 	.word	0x00000000
        /*0024*/ 	.short	0x0000
        /*0026*/ 	.short	0x0000
        /*0028*/ 	.byte	0x00, 0xf0, 0xa1, 0x04


	//----- nvinfo : EIATTR_MAXREG_COUNT
	.align		4
.L_1001:
        /*002c*/ 	.byte	0x03, 0x1b
        /*002e*/ 	.short	0x00ff


	//----- nvinfo : EIATTR_NUM_BARRIERS
	.align		4
        /*0030*/ 	.byte	0x02, 0x4c
        /*0032*/ 	.byte	0x01
	.zero		1


	//----- nvinfo : EIATTR_MERCURY_ISA_VERSION
	.align		4
        /*0034*/ 	.byte	0x03, 0x5f
        /*0036*/ 	.short	0x0000


	//----- nvinfo : EIATTR_COOP_GROUP_MASK_REGIDS
	.align		4
        /*0038*/ 	.byte	0x04, 0x29
        /*003a*/ 	.short	(.L_1003 - .L_1002)


	//   ....[0]....
.L_1002:
        /*003c*/ 	.word	0xffffffff


	//   ....[1]....
        /*0040*/ 	.word	0xffffffff


	//   ....[2]....
        /*0044*/ 	.word	0xffffffff


	//   ....[3]....
        /*0048*/ 	.word	0xffffffff


	//   ....[4]....
        /*004c*/ 	.word	0xffffffff


	//   ....[5]....
        /*0050*/ 	.word	0xffffffff


	//   ....[6]....
        /*0054*/ 	.word	0xffffffff


	//   ....[7]....
        /*0058*/ 	.word	0xffffffff


	//   ....[8]....
        /*005c*/ 	.word	0xffffffff


	//   ....[9]....
        /*0060*/ 	.word	0xffffffff


	//   ....[10]....
        /*0064*/ 	.word	0xffffffff


	//   ....[11]....
        /*0068*/ 	.word	0xffffffff


	//   ....[12]....
        /*006c*/ 	.word	0xffffffff


	//   ....[13]....
        /*0070*/ 	.word	0xffffffff


	//   ....[14]....
        /*0074*/ 	.word	0xffffffff


	//   ....[15]....
        /*0078*/ 	.word	0xffffffff


	//   ....[16]....
        /*007c*/ 	.word	0xffffffff


	//   ....[17]....
        /*0080*/ 	.word	0xffffffff


	//   ....[18]....
        /*0084*/ 	.word	0xffffffff


	//   ....[19]....
        /*0088*/ 	.word	0xffffffff


	//----- nvinfo : EIATTR_COOP_GROUP_INSTR_OFFSETS
	.align		4
.L_1003:
        /*008c*/ 	.byte	0x04, 0x28
        /*008e*/ 	.short	(.L_1005 - .L_1004)


	//   ....[0]....
.L_1004:
        /*0090*/ 	.word	0x00001cf0


	//   ....[1]....
        /*0094*/ 	.word	0x00001d10


	//   ....[2]....
        /*0098*/ 	.word	0x00001d30


	//   ....[3]....
        /*009c*/ 	.word	0x00001d50


	//   ....[4]....
        /*00a0*/ 	.word	0x00001d70


	//   ....[5]....
        /*00a4*/ 	.word	0x00001d90


	//   ....[6]....
        /*00a8*/ 	.word	0x00001db0


	//   ....[7]....
        /*00ac*/ 	.word	0x00001dd0


	//   ....[8]....
        /*00b0*/ 	.word	0x00001df0


	//   ....[9]....
        /*00b4*/ 	.word	0x00001e10


	//   ....[10]....
        /*00b8*/ 	.word	0x000046c0


	//   ....[11]....
        /*00bc*/ 	.word	0x00004740


	//   ....[12]....
        /*00c0*/ 	.word	0x000047c0


	//   ....[13]....
        /*00c4*/ 	.word	0x00004830


	//   ....[14]....
        /*00c8*/ 	.word	0x000048b0


	//   ....[15]....
        /*00cc*/ 	.word	0x00004920


	//   ....[16]....
        /*00d0*/ 	.word	0x000049a0


	//   ....[17]....
        /*00d4*/ 	.word	0x00004a10


	//   ....[18]....
        /*00d8*/ 	.word	0x00004a90


	//   ....[19]....
        /*00dc*/ 	.word	0x00004b00


	//----- nvinfo : EIATTR_EXIT_INSTR_OFFSETS
	.align		4
.L_1005:
        /*00e0*/ 	.byte	0x04, 0x1c
        /*00e2*/ 	.short	(.L_1007 - .L_1006)


	//   ....[0]....
.L_1006:
        /*00e4*/ 	.word	0x00004630


	//   ....[1]....
        /*00e8*/ 	.word	0x00004660


	//----- nvinfo : EIATTR_MAX_THREADS
	.align		4
.L_1007:
        /*00ec*/ 	.byte	0x04, 0x05
        /*00ee*/ 	.short	(.L_1009 - .L_1008)
.L_1008:
        /*00f0*/ 	.word	0x00000080
        /*00f4*/ 	.word	0x00000001
        /*00f8*/ 	.word	0x00000001


	//----- nvinfo : EIATTR_CRS_STACK_SIZE
	.align		4
.L_1009:
        /*00fc*/ 	.byte	0x04, 0x1e
        /*00fe*/ 	.short	(.L_1011 - .L_1010)
.L_1010:
        /*0100*/ 	.word	0x00000000
.L_1011:


//--------------------- .nv.info._ZN10layer_norm31ln_parallel_residual_bwd_kernelINS_13Kernel_traitsI13__nv_bfloat16S2_S2_S2_fjLj1024ELj1ELj4ELj1ELj16ENS_18Kernel_traits_baseILj1024ES2_S2_S2_S2_fjLj128EEEEELb0ELb1ELb1EEEvNS_9BwdParamsE --------------------------
	.section	.nv.info._ZN10layer_norm31ln_parallel_residual_bwd_kernelINS_13Kernel_traitsI13__nv_bfloat16S2_S2_S2_fjLj1024ELj1ELj4ELj1ELj16ENS_18Kernel_traits_baseILj1024ES2_S2_S2_S2_fjLj128EEEEELb0ELb1ELb1EEEvNS_9BwdParamsE,"",@"SHT_CUDA_INFO"
	.sectionflags	@""
	.align	4


	//----- nvinfo : EIATTR_CUDA_API_VERSION
	.align		4
        /*0000*/ 	.byte	0x04, 0x37
        /*0002*/ 	.short	(.L_1013 - .L_1012)
.L_1012:
        /*0004*/ 	.word	0x00000082


	//----- nvinfo : EIATTR_SW2861232_WAR
	.align		4
.L_1013:
        /*0008*/ 	.byte	0x01, 0x35
	.zero		2


	//----- nvinfo : EIATTR_PARAM_CBANK
	.align		4
        /*000c*/ 	.byte	0x04, 0x0a
        /*000e*/ 	.short	(.L_1015 - .L_1014)
	.align		4
.L_1014:
        /*0010*/ 	.word	index@(.nv.constant0._ZN10layer_norm31ln_parallel_residual_bwd_kernelINS_13Kernel_traitsI13__nv_bfloat16S2_S2_S2_fjLj1024ELj1ELj4ELj1ELj16ENS_18Kernel_traits_baseILj1024ES2_S2_S2_S2_fjLj128EEEEELb0ELb1ELb1EEEvNS_9BwdParamsE)
        /*0014*/ 	.short	0x0160
        /*0016*/ 	.short	0x0128


	//----- nvinfo : EIATTR_CBANK_PARAM_SIZE
	.align		4
.L_1015:
        /*0018*/ 	.byte	0x03, 0x19
        /*001a*/ 	.short	0x0128


	//----- nvinfo : EIATTR_KPARAM_INFO
	.align		4
        /*001c*/ 	.byte	0x04, 0x17
        /*001e*/ 	.short	(.L_1017 - .L_1016)
.L_1016:
        /*0020*/ 	.word	0x00000000
        /*0024*/ 	.short	0x0000
        /*0026*/ 	.short	0x0000
        /*0028*/ 	.byte	0x00, 0xf0, 0xa1, 0x04


	//----- nvinfo : EIATTR_MAXREG_COUNT
	.align		4
.L_1017:
        /*002c*/ 	.byte	0x03, 0x1b
        /*002e*/ 	.short	0x00ff


	//----- nvinfo : EIATTR_NUM_BARRIERS
	.align		4
        /*0030*/ 	.byte	0x02, 0x4c
        /*0032*/ 	.byte	0x01
	.zero		1


	//----- nvinfo : EIATTR_MERCURY_ISA_VERSION
	.align		4
        /*0034*/ 	.byte	0x03, 0x5f
        /*0036*/ 	.short	0x0000


	//----- nvinfo : EIATTR_COOP_GROUP_MASK_REGIDS
	.align		4
        /*0038*/ 	.byte	0x04, 0x29
        /*003a*/ 	.short	(.L_1019 - .L_1018)


	//   ....[0]....
.L_1018:
        /*003c*/ 	.word	0xffffffff


	//   ....[1]....
        /*0040*/ 	.word	0xffffffff


	//   ....[2]....
        /*0044*/ 	.word	0xffffffff


	//   ....[3]....
        /*0048*/ 	.word	0xffffffff


	//   ....[4]....
        /*004c*/ 	.word	0xffffffff


	//   ....[5]....
        /*0050*/ 	.word	0xffffffff


	//   ....[6]....
        /*0054*/ 	.word	0xffffffff


	//   ....[7]....
        /*0058*/ 	.word	0xffffffff


	//   ....[8]....
        /*005c*/ 	.word	0xffffffff


	//   ....[9]....
        /*0060*/ 	.word	0xffffffff


	//   ....[10]....
        /*0064*/ 	.word	0xffffffff


	//   ....[11]....
        /*0068*/ 	.word	0xffffffff


	//   ....[12]....
        /*006c*/ 	.word	0xffffffff


	//   ....[13]....
        /*0070*/ 	.word	0xffffffff


	//   ....[14]....
        /*0074*/ 	.word	0xffffffff


	//   ....[15]....
        /*0078*/ 	.word	0xffffffff


	//   ....[16]....
        /*007c*/ 	.word	0xffffffff


	//   ....[17]....
        /*0080*/ 	.word	0xffffffff


	//   ....[18]....
        /*0084*/ 	.word	0xffffffff


	//   ....[19]....
        /*0088*/ 	.word	0xffffffff


	//----- nvinfo : EIATTR_COOP_GROUP_INSTR_OFFSETS
	.align		4
.L_1019:
        /*008c*/ 	.byte	0x04, 0x28
        /*008e*/ 	.short	(.L_1021 - .L_1020)


	//   ....[0]....
.L_1020:
        /*0090*/ 	.word	0x00001c10


	//   ....[1]....
        /*0094*/ 	.word	0x00001c30


	//   ....[2]....
        /*0098*/ 	.word	0x00001c50


	//   ....[3]....
        /*009c*/ 	.word	0x00001c70


	//   ....[4]....
        /*00a0*/ 	.word	0x00001c90


	//   ....[5]....
        /*00a4*/ 	.word	0x00001cb0


	//   ....[6]....
        /*00a8*/ 	.word	0x00001cd0


	//   ....[7]....
        /*00ac*/ 	.word	0x00001cf0


	//   ....[8]....
        /*00b0*/ 	.word	0x00001d10


	//   ....[9]....
        /*00b4*/ 	.word	0x00001d30


	//   ....[10]....
        /*00b8*/ 	.word	0x000042d0


	//   ....[11]....
        /*00bc*/ 	.word	0x00004350


	//   ....[12]....
        /*00c0*/ 	.word	0x000043d0


	//   ....[13]....
        /*00c4*/ 	.word	0x00004440


	//   ....[14]....
        /*00c8*/ 	.word	0x000044c0


	//   ....[15]....
        /*00cc*/ 	.word	0x00004530


	//   ....[16]....
        /*00d0*/ 	.word	0x000045b0


	//   ....[17]....
        /*00d4*/ 	.word	0x00004620


	//   ....[18]....
        /*00d8*/ 	.word	0x000046a0


	//   ....[19]....
        /*00dc*/ 	.word	0x00004710


	//----- nvinfo : EIATTR_EXIT_INSTR_OFFSETS
	.align		4
.L_1021:
        /*00e0*/ 	.byte	0x04, 0x1c
        /*00e2*/ 	.short	(.L_1023 - .L_1022)


	//   ....[0]....
.L_1022:
        /*00e4*/ 	.word	0x00004270


	//----- nvinfo : EIATTR_MAX_THREADS
	.align		4
.L_1023:
        /*00e8*/ 	.byte	0x04, 0x05
        /*00ea*/ 	.short	(.L_1025 - .L_1024)
.L_1024:
        /*00ec*/ 	.word	0x00000080
        /*00f0*/ 	.word	0x00000001
        /*00f4*/ 	.word	0x00000001


	//----- nvinfo : EIATTR_CRS_STACK_SIZE
	.align		4
.L_1025:
        /*00f8*/ 	.byte	0x04, 0x1e
        /*00fa*/ 	.short	(.L_1027 - .L_1026)
.L_1026:
        /*00fc*/ 	.word	0x00000000
.L_1027:


//--------------------- .nv.info._ZN10layer_norm31ln_parallel_residual_bwd_kernelINS_13Kernel_traitsI13__nv_bfloat16S2_S2_S2_fjLj1024ELj1ELj4ELj1ELj16ENS_18Kernel_traits_baseILj1024ES2_S2_S2_S2_fjLj128EEEEELb1ELb0ELb0EEEvNS_9BwdParamsE --------------------------
	.section	.nv.info._ZN10layer_norm31ln_parallel_residual_bwd_kernelINS_13Kernel_traitsI13__nv_bfloat16S2_S2_S2_fjLj1024ELj1ELj4ELj1ELj16ENS_18Kernel_traits_baseILj1024ES2_S2_S2_S2_fjLj128EEEEELb1ELb0ELb0EEEvNS_9BwdParamsE,"",@"SHT_CUDA_INFO"
	.sectionflags	@""
	.align	4


	//----- nvinfo : EIATTR_CUDA_API_VERSION
	.align		4
        /*0000*/ 	.byte	0x04, 0x37
        /*0002*/ 	.short	(.L_1029 - .L_1028)
.L_1028:
        /*0004*/ 	.word	0x00000082


	//----- nvinfo : EIATTR_SW2861232_WAR
	.align		4
.L_1029:
        /*0008*/ 	.byte	0x01, 0x35
	.zero		2


	//----- nvinfo : EIATTR_PARAM_CBANK
	.align		4
        /*000c*/ 	.byte	0x04, 0x0a
        /*000e*/ 	.short	(.L_1031 - .L_1030)
	.align		4
.L_1030:
        /*0010*/ 	.word	index@(.nv.constant0._ZN10layer_norm31ln_parallel_residual_bwd_kernelINS_13Kernel_traitsI13__nv_bfloat16S2_S2_S2_fjLj1024ELj1ELj4ELj1ELj16ENS_18Kernel_traits_baseILj1024ES2_S2_S2_S2_fjLj128EEEEELb1ELb0ELb0EEEvNS_9BwdParamsE)
        /*0014*/ 	.short	0x0160
        /*0016*/ 	.short	0x0128


	//----- nvinfo : EIATTR_CBANK_PARAM_SIZE
	.align		4
.L_1031:
        /*0018*/ 	.byte	0x03, 0x19
        /*001a*/ 	.short	0x0128


	//----- nvinfo : EIATTR_KPARAM_INFO
	.align		4
        /*001c*/ 	.byte	0x04, 0x17
        /*001e*/ 	.short	(.L_1033 - .L_1032)
.L_1032:
        /*0020*/ 	.word	0x00000000
        /*0024*/ 	.short	0x0000
        /*0026*/ 	.short	0x0000
        /*0028*/ 	.byte	0x00, 0xf0, 0xa1, 0x04


	//----- nvinfo : EIATTR_MAXREG_COUNT
	.align		4
.L_1033:
        /*002c*/ 	.byte	0x03, 0x1b
        /*002e*/ 	.short	0x00ff


	//----- nvinfo : EIATTR_NUM_BARRIERS
	.align		4
        /*0030*/ 	.byte	0x02, 0x4c
        /*0032*/ 	.byte	0x01
	.zero		1


	//----- nvinfo : EIATTR_ANNOTATIONS
	.align		4
        /*0034*/ 	.byte	0x04, 0x55
        /*0036*/ 	.short	(.L_1035 - .L_1034)


	//   ....[0]....
.L_1034:
        /* <DEDUP_REMOVED lines=65> */


	//----- nvinfo : EIATTR_MERCURY_ISA_VERSION
	.align		4
.L_1035:
        /*0438*/ 	.byte	0x03, 0x5f
        /*043a*/ 	.short	0x0000


	//----- nvinfo : EIATTR_COOP_GROUP_MASK_REGIDS
	.align		4
        /*043c*/ 	.byte	0x04, 0x29
        /*043e*/ 	.short	(.L_1037 - .L_1036)


	//   ....[0]....
.L_1036:
        /*0440*/ 	.word	0xffffffff


	//   ....[1]....
        /*0444*/ 	.word	0xffffffff


	//   ....[2]....
        /*0448*/ 	.word	0xffffffff


	//   ....[3]....
        /*044c*/ 	.word	0xffffffff


	//   ....[4]....
        /*0450*/ 	.word	0xffffffff


	//   ....[5]....
        /*0454*/ 	.word	0xffffffff


	//   ....[6]....
        /*0458*/ 	.word	0xffffffff


	//   ....[7]....
        /*045c*/ 	.word	0xffffffff


	//   ....[8]....
        /*0460*/ 	.word	0xffffffff


	//   ....[9]....
        /*0464*/ 	.word	0xffffffff


	//   ....[10]....
        /*0468*/ 	.word	0xffffffff


	//   ....[11]....
        /*046c*/ 	.word	0xffffffff


	//   ....[12]....
        /*0470*/ 	.word	0xffffffff


	//   ....[13]....
        /*0474*/ 	.word	0xffffffff


	//   ....[14]....
        /*0478*/ 	.word	0xffffffff


	//   ....[15]....
        /*047c*/ 	.word	0xffffffff


	//   ....[16]....
        /*0480*/ 	.word	0xffffffff


	//   ....[17]....
        /*0484*/ 	.word	0xffffffff


	//   ....[18]....
        /*0488*/ 	.word	0xffffffff


	//   ....[19]....
        /*048c*/ 	.word	0xffffffff


	//----- nvinfo : EIATTR_COOP_GROUP_INSTR_OFFSETS
	.align		4
.L_1037:
        /*0490*/ 	.byte	0x04, 0x28
        /*0492*/ 	.short	(.L_1039 - .L_1038)


	//   ....[0]....
.L_1038:
        /*0494*/ 	.word	0x00003530


	//   ....[1]....
        /*0498*/ 	.word	0x00003550


	//   ....[2]....
        /*049c*/ 	.word	0x00003580


	//   ....[3]....
        /*04a0*/ 	.word	0x000035a0


	//   ....[4]....
        /*04a4*/ 	.word	0x000035c0


	//   ....[5]....
        /*04a8*/ 	.word	0x000035e0


	//   ....[6]....
        /*04ac*/ 	.word	0x000035f0


	//   ....[7]....
        /*04b0*/ 	.word	0x00003620


	//   ....[8]....
        /*04b4*/ 	.word	0x00003630


	//   ....[9]....
        /*04b8*/ 	.word	0x00003650


	//   ....[10]....
        /*04bc*/ 	.word	0x00007940


	//   ....[11]....
        /*04c0*/ 	.word	0x000079c0


	//   ....[12]....
        /*04c4*/ 	.word	0x00007a40


	//   ....[13]....
        /*04c8*/ 	.word	0x00007ab0


	//   ....[14]....
        /*04cc*/ 	.word	0x00007b30


	//   ....[15]....
        /*04d0*/ 	.word	0x00007ba0


	//   ....[16]....
        /*04d4*/ 	.word	0x00007c20


	//   ....[17]....
        /*04d8*/ 	.word	0x00007c90


	//   ....[18]....
        /*04dc*/ 	.word	0x00007d10


	//   ....[19]....
        /*04e0*/ 	.word	0x00007d80


	//----- nvinfo : EIATTR_EXIT_INSTR_OFFSETS
	.align		4
.L_1039:
        /*04e4*/ 	.byte	0x04, 0x1c
        /*04e6*/ 	.short	(.L_1041 - .L_1040)


	//   ....[0]....
.L_1040:
        /*04e8*/ 	.word	0x00007880


	//   ....[1]....
        /*04ec*/ 	.word	0x000078e0


	//----- nvinfo : EIATTR_MAX_THREADS
	.align		4
.L_1041:
        /*04f0*/ 	.byte	0x04, 0x05
        /*04f2*/ 	.short	(.L_1043 - .L_1042)
.L_1042:
        /*04f4*/ 	.word	0x00000080
        /*04f8*/ 	.word	0x00000001
        /*04fc*/ 	.word	0x00000001


	//----- nvinfo : EIATTR_CRS_STACK_SIZE
	.align		4
.L_1043:
        /*0500*/ 	.byte	0x04, 0x1e
        /*0502*/ 	.short	(.L_1045 - .L_1044)
.L_1044:
        /*0504*/ 	.word	0x00000000
.L_1045:


//--------------------- .nv.info._ZN10layer_norm31ln_parallel_residual_bwd_kernelINS_13Kernel_traitsI13__nv_bfloat16S2_S2_S2_fjLj1024ELj1ELj4ELj1ELj16ENS_18Kernel_traits_baseILj1024ES2_S2_S2_S2_fjLj128EEEEELb1ELb0ELb1EEEvNS_9BwdParamsE --------------------------
	.section	.nv.info._ZN10layer_norm31ln_parallel_residual_bwd_kernelINS_13Kernel_traitsI13__nv_bfloat16S2_S2_S2_fjLj1024ELj1ELj4ELj1ELj16ENS_18Kernel_traits_baseILj1024ES2_S2_S2_S2_fjLj128EEEEELb1ELb0ELb1EEEvNS_9BwdParamsE,"",@"SHT_CUDA_INFO"
	.sectionflags	@""
	.align	4


	//----- nvinfo : EIATTR_CUDA_API_VERSION
	.align		4
        /*0000*/ 	.byte	0x04, 0x37
        /*0002*/ 	.short	(.L_1047 - .L_1046)
.L_1046:
        /*0004*/ 	.word	0x00000082


	//----- nvinfo : EIATTR_SW2861232_WAR
	.align		4
.L_1047:
        /*0008*/ 	.byte	0x01, 0x35
	.zero		2


	//----- nvinfo : EIATTR_PARAM_CBANK
	.align		4
        /*000c*/ 	.byte	0x04, 0x0a
        /*000e*/ 	.short	(.L_1049 - .L_1048)
	.align		4
.L_1048:
        /*0010*/ 	.word	index@(.nv.constant0._ZN10layer_norm31ln_parallel_residual_bwd_kernelINS_13Kernel_traitsI13__nv_bfloat16S2_S2_S2_fjLj1024ELj1ELj4ELj1ELj16ENS_18Kernel_traits_baseILj1024ES2_S2_S2_S2_fjLj128EEEEELb1ELb0ELb1EEEvNS_9BwdParamsE)
        /*0014*/ 	.short	0x0160
        /*0016*/ 	.short	0x0128


	//----- nvinfo : EIATTR_CBANK_PARAM_SIZE
	.align		4
.L_1049:
        /*0018*/ 	.byte	0x03, 0x19
        /*001a*/ 	.short	0x0128


	//----- nvinfo : EIATTR_KPARAM_INFO
	.align		4
        /*001c*/ 	.byte	0x04, 0x17
        /*001e*/ 	.short	(.L_1051 - .L_1050)
.L_1050:
        /*0020*/ 	.word	0x00000000
        /*0024*/ 	.short	0x0000
        /*0026*/ 	.short	0x0000
        /*0028*/ 	.byte	0x00, 0xf0, 0xa1, 0x04


	//----- nvinfo : EIATTR_MAXREG_COUNT
	.align		4
.L_1051:
        /*002c*/ 	.byte	0x03, 0x1b
        /*002e*/ 	.short	0x00ff


	//----- nvinfo : EIATTR_NUM_BARRIERS
	.align		4
        /*0030*/ 	.byte	0x02, 0x4c
        /*0032*/ 	.byte	0x01
	.zero		1


	//----- nvinfo : EIATTR_ANNOTATIONS
	.align		4
        /*0034*/ 	.byte	0x04, 0x55
        /*0036*/ 	.short	(.L_1053 - .L_1052)


	//   ....[0]....
.L_1052:
        /* <DEDUP_REMOVED lines=59> */


	//----- nvinfo : EIATTR_MERCURY_ISA_VERSION
	.align		4
.L_1053:
        /*03d8*/ 	.byte	0x03, 0x5f
        /*03da*/ 	.short	0x0000


	//----- nvinfo : EIATTR_COOP_GROUP_MASK_REGIDS
	.align		4
        /*03dc*/ 	.byte	0x04, 0x29
        /*03de*/ 	.short	(.L_1055 - .L_1054)


	//   ....[0]....
.L_1054:
        /*03e0*/ 	.word	0xffffffff


	//   ....[1]....
        /*03e4*/ 	.word	0xffffffff


	//   ....[2]....
        /*03e8*/ 	.word	0xffffffff


	//   ....[3]....
        /*03ec*/ 	.word	0xffffffff


	//   ....[4]....
        /*03f0*/ 	.word	0xffffffff


	//   ....[5]....
        /*03f4*/ 	.word	0xffffffff


	//   ....[6]....
        /*03f8*/ 	.word	0xffffffff


	//   ....[7]....
        /*03fc*/ 	.word	0xffffffff


	//   ....[8]....
        /*0400*/ 	.word	0xffffffff


	//   ....[9]....
        /*0404*/ 	.word	0xffffffff


	//   ....[10]....
        /*0408*/ 	.word	0xffffffff


	//   ....[11]....
        /*040c*/ 	.word	0xffffffff


	//   ....[12]....
        /*0410*/ 	.word	0xffffffff


	//   ....[13]....
        /*0414*/ 	.word	0xffffffff


	//   ....[14]....
        /*0418*/ 	.word	0xffffffff


	//   ....[15]....
        /*041c*/ 	.word	0xffffffff


	//   ....[16]....
        /*0420*/ 	.word	0xffffffff


	//   ....[17]....
        /*0424*/ 	.word	0xffffffff


	//   ....[18]....
        /*0428*/ 	.word	0xffffffff


	//   ....[19]....
        /*042c*/ 	.word	0xffffffff


	//----- nvinfo : EIATTR_COOP_GROUP_INSTR_OFFSETS
	.align		4
.L_1055:
        /*0430*/ 	.byte	0x04, 0x28
        /*0432*/ 	.short	(.L_1057 - .L_1056)


	//   ....[0]....
.L_1056:
        /*0434*/ 	.word	0x00003360


	//   ....[1]....
        /*0438*/ 	.word	0x00003380


	//   ....[2]....
        /*043c*/ 	.word	0x000033b0


	//   ....[3]....
        /*0440*/ 	.word	0x000033d0


	//   ....[4]....
        /*0444*/ 	.word	0x000033f0


	//   ....[5]....
        /*0448*/ 	.word	0x00003410


	//   ....[6]....
        /*044c*/ 	.word	0x00003430


	//   ....[7]....
        /*0450*/ 	.word	0x00003450


	//   ....[8]....
        /*0454*/ 	.word	0x00003460


	//   ....[9]....
        /*0458*/ 	.word	0x00003480


	//   ....[10]....
        /*045c*/ 	.word	0x000072f0


	//   ....[11]....
        /*0460*/ 	.word	0x00007350


	//   ....[12]....
        /*0464*/ 	.word	0x000073b0


	//   ....[13]....
        /*0468*/ 	.word	0x00007400


	//   ....[14]....
        /*046c*/ 	.word	0x00007460


	//   ....[15]....
        /*0470*/ 	.word	0x000074b0


	//   ....[16]....
        /*0474*/ 	.word	0x00007510


	//   ....[17]....
        /*0478*/ 	.word	0x00007560


	//   ....[18]....
        /*047c*/ 	.word	0x000075c0


	//   ....[19]....
        /*0480*/ 	.word	0x00007610


	//----- nvinfo : EIATTR_EXIT_INSTR_OFFSETS
	.align		4
.L_1057:
        /*0484*/ 	.byte	0x04, 0x1c
        /*0486*/ 	.short	(.L_1059 - .L_1058)


	//   ....[0]....
.L_1058:
        /*0488*/ 	.word	0x000072b0


	//----- nvinfo : EIATTR_MAX_THREADS
	.align		4
.L_1059:
        /*048c*/ 	.byte	0x04, 0x05
        /*048e*/ 	.short	(.L_1061 - .L_1060)
.L_1060:
        /*0490*/ 	.word	0x00000080
        /*0494*/ 	.word	0x00000001
        /*0498*/ 	.word	0x00000001


	//----- nvinfo : EIATTR_CRS_STACK_SIZE
	.align		4
.L_1061:
        /*049c*/ 	.byte	0x04, 0x1e
        /*049e*/ 	.short	(.L_1063 - .L_1062)
.L_1062:
        /*04a0*/ 	.word	0x00000000
.L_1063:


//--------------------- .nv.info._ZN10layer_norm22ln_bwd_finalize_kernelINS_22Kernel_traits_finalizeILj1024E13__nv_bfloat16S2_S2_S2_fjLb0ELj1024ELj4ENS_18Kernel_traits_baseILj1024ES2_S2_S2_S2_fjLj1024EEEEELb0ELb0EEEvNS_9BwdParamsE --------------------------
	.section	.nv.info._ZN10layer_norm22ln_bwd_finalize_kernelINS_22Kernel_traits_finalizeILj1024E13__nv_bfloat16S2_S2_S2_fjLb0ELj1024ELj4ENS_18Kernel_traits_baseILj1024ES2_S2_S2_S2_fjLj1024EEEEELb0ELb0EEEvNS_9BwdParamsE,"",@"SHT_CUDA_INFO"
	.sectionflags	@""
	.align	4


	//----- nvinfo : EIATTR_CUDA_API_VERSION
	.align		4
        /*0000*/ 	.byte	0x04, 0x37
        /*0002*/ 	.short	(.L_1065 - .L_1064)
.L_1064:
        /*0004*/ 	.word	0x00000082


	//----- nvinfo : EIATTR_SW2861232_WAR
	.align		4
.L_1065:
        /*0008*/ 	.byte	0x01, 0x35
	.zero		2


	//----- nvinfo : EIATTR_PARAM_CBANK
	.align		4
        /*000c*/ 	.byte	0x04, 0x0a
        /*000e*/ 	.short	(.L_1067 - .L_1066)
	.align		4
.L_1066:
        /*0010*/ 	.word	index@(.nv.constant0._ZN10layer_norm22ln_bwd_finalize_kernelINS_22Kernel_traits_finalizeILj1024E13__nv_bfloat16S2_S2_S2_fjLb0ELj1024ELj4ENS_18Kernel_traits_baseILj1024ES2_S2_S2_S2_fjLj1024EEEEELb0ELb0EEEvNS_9BwdParamsE)
        /*0014*/ 	.short	0x0160
        /*0016*/ 	.short	0x0128


	//----- nvinfo : EIATTR_CBANK_PARAM_SIZE
	.align		4
.L_1067:
        /*0018*/ 	.byte	0x03, 0x19
        /*001a*/ 	.short	0x0128


	//----- nvinfo : EIATTR_KPARAM_INFO
	.align		4
        /*001c*/ 	.byte	0x04, 0x17
        /*001e*/ 	.short	(.L_1069 - .L_1068)
.L_1068:
        /*0020*/ 	.word	0x00000000
        /*0024*/ 	.short	0x0000
        /*0026*/ 	.short	0x0000
        /*0028*/ 	.byte	0x00, 0xf0, 0xa1, 0x04


	//----- nvinfo : EIATTR_MAXREG_COUNT
	.align		4
.L_1069:
        /*002c*/ 	.byte	0x03, 0x1b
        /*002e*/ 	.short	0x0040


	//----- nvinfo : EIATTR_NUM_BARRIERS
	.align		4
        /*0030*/ 	.byte	0x02, 0x4c
        /*0032*/ 	.byte	0x01
	.zero		1


	//----- nvinfo : EIATTR_MERCURY_ISA_VERSION
	.align		4
        /*0034*/ 	.byte	0x03, 0x5f
        /*0036*/ 	.short	0x0000


	//----- nvinfo : EIATTR_COOP_GROUP_MASK_REGIDS
	.align		4
        /*0038*/ 	.byte	0x04, 0x29
        /*003a*/ 	.short	(.L_1071 - .L_1070)


	//   ....[0]....
.L_1070:
        /*003c*/ 	.word	0xffffffff


	//   ....[1]....
        /*0040*/ 	.word	0xffffffff


	//   ....[2]....
        /*0044*/ 	.word	0xffffffff


	//   ....[3]....
        /*0048*/ 	.word	0xffffffff


	//   ....[4]....
        /*004c*/ 	.word	0xffffffff


	//   ....[5]....
        /*0050*/ 	.word	0xffffffff


	//   ....[6]....
        /*0054*/ 	.word	0xffffffff


	//   ....[7]....
        /*0058*/ 	.word	0xffffffff


	//   ....[8]....
        /*005c*/ 	.word	0xffffffff


	//   ....[9]....
        /*0060*/ 	.word	0xffffffff


	//   ....[10]....
        /*0064*/ 	.word	0xffffffff


	//   ....[11]....
        /*0068*/ 	.word	0xffffffff


	//   ....[12]....
        /*006c*/ 	.word	0xffffffff


	//   ....[13]....
        /*0070*/ 	.word	0xffffffff


	//   ....[14]....
        /*0074*/ 	.word	0xffffffff


	//   ....[15]....
        /*0078*/ 	.word	0xffffffff


	//   ....[16]....
        /*007c*/ 	.word	0xffffffff


	//   ....[17]....
        /*0080*/ 	.word	0xffffffff


	//   ....[18]....
        /*0084*/ 	.word	0xffffffff


	//   ....[19]....
        /*0088*/ 	.word	0xffffffff


	//----- nvinfo : EIATTR_COOP_GROUP_INSTR_OFFSETS
	.align		4
.L_1071:
        /*008c*/ 	.byte	0x04, 0x28
        /*008e*/ 	.short	(.L_1073 - .L_1072)


	//   ....[0]....
.L_1072:
        /*0090*/ 	.word	0x00000820


	//   ....[1]....
        /*0094*/ 	.word	0x00000850


	//   ....[2]....
        /*0098*/ 	.word	0x00000860


	//   ....[3]....
        /*009c*/ 	.word	0x00000890


	//   ....[4]....
        /*00a0*/ 	.word	0x000008a0


	//   ....[5]....
        /*00a4*/ 	.word	0x000008d0


	//   ....[6]....
        /*00a8*/ 	.word	0x000008f0


	//   ....[7]....
        /*00ac*/ 	.word	0x00000900


	//   ....[8]....
        /*00b0*/ 	.word	0x00000930


	//   ....[9]....
        /*00b4*/ 	.word	0x00000940


	//   ....[10]....
        /*00b8*/ 	.word	0x00000b50


	//   ....[11]....
        /*00bc*/ 	.word	0x00000bc0


	//   ....[12]....
        /*00c0*/ 	.word	0x00000c20


	//   ....[13]....
        /*00c4*/ 	.word	0x00000c80


	//   ....[14]....
        /*00c8*/ 	.word	0x00000cf0


	//   ....[15]....
        /*00cc*/ 	.word	0x00000d60


	//   ....[16]....
        /*00d0*/ 	.word	0x00000dc0


	//   ....[17]....
        /*00d4*/ 	.word	0x00000e20


	//   ....[18]....
        /*00d8*/ 	.word	0x00000e80


	//   ....[19]....
        /*00dc*/ 	.word	0x00000ee0


	//----- nvinfo : EIATTR_EXIT_INSTR_OFFSETS
	.align		4
.L_1073:
        /*00e0*/ 	.byte	0x04, 0x1c
        /*00e2*/ 	.short	(.L_1075 - .L_1074)


	//   ....[0]....
.L_1074:
        /*00e4*/ 	.word	0x00000070


	//   ....[1]....
        /*00e8*/ 	.word	0x00000af0


	//----- nvinfo : EIATTR_MAX_THREADS
	.align		4
.L_1075:
        /*00ec*/ 	.byte	0x04, 0x05
        /*00ee*/ 	.short	(.L_1077 - .L_1076)
.L_1076:
        /*00f0*/ 	.word	0x00000400
        /*00f4*/ 	.word	0x00000001
        /*00f8*/ 	.word	0x00000001


	//----- nvinfo : EIATTR_CRS_STACK_SIZE
	.align		4
.L_1077:
        /*00fc*/ 	.byte	0x04, 0x1e
        /*00fe*/ 	.short	(.L_1079 - .L_1078)
.L_1078:
        /*0100*/ 	.word	0x00000000
.L_1079:


//--------------------- .nv.info._ZN10layer_norm40ln_parallel_residual_bwd_finalize_kernelINS_22Kernel_traits_finalizeILj1024E13__nv_bfloat16S2_S2_S2_fjLb0ELj1024ELj4ENS_18Kernel_traits_baseILj1024ES2_S2_S2_S2_fjLj1024EEEEELb0EEEvNS_9BwdParamsE --------------------------
	.section	.nv.info._ZN10layer_norm40ln_parallel_residual_bwd_finalize_kernelINS_22Kernel_traits_finalizeILj1024E13__nv_bfloat16S2_S2_S2_fjLb0ELj1024ELj4ENS_18Kernel_traits_baseILj1024ES2_S2_S2_S2_fjLj1024EEEEELb0EEEvNS_9BwdParamsE,"",@"SHT_CUDA_INFO"
	.sectionflags	@""
	.align	4


	//----- nvinfo : EIATTR_CUDA_API_VERSION
	.align		4
        /*0000*/ 	.byte	0x04, 0x37
        /*0002*/ 	.short	(.L_1081 - .L_1080)
.L_1080:
        /*0004*/ 	.word	0x00000082


	//----- nvinfo : EIATTR_SW2861232_WAR
	.align		4
.L_1081:
        /*0008*/ 	.byte	0x01, 0x35
	.zero		2


	//----- nvinfo : EIATTR_PARAM_CBANK
	.align		4
        /*000c*/ 	.byte	0x04, 0x0a
        /*000e*/ 	.short	(.L_1083 - .L_1082)
	.align		4
.L_1082:
        /*0010*/ 	.word	index@(.nv.constant0._ZN10layer_norm40ln_parallel_residual_bwd_finalize_kernelINS_22Kernel_traits_finalizeILj1024E13__nv_bfloat16S2_S2_S2_fjLb0ELj1024ELj4ENS_18Kernel_traits_baseILj1024ES2_S2_S2_S2_fjLj1024EEEEELb0EEEvNS_9BwdParamsE)
        /*0014*/ 	.short	0x0160
        /*0016*/ 	.short	0x0128


	//----- nvinfo : EIATTR_CBANK_PARAM_SIZE
	.align		4
.L_1083:
        /*0018*/ 	.byte	0x03, 0x19
        /*001a*/ 	.short	0x0128


	//----- nvinfo : EIATTR_KPARAM_INFO
	.align		4
        /*001c*/ 	.byte	0x04, 0x17
        /*001e*/ 	.short	(.L_1085 - .L_1084)
.L_1084:
        /*0020*/ 	.word	0x00000000
        /*0024*/ 	.short	0x0000
        /*0026*/ 	.short	0x0000
        /*0028*/ 	.byte	0x00, 0xf0, 0xa1, 0x04


	//----- nvinfo : EIATTR_MAXREG_COUNT
	.align		4
.L_1085:
        /*002c*/ 	.byte	0x03, 0x1b
        /*002e*/ 	.short	0x0040


	//----- nvinfo : EIATTR_NUM_BARRIERS
	.align		4
        /*0030*/ 	.byte	0x02, 0x4c
        /*0032*/ 	.byte	0x01
	.zero		1


	//----- nvinfo : EIATTR_MERCURY_ISA_VERSION
	.align		4
        /*0034*/ 	.byte	0x03, 0x5f
        /*0036*/ 	.short	0x0000


	//----- nvinfo : EIATTR_COOP_GROUP_MASK_REGIDS
	.align		4
        /*0038*/ 	.byte	0x04, 0x29
        /*003a*/ 	.short	(.L_1087 - .L_1086)


	//   ....[0]....
.L_1086:
        /*003c*/ 	.word	0xffffffff


	//   ....[1]....
        /*0040*/ 	.word	0xffffffff


	//   ....[2]....
        /*0044*/ 	.word	0xffffffff


	//   ....[3]....
        /*0048*/ 	.word	0xffffffff


	//   ....[4]....
        /*004c*/ 	.word	0xffffffff


	//   ....[5]....
        /*0050*/ 	.word	0xffffffff


	//   ....[6]....
        /*0054*/ 	.word	0xffffffff


	//   ....[7]....
        /*0058*/ 	.word	0xffffffff


	//   ....[8]....
        /*005c*/ 	.word	0xffffffff


	//   ....[9]....
        /*0060*/ 	.word	0xffffffff


	//   ....[10]....
        /*0064*/ 	.word	0xffffffff


	//   ....[11]....
        /*0068*/ 	.word	0xffffffff


	//   ....[12]....
        /*006c*/ 	.word	0xffffffff


	//   ....[13]....
        /*0070*/ 	.word	0xffffffff


	//   ....[14]....
        /*0074*/ 	.word	0xffffffff


	//   ....[15]....
        /*0078*/ 	.word	0xffffffff


	//   ....[16]....
        /*007c*/ 	.word	0xffffffff


	//   ....[17]....
        /*0080*/ 	.word	0xffffffff


	//   ....[18]....
        /*0084*/ 	.word	0xffffffff


	//   ....[19]....
        /*0088*/ 	.word	0xffffffff


	//   ....[20]....
        /*008c*/ 	.word	0xffffffff


	//   ....[21]....
        /*0090*/ 	.word	0xffffffff


	//   ....[22]....
        /*0094*/ 	.word	0xffffffff


	//   ....[23]....
        /*0098*/ 	.word	0xffffffff


	//   ....[24]....
        /*009c*/ 	.word	0xffffffff


	//   ....[25]....
        /*00a0*/ 	.word	0xffffffff


	//   ....[26]....
        /*00a4*/ 	.word	0xffffffff


	//   ....[27]....
        /*00a8*/ 	.word	0xffffffff


	//   ....[28]....
        /*00ac*/ 	.word	0xffffffff


	//   ....[29]....
        /*00b0*/ 	.word	0xffffffff


	//   ....[30]....
        /*00b4*/ 	.word	0xffffffff


	//   ....[31]....
        /*00b8*/ 	.word	0xffffffff


	//   ....[32]....
        /*00bc*/ 	.word	0xffffffff


	//   ....[33]....
        /*00c0*/ 	.word	0xffffffff


	//   ....[34]....
        /*00c4*/ 	.word	0xffffffff


	//   ....[35]....
        /*00c8*/ 	.word	0xffffffff


	//   ....[36]....
        /*00cc*/ 	.word	0xffffffff


	//   ....[37]....
        /*00d0*/ 	.word	0xffffffff


	//   ....[38]....
        /*00d4*/ 	.word	0xffffffff


	//   ....[39]....
        /*00d8*/ 	.word	0xffffffff


	//----- nvinfo : EIATTR_COOP_GROUP_INSTR_OFFSETS
	.align		4
.L_1087:
        /*00dc*/ 	.byte	0x04, 0x28
        /*00de*/ 	.short	(.L_1089 - .L_1088)


	//   ....[0]....
.L_1088:
        /*00e0*/ 	.word	0x00000b70


	//   ....[1]....
        /*00e4*/ 	.word	0x00000ba0


	//   ....[2]....
        /*00e8*/ 	.word	0x00000bb0


	//   ....[3]....
        /*00ec*/ 	.word	0x00000bc0


	//   ....[4]....
        /*00f0*/ 	.word	0x00000bf0


	//   ....[5]....
        /*00f4*/ 	.word	0x00000c10


	//   ....[6]....
        /*00f8*/ 	.word	0x00000c20


	//   ....[7]....
        /*00fc*/ 	.word	0x00000c30


	//   ....[8]....
        /*0100*/ 	.word	0x00000c60


	//   ....[9]....
        /*0104*/ 	.word	0x00000c80


	//   ....[10]....
        /*0108*/ 	.word	0x00000ca0


	//   ....[11]....
        /*010c*/ 	.word	0x00000cb0


	//   ....[12]....
        /*0110*/ 	.word	0x00000ce0


	//   ....[13]....
        /*0114*/ 	.word	0x00000d00


	//   ....[14]....
        /*0118*/ 	.word	0x00000d20


	//   ....[15]....
        /*011c*/ 	.word	0x00000d30


	//   ....[16]....
        /*0120*/ 	.word	0x00000d60


	//   ....[17]....
        /*0124*/ 	.word	0x00000d90


	//   ....[18]....
        /*0128*/ 	.word	0x00000da0


	//   ....[19]....
        /*012c*/ 	.word	0x00000db0


	//   ....[20]....
        /*0130*/ 	.word	0x000010c0


	//   ....[21]....
        /*0134*/ 	.word	0x00001130


	//   ....[22]....
        /*0138*/ 	.word	0x00001190


	//   ....[23]....
        /*013c*/ 	.word	0x000011f0


	//   ....[24]....
        /*0140*/ 	.word	0x00001260


	//   ....[25]....
        /*0144*/ 	.word	0x000012d0


	//   ....[26]....
        /*0148*/ 	.word	0x00001330


	//   ....[27]....
        /*014c*/ 	.word	0x00001390


	//   ....[28]....
        /*0150*/ 	.word	0x000013f0


	//   ....[29]....
        /*0154*/ 	.word	0x00001460


	//   ....[30]....
        /*0158*/ 	.word	0x000014d0


	//   ....[31]....
        /*015c*/ 	.word	0x00001530


	//   ....[32]....
        /*0160*/ 	.word	0x00001590


	//   ....[33]....
        /*0164*/ 	.word	0x000015f0


	//   ....[34]....
        /*0168*/ 	.word	0x00001660


	//   ....[35]....
        /*016c*/ 	.word	0x000016d0


	//   ....[36]....
        /*0170*/ 	.word	0x00001730


	//   ....[37]....
        /*0174*/ 	.word	0x00001790


	//   ....[38]....
        /*0178*/ 	.word	0x000017f0


	//   ....[39]....
        /*017c*/ 	.word	0x00001850


	//----- nvinfo : EIATTR_EXIT_INSTR_OFFSETS
	.align		4
.L_1089:
        /*0180*/ 	.byte	0x04, 0x1c
        /*0182*/ 	.short	(.L_1091 - .L_1090)


	//   ....[0]....
.L_1090:
        /*0184*/ 	.word	0x00000070


	//   ....[1]....
        /*0188*/ 	.word	0x00001060


	//----- nvinfo : EIATTR_MAX_THREADS
	.align		4
.L_1091:
        /*018c*/ 	.byte	0x04, 0x05
        /*018e*/ 	.short	(.L_1093 - .L_1092)
.L_1092:
        /*0190*/ 	.word	0x00000400
        /*0194*/ 	.word	0x00000001
        /*0198*/ 	.word	0x00000001


	//----- nvinfo : EIATTR_CRS_STACK_SIZE
	.align		4
.L_1093:
        /*019c*/ 	.byte	0x04, 0x1e
        /*019e*/ 	.short	(.L_1095 - .L_1094)
.L_1094:
        /*01a0*/ 	.word	0x00000000
.L_1095:


//--------------------- .nv.info._ZN10layer_norm31ln_parallel_residual_bwd_kernelINS_13Kernel_traitsI13__nv_bfloat16S2_S2_S2_fjLj1024ELj1ELj4ELj1ELj16ENS_18Kernel_traits_baseILj1024ES2_S2_S2_S2_fjLj128EEEEELb1ELb1ELb0EEEvNS_9BwdParamsE --------------------------
	.section	.nv.info._ZN10layer_norm31ln_parallel_residual_bwd_kernelINS_13Kernel_traitsI13__nv_bfloat16S2_S2_S2_fjLj1024ELj1ELj4ELj1ELj16ENS_18Kernel_traits_baseILj1024ES2_S2_S2_S2_fjLj128EEEEELb1ELb1ELb0EEEvNS_9BwdParamsE,"",@"SHT_CUDA_INFO"
	.sectionflags	@""
	.align	4


	//----- nvinfo : EIATTR_CUDA_API_VERSION
	.align		4
        /*0000*/ 	.byte	0x04, 0x37
        /*0002*/ 	.short	(.L_1097 - .L_1096)
.L_1096:
        /*0004*/ 	.word	0x00000082


	//----- nvinfo : EIATTR_SW2861232_WAR
	.align		4
.L_1097:
        /*0008*/ 	.byte	0x01, 0x35
	.zero		2


	//----- nvinfo : EIATTR_PARAM_CBANK
	.align		4
        /*000c*/ 	.byte	0x04, 0x0a
        /*000e*/ 	.short	(.L_1099 - .L_1098)
	.align		4
.L_1098:
        /*0010*/ 	.word	index@(.nv.constant0._ZN10layer_norm31ln_parallel_residual_bwd_kernelINS_13Kernel_traitsI13__nv_bfloat16S2_S2_S2_fjLj1024ELj1ELj4ELj1ELj16ENS_18Kernel_traits_baseILj1024ES2_S2_S2_S2_fjLj128EEEEELb1ELb1ELb0EEEvNS_9BwdParamsE)
        /*0014*/ 	.short	0x0160
        /*0016*/ 	.short	0x0128


	//----- nvinfo : EIATTR_CBANK_PARAM_SIZE
	.align		4
.L_1099:
        /*0018*/ 	.byte	0x03, 0x19
        /*001a*/ 	.short	0x0128


	//----- nvinfo : EIATTR_KPARAM_INFO
	.align		4
        /*001c*/ 	.byte	0x04, 0x17
        /*001e*/ 	.short	(.L_1101 - .L_1100)
.L_1100:
        /*0020*/ 	.word	0x00000000
        /*0024*/ 	.short	0x0000
        /*0026*/ 	.short	0x0000
        /*0028*/ 	.byte	0x00, 0xf0, 0xa1, 0x04


	//----- nvinfo : EIATTR_MAXREG_COUNT
	.align		4
.L_1101:
        /*002c*/ 	.byte	0x03, 0x1b
        /*002e*/ 	.short	0x00ff


	//----- nvinfo : EIATTR_NUM_BARRIERS
	.align		4
        /*0030*/ 	.byte	0x02, 0x4c
        /*0032*/ 	.byte	0x01
	.zero		1


	//----- nvinfo : EIATTR_MERCURY_ISA_VERSION
	.align		4
        /*0034*/ 	.byte	0x03, 0x5f
        /*0036*/ 	.short	0x0000


	//----- nvinfo : EIATTR_COOP_GROUP_MASK_REGIDS
	.align		4
        /*0038*/ 	.byte	0x04, 0x29
        /*003a*/ 	.short	(.L_1103 - .L_1102)


	//   ....[0]....
.L_1102:
        /*003c*/ 	.word	0xffffffff


	//   ....[1]....
        /*0040*/ 	.word	0xffffffff


	//   ....[2]....
        /*0044*/ 	.word	0xffffffff


	//   ....[3]....
        /*0048*/ 	.word	0xffffffff


	//   ....[4]....
        /*004c*/ 	.word	0xffffffff


	//   ....[5]....
        /*0050*/ 	.word	0xffffffff


	//   ....[6]....
        /*0054*/ 	.word	0xffffffff


	//   ....[7]....
        /*0058*/ 	.word	0xffffffff


	//   ....[8]....
        /*005c*/ 	.word	0xffffffff


	//   ....[9]....
        /*0060*/ 	.word	0xffffffff


	//   ....[10]....
        /*0064*/ 	.word	0xffffffff


	//   ....[11]....
        /*0068*/ 	.word	0xffffffff


	//   ....[12]....
        /*006c*/ 	.word	0xffffffff


	//   ....[13]....
        /*0070*/ 	.word	0xffffffff


	//   ....[14]....
        /*0074*/ 	.word	0xffffffff


	//   ....[15]....
        /*0078*/ 	.word	0xffffffff


	//   ....[16]....
        /*007c*/ 	.word	0xffffffff


	//   ....[17]....
        /*0080*/ 	.word	0xffffffff


	//   ....[18]....
        /*0084*/ 	.word	0xffffffff


	//   ....[19]....
        /*0088*/ 	.word	0xffffffff


	//----- nvinfo : EIATTR_COOP_GROUP_INSTR_OFFSETS
	.align		4
.L_1103:
        /*008c*/ 	.byte	0x04, 0x28
        /*008e*/ 	.short	(.L_1105 - .L_1104)


	//   ....[0]....
.L_1104:
        /*0090*/ 	.word	0x00001f80


	//   ....[1]....
        /*0094*/ 	.word	0x00001fa0


	//   ....[2]....
        /*0098*/ 	.word	0x00001fc0


	//   ....[3]....
        /*009c*/ 	.word	0x00001fe0


	//   ....[4]....
        /*00a0*/ 	.word	0x00002000


	//   ....[5]....
        /*00a4*/ 	.word	0x00002020


	//   ....[6]....
        /*00a8*/ 	.word	0x00002040


	//   ....[7]....
        /*00ac*/ 	.word	0x00002060


	//   ....[8]....
        /*00b0*/ 	.word	0x00002080


	//   ....[9]....
        /*00b4*/ 	.word	0x000020a0


	//   ....[10]....
        /*00b8*/ 	.word	0x00005440


	//   ....[11]....
        /*00bc*/ 	.word	0x000054c0


	//   ....[12]....
        /*00c0*/ 	.word	0x00005540


	//   ....[13]....
        /*00c4*/ 	.word	0x000055b0


	//   ....[14]....
        /*00c8*/ 	.word	0x00005630


	//   ....[15]....
        /*00cc*/ 	.word	0x000056a0


	//   ....[16]....
        /*00d0*/ 	.word	0x00005720


	//   ....[17]....
        /*00d4*/ 	.word	0x00005790


	//   ....[18]....
        /*00d8*/ 	.word	0x00005810


	//   ....[19]....
        /*00dc*/ 	.word	0x00005880


	//----- nvinfo : EIATTR_EXIT_INSTR_OFFSETS
	.align		4
.L_1105:
        /*00e0*/ 	.byte	0x04, 0x1c
        /*00e2*/ 	.short	(.L_1107 - .L_1106)


	//   ....[0]....
.L_1106:
        /*00e4*/ 	.word	0x000053b0


	//   ....[1]....
        /*00e8*/ 	.word	0x000053e0


	//----- nvinfo : EIATTR_MAX_THREADS
	.align		4
.L_1107:
        /*00ec*/ 	.byte	0x04, 0x05
        /*00ee*/ 	.short	(.L_1109 - .L_1108)
.L_1108:
        /*00f0*/ 	.word	0x00000080
        /*00f4*/ 	.word	0x00000001
        /*00f8*/ 	.word	0x00000001


	//----- nvinfo : EIATTR_CRS_STACK_SIZE
	.align		4
.L_1109:
        /*00fc*/ 	.byte	0x04, 0x1e
        /*00fe*/ 	.short	(.L_1111 - .L_1110)
.L_1110:
        /*0100*/ 	.word	0x00000000
.L_1111:


//--------------------- .nv.info._ZN10layer_norm22ln_bwd_finalize_kernelINS_22Kernel_traits_finalizeILj1024E13__nv_bfloat16S2_S2_S2_fjLb0ELj1024ELj4ENS_18Kernel_traits_baseILj1024ES2_S2_S2_S2_fjLj1024EEEEELb0ELb1EEEvNS_9BwdParamsE --------------------------
	.section	.nv.info._ZN10layer_norm22ln_bwd_finalize_kernelINS_22Kernel_traits_finalizeILj1024E13__nv_bfloat16S2_S2_S2_fjLb0ELj1024ELj4ENS_18Kernel_traits_baseILj1024ES2_S2_S2_S2_fjLj1024EEEEELb0ELb1EEEvNS_9BwdParamsE,"",@"SHT_CUDA_INFO"
	.sectionflags	@""
	.align	4


	//----- nvinfo : EIATTR_CUDA_API_VERSION
	.align		4
        /*0000*/ 	.byte	0x04, 0x37
        /*0002*/ 	.short	(.L_1113 - .L_1112)
.L_1112:
        /*0004*/ 	.word	0x00000082


	//----- nvinfo : EIATTR_SW2861232_WAR
	.align		4
.L_1113:
        /*0008*/ 	.byte	0x01, 0x35
	.zero		2


	//----- nvinfo : EIATTR_PARAM_CBANK
	.align		4
        /*000c*/ 	.byte	0x04, 0x0a
        /*000e*/ 	.short	(.L_1115 - .L_1114)
	.align		4
.L_1114:
        /*0010*/ 	.word	index@(.nv.constant0._ZN10layer_norm22ln_bwd_finalize_kernelINS_22Kernel_traits_finalizeILj1024E13__nv_bfloat16S2_S2_S2_fjLb0ELj1024ELj4ENS_18Kernel_traits_baseILj1024ES2_S2_S2_S2_fjLj1024EEEEELb0ELb1EEEvNS_9BwdParamsE)
        /*0014*/ 	.short	0x0160
        /*0016*/ 	.short	0x0128


	//----- nvinfo : EIATTR_CBANK_PARAM_SIZE
	.align		4
.L_1115:
        /*0018*/ 	.byte	0x03, 0x19
        /*001a*/ 	.short	0x0128


	//----- nvinfo : EIATTR_KPARAM_INFO
	.align		4
        /*001c*/ 	.byte	0x04, 0x17
        /*001e*/ 	.short	(.L_1117 - .L_1116)
.L_1116:
        /*0020*/ 	.word	0x00000000
        /*0024*/ 	.short	0x0000
        /*0026*/ 	.short	0x0000
        /*0028*/ 	.byte	0x00, 0xf0, 0xa1, 0x04


	//----- nvinfo : EIATTR_MAXREG_COUNT
	.align		4
.L_1117:
        /*002c*/ 	.byte	0x03, 0x1b
        /*002e*/ 	.short	0x0040


	//----- nvinfo : EIATTR_NUM_BARRIERS
	.align		4
        /*0030*/ 	.byte	0x02, 0x4c
        /*0032*/ 	.byte	0x01
	.zero		1


	//----- nvinfo : EIATTR_MERCURY_ISA_VERSION
	.align		4
        /*0034*/ 	.byte	0x03, 0x5f
        /*0036*/ 	.short	0x0000


	//----- nvinfo : EIATTR_COOP_GROUP_MASK_REGIDS
	.align		4
        /*0038*/ 	.byte	0x04, 0x29
        /*003a*/ 	.short	(.L_1119 - .L_1118)


	//   ....[0]....
.L_1118:
        /*003c*/ 	.word	0xffffffff


	//   ....[1]....
        /*0040*/ 	.word	0xffffffff


	//   ....[2]....
        /*0044*/ 	.word	0xffffffff


	//   ....[3]....
        /*0048*/ 	.word	0xffffffff


	//   ....[4]....
        /*004c*/ 	.word	0xffffffff


	//   ....[5]....
        /*0050*/ 	.word	0xffffffff


	//   ....[6]....
        /*0054*/ 	.word	0xffffffff


	//   ....[7]....
        /*0058*/ 	.word	0xffffffff


	//   ....[8]....
        /*005c*/ 	.word	0xffffffff


	//   ....[9]....
        /*0060*/ 	.word	0xffffffff


	//   ....[10]....
        /*0064*/ 	.word	0xffffffff


	//   ....[11]....
        /*0068*/ 	.word	0xffffffff


	//   ....[12]....
        /*006c*/ 	.word	0xffffffff


	//   ....[13]....
        /*0070*/ 	.word	0xffffffff


	//   ....[14]....
        /*0074*/ 	.word	0xffffffff


	//   ....[15]....
        /*0078*/ 	.word	0xffffffff


	//   ....[16]....
        /*007c*/ 	.word	0xffffffff


	//   ....[17]....
        /*0080*/ 	.word	0xffffffff


	//   ....[18]....
        /*0084*/ 	.word	0xffffffff


	//   ....[19]....
        /*0088*/ 	.word	0xffffffff


	//----- nvinfo : EIATTR_COOP_GROUP_INSTR_OFFSETS
	.align		4
.L_1119:
        /*008c*/ 	.byte	0x04, 0x28
        /*008e*/ 	.short	(.L_1121 - .L_1120)


	//   ....[0]....
.L_1120:
        /*0090*/ 	.word	0x000007f0


	//   ....[1]....
        /*0094*/ 	.word	0x00000820


	//   ....[2]....
        /*0098*/ 	.word	0x00000840


	//   ....[3]....
        /*009c*/ 	.word	0x00000850


	//   ....[4]....
        /*00a0*/ 	.word	0x00000880


	//   ....[5]....
        /*00a4*/ 	.word	0x00000890


	//   ....[6]....
        /*00a8*/ 	.word	0x000008c0


	//   ....[7]....
        /*00ac*/ 	.word	0x000008d0


	//   ....[8]....
        /*00b0*/ 	.word	0x00000900


	//   ....[9]....
        /*00b4*/ 	.word	0x00000910


	//   ....[10]....
        /*00b8*/ 	.word	0x00000b00


	//   ....[11]....
        /*00bc*/ 	.word	0x00000b80


	//   ....[12]....
        /*00c0*/ 	.word	0x00000be0


	//   ....[13]....
        /*00c4*/ 	.word	0x00000c40


	//   ....[14]....
        /*00c8*/ 	.word	0x00000cb0


	//   ....[15]....
        /*00cc*/ 	.word	0x00000d20


	//   ....[16]....
        /*00d0*/ 	.word	0x00000d80


	//   ....[17]....
        /*00d4*/ 	.word	0x00000de0


	//   ....[18]....
        /*00d8*/ 	.word	0x00000e40


	//   ....[19]....
        /*00dc*/ 	.word	0x00000ea0


	//----- nvinfo : EIATTR_EXIT_INSTR_OFFSETS
	.align		4
.L_1121:
        /*00e0*/ 	.byte	0x04, 0x1c
        /*00e2*/ 	.short	(.L_1123 - .L_1122)


	//   ....[0]....
.L_1122:
        /*00e4*/ 	.word	0x00000070


	//   ....[1]....
        /*00e8*/ 	.word	0x00000aa0


	//----- nvinfo : EIATTR_MAX_THREADS
	.align		4
.L_1123:
        /*00ec*/ 	.byte	0x04, 0x05
        /*00ee*/ 	.short	(.L_1125 - .L_1124)
.L_1124:
        /*00f0*/ 	.word	0x00000400
        /*00f4*/ 	.word	0x00000001
        /*00f8*/ 	.word	0x00000001


	//----- nvinfo : EIATTR_CRS_STACK_SIZE
	.align		4
.L_1125:
        /*00fc*/ 	.byte	0x04, 0x1e
        /*00fe*/ 	.short	(.L_1127 - .L_1126)
.L_1126:
        /*0100*/ 	.word	0x00000000
.L_1127:


//--------------------- .nv.info._ZN10layer_norm40ln_parallel_residual_bwd_finalize_kernelINS_22Kernel_traits_finalizeILj1024E13__nv_bfloat16S2_S2_S2_fjLb0ELj1024ELj4ENS_18Kernel_traits_baseILj1024ES2_S2_S2_S2_fjLj1024EEEEELb1EEEvNS_9BwdParamsE --------------------------
	.section	.nv.info._ZN10layer_norm40ln_parallel_residual_bwd_finalize_kernelINS_22Kernel_traits_finalizeILj1024E13__nv_bfloat16S2_S2_S2_fjLb0ELj1024ELj4ENS_18Kernel_traits_baseILj1024ES2_S2_S2_S2_fjLj1024EEEEELb1EEEvNS_9BwdParamsE,"",@"SHT_CUDA_INFO"
	.sectionflags	@""
	.align	4


	//----- nvinfo : EIATTR_CUDA_API_VERSION
	.align		4
        /*0000*/ 	.byte	0x04, 0x37
        /*0002*/ 	.short	(.L_1129 - .L_1128)
.L_1128:
        /*0004*/ 	.word	0x00000082


	//----- nvinfo : EIATTR_SW2861232_WAR
	.align		4
.L_1129:
        /*0008*/ 	.byte	0x01, 0x35
	.zero		2


	//----- nvinfo : EIATTR_PARAM_CBANK
	.align		4
        /*000c*/ 	.byte	0x04, 0x0a
        /*000e*/ 	.short	(.L_1131 - .L_1130)
	.align		4
.L_1130:
        /*0010*/ 	.word	index@(.nv.constant0._ZN10layer_norm40ln_parallel_residual_bwd_finalize_kernelINS_22Kernel_traits_finalizeILj1024E13__nv_bfloat16S2_S2_S2_fjLb0ELj1024ELj4ENS_18Kernel_traits_baseILj1024ES2_S2_S2_S2_fjLj1024EEEEELb1EEEvNS_9BwdParamsE)
        /*0014*/ 	.short	0x0160
        /*0016*/ 	.short	0x0128


	//----- nvinfo : EIATTR_CBANK_PARAM_SIZE
	.align		4
.L_1131:
        /*0018*/ 	.byte	0x03, 0x19
        /*001a*/ 	.short	0x0128


	//----- nvinfo : EIATTR_KPARAM_INFO
	.align		4
        /*001c*/ 	.byte	0x04, 0x17
        /*001e*/ 	.short	(.L_1133 - .L_1132)
.L_1132:
        /*0020*/ 	.word	0x00000000
        /*0024*/ 	.short	0x0000
        /*0026*/ 	.short	0x0000
        /*0028*/ 	.byte	0x00, 0xf0, 0xa1, 0x04


	//----- nvinfo : EIATTR_MAXREG_COUNT
	.align		4
.L_1133:
        /*002c*/ 	.byte	0x03, 0x1b
        /*002e*/ 	.short	0x0040


	//----- nvinfo : EIATTR_NUM_BARRIERS
	.align		4
        /*0030*/ 	.byte	0x02, 0x4c
        /*0032*/ 	.byte	0x01
	.zero		1


	//----- nvinfo : EIATTR_MERCURY_ISA_VERSION
	.align		4
        /*0034*/ 	.byte	0x03, 0x5f
        /*0036*/ 	.short	0x0000


	//----- nvinfo : EIATTR_COOP_GROUP_MASK_REGIDS
	.align		4
        /*0038*/ 	.byte	0x04, 0x29
        /*003a*/ 	.short	(.L_1135 - .L_1134)


	//   ....[0]....
.L_1134:
        /*003c*/ 	.word	0xffffffff


	//   ....[1]....
        /*0040*/ 	.word	0xffffffff


	//   ....[2]....
        /*0044*/ 	.word	0xffffffff


	//   ....[3]....
        /*0048*/ 	.word	0xffffffff


	//   ....[4]....
        /*004c*/ 	.word	0xffffffff


	//   ....[5]....
        /*0050*/ 	.word	0xffffffff


	//   ....[6]....
        /*0054*/ 	.word	0xffffffff


	//   ....[7]....
        /*0058*/ 	.word	0xffffffff


	//   ....[8]....
        /*005c*/ 	.word	0xffffffff


	//   ....[9]....
        /*0060*/ 	.word	0xffffffff


	//   ....[10]....
        /*0064*/ 	.word	0xffffffff


	//   ....[11]....
        /*0068*/ 	.word	0xffffffff


	//   ....[12]....
        /*006c*/ 	.word	0xffffffff


	//   ....[13]....
        /*0070*/ 	.word	0xffffffff


	//   ....[14]....
        /*0074*/ 	.word	0xffffffff


	//   ....[15]....
        /*0078*/ 	.word	0xffffffff


	//   ....[16]....
        /*007c*/ 	.word	0xffffffff


	//   ....[17]....
        /*0080*/ 	.word	0xffffffff


	//   ....[18]....
        /*0084*/ 	.word	0xffffffff


	//   ....[19]....
        /*0088*/ 	.word	0xffffffff


	//   ....[20]....
        /*008c*/ 	.word	0xffffffff


	//   ....[21]....
        /*0090*/ 	.word	0xffffffff


	//   ....[22]....
        /*0094*/ 	.word	0xffffffff


	//   ....[23]....
        /*0098*/ 	.word	0xffffffff


	//   ....[24]....
        /*009c*/ 	.word	0xffffffff


	//   ....[25]....
        /*00a0*/ 	.word	0xffffffff


	//   ....[26]....
        /*00a4*/ 	.word	0xffffffff


	//   ....[27]....
        /*00a8*/ 	.word	0xffffffff


	//   ....[28]....
        /*00ac*/ 	.word	0xffffffff


	//   ....[29]....
        /*00b0*/ 	.word	0xffffffff


	//   ....[30]....
        /*00b4*/ 	.word	0xffffffff


	//   ....[31]....
        /*00b8*/ 	.word	0xffffffff


	//   ....[32]....
        /*00bc*/ 	.word	0xffffffff


	//   ....[33]....
        /*00c0*/ 	.word	0xffffffff


	//   ....[34]....
        /*00c4*/ 	.word	0xffffffff


	//   ....[35]....
        /*00c8*/ 	.word	0xffffffff


	//   ....[36]....
        /*00cc*/ 	.word	0xffffffff


	//   ....[37]....
        /*00d0*/ 	.word	0xffffffff


	//   ....[38]....
        /*00d4*/ 	.word	0xffffffff


	//   ....[39]....
        /*00d8*/ 	.word	0xffffffff


	//----- nvinfo : EIATTR_COOP_GROUP_INSTR_OFFSETS
	.align		4
.L_1135:
        /*00dc*/ 	.byte	0x04, 0x28
        /*00de*/ 	.short	(.L_1137 - .L_1136)


	//   ....[0]....
.L_1136:
        /*00e0*/ 	.word	0x00000b60


	//   ....[1]....
        /*00e4*/ 	.word	0x00000b90


	//   ....[2]....
        /*00e8*/ 	.word	0x00000ba0


	//   ....[3]....
        /*00ec*/ 	.word	0x00000bb0


	//   ....[4]....
        /*00f0*/ 	.word	0x00000be0


	//   ....[5]....
        /*00f4*/ 	.word	0x00000c00


	//   ....[6]....
        /*00f8*/ 	.word	0x00000c10


	//   ....[7]....
        /*00fc*/ 	.word	0x00000c20


	//   ....[8]....
        /*0100*/ 	.word	0x00000c50


	//   ....[9]....
        /*0104*/ 	.word	0x00000c70


	//   ....[10]....
        /*0108*/ 	.word	0x00000c90


	//   ....[11]....
        /*010c*/ 	.word	0x00000ca0


	//   ....[12]....
        /*0110*/ 	.word	0x00000cd0


	//   ....[13]....
        /*0114*/ 	.word	0x00000cf0


	//   ....[14]....
        /*0118*/ 	.word	0x00000d10


	//   ....[15]....
        /*011c*/ 	.word	0x00000d20


	//   ....[16]....
        /*0120*/ 	.word	0x00000d50


	//   ....[17]....
        /*0124*/ 	.word	0x00000d80


	//   ....[18]....
        /*0128*/ 	.word	0x00000d90


	//   ....[19]....
        /*012c*/ 	.word	0x00000da0


	//   ....[20]....
        /*0130*/ 	.word	0x00001090


	//   ....[21]....
        /*0134*/ 	.word	0x00001100


	//   ....[22]....
        /*0138*/ 	.word	0x00001160


	//   ....[23]....
        /*013c*/ 	.word	0x000011c0


	//   ....[24]....
        /*0140*/ 	.word	0x00001230


	//   ....[25]....
        /*0144*/ 	.word	0x000012a0


	//   ....[26]....
        /*0148*/ 	.word	0x00001300


	//   ....[27]....
        /*014c*/ 	.word	0x00001360


	//   ....[28]....
        /*0150*/ 	.word	0x000013c0


	//   ....[29]....
        /*0154*/ 	.word	0x00001430


	//   ....[30]....
        /*0158*/ 	.word	0x000014a0


	//   ....[31]....
        /*015c*/ 	.word	0x00001500


	//   ....[32]....
        /*0160*/ 	.word	0x00001560


	//   ....[33]....
        /*0164*/ 	.word	0x000015c0


	//   ....[34]....
        /*0168*/ 	.word	0x00001630


	//   ....[35]....
        /*016c*/ 	.word	0x000016a0


	//   ....[36]....
        /*0170*/ 	.word	0x00001700


	//   ....[37]....
        /*0174*/ 	.word	0x00001760


	//   ....[38]....
        /*0178*/ 	.word	0x000017c0


	//   ....[39]....
        /*017c*/ 	.word	0x00001820


	//----- nvinfo : EIATTR_EXIT_INSTR_OFFSETS
	.align		4
.L_1137:
        /*0180*/ 	.byte	0x04, 0x1c
        /*0182*/ 	.short	(.L_1139 - .L_1138)


	//   ....[0]....
.L_1138:
        /*0184*/ 	.word	0x00000070


	//   ....[1]....
        /*0188*/ 	.word	0x00001030


	//----- nvinfo : EIATTR_MAX_THREADS
	.align		4
.L_1139:
        /*018c*/ 	.byte	0x04, 0x05
        /*018e*/ 	.short	(.L_1141 - .L_1140)
.L_1140:
        /*0190*/ 	.word	0x00000400
        /*0194*/ 	.word	0x00000001
        /*0198*/ 	.word	0x00000001


	//----- nvinfo : EIATTR_CRS_STACK_SIZE
	.align		4
.L_1141:
        /*019c*/ 	.byte	0x04, 0x1e
        /*019e*/ 	.short	(.L_1143 - .L_1142)
.L_1142:
        /*01a0*/ 	.word	0x00000000
.L_1143:


//--------------------- .nv.info._ZN10layer_norm31ln_parallel_residual_bwd_kernelINS_13Kernel_traitsI13__nv_bfloat16S2_S2_S2_fjLj1024ELj1ELj4ELj1ELj16ENS_18Kernel_traits_baseILj1024ES2_S2_S2_S2_fjLj128EEEEELb1ELb1ELb1EEEvNS_9BwdParamsE --------------------------
	.section	.nv.info._ZN10layer_norm31ln_parallel_residual_bwd_kernelINS_13Kernel_traitsI13__nv_bfloat16S2_S2_S2_fjLj1024ELj1ELj4ELj1ELj16ENS_18Kernel_traits_baseILj1024ES2_S2_S2_S2_fjLj128EEEEELb1ELb1ELb1EEEvNS_9BwdParamsE,"",@"SHT_CUDA_INFO"
	.sectionflags	@""
	.align	4


	//----- nvinfo : EIATTR_CUDA_API_VERSION
	.align		4
        /*0000*/ 	.byte	0x04, 0x37
        /*0002*/ 	.short	(.L_1145 - .L_1144)
.L_1144:
        /*0004*/ 	.word	0x00000082


	//----- nvinfo : EIATTR_SW2861232_WAR
	.align		4
.L_1145:
        /*0008*/ 	.byte	0x01, 0x35
	.zero		2


	//----- nvinfo : EIATTR_PARAM_CBANK
	.align		4
        /*000c*/ 	.byte	0x04, 0x0a
        /*000e*/ 	.short	(.L_1147 - .L_1146)
	.align		4
.L_1146:
        /*0010*/ 	.word	index@(.nv.constant0._ZN10layer_norm31ln_parallel_residual_bwd_kernelINS_13Kernel_traitsI13__nv_bfloat16S2_S2_S2_fjLj1024ELj1ELj4ELj1ELj16ENS_18Kernel_traits_baseILj1024ES2_S2_S2_S2_fjLj128EEEEELb1ELb1ELb1EEEvNS_9BwdParamsE)
        /*0014*/ 	.short	0x0160
        /*0016*/ 	.short	0x0128


	//----- nvinfo : EIATTR_CBANK_PARAM_SIZE
	.align		4
.L_1147:
        /*0018*/ 	.byte	0x03, 0x19
        /*001a*/ 	.short	0x0128


	//----- nvinfo : EIATTR_KPARAM_INFO
	.align		4
        /*001c*/ 	.byte	0x04, 0x17
        /*001e*/ 	.short	(.L_1149 - .L_1148)
.L_1148:
        /*0020*/ 	.word	0x00000000
        /*0024*/ 	.short	0x0000
        /*0026*/ 	.short	0x0000
        /*0028*/ 	.byte	0x00, 0xf0, 0xa1, 0x04


	//----- nvinfo : EIATTR_MAXREG_COUNT
	.align		4
.L_1149:
        /*002c*/ 	.byte	0x03, 0x1b
        /*002e*/ 	.short	0x00ff


	//----- nvinfo : EIATTR_NUM_BARRIERS
	.align		4
        /*0030*/ 	.byte	0x02, 0x4c
        /*0032*/ 	.byte	0x01
	.zero		1


	//----- nvinfo : EIATTR_MERCURY_ISA_VERSION
	.align		4
        /*0034*/ 	.byte	0x03, 0x5f
        /*0036*/ 	.short	0x0000


	//----- nvinfo : EIATTR_COOP_GROUP_MASK_REGIDS
	.align		4
        /*0038*/ 	.byte	0x04, 0x29
        /*003a*/ 	.short	(.L_1151 - .L_1150)


	//   ....[0]....
.L_1150:
        /*003c*/ 	.word	0xffffffff


	//   ....[1]....
        /*0040*/ 	.word	0xffffffff


	//   ....[2]....
        /*0044*/ 	.word	0xffffffff


	//   ....[3]....
        /*0048*/ 	.word	0xffffffff


	//   ....[4]....
        /*004c*/ 	.word	0xffffffff


	//   ....[5]....
        /*0050*/ 	.word	0xffffffff


	//   ....[6]....
        /*0054*/ 	.word	0xffffffff


	//   ....[7]....
        /*0058*/ 	.word	0xffffffff


	//   ....[8]....
        /*005c*/ 	.word	0xffffffff


	//   ....[9]....
        /*0060*/ 	.word	0xffffffff


	//   ....[10]....
        /*0064*/ 	.word	0xffffffff


	//   ....[11]....
        /*0068*/ 	.word	0xffffffff


	//   ....[12]....
        /*006c*/ 	.word	0xffffffff


	//   ....[13]....
        /*0070*/ 	.word	0xffffffff


	//   ....[14]....
        /*0074*/ 	.word	0xffffffff


	//   ....[15]....
        /*0078*/ 	.word	0xffffffff


	//   ....[16]....
        /*007c*/ 	.word	0xffffffff


	//   ....[17]....
        /*0080*/ 	.word	0xffffffff


	//   ....[18]....
        /*0084*/ 	.word	0xffffffff


	//   ....[19]....
        /*0088*/ 	.word	0xffffffff


	//----- nvinfo : EIATTR_COOP_GROUP_INSTR_OFFSETS
	.align		4
.L_1151:
        /*008c*/ 	.byte	0x04, 0x28
        /*008e*/ 	.short	(.L_1153 - .L_1152)


	//   ....[0]....
.L_1152:
        /*0090*/ 	.word	0x00001d50


	//   ....[1]....
        /*0094*/ 	.word	0x00001d70


	//   ....[2]....
        /*0098*/ 	.word	0x00001d90


	//   ....[3]....
        /*009c*/ 	.word	0x00001db0


	//   ....[4]....
        /*00a0*/ 	.word	0x00001dd0


	//   ....[5]....
        /*00a4*/ 	.word	0x00001df0


	//   ....[6]....
        /*00a8*/ 	.word	0x00001e10


	//   ....[7]....
        /*00ac*/ 	.word	0x00001e30


	//   ....[8]....
        /*00b0*/ 	.word	0x00001e50


	//   ....[9]....
        /*00b4*/ 	.word	0x00001e70


	//   ....[10]....
        /*00b8*/ 	.word	0x00004cd0


	//   ....[11]....
        /*00bc*/ 	.word	0x00004d50


	//   ....[12]....
        /*00c0*/ 	.word	0x00004dd0


	//   ....[13]....
        /*00c4*/ 	.word	0x00004e40


	//   ....[14]....
        /*00c8*/ 	.word	0x00004ec0


	//   ....[15]....
        /*00cc*/ 	.word	0x00004f30


	//   ....[16]....
        /*00d0*/ 	.word	0x00004fb0


	//   ....[17]....
        /*00d4*/ 	.word	0x00005020


	//   ....[18]....
        /*00d8*/ 	.word	0x000050a0


	//   ....[19]....
        /*00dc*/ 	.word	0x00005110


	//----- nvinfo : EIATTR_EXIT_INSTR_OFFSETS
	.align		4
.L_1153:
        /*00e0*/ 	.byte	0x04, 0x1c
        /*00e2*/ 	.short	(.L_1155 - .L_1154)


	//   ....[0]....
.L_1154:
        /*00e4*/ 	.word	0x00004c70


	//----- nvinfo : EIATTR_MAX_THREADS
	.align		4
.L_1155:
        /*00e8*/ 	.byte	0x04, 0x05
        /*00ea*/ 	.short	(.L_1157 - .L_1156)
.L_1156:
        /*00ec*/ 	.word	0x00000080
        /*00f0*/ 	.word	0x00000001
        /*00f4*/ 	.word	0x00000001


	//----- nvinfo : EIATTR_CRS_STACK_SIZE
	.align		4
.L_1157:
        /*00f8*/ 	.byte	0x04, 0x1e
        /*00fa*/ 	.short	(.L_1159 - .L_1158)
.L_1158:
        /*00fc*/ 	.word	0x00000000
.L_1159:


//--------------------- .nv.info._ZN10layer_norm31ln_parallel_residual_bwd_kernelINS_13Kernel_traitsI6__halfS2_S2_S2_fjLj1024ELj1ELj4ELj1ELj16ENS_18Kernel_traits_baseILj1024ES2_S2_S2_S2_fjLj128EEEEELb0ELb0ELb0EEEvNS_9BwdParamsE --------------------------
	.section	.nv.info._ZN10layer_norm31ln_parallel_residual_bwd_kernelINS_13Kernel_traitsI6__halfS2_S2_S2_fjLj1024ELj1ELj4ELj1ELj16ENS_18Kernel_traits_baseILj1024ES2_S2_S2_S2_fjLj128EEEEELb0ELb0ELb0EEEvNS_9BwdParamsE,"",@"SHT_CUDA_INFO"
	.sectionflags	@""
	.align	4


	//----- nvinfo : EIATTR_CUDA_API_VERSION
	.align		4
        /*0000*/ 	.byte	0x04, 0x37
        /*0002*/ 	.short	(.L_1161 - .L_1160)
.L_1160:
        /*0004*/ 	.word	0x00000082


	//----- nvinfo : EIATTR_SW2861232_WAR
	.align		4
.L_1161:
        /*0008*/ 	.byte	0x01, 0x35
	.zero		2


	//----- nvinfo : EIATTR_PARAM_CBANK
	.align		4
        /*000c*/ 	.byte	0x04, 0x0a
        /*000e*/ 	.short	(.L_1163 - .L_1162)
	.align		4
.L_1162:
        /*0010*/ 	.word	index@(.nv.constant0._ZN10layer_norm31ln_parallel_residual_bwd_kernelINS_13Kernel_traitsI6__halfS2_S2_S2_fjLj1024ELj1ELj4ELj1ELj16ENS_18Kernel_traits_baseILj1024ES2_S2_S2_S2_fjLj128EEEEELb0ELb0ELb0EEEvNS_9BwdParamsE)
        /*0014*/ 	.short	0x0160
        /*0016*/ 	.short	0x0128


	//----- nvinfo : EIATTR_CBANK_PARAM_SIZE
	.align		4
.L_1163:
        /*0018*/ 	.byte	0x03, 0x19
        /*001a*/ 	.short	0x0128


	//----- nvinfo : EIATTR_KPARAM_INFO
	.align		4
        /*001c*/ 	.byte	0x04, 0x17
        /*001e*/ 	.short	(.L_1165 - .L_1164)
.L_1164:
        /*0020*/ 	.word	0x00000000
        /*0024*/ 	.short	0x0000
        /*0026*/ 	.short	0x0000
        /*0028*/ 	.byte	0x00, 0xf0, 0xa1, 0x04


	//----- nvinfo : EIATTR_MAXREG_COUNT
	.align		4
.L_1165:
        /*002c*/ 	.byte	0x03, 0x1b
        /*002e*/ 	.short	0x00ff


	//----- nvinfo : EIATTR_NUM_BARRIERS
	.align		4
        /*0030*/ 	.byte	0x02, 0x4c
        /*0032*/ 	.byte	0x01
	.zero		1


	//----- nvinfo : EIATTR_ANNOTATIONS
	.align		4
        /*0034*/ 	.byte	0x04, 0x55
        /*0036*/ 	.short	(.L_1167 - .L_1166)


	//   ....[0]....
.L_1166:
        /* <DEDUP_REMOVED lines=48> */


	//----- nvinfo : EIATTR_MERCURY_ISA_VERSION
	.align		4
.L_1167:
        /*0328*/ 	.byte	0x03, 0x5f
        /*032a*/ 	.short	0x0000


	//----- nvinfo : EIATTR_COOP_GROUP_MASK_REGIDS
	.align		4
        /*032c*/ 	.byte	0x04, 0x29
        /*032e*/ 	.short	(.L_1169 - .L_1168)


	//   ....[0]....
.L_1168:
        /*0330*/ 	.word	0xffffffff


	//   ....[1]....
        /*0334*/ 	.word	0xffffffff


	//   ....[2]....
        /*0338*/ 	.word	0xffffffff


	//   ....[3]....
        /*033c*/ 	.word	0xffffffff


	//   ....[4]....
        /*0340*/ 	.word	0xffffffff


	//   ....[5]....
        /*0344*/ 	.word	0xffffffff


	//   ....[6]....
        /*0348*/ 	.word	0xffffffff


	//   ....[7]....
        /*034c*/ 	.word	0xffffffff


	//   ....[8]....
        /*0350*/ 	.word	0xffffffff


	//   ....[9]....
        /*0354*/ 	.word	0xffffffff


	//   ....[10]....
        /*0358*/ 	.word	0xffffffff


	//   ....[11]....
        /*035c*/ 	.word	0xffffffff


	//   ....[12]....
        /*0360*/ 	.word	0xffffffff


	//   ....[13]....
        /*0364*/ 	.word	0xffffffff


	//   ....[14]....
        /*0368*/ 	.word	0xffffffff


	//   ....[15]....
        /*036c*/ 	.word	0xffffffff


	//   ....[16]....
        /*0370*/ 	.word	0xffffffff


	//   ....[17]....
        /*0374*/ 	.word	0xffffffff


	//   ....[18]....
        /*0378*/ 	.word	0xffffffff


	//   ....[19]....
        /*037c*/ 	.word	0xffffffff


	//----- nvinfo : EIATTR_COOP_GROUP_INSTR_OFFSETS
	.align		4
.L_1169:
        /*0380*/ 	.byte	0x04, 0x28
        /*0382*/ 	.short	(.L_1171 - .L_1170)


	//   ....[0]....
.L_1170:
        /*0384*/ 	.word	0x00003070


	//   ....[1]....
        /*0388*/ 	.word	0x00003090


	//   ....[2]....
        /*038c*/ 	.word	0x000030c0


	//   ....[3]....
        /*0390*/ 	.word	0x000030e0


	//   ....[4]....
        /*0394*/ 	.word	0x00003100


	//   ....[5]....
        /*0398*/ 	.word	0x00003120


	//   ....[6]....
        /*039c*/ 	.word	0x00003130


	//   ....[7]....
        /*03a0*/ 	.word	0x00003160


	//   ....[8]....
        /*03a4*/ 	.word	0x00003170


	//   ....[9]....
        /*03a8*/ 	.word	0x00003190


	//   ....[10]....
        /*03ac*/ 	.word	0x00006980


	//   ....[11]....
        /*03b0*/ 	.word	0x00006a00


	//   ....[12]....
        /*03b4*/ 	.word	0x00006a80


	//   ....[13]....
        /*03b8*/ 	.word	0x00006af0


	//   ....[14]....
        /*03bc*/ 	.word	0x00006b70


	//   ....[15]....
        /*03c0*/ 	.word	0x00006be0


	//   ....[16]....
        /*03c4*/ 	.word	0x00006c60


	//   ....[17]....
        /*03c8*/ 	.word	0x00006cd0


	//   ....[18]....
        /*03cc*/ 	.word	0x00006d50


	//   ....[19]....
        /*03d0*/ 	.word	0x00006dc0


	//----- nvinfo : EIATTR_EXIT_INSTR_OFFSETS
	.align		4
.L_1171:
        /*03d4*/ 	.byte	0x04, 0x1c
        /*03d6*/ 	.short	(.L_1173 - .L_1172)


	//   ....[0]....
.L_1172:
        /*03d8*/ 	.word	0x000068c0


	//   ....[1]....
        /*03dc*/ 	.word	0x00006920


	//----- nvinfo : EIATTR_MAX_THREADS
	.align		4
.L_1173:
        /*03e0*/ 	.byte	0x04, 0x05
        /*03e2*/ 	.short	(.L_1175 - .L_1174)
.L_1174:
        /*03e4*/ 	.word	0x00000080
        /*03e8*/ 	.word	0x00000001
        /*03ec*/ 	.word	0x00000001


	//----- nvinfo : EIATTR_CRS_STACK_SIZE
	.align		4
.L_1175:
        /*03f0*/ 	.byte	0x04, 0x1e
        /*03f2*/ 	.short	(.L_1177 - .L_1176)
.L_1176:
        /*03f4*/ 	.word	0x00000000
.L_1177:


//--------------------- .nv.info._ZN10layer_norm31ln_parallel_residual_bwd_kernelINS_13Kernel_traitsI6__halfS2_S2_S2_fjLj1024ELj1ELj4ELj1ELj16ENS_18Kernel_traits_baseILj1024ES2_S2_S2_S2_fjLj128EEEEELb0ELb0ELb1EEEvNS_9BwdParamsE --------------------------
	.section	.nv.info._ZN10layer_norm31ln_parallel_residual_bwd_kernelINS_13Kernel_traitsI6__halfS2_S2_S2_fjLj1024ELj1ELj4ELj1ELj16ENS_18Kernel_traits_baseILj1024ES2_S2_S2_S2_fjLj128EEEEELb0ELb0ELb1EEEvNS_9BwdParamsE,"",@"SHT_CUDA_INFO"
	.sectionflags	@""
	.align	4


	//----- nvinfo : EIATTR_CUDA_API_VERSION
	.align		4
        /*0000*/ 	.byte	0x04, 0x37
        /*0002*/ 	.short	(.L_1179 - .L_1178)
.L_1178:
        /*0004*/ 	.word	0x00000082


	//----- nvinfo : EIATTR_SW2861232_WAR
	.align		4
.L_1179:
        /*0008*/ 	.byte	0x01, 0x35
	.zero		2


	//----- nvinfo : EIATTR_PARAM_CBANK
	.align		4
        /*000c*/ 	.byte	0x04, 0x0a
        /*000e*/ 	.short	(.L_1181 - .L_1180)
	.align		4
.L_1180:
        /*0010*/ 	.word	index@(.nv.constant0._ZN10layer_norm31ln_parallel_residual_bwd_kernelINS_13Kernel_traitsI6__halfS2_S2_S2_fjLj1024ELj1ELj4ELj1ELj16ENS_18Kernel_traits_baseILj1024ES2_S2_S2_S2_fjLj128EEEEELb0ELb0ELb1EEEvNS_9BwdParamsE)
        /*0014*/ 	.short	0x0160
        /*0016*/ 	.short	0x0128


	//----- nvinfo : EIATTR_CBANK_PARAM_SIZE
	.align		4
.L_1181:
        /*0018*/ 	.byte	0x03, 0x19
        /*001a*/ 	.short	0x0128


	//----- nvinfo : EIATTR_KPARAM_INFO
	.align		4
        /*001c*/ 	.byte	0x04, 0x17
        /*001e*/ 	.short	(.L_1183 - .L_1182)
.L_1182:
        /*0020*/ 	.word	0x00000000
        /*0024*/ 	.short	0x0000
        /*0026*/ 	.short	0x0000
        /*0028*/ 	.byte	0x00, 0xf0, 0xa1, 0x04


	//----- nvinfo : EIATTR_MAXREG_COUNT
	.align		4
.L_1183:
        /*002c*/ 	.byte	0x03, 0x1b
        /*002e*/ 	.short	0x00ff


	//----- nvinfo : EIATTR_NUM_BARRIERS
	.align		4
        /*0030*/ 	.byte	0x02, 0x4c
        /*0032*/ 	.byte	0x01
	.zero		1


	//----- nvinfo : EIATTR_ANNOTATIONS
	.align		4
        /*0034*/ 	.byte	0x04, 0x55
        /*0036*/ 	.short	(.L_1185 - .L_1184)


	//   ....[0]....
.L_1184:
        /* <DEDUP_REMOVED lines=43> */


	//----- nvinfo : EIATTR_MERCURY_ISA_VERSION
	.align		4
.L_1185:
        /*02d8*/ 	.byte	0x03, 0x5f
        /*02da*/ 	.short	0x0000


	//----- nvinfo : EIATTR_COOP_GROUP_MASK_REGIDS
	.align		4
        /*02dc*/ 	.byte	0x04, 0x29
        /*02de*/ 	.short	(.L_1187 - .L_1186)


	//   ....[0]....
.L_1186:
        /*02e0*/ 	.word	0xffffffff


	//   ....[1]....
        /*02e4*/ 	.word	0xffffffff


	//   ....[2]....
        /*02e8*/ 	.word	0xffffffff


	//   ....[3]....
        /*02ec*/ 	.word	0xffffffff


	//   ....[4]....
        /*02f0*/ 	.word	0xffffffff


	//   ....[5]....
        /*02f4*/ 	.word	0xffffffff


	//   ....[6]....
        /*02f8*/ 	.word	0xffffffff


	//   ....[7]....
        /*02fc*/ 	.word	0xffffffff


	//   ....[8]....
        /*0300*/ 	.word	0xffffffff


	//   ....[9]....
        /*0304*/ 	.word	0xffffffff


	//   ....[10]....
        /*0308*/ 	.word	0xffffffff


	//   ....[11]....
        /*030c*/ 	.word	0xffffffff


	//   ....[12]....
        /*0310*/ 	.word	0xffffffff


	//   ....[13]....
        /*0314*/ 	.word	0xffffffff


	//   ....[14]....
        /*0318*/ 	.word	0xffffffff


	//   ....[15]....
        /*031c*/ 	.word	0xffffffff


	//   ....[16]....
        /*0320*/ 	.word	0xffffffff


	//   ....[17]....
        /*0324*/ 	.word	0xffffffff


	//   ....[18]....
        /*0328*/ 	.word	0xffffffff


	//   ....[19]....
        /*032c*/ 	.word	0xffffffff


	//----- nvinfo : EIATTR_COOP_GROUP_INSTR_OFFSETS
	.align		4
.L_1187:
        /*0330*/ 	.byte	0x04, 0x28
        /*0332*/ 	.short	(.L_1189 - .L_1188)


	//   ....[0]....
.L_1188:
        /*0334*/ 	.word	0x00003020


	//   ....[1]....
        /*0338*/ 	.word	0x00003040


	//   ....[2]....
        /*033c*/ 	.word	0x00003070


	//   ....[3]....
        /*0340*/ 	.word	0x00003090


	//   ....[4]....
        /*0344*/ 	.word	0x000030b0


	//   ....[5]....
        /*0348*/ 	.word	0x000030d0


	//   ....[6]....
        /*034c*/ 	.word	0x000030f0


	//   ....[7]....
        /*0350*/ 	.word	0x00003110


	//   ....[8]....
        /*0354*/ 	.word	0x00003120


	//   ....[9]....
        /*0358*/ 	.word	0x00003140


	//   ....[10]....
        /*035c*/ 	.word	0x00006560


	//   ....[11]....
        /*0360*/ 	.word	0x000065c0


	//   ....[12]....
        /*0364*/ 	.word	0x00006620


	//   ....[13]....
        /*0368*/ 	.word	0x00006670


	//   ....[14]....
        /*036c*/ 	.word	0x000066d0


	//   ....[15]....
        /*0370*/ 	.word	0x00006720


	//   ....[16]....
        /*0374*/ 	.word	0x00006780


	//   ....[17]....
        /*0378*/ 	.word	0x000067d0


	//   ....[18]....
        /*037c*/ 	.word	0x00006830


	//   ....[19]....
        /*0380*/ 	.word	0x00006880


	//----- nvinfo : EIATTR_EXIT_INSTR_OFFSETS
	.align		4
.L_1189:
        /*0384*/ 	.byte	0x04, 0x1c
        /*0386*/ 	.short	(.L_1191 - .L_1190)


	//   ....[0]....
.L_1190:
        /*0388*/ 	.word	0x00006520


	//----- nvinfo : EIATTR_MAX_THREADS
	.align		4
.L_1191:
        /*038c*/ 	.byte	0x04, 0x05
        /*038e*/ 	.short	(.L_1193 - .L_1192)
.L_1192:
        /*0390*/ 	.word	0x00000080
        /*0394*/ 	.word	0x00000001
        /*0398*/ 	.word	0x00000001


	//----- nvinfo : EIATTR_CRS_STACK_SIZE
	.align		4
.L_1193:
        /*039c*/ 	.byte	0x04, 0x1e
        /*039e*/ 	.short	(.L_1195 - .L_1194)
.L_1194:
        /*03a0*/ 	.word	0x00000000
.L_1195:


//--------------------- .nv.info._ZN10layer_norm31ln_parallel_residual_bwd_kernelINS_13Kernel_traitsI6__halfS2_S2_S2_fjLj1024ELj1ELj4ELj1ELj16ENS_18Kernel_traits_baseILj1024ES2_S2_S2_S2_fjLj128EEEEELb0ELb1ELb0EEEvNS_9BwdParamsE --------------------------
	.section	.nv.info._ZN10layer_norm31ln_parallel_residual_bwd_kernelINS_13Kernel_traitsI6__halfS2_S2_S2_fjLj1024ELj1ELj4ELj1ELj16ENS_18Kernel_traits_baseILj1024ES2_S2_S2_S2_fjLj128EEEEELb0ELb1ELb0EEEvNS_9BwdParamsE,"",@"SHT_CUDA_INFO"
	.sectionflags	@""
	.align	4


	//----- nvinfo : EIATTR_CUDA_API_VERSION
	.align		4
        /*0000*/ 	.byte	0x04, 0x37
        /*0002*/ 	.short	(.L_1197 - .L_1196)
.L_1196:
        /*0004*/ 	.word	0x00000082


	//----- nvinfo : EIATTR_SW2861232_WAR
	.align		4
.L_1197:
        /*0008*/ 	.byte	0x01, 0x35
	.zero		2


	//----- nvinfo : EIATTR_PARAM_CBANK
	.align		4
        /*000c*/ 	.byte	0x04, 0x0a
        /*000e*/ 	.short	(.L_1199 - .L_1198)
	.align		4
.L_1198:
        /*0010*/ 	.word	index@(.nv.constant0._ZN10layer_norm31ln_parallel_residual_bwd_kernelINS_13Kernel_traitsI6__halfS2_S2_S2_fjLj1024ELj1ELj4ELj1ELj16ENS_18Kernel_traits_baseILj1024ES2_S2_S2_S2_fjLj128EEEEELb0ELb1ELb0EEEvNS_9BwdParamsE)
        /*0014*/ 	.short	0x0160
        /*0016*/ 	.short	0x0128


	//----- nvinfo : EIATTR_CBANK_PARAM_SIZE
	.align		4
.L_1199:
        /*0018*/ 	.byte	0x03, 0x19
        /*001a*/ 	.short	0x0128


	//----- nvinfo : EIATTR_KPARAM_INFO
	.align		4
        /*001c*/ 	.byte	0x04, 0x17
        /*001e*/ 	.short	(.L_1201 - .L_1200)
.L_1200:
        /*0020*/ 	.word	0x00000000
        /*0024*/ 	.short	0x0000
        /*0026*/ 	.short	0x0000
        /*0028*/ 	.byte	0x00, 0xf0, 0xa1, 0x04


	//----- nvinfo : EIATTR_MAXREG_COUNT
	.align		4
.L_1201:
        /*002c*/ 	.byte	0x03, 0x1b
        /*002e*/ 	.short	0x00ff


	//----- nvinfo : EIATTR_NUM_BARRIERS
	.align		4
        /*0030*/ 	.byte	0x02, 0x4c
        /*0032*/ 	.byte	0x01
	.zero		1


	//----- nvinfo : EIATTR_MERCURY_ISA_VERSION
	.align		4
        /*0034*/ 	.byte	0x03, 0x5f
        /*0036*/ 	.short	0x0000


	//----- nvinfo : EIATTR_COOP_GROUP_MASK_REGIDS
	.align		4
        /*0038*/ 	.byte	0x04, 0x29
        /*003a*/ 	.short	(.L_1203 - .L_1202)


	//   ....[0]....
.L_1202:
        /*003c*/ 	.word	0xffffffff


	//   ....[1]....
        /*0040*/ 	.word	0xffffffff


	//   ....[2]....
        /*0044*/ 	.word	0xffffffff


	//   ....[3]....
        /*0048*/ 	.word	0xffffffff


	//   ....[4]....
        /*004c*/ 	.word	0xffffffff


	//   ....[5]....
        /*0050*/ 	.word	0xffffffff


	//   ....[6]....
        /*0054*/ 	.word	0xffffffff


	//   ....[7]....
        /*0058*/ 	.word	0xffffffff


	//   ....[8]....
        /*005c*/ 	.word	0xffffffff


	//   ....[9]....
        /*0060*/ 	.word	0xffffffff


	//   ....[10]....
        /*0064*/ 	.word	0xffffffff


	//   ....[11]....
        /*0068*/ 	.word	0xffffffff


	//   ....[12]....
        /*006c*/ 	.word	0xffffffff


	//   ....[13]....
        /*0070*/ 	.word	0xffffffff


	//   ....[14]....
        /*0074*/ 	.word	0xffffffff


	//   ....[15]....
        /*0078*/ 	.word	0xffffffff


	//   ....[16]....
        /*007c*/ 	.word	0xffffffff


	//   ....[17]....
        /*0080*/ 	.word	0xffffffff


	//   ....[18]....
        /*0084*/ 	.word	0xffffffff


	//   ....[19]....
        /*0088*/ 	.word	0xffffffff


	//----- nvinfo : EIATTR_COOP_GROUP_INSTR_OFFSETS
	.align		4
.L_1203:
        /*008c*/ 	.byte	0x04, 0x28
        /*008e*/ 	.short	(.L_1205 - .L_1204)


	//   ....[0]....
.L_1204:
        /*0090*/ 	.word	0x00001d00


	//   ....[1]....
        /*0094*/ 	.word	0x00001d20


	//   ....[2]....
        /*0098*/ 	.word	0x00001d40


	//   ....[3]....
        /*009c*/ 	.word	0x00001d60


	//   ....[4]....
        /*00a0*/ 	.word	0x00001d80


	//   ....[5]....
        /*00a4*/ 	.word	0x00001da0


	//   ....[6]....
        /*00a8*/ 	.word	0x00001dc0


	//   ....[7]....
        /*00ac*/ 	.word	0x00001de0


	//   ....[8]....
        /*00b0*/ 	.word	0x00001e00


	//   ....[9]....
        /*00b4*/ 	.word	0x00001e20


	//   ....[10]....
        /*00b8*/ 	.word	0x000046d0


	//   ....[11]....
        /*00bc*/ 	.word	0x00004750


	//   ....[12]....
        /*00c0*/ 	.word	0x000047d0


	//   ....[13]....
        /*00c4*/ 	.word	0x00004840


	//   ....[14]....
        /*00c8*/ 	.word	0x000048c0


	//   ....[15]....
        /*00cc*/ 	.word	0x00004930


	//   ....[16]....
        /*00d0*/ 	.word	0x000049b0


	//   ....[17]....
        /*00d4*/ 	.word	0x00004a20


	//   ....[18]....
        /*00d8*/ 	.word	0x00004aa0


	//   ....[19]....
        /*00dc*/ 	.word	0x00004b10


	//----- nvinfo : EIATTR_EXIT_INSTR_OFFSETS
	.align		4
.L_1205:
        /*00e0*/ 	.byte	0x04, 0x1c
        /*00e2*/ 	.short	(.L_1207 - .L_1206)


	//   ....[0]....
.L_1206:
        /*00e4*/ 	.word	0x00004640


	//   ....[1]....
        /*00e8*/ 	.word	0x00004670


	//----- nvinfo : EIATTR_MAX_THREADS
	.align		4
.L_1207:
        /*00ec*/ 	.byte	0x04, 0x05
        /*00ee*/ 	.short	(.L_1209 - .L_1208)
.L_1208:
        /*00f0*/ 	.word	0x00000080
        /*00f4*/ 	.word	0x00000001
        /*00f8*/ 	.word	0x00000001


	//----- nvinfo : EIATTR_CRS_STACK_SIZE
	.align		4
.L_1209:
        /*00fc*/ 	.byte	0x04, 0x1e
        /*00fe*/ 	.short	(.L_1211 - .L_1210)
.L_1210:
        /*0100*/ 	.word	0x00000000
.L_1211:


//--------------------- .nv.info._ZN10layer_norm31ln_parallel_residual_bwd_kernelINS_13Kernel_traitsI6__halfS2_S2_S2_fjLj1024ELj1ELj4ELj1ELj16ENS_18Kernel_traits_baseILj1024ES2_S2_S2_S2_fjLj128EEEEELb0ELb1ELb1EEEvNS_9BwdParamsE --------------------------
	.section	.nv.info._ZN10layer_norm31ln_parallel_residual_bwd_kernelINS_13Kernel_traitsI6__halfS2_S2_S2_fjLj1024ELj1ELj4ELj1ELj16ENS_18Kernel_traits_baseILj1024ES2_S2_S2_S2_fjLj128EEEEELb0ELb1ELb1EEEvNS_9BwdParamsE,"",@"SHT_CUDA_INFO"
	.sectionflags	@""
	.align	4


	//----- nvinfo : EIATTR_CUDA_API_VERSION
	.align		4
        /*0000*/ 	.byte	0x04, 0x37
        /*0002*/ 	.short	(.L_1213 - .L_1212)
.L_1212:
        /*0004*/ 	.word	0x00000082


	//----- nvinfo : EIATTR_SW2861232_WAR
	.align		4
.L_1213:
        /*0008*/ 	.byte	0x01, 0x35
	.zero		2


	//----- nvinfo : EIATTR_PARAM_CBANK
	.align		4
        /*000c*/ 	.byte	0x04, 0x0a
        /*000e*/ 	.short	(.L_1215 - .L_1214)
	.align		4
.L_1214:
        /*0010*/ 	.word	index@(.nv.constant0._ZN10layer_norm31ln_parallel_residual_bwd_kernelINS_13Kernel_traitsI6__halfS2_S2_S2_fjLj1024ELj1ELj4ELj1ELj16ENS_18Kernel_traits_baseILj1024ES2_S2_S2_S2_fjLj128EEEEELb0ELb1ELb1EEEvNS_9BwdParamsE)
        /*0014*/ 	.short	0x0160
        /*0016*/ 	.short	0x0128


	//----- nvinfo : EIATTR_CBANK_PARAM_SIZE
	.align		4
.L_1215:
        /*0018*/ 	.byte	0x03, 0x19
        /*001a*/ 	.short	0x0128


	//----- nvinfo : EIATTR_KPARAM_INFO
	.align		4
        /*001c*/ 	.byte	0x04, 0x17
        /*001e*/ 	.short	(.L_1217 - .L_1216)
.L_1216:
        /*0020*/ 	.word	0x00000000
        /*0024*/ 	.short	0x0000
        /*0026*/ 	.short	0x0000
        /*0028*/ 	.byte	0x00, 0xf0, 0xa1, 0x04


	//----- nvinfo : EIATTR_MAXREG_COUNT
	.align		4
.L_1217:
        /*002c*/ 	.byte	0x03, 0x1b
        /*002e*/ 	.short	0x00ff


	//----- nvinfo : EIATTR_NUM_BARRIERS
	.align		4
        /*0030*/ 	.byte	0x02, 0x4c
        /*0032*/ 	.byte	0x01
	.zero		1


	//----- nvinfo : EIATTR_MERCURY_ISA_VERSION
	.align		4
        /*0034*/ 	.byte	0x03, 0x5f
        /*0036*/ 	.short	0x0000


	//----- nvinfo : EIATTR_COOP_GROUP_MASK_REGIDS
	.align		4
        /*0038*/ 	.byte	0x04, 0x29
        /*003a*/ 	.short	(.L_1219 - .L_1218)


	//   ....[0]....
.L_1218:
        /*003c*/ 	.word	0xffffffff


	//   ....[1]....
        /*0040*/ 	.word	0xffffffff


	//   ....[2]....
        /*0044*/ 	.word	0xffffffff


	//   ....[3]....
        /*0048*/ 	.word	0xffffffff


	//   ....[4]....
        /*004c*/ 	.word	0xffffffff


	//   ....[5]....
        /*0050*/ 	.word	0xffffffff


	//   ....[6]....
        /*0054*/ 	.word	0xffffffff


	//   ....[7]....
        /*0058*/ 	.word	0xffffffff


	//   ....[8]....
        /*005c*/ 	.word	0xffffffff


	//   ....[9]....
        /*0060*/ 	.word	0xffffffff


	//   ....[10]....
        /*0064*/ 	.word	0xffffffff


	//   ....[11]....
        /*0068*/ 	.word	0xffffffff


	//   ....[12]....
        /*006c*/ 	.word	0xffffffff


	//   ....[13]....
        /*0070*/ 	.word	0xffffffff


	//   ....[14]....
        /*0074*/ 	.word	0xffffffff


	//   ....[15]....
        /*0078*/ 	.word	0xffffffff


	//   ....[16]....
        /*007c*/ 	.word	0xffffffff


	//   ....[17]....
        /*0080*/ 	.word	0xffffffff


	//   ....[18]....
        /*0084*/ 	.word	0xffffffff


	//   ....[19]....
        /*0088*/ 	.word	0xffffffff


	//----- nvinfo : EIATTR_COOP_GROUP_INSTR_OFFSETS
	.align		4
.L_1219:
        /*008c*/ 	.byte	0x04, 0x28
        /*008e*/ 	.short	(.L_1221 - .L_1220)


	//   ....[0]....
.L_1220:
        /*0090*/ 	.word	0x00001c20


	//   ....[1]....
        /*0094*/ 	.word	0x00001c40


	//   ....[2]....
        /*0098*/ 	.word	0x00001c60


	//   ....[3]....
        /*009c*/ 	.word	0x00001c80


	//   ....[4]....
        /*00a0*/ 	.word	0x00001ca0


	//   ....[5]....
        /*00a4*/ 	.word	0x00001cc0


	//   ....[6]....
        /*00a8*/ 	.word	0x00001ce0


	//   ....[7]....
        /*00ac*/ 	.word	0x00001d00


	//   ....[8]....
        /*00b0*/ 	.word	0x00001d20


	//   ....[9]....
        /*00b4*/ 	.word	0x00001d40


	//   ....[10]....
        /*00b8*/ 	.word	0x000042a0


	//   ....[11]....
        /*00bc*/ 	.word	0x00004320


	//   ....[12]....
        /*00c0*/ 	.word	0x000043a0


	//   ....[13]....
        /*00c4*/ 	.word	0x00004410


	//   ....[14]....
        /*00c8*/ 	.word	0x00004490


	//   ....[15]....
        /*00cc*/ 	.word	0x00004500


	//   ....[16]....
        /*00d0*/ 	.word	0x00004580


	//   ....[17]....
        /*00d4*/ 	.word	0x000045f0


	//   ....[18]....
        /*00d8*/ 	.word	0x00004670


	//   ....[19]....
        /*00dc*/ 	.word	0x000046e0


	//----- nvinfo : EIATTR_EXIT_INSTR_OFFSETS
	.align		4
.L_1221:
        /*00e0*/ 	.byte	0x04, 0x1c
        /*00e2*/ 	.short	(.L_1223 - .L_1222)


	//   ....[0]....
.L_1222:
        /*00e4*/ 	.word	0x00004240


	//----- nvinfo : EIATTR_MAX_THREADS
	.align		4
.L_1223:
        /*00e8*/ 	.byte	0x04, 0x05
        /*00ea*/ 	.short	(.L_1225 - .L_1224)
.L_1224:
        /*00ec*/ 	.word	0x00000080
        /*00f0*/ 	.word	0x00000001
        /*00f4*/ 	.word	0x00000001


	//----- nvinfo : EIATTR_CRS_STACK_SIZE
	.align		4
.L_1225:
        /*00f8*/ 	.byte	0x04, 0x1e
        /*00fa*/ 	.short	(.L_1227 - .L_1226)
.L_1226:
        /*00fc*/ 	.word	0x00000000
.L_1227:


//--------------------- .nv.info._ZN10layer_norm31ln_parallel_residual_bwd_kernelINS_13Kernel_traitsI6__halfS2_S2_S2_fjLj1024ELj1ELj4ELj1ELj16ENS_18Kernel_traits_baseILj1024ES2_S2_S2_S2_fjLj128EEEEELb1ELb0ELb0EEEvNS_9BwdParamsE --------------------------
	.section	.nv.info._ZN10layer_norm31ln_parallel_residual_bwd_kernelINS_13Kernel_traitsI6__halfS2_S2_S2_fjLj1024ELj1ELj4ELj1ELj16ENS_18Kernel_traits_baseILj1024ES2_S2_S2_S2_fjLj128EEEEELb1ELb0ELb0EEEvNS_9BwdParamsE,"",@"SHT_CUDA_INFO"
	.sectionflags	@""
	.align	4


	//----- nvinfo : EIATTR_CUDA_API_VERSION
	.align		4
        /*0000*/ 	.byte	0x04, 0x37
        /*0002*/ 	.short	(.L_1229 - .L_1228)
.L_1228:
        /*0004*/ 	.word	0x00000082


	//----- nvinfo : EIATTR_SW2861232_WAR
	.align		4
.L_1229:
        /*0008*/ 	.byte	0x01, 0x35
	.zero		2


	//----- nvinfo : EIATTR_PARAM_CBANK
	.align		4
        /*000c*/ 	.byte	0x04, 0x0a
        /*000e*/ 	.short	(.L_1231 - .L_1230)
	.align		4
.L_1230:
        /*0010*/ 	.word	index@(.nv.constant0._ZN10layer_norm31ln_parallel_residual_bwd_kernelINS_13Kernel_traitsI6__halfS2_S2_S2_fjLj1024ELj1ELj4ELj1ELj16ENS_18Kernel_traits_baseILj1024ES2_S2_S2_S2_fjLj128EEEEELb1ELb0ELb0EEEvNS_9BwdParamsE)
        /*0014*/ 	.short	0x0160
        /*0016*/ 	.short	0x0128


	//----- nvinfo : EIATTR_CBANK_PARAM_SIZE
	.align		4
.L_1231:
        /*0018*/ 	.byte	0x03, 0x19
        /*001a*/ 	.short	0x0128


	//----- nvinfo : EIATTR_KPARAM_INFO
	.align		4
        /*001c*/ 	.byte	0x04, 0x17
        /*001e*/ 	.short	(.L_1233 - .L_1232)
.L_1232:
        /*0020*/ 	.word	0x00000000
        /*0024*/ 	.short	0x0000
        /*0026*/ 	.short	0x0000
        /*0028*/ 	.byte	0x00, 0xf0, 0xa1, 0x04


	//----- nvinfo : EIATTR_MAXREG_COUNT
	.align		4
.L_1233:
        /*002c*/ 	.byte	0x03, 0x1b
        /*002e*/ 	.short	0x00ff


	//----- nvinfo : EIATTR_NUM_BARRIERS
	.align		4
        /*0030*/ 	.byte	0x02, 0x4c
        /*0032*/ 	.byte	0x01
	.zero		1


	//----- nvinfo : EIATTR_ANNOTATIONS
	.align		4
        /*0034*/ 	.byte	0x04, 0x55
        /*0036*/ 	.short	(.L_1235 - .L_1234)


	//   ....[0]....
.L_1234:
        /* <DEDUP_REMOVED lines=65> */


	//----- nvinfo : EIATTR_MERCURY_ISA_VERSION
	.align		4
.L_1235:
        /*0438*/ 	.byte	0x03, 0x5f
        /*043a*/ 	.short	0x0000


	//----- nvinfo : EIATTR_COOP_GROUP_MASK_REGIDS
	.align		4
        /*043c*/ 	.byte	0x04, 0x29
        /*043e*/ 	.short	(.L_1237 - .L_1236)


	//   ....[0]....
.L_1236:
        /*0440*/ 	.word	0xffffffff


	//   ....[1]....
        /*0444*/ 	.word	0xffffffff


	//   ....[2]....
        /*0448*/ 	.word	0xffffffff


	//   ....[3]....
        /*044c*/ 	.word	0xffffffff


	//   ....[4]....
        /*0450*/ 	.word	0xffffffff


	//   ....[5]....
        /*0454*/ 	.word	0xffffffff


	//   ....[6]....
        /*0458*/ 	.word	0xffffffff


	//   ....[7]....
        /*045c*/ 	.word	0xffffffff


	//   ....[8]....
        /*0460*/ 	.word	0xffffffff


	//   ....[9]....
        /*0464*/ 	.word	0xffffffff


	//   ....[10]....
        /*0468*/ 	.word	0xffffffff


	//   ....[11]....
        /*046c*/ 	.word	0xffffffff


	//   ....[12]....
        /*0470*/ 	.word	0xffffffff


	//   ....[13]....
        /*0474*/ 	.word	0xffffffff


	//   ....[14]....
        /*0478*/ 	.word	0xffffffff


	//   ....[15]....
        /*047c*/ 	.word	0xffffffff


	//   ....[16]....
        /*0480*/ 	.word	0xffffffff


	//   ....[17]....
        /*0484*/ 	.word	0xffffffff


	//   ....[18]....
        /*0488*/ 	.word	0xffffffff


	//   ....[19]....
        /*048c*/ 	.word	0xffffffff


	//----- nvinfo : EIATTR_COOP_GROUP_INSTR_OFFSETS
	.align		4
.L_1237:
        /*0490*/ 	.byte	0x04, 0x28
        /*0492*/ 	.short	(.L_1239 - .L_1238)


	//   ....[0]....
.L_1238:
        /*0494*/ 	.word	0x00003530


	//   ....[1]....
        /*0498*/ 	.word	0x00003550


	//   ....[2]....
        /*049c*/ 	.word	0x00003580


	//   ....[3]....
        /*04a0*/ 	.word	0x000035a0


	//   ....[4]....
        /*04a4*/ 	.word	0x000035c0


	//   ....[5]....
        /*04a8*/ 	.word	0x000035e0


	//   ....[6]....
        /*04ac*/ 	.word	0x000035f0


	//   ....[7]....
        /*04b0*/ 	.word	0x00003620


	//   ....[8]....
        /*04b4*/ 	.word	0x00003630


	//   ....[9]....
        /*04b8*/ 	.word	0x00003650


	//   ....[10]....
        /*04bc*/ 	.word	0x00007940


	//   ....[11]....
        /*04c0*/ 	.word	0x000079c0


	//   ....[12]....
        /*04c4*/ 	.word	0x00007a40


	//   ....[13]....
        /*04c8*/ 	.word	0x00007ab0


	//   ....[14]....
        /*04cc*/ 	.word	0x00007b30


	//   ....[15]....
        /*04d0*/ 	.word	0x00007ba0


	//   ....[16]....
        /*04d4*/ 	.word	0x00007c20


	//   ....[17]....
        /*04d8*/ 	.word	0x00007c90


	//   ....[18]....
        /*04dc*/ 	.word	0x00007d10


	//   ....[19]....
        /*04e0*/ 	.word	0x00007d80


	//----- nvinfo : EIATTR_EXIT_INSTR_OFFSETS
	.align		4
.L_1239:
        /*04e4*/ 	.byte	0x04, 0x1c
        /*04e6*/ 	.short	(.L_1241 - .L_1240)


	//   ....[0]....
.L_1240:
        /*04e8*/ 	.word	0x00007880


	//   ....[1]....
        /*04ec*/ 	.word	0x000078e0


	//----- nvinfo : EIATTR_MAX_THREADS
	.align		4
.L_1241:
        /*04f0*/ 	.byte	0x04, 0x05
        /*04f2*/ 	.short	(.L_1243 - .L_1242)
.L_1242:
        /*04f4*/ 	.word	0x00000080
        /*04f8*/ 	.word	0x00000001
        /*04fc*/ 	.word	0x00000001


	//----- nvinfo : EIATTR_CRS_STACK_SIZE
	.align		4
.L_1243:
        /*0500*/ 	.byte	0x04, 0x1e
        /*0502*/ 	.short	(.L_1245 - .L_1244)
.L_1244:
        /*0504*/ 	.word	0x00000000
.L_1245:


//--------------------- .nv.info._ZN10layer_norm31ln_parallel_residual_bwd_kernelINS_13Kernel_traitsI6__halfS2_S2_S2_fjLj1024ELj1ELj4ELj1ELj16ENS_18Kernel_traits_baseILj1024ES2_S2_S2_S2_fjLj128EEEEELb1ELb0ELb1EEEvNS_9BwdParamsE --------------------------
	.section	.nv.info._ZN10layer_norm31ln_parallel_residual_bwd_kernelINS_13Kernel_traitsI6__halfS2_S2_S2_fjLj1024ELj1ELj4ELj1ELj16ENS_18Kernel_traits_baseILj1024ES2_S2_S2_S2_fjLj128EEEEELb1ELb0ELb1EEEvNS_9BwdParamsE,"",@"SHT_CUDA_INFO"
	.sectionflags	@""
	.align	4


	//----- nvinfo : EIATTR_CUDA_API_VERSION
	.align		4
        /*0000*/ 	.byte	0x04, 0x37
        /*0002*/ 	.short	(.L_1247 - .L_1246)
.L_1246:
        /*0004*/ 	.word	0x00000082


	//----- nvinfo : EIATTR_SW2861232_WAR
	.align		4
.L_1247:
        /*0008*/ 	.byte	0x01, 0x35
	.zero		2


	//----- nvinfo : EIATTR_PARAM_CBANK
	.align		4
        /*000c*/ 	.byte	0x04, 0x0a
        /*000e*/ 	.short	(.L_1249 - .L_1248)
	.align		4
.L_1248:
        /*0010*/ 	.word	index@(.nv.constant0._ZN10layer_norm31ln_parallel_residual_bwd_kernelINS_13Kernel_traitsI6__halfS2_S2_S2_fjLj1024ELj1ELj4ELj1ELj16ENS_18Kernel_traits_baseILj1024ES2_S2_S2_S2_fjLj128EEEEELb1ELb0ELb1EEEvNS_9BwdParamsE)
        /*0014*/ 	.short	0x0160
        /*0016*/ 	.short	0x0128


	//----- nvinfo : EIATTR_CBANK_PARAM_SIZE
	.align		4
.L_1249:
        /*0018*/ 	.byte	0x03, 0x19
        /*001a*/ 	.short	0x0128


	//----- nvinfo : EIATTR_KPARAM_INFO
	.align		4
        /*001c*/ 	.byte	0x04, 0x17
        /*001e*/ 	.short	(.L_1251 - .L_1250)
.L_1250:
        /*0020*/ 	.word	0x00000000
        /*0024*/ 	.short	0x0000
        /*0026*/ 	.short	0x0000
        /*0028*/ 	.byte	0x00, 0xf0, 0xa1, 0x04


	//----- nvinfo : EIATTR_MAXREG_COUNT
	.align		4
.L_1251:
        /*002c*/ 	.byte	0x03, 0x1b
        /*002e*/ 	.short	0x00ff


	//----- nvinfo : EIATTR_NUM_BARRIERS
	.align		4
        /*0030*/ 	.byte	0x02, 0x4c
        /*0032*/ 	.byte	0x01
	.zero		1


	//----- nvinfo : EIATTR_ANNOTATIONS
	.align		4
        /*0034*/ 	.byte	0x04, 0x55
        /*0036*/ 	.short	(.L_1253 - .L_1252)


	//   ....[0]....
.L_1252:
        /* <DEDUP_REMOVED lines=59> */


	//----- nvinfo : EIATTR_MERCURY_ISA_VERSION
	.align		4
.L_1253:
        /*03d8*/ 	.byte	0x03, 0x5f
        /*03da*/ 	.short	0x0000


	//----- nvinfo : EIATTR_COOP_GROUP_MASK_REGIDS
	.align		4
        /*03dc*/ 	.byte	0x04, 0x29
        /*03de*/ 	.short	(.L_1255 - .L_1254)


	//   ....[0]....
.L_1254:
        /*03e0*/ 	.word	0xffffffff


	//   ....[1]....
        /*03e4*/ 	.word	0xffffffff


	//   ....[2]....
        /*03e8*/ 	.word	0xffffffff


	//   ....[3]....
        /*03ec*/ 	.word	0xffffffff


	//   ....[4]....
        /*03f0*/ 	.word	0xffffffff


	//   ....[5]....
        /*03f4*/ 	.word	0xffffffff


	//   ....[6]....
        /*03f8*/ 	.word	0xffffffff


	//   ....[7]....
        /*03fc*/ 	.word	0xffffffff


	//   ....[8]....
        /*0400*/ 	.word	0xffffffff


	//   ....[9]....
        /*0404*/ 	.word	0xffffffff


	//   ....[10]....
        /*0408*/ 	.word	0xffffffff


	//   ....[11]....
        /*040c*/ 	.word	0xffffffff


	//   ....[12]....
        /*0410*/ 	.word	0xffffffff


	//   ....[13]....
        /*0414*/ 	.word	0xffffffff


	//   ....[14]....
        /*0418*/ 	.word	0xffffffff


	//   ....[15]....
        /*041c*/ 	.word	0xffffffff


	//   ....[16]....
        /*0420*/ 	.word	0xffffffff


	//   ....[17]....
        /*0424*/ 	.word	0xffffffff


	//   ....[18]....
        /*0428*/ 	.word	0xffffffff


	//   ....[19]....
        /*042c*/ 	.word	0xffffffff


	//----- nvinfo : EIATTR_COOP_GROUP_INSTR_OFFSETS
	.align		4
.L_1255:
        /*0430*/ 	.byte	0x04, 0x28
        /*0432*/ 	.short	(.L_1257 - .L_1256)


	//   ....[0]....
.L_1256:
        /*0434*/ 	.word	0x00003350


	//   ....[1]....
        /*0438*/ 	.word	0x00003370


	//   ....[2]....
        /*043c*/ 	.word	0x000033a0


	//   ....[3]....
        /*0440*/ 	.word	0x000033c0


	//   ....[4]....
        /*0444*/ 	.word	0x000033e0


	//   ....[5]....
        /*0448*/ 	.word	0x00003400


	//   ....[6]....
        /*044c*/ 	.word	0x00003420


	//   ....[7]....
        /*0450*/ 	.word	0x00003440


	//   ....[8]....
        /*0454*/ 	.word	0x00003450


	//   ....[9]....
        /*0458*/ 	.word	0x00003470


	//   ....[10]....
        /*045c*/ 	.word	0x000070a0


	//   ....[11]....
        /*0460*/ 	.word	0x00007100


	//   ....[12]....
        /*0464*/ 	.word	0x00007160


	//   ....[13]....
        /*0468*/ 	.word	0x000071b0


	//   ....[14]....
        /*046c*/ 	.word	0x00007210


	//   ....[15]....
        /*0470*/ 	.word	0x00007260


	//   ....[16]....
        /*0474*/ 	.word	0x000072c0


	//   ....[17]....
        /*0478*/ 	.word	0x00007310


	//   ....[18]....
        /*047c*/ 	.word	0x00007370


	//   ....[19]....
        /*0480*/ 	.word	0x000073c0


	//----- nvinfo : EIATTR_EXIT_INSTR_OFFSETS
	.align		4
.L_1257:
        /*0484*/ 	.byte	0x04, 0x1c
        /*0486*/ 	.short	(.L_1259 - .L_1258)


	//   ....[0]....
.L_1258:
        /*0488*/ 	.word	0x00007060


	//----- nvinfo : EIATTR_MAX_THREADS
	.align		4
.L_1259:
        /*048c*/ 	.byte	0x04, 0x05
        /*048e*/ 	.short	(.L_1261 - .L_1260)
.L_1260:
        /*0490*/ 	.word	0x00000080
        /*0494*/ 	.word	0x00000001
        /*0498*/ 	.word	0x00000001


	//----- nvinfo : EIATTR_CRS_STACK_SIZE
	.align		4
.L_1261:
        /*049c*/ 	.byte	0x04, 0x1e
        /*049e*/ 	.short	(.L_1263 - .L_1262)
.L_1262:
        /*04a0*/ 	.word	0x00000000
.L_1263:


//--------------------- .nv.info._ZN10layer_norm22ln_bwd_finalize_kernelINS_22Kernel_traits_finalizeILj1024E6__halfS2_S2_S2_fjLb0ELj1024ELj4ENS_18Kernel_traits_baseILj1024ES2_S2_S2_S2_fjLj1024EEEEELb0ELb0EEEvNS_9BwdParamsE --------------------------
	.section	.nv.info._ZN10layer_norm22ln_bwd_finalize_kernelINS_22Kernel_traits_finalizeILj1024E6__halfS2_S2_S2_fjLb0ELj1024ELj4ENS_18Kernel_traits_baseILj1024ES2_S2_S2_S2_fjLj1024EEEEELb0ELb0EEEvNS_9BwdParamsE,"",@"SHT_CUDA_INFO"
	.sectionflags	@""
	.align	4


	//----- nvinfo : EIATTR_CUDA_API_VERSION
	.align		4
        /*0000*/ 	.byte	0x04, 0x37
        /*0002*/ 	.short	(.L_1265 - .L_1264)
.L_1264:
        /*0004*/ 	.word	0x00000082


	//----- nvinfo : EIATTR_SW2861232_WAR
	.align		4
.L_1265:
        /*0008*/ 	.byte	0x01, 0x35
	.zero		2


	//----- nvinfo : EIATTR_PARAM_CBANK
	.align		4
        /*000c*/ 	.byte	0x04, 0x0a
        /*000e*/ 	.short	(.L_1267 - .L_1266)
	.align		4
.L_1266:
        /*0010*/ 	.word	index@(.nv.constant0._ZN10layer_norm22ln_bwd_finalize_kernelINS_22Kernel_traits_finalizeILj1024E6__halfS2_S2_S2_fjLb0ELj1024ELj4ENS_18Kernel_traits_baseILj1024ES2_S2_S2_S2_fjLj1024EEEEELb0ELb0EEEvNS_9BwdParamsE)
        /*0014*/ 	.short	0x0160
        /*0016*/ 	.short	0x0128


	//----- nvinfo : EIATTR_CBANK_PARAM_SIZE
	.align		4
.L_1267:
        /*0018*/ 	.byte	0x03, 0x19
        /*001a*/ 	.short	0x0128


	//----- nvinfo : EIATTR_KPARAM_INFO
	.align		4
        /*001c*/ 	.byte	0x04, 0x17
        /*001e*/ 	.short	(.L_1269 - .L_1268)
.L_1268:
        /*0020*/ 	.word	0x00000000
        /*0024*/ 	.short	0x0000
        /*0026*/ 	.short	0x0000
        /*0028*/ 	.byte	0x00, 0xf0, 0xa1, 0x04


	//----- nvinfo : EIATTR_MAXREG_COUNT
	.align		4
.L_1269:
        /*002c*/ 	.byte	0x03, 0x1b
        /*002e*/ 	.short	0x0040


	//----- nvinfo : EIATTR_NUM_BARRIERS
	.align		4
        /*0030*/ 	.byte	0x02, 0x4c
        /*0032*/ 	.byte	0x01
	.zero		1


	//----- nvinfo : EIATTR_MERCURY_ISA_VERSION
	.align		4
        /*0034*/ 	.byte	0x03, 0x5f
        /*0036*/ 	.short	0x0000


	//----- nvinfo : EIATTR_COOP_GROUP_MASK_REGIDS
	.align		4
        /*0038*/ 	.byte	0x04, 0x29
        /*003a*/ 	.short	(.L_1271 - .L_1270)


	//   ....[0]....
.L_1270:
        /*003c*/ 	.word	0xffffffff


	//   ....[1]....
        /*0040*/ 	.word	0xffffffff


	//   ....[2]....
        /*0044*/ 	.word	0xffffffff


	//   ....[3]....
        /*0048*/ 	.word	0xffffffff


	//   ....[4]....
        /*004c*/ 	.word	0xffffffff


	//   ....[5]....
        /*0050*/ 	.word	0xffffffff


	//   ....[6]....
        /*0054*/ 	.word	0xffffffff


	//   ....[7]....
        /*0058*/ 	.word	0xffffffff


	//   ....[8]....
        /*005c*/ 	.word	0xffffffff


	//   ....[9]....
        /*0060*/ 	.word	0xffffffff


	//   ....[10]....
        /*0064*/ 	.word	0xffffffff


	//   ....[11]....
        /*0068*/ 	.word	0xffffffff


	//   ....[12]....
        /*006c*/ 	.word	0xffffffff


	//   ....[13]....
        /*0070*/ 	.word	0xffffffff


	//   ....[14]....
        /*0074*/ 	.word	0xffffffff


	//   ....[15]....
        /*0078*/ 	.word	0xffffffff


	//   ....[16]....
        /*007c*/ 	.word	0xffffffff


	//   ....[17]....
        /*0080*/ 	.word	0xffffffff


	//   ....[18]....
        /*0084*/ 	.word	0xffffffff


	//   ....[19]....
        /*0088*/ 	.word	0xffffffff


	//----- nvinfo : EIATTR_COOP_GROUP_INSTR_OFFSETS
	.align		4
.L_1271:
        /*008c*/ 	.byte	0x04, 0x28
        /*008e*/ 	.short	(.L_1273 - .L_1272)


	//   ....[0]....
.L_1272:
        /*0090*/ 	.word	0x00000820


	//   ....[1]....
        /*0094*/ 	.word	0x00000850


	//   ....[2]....
        /*0098*/ 	.word	0x00000860


	//   ....[3]....
        /*009c*/ 	.word	0x00000890


	//   ....[4]....
        /*00a0*/ 	.word	0x000008a0


	//   ....[5]....
        /*00a4*/ 	.word	0x000008d0


	//   ....[6]....
        /*00a8*/ 	.word	0x000008f0


	//   ....[7]....
        /*00ac*/ 	.word	0x00000900


	//   ....[8]....
        /*00b0*/ 	.word	0x00000930


	//   ....[9]....
        /*00b4*/ 	.word	0x00000940


	//   ....[10]....
        /*00b8*/ 	.word	0x00000b50


	//   ....[11]....
        /*00bc*/ 	.word	0x00000bc0


	//   ....[12]....
        /*00c0*/ 	.word	0x00000c20


	//   ....[13]....
        /*00c4*/ 	.word	0x00000c80


	//   ....[14]....
        /*00c8*/ 	.word	0x00000cf0


	//   ....[15]....
        /*00cc*/ 	.word	0x00000d60


	//   ....[16]....
        /*00d0*/ 	.word	0x00000dc0


	//   ....[17]....
        /*00d4*/ 	.word	0x00000e20


	//   ....[18]....
        /*00d8*/ 	.word	0x00000e80


	//   ....[19]....
        /*00dc*/ 	.word	0x00000ee0


	//----- nvinfo : EIATTR_EXIT_INSTR_OFFSETS
	.align		4
.L_1273:
        /*00e0*/ 	.byte	0x04, 0x1c
        /*00e2*/ 	.short	(.L_1275 - .L_1274)


	//   ....[0]....
.L_1274:
        /*00e4*/ 	.word	0x00000070


	//   ....[1]....
        /*00e8*/ 	.word	0x00000af0


	//----- nvinfo : EIATTR_MAX_THREADS
	.align		4
.L_1275:
        /*00ec*/ 	.byte	0x04, 0x05
        /*00ee*/ 	.short	(.L_1277 - .L_1276)
.L_1276:
        /*00f0*/ 	.word	0x00000400
        /*00f4*/ 	.word	0x00000001
        /*00f8*/ 	.word	0x00000001


	//----- nvinfo : EIATTR_CRS_STACK_SIZE
	.align		4
.L_1277:
        /*00fc*/ 	.byte	0x04, 0x1e
        /*00fe*/ 	.short	(.L_1279 - .L_1278)
.L_1278:
        /*0100*/ 	.word	0x00000000
.L_1279:


//--------------------- .nv.info._ZN10layer_norm40ln_parallel_residual_bwd_finalize_kernelINS_22Kernel_traits_finalizeILj1024E6__halfS2_S2_S2_fjLb0ELj1024ELj4ENS_18Kernel_traits_baseILj1024ES2_S2_S2_S2_fjLj1024EEEEELb0EEEvNS_9BwdParamsE --------------------------
	.section	.nv.info._ZN10layer_norm40ln_parallel_residual_bwd_finalize_kernelINS_22Kernel_traits_finalizeILj1024E6__halfS2_S2_S2_fjLb0ELj1024ELj4ENS_18Kernel_traits_baseILj1024ES2_S2_S2_S2_fjLj1024EEEEELb0EEEvNS_9BwdParamsE,"",@"SHT_CUDA_INFO"
	.sectionflags	@""
	.align	4


	//----- nvinfo : EIATTR_CUDA_API_VERSION
	.align		4
        /*0000*/ 	.byte	0x04, 0x37
        /*0002*/ 	.short	(.L_1281 - .L_1280)
.L_1280:
        /*0004*/ 	.word	0x00000082


	//----- nvinfo : EIATTR_SW2861232_WAR
	.align		4
.L_1281:
        /*0008*/ 	.byte	0x01, 0x35
	.zero		2


	//----- nvinfo : EIATTR_PARAM_CBANK
	.align		4
        /*000c*/ 	.byte	0x04, 0x0a
        /*000e*/ 	.short	(.L_1283 - .L_1282)
	.align		4
.L_1282:
        /*0010*/ 	.word	index@(.nv.constant0._ZN10layer_norm40ln_parallel_residual_bwd_finalize_kernelINS_22Kernel_traits_finalizeILj1024E6__halfS2_S2_S2_fjLb0ELj1024ELj4ENS_18Kernel_traits_baseILj1024ES2_S2_S2_S2_fjLj1024EEEEELb0EEEvNS_9BwdParamsE)
        /*0014*/ 	.short	0x0160
        /*0016*/ 	.short	0x0128


	//----- nvinfo : EIATTR_CBANK_PARAM_SIZE
	.align		4
.L_1283:
        /*0018*/ 	.byte	0x03, 0x19
        /*001a*/ 	.short	0x0128


	//----- nvinfo : EIATTR_KPARAM_INFO
	.align		4
        /*001c*/ 	.byte	0x04, 0x17
        /*001e*/ 	.short	(.L_1285 - .L_1284)
.L_1284:
        /*0020*/ 	.word	0x00000000
        /*0024*/ 	.short	0x0000
        /*0026*/ 	.short	0x0000
        /*0028*/ 	.byte	0x00, 0xf0, 0xa1, 0x04


	//----- nvinfo : EIATTR_MAXREG_COUNT
	.align		4
.L_1285:
        /*002c*/ 	.byte	0x03, 0x1b
        /*002e*/ 	.short	0x0040


	//----- nvinfo : EIATTR_NUM_BARRIERS
	.align		4
        /*0030*/ 	.byte	0x02, 0x4c
        /*0032*/ 	.byte	0x01
	.zero		1


	//----- nvinfo : EIATTR_MERCURY_ISA_VERSION
	.align		4
        /*0034*/ 	.byte	0x03, 0x5f
        /*0036*/ 	.short	0x0000


	//----- nvinfo : EIATTR_COOP_GROUP_MASK_REGIDS
	.align		4
        /*0038*/ 	.byte	0x04, 0x29
        /*003a*/ 	.short	(.L_1287 - .L_1286)


	//   ....[0]....
.L_1286:
        /*003c*/ 	.word	0xffffffff


	//   ....[1]....
        /*0040*/ 	.word	0xffffffff


	//   ....[2]....
        /*0044*/ 	.word	0xffffffff


	//   ....[3]....
        /*0048*/ 	.word	0xffffffff


	//   ....[4]....
        /*004c*/ 	.word	0xffffffff


	//   ....[5]....
        /*0050*/ 	.word	0xffffffff


	//   ....[6]....
        /*0054*/ 	.word	0xffffffff


	//   ....[7]....
        /*0058*/ 	.word	0xffffffff


	//   ....[8]....
        /*005c*/ 	.word	0xffffffff


	//   ....[9]....
        /*0060*/ 	.word	0xffffffff


	//   ....[10]....
        /*0064*/ 	.word	0xffffffff


	//   ....[11]....
        /*0068*/ 	.word	0xffffffff


	//   ....[12]....
        /*006c*/ 	.word	0xffffffff


	//   ....[13]....
        /*0070*/ 	.word	0xffffffff


	//   ....[14]....
        /*0074*/ 	.word	0xffffffff


	//   ....[15]....
        /*0078*/ 	.word	0xffffffff


	//   ....[16]....
        /*007c*/ 	.word	0xffffffff


	//   ....[17]....
        /*0080*/ 	.word	0xffffffff


	//   ....[18]....
        /*0084*/ 	.word	0xffffffff


	//   ....[19]....
        /*0088*/ 	.word	0xffffffff


	//   ....[20]....
        /*008c*/ 	.word	0xffffffff


	//   ....[21]....
        /*0090*/ 	.word	0xffffffff


	//   ....[22]....
        /*0094*/ 	.word	0xffffffff


	//   ....[23]....
        /*0098*/ 	.word	0xffffffff


	//   ....[24]....
        /*009c*/ 	.word	0xffffffff


	//   ....[25]....
        /*00a0*/ 	.word	0xffffffff


	//   ....[26]....
        /*00a4*/ 	.word	0xffffffff


	//   ....[27]....
        /*00a8*/ 	.word	0xffffffff


	//   ....[28]....
        /*00ac*/ 	.word	0xffffffff


	//   ....[29]....
        /*00b0*/ 	.word	0xffffffff


	//   ....[30]....
        /*00b4*/ 	.word	0xffffffff


	//   ....[31]....
        /*00b8*/ 	.word	0xffffffff


	//   ....[32]....
        /*00bc*/ 	.word	0xffffffff


	//   ....[33]....
        /*00c0*/ 	.word	0xffffffff


	//   ....[34]....
        /*00c4*/ 	.word	0xffffffff


	//   ....[35]....
        /*00c8*/ 	.word	0xffffffff


	//   ....[36]....
        /*00cc*/ 	.word	0xffffffff


	//   ....[37]....
        /*00d0*/ 	.word	0xffffffff


	//   ....[38]....
        /*00d4*/ 	.word	0xffffffff


	//   ....[39]....
        /*00d8*/ 	.word	0xffffffff


	//----- nvinfo : EIATTR_COOP_GROUP_INSTR_OFFSETS
	.align		4
.L_1287:
        /*00dc*/ 	.byte	0x04, 0x28
        /*00de*/ 	.short	(.L_1289 - .L_1288)


	//   ....[0]....
.L_1288:
        /*00e0*/ 	.word	0x00000b70


	//   ....[1]....
        /*00e4*/ 	.word	0x00000ba0


	//   ....[2]....
        /*00e8*/ 	.word	0x00000bb0


	//   ....[3]....
        /*00ec*/ 	.word	0x00000bc0


	//   ....[4]....
        /*00f0*/ 	.word	0x00000bf0


	//   ....[5]....
        /*00f4*/ 	.word	0x00000c10


	//   ....[6]....
        /*00f8*/ 	.word	0x00000c20


	//   ....[7]....
        /*00fc*/ 	.word	0x00000c30


	//   ....[8]....
        /*0100*/ 	.word	0x00000c60


	//   ....[9]....
        /*0104*/ 	.word	0x00000c80


	//   ....[10]....
        /*0108*/ 	.word	0x00000ca0


	//   ....[11]....
        /*010c*/ 	.word	0x00000cb0


	//   ....[12]....
        /*0110*/ 	.word	0x00000ce0


	//   ....[13]....
        /*0114*/ 	.word	0x00000d00


	//   ....[14]....
        /*0118*/ 	.word	0x00000d20


	//   ....[15]....
        /*011c*/ 	.word	0x00000d30


	//   ....[16]....
        /*0120*/ 	.word	0x00000d60


	//   ....[17]....
        /*0124*/ 	.word	0x00000d90


	//   ....[18]....
        /*0128*/ 	.word	0x00000da0


	//   ....[19]....
        /*012c*/ 	.word	0x00000db0


	//   ....[20]....
        /*0130*/ 	.word	0x000010c0


	//   ....[21]....
        /*0134*/ 	.word	0x00001130


	//   ....[22]....
        /*0138*/ 	.word	0x00001190


	//   ....[23]....
        /*013c*/ 	.word	0x000011f0


	//   ....[24]....
        /*0140*/ 	.word	0x00001260


	//   ....[25]....
        /*0144*/ 	.word	0x000012d0


	//   ....[26]....
        /*0148*/ 	.word	0x00001330


	//   ....[27]....
        /*014c*/ 	.word	0x00001390


	//   ....[28]....
        /*0150*/ 	.word	0x000013f0


	//   ....[29]....
        /*0154*/ 	.word	0x00001460


	//   ....[30]....
        /*0158*/ 	.word	0x000014d0


	//   ....[31]....
        /*015c*/ 	.word	0x00001530


	//   ....[32]....
        /*0160*/ 	.word	0x00001590


	//   ....[33]....
        /*0164*/ 	.word	0x000015f0


	//   ....[34]....
        /*0168*/ 	.word	0x00001660


	//   ....[35]....
        /*016c*/ 	.word	0x000016d0


	//   ....[36]....
        /*0170*/ 	.word	0x00001730


	//   ....[37]....
        /*0174*/ 	.word	0x00001790


	//   ....[38]....
        /*0178*/ 	.word	0x000017f0


	//   ....[39]....
        /*017c*/ 	.word	0x00001850


	//----- nvinfo : EIATTR_EXIT_INSTR_OFFSETS
	.align		4
.L_1289:
        /*0180*/ 	.byte	0x04, 0x1c
        /*0182*/ 	.short	(.L_1291 - .L_1290)


	//   ....[0]....
.L_1290:
        /*0184*/ 	.word	0x00000070


	//   ....[1]....
        /*0188*/ 	.word	0x00001060


	//----- nvinfo : EIATTR_MAX_THREADS
	.align		4
.L_1291:
        /*018c*/ 	.byte	0x04, 0x05
        /*018e*/ 	.short	(.L_1293 - .L_1292)
.L_1292:
        /*0190*/ 	.word	0x00000400
        /*0194*/ 	.word	0x00000001
        /*0198*/ 	.word	0x00000001


	//----- nvinfo : EIATTR_CRS_STACK_SIZE
	.align		4
.L_1293:
        /*019c*/ 	.byte	0x04, 0x1e
        /*019e*/ 	.short	(.L_1295 - .L_1294)
.L_1294:
        /*01a0*/ 	.word	0x00000000
.L_1295:


//--------------------- .nv.info._ZN10layer_norm31ln_parallel_residual_bwd_kernelINS_13Kernel_traitsI6__halfS2_S2_S2_fjLj1024ELj1ELj4ELj1ELj16ENS_18Kernel_traits_baseILj1024ES2_S2_S2_S2_fjLj128EEEEELb1ELb1ELb0EEEvNS_9BwdParamsE --------------------------
	.section	.nv.info._ZN10layer_norm31ln_parallel_residual_bwd_kernelINS_13Kernel_traitsI6__halfS2_S2_S2_fjLj1024ELj1ELj4ELj1ELj16ENS_18Kernel_traits_baseILj1024ES2_S2_S2_S2_fjLj128EEEEELb1ELb1ELb0EEEvNS_9BwdParamsE,"",@"SHT_CUDA_INFO"
	.sectionflags	@""
	.align	4


	//----- nvinfo : EIATTR_CUDA_API_VERSION
	.align		4
        /*0000*/ 	.byte	0x04, 0x37
        /*0002*/ 	.short	(.L_1297 - .L_1296)
.L_1296:
        /*0004*/ 	.word	0x00000082


	//----- nvinfo : EIATTR_SW2861232_WAR
	.align		4
.L_1297:
        /*0008*/ 	.byte	0x01, 0x35
	.zero		2


	//----- nvinfo : EIATTR_PARAM_CBANK
	.align		4
        /*000c*/ 	.byte	0x04, 0x0a
        /*000e*/ 	.short	(.L_1299 - .L_1298)
	.align		4
.L_1298:
        /*0010*/ 	.word	index@(.nv.constant0._ZN10layer_norm31ln_parallel_residual_bwd_kernelINS_13Kernel_traitsI6__halfS2_S2_S2_fjLj1024ELj1ELj4ELj1ELj16ENS_18Kernel_traits_baseILj1024ES2_S2_S2_S2_fjLj128EEEEELb1ELb1ELb0EEEvNS_9BwdParamsE)
        /*0014*/ 	.short	0x0160
        /*0016*/ 	.short	0x0128


	//----- nvinfo : EIATTR_CBANK_PARAM_SIZE
	.align		4
.L_1299:
        /*0018*/ 	.byte	0x03, 0x19
        /*001a*/ 	.short	0x0128


	//----- nvinfo : EIATTR_KPARAM_INFO
	.align		4
        /*001c*/ 	.byte	0x04, 0x17
        /*001e*/ 	.short	(.L_1301 - .L_1300)
.L_1300:
        /*0020*/ 	.word	0x00000000
        /*0024*/ 	.short	0x0000
        /*0026*/ 	.short	0x0000
        /*0028*/ 	.byte	0x00, 0xf0, 0xa1, 0x04


	//----- nvinfo : EIATTR_MAXREG_COUNT
	.align		4
.L_1301:
        /*002c*/ 	.byte	0x03, 0x1b
        /*002e*/ 	.short	0x00ff


	//----- nvinfo : EIATTR_NUM_BARRIERS
	.align		4
        /*0030*/ 	.byte	0x02, 0x4c
        /*0032*/ 	.byte	0x01
	.zero		1


	//----- nvinfo : EIATTR_MERCURY_ISA_VERSION
	.align		4
        /*0034*/ 	.byte	0x03, 0x5f
        /*0036*/ 	.short	0x0000


	//----- nvinfo : EIATTR_COOP_GROUP_MASK_REGIDS
	.align		4
        /*0038*/ 	.byte	0x04, 0x29
        /*003a*/ 	.short	(.L_1303 - .L_1302)


	//   ....[0]....
.L_1302:
        /*003c*/ 	.word	0xffffffff


	//   ....[1]....
        /*0040*/ 	.word	0xffffffff


	//   ....[2]....
        /*0044*/ 	.word	0xffffffff


	//   ....[3]....
        /*0048*/ 	.word	0xffffffff


	//   ....[4]....
        /*004c*/ 	.word	0xffffffff


	//   ....[5]....
        /*0050*/ 	.word	0xffffffff


	//   ....[6]....
        /*0054*/ 	.word	0xffffffff


	//   ....[7]....
        /*0058*/ 	.word	0xffffffff


	//   ....[8]....
        /*005c*/ 	.word	0xffffffff


	//   ....[9]....
        /*0060*/ 	.word	0xffffffff


	//   ....[10]....
        /*0064*/ 	.word	0xffffffff


	//   ....[11]....
        /*0068*/ 	.word	0xffffffff


	//   ....[12]....
        /*006c*/ 	.word	0xffffffff


	//   ....[13]....
        /*0070*/ 	.word	0xffffffff


	//   ....[14]....
        /*0074*/ 	.word	0xffffffff


	//   ....[15]....
        /*0078*/ 	.word	0xffffffff


	//   ....[16]....
        /*007c*/ 	.word	0xffffffff


	//   ....[17]....
        /*0080*/ 	.word	0xffffffff


	//   ....[18]....
        /*0084*/ 	.word	0xffffffff


	//   ....[19]....
        /*0088*/ 	.word	0xffffffff


	//----- nvinfo : EIATTR_COOP_GROUP_INSTR_OFFSETS
	.align		4
.L_1303:
        /*008c*/ 	.byte	0x04, 0x28
        /*008e*/ 	.short	(.L_1305 - .L_1304)


	//   ....[0]....
.L_1304:
        /*0090*/ 	.word	0x00001f90


	//   ....[1]....
        /*0094*/ 	.word	0x00001fb0


	//   ....[2]....
        /*0098*/ 	.word	0x00001fd0


	//   ....[3]....
        /*009c*/ 	.word	0x00001ff0


	//   ....[4]....
        /*00a0*/ 	.word	0x00002010


	//   ....[5]....
        /*00a4*/ 	.word	0x00002030


	//   ....[6]....
        /*00a8*/ 	.word	0x00002050


	//   ....[7]....
        /*00ac*/ 	.word	0x00002070


	//   ....[8]....
        /*00b0*/ 	.word	0x00002090


	//   ....[9]....
        /*00b4*/ 	.word	0x000020b0


	//   ....[10]....
        /*00b8*/ 	.word	0x00005450


	//   ....[11]....
        /*00bc*/ 	.word	0x000054d0


	//   ....[12]....
        /*00c0*/ 	.word	0x00005550


	//   ....[13]....
        /*00c4*/ 	.word	0x000055c0


	//   ....[14]....
        /*00c8*/ 	.word	0x00005640


	//   ....[15]....
        /*00cc*/ 	.word	0x000056b0


	//   ....[16]....
        /*00d0*/ 	.word	0x00005730


	//   ....[17]....
        /*00d4*/ 	.word	0x000057a0


	//   ....[18]....
        /*00d8*/ 	.word	0x00005820


	//   ....[19]....
        /*00dc*/ 	.word	0x00005890


	//----- nvinfo : EIATTR_EXIT_INSTR_OFFSETS
	.align		4
.L_1305:
        /*00e0*/ 	.byte	0x04, 0x1c
        /*00e2*/ 	.short	(.L_1307 - .L_1306)


	//   ....[0]....
.L_1306:
        /*00e4*/ 	.word	0x000053c0


	//   ....[1]....
        /*00e8*/ 	.word	0x000053f0


	//----- nvinfo : EIATTR_MAX_THREADS
	.align		4
.L_1307:
        /*00ec*/ 	.byte	0x04, 0x05
        /*00ee*/ 	.short	(.L_1309 - .L_1308)
.L_1308:
        /*00f0*/ 	.word	0x00000080
        /*00f4*/ 	.word	0x00000001
        /*00f8*/ 	.word	0x00000001


	//----- nvinfo : EIATTR_CRS_STACK_SIZE
	.align		4
.L_1309:
        /*00fc*/ 	.byte	0x04, 0x1e
        /*00fe*/ 	.short	(.L_1311 - .L_1310)
.L_1310:
        /*0100*/ 	.word	0x00000000
.L_1311:


//--------------------- .nv.info._ZN10layer_norm22ln_bwd_finalize_kernelINS_22Kernel_traits_finalizeILj1024E6__halfS2_S2_S2_fjLb0ELj1024ELj4ENS_18Kernel_traits_baseILj1024ES2_S2_S2_S2_fjLj1024EEEEELb0ELb1EEEvNS_9BwdParamsE --------------------------
	.section	.nv.info._ZN10layer_norm22ln_bwd_finalize_kernelINS_22Kernel_traits_finalizeILj1024E6__halfS2_S2_S2_fjLb0ELj1024ELj4ENS_18Kernel_traits_baseILj1024ES2_S2_S2_S2_fjLj1024EEEEELb0ELb1EEEvNS_9BwdParamsE,"",@"SHT_CUDA_INFO"
	.sectionflags	@""
	.align	4


	//----- nvinfo : EIATTR_CUDA_API_VERSION
	.align		4
        /*0000*/ 	.byte	0x04, 0x37
        /*0002*/ 	.short	(.L_1313 - .L_1312)
.L_1312:
        /*0004*/ 	.word	0x00000082


	//----- nvinfo : EIATTR_SW2861232_WAR
	.align		4
.L_1313:
        /*0008*/ 	.byte	0x01, 0x35
	.zero		2


	//----- nvinfo : EIATTR_PARAM_CBANK
	.align		4
        /*000c*/ 	.byte	0x04, 0x0a
        /*000e*/ 	.short	(.L_1315 - .L_1314)
	.align		4
.L_1314:
        /*0010*/ 	.word	index@(.nv.constant0._ZN10layer_norm22ln_bwd_finalize_kernelINS_22Kernel_traits_finalizeILj1024E6__halfS2_S2_S2_fjLb0ELj1024ELj4ENS_18Kernel_traits_baseILj1024ES2_S2_S2_S2_fjLj1024EEEEELb0ELb1EEEvNS_9BwdParamsE)
        /*0014*/ 	.short	0x0160
        /*0016*/ 	.short	0x0128


	//----- nvinfo : EIATTR_CBANK_PARAM_SIZE
	.align		4
.L_1315:
        /*0018*/ 	.byte	0x03, 0x19
        /*001a*/ 	.short	0x0128


	//----- nvinfo : EIATTR_KPARAM_INFO
	.align		4
        /*001c*/ 	.byte	0x04, 0x17
        /*001e*/ 	.short	(.L_1317 - .L_1316)
.L_1316:
        /*0020*/ 	.word	0x00000000
        /*0024*/ 	.short	0x0000
        /*0026*/ 	.short	0x0000
        /*0028*/ 	.byte	0x00, 0xf0, 0xa1, 0x04


	//----- nvinfo : EIATTR_MAXREG_COUNT
	.align		4
.L_1317:
        /*002c*/ 	.byte	0x03, 0x1b
        /*002e*/ 	.short	0x0040


	//----- nvinfo : EIATTR_NUM_BARRIERS
	.align		4
        /*0030*/ 	.byte	0x02, 0x4c
        /*0032*/ 	.byte	0x01
	.zero		1


	//----- nvinfo : EIATTR_MERCURY_ISA_VERSION
	.align		4
        /*0034*/ 	.byte	0x03, 0x5f
        /*0036*/ 	.short	0x0000


	//----- nvinfo : EIATTR_COOP_GROUP_MASK_REGIDS
	.align		4
        /*0038*/ 	.byte	0x04, 0x29
        /*003a*/ 	.short	(.L_1319 - .L_1318)


	//   ....[0]....
.L_1318:
        /*003c*/ 	.word	0xffffffff


	//   ....[1]....
        /*0040*/ 	.word	0xffffffff


	//   ....[2]....
        /*0044*/ 	.word	0xffffffff


	//   ....[3]....
        /*0048*/ 	.word	0xffffffff


	//   ....[4]....
        /*004c*/ 	.word	0xffffffff


	//   ....[5]....
        /*0050*/ 	.word	0xffffffff


	//   ....[6]....
        /*0054*/ 	.word	0xffffffff


	//   ....[7]....
        /*0058*/ 	.word	0xffffffff


	//   ....[8]....
        /*005c*/ 	.word	0xffffffff


	//   ....[9]....
        /*0060*/ 	.word	0xffffffff


	//   ....[10]....
        /*0064*/ 	.word	0xffffffff


	//   ....[11]....
        /*0068*/ 	.word	0xffffffff


	//   ....[12]....
        /*006c*/ 	.word	0xffffffff


	//   ....[13]....
        /*0070*/ 	.word	0xffffffff


	//   ....[14]....
        /*0074*/ 	.word	0xffffffff


	//   ....[15]....
        /*0078*/ 	.word	0xffffffff


	//   ....[16]....
        /*007c*/ 	.word	0xffffffff


	//   ....[17]....
        /*0080*/ 	.word	0xffffffff


	//   ....[18]....
        /*0084*/ 	.word	0xffffffff


	//   ....[19]....
        /*0088*/ 	.word	0xffffffff


	//----- nvinfo : EIATTR_COOP_GROUP_INSTR_OFFSETS
	.align		4
.L_1319:
        /*008c*/ 	.byte	0x04, 0x28
        /*008e*/ 	.short	(.L_1321 - .L_1320)


	//   ....[0]....
.L_1320:
        /*0090*/ 	.word	0x000007f0


	//   ....[1]....
        /*0094*/ 	.word	0x00000820


	//   ....[2]....
        /*0098*/ 	.word	0x00000840


	//   ....[3]....
        /*009c*/ 	.word	0x00000850


	//   ....[4]....
        /*00a0*/ 	.word	0x00000880


	//   ....[5]....
        /*00a4*/ 	.word	0x00000890


	//   ....[6]....
        /*00a8*/ 	.word	0x000008c0


	//   ....[7]....
        /*00ac*/ 	.word	0x000008d0


	//   ....[8]....
        /*00b0*/ 	.word	0x00000900


	//   ....[9]....
        /*00b4*/ 	.word	0x00000910


	//   ....[10]....
        /*00b8*/ 	.word	0x00000b00


	//   ....[11]....
        /*00bc*/ 	.word	0x00000b80


	//   ....[12]....
        /*00c0*/ 	.word	0x00000be0


	//   ....[13]....
        /*00c4*/ 	.word	0x00000c40


	//   ....[14]....
        /*00c8*/ 	.word	0x00000cb0


	//   ....[15]....
        /*00cc*/ 	.word	0x00000d20


	//   ....[16]....
        /*00d0*/ 	.word	0x00000d80


	//   ....[17]....
        /*00d4*/ 	.word	0x00000de0


	//   ....[18]....
        /*00d8*/ 	.word	0x00000e40


	//   ....[19]....
        /*00dc*/ 	.word	0x00000ea0


	//----- nvinfo : EIATTR_EXIT_INSTR_OFFSETS
	.align		4
.L_1321:
        /*00e0*/ 	.byte	0x04, 0x1c
        /*00e2*/ 	.short	(.L_1323 - .L_1322)


	//   ....[0]....
.L_1322:
        /*00e4*/ 	.word	0x00000070


	//   ....[1]....
        /*00e8*/ 	.word	0x00000aa0


	//----- nvinfo : EIATTR_MAX_THREADS
	.align		4
.L_1323:
        /*00ec*/ 	.byte	0x04, 0x05
        /*00ee*/ 	.short	(.L_1325 - .L_1324)
.L_1324:
        /*00f0*/ 	.word	0x00000400
        /*00f4*/ 	.word	0x00000001
        /*00f8*/ 	.word	0x00000001


	//----- nvinfo : EIATTR_CRS_STACK_SIZE
	.align		4
.L_1325:
        /*00fc*/ 	.byte	0x04, 0x1e
        /*00fe*/ 	.short	(.L_1327 - .L_1326)
.L_1326:
        /*0100*/ 	.word	0x00000000
.L_1327:


//--------------------- .nv.info._ZN10layer_norm40ln_parallel_residual_bwd_finalize_kernelINS_22Kernel_traits_finalizeILj1024E6__halfS2_S2_S2_fjLb0ELj1024ELj4ENS_18Kernel_traits_baseILj1024ES2_S2_S2_S2_fjLj1024EEEEELb1EEEvNS_9BwdParamsE --------------------------
	.section	.nv.info._ZN10layer_norm40ln_parallel_residual_bwd_finalize_kernelINS_22Kernel_traits_finalizeILj1024E6__halfS2_S2_S2_fjLb0ELj1024ELj4ENS_18Kernel_traits_baseILj1024ES2_S2_S2_S2_fjLj1024EEEEELb1EEEvNS_9BwdParamsE,"",@"SHT_CUDA_INFO"
	.sectionflags	@""
	.align	4


	//----- nvinfo : EIATTR_CUDA_API_VERSION
	.align		4
        /*0000*/ 	.byte	0x04, 0x37
        /*0002*/ 	.short	(.L_1329 - .L_1328)
.L_1328:
        /*0004*/ 	.word	0x00000082


	//----- nvinfo : EIATTR_SW2861232_WAR
	.align		4
.L_1329:
        /*0008*/ 	.byte	0x01, 0x35
	.zero		2


	//----- nvinfo : EIATTR_PARAM_CBANK
	.align		4
        /*000c*/ 	.byte	0x04, 0x0a
        /*000e*/ 	.short	(.L_1331 - .L_1330)
	.align		4
.L_1330:
        /*0010*/ 	.word	index@(.nv.constant0._ZN10layer_norm40ln_parallel_residual_bwd_finalize_kernelINS_22Kernel_traits_finalizeILj1024E6__halfS2_S2_S2_fjLb0ELj1024ELj4ENS_18Kernel_traits_baseILj1024ES2_S2_S2_S2_fjLj1024EEEEELb1EEEvNS_9BwdParamsE)
        /*0014*/ 	.short	0x0160
        /*0016*/ 	.short	0x0128


	//----- nvinfo : EIATTR_CBANK_PARAM_SIZE
	.align		4
.L_1331:
        /*0018*/ 	.byte	0x03, 0x19
        /*001a*/ 	.short	0x0128


	//----- nvinfo : EIATTR_KPARAM_INFO
	.align		4
        /*001c*/ 	.byte	0x04, 0x17
        /*001e*/ 	.short	(.L_1333 - .L_1332)
.L_1332:
        /*0020*/ 	.word	0x00000000
        /*0024*/ 	.short	0x0000
        /*0026*/ 	.short	0x0000
        /*0028*/ 	.byte	0x00, 0xf0, 0xa1, 0x04


	//----- nvinfo : EIATTR_MAXREG_COUNT
	.align		4
.L_1333:
        /*002c*/ 	.byte	0x03, 0x1b
        /*002e*/ 	.short	0x0040


	//----- nvinfo : EIATTR_NUM_BARRIERS
	.align		4
        /*0030*/ 	.byte	0x02, 0x4c
        /*0032*/ 	.byte	0x01
	.zero		1


	//----- nvinfo : EIATTR_MERCURY_ISA_VERSION
	.align		4
        /*0034*/ 	.byte	0x03, 0x5f
        /*0036*/ 	.short	0x0000


	//----- nvinfo : EIATTR_COOP_GROUP_MASK_REGIDS
	.align		4
        /*0038*/ 	.byte	0x04, 0x29
        /*003a*/ 	.short	(.L_1335 - .L_1334)


	//   ....[0]....
.L_1334:
        /*003c*/ 	.word	0xffffffff


	//   ....[1]....
        /*0040*/ 	.word	0xffffffff


	//   ....[2]....
        /*0044*/ 	.word	0xffffffff


	//   ....[3]....
        /*0048*/ 	.word	0xffffffff


	//   ....[4]....
        /*004c*/ 	.word	0xffffffff


	//   ....[5]....
        /*0050*/ 	.word	0xffffffff


	//   ....[6]....
        /*0054*/ 	.word	0xffffffff


	//   ....[7]....
        /*0058*/ 	.word	0xffffffff


	//   ....[8]....
        /*005c*/ 	.word	0xffffffff


	//   ....[9]....
        /*0060*/ 	.word	0xffffffff


	//   ....[10]....
        /*0064*/ 	.word	0xffffffff


	//   ....[11]....
        /*0068*/ 	.word	0xffffffff


	//   ....[12]....
        /*006c*/ 	.word	0xffffffff


	//   ....[13]....
        /*0070*/ 	.word	0xffffffff


	//   ....[14]....
        /*0074*/ 	.word	0xffffffff


	//   ....[15]....
        /*0078*/ 	.word	0xffffffff


	//   ....[16]....
        /*007c*/ 	.word	0xffffffff


	//   ....[17]....
        /*0080*/ 	.word	0xffffffff


	//   ....[18]....
        /*0084*/ 	.word	0xffffffff


	//   ....[19]....
        /*0088*/ 	.word	0xffffffff


	//   ....[20]....
        /*008c*/ 	.word	0xffffffff


	//   ....[21]....
        /*0090*/ 	.word	0xffffffff


	//   ....[22]....
        /*0094*/ 	.word	0xffffffff


	//   ....[23]....
        /*0098*/ 	.word	0xffffffff


	//   ....[24]....
        /*009c*/ 	.word	0xffffffff


	//   ....[25]....
        /*00a0*/ 	.word	0xffffffff


	//   ....[26]....
        /*00a4*/ 	.word	0xffffffff


	//   ....[27]....
        /*00a8*/ 	.word	0xffffffff


	//   ....[28]....
        /*00ac*/ 	.word	0xffffffff


	//   ....[29]....
        /*00b0*/ 	.word	0xffffffff


	//   ....[30]....
        /*00b4*/ 	.word	0xffffffff


	//   ....[31]....
        /*00b8*/ 	.word	0xffffffff


	//   ....[32]....
        /*00bc*/ 	.word	0xffffffff


	//   ....[33]....
        /*00c0*/ 	.word	0xffffffff


	//   ....[34]....
        /*00c4*/ 	.word	0xffffffff


	//   ....[35]....
        /*00c8*/ 	.word	0xffffffff


	//   ....[36]....
        /*00cc*/ 	.word	0xffffffff


	//   ....[37]....
        /*00d0*/ 	.word	0xffffffff


	//   ....[38]....
        /*00d4*/ 	.word	0xffffffff


	//   ....[39]....
        /*00d8*/ 	.word	0xffffffff


	//----- nvinfo : EIATTR_COOP_GROUP_INSTR_OFFSETS
	.align		4
.L_1335:
        /*00dc*/ 	.byte	0x04, 0x28
        /*00de*/ 	.short	(.L_1337 - .L_1336)


	//   ....[0]....
.L_1336:
        /*00e0*/ 	.word	0x00000b60


	//   ....[1]....
        /*00e4*/ 	.word	0x00000b90


	//   ....[2]....
        /*00e8*/ 	.word	0x00000ba0


	//   ....[3]....
        /*00ec*/ 	.word	0x00000bb0


	//   ....[4]....
        /*00f0*/ 	.word	0x00000be0


	//   ....[5]....
        /*00f4*/ 	.word	0x00000c00


	//   ....[6]....
        /*00f8*/ 	.word	0x00000c10


	//   ....[7]....
        /*00fc*/ 	.word	0x00000c20


	//   ....[8]....
        /*0100*/ 	.word	0x00000c50


	//   ....[9]....
        /*0104*/ 	.word	0x00000c70


	//   ....[10]....
        /*0108*/ 	.word	0x00000c90


	//   ....[11]....
        /*010c*/ 	.word	0x00000ca0


	//   ....[12]....
        /*0110*/ 	.word	0x00000cd0


	//   ....[13]....
        /*0114*/ 	.word	0x00000cf0


	//   ....[14]....
        /*0118*/ 	.word	0x00000d10


	//   ....[15]....
        /*011c*/ 	.word	0x00000d20


	//   ....[16]....
        /*0120*/ 	.word	0x00000d50


	//   ....[17]....
        /*0124*/ 	.word	0x00000d80


	//   ....[18]....
        /*0128*/ 	.word	0x00000d90


	//   ....[19]....
        /*012c*/ 	.word	0x00000da0


	//   ....[20]....
        /*0130*/ 	.word	0x00001090


	//   ....[21]....
        /*0134*/ 	.word	0x00001100


	//   ....[22]....
        /*0138*/ 	.word	0x00001160


	//   ....[23]....
        /*013c*/ 	.word	0x000011c0


	//   ....[24]....
        /*0140*/ 	.word	0x00001230


	//   ....[25]....
        /*0144*/ 	.word	0x000012a0


	//   ....[26]....
        /*0148*/ 	.word	0x00001300


	//   ....[27]....
        /*014c*/ 	.word	0x00001360


	//   ....[28]....
        /*0150*/ 	.word	0x000013c0


	//   ....[29]....
        /*0154*/ 	.word	0x00001430


	//   ....[30]....
        /*0158*/ 	.word	0x000014a0


	//   ....[31]....
        /*015c*/ 	.word	0x00001500


	//   ....[32]....
        /*0160*/ 	.word	0x00001560


	//   ....[33]....
        /*0164*/ 	.word	0x000015c0


	//   ....[34]....
        /*0168*/ 	.word	0x00001630


	//   ....[35]....
        /*016c*/ 	.word	0x000016a0


	//   ....[36]....
        /*0170*/ 	.word	0x00001700


	//   ....[37]....
        /*0174*/ 	.word	0x00001760


	//   ....[38]....
        /*0178*/ 	.word	0x000017c0


	//   ....[39]....
        /*017c*/ 	.word	0x00001820


	//----- nvinfo : EIATTR_EXIT_INSTR_OFFSETS
	.align		4
.L_1337:
        /*0180*/ 	.byte	0x04, 0x1c
        /*0182*/ 	.short	(.L_1339 - .L_1338)


	//   ....[0]....
.L_1338:
        /*0184*/ 	.word	0x00000070


	//   ....[1]....
        /*0188*/ 	.word	0x00001030


	//----- nvinfo : EIATTR_MAX_THREADS
	.align		4
.L_1339:
        /*018c*/ 	.byte	0x04, 0x05
        /*018e*/ 	.short	(.L_1341 - .L_1340)
.L_1340:
        /*0190*/ 	.word	0x00000400
        /*0194*/ 	.word	0x00000001
        /*0198*/ 	.word	0x00000001


	//----- nvinfo : EIATTR_CRS_STACK_SIZE
	.align		4
.L_1341:
        /*019c*/ 	.byte	0x04, 0x1e
        /*019e*/ 	.short	(.L_1343 - .L_1342)
.L_1342:
        /*01a0*/ 	.word	0x00000000
.L_1343:


//--------------------- .nv.info._ZN10layer_norm31ln_parallel_residual_bwd_kernelINS_13Kernel_traitsI6__halfS2_S2_S2_fjLj1024ELj1ELj4ELj1ELj16ENS_18Kernel_traits_baseILj1024ES2_S2_S2_S2_fjLj128EEEEELb1ELb1ELb1EEEvNS_9BwdParamsE --------------------------
	.section	.nv.info._ZN10layer_norm31ln_parallel_residual_bwd_kernelINS_13Kernel_traitsI6__halfS2_S2_S2_fjLj1024ELj1ELj4ELj1ELj16ENS_18Kernel_traits_baseILj1024ES2_S2_S2_S2_fjLj128EEEEELb1ELb1ELb1EEEvNS_9BwdParamsE,"",@"SHT_CUDA_INFO"
	.sectionflags	@""
	.align	4


	//----- nvinfo : EIATTR_CUDA_API_VERSION
	.align		4
        /*0000*/ 	.byte	0x04, 0x37
        /*0002*/ 	.short	(.L_1345 - .L_1344)
.L_1344:
        /*0004*/ 	.word	0x00000082


	//----- nvinfo : EIATTR_SW2861232_WAR
	.align		4
.L_1345:
        /*0008*/ 	.byte	0x01, 0x35
	.zero		2


	//----- nvinfo : EIATTR_PARAM_CBANK
	.align		4
        /*000c*/ 	.byte	0x04, 0x0a
        /*000e*/ 	.short	(.L_1347 - .L_1346)
	.align		4
.L_1346:
        /*0010*/ 	.word	index@(.nv.constant0._ZN10layer_norm31ln_parallel_residual_bwd_kernelINS_13Kernel_traitsI6__halfS2_S2_S2_fjLj1024ELj1ELj4ELj1ELj16ENS_18Kernel_traits_baseILj1024ES2_S2_S2_S2_fjLj128EEEEELb1ELb1ELb1EEEvNS_9BwdParamsE)
        /*0014*/ 	.short	0x0160
        /*0016*/ 	.short	0x0128


	//----- nvinfo : EIATTR_CBANK_PARAM_SIZE
	.align		4
.L_1347:
        /*0018*/ 	.byte	0x03, 0x19
        /*001a*/ 	.short	0x0128


	//----- nvinfo : EIATTR_KPARAM_INFO
	.align		4
        /*001c*/ 	.byte	0x04, 0x17
        /*001e*/ 	.short	(.L_1349 - .L_1348)
.L_1348:
        /*0020*/ 	.word	0x00000000
        /*0024*/ 	.short	0x0000
        /*0026*/ 	.short	0x0000
        /*0028*/ 	.byte	0x00, 0xf0, 0xa1, 0x04


	//----- nvinfo : EIATTR_MAXREG_COUNT
	.align		4
.L_1349:
        /*002c*/ 	.byte	0x03, 0x1b
        /*002e*/ 	.short	0x00ff


	//----- nvinfo : EIATTR_NUM_BARRIERS
	.align		4
        /*0030*/ 	.byte	0x02, 0x4c
        /*0032*/ 	.byte	0x01
	.zero		1


	//----- nvinfo : EIATTR_MERCURY_ISA_VERSION
	.align		4
        /*0034*/ 	.byte	0x03, 0x5f
        /*0036*/ 	.short	0x0000


	//----- nvinfo : EIATTR_COOP_GROUP_MASK_REGIDS
	.align		4
        /*0038*/ 	.byte	0x04, 0x29
        /*003a*/ 	.short	(.L_1351 - .L_1350)


	//   ....[0]....
.L_1350:
        /*003c*/ 	.word	0xffffffff


	//   ....[1]....
        /*0040*/ 	.word	0xffffffff


	//   ....[2]....
        /*0044*/ 	.word	0xffffffff


	//   ....[3]....
        /*0048*/ 	.word	0xffffffff


	//   ....[4]....
        /*004c*/ 	.word	0xffffffff


	//   ....[5]....
        /*0050*/ 	.word	0xffffffff


	//   ....[6]....
        /*0054*/ 	.word	0xffffffff


	//   ....[7]....
        /*0058*/ 	.word	0xffffffff


	//   ....[8]....
        /*005c*/ 	.word	0xffffffff


	//   ....[9]....
        /*0060*/ 	.word	0xffffffff


	//   ....[10]....
        /*0064*/ 	.word	0xffffffff


	//   ....[11]....
        /*0068*/ 	.word	0xffffffff


	//   ....[12]....
        /*006c*/ 	.word	0xffffffff


	//   ....[13]....
        /*0070*/ 	.word	0xffffffff


	//   ....[14]....
        /*0074*/ 	.word	0xffffffff


	//   ....[15]....
        /*0078*/ 	.word	0xffffffff


	//   ....[16]....
        /*007c*/ 	.word	0xffffffff


	//   ....[17]....
        /*0080*/ 	.word	0xffffffff


	//   ....[18]....
        /*0084*/ 	.word	0xffffffff


	//   ....[19]....
        /*0088*/ 	.word	0xffffffff


	//----- nvinfo : EIATTR_COOP_GROUP_INSTR_OFFSETS
	.align		4
.L_1351:
        /*008c*/ 	.byte	0x04, 0x28
        /*008e*/ 	.short	(.L_1353 - .L_1352)


	//   ....[0]....
.L_1352:
        /*0090*/ 	.word	0x00001d40


	//   ....[1]....
        /*0094*/ 	.word	0x00001d60


	//   ....[2]....
        /*0098*/ 	.word	0x00001d80


	//   ....[3]....
        /*009c*/ 	.word	0x00001da0


	//   ....[4]....
        /*00a0*/ 	.word	0x00001dc0


	//   ....[5]....
        /*00a4*/ 	.word	0x00001de0


	//   ....[6]....
        /*00a8*/ 	.word	0x00001e00


	//   ....[7]....
        /*00ac*/ 	.word	0x00001e20


	//   ....[8]....
        /*00b0*/ 	.word	0x00001e40


	//   ....[9]....
        /*00b4*/ 	.word	0x00001e60


	//   ....[10]....
        /*00b8*/ 	.word	0x00004cb0


	//   ....[11]....
        /*00bc*/ 	.word	0x00004d30


	//   ....[12]....
        /*00c0*/ 	.word	0x00004db0


	//   ....[13]....
        /*00c4*/ 	.word	0x00004e20


	//   ....[14]....
        /*00c8*/ 	.word	0x00004ea0


	//   ....[15]....
        /*00cc*/ 	.word	0x00004f10


	//   ....[16]....
        /*00d0*/ 	.word	0x00004f90


	//   ....[17]....
        /*00d4*/ 	.word	0x00005000


	//   ....[18]....
        /*00d8*/ 	.word	0x00005080


	//   ....[19]....
        /*00dc*/ 	.word	0x000050f0


	//----- nvinfo : EIATTR_EXIT_INSTR_OFFSETS
	.align		4
.L_1353:
        /*00e0*/ 	.byte	0x04, 0x1c
        /*00e2*/ 	.short	(.L_1355 - .L_1354)


	//   ....[0]....
.L_1354:
        /*00e4*/ 	.word	0x00004c50


	//----- nvinfo : EIATTR_MAX_THREADS
	.align		4
.L_1355:
        /*00e8*/ 	.byte	0x04, 0x05
        /*00ea*/ 	.short	(.L_1357 - .L_1356)
.L_1356:
        /*00ec*/ 	.word	0x00000080
        /*00f0*/ 	.word	0x00000001
        /*00f4*/ 	.word	0x00000001


	//----- nvinfo : EIATTR_CRS_STACK_SIZE
	.align		4
.L_1357:
        /*00f8*/ 	.byte	0x04, 0x1e
        /*00fa*/ 	.short	(.L_1359 - .L_1358)
.L_1358:
        /*00fc*/ 	.word	0x00000000
.L_1359:


//--------------------- .nv.info._ZN10layer_norm31ln_parallel_residual_bwd_kernelINS_13Kernel_traitsIf13__nv_bfloat16S2_S2_fjLj1024ELj1ELj4ELj1ELj16ENS_18Kernel_traits_baseILj1024EfS2_S2_S2_fjLj128EEEEELb0ELb0ELb0EEEvNS_9BwdParamsE --------------------------
	.section	.nv.info._ZN10layer_norm31ln_parallel_residual_bwd_kernelINS_13Kernel_traitsIf13__nv_bfloat16S2_S2_fjLj1024ELj1ELj4ELj1ELj16ENS_18Kernel_traits_baseILj1024EfS2_S2_S2_fjLj128EEEEELb0ELb0ELb0EEEvNS_9BwdParamsE,"",@"SHT_CUDA_INFO"
	.sectionflags	@""
	.align	4


	//----- nvinfo : EIATTR_CUDA_API_VERSION
	.align		4
        /*0000*/ 	.byte	0x04, 0x37
        /*0002*/ 	.short	(.L_1361 - .L_1360)
.L_1360:
        /*0004*/ 	.word	0x00000082


	//----- nvinfo : EIATTR_SW2861232_WAR
	.align		4
.L_1361:
        /*0008*/ 	.byte	0x01, 0x35
	.zero		2


	//----- nvinfo : EIATTR_PARAM_CBANK
	.align		4
        /*000c*/ 	.byte	0x04, 0x0a
        /*000e*/ 	.short	(.L_1363 - .L_1362)
	.align		4
.L_1362:
        /*0010*/ 	.word	index@(.nv.constant0._ZN10layer_norm31ln_parallel_residual_bwd_kernelINS_13Kernel_traitsIf13__nv_bfloat16S2_S2_fjLj1024ELj1ELj4ELj1ELj16ENS_18Kernel_traits_baseILj1024EfS2_S2_S2_fjLj128EEEEELb0ELb0ELb0EEEvNS_9BwdParamsE)
        /*0014*/ 	.short	0x0160
        /*0016*/ 	.short	0x0128


	//----- nvinfo : EIATTR_CBANK_PARAM_SIZE
	.align		4
.L_1363:
        /*0018*/ 	.byte	0x03, 0x19
        /*001a*/ 	.short	0x0128


	//----- nvinfo : EIATTR_KPARAM_INFO
	.align		4
        /*001c*/ 	.byte	0x04, 0x17
        /*001e*/ 	.short	(.L_1365 - .L_1364)
.L_1364:
        /*0020*/ 	.word	0x00000000
        /*0024*/ 	.short	0x0000
        /*0026*/ 	.short	0x0000
        /*0028*/ 	.byte	0x00, 0xf0, 0xa1, 0x04


	//----- nvinfo : EIATTR_MAXREG_COUNT
	.align		4
.L_1365:
        /*002c*/ 	.byte	0x03, 0x1b
        /*002e*/ 	.short	0x00ff


	//----- nvinfo : EIATTR_NUM_BARRIERS
	.align		4
        /*0030*/ 	.byte	0x02, 0x4c
        /*0032*/ 	.byte	0x01
	.zero		1


	//----- nvinfo : EIATTR_ANNOTATIONS
	.align		4
        /*0034*/ 	.byte	0x04, 0x55
        /*0036*/ 	.short	(.L_1367 - .L_1366)


	//   ....[0]....
.L_1366:
        /* <DEDUP_REMOVED lines=50> */


	//----- nvinfo : EIATTR_MERCURY_ISA_VERSION
	.align		4
.L_1367:
        /*0348*/ 	.byte	0x03, 0x5f
        /*034a*/ 	.short	0x0000


	//----- nvinfo : EIATTR_COOP_GROUP_MASK_REGIDS
	.align		4
        /*034c*/ 	.byte	0x04, 0x29
        /*034e*/ 	.short	(.L_1369 - .L_1368)


	//   ....[0]....
.L_1368:
        /*0350*/ 	.word	0xffffffff


	//   ....[1]....
        /*0354*/ 	.word	0xffffffff


	//   ....[2]....
        /*0358*/ 	.word	0xffffffff


	//   ....[3]....
        /*035c*/ 	.word	0xffffffff


	//   ....[4]....
        /*0360*/ 	.word	0xffffffff


	//   ....[5]....
        /*0364*/ 	.word	0xffffffff


	//   ....[6]....
        /*0368*/ 	.word	0xffffffff


	//   ....[7]....
        /*036c*/ 	.word	0xffffffff


	//   ....[8]....
        /*0370*/ 	.word	0xffffffff


	//   ....[9]....
        /*0374*/ 	.word	0xffffffff


	//   ....[10]....
        /*0378*/ 	.word	0xffffffff


	//   ....[11]....
        /*037c*/ 	.word	0xffffffff


	//   ....[12]....
        /*0380*/ 	.word	0xffffffff


	//   ....[13]....
        /*0384*/ 	.word	0xffffffff


	//   ....[14]....
        /*0388*/ 	.word	0xffffffff


	//   ....[15]....
        /*038c*/ 	.word	0xffffffff


	//   ....[16]....
        /*0390*/ 	.word	0xffffffff


	//   ....[17]....
        /*0394*/ 	.word	0xffffffff


	//   ....[18]....
        /*0398*/ 	.word	0xffffffff


	//   ....[19]....
        /*039c*/ 	.word	0xffffffff


	//----- nvinfo : EIATTR_COOP_GROUP_INSTR_OFFSETS
	.align		4
.L_1369:
        /*03a0*/ 	.byte	0x04, 0x28
        /*03a2*/ 	.short	(.L_1371 - .L_1370)


	//   ....[0]....
.L_1370:
        /*03a4*/ 	.word	0x00002ce0


	//   ....[1]....
        /*03a8*/ 	.word	0x00002d10


	//   ....[2]....
        /*03ac*/ 	.word	0x00002d20


	//   ....[3]....
        /*03b0*/ 	.word	0x00002d50


	//   ....[4]....
        /*03b4*/ 	.word	0x00002d70


	//   ....[5]....
        /*03b8*/ 	.word	0x00002d90


	//   ....[6]....
        /*03bc*/ 	.word	0x00002db0


	//   ....[7]....
        /*03c0*/ 	.word	0x00002dd0


	//   ....[8]....
        /*03c4*/ 	.word	0x00002de0


	//   ....[9]....
        /*03c8*/ 	.word	0x00002e00


	//   ....[10]....
        /*03cc*/ 	.word	0x00006660


	//   ....[11]....
        /*03d0*/ 	.word	0x000066e0


	//   ....[12]....
        /*03d4*/ 	.word	0x00006760


	//   ....[13]....
        /*03d8*/ 	.word	0x000067d0


	//   ....[14]....
        /*03dc*/ 	.word	0x00006850


	//   ....[15]....
        /*03e0*/ 	.word	0x000068c0


	//   ....[16]....
        /*03e4*/ 	.word	0x00006940


	//   ....[17]....
        /*03e8*/ 	.word	0x000069b0


	//   ....[18]....
        /*03ec*/ 	.word	0x00006a30


	//   ....[19]....
        /*03f0*/ 	.word	0x00006aa0


	//----- nvinfo : EIATTR_EXIT_INSTR_OFFSETS
	.align		4
.L_1371:
        /*03f4*/ 	.byte	0x04, 0x1c
        /*03f6*/ 	.short	(.L_1373 - .L_1372)


	//   ....[0]....
.L_1372:
        /*03f8*/ 	.word	0x000065a0


	//   ....[1]....
        /*03fc*/ 	.word	0x00006600


	//----- nvinfo : EIATTR_MAX_THREADS
	.align		4
.L_1373:
        /*0400*/ 	.byte	0x04, 0x05
        /*0402*/ 	.short	(.L_1375 - .L_1374)
.L_1374:
        /*0404*/ 	.word	0x00000080
        /*0408*/ 	.word	0x00000001
        /*040c*/ 	.word	0x00000001


	//----- nvinfo : EIATTR_CRS_STACK_SIZE
	.align		4
.L_1375:
        /*0410*/ 	.byte	0x04, 0x1e
        /*0412*/ 	.short	(.L_1377 - .L_1376)
.L_1376:
        /*0414*/ 	.word	0x00000000
.L_1377:


//--------------------- .nv.info._ZN10layer_norm31ln_parallel_residual_bwd_kernelINS_13Kernel_traitsIf13__nv_bfloat16S2_S2_fjLj1024ELj1ELj4ELj1ELj16ENS_18Kernel_traits_baseILj1024EfS2_S2_S2_fjLj128EEEEELb0ELb0ELb1EEEvNS_9BwdParamsE --------------------------
	.section	.nv.info._ZN10layer_norm31ln_parallel_residual_bwd_kernelINS_13Kernel_traitsIf13__nv_bfloat16S2_S2_fjLj1024ELj1ELj4ELj1ELj16ENS_18Kernel_traits_baseILj1024EfS2_S2_S2_fjLj128EEEEELb0ELb0ELb1EEEvNS_9BwdParamsE,"",@"SHT_CUDA_INFO"
	.sectionflags	@""
	.align	4


	//----- nvinfo : EIATTR_CUDA_API_VERSION
	.align		4
        /*0000*/ 	.byte	0x04, 0x37
        /*0002*/ 	.short	(.L_1379 - .L_1378)
.L_1378:
        /*0004*/ 	.word	0x00000082


	//----- nvinfo : EIATTR_SW2861232_WAR
	.align		4
.L_1379:
        /*0008*/ 	.byte	0x01, 0x35
	.zero		2


	//----- nvinfo : EIATTR_PARAM_CBANK
	.align		4
        /*000c*/ 	.byte	0x04, 0x0a
        /*000e*/ 	.short	(.L_1381 - .L_1380)
	.align		4
.L_1380:
        /*0010*/ 	.word	index@(.nv.constant0._ZN10layer_norm31ln_parallel_residual_bwd_kernelINS_13Kernel_traitsIf13__nv_bfloat16S2_S2_fjLj1024ELj1ELj4ELj1ELj16ENS_18Kernel_traits_baseILj1024EfS2_S2_S2_fjLj128EEEEELb0ELb0ELb1EEEvNS_9BwdParamsE)
        /*0014*/ 	.short	0x0160
        /*0016*/ 	.short	0x0128


	//----- nvinfo : EIATTR_CBANK_PARAM_SIZE
	.align		4
.L_1381:
        /*0018*/ 	.byte	0x03, 0x19
        /*001a*/ 	.short	0x0128


	//----- nvinfo : EIATTR_KPARAM_INFO
	.align		4
        /*001c*/ 	.byte	0x04, 0x17
        /*001e*/ 	.short	(.L_1383 - .L_1382)
.L_1382:
        /*0020*/ 	.word	0x00000000
        /*0024*/ 	.short	0x0000
        /*0026*/ 	.short	0x0000
        /*0028*/ 	.byte	0x00, 0xf0, 0xa1, 0x04


	//----- nvinfo : EIATTR_MAXREG_COUNT
	.align		4
.L_1383:
        /*002c*/ 	.byte	0x03, 0x1b
        /*002e*/ 	.short	0x00ff


	//----- nvinfo : EIATTR_NUM_BARRIERS
	.align		4
        /*0030*/ 	.byte	0x02, 0x4c
        /*0032*/ 	.byte	0x01
	.zero		1


	//----- nvinfo : EIATTR_ANNOTATIONS
	.align		4
        /*0034*/ 	.byte	0x04, 0x55
        /*0036*/ 	.short	(.L_1385 - .L_1384)


	//   ....[0]....
.L_1384:
        /* <DEDUP_REMOVED lines=83> */


	//----- nvinfo : EIATTR_MERCURY_ISA_VERSION
	.align		4
.L_1385:
        /*0558*/ 	.byte	0x03, 0x5f
        /*055a*/ 	.short	0x0000


	//----- nvinfo : EIATTR_COOP_GROUP_MASK_REGIDS
	.align		4
        /*055c*/ 	.byte	0x04, 0x29
        /*055e*/ 	.short	(.L_1387 - .L_1386)


	//   ....[0]....
.L_1386:
        /*0560*/ 	.word	0xffffffff


	//   ....[1]....
        /*0564*/ 	.word	0xffffffff


	//   ....[2]....
        /*0568*/ 	.word	0xffffffff


	//   ....[3]....
        /*056c*/ 	.word	0xffffffff


	//   ....[4]....
        /*0570*/ 	.word	0xffffffff


	//   ....[5]....
        /*0574*/ 	.word	0xffffffff


	//   ....[6]....
        /*0578*/ 	.word	0xffffffff


	//   ....[7]....
        /*057c*/ 	.word	0xffffffff


	//   ....[8]....
        /*0580*/ 	.word	0xffffffff


	//   ....[9]....
        /*0584*/ 	.word	0xffffffff


	//   ....[10]....
        /*0588*/ 	.word	0xffffffff


	//   ....[11]....
        /*058c*/ 	.word	0xffffffff


	//   ....[12]....
        /*0590*/ 	.word	0xffffffff


	//   ....[13]....
        /*0594*/ 	.word	0xffffffff


	//   ....[14]....
        /*0598*/ 	.word	0xffffffff


	//   ....[15]....
        /*059c*/ 	.word	0xffffffff


	//   ....[16]....
        /*05a0*/ 	.word	0xffffffff


	//   ....[17]....
        /*05a4*/ 	.word	0xffffffff


	//   ....[18]....
        /*05a8*/ 	.word	0xffffffff


	//   ....[19]....
        /*05ac*/ 	.word	0xffffffff


	//----- nvinfo : EIATTR_COOP_GROUP_INSTR_OFFSETS
	.align		4
.L_1387:
        /*05b0*/ 	.byte	0x04, 0x28
        /*05b2*/ 	.short	(.L_1389 - .L_1388)


	//   ....[0]....
.L_1388:
        /*05b4*/ 	.word	0x00002dd0


	//   ....[1]....
        /*05b8*/ 	.word	0x00002df0


	//   ....[2]....
        /*05bc*/ 	.word	0x00002e20


	//   ....[3]....
        /*05c0*/ 	.word	0x00002e40


	//   ....[4]....
        /*05c4*/ 	.word	0x00002e60


	//   ....[5]....
        /*05c8*/ 	.word	0x00002e80


	//   ....[6]....
        /*05cc*/ 	.word	0x00002ea0


	//   ....[7]....
        /*05d0*/ 	.word	0x00002ec0


	//   ....[8]....
        /*05d4*/ 	.word	0x00002ed0


	//   ....[9]....
        /*05d8*/ 	.word	0x00002ef0


	//   ....[10]....
        /*05dc*/ 	.word	0x00006310


	//   ....[11]....
        /*05e0*/ 	.word	0x00006370


	//   ....[12]....
        /*05e4*/ 	.word	0x000063d0


	//   ....[13]....
        /*05e8*/ 	.word	0x00006420


	//   ....[14]....
        /*05ec*/ 	.word	0x00006480


	//   ....[15]....
        /*05f0*/ 	.word	0x000064d0


	//   ....[16]....
        /*05f4*/ 	.word	0x00006530


	//   ....[17]....
        /*05f8*/ 	.word	0x00006580


	//   ....[18]....
        /*05fc*/ 	.word	0x000065e0


	//   ....[19]....
        /*0600*/ 	.word	0x00006630


	//----- nvinfo : EIATTR_EXIT_INSTR_OFFSETS
	.align		4
.L_1389:
        /*0604*/ 	.byte	0x04, 0x1c
        /*0606*/ 	.short	(.L_1391 - .L_1390)


	//   ....[0]....
.L_1390:
        /*0608*/ 	.word	0x000062d0


	//----- nvinfo : EIATTR_MAX_THREADS
	.align		4
.L_1391:
        /*060c*/ 	.byte	0x04, 0x05
        /*060e*/ 	.short	(.L_1393 - .L_1392)
.L_1392:
        /*0610*/ 	.word	0x00000080
        /*0614*/ 	.word	0x00000001
        /*0618*/ 	.word	0x00000001


	//----- nvinfo : EIATTR_CRS_STACK_SIZE
	.align		4
.L_1393:
        /*061c*/ 	.byte	0x04, 0x1e
        /*061e*/ 	.short	(.L_1395 - .L_1394)
.L_1394:
        /*0620*/ 	.word	0x00000000
.L_1395:


//--------------------- .nv.info._ZN10layer_norm31ln_parallel_residual_bwd_kernelINS_13Kernel_traitsIf13__nv_bfloat16S2_S2_fjLj1024ELj1ELj4ELj1ELj16ENS_18Kernel_traits_baseILj1024EfS2_S2_S2_fjLj128EEEEELb0ELb1ELb0EEEvNS_9BwdParamsE --------------------------
	.section	.nv.info._ZN10layer_norm31ln_parallel_residual_bwd_kernelINS_13Kernel_traitsIf13__nv_bfloat16S2_S2_fjLj1024ELj1ELj4ELj1ELj16ENS_18Kernel_traits_baseILj1024EfS2_S2_S2_fjLj128EEEEELb0ELb1ELb0EEEvNS_9BwdParamsE,"",@"SHT_CUDA_INFO"
	.sectionflags	@""
	.align	4


	//----- nvinfo : EIATTR_CUDA_API_VERSION
	.align		4
        /*0000*/ 	.byte	0x04, 0x37
        /*0002*/ 	.short	(.L_1397 - .L_1396)
.L_1396:
        /*0004*/ 	.word	0x00000082


	//----- nvinfo : EIATTR_SW2861232_WAR
	.align		4
.L_1397:
        /*0008*/ 	.byte	0x01, 0x35
	.zero		2


	//----- nvinfo : EIATTR_PARAM_CBANK
	.align		4
        /*000c*/ 	.byte	0x04, 0x0a
        /*000e*/ 	.short	(.L_1399 - .L_1398)
	.align		4
.L_1398:
        /*0010*/ 	.word	index@(.nv.constant0._ZN10layer_norm31ln_parallel_residual_bwd_kernelINS_13Kernel_traitsIf13__nv_bfloat16S2_S2_fjLj1024ELj1ELj4ELj1ELj16ENS_18Kernel_traits_baseILj1024EfS2_S2_S2_fjLj128EEEEELb0ELb1ELb0EEEvNS_9BwdParamsE)
        /*0014*/ 	.short	0x0160
        /*0016*/ 	.short	0x0128


	//----- nvinfo : EIATTR_CBANK_PARAM_SIZE
	.align		4
.L_1399:
        /*0018*/ 	.byte	0x03, 0x19
        /*001a*/ 	.short	0x0128


	//----- nvinfo : EIATTR_KPARAM_INFO
	.align		4
        /*001c*/ 	.byte	0x04, 0x17
        /*001e*/ 	.short	(.L_1401 - .L_1400)
.L_1400:
        /*0020*/ 	.word	0x00000000
        /*0024*/ 	.short	0x0000
        /*0026*/ 	.short	0x0000
        /*0028*/ 	.byte	0x00, 0xf0, 0xa1, 0x04


	//----- nvinfo : EIATTR_MAXREG_COUNT
	.align		4
.L_1401:
        /*002c*/ 	.byte	0x03, 0x1b
        /*002e*/ 	.short	0x00ff


	//----- nvinfo : EIATTR_NUM_BARRIERS
	.align		4
        /*0030*/ 	.byte	0x02, 0x4c
        /*0032*/ 	.byte	0x01
	.zero		1


	//----- nvinfo : EIATTR_MERCURY_ISA_VERSION
	.align		4
        /*0034*/ 	.byte	0x03, 0x5f
        /*0036*/ 	.short	0x0000


	//----- nvinfo : EIATTR_COOP_GROUP_MASK_REGIDS
	.align		4
        /*0038*/ 	.byte	0x04, 0x29
        /*003a*/ 	.short	(.L_1403 - .L_1402)


	//   ....[0]....
.L_1402:
        /*003c*/ 	.word	0xffffffff


	//   ....[1]....
        /*0040*/ 	.word	0xffffffff


	//   ....[2]....
        /*0044*/ 	.word	0xffffffff


	//   ....[3]....
        /*0048*/ 	.word	0xffffffff


	//   ....[4]....
        /*004c*/ 	.word	0xffffffff


	//   ....[5]....
        /*0050*/ 	.word	0xffffffff


	//   ....[6]....
        /*0054*/ 	.word	0xffffffff


	//   ....[7]....
        /*0058*/ 	.word	0xffffffff


	//   ....[8]....
        /*005c*/ 	.word	0xffffffff


	//   ....[9]....
        /*0060*/ 	.word	0xffffffff


	//   ....[10]....
        /*0064*/ 	.word	0xffffffff


	//   ....[11]....
        /*0068*/ 	.word	0xffffffff


	//   ....[12]....
        /*006c*/ 	.word	0xffffffff


	//   ....[13]....
        /*0070*/ 	.word	0xffffffff


	//   ....[14]....
        /*0074*/ 	.word	0xffffffff


	//   ....[15]....
        /*0078*/ 	.word	0xffffffff


	//   ....[16]....
        /*007c*/ 	.word	0xffffffff


	//   ....[17]....
        /*0080*/ 	.word	0xffffffff


	//   ....[18]....
        /*0084*/ 	.word	0xffffffff


	//   ....[19]....
        /*0088*/ 	.word	0xffffffff


	//----- nvinfo : EIATTR_COOP_GROUP_INSTR_OFFSETS
	.align		4
.L_1403:
        /*008c*/ 	.byte	0x04, 0x28
        /*008e*/ 	.short	(.L_1405 - .L_1404)


	//   ....[0]....
.L_1404:
        /*0090*/ 	.word	0x00001b30


	//   ....[1]....
        /*0094*/ 	.word	0x00001b50


	//   ....[2]....
        /*0098*/ 	.word	0x00001b70


	//   ....[3]....
        /*009c*/ 	.word	0x00001b90


	//   ....[4]....
        /*00a0*/ 	.word	0x00001bb0


	//   ....[5]....
        /*00a4*/ 	.word	0x00001bd0


	//   ....[6]....
        /*00a8*/ 	.word	0x00001bf0


	//   ....[7]....
        /*00ac*/ 	.word	0x00001c10


	//   ....[8]....
        /*00b0*/ 	.word	0x00001c30


	//   ....[9]....
        /*00b4*/ 	.word	0x00001c50


	//   ....[10]....
        /*00b8*/ 	.word	0x00004500


	//   ....[11]....
        /*00bc*/ 	.word	0x00004580


	//   ....[12]....
        /*00c0*/ 	.word	0x00004600


	//   ....[13]....
        /*00c4*/ 	.word	0x00004670


	//   ....[14]....
        /*00c8*/ 	.word	0x000046f0


	//   ....[15]....
        /*00cc*/ 	.word	0x00004760


	//   ....[16]....
        /*00d0*/ 	.word	0x000047e0


	//   ....[17]....
        /*00d4*/ 	.word	0x00004850


	//   ....[18]....
        /*00d8*/ 	.word	0x000048d0


	//   ....[19]....
        /*00dc*/ 	.word	0x00004940


	//----- nvinfo : EIATTR_EXIT_INSTR_OFFSETS
	.align		4
.L_1405:
        /*00e0*/ 	.byte	0x04, 0x1c
        /*00e2*/ 	.short	(.L_1407 - .L_1406)


	//   ....[0]....
.L_1406:
        /*00e4*/ 	.word	0x00004470


	//   ....[1]....
        /*00e8*/ 	.word	0x000044a0


	//----- nvinfo : EIATTR_MAX_THREADS
	.align		4
.L_1407:
        /*00ec*/ 	.byte	0x04, 0x05
        /*00ee*/ 	.short	(.L_1409 - .L_1408)
.L_1408:
        /*00f0*/ 	.word	0x00000080
        /*00f4*/ 	.word	0x00000001
        /*00f8*/ 	.word	0x00000001


	//----- nvinfo : EIATTR_CRS_STACK_SIZE
	.align		4
.L_1409:
        /*00fc*/ 	.byte	0x04, 0x1e
        /*00fe*/ 	.short	(.L_1411 - .L_1410)
.L_1410:
        /*0100*/ 	.word	0x00000000
.L_1411:


//--------------------- .nv.info._ZN10layer_norm31ln_parallel_residual_bwd_kernelINS_13Kernel_traitsIf13__nv_bfloat16S2_S2_fjLj1024ELj1ELj4ELj1ELj16ENS_18Kernel_traits_baseILj1024EfS2_S2_S2_fjLj128EEEEELb0ELb1ELb1EEEvNS_9BwdParamsE --------------------------
	.section	.nv.info._ZN10layer_norm31ln_parallel_residual_bwd_kernelINS_13Kernel_traitsIf13__nv_bfloat16S2_S2_fjLj1024ELj1ELj4ELj1ELj16ENS_18Kernel_traits_baseILj1024EfS2_S2_S2_fjLj128EEEEELb0ELb1ELb1EEEvNS_9BwdParamsE,"",@"SHT_CUDA_INFO"
	.sectionflags	@""
	.align	4


	//----- nvinfo : EIATTR_CUDA_API_VERSION
	.align		4
        /*0000*/ 	.byte	0x04, 0x37
        /*0002*/ 	.short	(.L_1413 - .L_1412)
.L_1412:
        /*0004*/ 	.word	0x00000082


	//----- nvinfo : EIATTR_SW2861232_WAR
	.align		4
.L_1413:
        /*0008*/ 	.byte	0x01, 0x35
	.zero		2


	//----- nvinfo : EIATTR_PARAM_CBANK
	.align		4
        /*000c*/ 	.byte	0x04, 0x0a
        /*000e*/ 	.short	(.L_1415 - .L_1414)
	.align		4
.L_1414:
        /*0010*/ 	.word	index@(.nv.constant0._ZN10layer_norm31ln_parallel_residual_bwd_kernelINS_13Kernel_traitsIf13__nv_bfloat16S2_S2_fjLj1024ELj1ELj4ELj1ELj16ENS_18Kernel_traits_baseILj1024EfS2_S2_S2_fjLj128EEEEELb0ELb1ELb1EEEvNS_9BwdParamsE)
        /*0014*/ 	.short	0x0160
        /*0016*/ 	.short	0x0128


	//----- nvinfo : EIATTR_CBANK_PARAM_SIZE
	.align		4
.L_1415:
        /*0018*/ 	.byte	0x03, 0x19
        /*001a*/ 	.short	0x0128


	//----- nvinfo : EIATTR_KPARAM_INFO
	.align		4
        /*001c*/ 	.byte	0x04, 0x17
        /*001e*/ 	.short	(.L_1417 - .L_1416)
.L_1416:
        /*0020*/ 	.word	0x00000000
        /*0024*/ 	.short	0x0000
        /*0026*/ 	.short	0x0000
        /*0028*/ 	.byte	0x00, 0xf0, 0xa1, 0x04


	//----- nvinfo : EIATTR_MAXREG_COUNT
	.align		4
.L_1417:
        /*002c*/ 	.byte	0x03, 0x1b
        /*002e*/ 	.short	0x00ff


	//----- nvinfo : EIATTR_NUM_BARRIERS
	.align		4
        /*0030*/ 	.byte	0x02, 0x4c
        /*0032*/ 	.byte	0x01
	.zero		1


	//----- nvinfo : EIATTR_MERCURY_ISA_VERSION
	.align		4
        /*0034*/ 	.byte	0x03, 0x5f
        /*0036*/ 	.short	0x0000


	//----- nvinfo : EIATTR_COOP_GROUP_MASK_REGIDS
	.align		4
        /*0038*/ 	.byte	0x04, 0x29
        /*003a*/ 	.short	(.L_1419 - .L_1418)


	//   ....[0]....
.L_1418:
        /*003c*/ 	.word	0xffffffff


	//   ....[1]....
        /*0040*/ 	.word	0xffffffff


	//   ....[2]....
        /*0044*/ 	.word	0xffffffff


	//   ....[3]....
        /*0048*/ 	.word	0xffffffff


	//   ....[4]....
        /*004c*/ 	.word	0xffffffff


	//   ....[5]....
        /*0050*/ 	.word	0xffffffff


	//   ....[6]....
        /*0054*/ 	.word	0xffffffff


	//   ....[7]....
        /*0058*/ 	.word	0xffffffff


	//   ....[8]....
        /*005c*/ 	.word	0xffffffff


	//   ....[9]....
        /*0060*/ 	.word	0xffffffff


	//   ....[10]....
        /*0064*/ 	.word	0xffffffff


	//   ....[11]....
        /*0068*/ 	.word	0xffffffff


	//   ....[12]....
        /*006c*/ 	.word	0xffffffff


	//   ....[13]....
        /*0070*/ 	.word	0xffffffff


	//   ....[14]....
        /*0074*/ 	.word	0xffffffff


	//   ....[15]....
        /*0078*/ 	.word	0xffffffff


	//   ....[16]....
        /*007c*/ 	.word	0xffffffff


	//   ....[17]....
        /*0080*/ 	.word	0xffffffff


	//   ....[18]....
        /*0084*/ 	.word	0xffffffff


	//   ....[19]....
        /*0088*/ 	.word	0xffffffff


	//----- nvinfo : EIATTR_COOP_GROUP_INSTR_OFFSETS
	.align		4
.L_1419:
        /*008c*/ 	.byte	0x04, 0x28
        /*008e*/ 	.short	(.L_1421 - .L_1420)


	//   ....[0]....
.L_1420:
        /*0090*/ 	.word	0x00001a50


	//   ....[1]....
        /*0094*/ 	.word	0x00001a70


	//   ....[2]....
        /*0098*/ 	.word	0x00001a90


	//   ....[3]....
        /*009c*/ 	.word	0x00001ab0


	//   ....[4]....
        /*00a0*/ 	.word	0x00001ad0


	//   ....[5]....
        /*00a4*/ 	.word	0x00001af0


	//   ....[6]....
        /*00a8*/ 	.word	0x00001b10


	//   ....[7]....
        /*00ac*/ 	.word	0x00001b30


	//   ....[8]....
        /*00b0*/ 	.word	0x00001b50


	//   ....[9]....
        /*00b4*/ 	.word	0x00001b70


	//   ....[10]....
        /*00b8*/ 	.word	0x00003fc0


	//   ....[11]....
        /*00bc*/ 	.word	0x00004040


	//   ....[12]....
        /*00c0*/ 	.word	0x000040c0


	//   ....[13]....
        /*00c4*/ 	.word	0x00004130


	//   ....[14]....
        /*00c8*/ 	.word	0x000041b0


	//   ....[15]....
        /*00cc*/ 	.word	0x00004220


	//   ....[16]....
        /*00d0*/ 	.word	0x000042a0


	//   ....[17]....
        /*00d4*/ 	.word	0x00004310


	//   ....[18]....
        /*00d8*/ 	.word	0x00004390


	//   ....[19]....
        /*00dc*/ 	.word	0x00004400


	//----- nvinfo : EIATTR_EXIT_INSTR_OFFSETS
	.align		4
.L_1421:
        /*00e0*/ 	.byte	0x04, 0x1c
        /*00e2*/ 	.short	(.L_1423 - .L_1422)


	//   ....[0]....
.L_1422:
        /*00e4*/ 	.word	0x00003f60


	//----- nvinfo : EIATTR_MAX_THREADS
	.align		4
.L_1423:
        /*00e8*/ 	.byte	0x04, 0x05
        /*00ea*/ 	.short	(.L_1425 - .L_1424)
.L_1424:
        /*00ec*/ 	.word	0x00000080
        /*00f0*/ 	.word	0x00000001
        /*00f4*/ 	.word	0x00000001


	//----- nvinfo : EIATTR_CRS_STACK_SIZE
	.align		4
.L_1425:
        /*00f8*/ 	.byte	0x04, 0x1e
        /*00fa*/ 	.short	(.L_1427 - .L_1426)
.L_1426:
        /*00fc*/ 	.word	0x00000000
.L_1427:


//--------------------- .nv.info._ZN10layer_norm31ln_parallel_residual_bwd_kernelINS_13Kernel_traitsIf13__nv_bfloat16S2_S2_fjLj1024ELj1ELj4ELj1ELj16ENS_18Kernel_traits_baseILj1024EfS2_S2_S2_fjLj128EEEEELb1ELb0ELb0EEEvNS_9BwdParamsE --------------------------
	.section	.nv.info._ZN10layer_norm31ln_parallel_residual_bwd_kernelINS_13Kernel_traitsIf13__nv_bfloat16S2_S2_fjLj1024ELj1ELj4ELj1ELj16ENS_18Kernel_traits_baseILj1024EfS2_S2_S2_fjLj128EEEEELb1ELb0ELb0EEEvNS_9BwdParamsE,"",@"SHT_CUDA_INFO"
	.sectionflags	@""
	.align	4


	//----- nvinfo : EIATTR_CUDA_API_VERSION
	.align		4
        /*0000*/ 	.byte	0x04, 0x37
        /*0002*/ 	.short	(.L_1429 - .L_1428)
.L_1428:
        /*0004*/ 	.word	0x00000082


	//----- nvinfo : EIATTR_SW2861232_WAR
	.align		4
.L_1429:
        /*0008*/ 	.byte	0x01, 0x35
	.zero		2


	//----- nvinfo : EIATTR_PARAM_CBANK
	.align		4
        /*000c*/ 	.byte	0x04, 0x0a
        /*000e*/ 	.short	(.L_1431 - .L_1430)
	.align		4
.L_1430:
        /*0010*/ 	.word	index@(.nv.constant0._ZN10layer_norm31ln_parallel_residual_bwd_kernelINS_13Kernel_traitsIf13__nv_bfloat16S2_S2_fjLj1024ELj1ELj4ELj1ELj16ENS_18Kernel_traits_baseILj1024EfS2_S2_S2_fjLj128EEEEELb1ELb0ELb0EEEvNS_9BwdParamsE)
        /*0014*/ 	.short	0x0160
        /*0016*/ 	.short	0x0128


	//----- nvinfo : EIATTR_CBANK_PARAM_SIZE
	.align		4
.L_1431:
        /*0018*/ 	.byte	0x03, 0x19
        /*001a*/ 	.short	0x0128


	//----- nvinfo : EIATTR_KPARAM_INFO
	.align		4
        /*001c*/ 	.byte	0x04, 0x17
        /*001e*/ 	.short	(.L_1433 - .L_1432)
.L_1432:
        /*0020*/ 	.word	0x00000000
        /*0024*/ 	.short	0x0000
        /*0026*/ 	.short	0x0000
        /*0028*/ 	.byte	0x00, 0xf0, 0xa1, 0x04


	//----- nvinfo : EIATTR_MAXREG_COUNT
	.align		4
.L_1433:
        /*002c*/ 	.byte	0x03, 0x1b
        /*002e*/ 	.short	0x00ff


	//----- nvinfo : EIATTR_NUM_BARRIERS
	.align		4
        /*0030*/ 	.byte	0x02, 0x4c
        /*0032*/ 	.byte	0x01
	.zero		1


	//----- nvinfo : EIATTR_ANNOTATIONS
	.align		4
        /*0034*/ 	.byte	0x04, 0x55
        /*0036*/ 	.short	(.L_1435 - .L_1434)


	//   ....[0]....
.L_1434:
        /* <DEDUP_REMOVED lines=67> */


	//----- nvinfo : EIATTR_MERCURY_ISA_VERSION
	.align		4
.L_1435:
        /*0458*/ 	.byte	0x03, 0x5f
        /*045a*/ 	.short	0x0000


	//----- nvinfo : EIATTR_COOP_GROUP_MASK_REGIDS
	.align		4
        /*045c*/ 	.byte	0x04, 0x29
        /*045e*/ 	.short	(.L_1437 - .L_1436)


	//   ....[0]....
.L_1436:
        /*0460*/ 	.word	0xffffffff


	//   ....[1]....
        /*0464*/ 	.word	0xffffffff


	//   ....[2]....
        /*0468*/ 	.word	0xffffffff


	//   ....[3]....
        /*046c*/ 	.word	0xffffffff


	//   ....[4]....
        /*0470*/ 	.word	0xffffffff


	//   ....[5]....
        /*0474*/ 	.word	0xffffffff


	//   ....[6]....
        /*0478*/ 	.word	0xffffffff


	//   ....[7]....
        /*047c*/ 	.word	0xffffffff


	//   ....[8]....
        /*0480*/ 	.word	0xffffffff


	//   ....[9]....
        /*0484*/ 	.word	0xffffffff


	//   ....[10]....
        /*0488*/ 	.word	0xffffffff


	//   ....[11]....
        /*048c*/ 	.word	0xffffffff


	//   ....[12]....
        /*0490*/ 	.word	0xffffffff


	//   ....[13]....
        /*0494*/ 	.word	0xffffffff


	//   ....[14]....
        /*0498*/ 	.word	0xffffffff


	//   ....[15]....
        /*049c*/ 	.word	0xffffffff


	//   ....[16]....
        /*04a0*/ 	.word	0xffffffff


	//   ....[17]....
        /*04a4*/ 	.word	0xffffffff


	//   ....[18]....
        /*04a8*/ 	.word	0xffffffff


	//   ....[19]....
        /*04ac*/ 	.word	0xffffffff


	//----- nvinfo : EIATTR_COOP_GROUP_INSTR_OFFSETS
	.align		4
.L_1437:
        /*04b0*/ 	.byte	0x04, 0x28
        /*04b2*/ 	.short	(.L_1439 - .L_1438)


	//   ....[0]....
.L_1438:
        /*04b4*/ 	.word	0x000031d0


	//   ....[1]....
        /*04b8*/ 	.word	0x00003200


	//   ....[2]....
        /*04bc*/ 	.word	0x00003210


	//   ....[3]....
        /*04c0*/ 	.word	0x00003240


	//   ....[4]....
        /*04c4*/ 	.word	0x00003260


	//   ....[5]....
        /*04c8*/ 	.word	0x00003280


	//   ....[6]....
        /*04cc*/ 	.word	0x000032a0


	//   ....[7]....
        /*04d0*/ 	.word	0x000032c0


	//   ....[8]....
        /*04d4*/ 	.word	0x000032d0


	//   ....[9]....
        /*04d8*/ 	.word	0x000032f0


	//   ....[10]....
        /*04dc*/ 	.word	0x00007620


	//   ....[11]....
        /*04e0*/ 	.word	0x000076a0


	//   ....[12]....
        /*04e4*/ 	.word	0x00007720


	//   ....[13]....
        /*04e8*/ 	.word	0x00007790


	//   ....[14]....
        /*04ec*/ 	.word	0x00007810


	//   ....[15]....
        /*04f0*/ 	.word	0x00007880


	//   ....[16]....
        /*04f4*/ 	.word	0x00007900


	//   ....[17]....
        /*04f8*/ 	.word	0x00007970


	//   ....[18]....
        /*04fc*/ 	.word	0x000079f0


	//   ....[19]....
        /*0500*/ 	.word	0x00007a60


	//----- nvinfo : EIATTR_EXIT_INSTR_OFFSETS
	.align		4
.L_1439:
        /*0504*/ 	.byte	0x04, 0x1c
        /*0506*/ 	.short	(.L_1441 - .L_1440)


	//   ....[0]....
.L_1440:
        /*0508*/ 	.word	0x00007560


	//   ....[1]....
        /*050c*/ 	.word	0x000075c0


	//----- nvinfo : EIATTR_MAX_THREADS
	.align		4
.L_1441:
        /*0510*/ 	.byte	0x04, 0x05
        /*0512*/ 	.short	(.L_1443 - .L_1442)
.L_1442:
        /*0514*/ 	.word	0x00000080
        /*0518*/ 	.word	0x00000001
        /*051c*/ 	.word	0x00000001


	//----- nvinfo : EIATTR_CRS_STACK_SIZE
	.align		4
.L_1443:
        /*0520*/ 	.byte	0x04, 0x1e
        /*0522*/ 	.short	(.L_1445 - .L_1444)
.L_1444:
        /*0524*/ 	.word	0x00000000
.L_1445:


//--------------------- .nv.info._ZN10layer_norm31ln_parallel_residual_bwd_kernelINS_13Kernel_traitsIf13__nv_bfloat16S2_S2_fjLj1024ELj1ELj4ELj1ELj16ENS_18Kernel_traits_baseILj1024EfS2_S2_S2_fjLj128EEEEELb1ELb0ELb1EEEvNS_9BwdParamsE --------------------------
	.section	.nv.info._ZN10layer_norm31ln_parallel_residual_bwd_kernelINS_13Kernel_traitsIf13__nv_bfloat16S2_S2_fjLj1024ELj1ELj4ELj1ELj16ENS_18Kernel_traits_baseILj1024EfS2_S2_S2_fjLj128EEEEELb1ELb0ELb1EEEvNS_9BwdParamsE,"",@"SHT_CUDA_INFO"
	.sectionflags	@""
	.align	4


	//----- nvinfo : EIATTR_CUDA_API_VERSION
	.align		4
        /*0000*/ 	.byte	0x04, 0x37
        /*0002*/ 	.short	(.L_1447 - .L_1446)
.L_1446:
        /*0004*/ 	.word	0x00000082


	//----- nvinfo : EIATTR_SW2861232_WAR
	.align		4
.L_1447:
        /*0008*/ 	.byte	0x01, 0x35
	.zero		2


	//----- nvinfo : EIATTR_PARAM_CBANK
	.align		4
        /*000c*/ 	.byte	0x04, 0x0a
        /*000e*/ 	.short	(.L_1449 - .L_1448)
	.align		4
.L_1448:
        /*0010*/ 	.word	index@(.nv.constant0._ZN10layer_norm31ln_parallel_residual_bwd_kernelINS_13Kernel_traitsIf13__nv_bfloat16S2_S2_fjLj1024ELj1ELj4ELj1ELj16ENS_18Kernel_traits_baseILj1024EfS2_S2_S2_fjLj128EEEEELb1ELb0ELb1EEEvNS_9BwdParamsE)
        /*0014*/ 	.short	0x0160
        /*0016*/ 	.short	0x0128


	//----- nvinfo : EIATTR_CBANK_PARAM_SIZE
	.align		4
.L_1449:
        /*0018*/ 	.byte	0x03, 0x19
        /*001a*/ 	.short	0x0128


	//----- nvinfo : EIATTR_KPARAM_INFO
	.align		4
        /*001c*/ 	.byte	0x04, 0x17
        /*001e*/ 	.short	(.L_1451 - .L_1450)
.L_1450:
        /*0020*/ 	.word	0x00000000
        /*0024*/ 	.short	0x0000
        /*0026*/ 	.short	0x0000
        /*0028*/ 	.byte	0x00, 0xf0, 0xa1, 0x04


	//----- nvinfo : EIATTR_MAXREG_COUNT
	.align		4
.L_1451:
        /*002c*/ 	.byte	0x03, 0x1b
        /*002e*/ 	.short	0x00ff


	//----- nvinfo : EIATTR_NUM_BARRIERS
	.align		4
        /*0030*/ 	.byte	0x02, 0x4c
        /*0032*/ 	.byte	0x01
	.zero		1


	//----- nvinfo : EIATTR_ANNOTATIONS
	.align		4
        /*0034*/ 	.byte	0x04, 0x55
        /*0036*/ 	.short	(.L_1453 - .L_1452)


	//   ....[0]....
.L_1452:
        /* <DEDUP_REMOVED lines=117> */


	//----- nvinfo : EIATTR_MERCURY_ISA_VERSION
	.align		4
.L_1453:
        /*0778*/ 	.byte	0x03, 0x5f
        /*077a*/ 	.short	0x0000


	//----- nvinfo : EIATTR_COOP_GROUP_MASK_REGIDS
	.align		4
        /*077c*/ 	.byte	0x04, 0x29
        /*077e*/ 	.short	(.L_1455 - .L_1454)


	//   ....[0]....
.L_1454:
        /*0780*/ 	.word	0xffffffff


	//   ....[1]....
        /*0784*/ 	.word	0xffffffff


	//   ....[2]....
        /*0788*/ 	.word	0xffffffff


	//   ....[3]....
        /*078c*/ 	.word	0xffffffff


	//   ....[4]....
        /*0790*/ 	.word	0xffffffff


	//   ....[5]....
        /*0794*/ 	.word	0xffffffff


	//   ....[6]....
        /*0798*/ 	.word	0xffffffff


	//   ....[7]....
        /*079c*/ 	.word	0xffffffff


	//   ....[8]....
        /*07a0*/ 	.word	0xffffffff


	//   ....[9]....
        /*07a4*/ 	.word	0xffffffff


	//   ....[10]....
        /*07a8*/ 	.word	0xffffffff


	//   ....[11]....
        /*07ac*/ 	.word	0xffffffff


	//   ....[12]....
        /*07b0*/ 	.word	0xffffffff


	//   ....[13]....
        /*07b4*/ 	.word	0xffffffff


	//   ....[14]....
        /*07b8*/ 	.word	0xffffffff


	//   ....[15]....
        /*07bc*/ 	.word	0xffffffff


	//   ....[16]....
        /*07c0*/ 	.word	0xffffffff


	//   ....[17]....
        /*07c4*/ 	.word	0xffffffff


	//   ....[18]....
        /*07c8*/ 	.word	0xffffffff


	//   ....[19]....
        /*07cc*/ 	.word	0xffffffff


	//----- nvinfo : EIATTR_COOP_GROUP_INSTR_OFFSETS
	.align		4
.L_1455:
        /*07d0*/ 	.byte	0x04, 0x28
        /*07d2*/ 	.short	(.L_1457 - .L_1456)


	//   ....[0]....
.L_1456:
        /*07d4*/ 	.word	0x000031d0


	//   ....[1]....
        /*07d8*/ 	.word	0x000031f0


	//   ....[2]....
        /*07dc*/ 	.word	0x00003220


	//   ....[3]....
        /*07e0*/ 	.word	0x00003240


	//   ....[4]....
        /*07e4*/ 	.word	0x00003260


	//   ....[5]....
        /*07e8*/ 	.word	0x00003280


	//   ....[6]....
        /*07ec*/ 	.word	0x000032a0


	//   ....[7]....
        /*07f0*/ 	.word	0x000032c0


	//   ....[8]....
        /*07f4*/ 	.word	0x000032d0


	//   ....[9]....
        /*07f8*/ 	.word	0x000032f0


	//   ....[10]....
        /*07fc*/ 	.word	0x00007010


	//   ....[11]....
        /*0800*/ 	.word	0x00007080


	//   ....[12]....
        /*0804*/ 	.word	0x000070f0


	//   ....[13]....
        /*0808*/ 	.word	0x00007150


	//   ....[14]....
        /*080c*/ 	.word	0x000071c0


	//   ....[15]....
        /*0810*/ 	.word	0x00007220


	//   ....[16]....
        /*0814*/ 	.word	0x00007290


	//   ....[17]....
        /*0818*/ 	.word	0x000072f0


	//   ....[18]....
        /*081c*/ 	.word	0x00007360


	//   ....[19]....
        /*0820*/ 	.word	0x000073c0


	//----- nvinfo : EIATTR_EXIT_INSTR_OFFSETS
	.align		4
.L_1457:
        /*0824*/ 	.byte	0x04, 0x1c
        /*0826*/ 	.short	(.L_1459 - .L_1458)


	//   ....[0]....
.L_1458:
        /*0828*/ 	.word	0x00006fc0


	//----- nvinfo : EIATTR_MAX_THREADS
	.align		4
.L_1459:
        /*082c*/ 	.byte	0x04, 0x05
        /*082e*/ 	.short	(.L_1461 - .L_1460)
.L_1460:
        /*0830*/ 	.word	0x00000080
        /*0834*/ 	.word	0x00000001
        /*0838*/ 	.word	0x00000001


	//----- nvinfo : EIATTR_CRS_STACK_SIZE
	.align		4
.L_1461:
        /*083c*/ 	.byte	0x04, 0x1e
        /*083e*/ 	.short	(.L_1463 - .L_1462)
.L_1462:
        /*0840*/ 	.word	0x00000000
.L_1463:


//--------------------- .nv.info._ZN10layer_norm22ln_bwd_finalize_kernelINS_22Kernel_traits_finalizeILj1024Ef13__nv_bfloat16S2_S2_fjLb0ELj1024ELj4ENS_18Kernel_traits_baseILj1024EfS2_S2_S2_fjLj1024EEEEELb0ELb0EEEvNS_9BwdParamsE --------------------------
	.section	.nv.info._ZN10layer_norm22ln_bwd_finalize_kernelINS_22Kernel_traits_finalizeILj1024Ef13__nv_bfloat16S2_S2_fjLb0ELj1024ELj4ENS_18Kernel_traits_baseILj1024EfS2_S2_S2_fjLj1024EEEEELb0ELb0EEEvNS_9BwdParamsE,"",@"SHT_CUDA_INFO"
	.sectionflags	@""
	.align	4


	//----- nvinfo : EIATTR_CUDA_API_VERSION
	.align		4
        /*0000*/ 	.byte	0x04, 0x37
        /*0002*/ 	.short	(.L_1465 - .L_1464)
.L_1464:
        /*0004*/ 	.word	0x00000082


	//----- nvinfo : EIATTR_SW2861232_WAR
	.align		4
.L_1465:
        /*0008*/ 	.byte	0x01, 0x35
	.zero		2


	//----- nvinfo : EIATTR_PARAM_CBANK
	.align		4
        /*000c*/ 	.byte	0x04, 0x0a
        /*000e*/ 	.short	(.L_1467 - .L_1466)
	.align		4
.L_1466:
        /*0010*/ 	.word	index@(.nv.constant0._ZN10layer_norm22ln_bwd_finalize_kernelINS_22Kernel_traits_finalizeILj1024Ef13__nv_bfloat16S2_S2_fjLb0ELj1024ELj4ENS_18Kernel_traits_baseILj1024EfS2_S2_S2_fjLj1024EEEEELb0ELb0EEEvNS_9BwdParamsE)
        /*0014*/ 	.short	0x0160
        /*0016*/ 	.short	0x0128


	//----- nvinfo : EIATTR_CBANK_PARAM_SIZE
	.align		4
.L_1467:
        /*0018*/ 	.byte	0x03, 0x19
        /*001a*/ 	.short	0x0128


	//----- nvinfo : EIATTR_KPARAM_INFO
	.align		4
        /*001c*/ 	.byte	0x04, 0x17
        /*001e*/ 	.short	(.L_1469 - .L_1468)
.L_1468:
        /*0020*/ 	.word	0x00000000
        /*0024*/ 	.short	0x0000
        /*0026*/ 	.short	0x0000
        /*0028*/ 	.byte	0x00, 0xf0, 0xa1, 0x04


	//----- nvinfo : EIATTR_MAXREG_COUNT
	.align		4
.L_1469:
        /*002c*/ 	.byte	0x03, 0x1b
        /*002e*/ 	.short	0x0040


	//----- nvinfo : EIATTR_NUM_BARRIERS
	.align		4
        /*0030*/ 	.byte	0x02, 0x4c
        /*0032*/ 	.byte	0x01
	.zero		1


	//----- nvinfo : EIATTR_MERCURY_ISA_VERSION
	.align		4
        /*0034*/ 	.byte	0x03, 0x5f
        /*0036*/ 	.short	0x0000


	//----- nvinfo : EIATTR_COOP_GROUP_MASK_REGIDS
	.align		4
        /*0038*/ 	.byte	0x04, 0x29
        /*003a*/ 	.short	(.L_1471 - .L_1470)


	//   ....[0]....
.L_1470:
        /*003c*/ 	.word	0xffffffff


	//   ....[1]....
        /*0040*/ 	.word	0xffffffff


	//   ....[2]....
        /*0044*/ 	.word	0xffffffff


	//   ....[3]....
        /*0048*/ 	.word	0xffffffff


	//   ....[4]....
        /*004c*/ 	.word	0xffffffff


	//   ....[5]....
        /*0050*/ 	.word	0xffffffff


	//   ....[6]....
        /*0054*/ 	.word	0xffffffff


	//   ....[7]....
        /*0058*/ 	.word	0xffffffff


	//   ....[8]....
        /*005c*/ 	.word	0xffffffff


	//   ....[9]....
        /*0060*/ 	.word	0xffffffff


	//   ....[10]....
        /*0064*/ 	.word	0xffffffff


	//   ....[11]....
        /*0068*/ 	.word	0xffffffff


	//   ....[12]....
        /*006c*/ 	.word	0xffffffff


	//   ....[13]....
        /*0070*/ 	.word	0xffffffff


	//   ....[14]....
        /*0074*/ 	.word	0xffffffff


	//   ....[15]....
        /*0078*/ 	.word	0xffffffff


	//   ....[16]....
        /*007c*/ 	.word	0xffffffff


	//   ....[17]....
        /*0080*/ 	.word	0xffffffff


	//   ....[18]....
        /*0084*/ 	.word	0xffffffff


	//   ....[19]....
        /*0088*/ 	.word	0xffffffff


	//----- nvinfo : EIATTR_COOP_GROUP_INSTR_OFFSETS
	.align		4
.L_1471:
        /*008c*/ 	.byte	0x04, 0x28
        /*008e*/ 	.short	(.L_1473 - .L_1472)


	//   ....[0]....
.L_1472:
        /*0090*/ 	.word	0x00000820


	//   ....[1]....
        /*0094*/ 	.word	0x00000850


	//   ....[2]....
        /*0098*/ 	.word	0x00000860


	//   ....[3]....
        /*009c*/ 	.word	0x00000890


	//   ....[4]....
        /*00a0*/ 	.word	0x000008a0


	//   ....[5]....
        /*00a4*/ 	.word	0x000008d0


	//   ....[6]....
        /*00a8*/ 	.word	0x000008f0


	//   ....[7]....
        /*00ac*/ 	.word	0x00000900


	//   ....[8]....
        /*00b0*/ 	.word	0x00000930


	//   ....[9]....
        /*00b4*/ 	.word	0x00000940


	//   ....[10]....
        /*00b8*/ 	.word	0x00000b30


	//   ....[11]....
        /*00bc*/ 	.word	0x00000ba0


	//   ....[12]....
        /*00c0*/ 	.word	0x00000c00


	//   ....[13]....
        /*00c4*/ 	.word	0x00000c60


	//   ....[14]....
        /*00c8*/ 	.word	0x00000cd0


	//   ....[15]....
        /*00cc*/ 	.word	0x00000d40


	//   ....[16]....
        /*00d0*/ 	.word	0x00000da0


	//   ....[17]....
        /*00d4*/ 	.word	0x00000e00


	//   ....[18]....
        /*00d8*/ 	.word	0x00000e60


	//   ....[19]....
        /*00dc*/ 	.word	0x00000ec0


	//----- nvinfo : EIATTR_EXIT_INSTR_OFFSETS
	.align		4
.L_1473:
        /*00e0*/ 	.byte	0x04, 0x1c
        /*00e2*/ 	.short	(.L_1475 - .L_1474)


	//   ....[0]....
.L_1474:
        /*00e4*/ 	.word	0x00000070


	//   ....[1]....
        /*00e8*/ 	.word	0x00000ad0


	//----- nvinfo : EIATTR_MAX_THREADS
	.align		4
.L_1475:
        /*00ec*/ 	.byte	0x04, 0x05
        /*00ee*/ 	.short	(.L_1477 - .L_1476)
.L_1476:
        /*00f0*/ 	.word	0x00000400
        /*00f4*/ 	.word	0x00000001
        /*00f8*/ 	.word	0x00000001


	//----- nvinfo : EIATTR_CRS_STACK_SIZE
	.align		4
.L_1477:
        /*00fc*/ 	.byte	0x04, 0x1e
        /*00fe*/ 	.short	(.L_1479 - .L_1478)
.L_1478:
        /*0100*/ 	.word	0x00000000
.L_1479:


//--------------------- .nv.info._ZN10layer_norm40ln_parallel_residual_bwd_finalize_kernelINS_22Kernel_traits_finalizeILj1024Ef13__nv_bfloat16S2_S2_fjLb0ELj1024ELj4ENS_18Kernel_traits_baseILj1024EfS2_S2_S2_fjLj1024EEEEELb0EEEvNS_9BwdParamsE --------------------------
	.section	.nv.info._ZN10layer_norm40ln_parallel_residual_bwd_finalize_kernelINS_22Kernel_traits_finalizeILj1024Ef13__nv_bfloat16S2_S2_fjLb0ELj1024ELj4ENS_18Kernel_traits_baseILj1024EfS2_S2_S2_fjLj1024EEEEELb0EEEvNS_9BwdParamsE,"",@"SHT_CUDA_INFO"
	.sectionflags	@""
	.align	4


	//----- nvinfo : EIATTR_CUDA_API_VERSION
	.align		4
        /*0000*/ 	.byte	0x04, 0x37
        /*0002*/ 	.short	(.L_1481 - .L_1480)
.L_1480:
        /*0004*/ 	.word	0x00000082


	//----- nvinfo : EIATTR_SW2861232_WAR
	.align		4
.L_1481:
        /*0008*/ 	.byte	0x01, 0x35
	.zero		2


	//----- nvinfo : EIATTR_PARAM_CBANK
	.align		4
        /*000c*/ 	.byte	0x04, 0x0a
        /*000e*/ 	.short	(.L_1483 - .L_1482)
	.align		4
.L_1482:
        /*0010*/ 	.word	index@(.nv.constant0._ZN10layer_norm40ln_parallel_residual_bwd_finalize_kernelINS_22Kernel_traits_finalizeILj1024Ef13__nv_bfloat16S2_S2_fjLb0ELj1024ELj4ENS_18Kernel_traits_baseILj1024EfS2_S2_S2_fjLj1024EEEEELb0EEEvNS_9BwdParamsE)
        /*0014*/ 	.short	0x0160
        /*0016*/ 	.short	0x0128


	//----- nvinfo : EIATTR_CBANK_PARAM_SIZE
	.align		4
.L_1483:
        /*0018*/ 	.byte	0x03, 0x19
        /*001a*/ 	.short	0x0128


	//----- nvinfo : EIATTR_KPARAM_INFO
	.align		4
        /*001c*/ 	.byte	0x04, 0x17
        /*001e*/ 	.short	(.L_1485 - .L_1484)
.L_1484:
        /*0020*/ 	.word	0x00000000
        /*0024*/ 	.short	0x0000
        /*0026*/ 	.short	0x0000
        /*0028*/ 	.byte	0x00, 0xf0, 0xa1, 0x04


	//----- nvinfo : EIATTR_MAXREG_COUNT
	.align		4
.L_1485:
        /*002c*/ 	.byte	0x03, 0x1b
        /*002e*/ 	.short	0x0040


	//----- nvinfo : EIATTR_NUM_BARRIERS
	.align		4
        /*0030*/ 	.byte	0x02, 0x4c
        /*0032*/ 	.byte	0x01
	.zero		1


	//----- nvinfo : EIATTR_MERCURY_ISA_VERSION
	.align		4
        /*0034*/ 	.byte	0x03, 0x5f
        /*0036*/ 	.short	0x0000


	//----- nvinfo : EIATTR_COOP_GROUP_MASK_REGIDS
	.align		4
        /*0038*/ 	.byte	0x04, 0x29
        /*003a*/ 	.short	(.L_1487 - .L_1486)


	//   ....[0]....
.L_1486:
        /*003c*/ 	.word	0xffffffff


	//   ....[1]....
        /*0040*/ 	.word	0xffffffff


	//   ....[2]....
        /*0044*/ 	.word	0xffffffff


	//   ....[3]....
        /*0048*/ 	.word	0xffffffff


	//   ....[4]....
        /*004c*/ 	.word	0xffffffff


	//   ....[5]....
        /*0050*/ 	.word	0xffffffff


	//   ....[6]....
        /*0054*/ 	.word	0xffffffff


	//   ....[7]....
        /*0058*/ 	.word	0xffffffff


	//   ....[8]....
        /*005c*/ 	.word	0xffffffff


	//   ....[9]....
        /*0060*/ 	.word	0xffffffff


	//   ....[10]....
        /*0064*/ 	.word	0xffffffff


	//   ....[11]....
        /*0068*/ 	.word	0xffffffff


	//   ....[12]....
        /*006c*/ 	.word	0xffffffff


	//   ....[13]....
        /*0070*/ 	.word	0xffffffff


	//   ....[14]....
        /*0074*/ 	.word	0xffffffff


	//   ....[15]....
        /*0078*/ 	.word	0xffffffff


	//   ....[16]....
        /*007c*/ 	.word	0xffffffff


	//   ....[17]....
        /*0080*/ 	.word	0xffffffff


	//   ....[18]....
        /*0084*/ 	.word	0xffffffff


	//   ....[19]....
        /*0088*/ 	.word	0xffffffff


	//   ....[20]....
        /*008c*/ 	.word	0xffffffff


	//   ....[21]....
        /*0090*/ 	.word	0xffffffff


	//   ....[22]....
        /*0094*/ 	.word	0xffffffff


	//   ....[23]....
        /*0098*/ 	.word	0xffffffff


	//   ....[24]....
        /*009c*/ 	.word	0xffffffff


	//   ....[25]....
        /*00a0*/ 	.word	0xffffffff


	//   ....[26]....
        /*00a4*/ 	.word	0xffffffff


	//   ....[27]....
        /*00a8*/ 	.word	0xffffffff


	//   ....[28]....
        /*00ac*/ 	.word	0xffffffff


	//   ....[29]....
        /*00b0*/ 	.word	0xffffffff


	//   ....[30]....
        /*00b4*/ 	.word	0xffffffff


	//   ....[31]....
        /*00b8*/ 	.word	0xffffffff


	//   ....[32]....
        /*00bc*/ 	.word	0xffffffff


	//   ....[33]....
        /*00c0*/ 	.word	0xffffffff


	//   ....[34]....
        /*00c4*/ 	.word	0xffffffff


	//   ....[35]....
        /*00c8*/ 	.word	0xffffffff


	//   ....[36]....
        /*00cc*/ 	.word	0xffffffff


	//   ....[37]....
        /*00d0*/ 	.word	0xffffffff


	//   ....[38]....
        /*00d4*/ 	.word	0xffffffff


	//   ....[39]....
        /*00d8*/ 	.word	0xffffffff


	//----- nvinfo : EIATTR_COOP_GROUP_INSTR_OFFSETS
	.align		4
.L_1487:
        /*00dc*/ 	.byte	0x04, 0x28
        /*00de*/ 	.short	(.L_1489 - .L_1488)


	//   ....[0]....
.L_1488:
        /*00e0*/ 	.word	0x00000b70


	//   ....[1]....
        /*00e4*/ 	.word	0x00000ba0


	//   ....[2]....
        /*00e8*/ 	.word	0x00000bb0


	//   ....[3]....
        /*00ec*/ 	.word	0x00000bc0


	//   ....[4]....
        /*00f0*/ 	.word	0x00000bf0


	//   ....[5]....
        /*00f4*/ 	.word	0x00000c10


	//   ....[6]....
        /*00f8*/ 	.word	0x00000c20


	//   ....[7]....
        /*00fc*/ 	.word	0x00000c30


	//   ....[8]....
        /*0100*/ 	.word	0x00000c60


	//   ....[9]....
        /*0104*/ 	.word	0x00000c80


	//   ....[10]....
        /*0108*/ 	.word	0x00000ca0


	//   ....[11]....
        /*010c*/ 	.word	0x00000cb0


	//   ....[12]....
        /*0110*/ 	.word	0x00000ce0


	//   ....[13]....
        /*0114*/ 	.word	0x00000d00


	//   ....[14]....
        /*0118*/ 	.word	0x00000d20


	//   ....[15]....
        /*011c*/ 	.word	0x00000d30


	//   ....[16]....
        /*0120*/ 	.word	0x00000d60


	//   ....[17]....
        /*0124*/ 	.word	0x00000d90


	//   ....[18]....
        /*0128*/ 	.word	0x00000da0


	//   ....[19]....
        /*012c*/ 	.word	0x00000db0


	//   ....[20]....
        /*0130*/ 	.word	0x00001080


	//   ....[21]....
        /*0134*/ 	.word	0x000010f0


	//   ....[22]....
        /*0138*/ 	.word	0x00001150


	//   ....[23]....
        /*013c*/ 	.word	0x000011b0


	//   ....[24]....
        /*0140*/ 	.word	0x00001220


	//   ....[25]....
        /*0144*/ 	.word	0x00001290


	//   ....[26]....
        /*0148*/ 	.word	0x000012f0


	//   ....[27]....
        /*014c*/ 	.word	0x00001350


	//   ....[28]....
        /*0150*/ 	.word	0x000013b0


	//   ....[29]....
        /*0154*/ 	.word	0x00001420


	//   ....[30]....
        /*0158*/ 	.word	0x00001490


	//   ....[31]....
        /*015c*/ 	.word	0x000014f0


	//   ....[32]....
        /*0160*/ 	.word	0x00001550


	//   ....[33]....
        /*0164*/ 	.word	0x000015b0


	//   ....[34]....
        /*0168*/ 	.word	0x00001620


	//   ....[35]....
        /*016c*/ 	.word	0x00001690


	//   ....[36]....
        /*0170*/ 	.word	0x000016f0


	//   ....[37]....
        /*0174*/ 	.word	0x00001750


	//   ....[38]....
        /*0178*/ 	.word	0x000017b0


	//   ....[39]....
        /*017c*/ 	.word	0x00001810


	//----- nvinfo : EIATTR_EXIT_INSTR_OFFSETS
	.align		4
.L_1489:
        /*0180*/ 	.byte	0x04, 0x1c
        /*0182*/ 	.short	(.L_1491 - .L_1490)


	//   ....[0]....
.L_1490:
        /*0184*/ 	.word	0x00000070


	//   ....[1]....
        /*0188*/ 	.word	0x00001020


	//----- nvinfo : EIATTR_MAX_THREADS
	.align		4
.L_1491:
        /*018c*/ 	.byte	0x04, 0x05
        /*018e*/ 	.short	(.L_1493 - .L_1492)
.L_1492:
        /*0190*/ 	.word	0x00000400
        /*0194*/ 	.word	0x00000001
        /*0198*/ 	.word	0x00000001


	//----- nvinfo : EIATTR_CRS_STACK_SIZE
	.align		4
.L_1493:
        /*019c*/ 	.byte	0x04, 0x1e
        /*019e*/ 	.short	(.L_1495 - .L_1494)
.L_1494:
        /*01a0*/ 	.word	0x00000000
.L_1495:


//--------------------- .nv.info._ZN10layer_norm31ln_parallel_residual_bwd_kernelINS_13Kernel_traitsIf13__nv_bfloat16S2_S2_fjLj1024ELj1ELj4ELj1ELj16ENS_18Kernel_traits_baseILj1024EfS2_S2_S2_fjLj128EEEEELb1ELb1ELb0EEEvNS_9BwdParamsE --------------------------
	.section	.nv.info._ZN10layer_norm31ln_parallel_residual_bwd_kernelINS_13Kernel_traitsIf13__nv_bfloat16S2_S2_fjLj1024ELj1ELj4ELj1ELj16ENS_18Kernel_traits_baseILj1024EfS2_S2_S2_fjLj128EEEEELb1ELb1ELb0EEEvNS_9BwdParamsE,"",@"SHT_CUDA_INFO"
	.sectionflags	@""
	.align	4


	//----- nvinfo : EIATTR_CUDA_API_VERSION
	.align		4
        /*0000*/ 	.byte	0x04, 0x37
        /*0002*/ 	.short	(.L_1497 - .L_1496)
.L_1496:
        /*0004*/ 	.word	0x00000082


	//----- nvinfo : EIATTR_SW2861232_WAR
	.align		4
.L_1497:
        /*0008*/ 	.byte	0x01, 0x35
	.zero		2


	//----- nvinfo : EIATTR_PARAM_CBANK
	.align		4
        /*000c*/ 	.byte	0x04, 0x0a
        /*000e*/ 	.short	(.L_1499 - .L_1498)
	.align		4
.L_1498:
        /*0010*/ 	.word	index@(.nv.constant0._ZN10layer_norm31ln_parallel_residual_bwd_kernelINS_13Kernel_traitsIf13__nv_bfloat16S2_S2_fjLj1024ELj1ELj4ELj1ELj16ENS_18Kernel_traits_baseILj1024EfS2_S2_S2_fjLj128EEEEELb1ELb1ELb0EEEvNS_9BwdParamsE)
        /*0014*/ 	.short	0x0160
        /*0016*/ 	.short	0x0128


	//----- nvinfo : EIATTR_CBANK_PARAM_SIZE
	.align		4
.L_1499:
        /*0018*/ 	.byte	0x03, 0x19
        /*001a*/ 	.short	0x0128


	//----- nvinfo : EIATTR_KPARAM_INFO
	.align		4
        /*001c*/ 	.byte	0x04, 0x17
        /*001e*/ 	.short	(.L_1501 - .L_1500)
.L_1500:
        /*0020*/ 	.word	0x00000000
        /*0024*/ 	.short	0x0000
        /*0026*/ 	.short	0x0000
        /*0028*/ 	.byte	0x00, 0xf0, 0xa1, 0x04


	//----- nvinfo : EIATTR_MAXREG_COUNT
	.align		4
.L_1501:
        /*002c*/ 	.byte	0x03, 0x1b
        /*002e*/ 	.short	0x00ff


	//----- nvinfo : EIATTR_NUM_BARRIERS
	.align		4
        /*0030*/ 	.byte	0x02, 0x4c
        /*0032*/ 	.byte	0x01
	.zero		1


	//----- nvinfo : EIATTR_MERCURY_ISA_VERSION
	.align		4
        /*0034*/ 	.byte	0x03, 0x5f
        /*0036*/ 	.short	0x0000


	//----- nvinfo : EIATTR_COOP_GROUP_MASK_REGIDS
	.align		4
        /*0038*/ 	.byte	0x04, 0x29
        /*003a*/ 	.short	(.L_1503 - .L_1502)


	//   ....[0]....
.L_1502:
        /*003c*/ 	.word	0xffffffff


	//   ....[1]....
        /*0040*/ 	.word	0xffffffff


	//   ....[2]....
        /*0044*/ 	.word	0xffffffff


	//   ....[3]....
        /*0048*/ 	.word	0xffffffff


	//   ....[4]....
        /*004c*/ 	.word	0xffffffff


	//   ....[5]....
        /*0050*/ 	.word	0xffffffff


	//   ....[6]....
        /*0054*/ 	.word	0xffffffff


	//   ....[7]....
        /*0058*/ 	.word	0xffffffff


	//   ....[8]....
        /*005c*/ 	.word	0xffffffff


	//   ....[9]....
        /*0060*/ 	.word	0xffffffff


	//   ....[10]....
        /*0064*/ 	.word	0xffffffff


	//   ....[11]....
        /*0068*/ 	.word	0xffffffff


	//   ....[12]....
        /*006c*/ 	.word	0xffffffff


	//   ....[13]....
        /*0070*/ 	.word	0xffffffff


	//   ....[14]....
        /*0074*/ 	.word	0xffffffff


	//   ....[15]....
        /*0078*/ 	.word	0xffffffff


	//   ....[16]....
        /*007c*/ 	.word	0xffffffff


	//   ....[17]....
        /*0080*/ 	.word	0xffffffff


	//   ....[18]....
        /*0084*/ 	.word	0xffffffff


	//   ....[19]....
        /*0088*/ 	.word	0xffffffff


	//----- nvinfo : EIATTR_COOP_GROUP_INSTR_OFFSETS
	.align		4
.L_1503:
        /*008c*/ 	.byte	0x04, 0x28
        /*008e*/ 	.short	(.L_1505 - .L_1504)


	//   ....[0]....
.L_1504:
        /*0090*/ 	.word	0x00001dd0


	//   ....[1]....
        /*0094*/ 	.word	0x00001df0


	//   ....[2]....
        /*0098*/ 	.word	0x00001e10


	//   ....[3]....
        /*009c*/ 	.word	0x00001e30


	//   ....[4]....
        /*00a0*/ 	.word	0x00001e50


	//   ....[5]....
        /*00a4*/ 	.word	0x00001e70


	//   ....[6]....
        /*00a8*/ 	.word	0x00001e90


	//   ....[7]....
        /*00ac*/ 	.word	0x00001eb0


	//   ....[8]....
        /*00b0*/ 	.word	0x00001ed0


	//   ....[9]....
        /*00b4*/ 	.word	0x00001ef0


	//   ....[10]....
        /*00b8*/ 	.word	0x00005290


	//   ....[11]....
        /*00bc*/ 	.word	0x00005310


	//   ....[12]....
        /*00c0*/ 	.word	0x00005390


	//   ....[13]....
        /*00c4*/ 	.word	0x00005400


	//   ....[14]....
        /*00c8*/ 	.word	0x00005480


	//   ....[15]....
        /*00cc*/ 	.word	0x000054f0


	//   ....[16]....
        /*00d0*/ 	.word	0x00005570


	//   ....[17]....
        /*00d4*/ 	.word	0x000055e0


	//   ....[18]....
        /*00d8*/ 	.word	0x00005660


	//   ....[19]....
        /*00dc*/ 	.word	0x000056d0


	//----- nvinfo : EIATTR_EXIT_INSTR_OFFSETS
	.align		4
.L_1505:
        /*00e0*/ 	.byte	0x04, 0x1c
        /*00e2*/ 	.short	(.L_1507 - .L_1506)


	//   ....[0]....
.L_1506:
        /*00e4*/ 	.word	0x00005200


	//   ....[1]....
        /*00e8*/ 	.word	0x00005230


	//----- nvinfo : EIATTR_MAX_THREADS
	.align		4
.L_1507:
        /*00ec*/ 	.byte	0x04, 0x05
        /*00ee*/ 	.short	(.L_1509 - .L_1508)
.L_1508:
        /*00f0*/ 	.word	0x00000080
        /*00f4*/ 	.word	0x00000001
        /*00f8*/ 	.word	0x00000001


	//----- nvinfo : EIATTR_CRS_STACK_SIZE
	.align		4
.L_1509:
        /*00fc*/ 	.byte	0x04, 0x1e
        /*00fe*/ 	.short	(.L_1511 - .L_1510)
.L_1510:
        /*0100*/ 	.word	0x00000000
.L_1511:


//--------------------- .nv.info._ZN10layer_norm22ln_bwd_finalize_kernelINS_22Kernel_traits_finalizeILj1024Ef13__nv_bfloat16S2_S2_fjLb0ELj1024ELj4ENS_18Kernel_traits_baseILj1024EfS2_S2_S2_fjLj1024EEEEELb0ELb1EEEvNS_9BwdParamsE --------------------------
	.section	.nv.info._ZN10layer_norm22ln_bwd_finalize_kernelINS_22Kernel_traits_finalizeILj1024Ef13__nv_bfloat16S2_S2_fjLb0ELj1024ELj4ENS_18Kernel_traits_baseILj1024EfS2_S2_S2_fjLj1024EEEEELb0ELb1EEEvNS_9BwdParamsE,"",@"SHT_CUDA_INFO"
	.sectionflags	@""
	.align	4


	//----- nvinfo : EIATTR_CUDA_API_VERSION
	.align		4
        /*0000*/ 	.byte	0x04, 0x37
        /*0002*/ 	.short	(.L_1513 - .L_1512)
.L_1512:
        /*0004*/ 	.word	0x00000082


	//----- nvinfo : EIATTR_SW2861232_WAR
	.align		4
.L_1513:
        /*0008*/ 	.byte	0x01, 0x35
	.zero		2


	//----- nvinfo : EIATTR_PARAM_CBANK
	.align		4
        /*000c*/ 	.byte	0x04, 0x0a
        /*000e*/ 	.short	(.L_1515 - .L_1514)
	.align		4
.L_1514:
        /*0010*/ 	.word	index@(.nv.constant0._ZN10layer_norm22ln_bwd_finalize_kernelINS_22Kernel_traits_finalizeILj1024Ef13__nv_bfloat16S2_S2_fjLb0ELj1024ELj4ENS_18Kernel_traits_baseILj1024EfS2_S2_S2_fjLj1024EEEEELb0ELb1EEEvNS_9BwdParamsE)
        /*0014*/ 	.short	0x0160
        /*0016*/ 	.short	0x0128


	//----- nvinfo : EIATTR_CBANK_PARAM_SIZE
	.align		4
.L_1515:
        /*0018*/ 	.byte	0x03, 0x19
        /*001a*/ 	.short	0x0128


	//----- nvinfo : EIATTR_KPARAM_INFO
	.align		4
        /*001c*/ 	.byte	0x04, 0x17
        /*001e*/ 	.short	(.L_1517 - .L_1516)
.L_1516:
        /*0020*/ 	.word	0x00000000
        /*0024*/ 	.short	0x0000
        /*0026*/ 	.short	0x0000
        /*0028*/ 	.byte	0x00, 0xf0, 0xa1, 0x04


	//----- nvinfo : EIATTR_MAXREG_COUNT
	.align		4
.L_1517:
        /*002c*/ 	.byte	0x03, 0x1b
        /*002e*/ 	.short	0x0040


	//----- nvinfo : EIATTR_NUM_BARRIERS
	.align		4
        /*0030*/ 	.byte	0x02, 0x4c
        /*0032*/ 	.byte	0x01
	.zero		1


	//----- nvinfo : EIATTR_MERCURY_ISA_VERSION
	.align		4
        /*0034*/ 	.byte	0x03, 0x5f
        /*0036*/ 	.short	0x0000


	//----- nvinfo : EIATTR_COOP_GROUP_MASK_REGIDS
	.align		4
        /*0038*/ 	.byte	0x04, 0x29
        /*003a*/ 	.short	(.L_1519 - .L_1518)


	//   ....[0]....
.L_1518:
        /*003c*/ 	.word	0xffffffff


	//   ....[1]....
        /*0040*/ 	.word	0xffffffff


	//   ....[2]....
        /*0044*/ 	.word	0xffffffff


	//   ....[3]....
        /*0048*/ 	.word	0xffffffff


	//   ....[4]....
        /*004c*/ 	.word	0xffffffff


	//   ....[5]....
        /*0050*/ 	.word	0xffffffff


	//   ....[6]....
        /*0054*/ 	.word	0xffffffff


	//   ....[7]....
        /*0058*/ 	.word	0xffffffff


	//   ....[8]....
        /*005c*/ 	.word	0xffffffff


	//   ....[9]....
        /*0060*/ 	.word	0xffffffff


	//   ....[10]....
        /*0064*/ 	.word	0xffffffff


	//   ....[11]....
        /*0068*/ 	.word	0xffffffff


	//   ....[12]....
        /*006c*/ 	.word	0xffffffff


	//   ....[13]....
        /*0070*/ 	.word	0xffffffff


	//   ....[14]....
        /*0074*/ 	.word	0xffffffff


	//   ....[15]....
        /*0078*/ 	.word	0xffffffff


	//   ....[16]....
        /*007c*/ 	.word	0xffffffff


	//   ....[17]....
        /*0080*/ 	.word	0xffffffff


	//   ....[18]....
        /*0084*/ 	.word	0xffffffff


	//   ....[19]....
        /*0088*/ 	.word	0xffffffff


	//----- nvinfo : EIATTR_COOP_GROUP_INSTR_OFFSETS
	.align		4
.L_1519:
        /*008c*/ 	.byte	0x04, 0x28
        /*008e*/ 	.short	(.L_1521 - .L_1520)


	//   ....[0]....
.L_1520:
        /*0090*/ 	.word	0x000007f0


	//   ....[1]....
        /*0094*/ 	.word	0x00000820


	//   ....[2]....
        /*0098*/ 	.word	0x00000840


	//   ....[3]....
        /*009c*/ 	.word	0x00000850


	//   ....[4]....
        /*00a0*/ 	.word	0x00000880


	//   ....[5]....
        /*00a4*/ 	.word	0x00000890


	//   ....[6]....
        /*00a8*/ 	.word	0x000008c0


	//   ....[7]....
        /*00ac*/ 	.word	0x000008d0


	//   ....[8]....
        /*00b0*/ 	.word	0x00000900


	//   ....[9]....
        /*00b4*/ 	.word	0x00000910


	//   ....[10]....
        /*00b8*/ 	.word	0x00000ab0


	//   ....[11]....
        /*00bc*/ 	.word	0x00000b30


	//   ....[12]....
        /*00c0*/ 	.word	0x00000b90


	//   ....[13]....
        /*00c4*/ 	.word	0x00000bf0


	//   ....[14]....
        /*00c8*/ 	.word	0x00000c60


	//   ....[15]....
        /*00cc*/ 	.word	0x00000cd0


	//   ....[16]....
        /*00d0*/ 	.word	0x00000d30


	//   ....[17]....
        /*00d4*/ 	.word	0x00000d90


	//   ....[18]....
        /*00d8*/ 	.word	0x00000df0


	//   ....[19]....
        /*00dc*/ 	.word	0x00000e50


	//----- nvinfo : EIATTR_EXIT_INSTR_OFFSETS
	.align		4
.L_1521:
        /*00e0*/ 	.byte	0x04, 0x1c
        /*00e2*/ 	.short	(.L_1523 - .L_1522)


	//   ....[0]....
.L_1522:
        /*00e4*/ 	.word	0x00000070


	//   ....[1]....
        /*00e8*/ 	.word	0x00000a50


	//----- nvinfo : EIATTR_MAX_THREADS
	.align		4
.L_1523:
        /*00ec*/ 	.byte	0x04, 0x05
        /*00ee*/ 	.short	(.L_1525 - .L_1524)
.L_1524:
        /*00f0*/ 	.word	0x00000400
        /*00f4*/ 	.word	0x00000001
        /*00f8*/ 	.word	0x00000001


	//----- nvinfo : EIATTR_CRS_STACK_SIZE
	.align		4
.L_1525:
        /*00fc*/ 	.byte	0x04, 0x1e
        /*00fe*/ 	.short	(.L_1527 - .L_1526)
.L_1526:
        /*0100*/ 	.word	0x00000000
.L_1527:


//--------------------- .nv.info._ZN10layer_norm40ln_parallel_residual_bwd_finalize_kernelINS_22Kernel_traits_finalizeILj1024Ef13__nv_bfloat16S2_S2_fjLb0ELj1024ELj4ENS_18Kernel_traits_baseILj1024EfS2_S2_S2_fjLj1024EEEEELb1EEEvNS_9BwdParamsE --------------------------
	.section	.nv.info._ZN10layer_norm40ln_parallel_residual_bwd_finalize_kernelINS_22Kernel_traits_finalizeILj1024Ef13__nv_bfloat16S2_S2_fjLb0ELj1024ELj4ENS_18Kernel_traits_baseILj1024EfS2_S2_S2_fjLj1024EEEEELb1EEEvNS_9BwdParamsE,"",@"SHT_CUDA_INFO"
	.sectionflags	@""
	.align	4


	//----- nvinfo : EIATTR_CUDA_API_VERSION
	.align		4
        /*0000*/ 	.byte	0x04, 0x37
        /*0002*/ 	.short	(.L_1529 - .L_1528)
.L_1528:
        /*0004*/ 	.word	0x00000082


	//----- nvinfo : EIATTR_SW2861232_WAR
	.align		4
.L_1529:
        /*0008*/ 	.byte	0x01, 0x35
	.zero		2


	//----- nvinfo : EIATTR_PARAM_CBANK
	.align		4
        /*000c*/ 	.byte	0x04, 0x0a
        /*000e*/ 	.short	(.L_1531 - .L_1530)
	.align		4
.L_1530:
        /*0010*/ 	.word	index@(.nv.constant0._ZN10layer_norm40ln_parallel_residual_bwd_finalize_kernelINS_22Kernel_traits_finalizeILj1024Ef13__nv_bfloat16S2_S2_fjLb0ELj1024ELj4ENS_18Kernel_traits_baseILj1024EfS2_S2_S2_fjLj1024EEEEELb1EEEvNS_9BwdParamsE)
        /*0014*/ 	.short	0x0160
        /*0016*/ 	.short	0x0128


	//----- nvinfo : EIATTR_CBANK_PARAM_SIZE
	.align		4
.L_1531:
        /*0018*/ 	.byte	0x03, 0x19
        /*001a*/ 	.short	0x0128


	//----- nvinfo : EIATTR_KPARAM_INFO
	.align		4
        /*001c*/ 	.byte	0x04, 0x17
        /*001e*/ 	.short	(.L_1533 - .L_1532)
.L_1532:
        /*0020*/ 	.word	0x00000000
        /*0024*/ 	.short	0x0000
        /*0026*/ 	.short	0x0000
        /*0028*/ 	.byte	0x00, 0xf0, 0xa1, 0x04


	//----- nvinfo : EIATTR_MAXREG_COUNT
	.align		4
.L_1533:
        /*002c*/ 	.byte	0x03, 0x1b
        /*002e*/ 	.short	0x0040


	//----- nvinfo : EIATTR_NUM_BARRIERS
	.align		4
        /*0030*/ 	.byte	0x02, 0x4c
        /*0032*/ 	.byte	0x01
	.zero		1


	//----- nvinfo : EIATTR_MERCURY_ISA_VERSION
	.align		4
        /*0034*/ 	.byte	0x03, 0x5f
        /*0036*/ 	.short	0x0000


	//----- nvinfo : EIATTR_COOP_GROUP_MASK_REGIDS
	.align		4
        /*0038*/ 	.byte	0x04, 0x29
        /*003a*/ 	.short	(.L_1535 - .L_1534)


	//   ....[0]....
.L_1534:
        /*003c*/ 	.word	0xffffffff


	//   ....[1]....
        /*0040*/ 	.word	0xffffffff


	//   ....[2]....
        /*0044*/ 	.word	0xffffffff


	//   ....[3]....
        /*0048*/ 	.word	0xffffffff


	//   ....[4]....
        /*004c*/ 	.word	0xffffffff


	//   ....[5]....
        /*0050*/ 	.word	0xffffffff


	//   ....[6]....
        /*0054*/ 	.word	0xffffffff


	//   ....[7]....
        /*0058*/ 	.word	0xffffffff


	//   ....[8]....
        /*005c*/ 	.word	0xffffffff


	//   ....[9]....
        /*0060*/ 	.word	0xffffffff


	//   ....[10]....
        /*0064*/ 	.word	0xffffffff


	//   ....[11]....
        /*0068*/ 	.word	0xffffffff


	//   ....[12]....
        /*006c*/ 	.word	0xffffffff


	//   ....[13]....
        /*0070*/ 	.word	0xffffffff


	//   ....[14]....
        /*0074*/ 	.word	0xffffffff


	//   ....[15]....
        /*0078*/ 	.word	0xffffffff


	//   ....[16]....
        /*007c*/ 	.word	0xffffffff


	//   ....[17]....
        /*0080*/ 	.word	0xffffffff


	//   ....[18]....
        /*0084*/ 	.word	0xffffffff


	//   ....[19]....
        /*0088*/ 	.word	0xffffffff


	//   ....[20]....
        /*008c*/ 	.word	0xffffffff


	//   ....[21]....
        /*0090*/ 	.word	0xffffffff


	//   ....[22]....
        /*0094*/ 	.word	0xffffffff


	//   ....[23]....
        /*0098*/ 	.word	0xffffffff


	//   ....[24]....
        /*009c*/ 	.word	0xffffffff


	//   ....[25]....
        /*00a0*/ 	.word	0xffffffff


	//   ....[26]....
        /*00a4*/ 	.word	0xffffffff


	//   ....[27]....
        /*00a8*/ 	.word	0xffffffff


	//   ....[28]....
        /*00ac*/ 	.word	0xffffffff


	//   ....[29]....
        /*00b0*/ 	.word	0xffffffff


	//   ....[30]....
        /*00b4*/ 	.word	0xffffffff


	//   ....[31]....
        /*00b8*/ 	.word	0xffffffff


	//   ....[32]....
        /*00bc*/ 	.word	0xffffffff


	//   ....[33]....
        /*00c0*/ 	.word	0xffffffff


	//   ....[34]....
        /*00c4*/ 	.word	0xffffffff


	//   ....[35]....
        /*00c8*/ 	.word	0xffffffff


	//   ....[36]....
        /*00cc*/ 	.word	0xffffffff


	//   ....[37]....
        /*00d0*/ 	.word	0xffffffff


	//   ....[38]....
        /*00d4*/ 	.word	0xffffffff


	//   ....[39]....
        /*00d8*/ 	.word	0xffffffff


	//----- nvinfo : EIATTR_COOP_GROUP_INSTR_OFFSETS
	.align		4
.L_1535:
        /*00dc*/ 	.byte	0x04, 0x28
        /*00de*/ 	.short	(.L_1537 - .L_1536)


	//   ....[0]....
.L_1536:
        /*00e0*/ 	.word	0x00000b60


	//   ....[1]....
        /*00e4*/ 	.word	0x00000b90


	//   ....[2]....
        /*00e8*/ 	.word	0x00000ba0


	//   ....[3]....
        /*00ec*/ 	.word	0x00000bb0


	//   ....[4]....
        /*00f0*/ 	.word	0x00000be0


	//   ....[5]....
        /*00f4*/ 	.word	0x00000c00


	//   ....[6]....
        /*00f8*/ 	.word	0x00000c10


	//   ....[7]....
        /*00fc*/ 	.word	0x00000c20


	//   ....[8]....
        /*0100*/ 	.word	0x00000c50


	//   ....[9]....
        /*0104*/ 	.word	0x00000c70


	//   ....[10]....
        /*0108*/ 	.word	0x00000c90


	//   ....[11]....
        /*010c*/ 	.word	0x00000ca0


	//   ....[12]....
        /*0110*/ 	.word	0x00000cd0


	//   ....[13]....
        /*0114*/ 	.word	0x00000cf0


	//   ....[14]....
        /*0118*/ 	.word	0x00000d10


	//   ....[15]....
        /*011c*/ 	.word	0x00000d20


	//   ....[16]....
        /*0120*/ 	.word	0x00000d50


	//   ....[17]....
        /*0124*/ 	.word	0x00000d80


	//   ....[18]....
        /*0128*/ 	.word	0x00000d90


	//   ....[19]....
        /*012c*/ 	.word	0x00000da0


	//   ....[20]....
        /*0130*/ 	.word	0x00001050


	//   ....[21]....
        /*0134*/ 	.word	0x000010c0


	//   ....[22]....
        /*0138*/ 	.word	0x00001120


	//   ....[23]....
        /*013c*/ 	.word	0x00001180


	//   ....[24]....
        /*0140*/ 	.word	0x000011f0


	//   ....[25]....
        /*0144*/ 	.word	0x00001260


	//   ....[26]....
        /*0148*/ 	.word	0x000012c0


	//   ....[27]....
        /*014c*/ 	.word	0x00001320


	//   ....[28]....
        /*0150*/ 	.word	0x00001380


	//   ....[29]....
        /*0154*/ 	.word	0x000013f0


	//   ....[30]....
        /*0158*/ 	.word	0x00001460


	//   ....[31]....
        /*015c*/ 	.word	0x000014c0


	//   ....[32]....
        /*0160*/ 	.word	0x00001520


	//   ....[33]....
        /*0164*/ 	.word	0x00001580


	//   ....[34]....
        /*0168*/ 	.word	0x000015f0


	//   ....[35]....
        /*016c*/ 	.word	0x00001660


	//   ....[36]....
        /*0170*/ 	.word	0x000016c0


	//   ....[37]....
        /*0174*/ 	.word	0x00001720


	//   ....[38]....
        /*0178*/ 	.word	0x00001780


	//   ....[39]....
        /*017c*/ 	.word	0x000017e0


	//----- nvinfo : EIATTR_EXIT_INSTR_OFFSETS
	.align		4
.L_1537:
        /*0180*/ 	.byte	0x04, 0x1c
        /*0182*/ 	.short	(.L_1539 - .L_1538)


	//   ....[0]....
.L_1538:
        /*0184*/ 	.word	0x00000070


	//   ....[1]....
        /*0188*/ 	.word	0x00000ff0


	//----- nvinfo : EIATTR_MAX_THREADS
	.align		4
.L_1539:
        /*018c*/ 	.byte	0x04, 0x05
        /*018e*/ 	.short	(.L_1541 - .L_1540)
.L_1540:
        /*0190*/ 	.word	0x00000400
        /*0194*/ 	.word	0x00000001
        /*0198*/ 	.word	0x00000001


	//----- nvinfo : EIATTR_CRS_STACK_SIZE
	.align		4
.L_1541:
        /*019c*/ 	.byte	0x04, 0x1e
        /*019e*/ 	.short	(.L_1543 - .L_1542)
.L_1542:
        /*01a0*/ 	.word	0x00000000
.L_1543:


//--------------------- .nv.info._ZN10layer_norm31ln_parallel_residual_bwd_kernelINS_13Kernel_traitsIf13__nv_bfloat16S2_S2_fjLj1024ELj1ELj4ELj1ELj16ENS_18Kernel_traits_baseILj1024EfS2_S2_S2_fjLj128EEEEELb1ELb1ELb1EEEvNS_9BwdParamsE --------------------------
	.section	.nv.info._ZN10layer_norm31ln_parallel_residual_bwd_kernelINS_13Kernel_traitsIf13__nv_bfloat16S2_S2_fjLj1024ELj1ELj4ELj1ELj16ENS_18Kernel_traits_baseILj1024EfS2_S2_S2_fjLj128EEEEELb1ELb1ELb1EEEvNS_9BwdParamsE,"",@"SHT_CUDA_INFO"
	.sectionflags	@""
	.align	4


	//----- nvinfo : EIATTR_CUDA_API_VERSION
	.align		4
        /*0000*/ 	.byte	0x04, 0x37
        /*0002*/ 	.short	(.L_1545 - .L_1544)
.L_1544:
        /*0004*/ 	.word	0x00000082


	//----- nvinfo : EIATTR_SW2861232_WAR
	.align		4
.L_1545:
        /*0008*/ 	.byte	0x01, 0x35
	.zero		2


	//----- nvinfo : EIATTR_PARAM_CBANK
	.align		4
        /*000c*/ 	.byte	0x04, 0x0a
        /*000e*/ 	.short	(.L_1547 - .L_1546)
	.align		4
.L_1546:
        /*0010*/ 	.word	index@(.nv.constant0._ZN10layer_norm31ln_parallel_residual_bwd_kernelINS_13Kernel_traitsIf13__nv_bfloat16S2_S2_fjLj1024ELj1ELj4ELj1ELj16ENS_18Kernel_traits_baseILj1024EfS2_S2_S2_fjLj128EEEEELb1ELb1ELb1EEEvNS_9BwdParamsE)
        /*0014*/ 	.short	0x0160
        /*0016*/ 	.short	0x0128


	//----- nvinfo : EIATTR_CBANK_PARAM_SIZE
	.align		4
.L_1547:
        /*0018*/ 	.byte	0x03, 0x19
        /*001a*/ 	.short	0x0128


	//----- nvinfo : EIATTR_KPARAM_INFO
	.align		4
        /*001c*/ 	.byte	0x04, 0x17
        /*001e*/ 	.short	(.L_1549 - .L_1548)
.L_1548:
        /*0020*/ 	.word	0x00000000
        /*0024*/ 	.short	0x0000
        /*0026*/ 	.short	0x0000
        /*0028*/ 	.byte	0x00, 0xf0, 0xa1, 0x04


	//----- nvinfo : EIATTR_MAXREG_COUNT
	.align		4
.L_1549:
        /*002c*/ 	.byte	0x03, 0x1b
        /*002e*/ 	.short	0x00ff


	//----- nvinfo : EIATTR_NUM_BARRIERS
	.align		4
        /*0030*/ 	.byte	0x02, 0x4c
        /*0032*/ 	.byte	0x01
	.zero		1


	//----- nvinfo : EIATTR_MERCURY_ISA_VERSION
	.align		4
        /*0034*/ 	.byte	0x03, 0x5f
        /*0036*/ 	.short	0x0000


	//----- nvinfo : EIATTR_COOP_GROUP_MASK_REGIDS
	.align		4
        /*0038*/ 	.byte	0x04, 0x29
        /*003a*/ 	.short	(.L_1551 - .L_1550)


	//   ....[0]....
.L_1550:
        /*003c*/ 	.word	0xffffffff


	//   ....[1]....
        /*0040*/ 	.word	0xffffffff


	//   ....[2]....
        /*0044*/ 	.word	0xffffffff


	//   ....[3]....
        /*0048*/ 	.word	0xffffffff


	//   ....[4]....
        /*004c*/ 	.word	0xffffffff


	//   ....[5]....
        /*0050*/ 	.word	0xffffffff


	//   ....[6]....
        /*0054*/ 	.word	0xffffffff


	//   ....[7]....
        /*0058*/ 	.word	0xffffffff


	//   ....[8]....
        /*005c*/ 	.word	0xffffffff


	//   ....[9]....
        /*0060*/ 	.word	0xffffffff


	//   ....[10]....
        /*0064*/ 	.word	0xffffffff


	//   ....[11]....
        /*0068*/ 	.word	0xffffffff


	//   ....[12]....
        /*006c*/ 	.word	0xffffffff


	//   ....[13]....
        /*0070*/ 	.word	0xffffffff


	//   ....[14]....
        /*0074*/ 	.word	0xffffffff


	//   ....[15]....
        /*0078*/ 	.word	0xffffffff


	//   ....[16]....
        /*007c*/ 	.word	0xffffffff


	//   ....[17]....
        /*0080*/ 	.word	0xffffffff


	//   ....[18]....
        /*0084*/ 	.word	0xffffffff


	//   ....[19]....
        /*0088*/ 	.word	0xffffffff


	//----- nvinfo : EIATTR_COOP_GROUP_INSTR_OFFSETS
	.align		4
.L_1551:
        /*008c*/ 	.byte	0x04, 0x28
        /*008e*/ 	.short	(.L_1553 - .L_1552)


	//   ....[0]....
.L_1552:
        /*0090*/ 	.word	0x00001b80


	//   ....[1]....
        /*0094*/ 	.word	0x00001ba0


	//   ....[2]....
        /*0098*/ 	.word	0x00001bc0


	//   ....[3]....
        /*009c*/ 	.word	0x00001be0


	//   ....[4]....
        /*00a0*/ 	.word	0x00001c00


	//   ....[5]....
        /*00a4*/ 	.word	0x00001c20


	//   ....[6]....
        /*00a8*/ 	.word	0x00001c40


	//   ....[7]....
        /*00ac*/ 	.word	0x00001c60


	//   ....[8]....
        /*00b0*/ 	.word	0x00001c80


	//   ....[9]....
        /*00b4*/ 	.word	0x00001ca0


	//   ....[10]....
        /*00b8*/ 	.word	0x00004c90


	//   ....[11]....
        /*00bc*/ 	.word	0x00004d10


	//   ....[12]....
        /*00c0*/ 	.word	0x00004d90


	//   ....[13]....
        /*00c4*/ 	.word	0x00004e00


	//   ....[14]....
        /*00c8*/ 	.word	0x00004e80


	//   ....[15]....
        /*00cc*/ 	.word	0x00004ef0


	//   ....[16]....
        /*00d0*/ 	.word	0x00004f70


	//   ....[17]....
        /*00d4*/ 	.word	0x00004fe0


	//   ....[18]....
        /*00d8*/ 	.word	0x00005060


	//   ....[19]....
        /*00dc*/ 	.word	0x000050d0


	//----- nvinfo : EIATTR_EXIT_INSTR_OFFSETS
	.align		4
.L_1553:
        /*00e0*/ 	.byte	0x04, 0x1c
        /*00e2*/ 	.short	(.L_1555 - .L_1554)


	//   ....[0]....
.L_1554:
        /*00e4*/ 	.word	0x00004c30


	//----- nvinfo : EIATTR_MAX_THREADS
	.align		4
.L_1555:
        /*00e8*/ 	.byte	0x04, 0x05
        /*00ea*/ 	.short	(.L_1557 - .L_1556)
.L_1556:
        /*00ec*/ 	.word	0x00000080
        /*00f0*/ 	.word	0x00000001
        /*00f4*/ 	.word	0x00000001


	//----- nvinfo : EIATTR_CRS_STACK_SIZE
	.align		4
.L_1557:
        /*00f8*/ 	.byte	0x04, 0x1e
        /*00fa*/ 	.short	(.L_1559 - .L_1558)
.L_1558:
        /*00fc*/ 	.word	0x00000000
.L_1559:


//--------------------- .nv.info._ZN10layer_norm31ln_parallel_residual_bwd_kernelINS_13Kernel_traitsI13__nv_bfloat16S2_fS2_fjLj1024ELj1ELj4ELj1ELj16ENS_18Kernel_traits_baseILj1024ES2_S2_fS2_fjLj128EEEEELb0ELb0ELb0EEEvNS_9BwdParamsE --------------------------
	.section	.nv.info._ZN10layer_norm31ln_parallel_residual_bwd_kernelINS_13Kernel_traitsI13__nv_bfloat16S2_fS2_fjLj1024ELj1ELj4ELj1ELj16ENS_18Kernel_traits_baseILj1024ES2_S2_fS2_fjLj128EEEEELb0ELb0ELb0EEEvNS_9BwdParamsE,"",@"SHT_CUDA_INFO"
	.sectionflags	@""
	.align	4


	//----- nvinfo : EIATTR_CUDA_API_VERSION
	.align		4
        /*0000*/ 	.byte	0x04, 0x37
        /*0002*/ 	.short	(.L_1561 - .L_1560)
.L_1560:
        /*0004*/ 	.word	0x00000082


	//----- nvinfo : EIATTR_SW2861232_WAR
	.align		4
.L_1561:
        /*0008*/ 	.byte	0x01, 0x35
	.zero		2


	//----- nvinfo : EIATTR_PARAM_CBANK
	.align		4
        /*000c*/ 	.byte	0x04, 0x0a
        /*000e*/ 	.short	(.L_1563 - .L_1562)
	.align		4
.L_1562:
        /*0010*/ 	.word	index@(.nv.constant0._ZN10layer_norm31ln_parallel_residual_bwd_kernelINS_13Kernel_traitsI13__nv_bfloat16S2_fS2_fjLj1024ELj1ELj4ELj1ELj16ENS_18Kernel_traits_baseILj1024ES2_S2_fS2_fjLj128EEEEELb0ELb0ELb0EEEvNS_9BwdParamsE)
        /*0014*/ 	.short	0x0160
        /*0016*/ 	.short	0x0128


	//----- nvinfo : EIATTR_CBANK_PARAM_SIZE
	.align		4
.L_1563:
        /*0018*/ 	.byte	0x03, 0x19
        /*001a*/ 	.short	0x0128


	//----- nvinfo : EIATTR_KPARAM_INFO
	.align		4
        /*001c*/ 	.byte	0x04, 0x17
        /*001e*/ 	.short	(.L_1565 - .L_1564)
.L_1564:
        /*0020*/ 	.word	0x00000000
        /*0024*/ 	.short	0x0000
        /*0026*/ 	.short	0x0000
        /*0028*/ 	.byte	0x00, 0xf0, 0xa1, 0x04


	//----- nvinfo : EIATTR_MAXREG_COUNT
	.align		4
.L_1565:
        /*002c*/ 	.byte	0x03, 0x1b
        /*002e*/ 	.short	0x00ff


	//----- nvinfo : EIATTR_NUM_BARRIERS
	.align		4
        /*0030*/ 	.byte	0x02, 0x4c
        /*0032*/ 	.byte	0x01
	.zero		1


	//----- nvinfo : EIATTR_ANNOTATIONS
	.align		4
        /*0034*/ 	.byte	0x04, 0x55
        /*0036*/ 	.short	(.L_1567 - .L_1566)


	//   ....[0]....
.L_1566:
        /* <DEDUP_REMOVED lines=72> */


	//----- nvinfo : EIATTR_MERCURY_ISA_VERSION
	.align		4
.L_1567:
        /*04a8*/ 	.byte	0x03, 0x5f
        /*04aa*/ 	.short	0x0000


	//----- nvinfo : EIATTR_COOP_GROUP_MASK_REGIDS
	.align		4
        /*04ac*/ 	.byte	0x04, 0x29
        /*04ae*/ 	.short	(.L_1569 - .L_1568)


	//   ....[0]....
.L_1568:
        /*04b0*/ 	.word	0xffffffff


	//   ....[1]....
        /*04b4*/ 	.word	0xffffffff


	//   ....[2]....
        /*04b8*/ 	.word	0xffffffff


	//   ....[3]....
        /*04bc*/ 	.word	0xffffffff


	//   ....[4]....
        /*04c0*/ 	.word	0xffffffff


	//   ....[5]....
        /*04c4*/ 	.word	0xffffffff


	//   ....[6]....
        /*04c8*/ 	.word	0xffffffff


	//   ....[7]....
        /*04cc*/ 	.word	0xffffffff


	//   ....[8]....
        /*04d0*/ 	.word	0xffffffff


	//   ....[9]....
        /*04d4*/ 	.word	0xffffffff


	//   ....[10]....
        /*04d8*/ 	.word	0xffffffff


	//   ....[11]....
        /*04dc*/ 	.word	0xffffffff


	//   ....[12]....
        /*04e0*/ 	.word	0xffffffff


	//   ....[13]....
        /*04e4*/ 	.word	0xffffffff


	//   ....[14]....
        /*04e8*/ 	.word	0xffffffff


	//   ....[15]....
        /*04ec*/ 	.word	0xffffffff


	//   ....[16]....
        /*04f0*/ 	.word	0xffffffff


	//   ....[17]....
        /*04f4*/ 	.word	0xffffffff


	//   ....[18]....
        /*04f8*/ 	.word	0xffffffff


	//   ....[19]....
        /*04fc*/ 	.word	0xffffffff


	//----- nvinfo : EIATTR_COOP_GROUP_INSTR_OFFSETS
	.align		4
.L_1569:
        /*0500*/ 	.byte	0x04, 0x28
        /*0502*/ 	.short	(.L_1571 - .L_1570)


	//   ....[0]....
.L_1570:
        /*0504*/ 	.word	0x00003180


	//   ....[1]....
        /*0508*/ 	.word	0x000031a0


	//   ....[2]....
        /*050c*/ 	.word	0x000031d0


	//   ....[3]....
        /*0510*/ 	.word	0x000031f0


	//   ....[4]....
        /*0514*/ 	.word	0x00003210


	//   ....[5]....
        /*0518*/ 	.word	0x00003230


	//   ....[6]....
        /*051c*/ 	.word	0x00003240


	//   ....[7]....
        /*0520*/ 	.word	0x00003270


	//   ....[8]....
        /*0524*/ 	.word	0x00003280


	//   ....[9]....
        /*0528*/ 	.word	0x000032a0


	//   ....[10]....
        /*052c*/ 	.word	0x00006700


	//   ....[11]....
        /*0530*/ 	.word	0x00006780


	//   ....[12]....
        /*0534*/ 	.word	0x00006800


	//   ....[13]....
        /*0538*/ 	.word	0x00006870


	//   ....[14]....
        /*053c*/ 	.word	0x000068f0


	//   ....[15]....
        /*0540*/ 	.word	0x00006960


	//   ....[16]....
        /*0544*/ 	.word	0x000069e0


	//   ....[17]....
        /*0548*/ 	.word	0x00006a50


	//   ....[18]....
        /*054c*/ 	.word	0x00006ad0


	//   ....[19]....
        /*0550*/ 	.word	0x00006b40


	//----- nvinfo : EIATTR_EXIT_INSTR_OFFSETS
	.align		4
.L_1571:
        /*0554*/ 	.byte	0x04, 0x1c
        /*0556*/ 	.short	(.L_1573 - .L_1572)


	//   ....[0]....
.L_1572:
        /*0558*/ 	.word	0x00006640


	//   ....[1]....
        /*055c*/ 	.word	0x000066a0


	//----- nvinfo : EIATTR_MAX_THREADS
	.align		4
.L_1573:
        /*0560*/ 	.byte	0x04, 0x05
        /*0562*/ 	.short	(.L_1575 - .L_1574)
.L_1574:
        /*0564*/ 	.word	0x00000080
        /*0568*/ 	.word	0x00000001
        /*056c*/ 	.word	0x00000001


	//----- nvinfo : EIATTR_CRS_STACK_SIZE
	.align		4
.L_1575:
        /*0570*/ 	.byte	0x04, 0x1e
        /*0572*/ 	.short	(.L_1577 - .L_1576)
.L_1576:
        /*0574*/ 	.word	0x00000000
.L_1577:


//--------------------- .nv.info._ZN10layer_norm31ln_parallel_residual_bwd_kernelINS_13Kernel_traitsI13__nv_bfloat16S2_fS2_fjLj1024ELj1ELj4ELj1ELj16ENS_18Kernel_traits_baseILj1024ES2_S2_fS2_fjLj128EEEEELb0ELb0ELb1EEEvNS_9BwdParamsE --------------------------
	.section	.nv.info._ZN10layer_norm31ln_parallel_residual_bwd_kernelINS_13Kernel_traitsI13__nv_bfloat16S2_fS2_fjLj1024ELj1ELj4ELj1ELj16ENS_18Kernel_traits_baseILj1024ES2_S2_fS2_fjLj128EEEEELb0ELb0ELb1EEEvNS_9BwdParamsE,"",@"SHT_CUDA_INFO"
	.sectionflags	@""
	.align	4


	//----- nvinfo : EIATTR_CUDA_API_VERSION
	.align		4
        /*0000*/ 	.byte	0x04, 0x37
        /*0002*/ 	.short	(.L_1579 - .L_1578)
.L_1578:
        /*0004*/ 	.word	0x00000082


	//----- nvinfo : EIATTR_SW2861232_WAR
	.align		4
.L_1579:
        /*0008*/ 	.byte	0x01, 0x35
	.zero		2


	//----- nvinfo : EIATTR_PARAM_CBANK
	.align		4
        /*000c*/ 	.byte	0x04, 0x0a
        /*000e*/ 	.short	(.L_1581 - .L_1580)
	.align		4
.L_1580:
        /*0010*/ 	.word	index@(.nv.constant0._ZN10layer_norm31ln_parallel_residual_bwd_kernelINS_13Kernel_traitsI13__nv_bfloat16S2_fS2_fjLj1024ELj1ELj4ELj1ELj16ENS_18Kernel_traits_baseILj1024ES2_S2_fS2_fjLj128EEEEELb0ELb0ELb1EEEvNS_9BwdParamsE)
        /*0014*/ 	.short	0x0160
        /*0016*/ 	.short	0x0128


	//----- nvinfo : EIATTR_CBANK_PARAM_SIZE
	.align		4
.L_1581:
        /*0018*/ 	.byte	0x03, 0x19
        /*001a*/ 	.short	0x0128


	//----- nvinfo : EIATTR_KPARAM_INFO
	.align		4
        /*001c*/ 	.byte	0x04, 0x17
        /*001e*/ 	.short	(.L_1583 - .L_1582)
.L_1582:
        /*0020*/ 	.word	0x00000000
        /*0024*/ 	.short	0x0000
        /*0026*/ 	.short	0x0000
        /*0028*/ 	.byte	0x00, 0xf0, 0xa1, 0x04


	//----- nvinfo : EIATTR_MAXREG_COUNT
	.align		4
.L_1583:
        /*002c*/ 	.byte	0x03, 0x1b
        /*002e*/ 	.short	0x00ff


	//----- nvinfo : EIATTR_NUM_BARRIERS
	.align		4
        /*0030*/ 	.byte	0x02, 0x4c
        /*0032*/ 	.byte	0x01
	.zero		1


	//----- nvinfo : EIATTR_ANNOTATIONS
	.align		4
        /*0034*/ 	.byte	0x04, 0x55
        /*0036*/ 	.short	(.L_1585 - .L_1584)


	//   ....[0]....
.L_1584:
        /* <DEDUP_REMOVED lines=63> */


	//----- nvinfo : EIATTR_MERCURY_ISA_VERSION
	.align		4
.L_1585:
        /*0418*/ 	.byte	0x03, 0x5f
        /*041a*/ 	.short	0x0000


	//----- nvinfo : EIATTR_COOP_GROUP_MASK_REGIDS
	.align		4
        /*041c*/ 	.byte	0x04, 0x29
        /*041e*/ 	.short	(.L_1587 - .L_1586)


	//   ....[0]....
.L_1586:
        /*0420*/ 	.word	0xffffffff


	//   ....[1]....
        /*0424*/ 	.word	0xffffffff


	//   ....[2]....
        /*0428*/ 	.word	0xffffffff


	//   ....[3]....
        /*042c*/ 	.word	0xffffffff


	//   ....[4]....
        /*0430*/ 	.word	0xffffffff


	//   ....[5]....
        /*0434*/ 	.word	0xffffffff


	//   ....[6]....
        /*0438*/ 	.word	0xffffffff


	//   ....[7]....
        /*043c*/ 	.word	0xffffffff


	//   ....[8]....
        /*0440*/ 	.word	0xffffffff


	//   ....[9]....
        /*0444*/ 	.word	0xffffffff


	//   ....[10]....
        /*0448*/ 	.word	0xffffffff


	//   ....[11]....
        /*044c*/ 	.word	0xffffffff


	//   ....[12]....
        /*0450*/ 	.word	0xffffffff


	//   ....[13]....
        /*0454*/ 	.word	0xffffffff


	//   ....[14]....
        /*0458*/ 	.word	0xffffffff


	//   ....[15]....
        /*045c*/ 	.word	0xffffffff


	//   ....[16]....
        /*0460*/ 	.word	0xffffffff


	//   ....[17]....
        /*0464*/ 	.word	0xffffffff


	//   ....[18]....
        /*0468*/ 	.word	0xffffffff


	//   ....[19]....
        /*046c*/ 	.word	0xffffffff


	//----- nvinfo : EIATTR_COOP_GROUP_INSTR_OFFSETS
	.align		4
.L_1587:
        /*0470*/ 	.byte	0x04, 0x28
        /*0472*/ 	.short	(.L_1589 - .L_1588)


	//   ....[0]....
.L_1588:
        /*0474*/ 	.word	0x00003130


	//   ....[1]....
        /*0478*/ 	.word	0x00003150


	//   ....[2]....
        /*047c*/ 	.word	0x00003180


	//   ....[3]....
        /*0480*/ 	.word	0x000031a0


	//   ....[4]....
        /*0484*/ 	.word	0x000031c0


	//   ....[5]....
        /*0488*/ 	.word	0x000031e0


	//   ....[6]....
        /*048c*/ 	.word	0x00003200


	//   ....[7]....
        /*0490*/ 	.word	0x00003220


	//   ....[8]....
        /*0494*/ 	.word	0x00003230


	//   ....[9]....
        /*0498*/ 	.word	0x00003250


	//   ....[10]....
        /*049c*/ 	.word	0x00006320


	//   ....[11]....
        /*04a0*/ 	.word	0x00006380


	//   ....[12]....
        /*04a4*/ 	.word	0x000063e0


	//   ....[13]....
        /*04a8*/ 	.word	0x00006430


	//   ....[14]....
        /*04ac*/ 	.word	0x00006490


	//   ....[15]....
        /*04b0*/ 	.word	0x000064e0


	//   ....[16]....
        /*04b4*/ 	.word	0x00006540


	//   ....[17]....
        /*04b8*/ 	.word	0x00006590


	//   ....[18]....
        /*04bc*/ 	.word	0x000065f0


	//   ....[19]....
        /*04c0*/ 	.word	0x00006640


	//----- nvinfo : EIATTR_EXIT_INSTR_OFFSETS
	.align		4
.L_1589:
        /*04c4*/ 	.byte	0x04, 0x1c
        /*04c6*/ 	.short	(.L_1591 - .L_1590)


	//   ....[0]....
.L_1590:
        /*04c8*/ 	.word	0x000062e0


	//----- nvinfo : EIATTR_MAX_THREADS
	.align		4
.L_1591:
        /*04cc*/ 	.byte	0x04, 0x05
        /*04ce*/ 	.short	(.L_1593 - .L_1592)
.L_1592:
        /*04d0*/ 	.word	0x00000080
        /*04d4*/ 	.word	0x00000001
        /*04d8*/ 	.word	0x00000001


	//----- nvinfo : EIATTR_CRS_STACK_SIZE
	.align		4
.L_1593:
        /*04dc*/ 	.byte	0x04, 0x1e
        /*04de*/ 	.short	(.L_1595 - .L_1594)
.L_1594:
        /*04e0*/ 	.word	0x00000000
.L_1595:


//--------------------- .nv.info._ZN10layer_norm31ln_parallel_residual_bwd_kernelINS_13Kernel_traitsI13__nv_bfloat16S2_fS2_fjLj1024ELj1ELj4ELj1ELj16ENS_18Kernel_traits_baseILj1024ES2_S2_fS2_fjLj128EEEEELb0ELb1ELb0EEEvNS_9BwdParamsE --------------------------
	.section	.nv.info._ZN10layer_norm31ln_parallel_residual_bwd_kernelINS_13Kernel_traitsI13__nv_bfloat16S2_fS2_fjLj1024ELj1ELj4ELj1ELj16ENS_18Kernel_traits_baseILj1024ES2_S2_fS2_fjLj128EEEEELb0ELb1ELb0EEEvNS_9BwdParamsE,"",@"SHT_CUDA_INFO"
	.sectionflags	@""
	.align	4


	//----- nvinfo : EIATTR_CUDA_API_VERSION
	.align		4
        /*0000*/ 	.byte	0x04, 0x37
        /*0002*/ 	.short	(.L_1597 - .L_1596)
.L_1596:
        /*0004*/ 	.word	0x00000082


	//----- nvinfo : EIATTR_SW2861232_WAR
	.align		4
.L_1597:
        /*0008*/ 	.byte	0x01, 0x35
	.zero		2


	//----- nvinfo : EIATTR_PARAM_CBANK
	.align		4
        /*000c*/ 	.byte	0x04, 0x0a
        /*000e*/ 	.short	(.L_1599 - .L_1598)
	.align		4
.L_1598:
        /*0010*/ 	.word	index@(.nv.constant0._ZN10layer_norm31ln_parallel_residual_bwd_kernelINS_13Kernel_traitsI13__nv_bfloat16S2_fS2_fjLj1024ELj1ELj4ELj1ELj16ENS_18Kernel_traits_baseILj1024ES2_S2_fS2_fjLj128EEEEELb0ELb1ELb0EEEvNS_9BwdParamsE)
        /*0014*/ 	.short	0x0160
        /*0016*/ 	.short	0x0128


	//----- nvinfo : EIATTR_CBANK_PARAM_SIZE
	.align		4
.L_1599:
        /*0018*/ 	.byte	0x03, 0x19
        /*001a*/ 	.short	0x0128


	//----- nvinfo : EIATTR_KPARAM_INFO
	.align		4
        /*001c*/ 	.byte	0x04, 0x17
        /*001e*/ 	.short	(.L_1601 - .L_1600)
.L_1600:
        /*0020*/ 	.word	0x00000000
        /*0024*/ 	.short	0x0000
        /*0026*/ 	.short	0x0000
        /*0028*/ 	.byte	0x00, 0xf0, 0xa1, 0x04


	//----- nvinfo : EIATTR_MAXREG_COUNT
	.align		4
.L_1601:
        /*002c*/ 	.byte	0x03, 0x1b
        /*002e*/ 	.short	0x00ff


	//----- nvinfo : EIATTR_NUM_BARRIERS
	.align		4
        /*0030*/ 	.byte	0x02, 0x4c
        /*0032*/ 	.byte	0x01
	.zero		1


	//----- nvinfo : EIATTR_MERCURY_ISA_VERSION
	.align		4
        /*0034*/ 	.byte	0x03, 0x5f
        /*0036*/ 	.short	0x0000


	//----- nvinfo : EIATTR_COOP_GROUP_MASK_REGIDS
	.align		4
        /*0038*/ 	.byte	0x04, 0x29
        /*003a*/ 	.short	(.L_1603 - .L_1602)


	//   ....[0]....
.L_1602:
        /*003c*/ 	.word	0xffffffff


	//   ....[1]....
        /*0040*/ 	.word	0xffffffff


	//   ....[2]....
        /*0044*/ 	.word	0xffffffff


	//   ....[3]....
        /*0048*/ 	.word	0xffffffff


	//   ....[4]....
        /*004c*/ 	.word	0xffffffff


	//   ....[5]....
        /*0050*/ 	.word	0xffffffff


	//   ....[6]....
        /*0054*/ 	.word	0xffffffff


	//   ....[7]....
        /*0058*/ 	.word	0xffffffff


	//   ....[8]....
        /*005c*/ 	.word	0xffffffff


	//   ....[9]....
        /*0060*/ 	.word	0xffffffff


	//   ....[10]....
        /*0064*/ 	.word	0xffffffff


	//   ....[11]....
        /*0068*/ 	.word	0xffffffff


	//   ....[12]....
        /*006c*/ 	.word	0xffffffff


	//   ....[13]....
        /*0070*/ 	.word	0xffffffff


	//   ....[14]....
        /*0074*/ 	.word	0xffffffff


	//   ....[15]....
        /*0078*/ 	.word	0xffffffff


	//   ....[16]....
        /*007c*/ 	.word	0xffffffff


	//   ....[17]....
        /*0080*/ 	.word	0xffffffff


	//   ....[18]....
        /*0084*/ 	.word	0xffffffff


	//   ....[19]....
        /*0088*/ 	.word	0xffffffff


	//----- nvinfo : EIATTR_COOP_GROUP_INSTR_OFFSETS
	.align		4
.L_1603:
        /*008c*/ 	.byte	0x04, 0x28
        /*008e*/ 	.short	(.L_1605 - .L_1604)


	//   ....[0]....
.L_1604:
        /*0090*/ 	.word	0x00001b70


	//   ....[1]....
        /*0094*/ 	.word	0x00001b90


	//   ....[2]....
        /*0098*/ 	.word	0x00001bb0


	//   ....[3]....
        /*009c*/ 	.word	0x00001bd0


	//   ....[4]....
        /*00a0*/ 	.word	0x00001bf0


	//   ....[5]....
        /*00a4*/ 	.word	0x00001c10


	//   ....[6]....
        /*00a8*/ 	.word	0x00001c30


	//   ....[7]....
        /*00ac*/ 	.word	0x00001c50


	//   ....[8]....
        /*00b0*/ 	.word	0x00001c70


	//   ....[9]....
        /*00b4*/ 	.word	0x00001c90


	//   ....[10]....
        /*00b8*/ 	.word	0x00004140


	//   ....[11]....
        /*00bc*/ 	.word	0x000041c0


	//   ....[12]....
        /*00c0*/ 	.word	0x00004240


	//   ....[13]....
        /*00c4*/ 	.word	0x000042b0


	//   ....[14]....
        /*00c8*/ 	.word	0x00004330


	//   ....[15]....
        /*00cc*/ 	.word	0x000043a0


	//   ....[16]....
        /*00d0*/ 	.word	0x00004420


	//   ....[17]....
        /*00d4*/ 	.word	0x00004490


	//   ....[18]....
        /*00d8*/ 	.word	0x00004510


	//   ....[19]....
        /*00dc*/ 	.word	0x00004580


	//----- nvinfo : EIATTR_EXIT_INSTR_OFFSETS
	.align		4
.L_1605:
        /*00e0*/ 	.byte	0x04, 0x1c
        /*00e2*/ 	.short	(.L_1607 - .L_1606)


	//   ....[0]....
.L_1606:
        /*00e4*/ 	.word	0x000040b0


	//   ....[1]....
        /*00e8*/ 	.word	0x000040e0


	//----- nvinfo : EIATTR_MAX_THREADS
	.align		4
.L_1607:
        /*00ec*/ 	.byte	0x04, 0x05
        /*00ee*/ 	.short	(.L_1609 - .L_1608)
.L_1608:
        /*00f0*/ 	.word	0x00000080
        /*00f4*/ 	.word	0x00000001
        /*00f8*/ 	.word	0x00000001


	//----- nvinfo : EIATTR_CRS_STACK_SIZE
	.align		4
.L_1609:
        /*00fc*/ 	.byte	0x04, 0x1e
        /*00fe*/ 	.short	(.L_1611 - .L_1610)
.L_1610:
        /*0100*/ 	.word	0x00000000
.L_1611:


//--------------------- .nv.info._ZN10layer_norm31ln_parallel_residual_bwd_kernelINS_13Kernel_traitsI13__nv_bfloat16S2_fS2_fjLj1024ELj1ELj4ELj1ELj16ENS_18Kernel_traits_baseILj1024ES2_S2_fS2_fjLj128EEEEELb0ELb1ELb1EEEvNS_9BwdParamsE --------------------------
	.section	.nv.info._ZN10layer_norm31ln_parallel_residual_bwd_kernelINS_13Kernel_traitsI13__nv_bfloat16S2_fS2_fjLj1024ELj1ELj4ELj1ELj16ENS_18Kernel_traits_baseILj1024ES2_S2_fS2_fjLj128EEEEELb0ELb1ELb1EEEvNS_9BwdParamsE,"",@"SHT_CUDA_INFO"
	.sectionflags	@""
	.align	4


	//----- nvinfo : EIATTR_CUDA_API_VERSION
	.align		4
        /*0000*/ 	.byte	0x04, 0x37
        /*0002*/ 	.short	(.L_1613 - .L_1612)
.L_1612:
        /*0004*/ 	.word	0x00000082


	//----- nvinfo : EIATTR_SW2861232_WAR
	.align		4
.L_1613:
        /*0008*/ 	.byte	0x01, 0x35
	.zero		2


	//----- nvinfo : EIATTR_PARAM_CBANK
	.align		4
        /*000c*/ 	.byte	0x04, 0x0a
        /*000e*/ 	.short	(.L_1615 - .L_1614)
	.align		4
.L_1614:
        /*0010*/ 	.word	index@(.nv.constant0._ZN10layer_norm31ln_parallel_residual_bwd_kernelINS_13Kernel_traitsI13__nv_bfloat16S2_fS2_fjLj1024ELj1ELj4ELj1ELj16ENS_18Kernel_traits_baseILj1024ES2_S2_fS2_fjLj128EEEEELb0ELb1ELb1EEEvNS_9BwdParamsE)
        /*0014*/ 	.short	0x0160
        /*0016*/ 	.short	0x0128


	//----- nvinfo : EIATTR_CBANK_PARAM_SIZE
	.align		4
.L_1615:
        /*0018*/ 	.byte	0x03, 0x19
        /*001a*/ 	.short	0x0128


	//----- nvinfo : EIATTR_KPARAM_INFO
	.align		4
        /*001c*/ 	.byte	0x04, 0x17
        /*001e*/ 	.short	(.L_1617 - .L_1616)
.L_1616:
        /*0020*/ 	.word	0x00000000
        /*0024*/ 	.short	0x0000
        /*0026*/ 	.short	0x0000
        /*0028*/ 	.byte	0x00, 0xf0, 0xa1, 0x04


	//----- nvinfo : EIATTR_MAXREG_COUNT
	.align		4
.L_1617:
        /*002c*/ 	.byte	0x03, 0x1b
        /*002e*/ 	.short	0x00ff


	//----- nvinfo : EIATTR_NUM_BARRIERS
	.align		4
        /*0030*/ 	.byte	0x02, 0x4c
        /*0032*/ 	.byte	0x01
	.zero		1


	//----- nvinfo : EIATTR_MERCURY_ISA_VERSION
	.align		4
        /*0034*/ 	.byte	0x03, 0x5f
        /*0036*/ 	.short	0x0000


	//----- nvinfo : EIATTR_COOP_GROUP_MASK_REGIDS
	.align		4
        /*0038*/ 	.byte	0x04, 0x29
        /*003a*/ 	.short	(.L_1619 - .L_1618)


	//   ....[0]....
.L_1618:
        /*003c*/ 	.word	0xffffffff


	//   ....[1]....
        /*0040*/ 	.word	0xffffffff


	//   ....[2]....
        /*0044*/ 	.word	0xffffffff


	//   ....[3]....
        /*0048*/ 	.word	0xffffffff


	//   ....[4]....
        /*004c*/ 	.word	0xffffffff


	//   ....[5]....
        /*0050*/ 	.word	0xffffffff


	//   ....[6]....
        /*0054*/ 	.word	0xffffffff


	//   ....[7]....
        /*0058*/ 	.word	0xffffffff


	//   ....[8]....
        /*005c*/ 	.word	0xffffffff


	//   ....[9]....
        /*0060*/ 	.word	0xffffffff


	//   ....[10]....
        /*0064*/ 	.word	0xffffffff


	//   ....[11]....
        /*0068*/ 	.word	0xffffffff


	//   ....[12]....
        /*006c*/ 	.word	0xffffffff


	//   ....[13]....
        /*0070*/ 	.word	0xffffffff


	//   ....[14]....
        /*0074*/ 	.word	0xffffffff


	//   ....[15]....
        /*0078*/ 	.word	0xffffffff


	//   ....[16]....
        /*007c*/ 	.word	0xffffffff


	//   ....[17]....
        /*0080*/ 	.word	0xffffffff


	//   ....[18]....
        /*0084*/ 	.word	0xffffffff


	//   ....[19]....
        /*0088*/ 	.word	0xffffffff


	//----- nvinfo : EIATTR_COOP_GROUP_INSTR_OFFSETS
	.align		4
.L_1619:
        /*008c*/ 	.byte	0x04, 0x28
        /*008e*/ 	.short	(.L_1621 - .L_1620)


	//   ....[0]....
.L_1620:
        /*0090*/ 	.word	0x00001aa0


	//   ....[1]....
        /*0094*/ 	.word	0x00001ac0


	//   ....[2]....
        /*0098*/ 	.word	0x00001ae0


	//   ....[3]....
        /*009c*/ 	.word	0x00001b00


	//   ....[4]....
        /*00a0*/ 	.word	0x00001b20


	//   ....[5]....
        /*00a4*/ 	.word	0x00001b40


	//   ....[6]....
        /*00a8*/ 	.word	0x00001b60


	//   ....[7]....
        /*00ac*/ 	.word	0x00001b80


	//   ....[8]....
        /*00b0*/ 	.word	0x00001ba0


	//   ....[9]....
        /*00b4*/ 	.word	0x00001bc0


	//   ....[10]....
        /*00b8*/ 	.word	0x00003c90


	//   ....[11]....
        /*00bc*/ 	.word	0x00003d10


	//   ....[12]....
        /*00c0*/ 	.word	0x00003d90


	//   ....[13]....
        /*00c4*/ 	.word	0x00003e00


	//   ....[14]....
        /*00c8*/ 	.word	0x00003e80


	//   ....[15]....
        /*00cc*/ 	.word	0x00003ef0


	//   ....[16]....
        /*00d0*/ 	.word	0x00003f70


	//   ....[17]....
        /*00d4*/ 	.word	0x00003fe0


	//   ....[18]....
        /*00d8*/ 	.word	0x00004060


	//   ....[19]....
        /*00dc*/ 	.word	0x000040d0


	//----- nvinfo : EIATTR_EXIT_INSTR_OFFSETS
	.align		4
.L_1621:
        /*00e0*/ 	.byte	0x04, 0x1c
        /*00e2*/ 	.short	(.L_1623 - .L_1622)


	//   ....[0]....
.L_1622:
        /*00e4*/ 	.word	0x00003c30


	//----- nvinfo : EIATTR_MAX_THREADS
	.align		4
.L_1623:
        /*00e8*/ 	.byte	0x04, 0x05
        /*00ea*/ 	.short	(.L_1625 - .L_1624)
.L_1624:
        /*00ec*/ 	.word	0x00000080
        /*00f0*/ 	.word	0x00000001
        /*00f4*/ 	.word	0x00000001


	//----- nvinfo : EIATTR_CRS_STACK_SIZE
	.align		4
.L_1625:
        /*00f8*/ 	.byte	0x04, 0x1e
        /*00fa*/ 	.short	(.L_1627 - .L_1626)
.L_1626:
        /*00fc*/ 	.word	0x00000000
.L_1627:


//--------------------- .nv.info._ZN10layer_norm31ln_parallel_residual_bwd_kernelINS_13Kernel_traitsI13__nv_bfloat16S2_fS2_fjLj1024ELj1ELj4ELj1ELj16ENS_18Kernel_traits_baseILj1024ES2_S2_fS2_fjLj128EEEEELb1ELb0ELb0EEEvNS_9BwdParamsE --------------------------
	.section	.nv.info._ZN10layer_norm31ln_parallel_residual_bwd_kernelINS_13Kernel_traitsI13__nv_bfloat16S2_fS2_fjLj1024ELj1ELj4ELj1ELj16ENS_18Kernel_traits_baseILj1024ES2_S2_fS2_fjLj128EEEEELb1ELb0ELb0EEEvNS_9BwdParamsE,"",@"SHT_CUDA_INFO"
	.sectionflags	@""
	.align	4


	//----- nvinfo : EIATTR_CUDA_API_VERSION
	.align		4
        /*0000*/ 	.byte	0x04, 0x37
        /*0002*/ 	.short	(.L_1629 - .L_1628)
.L_1628:
        /*0004*/ 	.word	0x00000082


	//----- nvinfo : EIATTR_SW2861232_WAR
	.align		4
.L_1629:
        /*0008*/ 	.byte	0x01, 0x35
	.zero		2


	//----- nvinfo : EIATTR_PARAM_CBANK
	.align		4
        /*000c*/ 	.byte	0x04, 0x0a
        /*000e*/ 	.short	(.L_1631 - .L_1630)
	.align		4
.L_1630:
        /*0010*/ 	.word	index@(.nv.constant0._ZN10layer_norm31ln_parallel_residual_bwd_kernelINS_13Kernel_traitsI13__nv_bfloat16S2_fS2_fjLj1024ELj1ELj4ELj1ELj16ENS_18Kernel_traits_baseILj1024ES2_S2_fS2_fjLj128EEEEELb1ELb0ELb0EEEvNS_9BwdParamsE)
        /*0014*/ 	.short	0x0160
        /*0016*/ 	.short	0x0128


	//----- nvinfo : EIATTR_CBANK_PARAM_SIZE
	.align		4
.L_1631:
        /*0018*/ 	.byte	0x03, 0x19
        /*001a*/ 	.short	0x0128


	//----- nvinfo : EIATTR_KPARAM_INFO
	.align		4
        /*001c*/ 	.byte	0x04, 0x17
        /*001e*/ 	.short	(.L_1633 - .L_1632)
.L_1632:
        /*0020*/ 	.word	0x00000000
        /*0024*/ 	.short	0x0000
        /*0026*/ 	.short	0x0000
        /*0028*/ 	.byte	0x00, 0xf0, 0xa1, 0x04


	//----- nvinfo : EIATTR_MAXREG_COUNT
	.align		4
.L_1633:
        /*002c*/ 	.byte	0x03, 0x1b
        /*002e*/ 	.short	0x00ff


	//----- nvinfo : EIATTR_NUM_BARRIERS
	.align		4
        /*0030*/ 	.byte	0x02, 0x4c
        /*0032*/ 	.byte	0x01
	.zero		1


	//----- nvinfo : EIATTR_ANNOTATIONS
	.align		4
        /*0034*/ 	.byte	0x04, 0x55
        /*0036*/ 	.short	(.L_1635 - .L_1634)


	//   ....[0]....
.L_1634:
        /* <DEDUP_REMOVED lines=93> */


	//----- nvinfo : EIATTR_MERCURY_ISA_VERSION
	.align		4
.L_1635:
        /*05f8*/ 	.byte	0x03, 0x5f
        /*05fa*/ 	.short	0x0000


	//----- nvinfo : EIATTR_COOP_GROUP_MASK_REGIDS
	.align		4
        /*05fc*/ 	.byte	0x04, 0x29
        /*05fe*/ 	.short	(.L_1637 - .L_1636)


	//   ....[0]....
.L_1636:
        /*0600*/ 	.word	0xffffffff


	//   ....[1]....
        /*0604*/ 	.word	0xffffffff


	//   ....[2]....
        /*0608*/ 	.word	0xffffffff


	//   ....[3]....
        /*060c*/ 	.word	0xffffffff


	//   ....[4]....
        /*0610*/ 	.word	0xffffffff


	//   ....[5]....
        /*0614*/ 	.word	0xffffffff


	//   ....[6]....
        /*0618*/ 	.word	0xffffffff


	//   ....[7]....
        /*061c*/ 	.word	0xffffffff


	//   ....[8]....
        /*0620*/ 	.word	0xffffffff


	//   ....[9]....
        /*0624*/ 	.word	0xffffffff


	//   ....[10]....
        /*0628*/ 	.word	0xffffffff


	//   ....[11]....
        /*062c*/ 	.word	0xffffffff


	//   ....[12]....
        /*0630*/ 	.word	0xffffffff


	//   ....[13]....
        /*0634*/ 	.word	0xffffffff


	//   ....[14]....
        /*0638*/ 	.word	0xffffffff


	//   ....[15]....
        /*063c*/ 	.word	0xffffffff


	//   ....[16]....
        /*0640*/ 	.word	0xffffffff


	//   ....[17]....
        /*0644*/ 	.word	0xffffffff


	//   ....[18]....
        /*0648*/ 	.word	0xffffffff


	//   ....[19]....
        /*064c*/ 	.word	0xffffffff


	//----- nvinfo : EIATTR_COOP_GROUP_INSTR_OFFSETS
	.align		4
.L_1637:
        /*0650*/ 	.byte	0x04, 0x28
        /*0652*/ 	.short	(.L_1639 - .L_1638)


	//   ....[0]....
.L_1638:
        /*0654*/ 	.word	0x000035c0


	//   ....[1]....
        /*0658*/ 	.word	0x000035e0


	//   ....[2]....
        /*065c*/ 	.word	0x00003610


	//   ....[3]....
        /*0660*/ 	.word	0x00003630


	//   ....[4]....
        /*0664*/ 	.word	0x00003650


	//   ....[5]....
        /*0668*/ 	.word	0x00003670


	//   ....[6]....
        /*066c*/ 	.word	0x00003680


	//   ....[7]....
        /*0670*/ 	.word	0x000036b0


	//   ....[8]....
        /*0674*/ 	.word	0x000036c0


	//   ....[9]....
        /*0678*/ 	.word	0x000036e0


	//   ....[10]....
        /*067c*/ 	.word	0x00007750


	//   ....[11]....
        /*0680*/ 	.word	0x000077d0


	//   ....[12]....
        /*0684*/ 	.word	0x00007850


	//   ....[13]....
        /*0688*/ 	.word	0x000078c0


	//   ....[14]....
        /*068c*/ 	.word	0x00007940


	//   ....[15]....
        /*0690*/ 	.word	0x000079b0


	//   ....[16]....
        /*0694*/ 	.word	0x00007a30


	//   ....[17]....
        /*0698*/ 	.word	0x00007aa0


	//   ....[18]....
        /*069c*/ 	.word	0x00007b20


	//   ....[19]....
        /*06a0*/ 	.word	0x00007b90


	//----- nvinfo : EIATTR_EXIT_INSTR_OFFSETS
	.align		4
.L_1639:
        /*06a4*/ 	.byte	0x04, 0x1c
        /*06a6*/ 	.short	(.L_1641 - .L_1640)


	//   ....[0]....
.L_1640:
        /*06a8*/ 	.word	0x00007690


	//   ....[1]....
        /*06ac*/ 	.word	0x000076f0


	//----- nvinfo : EIATTR_MAX_THREADS
	.align		4
.L_1641:
        /*06b0*/ 	.byte	0x04, 0x05
        /*06b2*/ 	.short	(.L_1643 - .L_1642)
.L_1642:
        /*06b4*/ 	.word	0x00000080
        /*06b8*/ 	.word	0x00000001
        /*06bc*/ 	.word	0x00000001


	//----- nvinfo : EIATTR_CRS_STACK_SIZE
	.align		4
.L_1643:
        /*06c0*/ 	.byte	0x04, 0x1e
        /*06c2*/ 	.short	(.L_1645 - .L_1644)
.L_1644:
        /*06c4*/ 	.word	0x00000000
.L_1645:


//--------------------- .nv.info._ZN10layer_norm31ln_parallel_residual_bwd_kernelINS_13Kernel_traitsI13__nv_bfloat16S2_fS2_fjLj1024ELj1ELj4ELj1ELj16ENS_18Kernel_traits_baseILj1024ES2_S2_fS2_fjLj128EEEEELb1ELb0ELb1EEEvNS_9BwdParamsE --------------------------
	.section	.nv.info._ZN10layer_norm31ln_parallel_residual_bwd_kernelINS_13Kernel_traitsI13__nv_bfloat16S2_fS2_fjLj1024ELj1ELj4ELj1ELj16ENS_18Kernel_traits_baseILj1024ES2_S2_fS2_fjLj128EEEEELb1ELb0ELb1EEEvNS_9BwdParamsE,"",@"SHT_CUDA_INFO"
	.sectionflags	@""
	.align	4


	//----- nvinfo : EIATTR_CUDA_API_VERSION
	.align		4
        /*0000*/ 	.byte	0x04, 0x37
        /*0002*/ 	.short	(.L_1647 - .L_1646)
.L_1646:
        /*0004*/ 	.word	0x00000082


	//----- nvinfo : EIATTR_SW2861232_WAR
	.align		4
.L_1647:
        /*0008*/ 	.byte	0x01, 0x35
	.zero		2


	//----- nvinfo : EIATTR_PARAM_CBANK
	.align		4
        /*000c*/ 	.byte	0x04, 0x0a
        /*000e*/ 	.short	(.L_1649 - .L_1648)
	.align		4
.L_1648:
        /*0010*/ 	.word	index@(.nv.constant0._ZN10layer_norm31ln_parallel_residual_bwd_kernelINS_13Kernel_traitsI13__nv_bfloat16S2_fS2_fjLj1024ELj1ELj4ELj1ELj16ENS_18Kernel_traits_baseILj1024ES2_S2_fS2_fjLj128EEEEELb1ELb0ELb1EEEvNS_9BwdParamsE)
        /*0014*/ 	.short	0x0160
        /*0016*/ 	.short	0x0128


	//----- nvinfo : EIATTR_CBANK_PARAM_SIZE
	.align		4
.L_1649:
        /*0018*/ 	.byte	0x03, 0x19
        /*001a*/ 	.short	0x0128


	//----- nvinfo : EIATTR_KPARAM_INFO
	.align		4
        /*001c*/ 	.byte	0x04, 0x17
        /*001e*/ 	.short	(.L_1651 - .L_1650)
.L_1650:
        /*0020*/ 	.word	0x00000000
        /*0024*/ 	.short	0x0000
        /*0026*/ 	.short	0x0000
        /*0028*/ 	.byte	0x00, 0xf0, 0xa1, 0x04


	//----- nvinfo : EIATTR_MAXREG_COUNT
	.align		4
.L_1651:
        /*002c*/ 	.byte	0x03, 0x1b
        /*002e*/ 	.short	0x00ff


	//----- nvinfo : EIATTR_NUM_BARRIERS
	.align		4
        /*0030*/ 	.byte	0x02, 0x4c
        /*0032*/ 	.byte	0x01
	.zero		1


	//----- nvinfo : EIATTR_ANNOTATIONS
	.align		4
        /*0034*/ 	.byte	0x04, 0x55
        /*0036*/ 	.short	(.L_1653 - .L_1652)


	//   ....[0]....
.L_1652:
        /* <DEDUP_REMOVED lines=91> */


	//----- nvinfo : EIATTR_MERCURY_ISA_VERSION
	.align		4
.L_1653:
        /*05d8*/ 	.byte	0x03, 0x5f
        /*05da*/ 	.short	0x0000


	//----- nvinfo : EIATTR_COOP_GROUP_MASK_REGIDS
	.align		4
        /*05dc*/ 	.byte	0x04, 0x29
        /*05de*/ 	.short	(.L_1655 - .L_1654)


	//   ....[0]....
.L_1654:
        /*05e0*/ 	.word	0xffffffff


	//   ....[1]....
        /*05e4*/ 	.word	0xffffffff


	//   ....[2]....
        /*05e8*/ 	.word	0xffffffff


	//   ....[3]....
        /*05ec*/ 	.word	0xffffffff


	//   ....[4]....
        /*05f0*/ 	.word	0xffffffff


	//   ....[5]....
        /*05f4*/ 	.word	0xffffffff


	//   ....[6]....
        /*05f8*/ 	.word	0xffffffff


	//   ....[7]....
        /*05fc*/ 	.word	0xffffffff


	//   ....[8]....
        /*0600*/ 	.word	0xffffffff


	//   ....[9]....
        /*0604*/ 	.word	0xffffffff


	//   ....[10]....
        /*0608*/ 	.word	0xffffffff


	//   ....[11]....
        /*060c*/ 	.word	0xffffffff


	//   ....[12]....
        /*0610*/ 	.word	0xffffffff


	//   ....[13]....
        /*0614*/ 	.word	0xffffffff


	//   ....[14]....
        /*0618*/ 	.word	0xffffffff


	//   ....[15]....
        /*061c*/ 	.word	0xffffffff


	//   ....[16]....
        /*0620*/ 	.word	0xffffffff


	//   ....[17]....
        /*0624*/ 	.word	0xffffffff


	//   ....[18]....
        /*0628*/ 	.word	0xffffffff


	//   ....[19]....
        /*062c*/ 	.word	0xffffffff


	//----- nvinfo : EIATTR_COOP_GROUP_INSTR_OFFSETS
	.align		4
.L_1655:
        /*0630*/ 	.byte	0x04, 0x28
        /*0632*/ 	.short	(.L_1657 - .L_1656)


	//   ....[0]....
.L_1656:
        /*0634*/ 	.word	0x000034e0


	//   ....[1]....
        /*0638*/ 	.word	0x00003500


	//   ....[2]....
        /*063c*/ 	.word	0x00003530


	//   ....[3]....
        /*0640*/ 	.word	0x00003550


	//   ....[4]....
        /*0644*/ 	.word	0x00003570


	//   ....[5]....
        /*0648*/ 	.word	0x00003590


	//   ....[6]....
        /*064c*/ 	.word	0x000035b0


	//   ....[7]....
        /*0650*/ 	.word	0x000035d0


	//   ....[8]....
        /*0654*/ 	.word	0x000035e0


	//   ....[9]....
        /*0658*/ 	.word	0x00003600


	//   ....[10]....
        /*065c*/ 	.word	0x00007090


	//   ....[11]....
        /*0660*/ 	.word	0x000070f0


	//   ....[12]....
        /*0664*/ 	.word	0x00007150


	//   ....[13]....
        /*0668*/ 	.word	0x000071a0


	//   ....[14]....
        /*066c*/ 	.word	0x00007200


	//   ....[15]....
        /*0670*/ 	.word	0x00007250


	//   ....[16]....
        /*0674*/ 	.word	0x000072b0


	//   ....[17]....
        /*0678*/ 	.word	0x00007300


	//   ....[18]....
        /*067c*/ 	.word	0x00007360


	//   ....[19]....
        /*0680*/ 	.word	0x000073b0


	//----- nvinfo : EIATTR_EXIT_INSTR_OFFSETS
	.align		4
.L_1657:
        /*0684*/ 	.byte	0x04, 0x1c
        /*0686*/ 	.short	(.L_1659 - .L_1658)


	//   ....[0]....
.L_1658:
        /*0688*/ 	.word	0x00007050


	//----- nvinfo : EIATTR_MAX_THREADS
	.align		4
.L_1659:
        /*068c*/ 	.byte	0x04, 0x05
        /*068e*/ 	.short	(.L_1661 - .L_1660)
.L_1660:
        /*0690*/ 	.word	0x00000080
        /*0694*/ 	.word	0x00000001
        /*0698*/ 	.word	0x00000001


	//----- nvinfo : EIATTR_CRS_STACK_SIZE
	.align		4
.L_1661:
        /*069c*/ 	.byte	0x04, 0x1e
        /*069e*/ 	.short	(.L_1663 - .L_1662)
.L_1662:
        /*06a0*/ 	.word	0x00000000
.L_1663:


//--------------------- .nv.info._ZN10layer_norm22ln_bwd_finalize_kernelINS_22Kernel_traits_finalizeILj1024E13__nv_bfloat16S2_fS2_fjLb0ELj1024ELj4ENS_18Kernel_traits_baseILj1024ES2_S2_fS2_fjLj1024EEEEELb0ELb0EEEvNS_9BwdParamsE --------------------------
	.section	.nv.info._ZN10layer_norm22ln_bwd_finalize_kernelINS_22Kernel_traits_finalizeILj1024E13__nv_bfloat16S2_fS2_fjLb0ELj1024ELj4ENS_18Kernel_traits_baseILj1024ES2_S2_fS2_fjLj1024EEEEELb0ELb0EEEvNS_9BwdParamsE,"",@"SHT_CUDA_INFO"
	.sectionflags	@""
	.align	4


	//----- nvinfo : EIATTR_CUDA_API_VERSION
	.align		4
        /*0000*/ 	.byte	0x04, 0x37
        /*0002*/ 	.short	(.L_1665 - .L_1664)
.L_1664:
        /*0004*/ 	.word	0x00000082


	//----- nvinfo : EIATTR_SW2861232_WAR
	.align		4
.L_1665:
        /*0008*/ 	.byte	0x01, 0x35
	.zero		2


	//----- nvinfo : EIATTR_PARAM_CBANK
	.align		4
        /*000c*/ 	.byte	0x04, 0x0a
        /*000e*/ 	.short	(.L_1667 - .L_1666)
	.align		4
.L_1666:
        /*0010*/ 	.word	index@(.nv.constant0._ZN10layer_norm22ln_bwd_finalize_kernelINS_22Kernel_traits_finalizeILj1024E13__nv_bfloat16S2_fS2_fjLb0ELj1024ELj4ENS_18Kernel_traits_baseILj1024ES2_S2_fS2_fjLj1024EEEEELb0ELb0EEEvNS_9BwdParamsE)
        /*0014*/ 	.short	0x0160
        /*0016*/ 	.short	0x0128


	//----- nvinfo : EIATTR_CBANK_PARAM_SIZE
	.align		4
.L_1667:
        /*0018*/ 	.byte	0x03, 0x19
        /*001a*/ 	.short	0x0128


	//----- nvinfo : EIATTR_KPARAM_INFO
	.align		4
        /*001c*/ 	.byte	0x04, 0x17
        /*001e*/ 	.short	(.L_1669 - .L_1668)
.L_1668:
        /*0020*/ 	.word	0x00000000
        /*0024*/ 	.short	0x0000
        /*0026*/ 	.short	0x0000
        /*0028*/ 	.byte	0x00, 0xf0, 0xa1, 0x04


	//----- nvinfo : EIATTR_MAXREG_COUNT
	.align		4
.L_1669:
        /*002c*/ 	.byte	0x03, 0x1b
        /*002e*/ 	.short	0x0040


	//----- nvinfo : EIATTR_NUM_BARRIERS
	.align		4
        /*0030*/ 	.byte	0x02, 0x4c
        /*0032*/ 	.byte	0x01
	.zero		1


	//----- nvinfo : EIATTR_MERCURY_ISA_VERSION
	.align		4
        /*0034*/ 	.byte	0x03, 0x5f
        /*0036*/ 	.short	0x0000


	//----- nvinfo : EIATTR_COOP_GROUP_MASK_REGIDS
	.align		4
        /*0038*/ 	.byte	0x04, 0x29
        /*003a*/ 	.short	(.L_1671 - .L_1670)


	//   ....[0]....
.L_1670:
        /*003c*/ 	.word	0xffffffff


	//   ....[1]....
        /*0040*/ 	.word	0xffffffff


	//   ....[2]....
        /*0044*/ 	.word	0xffffffff


	//   ....[3]....
        /*0048*/ 	.word	0xffffffff


	//   ....[4]....
        /*004c*/ 	.word	0xffffffff


	//   ....[5]....
        /*0050*/ 	.word	0xffffffff


	//   ....[6]....
        /*0054*/ 	.word	0xffffffff


	//   ....[7]....
        /*0058*/ 	.word	0xffffffff


	//   ....[8]....
        /*005c*/ 	.word	0xffffffff


	//   ....[9]....
        /*0060*/ 	.word	0xffffffff


	//   ....[10]....
        /*0064*/ 	.word	0xffffffff


	//   ....[11]....
        /*0068*/ 	.word	0xffffffff


	//   ....[12]....
        /*006c*/ 	.word	0xffffffff


	//   ....[13]....
        /*0070*/ 	.word	0xffffffff


	//   ....[14]....
        /*0074*/ 	.word	0xffffffff


	//   ....[15]....
        /*0078*/ 	.word	0xffffffff


	//   ....[16]....
        /*007c*/ 	.word	0xffffffff


	//   ....[17]....
        /*0080*/ 	.word	0xffffffff


	//   ....[18]....
        /*0084*/ 	.word	0xffffffff


	//   ....[19]....
        /*0088*/ 	.word	0xffffffff


	//----- nvinfo : EIATTR_COOP_GROUP_INSTR_OFFSETS
	.align		4
.L_1671:
        /*008c*/ 	.byte	0x04, 0x28
        /*008e*/ 	.short	(.L_1673 - .L_1672)


	//   ....[0]....
.L_1672:
        /*0090*/ 	.word	0x00000820


	//   ....[1]....
        /*0094*/ 	.word	0x00000850


	//   ....[2]....
        /*0098*/ 	.word	0x00000860


	//   ....[3]....
        /*009c*/ 	.word	0x00000890


	//   ....[4]....
        /*00a0*/ 	.word	0x000008a0


	//   ....[5]....
        /*00a4*/ 	.word	0x000008d0


	//   ....[6]....
        /*00a8*/ 	.word	0x000008f0


	//   ....[7]....
        /*00ac*/ 	.word	0x00000900


	//   ....[8]....
        /*00b0*/ 	.word	0x00000930


	//   ....[9]....
        /*00b4*/ 	.word	0x00000940


	//   ....[10]....
        /*00b8*/ 	.word	0x00000b50


	//   ....[11]....
        /*00bc*/ 	.word	0x00000bc0


	//   ....[12]....
        /*00c0*/ 	.word	0x00000c20


	//   ....[13]....
        /*00c4*/ 	.word	0x00000c80


	//   ....[14]....
        /*00c8*/ 	.word	0x00000cf0


	//   ....[15]....
        /*00cc*/ 	.word	0x00000d60


	//   ....[16]....
        /*00d0*/ 	.word	0x00000dc0


	//   ....[17]....
        /*00d4*/ 	.word	0x00000e20


	//   ....[18]....
        /*00d8*/ 	.word	0x00000e80


	//   ....[19]....
        /*00dc*/ 	.word	0x00000ee0


	//----- nvinfo : EIATTR_EXIT_INSTR_OFFSETS
	.align		4
.L_1673:
        /*00e0*/ 	.byte	0x04, 0x1c
        /*00e2*/ 	.short	(.L_1675 - .L_1674)


	//   ....[0]....
.L_1674:
        /*00e4*/ 	.word	0x00000070


	//   ....[1]....
        /*00e8*/ 	.word	0x00000af0


	//----- nvinfo : EIATTR_MAX_THREADS
	.align		4
.L_1675:
        /*00ec*/ 	.byte	0x04, 0x05
        /*00ee*/ 	.short	(.L_1677 - .L_1676)
.L_1676:
        /*00f0*/ 	.word	0x00000400
        /*00f4*/ 	.word	0x00000001
        /*00f8*/ 	.word	0x00000001


	//----- nvinfo : EIATTR_CRS_STACK_SIZE
	.align		4
.L_1677:
        /*00fc*/ 	.byte	0x04, 0x1e
        /*00fe*/ 	.short	(.L_1679 - .L_1678)
.L_1678:
        /*0100*/ 	.word	0x00000000
.L_1679:


//--------------------- .nv.info._ZN10layer_norm40ln_parallel_residual_bwd_finalize_kernelINS_22Kernel_traits_finalizeILj1024E13__nv_bfloat16S2_fS2_fjLb0ELj1024ELj4ENS_18Kernel_traits_baseILj1024ES2_S2_fS2_fjLj1024EEEEELb0EEEvNS_9BwdParamsE --------------------------
	.section	.nv.info._ZN10layer_norm40ln_parallel_residual_bwd_finalize_kernelINS_22Kernel_traits_finalizeILj1024E13__nv_bfloat16S2_fS2_fjLb0ELj1024ELj4ENS_18Kernel_traits_baseILj1024ES2_S2_fS2_fjLj1024EEEEELb0EEEvNS_9BwdParamsE,"",@"SHT_CUDA_INFO"
	.sectionflags	@""
	.align	4


	//----- nvinfo : EIATTR_CUDA_API_VERSION
	.align		4
        /*0000*/ 	.byte	0x04, 0x37
        /*0002*/ 	.short	(.L_1681 - .L_1680)
.L_1680:
        /*0004*/ 	.word	0x00000082


	//----- nvinfo : EIATTR_SW2861232_WAR
	.align		4
.L_1681:
        /*0008*/ 	.byte	0x01, 0x35
	.zero		2


	//----- nvinfo : EIATTR_PARAM_CBANK
	.align		4
        /*000c*/ 	.byte	0x04, 0x0a
        /*000e*/ 	.short	(.L_1683 - .L_1682)
	.align		4
.L_1682:
        /*0010*/ 	.word	index@(.nv.constant0._ZN10layer_norm40ln_parallel_residual_bwd_finalize_kernelINS_22Kernel_traits_finalizeILj1024E13__nv_bfloat16S2_fS2_fjLb0ELj1024ELj4ENS_18Kernel_traits_baseILj1024ES2_S2_fS2_fjLj1024EEEEELb0EEEvNS_9BwdParamsE)
        /*0014*/ 	.short	0x0160
        /*0016*/ 	.short	0x0128


	//----- nvinfo : EIATTR_CBANK_PARAM_SIZE
	.align		4
.L_1683:
        /*0018*/ 	.byte	0x03, 0x19
        /*001a*/ 	.short	0x0128


	//----- nvinfo : EIATTR_KPARAM_INFO
	.align		4
        /*001c*/ 	.byte	0x04, 0x17
        /*001e*/ 	.short	(.L_1685 - .L_1684)
.L_1684:
        /*0020*/ 	.word	0x00000000
        /*0024*/ 	.short	0x0000
        /*0026*/ 	.short	0x0000
        /*0028*/ 	.byte	0x00, 0xf0, 0xa1, 0x04


	//----- nvinfo : EIATTR_MAXREG_COUNT
	.align		4
.L_1685:
        /*002c*/ 	.byte	0x03, 0x1b
        /*002e*/ 	.short	0x0040


	//----- nvinfo : EIATTR_NUM_BARRIERS
	.align		4
        /*0030*/ 	.byte	0x02, 0x4c
        /*0032*/ 	.byte	0x01
	.zero		1


	//----- nvinfo : EIATTR_MERCURY_ISA_VERSION
	.align		4
        /*0034*/ 	.byte	0x03, 0x5f
        /*0036*/ 	.short	0x0000


	//----- nvinfo : EIATTR_COOP_GROUP_MASK_REGIDS
	.align		4
        /*0038*/ 	.byte	0x04, 0x29
        /*003a*/ 	.short	(.L_1687 - .L_1686)


	//   ....[0]....
.L_1686:
        /*003c*/ 	.word	0xffffffff


	//   ....[1]....
        /*0040*/ 	.word	0xffffffff


	//   ....[2]....
        /*0044*/ 	.word	0xffffffff


	//   ....[3]....
        /*0048*/ 	.word	0xffffffff


	//   ....[4]....
        /*004c*/ 	.word	0xffffffff


	//   ....[5]....
        /*0050*/ 	.word	0xffffffff


	//   ....[6]....
        /*0054*/ 	.word	0xffffffff


	//   ....[7]....
        /*0058*/ 	.word	0xffffffff


	//   ....[8]....
        /*005c*/ 	.word	0xffffffff


	//   ....[9]....
        /*0060*/ 	.word	0xffffffff


	//   ....[10]....
        /*0064*/ 	.word	0xffffffff


	//   ....[11]....
        /*0068*/ 	.word	0xffffffff


	//   ....[12]....
        /*006c*/ 	.word	0xffffffff


	//   ....[13]....
        /*0070*/ 	.word	0xffffffff


	//   ....[14]....
        /*0074*/ 	.word	0xffffffff


	//   ....[15]....
        /*0078*/ 	.word	0xffffffff


	//   ....[16]....
        /*007c*/ 	.word	0xffffffff


	//   ....[17]....
        /*0080*/ 	.word	0xffffffff


	//   ....[18]....
        /*0084*/ 	.word	0xffffffff


	//   ....[19]....
        /*0088*/ 	.word	0xffffffff


	//   ....[20]....
        /*008c*/ 	.word	0xffffffff


	//   ....[21]....
        /*0090*/ 	.word	0xffffffff


	//   ....[22]....
        /*0094*/ 	.word	0xffffffff


	//   ....[23]....
        /*0098*/ 	.word	0xffffffff


	//   ....[24]....
        /*009c*/ 	.word	0xffffffff


	//   ....[25]....
        /*00a0*/ 	.word	0xffffffff


	//   ....[26]....
        /*00a4*/ 	.word	0xffffffff


	//   ....[27]....
        /*00a8*/ 	.word	0xffffffff


	//   ....[28]....
        /*00ac*/ 	.word	0xffffffff


	//   ....[29]....
        /*00b0*/ 	.word	0xffffffff


	//   ....[30]....
        /*00b4*/ 	.word	0xffffffff


	//   ....[31]....
        /*00b8*/ 	.word	0xffffffff


	//   ....[32]....
        /*00bc*/ 	.word	0xffffffff


	//   ....[33]....
        /*00c0*/ 	.word	0xffffffff


	//   ....[34]....
        /*00c4*/ 	.word	0xffffffff


	//   ....[35]....
        /*00c8*/ 	.word	0xffffffff


	//   ....[36]....
        /*00cc*/ 	.word	0xffffffff


	//   ....[37]....
        /*00d0*/ 	.word	0xffffffff


	//   ....[38]....
        /*00d4*/ 	.word	0xffffffff


	//   ....[39]....
        /*00d8*/ 	.word	0xffffffff


	//----- nvinfo : EIATTR_COOP_GROUP_INSTR_OFFSETS
	.align		4
.L_1687:
        /*00dc*/ 	.byte	0x04, 0x28
        /*00de*/ 	.short	(.L_1689 - .L_1688)


	//   ....[0]....
.L_1688:
        /*00e0*/ 	.word	0x00000b70


	//   ....[1]....
        /*00e4*/ 	.word	0x00000ba0


	//   ....[2]....
        /*00e8*/ 	.word	0x00000bb0


	//   ....[3]....
        /*00ec*/ 	.word	0x00000bc0


	//   ....[4]....
        /*00f0*/ 	.word	0x00000bf0


	//   ....[5]....
        /*00f4*/ 	.word	0x00000c10


	//   ....[6]....
        /*00f8*/ 	.word	0x00000c20


	//   ....[7]....
        /*00fc*/ 	.word	0x00000c30


	//   ....[8]....
        /*0100*/ 	.word	0x00000c60


	//   ....[9]....
        /*0104*/ 	.word	0x00000c80


	//   ....[10]....
        /*0108*/ 	.word	0x00000ca0


	//   ....[11]....
        /*010c*/ 	.word	0x00000cb0


	//   ....[12]....
        /*0110*/ 	.word	0x00000ce0


	//   ....[13]....
        /*0114*/ 	.word	0x00000d00


	//   ....[14]....
        /*0118*/ 	.word	0x00000d20


	//   ....[15]....
        /*011c*/ 	.word	0x00000d30


	//   ....[16]....
        /*0120*/ 	.word	0x00000d60


	//   ....[17]....
        /*0124*/ 	.word	0x00000d90


	//   ....[18]....
        /*0128*/ 	.word	0x00000da0


	//   ....[19]....
        /*012c*/ 	.word	0x00000db0


	//   ....[20]....
        /*0130*/ 	.word	0x000010c0


	//   ....[21]....
        /*0134*/ 	.word	0x00001130


	//   ....[22]....
        /*0138*/ 	.word	0x00001190


	//   ....[23]....
        /*013c*/ 	.word	0x000011f0


	//   ....[24]....
        /*0140*/ 	.word	0x00001260


	//   ....[25]....
        /*0144*/ 	.word	0x000012d0


	//   ....[26]....
        /*0148*/ 	.word	0x00001330


	//   ....[27]....
        /*014c*/ 	.word	0x00001390


	//   ....[28]....
        /*0150*/ 	.word	0x000013f0


	//   ....[29]....
        /*0154*/ 	.word	0x00001460


	//   ....[30]....
        /*0158*/ 	.word	0x000014d0


	//   ....[31]....
        /*015c*/ 	.word	0x00001530


	//   ....[32]....
        /*0160*/ 	.word	0x00001590


	//   ....[33]....
        /*0164*/ 	.word	0x000015f0


	//   ....[34]....
        /*0168*/ 	.word	0x00001660


	//   ....[35]....
        /*016c*/ 	.word	0x000016d0


	//   ....[36]....
        /*0170*/ 	.word	0x00001730


	//   ....[37]....
        /*0174*/ 	.word	0x00001790


	//   ....[38]....
        /*0178*/ 	.word	0x000017f0


	//   ....[39]....
        /*017c*/ 	.word	0x00001850


	//----- nvinfo : EIATTR_EXIT_INSTR_OFFSETS
	.align		4
.L_1689:
        /*0180*/ 	.byte	0x04, 0x1c
        /*0182*/ 	.short	(.L_1691 - .L_1690)


	//   ....[0]....
.L_1690:
        /*0184*/ 	.word	0x00000070


	//   ....[1]....
        /*0188*/ 	.word	0x00001060


	//----- nvinfo : EIATTR_MAX_THREADS
	.align		4
.L_1691:
        /*018c*/ 	.byte	0x04, 0x05
        /*018e*/ 	.short	(.L_1693 - .L_1692)
.L_1692:
        /*0190*/ 	.word	0x00000400
        /*0194*/ 	.word	0x00000001
        /*0198*/ 	.word	0x00000001


	//----- nvinfo : EIATTR_CRS_STACK_SIZE
	.align		4
.L_1693:
        /*019c*/ 	.byte	0x04, 0x1e
        /*019e*/ 	.short	(.L_1695 - .L_1694)
.L_1694:
        /*01a0*/ 	.word	0x00000000
.L_1695:


//--------------------- .nv.info._ZN10layer_norm31ln_parallel_residual_bwd_kernelINS_13Kernel_traitsI13__nv_bfloat16S2_fS2_fjLj1024ELj1ELj4ELj1ELj16ENS_18Kernel_traits_baseILj1024ES2_S2_fS2_fjLj128EEEEELb1ELb1ELb0EEEvNS_9BwdParamsE --------------------------
	.section	.nv.info._ZN10layer_norm31ln_parallel_residual_bwd_kernelINS_13Kernel_traitsI13__nv_bfloat16S2_fS2_fjLj1024ELj1ELj4ELj1ELj16ENS_18Kernel_traits_baseILj1024ES2_S2_fS2_fjLj128EEEEELb1ELb1ELb0EEEvNS_9BwdParamsE,"",@"SHT_CUDA_INFO"
	.sectionflags	@""
	.align	4


	//----- nvinfo : EIATTR_CUDA_API_VERSION
	.align		4
        /*0000*/ 	.byte	0x04, 0x37
        /*0002*/ 	.short	(.L_1697 - .L_1696)
.L_1696:
        /*0004*/ 	.word	0x00000082


	//----- nvinfo : EIATTR_SW2861232_WAR
	.align		4
.L_1697:
        /*0008*/ 	.byte	0x01, 0x35
	.zero		2


	//----- nvinfo : EIATTR_PARAM_CBANK
	.align		4
        /*000c*/ 	.byte	0x04, 0x0a
        /*000e*/ 	.short	(.L_1699 - .L_1698)
	.align		4
.L_1698:
        /*0010*/ 	.word	index@(.nv.constant0._ZN10layer_norm31ln_parallel_residual_bwd_kernelINS_13Kernel_traitsI13__nv_bfloat16S2_fS2_fjLj1024ELj1ELj4ELj1ELj16ENS_18Kernel_traits_baseILj1024ES2_S2_fS2_fjLj128EEEEELb1ELb1ELb0EEEvNS_9BwdParamsE)
        /*0014*/ 	.short	0x0160
        /*0016*/ 	.short	0x0128


	//----- nvinfo : EIATTR_CBANK_PARAM_SIZE
	.align		4
.L_1699:
        /*0018*/ 	.byte	0x03, 0x19
        /*001a*/ 	.short	0x0128


	//----- nvinfo : EIATTR_KPARAM_INFO
	.align		4
        /*001c*/ 	.byte	0x04, 0x17
        /*001e*/ 	.short	(.L_1701 - .L_1700)
.L_1700:
        /*0020*/ 	.word	0x00000000
        /*0024*/ 	.short	0x0000
        /*0026*/ 	.short	0x0000
        /*0028*/ 	.byte	0x00, 0xf0, 0xa1, 0x04


	//----- nvinfo : EIATTR_MAXREG_COUNT
	.align		4
.L_1701:
        /*002c*/ 	.byte	0x03, 0x1b
        /*002e*/ 	.short	0x00ff


	//----- nvinfo : EIATTR_NUM_BARRIERS
	.align		4
        /*0030*/ 	.byte	0x02, 0x4c
        /*0032*/ 	.byte	0x01
	.zero		1


	//----- nvinfo : EIATTR_MERCURY_ISA_VERSION
	.align		4
        /*0034*/ 	.byte	0x03, 0x5f
        /*0036*/ 	.short	0x0000


	//----- nvinfo : EIATTR_COOP_GROUP_MASK_REGIDS
	.align		4
        /*0038*/ 	.byte	0x04, 0x29
        /*003a*/ 	.short	(.L_1703 - .L_1702)


	//   ....[0]....
.L_1702:
        /*003c*/ 	.word	0xffffffff


	//   ....[1]....
        /*0040*/ 	.word	0xffffffff


	//   ....[2]....
        /*0044*/ 	.word	0xffffffff


	//   ....[3]....
        /*0048*/ 	.word	0xffffffff


	//   ....[4]....
        /*004c*/ 	.word	0xffffffff


	//   ....[5]....
        /*0050*/ 	.word	0xffffffff


	//   ....[6]....
        /*0054*/ 	.word	0xffffffff


	//   ....[7]....
        /*0058*/ 	.word	0xffffffff


	//   ....[8]....
        /*005c*/ 	.word	0xffffffff


	//   ....[9]....
        /*0060*/ 	.word	0xffffffff


	//   ....[10]....
        /*0064*/ 	.word	0xffffffff


	//   ....[11]....
        /*0068*/ 	.word	0xffffffff


	//   ....[12]....
        /*006c*/ 	.word	0xffffffff


	//   ....[13]....
        /*0070*/ 	.word	0xffffffff


	//   ....[14]....
        /*0074*/ 	.word	0xffffffff


	//   ....[15]....
        /*0078*/ 	.word	0xffffffff


	//   ....[16]....
        /*007c*/ 	.word	0xffffffff


	//   ....[17]....
        /*0080*/ 	.word	0xffffffff


	//   ....[18]....
        /*0084*/ 	.word	0xffffffff


	//   ....[19]....
        /*0088*/ 	.word	0xffffffff


	//----- nvinfo : EIATTR_COOP_GROUP_INSTR_OFFSETS
	.align		4
.L_1703:
        /*008c*/ 	.byte	0x04, 0x28
        /*008e*/ 	.short	(.L_1705 - .L_1704)


	//   ....[0]....
.L_1704:
        /*0090*/ 	.word	0x00001e00


	//   ....[1]....
        /*0094*/ 	.word	0x00001e20


	//   ....[2]....
        /*0098*/ 	.word	0x00001e40


	//   ....[3]....
        /*009c*/ 	.word	0x00001e60


	//   ....[4]....
        /*00a0*/ 	.word	0x00001e80


	//   ....[5]....
        /*00a4*/ 	.word	0x00001ea0


	//   ....[6]....
        /*00a8*/ 	.word	0x00001ec0


	//   ....[7]....
        /*00ac*/ 	.word	0x00001ee0


	//   ....[8]....
        /*00b0*/ 	.word	0x00001f00


	//   ....[9]....
        /*00b4*/ 	.word	0x00001f20


	//   ....[10]....
        /*00b8*/ 	.word	0x00004e90


	//   ....[11]....
        /*00bc*/ 	.word	0x00004f10


	//   ....[12]....
        /*00c0*/ 	.word	0x00004f90


	//   ....[13]....
        /*00c4*/ 	.word	0x00005000


	//   ....[14]....
        /*00c8*/ 	.word	0x00005080


	//   ....[15]....
        /*00cc*/ 	.word	0x000050f0


	//   ....[16]....
        /*00d0*/ 	.word	0x00005170


	//   ....[17]....
        /*00d4*/ 	.word	0x000051e0


	//   ....[18]....
        /*00d8*/ 	.word	0x00005260


	//   ....[19]....
        /*00dc*/ 	.word	0x000052d0


	//----- nvinfo : EIATTR_EXIT_INSTR_OFFSETS
	.align		4
.L_1705:
        /*00e0*/ 	.byte	0x04, 0x1c
        /*00e2*/ 	.short	(.L_1707 - .L_1706)


	//   ....[0]....
.L_1706:
        /*00e4*/ 	.word	0x00004e00


	//   ....[1]....
        /*00e8*/ 	.word	0x00004e30


	//----- nvinfo : EIATTR_MAX_THREADS
	.align		4
.L_1707:
        /*00ec*/ 	.byte	0x04, 0x05
        /*00ee*/ 	.short	(.L_1709 - .L_1708)
.L_1708:
        /*00f0*/ 	.word	0x00000080
        /*00f4*/ 	.word	0x00000001
        /*00f8*/ 	.word	0x00000001


	//----- nvinfo : EIATTR_CRS_STACK_SIZE
	.align		4
.L_1709:
        /*00fc*/ 	.byte	0x04, 0x1e
        /*00fe*/ 	.short	(.L_1711 - .L_1710)
.L_1710:
        /*0100*/ 	.word	0x00000000
.L_1711:


//--------------------- .nv.info._ZN10layer_norm22ln_bwd_finalize_kernelINS_22Kernel_traits_finalizeILj1024E13__nv_bfloat16S2_fS2_fjLb0ELj1024ELj4ENS_18Kernel_traits_baseILj1024ES2_S2_fS2_fjLj1024EEEEELb0ELb1EEEvNS_9BwdParamsE --------------------------
	.section	.nv.info._ZN10layer_norm22ln_bwd_finalize_kernelINS_22Kernel_traits_finalizeILj1024E13__nv_bfloat16S2_fS2_fjLb0ELj1024ELj4ENS_18Kernel_traits_baseILj1024ES2_S2_fS2_fjLj1024EEEEELb0ELb1EEEvNS_9BwdParamsE,"",@"SHT_CUDA_INFO"
	.sectionflags	@""
	.align	4


	//----- nvinfo : EIATTR_CUDA_API_VERSION
	.align		4
        /*0000*/ 	.byte	0x04, 0x37
        /*0002*/ 	.short	(.L_1713 - .L_1712)
.L_1712:
        /*0004*/ 	.word	0x00000082


	//----- nvinfo : EIATTR_SW2861232_WAR
	.align		4
.L_1713:
        /*0008*/ 	.byte	0x01, 0x35
	.zero		2


	//----- nvinfo : EIATTR_PARAM_CBANK
	.align		4
        /*000c*/ 	.byte	0x04, 0x0a
        /*000e*/ 	.short	(.L_1715 - .L_1714)
	.align		4
.L_1714:
        /*0010*/ 	.word	index@(.nv.constant0._ZN10layer_norm22ln_bwd_finalize_kernelINS_22Kernel_traits_finalizeILj1024E13__nv_bfloat16S2_fS2_fjLb0ELj1024ELj4ENS_18Kernel_traits_baseILj1024ES2_S2_fS2_fjLj1024EEEEELb0ELb1EEEvNS_9BwdParamsE)
        /*0014*/ 	.short	0x0160
        /*0016*/ 	.short	0x0128


	//----- nvinfo : EIATTR_CBANK_PARAM_SIZE
	.align		4
.L_1715:
        /*0018*/ 	.byte	0x03, 0x19
        /*001a*/ 	.short	0x0128


	//----- nvinfo : EIATTR_KPARAM_INFO
	.align		4
        /*001c*/ 	.byte	0x04, 0x17
        /*001e*/ 	.short	(.L_1717 - .L_1716)
.L_1716:
        /*0020*/ 	.word	0x00000000
        /*0024*/ 	.short	0x0000
        /*0026*/ 	.short	0x0000
        /*0028*/ 	.byte	0x00, 0xf0, 0xa1, 0x04


	//----- nvinfo : EIATTR_MAXREG_COUNT
	.align		4
.L_1717:
        /*002c*/ 	.byte	0x03, 0x1b
        /*002e*/ 	.short	0x0040


	//----- nvinfo : EIATTR_NUM_BARRIERS
	.align		4
        /*0030*/ 	.byte	0x02, 0x4c
        /*0032*/ 	.byte	0x01
	.zero		1


	//----- nvinfo : EIATTR_MERCURY_ISA_VERSION
	.align		4
        /*0034*/ 	.byte	0x03, 0x5f
        /*0036*/ 	.short	0x0000


	//----- nvinfo : EIATTR_COOP_GROUP_MASK_REGIDS
	.align		4
        /*0038*/ 	.byte	0x04, 0x29
        /*003a*/ 	.short	(.L_1719 - .L_1718)


	//   ....[0]....
.L_1718:
        /*003c*/ 	.word	0xffffffff


	//   ....[1]....
        /*0040*/ 	.word	0xffffffff


	//   ....[2]....
        /*0044*/ 	.word	0xffffffff


	//   ....[3]....
        /*0048*/ 	.word	0xffffffff


	//   ....[4]....
        /*004c*/ 	.word	0xffffffff


	//   ....[5]....
        /*0050*/ 	.word	0xffffffff


	//   ....[6]....
        /*0054*/ 	.word	0xffffffff


	//   ....[7]....
        /*0058*/ 	.word	0xffffffff


	//   ....[8]....
        /*005c*/ 	.word	0xffffffff


	//   ....[9]....
        /*0060*/ 	.word	0xffffffff


	//   ....[10]....
        /*0064*/ 	.word	0xffffffff


	//   ....[11]....
        /*0068*/ 	.word	0xffffffff


	//   ....[12]....
        /*006c*/ 	.word	0xffffffff


	//   ....[13]....
        /*0070*/ 	.word	0xffffffff


	//   ....[14]....
        /*0074*/ 	.word	0xffffffff


	//   ....[15]....
        /*0078*/ 	.word	0xffffffff


	//   ....[16]....
        /*007c*/ 	.word	0xffffffff


	//   ....[17]....
        /*0080*/ 	.word	0xffffffff


	//   ....[18]....
        /*0084*/ 	.word	0xffffffff


	//   ....[19]....
        /*0088*/ 	.word	0xffffffff


	//----- nvinfo : EIATTR_COOP_GROUP_INSTR_OFFSETS
	.align		4
.L_1719:
        /*008c*/ 	.byte	0x04, 0x28
        /*008e*/ 	.short	(.L_1721 - .L_1720)


	//   ....[0]....
.L_1720:
        /*0090*/ 	.word	0x000007f0


	//   ....[1]....
        /*0094*/ 	.word	0x00000820


	//   ....[2]....
        /*0098*/ 	.word	0x00000840


	//   ....[3]....
        /*009c*/ 	.word	0x00000850


	//   ....[4]....
        /*00a0*/ 	.word	0x00000880


	//   ....[5]....
        /*00a4*/ 	.word	0x00000890


	//   ....[6]....
        /*00a8*/ 	.word	0x000008c0


	//   ....[7]....
        /*00ac*/ 	.word	0x000008d0


	//   ....[8]....
        /*00b0*/ 	.word	0x00000900


	//   ....[9]....
        /*00b4*/ 	.word	0x00000910


	//   ....[10]....
        /*00b8*/ 	.word	0x00000b00


	//   ....[11]....
        /*00bc*/ 	.word	0x00000b80


	//   ....[12]....
        /*00c0*/ 	.word	0x00000be0


	//   ....[13]....
        /*00c4*/ 	.word	0x00000c40


	//   ....[14]....
        /*00c8*/ 	.word	0x00000cb0


	//   ....[15]....
        /*00cc*/ 	.word	0x00000d20


	//   ....[16]....
        /*00d0*/ 	.word	0x00000d80


	//   ....[17]....
        /*00d4*/ 	.word	0x00000de0


	//   ....[18]....
        /*00d8*/ 	.word	0x00000e40


	//   ....[19]....
        /*00dc*/ 	.word	0x00000ea0


	//----- nvinfo : EIATTR_EXIT_INSTR_OFFSETS
	.align		4
.L_1721:
        /*00e0*/ 	.byte	0x04, 0x1c
        /*00e2*/ 	.short	(.L_1723 - .L_1722)


	//   ....[0]....
.L_1722:
        /*00e4*/ 	.word	0x00000070


	//   ....[1]....
        /*00e8*/ 	.word	0x00000aa0


	//----- nvinfo : EIATTR_MAX_THREADS
	.align		4
.L_1723:
        /*00ec*/ 	.byte	0x04, 0x05
        /*00ee*/ 	.short	(.L_1725 - .L_1724)
.L_1724:
        /*00f0*/ 	.word	0x00000400
        /*00f4*/ 	.word	0x00000001
        /*00f8*/ 	.word	0x00000001


	//----- nvinfo : EIATTR_CRS_STACK_SIZE
	.align		4
.L_1725:
        /*00fc*/ 	.byte	0x04, 0x1e
        /*00fe*/ 	.short	(.L_1727 - .L_1726)
.L_1726:
        /*0100*/ 	.word	0x00000000
.L_1727:


//--------------------- .nv.info._ZN10layer_norm40ln_parallel_residual_bwd_finalize_kernelINS_22Kernel_traits_finalizeILj1024E13__nv_bfloat16S2_fS2_fjLb0ELj1024ELj4ENS_18Kernel_traits_baseILj1024ES2_S2_fS2_fjLj1024EEEEELb1EEEvNS_9BwdParamsE --------------------------
	.section	.nv.info._ZN10layer_norm40ln_parallel_residual_bwd_finalize_kernelINS_22Kernel_traits_finalizeILj1024E13__nv_bfloat16S2_fS2_fjLb0ELj1024ELj4ENS_18Kernel_traits_baseILj1024ES2_S2_fS2_fjLj1024EEEEELb1EEEvNS_9BwdParamsE,"",@"SHT_CUDA_INFO"
	.sectionflags	@""
	.align	4


	//----- nvinfo : EIATTR_CUDA_API_VERSION
	.align		4
        /*0000*/ 	.byte	0x04, 0x37
        /*0002*/ 	.short	(.L_1729 - .L_1728)
.L_1728:
        /*0004*/ 	.word	0x00000082


	//----- nvinfo : EIATTR_SW2861232_WAR
	.align		4
.L_1729:
        /*0008*/ 	.byte	0x01, 0x35
	.zero		2


	//----- nvinfo : EIATTR_PARAM_CBANK
	.align		4
        /*000c*/ 	.byte	0x04, 0x0a
        /*000e*/ 	.short	(.L_1731 - .L_1730)
	.align		4
.L_1730:
        /*0010*/ 	.word	index@(.nv.constant0._ZN10layer_norm40ln_parallel_residual_bwd_finalize_kernelINS_22Kernel_traits_finalizeILj1024E13__nv_bfloat16S2_fS2_fjLb0ELj1024ELj4ENS_18Kernel_traits_baseILj1024ES2_S2_fS2_fjLj1024EEEEELb1EEEvNS_9BwdParamsE)
        /*0014*/ 	.short	0x0160
        /*0016*/ 	.short	0x0128


	//----- nvinfo : EIATTR_CBANK_PARAM_SIZE
	.align		4
.L_1731:
        /*0018*/ 	.byte	0x03, 0x19
        /*001a*/ 	.short	0x0128


	//----- nvinfo : EIATTR_KPARAM_INFO
	.align		4
        /*001c*/ 	.byte	0x04, 0x17
        /*001e*/ 	.short	(.L_1733 - .L_1732)
.L_1732:
        /*0020*/ 	.word	0x00000000
        /*0024*/ 	.short	0x0000
        /*0026*/ 	.short	0x0000
        /*0028*/ 	.byte	0x00, 0xf0, 0xa1, 0x04


	//----- nvinfo : EIATTR_MAXREG_COUNT
	.align		4
.L_1733:
        /*002c*/ 	.byte	0x03, 0x1b
        /*002e*/ 	.short	0x0040


	//----- nvinfo : EIATTR_NUM_BARRIERS
	.align		4
        /*0030*/ 	.byte	0x02, 0x4c
        /*0032*/ 	.byte	0x01
	.zero		1


	//----- nvinfo : EIATTR_MERCURY_ISA_VERSION
	.align		4
        /*0034*/ 	.byte	0x03, 0x5f
        /*0036*/ 	.short	0x0000


	//----- nvinfo : EIATTR_COOP_GROUP_MASK_REGIDS
	.align		4
        /*0038*/ 	.byte	0x04, 0x29
        /*003a*/ 	.short	(.L_1735 - .L_1734)


	//   ....[0]....
.L_1734:
        /*003c*/ 	.word	0xffffffff


	//   ....[1]....
        /*0040*/ 	.word	0xffffffff


	//   ....[2]....
        /*0044*/ 	.word	0xffffffff


	//   ....[3]....
        /*0048*/ 	.word	0xffffffff


	//   ....[4]....
        /*004c*/ 	.word	0xffffffff


	//   ....[5]....
        /*0050*/ 	.word	0xffffffff


	//   ....[6]....
        /*0054*/ 	.word	0xffffffff


	//   ....[7]....
        /*0058*/ 	.word	0xffffffff


	//   ....[8]....
        /*005c*/ 	.word	0xffffffff


	//   ....[9]....
        /*0060*/ 	.word	0xffffffff


	//   ....[10]....
        /*0064*/ 	.word	0xffffffff


	//   ....[11]....
        /*0068*/ 	.word	0xffffffff


	//   ....[12]....
        /*006c*/ 	.word	0xffffffff


	//   ....[13]....
        /*0070*/ 	.word	0xffffffff


	//   ....[14]....
        /*0074*/ 	.word	0xffffffff


	//   ....[15]....
        /*0078*/ 	.word	0xffffffff


	//   ....[16]....
        /*007c*/ 	.word	0xffffffff


	//   ....[17]....
        /*0080*/ 	.word	0xffffffff


	//   ....[18]....
        /*0084*/ 	.word	0xffffffff


	//   ....[19]....
        /*0088*/ 	.word	0xffffffff


	//   ....[20]....
        /*008c*/ 	.word	0xffffffff


	//   ....[21]....
        /*0090*/ 	.word	0xffffffff


	//   ....[22]....
        /*0094*/ 	.word	0xffffffff


	//   ....[23]....
        /*0098*/ 	.word	0xffffffff


	//   ....[24]....
        /*009c*/ 	.word	0xffffffff


	//   ....[25]....
        /*00a0*/ 	.word	0xffffffff


	//   ....[26]....
        /*00a4*/ 	.word	0xffffffff


	//   ....[27]....
        /*00a8*/ 	.word	0xffffffff


	//   ....[28]....
        /*00ac*/ 	.word	0xffffffff


	//   ....[29]....
        /*00b0*/ 	.word	0xffffffff


	//   ....[30]....
        /*00b4*/ 	.word	0xffffffff


	//   ....[31]....
        /*00b8*/ 	.word	0xffffffff


	//   ....[32]....
        /*00bc*/ 	.word	0xffffffff


	//   ....[33]....
        /*00c0*/ 	.word	0xffffffff


	//   ....[34]....
        /*00c4*/ 	.word	0xffffffff


	//   ....[35]....
        /*00c8*/ 	.word	0xffffffff


	//   ....[36]....
        /*00cc*/ 	.word	0xffffffff


	//   ....[37]....
        /*00d0*/ 	.word	0xffffffff


	//   ....[38]....
        /*00d4*/ 	.word	0xffffffff


	//   ....[39]....
        /*00d8*/ 	.word	0xffffffff


	//----- nvinfo : EIATTR_COOP_GROUP_INSTR_OFFSETS
	.align		4
.L_1735:
        /*00dc*/ 	.byte	0x04, 0x28
        /*00de*/ 	.short	(.L_1737 - .L_1736)


	//   ....[0]....
.L_1736:
        /*00e0*/ 	.word	0x00000b60


	//   ....[1]....
        /*00e4*/ 	.word	0x00000b90


	//   ....[2]....
        /*00e8*/ 	.word	0x00000ba0


	//   ....[3]....
        /*00ec*/ 	.word	0x00000bb0


	//   ....[4]....
        /*00f0*/ 	.word	0x00000be0


	//   ....[5]....
        /*00f4*/ 	.word	0x00000c00


	//   ....[6]....
        /*00f8*/ 	.word	0x00000c10


	//   ....[7]....
        /*00fc*/ 	.word	0x00000c20


	//   ....[8]....
        /*0100*/ 	.word	0x00000c50


	//   ....[9]....
        /*0104*/ 	.word	0x00000c70


	//   ....[10]....
        /*0108*/ 	.word	0x00000c90


	//   ....[11]....
        /*010c*/ 	.word	0x00000ca0


	//   ....[12]....
        /*0110*/ 	.word	0x00000cd0


	//   ....[13]....
        /*0114*/ 	.word	0x00000cf0


	//   ....[14]....
        /*0118*/ 	.word	0x00000d10


	//   ....[15]....
        /*011c*/ 	.word	0x00000d20


	//   ....[16]....
        /*0120*/ 	.word	0x00000d50


	//   ....[17]....
        /*0124*/ 	.word	0x00000d80


	//   ....[18]....
        /*0128*/ 	.word	0x00000d90


	//   ....[19]....
        /*012c*/ 	.word	0x00000da0


	//   ....[20]....
        /*0130*/ 	.word	0x00001090


	//   ....[21]....
        /*0134*/ 	.word	0x00001100


	//   ....[22]....
        /*0138*/ 	.word	0x00001160


	//   ....[23]....
        /*013c*/ 	.word	0x000011c0


	//   ....[24]....
        /*0140*/ 	.word	0x00001230


	//   ....[25]....
        /*0144*/ 	.word	0x000012a0


	//   ....[26]....
        /*0148*/ 	.word	0x00001300


	//   ....[27]....
        /*014c*/ 	.word	0x00001360


	//   ....[28]....
        /*0150*/ 	.word	0x000013c0


	//   ....[29]....
        /*0154*/ 	.word	0x00001430


	//   ....[30]....
        /*0158*/ 	.word	0x000014a0


	//   ....[31]....
        /*015c*/ 	.word	0x00001500


	//   ....[32]....
        /*0160*/ 	.word	0x00001560


	//   ....[33]....
        /*0164*/ 	.word	0x000015c0


	//   ....[34]....
        /*0168*/ 	.word	0x00001630


	//   ....[35]....
        /*016c*/ 	.word	0x000016a0


	//   ....[36]....
        /*0170*/ 	.word	0x00001700


	//   ....[37]....
        /*0174*/ 	.word	0x00001760


	//   ....[38]....
        /*0178*/ 	.word	0x000017c0


	//   ....[39]....
        /*017c*/ 	.word	0x00001820


	//----- nvinfo : EIATTR_EXIT_INSTR_OFFSETS
	.align		4
.L_1737:
        /*0180*/ 	.byte	0x04, 0x1c
        /*0182*/ 	.short	(.L_1739 - .L_1738)


	//   ....[0]....
.L_1738:
        /*0184*/ 	.word	0x00000070


	//   ....[1]....
        /*0188*/ 	.word	0x00001030


	//----- nvinfo : EIATTR_MAX_THREADS
	.align		4
.L_1739:
        /*018c*/ 	.byte	0x04, 0x05
        /*018e*/ 	.short	(.L_1741 - .L_1740)
.L_1740:
        /*0190*/ 	.word	0x00000400
        /*0194*/ 	.word	0x00000001
        /*0198*/ 	.word	0x00000001


	//----- nvinfo : EIATTR_CRS_STACK_SIZE
	.align		4
.L_1741:
        /*019c*/ 	.byte	0x04, 0x1e
        /*019e*/ 	.short	(.L_1743 - .L_1742)
.L_1742:
        /*01a0*/ 	.word	0x00000000
.L_1743:


//--------------------- .nv.info._ZN10layer_norm31ln_parallel_residual_bwd_kernelINS_13Kernel_traitsI13__nv_bfloat16S2_fS2_fjLj1024ELj1ELj4ELj1ELj16ENS_18Kernel_traits_baseILj1024ES2_S2_fS2_fjLj128EEEEELb1ELb1ELb1EEEvNS_9BwdParamsE --------------------------
	.section	.nv.info._ZN10layer_norm31ln_parallel_residual_bwd_kernelINS_13Kernel_traitsI13__nv_bfloat16S2_fS2_fjLj1024ELj1ELj4ELj1ELj16ENS_18Kernel_traits_baseILj1024ES2_S2_fS2_fjLj128EEEEELb1ELb1ELb1EEEvNS_9BwdParamsE,"",@"SHT_CUDA_INFO"
	.sectionflags	@""
	.align	4


	//----- nvinfo : EIATTR_CUDA_API_VERSION
	.align		4
        /*0000*/ 	.byte	0x04, 0x37
        /*0002*/ 	.short	(.L_1745 - .L_1744)
.L_1744:
        /*0004*/ 	.word	0x00000082


	//----- nvinfo : EIATTR_SW2861232_WAR
	.align		4
.L_1745:
        /*0008*/ 	.byte	0x01, 0x35
	.zero		2


	//----- nvinfo : EIATTR_PARAM_CBANK
	.align		4
        /*000c*/ 	.byte	0x04, 0x0a
        /*000e*/ 	.short	(.L_1747 - .L_1746)
	.align		4
.L_1746:
        /*0010*/ 	.word	index@(.nv.constant0._ZN10layer_norm31ln_parallel_residual_bwd_kernelINS_13Kernel_traitsI13__nv_bfloat16S2_fS2_fjLj1024ELj1ELj4ELj1ELj16ENS_18Kernel_traits_baseILj1024ES2_S2_fS2_fjLj128EEEEELb1ELb1ELb1EEEvNS_9BwdParamsE)
        /*0014*/ 	.short	0x0160
        /*0016*/ 	.short	0x0128


	//----- nvinfo : EIATTR_CBANK_PARAM_SIZE
	.align		4
.L_1747:
        /*0018*/ 	.byte	0x03, 0x19
        /*001a*/ 	.short	0x0128


	//----- nvinfo : EIATTR_KPARAM_INFO
	.align		4
        /*001c*/ 	.byte	0x04, 0x17
        /*001e*/ 	.short	(.L_1749 - .L_1748)
.L_1748:
        /*0020*/ 	.word	0x00000000
        /*0024*/ 	.short	0x0000
        /*0026*/ 	.short	0x0000
        /*0028*/ 	.byte	0x00, 0xf0, 0xa1, 0x04


	//----- nvinfo : EIATTR_MAXREG_COUNT
	.align		4
.L_1749:
        /*002c*/ 	.byte	0x03, 0x1b
        /*002e*/ 	.short	0x00ff


	//----- nvinfo : EIATTR_NUM_BARRIERS
	.align		4
        /*0030*/ 	.byte	0x02, 0x4c
        /*0032*/ 	.byte	0x01
	.zero		1


	//----- nvinfo : EIATTR_MERCURY_ISA_VERSION
	.align		4
        /*0034*/ 	.byte	0x03, 0x5f
        /*0036*/ 	.short	0x0000


	//----- nvinfo : EIATTR_COOP_GROUP_MASK_REGIDS
	.align		4
        /*0038*/ 	.byte	0x04, 0x29
        /*003a*/ 	.short	(.L_1751 - .L_1750)


	//   ....[0]....
.L_1750:
        /*003c*/ 	.word	0xffffffff


	//   ....[1]....
        /*0040*/ 	.word	0xffffffff


	//   ....[2]....
        /*0044*/ 	.word	0xffffffff


	//   ....[3]....
        /*0048*/ 	.word	0xffffffff


	//   ....[4]....
        /*004c*/ 	.word	0xffffffff


	//   ....[5]....
        /*0050*/ 	.word	0xffffffff


	//   ....[6]....
        /*0054*/ 	.word	0xffffffff


	//   ....[7]....
        /*0058*/ 	.word	0xffffffff


	//   ....[8]....
        /*005c*/ 	.word	0xffffffff


	//   ....[9]....
        /*0060*/ 	.word	0xffffffff


	//   ....[10]....
        /*0064*/ 	.word	0xffffffff


	//   ....[11]....
        /*0068*/ 	.word	0xffffffff


	//   ....[12]....
        /*006c*/ 	.word	0xffffffff


	//   ....[13]....
        /*0070*/ 	.word	0xffffffff


	//   ....[14]....
        /*0074*/ 	.word	0xffffffff


	//   ....[15]....
        /*0078*/ 	.word	0xffffffff


	//   ....[16]....
        /*007c*/ 	.word	0xffffffff


	//   ....[17]....
        /*0080*/ 	.word	0xffffffff


	//   ....[18]....
        /*0084*/ 	.word	0xffffffff


	//   ....[19]....
        /*0088*/ 	.word	0xffffffff


	//----- nvinfo : EIATTR_COOP_GROUP_INSTR_OFFSETS
	.align		4
.L_1751:
        /*008c*/ 	.byte	0x04, 0x28
        /*008e*/ 	.short	(.L_1753 - .L_1752)


	//   ....[0]....
.L_1752:
        /*0090*/ 	.word	0x00001be0


	//   ....[1]....
        /*0094*/ 	.word	0x00001c00


	//   ....[2]....
        /*0098*/ 	.word	0x00001c20


	//   ....[3]....
        /*009c*/ 	.word	0x00001c40


	//   ....[4]....
        /*00a0*/ 	.word	0x00001c60


	//   ....[5]....
        /*00a4*/ 	.word	0x00001c80


	//   ....[6]....
        /*00a8*/ 	.word	0x00001ca0


	//   ....[7]....
        /*00ac*/ 	.word	0x00001cc0


	//   ....[8]....
        /*00b0*/ 	.word	0x00001ce0


	//   ....[9]....
        /*00b4*/ 	.word	0x00001d00


	//   ....[10]....
        /*00b8*/ 	.word	0x00004850


	//   ....[11]....
        /*00bc*/ 	.word	0x000048d0


	//   ....[12]....
        /*00c0*/ 	.word	0x00004950


	//   ....[13]....
        /*00c4*/ 	.word	0x000049c0


	//   ....[14]....
        /*00c8*/ 	.word	0x00004a40


	//   ....[15]....
        /*00cc*/ 	.word	0x00004ab0


	//   ....[16]....
        /*00d0*/ 	.word	0x00004b30


	//   ....[17]....
        /*00d4*/ 	.word	0x00004ba0


	//   ....[18]....
        /*00d8*/ 	.word	0x00004c20


	//   ....[19]....
        /*00dc*/ 	.word	0x00004c90


	//----- nvinfo : EIATTR_EXIT_INSTR_OFFSETS
	.align		4
.L_1753:
        /*00e0*/ 	.byte	0x04, 0x1c
        /*00e2*/ 	.short	(.L_1755 - .L_1754)


	//   ....[0]....
.L_1754:
        /*00e4*/ 	.word	0x000047f0


	//----- nvinfo : EIATTR_MAX_THREADS
	.align		4
.L_1755:
        /*00e8*/ 	.byte	0x04, 0x05
        /*00ea*/ 	.short	(.L_1757 - .L_1756)
.L_1756:
        /*00ec*/ 	.word	0x00000080
        /*00f0*/ 	.word	0x00000001
        /*00f4*/ 	.word	0x00000001


	//----- nvinfo : EIATTR_CRS_STACK_SIZE
	.align		4
.L_1757:
        /*00f8*/ 	.byte	0x04, 0x1e
        /*00fa*/ 	.short	(.L_1759 - .L_1758)
.L_1758:
        /*00fc*/ 	.word	0x00000000
.L_1759:


//--------------------- .nv.info._ZN10layer_norm31ln_parallel_residual_bwd_kernelINS_13Kernel_traitsIf13__nv_bfloat16fS2_fjLj1024ELj1ELj4ELj1ELj16ENS_18Kernel_traits_baseILj1024EfS2_fS2_fjLj128EEEEELb0ELb0ELb0EEEvNS_9BwdParamsE --------------------------
	.section	.nv.info._ZN10layer_norm31ln_parallel_residual_bwd_kernelINS_13Kernel_traitsIf13__nv_bfloat16fS2_fjLj1024ELj1ELj4ELj1ELj16ENS_18Kernel_traits_baseILj1024EfS2_fS2_fjLj128EEEEELb0ELb0ELb0EEEvNS_9BwdParamsE,"",@"SHT_CUDA_INFO"
	.sectionflags	@""
	.align	4


	//----- nvinfo : EIATTR_CUDA_API_VERSION
	.align		4
        /*0000*/ 	.byte	0x04, 0x37
        /*0002*/ 	.short	(.L_1761 - .L_1760)
.L_1760:
        /*0004*/ 	.word	0x00000082


	//----- nvinfo : EIATTR_SW2861232_WAR
	.align		4
.L_1761:
        /*0008*/ 	.byte	0x01, 0x35
	.zero		2


	//----- nvinfo : EIATTR_PARAM_CBANK
	.align		4
        /*000c*/ 	.byte	0x04, 0x0a
        /*000e*/ 	.short	(.L_1763 - .L_1762)
	.align		4
.L_1762:
        /*0010*/ 	.word	index@(.nv.constant0._ZN10layer_norm31ln_parallel_residual_bwd_kernelINS_13Kernel_traitsIf13__nv_bfloat16fS2_fjLj1024ELj1ELj4ELj1ELj16ENS_18Kernel_traits_baseILj1024EfS2_fS2_fjLj128EEEEELb0ELb0ELb0EEEvNS_9BwdParamsE)
        /*0014*/ 	.short	0x0160
        /*0016*/ 	.short	0x0128


	//----- nvinfo : EIATTR_CBANK_PARAM_SIZE
	.align		4
.L_1763:
        /*0018*/ 	.byte	0x03, 0x19
        /*001a*/ 	.short	0x0128


	//----- nvinfo : EIATTR_KPARAM_INFO
	.align		4
        /*001c*/ 	.byte	0x04, 0x17
        /*001e*/ 	.short	(.L_1765 - .L_1764)
.L_1764:
        /*0020*/ 	.word	0x00000000
        /*0024*/ 	.short	0x0000
        /*0026*/ 	.short	0x0000
        /*0028*/ 	.byte	0x00, 0xf0, 0xa1, 0x04


	//----- nvinfo : EIATTR_MAXREG_COUNT
	.align		4
.L_1765:
        /*002c*/ 	.byte	0x03, 0x1b
        /*002e*/ 	.short	0x00ff


	//----- nvinfo : EIATTR_NUM_BARRIERS
	.align		4
        /*0030*/ 	.byte	0x02, 0x4c
        /*0032*/ 	.byte	0x01
	.zero		1


	//----- nvinfo : EIATTR_ANNOTATIONS
	.align		4
        /*0034*/ 	.byte	0x04, 0x55
        /*0036*/ 	.short	(.L_1767 - .L_1766)


	//   ....[0]....
.L_1766:
        /* <DEDUP_REMOVED lines=72> */


	//----- nvinfo : EIATTR_MERCURY_ISA_VERSION
	.align		4
.L_1767:
        /*04a8*/ 	.byte	0x03, 0x5f
        /*04aa*/ 	.short	0x0000


	//----- nvinfo : EIATTR_COOP_GROUP_MASK_REGIDS
	.align		4
        /*04ac*/ 	.byte	0x04, 0x29
        /*04ae*/ 	.short	(.L_1769 - .L_1768)


	//   ....[0]....
.L_1768:
        /*04b0*/ 	.word	0xffffffff


	//   ....[1]....
        /*04b4*/ 	.word	0xffffffff


	//   ....[2]....
        /*04b8*/ 	.word	0xffffffff


	//   ....[3]....
        /*04bc*/ 	.word	0xffffffff


	//   ....[4]....
        /*04c0*/ 	.word	0xffffffff


	//   ....[5]....
        /*04c4*/ 	.word	0xffffffff


	//   ....[6]....
        /*04c8*/ 	.word	0xffffffff


	//   ....[7]....
        /*04cc*/ 	.word	0xffffffff


	//   ....[8]....
        /*04d0*/ 	.word	0xffffffff


	//   ....[9]....
        /*04d4*/ 	.word	0xffffffff


	//   ....[10]....
        /*04d8*/ 	.word	0xffffffff


	//   ....[11]....
        /*04dc*/ 	.word	0xffffffff


	//   ....[12]....
        /*04e0*/ 	.word	0xffffffff


	//   ....[13]....
        /*04e4*/ 	.word	0xffffffff


	//   ....[14]....
        /*04e8*/ 	.word	0xffffffff


	//   ....[15]....
        /*04ec*/ 	.word	0xffffffff


	//   ....[16]....
        /*04f0*/ 	.word	0xffffffff


	//   ....[17]....
        /*04f4*/ 	.word	0xffffffff


	//   ....[18]....
        /*04f8*/ 	.word	0xffffffff


	//   ....[19]....
        /*04fc*/ 	.word	0xffffffff


	//----- nvinfo : EIATTR_COOP_GROUP_INSTR_OFFSETS
	.align		4
.L_1769:
        /*0500*/ 	.byte	0x04, 0x28
        /*0502*/ 	.short	(.L_1771 - .L_1770)


	//   ....[0]....
.L_1770:
        /*0504*/ 	.word	0x00002da0


	//   ....[1]....
        /*0508*/ 	.word	0x00002dd0


	//   ....[2]....
        /*050c*/ 	.word	0x00002de0


	//   ....[3]....
        /*0510*/ 	.word	0x00002e10


	//   ....[4]....
        /*0514*/ 	.word	0x00002e30


	//   ....[5]....
        /*0518*/ 	.word	0x00002e50


	//   ....[6]....
        /*051c*/ 	.word	0x00002e60


	//   ....[7]....
        /*0520*/ 	.word	0x00002e90


	//   ....[8]....
        /*0524*/ 	.word	0x00002ea0


	//   ....[9]....
        /*0528*/ 	.word	0x00002ec0


	//   ....[10]....
        /*052c*/ 	.word	0x000063a0


	//   ....[11]....
        /*0530*/ 	.word	0x00006420


	//   ....[12]....
        /*0534*/ 	.word	0x000064a0


	//   ....[13]....
        /*0538*/ 	.word	0x00006510


	//   ....[14]....
        /*053c*/ 	.word	0x00006590


	//   ....[15]....
        /*0540*/ 	.word	0x00006600


	//   ....[16]....
        /*0544*/ 	.word	0x00006680


	//   ....[17]....
        /*0548*/ 	.word	0x000066f0


	//   ....[18]....
        /*054c*/ 	.word	0x00006770


	//   ....[19]....
        /*0550*/ 	.word	0x000067e0


	//----- nvinfo : EIATTR_EXIT_INSTR_OFFSETS
	.align		4
.L_1771:
        /*0554*/ 	.byte	0x04, 0x1c
        /*0556*/ 	.short	(.L_1773 - .L_1772)


	//   ....[0]....
.L_1772:
        /*0558*/ 	.word	0x000062e0


	//   ....[1]....
        /*055c*/ 	.word	0x00006340


	//----- nvinfo : EIATTR_MAX_THREADS
	.align		4
.L_1773:
        /*0560*/ 	.byte	0x04, 0x05
        /*0562*/ 	.short	(.L_1775 - .L_1774)
.L_1774:
        /*0564*/ 	.word	0x00000080
        /*0568*/ 	.word	0x00000001
        /*056c*/ 	.word	0x00000001


	//----- nvinfo : EIATTR_CRS_STACK_SIZE
	.align		4
.L_1775:
        /*0570*/ 	.byte	0x04, 0x1e
        /*0572*/ 	.short	(.L_1777 - .L_1776)
.L_1776:
        /*0574*/ 	.word	0x00000000
.L_1777:


//--------------------- .nv.info._ZN10layer_norm31ln_parallel_residual_bwd_kernelINS_13Kernel_traitsIf13__nv_bfloat16fS2_fjLj1024ELj1ELj4ELj1ELj16ENS_18Kernel_traits_baseILj1024EfS2_fS2_fjLj128EEEEELb0ELb0ELb1EEEvNS_9BwdParamsE --------------------------
	.section	.nv.info._ZN10layer_norm31ln_parallel_residual_bwd_kernelINS_13Kernel_traitsIf13__nv_bfloat16fS2_fjLj1024ELj1ELj4ELj1ELj16ENS_18Kernel_traits_baseILj1024EfS2_fS2_fjLj128EEEEELb0ELb0ELb1EEEvNS_9BwdParamsE,"",@"SHT_CUDA_INFO"
	.sectionflags	@""
	.align	4


	//----- nvinfo : EIATTR_CUDA_API_VERSION
	.align		4
        /*0000*/ 	.byte	0x04, 0x37
        /*0002*/ 	.short	(.L_1779 - .L_1778)
.L_1778:
        /*0004*/ 	.word	0x00000082


	//----- nvinfo : EIATTR_SW2861232_WAR
	.align		4
.L_1779:
        /*0008*/ 	.byte	0x01, 0x35
	.zero		2


	//----- nvinfo : EIATTR_PARAM_CBANK
	.align		4
        /*000c*/ 	.byte	0x04, 0x0a
        /*000e*/ 	.short	(.L_1781 - .L_1780)
	.align		4
.L_1780:
        /*0010*/ 	.word	index@(.nv.constant0._ZN10layer_norm31ln_parallel_residual_bwd_kernelINS_13Kernel_traitsIf13__nv_bfloat16fS2_fjLj1024ELj1ELj4ELj1ELj16ENS_18Kernel_traits_baseILj1024EfS2_fS2_fjLj128EEEEELb0ELb0ELb1EEEvNS_9BwdParamsE)
        /*0014*/ 	.short	0x0160
        /*0016*/ 	.short	0x0128


	//----- nvinfo : EIATTR_CBANK_PARAM_SIZE
	.align		4
.L_1781:
        /*0018*/ 	.byte	0x03, 0x19
        /*001a*/ 	.short	0x0128


	//----- nvinfo : EIATTR_KPARAM_INFO
	.align		4
        /*001c*/ 	.byte	0x04, 0x17
        /*001e*/ 	.short	(.L_1783 - .L_1782)
.L_1782:
        /*0020*/ 	.word	0x00000000
        /*0024*/ 	.short	0x0000
        /*0026*/ 	.short	0x0000
        /*0028*/ 	.byte	0x00, 0xf0, 0xa1, 0x04


	//----- nvinfo : EIATTR_MAXREG_COUNT
	.align		4
.L_1783:
        /*002c*/ 	.byte	0x03, 0x1b
        /*002e*/ 	.short	0x00ff


	//----- nvinfo : EIATTR_NUM_BARRIERS
	.align		4
        /*0030*/ 	.byte	0x02, 0x4c
        /*0032*/ 	.byte	0x01
	.zero		1


	//----- nvinfo : EIATTR_ANNOTATIONS
	.align		4
        /*0034*/ 	.byte	0x04, 0x55
        /*0036*/ 	.short	(.L_1785 - .L_1784)


	//   ....[0]....
.L_1784:
        /* <DEDUP_REMOVED lines=124> */


	//----- nvinfo : EIATTR_MERCURY_ISA_VERSION
	.align		4
.L_1785:
        /*07e8*/ 	.byte	0x03, 0x5f
        /*07ea*/ 	.short	0x0000


	//----- nvinfo : EIATTR_COOP_GROUP_MASK_REGIDS
	.align		4
        /*07ec*/ 	.byte	0x04, 0x29
        /*07ee*/ 	.short	(.L_1787 - .L_1786)


	//   ....[0]....
.L_1786:
        /*07f0*/ 	.word	0xffffffff


	//   ....[1]....
        /*07f4*/ 	.word	0xffffffff


	//   ....[2]....
        /*07f8*/ 	.word	0xffffffff


	//   ....[3]....
        /*07fc*/ 	.word	0xffffffff


	//   ....[4]....
        /*0800*/ 	.word	0xffffffff


	//   ....[5]....
        /*0804*/ 	.word	0xffffffff


	//   ....[6]....
        /*0808*/ 	.word	0xffffffff


	//   ....[7]....
        /*080c*/ 	.word	0xffffffff


	//   ....[8]....
        /*0810*/ 	.word	0xffffffff


	//   ....[9]....
        /*0814*/ 	.word	0xffffffff


	//   ....[10]....
        /*0818*/ 	.word	0xffffffff


	//   ....[11]....
        /*081c*/ 	.word	0xffffffff


	//   ....[12]....
        /*0820*/ 	.word	0xffffffff


	//   ....[13]....
        /*0824*/ 	.word	0xffffffff


	//   ....[14]....
        /*0828*/ 	.word	0xffffffff


	//   ....[15]....
        /*082c*/ 	.word	0xffffffff


	//   ....[16]....
        /*0830*/ 	.word	0xffffffff


	//   ....[17]....
        /*0834*/ 	.word	0xffffffff


	//   ....[18]....
        /*0838*/ 	.word	0xffffffff


	//   ....[19]....
        /*083c*/ 	.word	0xffffffff


	//----- nvinfo : EIATTR_COOP_GROUP_INSTR_OFFSETS
	.align		4
.L_1787:
        /*0840*/ 	.byte	0x04, 0x28
        /*0842*/ 	.short	(.L_1789 - .L_1788)


	//   ....[0]....
.L_1788:
        /*0844*/ 	.word	0x00002fe0


	//   ....[1]....
        /*0848*/ 	.word	0x00003000


	//   ....[2]....
        /*084c*/ 	.word	0x00003030


	//   ....[3]....
        /*0850*/ 	.word	0x00003050


	//   ....[4]....
        /*0854*/ 	.word	0x00003070


	//   ....[5]....
        /*0858*/ 	.word	0x00003090


	//   ....[6]....
        /*085c*/ 	.word	0x000030b0


	//   ....[7]....
        /*0860*/ 	.word	0x000030d0


	//   ....[8]....
        /*0864*/ 	.word	0x000030e0


	//   ....[9]....
        /*0868*/ 	.word	0x00003100


	//   ....[10]....
        /*086c*/ 	.word	0x00006100


	//   ....[11]....
        /*0870*/ 	.word	0x00006160


	//   ....[12]....
        /*0874*/ 	.word	0x000061c0


	//   ....[13]....
        /*0878*/ 	.word	0x00006210


	//   ....[14]....
        /*087c*/ 	.word	0x00006270


	//   ....[15]....
        /*0880*/ 	.word	0x000062c0


	//   ....[16]....
        /*0884*/ 	.word	0x00006320


	//   ....[17]....
        /*0888*/ 	.word	0x00006370


	//   ....[18]....
        /*088c*/ 	.word	0x000063d0


	//   ....[19]....
        /*0890*/ 	.word	0x00006420


	//----- nvinfo : EIATTR_EXIT_INSTR_OFFSETS
	.align		4
.L_1789:
        /*0894*/ 	.byte	0x04, 0x1c
        /*0896*/ 	.short	(.L_1791 - .L_1790)


	//   ....[0]....
.L_1790:
        /*0898*/ 	.word	0x000060c0


	//----- nvinfo : EIATTR_MAX_THREADS
	.align		4
.L_1791:
        /*089c*/ 	.byte	0x04, 0x05
        /*089e*/ 	.short	(.L_1793 - .L_1792)
.L_1792:
        /*08a0*/ 	.word	0x00000080
        /*08a4*/ 	.word	0x00000001
        /*08a8*/ 	.word	0x00000001


	//----- nvinfo : EIATTR_CRS_STACK_SIZE
	.align		4
.L_1793:
        /*08ac*/ 	.byte	0x04, 0x1e
        /*08ae*/ 	.short	(.L_1795 - .L_1794)
.L_1794:
        /*08b0*/ 	.word	0x00000000
.L_1795:


//--------------------- .nv.info._ZN10layer_norm31ln_parallel_residual_bwd_kernelINS_13Kernel_traitsIf13__nv_bfloat16fS2_fjLj1024ELj1ELj4ELj1ELj16ENS_18Kernel_traits_baseILj1024EfS2_fS2_fjLj128EEEEELb0ELb1ELb0EEEvNS_9BwdParamsE --------------------------
	.section	.nv.info._ZN10layer_norm31ln_parallel_residual_bwd_kernelINS_13Kernel_traitsIf13__nv_bfloat16fS2_fjLj1024ELj1ELj4ELj1ELj16ENS_18Kernel_traits_baseILj1024EfS2_fS2_fjLj128EEEEELb0ELb1ELb0EEEvNS_9BwdParamsE,"",@"SHT_CUDA_INFO"
	.sectionflags	@""
	.align	4


	//----- nvinfo : EIATTR_CUDA_API_VERSION
	.align		4
        /*0000*/ 	.byte	0x04, 0x37
        /*0002*/ 	.short	(.L_1797 - .L_1796)
.L_1796:
        /*0004*/ 	.word	0x00000082


	//----- nvinfo : EIATTR_SW2861232_WAR
	.align		4
.L_1797:
        /*0008*/ 	.byte	0x01, 0x35
	.zero		2


	//----- nvinfo : EIATTR_PARAM_CBANK
	.align		4
        /*000c*/ 	.byte	0x04, 0x0a
        /*000e*/ 	.short	(.L_1799 - .L_1798)
	.align		4
.L_1798:
        /*0010*/ 	.word	index@(.nv.constant0._ZN10layer_norm31ln_parallel_residual_bwd_kernelINS_13Kernel_traitsIf13__nv_bfloat16fS2_fjLj1024ELj1ELj4ELj1ELj16ENS_18Kernel_traits_baseILj1024EfS2_fS2_fjLj128EEEEELb0ELb1ELb0EEEvNS_9BwdParamsE)
        /*0014*/ 	.short	0x0160
        /*0016*/ 	.short	0x0128


	//----- nvinfo : EIATTR_CBANK_PARAM_SIZE
	.align		4
.L_1799:
        /*0018*/ 	.byte	0x03, 0x19
        /*001a*/ 	.short	0x0128


	//----- nvinfo : EIATTR_KPARAM_INFO
	.align		4
        /*001c*/ 	.byte	0x04, 0x17
        /*001e*/ 	.short	(.L_1801 - .L_1800)
.L_1800:
        /*0020*/ 	.word	0x00000000
        /*0024*/ 	.short	0x0000
        /*0026*/ 	.short	0x0000
        /*0028*/ 	.byte	0x00, 0xf0, 0xa1, 0x04


	//----- nvinfo : EIATTR_MAXREG_COUNT
	.align		4
.L_1801:
        /*002c*/ 	.byte	0x03, 0x1b
        /*002e*/ 	.short	0x00ff


	//----- nvinfo : EIATTR_NUM_BARRIERS
	.align		4
        /*0030*/ 	.byte	0x02, 0x4c
        /*0032*/ 	.byte	0x01
	.zero		1


	//----- nvinfo : EIATTR_MERCURY_ISA_VERSION
	.align		4
        /*0034*/ 	.byte	0x03, 0x5f
        /*0036*/ 	.short	0x0000


	//----- nvinfo : EIATTR_COOP_GROUP_MASK_REGIDS
	.align		4
        /*0038*/ 	.byte	0x04, 0x29
        /*003a*/ 	.short	(.L_1803 - .L_1802)


	//   ....[0]....
.L_1802:
        /*003c*/ 	.word	0xffffffff


	//   ....[1]....
        /*0040*/ 	.word	0xffffffff


	//   ....[2]....
        /*0044*/ 	.word	0xffffffff


	//   ....[3]....
        /*0048*/ 	.word	0xffffffff


	//   ....[4]....
        /*004c*/ 	.word	0xffffffff


	//   ....[5]....
        /*0050*/ 	.word	0xffffffff


	//   ....[6]....
        /*0054*/ 	.word	0xffffffff


	//   ....[7]....
        /*0058*/ 	.word	0xffffffff


	//   ....[8]....
        /*005c*/ 	.word	0xffffffff


	//   ....[9]....
        /*0060*/ 	.word	0xffffffff


	//   ....[10]....
        /*0064*/ 	.word	0xffffffff


	//   ....[11]....
        /*0068*/ 	.word	0xffffffff


	//   ....[12]....
        /*006c*/ 	.word	0xffffffff


	//   ....[13]....
        /*0070*/ 	.word	0xffffffff


	//   ....[14]....
        /*0074*/ 	.word	0xffffffff


	//   ....[15]....
        /*0078*/ 	.word	0xffffffff


	//   ....[16]....
        /*007c*/ 	.word	0xffffffff


	//   ....[17]....
        /*0080*/ 	.word	0xffffffff


	//   ....[18]....
        /*0084*/ 	.word	0xffffffff


	//   ....[19]....
        /*0088*/ 	.word	0xffffffff


	//----- nvinfo : EIATTR_COOP_GROUP_INSTR_OFFSETS
	.align		4
.L_1803:
        /*008c*/ 	.byte	0x04, 0x28
        /*008e*/ 	.short	(.L_1805 - .L_1804)


	//   ....[0]....
.L_1804:
        /*0090*/ 	.word	0x000019c0


	//   ....[1]....
        /*0094*/ 	.word	0x000019e0


	//   ....[2]....
        /*0098*/ 	.word	0x00001a00


	//   ....[3]....
        /*009c*/ 	.word	0x00001a20


	//   ....[4]....
        /*00a0*/ 	.word	0x00001a40


	//   ....[5]....
        /*00a4*/ 	.word	0x00001a60


	//   ....[6]....
        /*00a8*/ 	.word	0x00001a80


	//   ....[7]....
        /*00ac*/ 	.word	0x00001aa0


	//   ....[8]....
        /*00b0*/ 	.word	0x00001ac0


	//   ....[9]....
        /*00b4*/ 	.word	0x00001ae0


	//   ....[10]....
        /*00b8*/ 	.word	0x00003f90


	//   ....[11]....
        /*00bc*/ 	.word	0x00004010


	//   ....[12]....
        /*00c0*/ 	.word	0x00004090


	//   ....[13]....
        /*00c4*/ 	.word	0x00004100


	//   ....[14]....
        /*00c8*/ 	.word	0x00004180


	//   ....[15]....
        /*00cc*/ 	.word	0x000041f0


	//   ....[16]....
        /*00d0*/ 	.word	0x00004270


	//   ....[17]....
        /*00d4*/ 	.word	0x000042e0


	//   ....[18]....
        /*00d8*/ 	.word	0x00004360


	//   ....[19]....
        /*00dc*/ 	.word	0x000043d0


	//----- nvinfo : EIATTR_EXIT_INSTR_OFFSETS
	.align		4
.L_1805:
        /*00e0*/ 	.byte	0x04, 0x1c
        /*00e2*/ 	.short	(.L_1807 - .L_1806)


	//   ....[0]....
.L_1806:
        /*00e4*/ 	.word	0x00003f00


	//   ....[1]....
        /*00e8*/ 	.word	0x00003f30


	//----- nvinfo : EIATTR_MAX_THREADS
	.align		4
.L_1807:
        /*00ec*/ 	.byte	0x04, 0x05
        /*00ee*/ 	.short	(.L_1809 - .L_1808)
.L_1808:
        /*00f0*/ 	.word	0x00000080
        /*00f4*/ 	.word	0x00000001
        /*00f8*/ 	.word	0x00000001


	//----- nvinfo : EIATTR_CRS_STACK_SIZE
	.align		4
.L_1809:
        /*00fc*/ 	.byte	0x04, 0x1e
        /*00fe*/ 	.short	(.L_1811 - .L_1810)
.L_1810:
        /*0100*/ 	.word	0x00000000
.L_1811:


//--------------------- .nv.info._ZN10layer_norm31ln_parallel_residual_bwd_kernelINS_13Kernel_traitsIf13__nv_bfloat16fS2_fjLj1024ELj1ELj4ELj1ELj16ENS_18Kernel_traits_baseILj1024EfS2_fS2_fjLj128EEEEELb0ELb1ELb1EEEvNS_9BwdParamsE --------------------------
	.section	.nv.info._ZN10layer_norm31ln_parallel_residual_bwd_kernelINS_13Kernel_traitsIf13__nv_bfloat16fS2_fjLj1024ELj1ELj4ELj1ELj16ENS_18Kernel_traits_baseILj1024EfS2_fS2_fjLj128EEEEELb0ELb1ELb1EEEvNS_9BwdParamsE,"",@"SHT_CUDA_INFO"
	.sectionflags	@""
	.align	4


	//----- nvinfo : EIATTR_CUDA_API_VERSION
	.align		4
        /*0000*/ 	.byte	0x04, 0x37
        /*0002*/ 	.short	(.L_1813 - .L_1812)
.L_1812:
        /*0004*/ 	.word	0x00000082


	//----- nvinfo : EIATTR_SW2861232_WAR
	.align		4
.L_1813:
        /*0008*/ 	.byte	0x01, 0x35
	.zero		2


	//----- nvinfo : EIATTR_PARAM_CBANK
	.align		4
        /*000c*/ 	.byte	0x04, 0x0a
        /*000e*/ 	.short	(.L_1815 - .L_1814)
	.align		4
.L_1814:
        /*0010*/ 	.word	index@(.nv.constant0._ZN10layer_norm31ln_parallel_residual_bwd_kernelINS_13Kernel_traitsIf13__nv_bfloat16fS2_fjLj1024ELj1ELj4ELj1ELj16ENS_18Kernel_traits_baseILj1024EfS2_fS2_fjLj128EEEEELb0ELb1ELb1EEEvNS_9BwdParamsE)
        /*0014*/ 	.short	0x0160
        /*0016*/ 	.short	0x0128


	//----- nvinfo : EIATTR_CBANK_PARAM_SIZE
	.align		4
.L_1815:
        /*0018*/ 	.byte	0x03, 0x19
        /*001a*/ 	.short	0x0128


	//----- nvinfo : EIATTR_KPARAM_INFO
	.align		4
        /*001c*/ 	.byte	0x04, 0x17
        /*001e*/ 	.short	(.L_1817 - .L_1816)
.L_1816:
        /*0020*/ 	.word	0x00000000
        /*0024*/ 	.short	0x0000
        /*0026*/ 	.short	0x0000
        /*0028*/ 	.byte	0x00, 0xf0, 0xa1, 0x04


	//----- nvinfo : EIATTR_MAXREG_COUNT
	.align		4
.L_1817:
        /*002c*/ 	.byte	0x03, 0x1b
        /*002e*/ 	.short	0x00ff


	//----- nvinfo : EIATTR_NUM_BARRIERS
	.align		4
        /*0030*/ 	.byte	0x02, 0x4c
        /*0032*/ 	.byte	0x01
	.zero		1


	//----- nvinfo : EIATTR_MERCURY_ISA_VERSION
	.align		4
        /*0034*/ 	.byte	0x03, 0x5f
        /*0036*/ 	.short	0x0000


	//----- nvinfo : EIATTR_COOP_GROUP_MASK_REGIDS
	.align		4
        /*0038*/ 	.byte	0x04, 0x29
        /*003a*/ 	.short	(.L_1819 - .L_1818)


	//   ....[0]....
.L_1818:
        /*003c*/ 	.word	0xffffffff


	//   ....[1]....
        /*0040*/ 	.word	0xffffffff


	//   ....[2]....
        /*0044*/ 	.word	0xffffffff


	//   ....[3]....
        /*0048*/ 	.word	0xffffffff


	//   ....[4]....
        /*004c*/ 	.word	0xffffffff


	//   ....[5]....
        /*0050*/ 	.word	0xffffffff


	//   ....[6]....
        /*0054*/ 	.word	0xffffffff


	//   ....[7]....
        /*0058*/ 	.word	0xffffffff


	//   ....[8]....
        /*005c*/ 	.word	0xffffffff


	//   ....[9]....
        /*0060*/ 	.word	0xffffffff


	//   ....[10]....
        /*0064*/ 	.word	0xffffffff


	//   ....[11]....
        /*0068*/ 	.word	0xffffffff


	//   ....[12]....
        /*006c*/ 	.word	0xffffffff


	//   ....[13]....
        /*0070*/ 	.word	0xffffffff


	//   ....[14]....
        /*0074*/ 	.word	0xffffffff


	//   ....[15]....
        /*0078*/ 	.word	0xffffffff


	//   ....[16]....
        /*007c*/ 	.word	0xffffffff


	//   ....[17]....
        /*0080*/ 	.word	0xffffffff


	//   ....[18]....
        /*0084*/ 	.word	0xffffffff


	//   ....[19]....
        /*0088*/ 	.word	0xffffffff


	//----- nvinfo : EIATTR_COOP_GROUP_INSTR_OFFSETS
	.align		4
.L_1819:
        /*008c*/ 	.byte	0x04, 0x28
        /*008e*/ 	.short	(.L_1821 - .L_1820)


	//   ....[0]....
.L_1820:
        /*0090*/ 	.word	0x000018e0


	//   ....[1]....
        /*0094*/ 	.word	0x00001900


	//   ....[2]....
        /*0098*/ 	.word	0x00001920


	//   ....[3]....
        /*009c*/ 	.word	0x00001940


	//   ....[4]....
        /*00a0*/ 	.word	0x00001960


	//   ....[5]....
        /*00a4*/ 	.word	0x00001980


	//   ....[6]....
        /*00a8*/ 	.word	0x000019a0


	//   ....[7]....
        /*00ac*/ 	.word	0x000019c0


	//   ....[8]....
        /*00b0*/ 	.word	0x000019e0


	//   ....[9]....
        /*00b4*/ 	.word	0x00001a00


	//   ....[10]....
        /*00b8*/ 	.word	0x00003ad0


	//   ....[11]....
        /*00bc*/ 	.word	0x00003b50


	//   ....[12]....
        /*00c0*/ 	.word	0x00003bd0


	//   ....[13]....
        /*00c4*/ 	.word	0x00003c40


	//   ....[14]....
        /*00c8*/ 	.word	0x00003cc0


	//   ....[15]....
        /*00cc*/ 	.word	0x00003d30


	//   ....[16]....
        /*00d0*/ 	.word	0x00003db0


	//   ....[17]....
        /*00d4*/ 	.word	0x00003e20


	//   ....[18]....
        /*00d8*/ 	.word	0x00003ea0


	//   ....[19]....
        /*00dc*/ 	.word	0x00003f10


	//----- nvinfo : EIATTR_EXIT_INSTR_OFFSETS
	.align		4
.L_1821:
        /*00e0*/ 	.byte	0x04, 0x1c
        /*00e2*/ 	.short	(.L_1823 - .L_1822)


	//   ....[0]....
.L_1822:
        /*00e4*/ 	.word	0x00003a70


	//----- nvinfo : EIATTR_MAX_THREADS
	.align		4
.L_1823:
        /*00e8*/ 	.byte	0x04, 0x05
        /*00ea*/ 	.short	(.L_1825 - .L_1824)
.L_1824:
        /*00ec*/ 	.word	0x00000080
        /*00f0*/ 	.word	0x00000001
        /*00f4*/ 	.word	0x00000001


	//----- nvinfo : EIATTR_CRS_STACK_SIZE
	.align		4
.L_1825:
        /*00f8*/ 	.byte	0x04, 0x1e
        /*00fa*/ 	.short	(.L_1827 - .L_1826)
.L_1826:
        /*00fc*/ 	.word	0x00000000
.L_1827:


//--------------------- .nv.info._ZN10layer_norm31ln_parallel_residual_bwd_kernelINS_13Kernel_traitsIf13__nv_bfloat16fS2_fjLj1024ELj1ELj4ELj1ELj16ENS_18Kernel_traits_baseILj1024EfS2_fS2_fjLj128EEEEELb1ELb0ELb0EEEvNS_9BwdParamsE --------------------------
	.section	.nv.info._ZN10layer_norm31ln_parallel_residual_bwd_kernelINS_13Kernel_traitsIf13__nv_bfloat16fS2_fjLj1024ELj1ELj4ELj1ELj16ENS_18Kernel_traits_baseILj1024EfS2_fS2_fjLj128EEEEELb1ELb0ELb0EEEvNS_9BwdParamsE,"",@"SHT_CUDA_INFO"
	.sectionflags	@""
	.align	4


	//----- nvinfo : EIATTR_CUDA_API_VERSION
	.align		4
        /*0000*/ 	.byte	0x04, 0x37
        /*0002*/ 	.short	(.L_1829 - .L_1828)
.L_1828:
        /*0004*/ 	.word	0x00000082


	//----- nvinfo : EIATTR_SW2861232_WAR
	.align		4
.L_1829:
        /*0008*/ 	.byte	0x01, 0x35
	.zero		2


	//----- nvinfo : EIATTR_PARAM_CBANK
	.align		4
        /*000c*/ 	.byte	0x04, 0x0a
        /*000e*/ 	.short	(.L_1831 - .L_1830)
	.align		4
.L_1830:
        /*0010*/ 	.word	index@(.nv.constant0._ZN10layer_norm31ln_parallel_residual_bwd_kernelINS_13Kernel_traitsIf13__nv_bfloat16fS2_fjLj1024ELj1ELj4ELj1ELj16ENS_18Kernel_traits_baseILj1024EfS2_fS2_fjLj128EEEEELb1ELb0ELb0EEEvNS_9BwdParamsE)
        /*0014*/ 	.short	0x0160
        /*0016*/ 	.short	0x0128


	//----- nvinfo : EIATTR_CBANK_PARAM_SIZE
	.align		4
.L_1831:
        /*0018*/ 	.byte	0x03, 0x19
        /*001a*/ 	.short	0x0128


	//----- nvinfo : EIATTR_KPARAM_INFO
	.align		4
        /*001c*/ 	.byte	0x04, 0x17
        /*001e*/ 	.short	(.L_1833 - .L_1832)
.L_1832:
        /*0020*/ 	.word	0x00000000
        /*0024*/ 	.short	0x0000
        /*0026*/ 	.short	0x0000
        /*0028*/ 	.byte	0x00, 0xf0, 0xa1, 0x04


	//----- nvinfo : EIATTR_MAXREG_COUNT
	.align		4
.L_1833:
        /*002c*/ 	.byte	0x03, 0x1b
        /*002e*/ 	.short	0x00ff


	//----- nvinfo : EIATTR_NUM_BARRIERS
	.align		4
        /*0030*/ 	.byte	0x02, 0x4c
        /*0032*/ 	.byte	0x01
	.zero		1


	//----- nvinfo : EIATTR_ANNOTATIONS
	.align		4
        /*0034*/ 	.byte	0x04, 0x55
        /*0036*/ 	.short	(.L_1835 - .L_1834)


	//   ....[0]....
.L_1834:
        /* <DEDUP_REMOVED lines=92> */


	//----- nvinfo : EIATTR_MERCURY_ISA_VERSION
	.align		4
.L_1835:
        /*05e8*/ 	.byte	0x03, 0x5f
        /*05ea*/ 	.short	0x0000


	//----- nvinfo : EIATTR_COOP_GROUP_MASK_REGIDS
	.align		4
        /*05ec*/ 	.byte	0x04, 0x29
        /*05ee*/ 	.short	(.L_1837 - .L_1836)


	//   ....[0]....
.L_1836:
        /*05f0*/ 	.word	0xffffffff


	//   ....[1]....
        /*05f4*/ 	.word	0xffffffff


	//   ....[2]....
        /*05f8*/ 	.word	0xffffffff


	//   ....[3]....
        /*05fc*/ 	.word	0xffffffff


	//   ....[4]....
        /*0600*/ 	.word	0xffffffff


	//   ....[5]....
        /*0604*/ 	.word	0xffffffff


	//   ....[6]....
        /*0608*/ 	.word	0xffffffff


	//   ....[7]....
        /*060c*/ 	.word	0xffffffff


	//   ....[8]....
        /*0610*/ 	.word	0xffffffff


	//   ....[9]....
        /*0614*/ 	.word	0xffffffff


	//   ....[10]....
        /*0618*/ 	.word	0xffffffff


	//   ....[11]....
        /*061c*/ 	.word	0xffffffff


	//   ....[12]....
        /*0620*/ 	.word	0xffffffff


	//   ....[13]....
        /*0624*/ 	.word	0xffffffff


	//   ....[14]....
        /*0628*/ 	.word	0xffffffff


	//   ....[15]....
        /*062c*/ 	.word	0xffffffff


	//   ....[16]....
        /*0630*/ 	.word	0xffffffff


	//   ....[17]....
        /*0634*/ 	.word	0xffffffff


	//   ....[18]....
        /*0638*/ 	.word	0xffffffff


	//   ....[19]....
        /*063c*/ 	.word	0xffffffff


	//----- nvinfo : EIATTR_COOP_GROUP_INSTR_OFFSETS
	.align		4
.L_1837:
        /*0640*/ 	.byte	0x04, 0x28
        /*0642*/ 	.short	(.L_1839 - .L_1838)


	//   ....[0]....
.L_1838:
        /*0644*/ 	.word	0x00003220


	//   ....[1]....
        /*0648*/ 	.word	0x00003250


	//   ....[2]....
        /*064c*/ 	.word	0x00003260


	//   ....[3]....
        /*0650*/ 	.word	0x00003290


	//   ....[4]....
        /*0654*/ 	.word	0x000032b0


	//   ....[5]....
        /*0658*/ 	.word	0x000032d0


	//   ....[6]....
        /*065c*/ 	.word	0x000032f0


	//   ....[7]....
        /*0660*/ 	.word	0x00003310


	//   ....[8]....
        /*0664*/ 	.word	0x00003320


	//   ....[9]....
        /*0668*/ 	.word	0x00003340


	//   ....[10]....
        /*066c*/ 	.word	0x000073b0


	//   ....[11]....
        /*0670*/ 	.word	0x00007430


	//   ....[12]....
        /*0674*/ 	.word	0x000074b0


	//   ....[13]....
        /*0678*/ 	.word	0x00007520


	//   ....[14]....
        /*067c*/ 	.word	0x000075a0


	//   ....[15]....
        /*0680*/ 	.word	0x00007610


	//   ....[16]....
        /*0684*/ 	.word	0x00007690


	//   ....[17]....
        /*0688*/ 	.word	0x00007700


	//   ....[18]....
        /*068c*/ 	.word	0x00007780


	//   ....[19]....
        /*0690*/ 	.word	0x000077f0


	//----- nvinfo : EIATTR_EXIT_INSTR_OFFSETS
	.align		4
.L_1839:
        /*0694*/ 	.byte	0x04, 0x1c
        /*0696*/ 	.short	(.L_1841 - .L_1840)


	//   ....[0]....
.L_1840:
        /*0698*/ 	.word	0x000072f0


	//   ....[1]....
        /*069c*/ 	.word	0x00007350


	//----- nvinfo : EIATTR_MAX_THREADS
	.align		4
.L_1841:
        /*06a0*/ 	.byte	0x04, 0x05
        /*06a2*/ 	.short	(.L_1843 - .L_1842)
.L_1842:
        /*06a4*/ 	.word	0x00000080
        /*06a8*/ 	.word	0x00000001
        /*06ac*/ 	.word	0x00000001


	//----- nvinfo : EIATTR_CRS_STACK_SIZE
	.align		4
.L_1843:
        /*06b0*/ 	.byte	0x04, 0x1e
        /*06b2*/ 	.short	(.L_1845 - .L_1844)
.L_1844:
        /*06b4*/ 	.word	0x00000000
.L_1845:


//--------------------- .nv.info._ZN10layer_norm31ln_parallel_residual_bwd_kernelINS_13Kernel_traitsIf13__nv_bfloat16fS2_fjLj1024ELj1ELj4ELj1ELj16ENS_18Kernel_traits_baseILj1024EfS2_fS2_fjLj128EEEEELb1ELb0ELb1EEEvNS_9BwdParamsE --------------------------
	.section	.nv.info._ZN10layer_norm31ln_parallel_residual_bwd_kernelINS_13Kernel_traitsIf13__nv_bfloat16fS2_fjLj1024ELj1ELj4ELj1ELj16ENS_18Kernel_traits_baseILj1024EfS2_fS2_fjLj128EEEEELb1ELb0ELb1EEEvNS_9BwdParamsE,"",@"SHT_CUDA_INFO"
	.sectionflags	@""
	.align	4


	//----- nvinfo : EIATTR_CUDA_API_VERSION
	.align		4
        /*0000*/ 	.byte	0x04, 0x37
        /*0002*/ 	.short	(.L_1847 - .L_1846)
.L_1846:
        /*0004*/ 	.word	0x00000082


	//----- nvinfo : EIATTR_SW2861232_WAR
	.align		4
.L_1847:
        /*0008*/ 	.byte	0x01, 0x35
	.zero		2


	//----- nvinfo : EIATTR_PARAM_CBANK
	.align		4
        /*000c*/ 	.byte	0x04, 0x0a
        /*000e*/ 	.short	(.L_1849 - .L_1848)
	.align		4
.L_1848:
        /*0010*/ 	.word	index@(.nv.constant0._ZN10layer_norm31ln_parallel_residual_bwd_kernelINS_13Kernel_traitsIf13__nv_bfloat16fS2_fjLj1024ELj1ELj4ELj1ELj16ENS_18Kernel_traits_baseILj1024EfS2_fS2_fjLj128EEEEELb1ELb0ELb1EEEvNS_9BwdParamsE)
        /*0014*/ 	.short	0x0160
        /*0016*/ 	.short	0x0128


	//----- nvinfo : EIATTR_CBANK_PARAM_SIZE
	.align		4
.L_1849:
        /*0018*/ 	.byte	0x03, 0x19
        /*001a*/ 	.short	0x0128


	//----- nvinfo : EIATTR_KPARAM_INFO
	.align		4
        /*001c*/ 	.byte	0x04, 0x17
        /*001e*/ 	.short	(.L_1851 - .L_1850)
.L_1850:
        /*0020*/ 	.word	0x00000000
        /*0024*/ 	.short	0x0000
        /*0026*/ 	.short	0x0000
        /*0028*/ 	.byte	0x00, 0xf0, 0xa1, 0x04


	//----- nvinfo : EIATTR_MAXREG_COUNT
	.align		4
.L_1851:
        /*002c*/ 	.byte	0x03, 0x1b
        /*002e*/ 	.short	0x00ff


	//----- nvinfo : EIATTR_NUM_BARRIERS
	.align		4
        /*0030*/ 	.byte	0x02, 0x4c
        /*0032*/ 	.byte	0x01
	.zero		1


	//----- nvinfo : EIATTR_ANNOTATIONS
	.align		4
        /*0034*/ 	.byte	0x04, 0x55
        /*0036*/ 	.short	(.L_1853 - .L_1852)


	//   ....[0]....
.L_1852:
        /* <DEDUP_REMOVED lines=156> */


	//----- nvinfo : EIATTR_MERCURY_ISA_VERSION
	.align		4
.L_1853:
        /*09e8*/ 	.byte	0x03, 0x5f
        /*09ea*/ 	.short	0x0000


	//----- nvinfo : EIATTR_COOP_GROUP_MASK_REGIDS
	.align		4
        /*09ec*/ 	.byte	0x04, 0x29
        /*09ee*/ 	.short	(.L_1855 - .L_1854)


	//   ....[0]....
.L_1854:
        /*09f0*/ 	.word	0xffffffff


	//   ....[1]....
        /*09f4*/ 	.word	0xffffffff


	//   ....[2]....
        /*09f8*/ 	.word	0xffffffff


	//   ....[3]....
        /*09fc*/ 	.word	0xffffffff


	//   ....[4]....
        /*0a00*/ 	.word	0xffffffff


	//   ....[5]....
        /*0a04*/ 	.word	0xffffffff


	//   ....[6]....
        /*0a08*/ 	.word	0xffffffff


	//   ....[7]....
        /*0a0c*/ 	.word	0xffffffff


	//   ....[8]....
        /*0a10*/ 	.word	0xffffffff


	//   ....[9]....
        /*0a14*/ 	.word	0xffffffff


	//   ....[10]....
        /*0a18*/ 	.word	0xffffffff


	//   ....[11]....
        /*0a1c*/ 	.word	0xffffffff


	//   ....[12]....
        /*0a20*/ 	.word	0xffffffff


	//   ....[13]....
        /*0a24*/ 	.word	0xffffffff


	//   ....[14]....
        /*0a28*/ 	.word	0xffffffff


	//   ....[15]....
        /*0a2c*/ 	.word	0xffffffff


	//   ....[16]....
        /*0a30*/ 	.word	0xffffffff


	//   ....[17]....
        /*0a34*/ 	.word	0xffffffff


	//   ....[18]....
        /*0a38*/ 	.word	0xffffffff


	//   ....[19]....
        /*0a3c*/ 	.word	0xffffffff


	//----- nvinfo : EIATTR_COOP_GROUP_INSTR_OFFSETS
	.align		4
.L_1855:
        /*0a40*/ 	.byte	0x04, 0x28
        /*0a42*/ 	.short	(.L_1857 - .L_1856)


	//   ....[0]....
.L_1856:
        /*0a44*/ 	.word	0x00003370


	//   ....[1]....
        /*0a48*/ 	.word	0x00003390


	//   ....[2]....
        /*0a4c*/ 	.word	0x000033c0


	//   ....[3]....
        /*0a50*/ 	.word	0x000033e0


	//   ....[4]....
        /*0a54*/ 	.word	0x00003400


	//   ....[5]....
        /*0a58*/ 	.word	0x00003420


	//   ....[6]....
        /*0a5c*/ 	.word	0x00003440


	//   ....[7]....
        /*0a60*/ 	.word	0x00003460


	//   ....[8]....
        /*0a64*/ 	.word	0x00003470


	//   ....[9]....
        /*0a68*/ 	.word	0x00003490


	//   ....[10]....
        /*0a6c*/ 	.word	0x00006f20


	//   ....[11]....
        /*0a70*/ 	.word	0x00006f80


	//   ....[12]....
        /*0a74*/ 	.word	0x00006fe0


	//   ....[13]....
        /*0a78*/ 	.word	0x00007030


	//   ....[14]....
        /*0a7c*/ 	.word	0x00007090


	//   ....[15]....
        /*0a80*/ 	.word	0x000070e0


	//   ....[16]....
        /*0a84*/ 	.word	0x00007140


	//   ....[17]....
        /*0a88*/ 	.word	0x00007190


	//   ....[18]....
        /*0a8c*/ 	.word	0x000071f0


	//   ....[19]....
        /*0a90*/ 	.word	0x00007240


	//----- nvinfo : EIATTR_EXIT_INSTR_OFFSETS
	.align		4
.L_1857:
        /*0a94*/ 	.byte	0x04, 0x1c
        /*0a96*/ 	.short	(.L_1859 - .L_1858)


	//   ....[0]....
.L_1858:
        /*0a98*/ 	.word	0x00006ee0


	//----- nvinfo : EIATTR_MAX_THREADS
	.align		4
.L_1859:
        /*0a9c*/ 	.byte	0x04, 0x05
        /*0a9e*/ 	.short	(.L_1861 - .L_1860)
.L_1860:
        /*0aa0*/ 	.word	0x00000080
        /*0aa4*/ 	.word	0x00000001
        /*0aa8*/ 	.word	0x00000001


	//----- nvinfo : EIATTR_CRS_STACK_SIZE
	.align		4
.L_1861:
        /*0aac*/ 	.byte	0x04, 0x1e
        /*0aae*/ 	.short	(.L_1863 - .L_1862)
.L_1862:
        /*0ab0*/ 	.word	0x00000000
.L_1863:


//--------------------- .nv.info._ZN10layer_norm22ln_bwd_finalize_kernelINS_22Kernel_traits_finalizeILj1024Ef13__nv_bfloat16fS2_fjLb0ELj1024ELj4ENS_18Kernel_traits_baseILj1024EfS2_fS2_fjLj1024EEEEELb0ELb0EEEvNS_9BwdParamsE --------------------------
	.section	.nv.info._ZN10layer_norm22ln_bwd_finalize_kernelINS_22Kernel_traits_finalizeILj1024Ef13__nv_bfloat16fS2_fjLb0ELj1024ELj4ENS_18Kernel_traits_baseILj1024EfS2_fS2_fjLj1024EEEEELb0ELb0EEEvNS_9BwdParamsE,"",@"SHT_CUDA_INFO"
	.sectionflags	@""
	.align	4


	//----- nvinfo : EIATTR_CUDA_API_VERSION
	.align		4
        /*0000*/ 	.byte	0x04, 0x37
        /*0002*/ 	.short	(.L_1865 - .L_1864)
.L_1864:
        /*0004*/ 	.word	0x00000082


	//----- nvinfo : EIATTR_SW2861232_WAR
	.align		4
.L_1865:
        /*0008*/ 	.byte	0x01, 0x35
	.zero		2


	//----- nvinfo : EIATTR_PARAM_CBANK
	.align		4
        /*000c*/ 	.byte	0x04, 0x0a
        /*000e*/ 	.short	(.L_1867 - .L_1866)
	.align		4
.L_1866:
        /*0010*/ 	.word	index@(.nv.constant0._ZN10layer_norm22ln_bwd_finalize_kernelINS_22Kernel_traits_finalizeILj1024Ef13__nv_bfloat16fS2_fjLb0ELj1024ELj4ENS_18Kernel_traits_baseILj1024EfS2_fS2_fjLj1024EEEEELb0ELb0EEEvNS_9BwdParamsE)
        /*0014*/ 	.short	0x0160
        /*0016*/ 	.short	0x0128


	//----- nvinfo : EIATTR_CBANK_PARAM_SIZE
	.align		4
.L_1867:
        /*0018*/ 	.byte	0x03, 0x19
        /*001a*/ 	.short	0x0128


	//----- nvinfo : EIATTR_KPARAM_INFO
	.align		4
        /*001c*/ 	.byte	0x04, 0x17
        /*001e*/ 	.short	(.L_1869 - .L_1868)
.L_1868:
        /*0020*/ 	.word	0x00000000
        /*0024*/ 	.short	0x0000
        /*0026*/ 	.short	0x0000
        /*0028*/ 	.byte	0x00, 0xf0, 0xa1, 0x04


	//----- nvinfo : EIATTR_MAXREG_COUNT
	.align		4
.L_1869:
        /*002c*/ 	.byte	0x03, 0x1b
        /*002e*/ 	.short	0x0040


	//----- nvinfo : EIATTR_NUM_BARRIERS
	.align		4
        /*0030*/ 	.byte	0x02, 0x4c
        /*0032*/ 	.byte	0x01
	.zero		1


	//----- nvinfo : EIATTR_MERCURY_ISA_VERSION
	.align		4
        /*0034*/ 	.byte	0x03, 0x5f
        /*0036*/ 	.short	0x0000


	//----- nvinfo : EIATTR_COOP_GROUP_MASK_REGIDS
	.align		4
        /*0038*/ 	.byte	0x04, 0x29
        /*003a*/ 	.short	(.L_1871 - .L_1870)


	//   ....[0]....
.L_1870:
        /*003c*/ 	.word	0xffffffff


	//   ....[1]....
        /*0040*/ 	.word	0xffffffff


	//   ....[2]....
        /*0044*/ 	.word	0xffffffff


	//   ....[3]....
        /*0048*/ 	.word	0xffffffff


	//   ....[4]....
        /*004c*/ 	.word	0xffffffff


	//   ....[5]....
        /*0050*/ 	.word	0xffffffff


	//   ....[6]....
        /*0054*/ 	.word	0xffffffff


	//   ....[7]....
        /*0058*/ 	.word	0xffffffff


	//   ....[8]....
        /*005c*/ 	.word	0xffffffff


	//   ....[9]....
        /*0060*/ 	.word	0xffffffff


	//   ....[10]....
        /*0064*/ 	.word	0xffffffff


	//   ....[11]....
        /*0068*/ 	.word	0xffffffff


	//   ....[12]....
        /*006c*/ 	.word	0xffffffff


	//   ....[13]....
        /*0070*/ 	.word	0xffffffff


	//   ....[14]....
        /*0074*/ 	.word	0xffffffff


	//   ....[15]....
        /*0078*/ 	.word	0xffffffff


	//   ....[16]....
        /*007c*/ 	.word	0xffffffff


	//   ....[17]....
        /*0080*/ 	.word	0xffffffff


	//   ....[18]....
        /*0084*/ 	.word	0xffffffff


	//   ....[19]....
        /*0088*/ 	.word	0xffffffff


	//----- nvinfo : EIATTR_COOP_GROUP_INSTR_OFFSETS
	.align		4
.L_1871:
        /*008c*/ 	.byte	0x04, 0x28
        /*008e*/ 	.short	(.L_1873 - .L_1872)


	//   ....[0]....
.L_1872:
        /*0090*/ 	.word	0x00000820


	//   ....[1]....
        /*0094*/ 	.word	0x00000850


	//   ....[2]....
        /*0098*/ 	.word	0x00000860


	//   ....[3]....
        /*009c*/ 	.word	0x00000890


	//   ....[4]....
        /*00a0*/ 	.word	0x000008a0


	//   ....[5]....
        /*00a4*/ 	.word	0x000008d0


	//   ....[6]....
        /*00a8*/ 	.word	0x000008f0


	//   ....[7]....
        /*00ac*/ 	.word	0x00000900


	//   ....[8]....
        /*00b0*/ 	.word	0x00000930


	//   ....[9]....
        /*00b4*/ 	.word	0x00000940


	//   ....[10]....
        /*00b8*/ 	.word	0x00000b30


	//   ....[11]....
        /*00bc*/ 	.word	0x00000ba0


	//   ....[12]....
        /*00c0*/ 	.word	0x00000c00


	//   ....[13]....
        /*00c4*/ 	.word	0x00000c60


	//   ....[14]....
        /*00c8*/ 	.word	0x00000cd0


	//   ....[15]....
        /*00cc*/ 	.word	0x00000d40


	//   ....[16]....
        /*00d0*/ 	.word	0x00000da0


	//   ....[17]....
        /*00d4*/ 	.word	0x00000e00


	//   ....[18]....
        /*00d8*/ 	.word	0x00000e60


	//   ....[19]....
        /*00dc*/ 	.word	0x00000ec0


	//----- nvinfo : EIATTR_EXIT_INSTR_OFFSETS
	.align		4
.L_1873:
        /*00e0*/ 	.byte	0x04, 0x1c
        /*00e2*/ 	.short	(.L_1875 - .L_1874)


	//   ....[0]....
.L_1874:
        /*00e4*/ 	.word	0x00000070


	//   ....[1]....
        /*00e8*/ 	.word	0x00000ad0


	//----- nvinfo : EIATTR_MAX_THREADS
	.align		4
.L_1875:
        /*00ec*/ 	.byte	0x04, 0x05
        /*00ee*/ 	.short	(.L_1877 - .L_1876)
.L_1876:
        /*00f0*/ 	.word	0x00000400
        /*00f4*/ 	.word	0x00000001
        /*00f8*/ 	.word	0x00000001


	//----- nvinfo : EIATTR_CRS_STACK_SIZE
	.align		4
.L_1877:
        /*00fc*/ 	.byte	0x04, 0x1e
        /*00fe*/ 	.short	(.L_1879 - .L_1878)
.L_1878:
        /*0100*/ 	.word	0x00000000
.L_1879:


//--------------------- .nv.info._ZN10layer_norm40ln_parallel_residual_bwd_finalize_kernelINS_22Kernel_traits_finalizeILj1024Ef13__nv_bfloat16fS2_fjLb0ELj1024ELj4ENS_18Kernel_traits_baseILj1024EfS2_fS2_fjLj1024EEEEELb0EEEvNS_9BwdParamsE --------------------------
	.section	.nv.info._ZN10layer_norm40ln_parallel_residual_bwd_finalize_kernelINS_22Kernel_traits_finalizeILj1024Ef13__nv_bfloat16fS2_fjLb0ELj1024ELj4ENS_18Kernel_traits_baseILj1024EfS2_fS2_fjLj1024EEEEELb0EEEvNS_9BwdParamsE,"",@"SHT_CUDA_INFO"
	.sectionflags	@""
	.align	4


	//----- nvinfo : EIATTR_CUDA_API_VERSION
	.align		4
        /*0000*/ 	.byte	0x04, 0x37
        /*0002*/ 	.short	(.L_1881 - .L_1880)
.L_1880:
        /*0004*/ 	.word	0x00000082


	//----- nvinfo : EIATTR_SW2861232_WAR
	.align		4
.L_1881:
        /*0008*/ 	.byte	0x01, 0x35
	.zero		2


	//----- nvinfo : EIATTR_PARAM_CBANK
	.align		4
        /*000c*/ 	.byte	0x04, 0x0a
        /*000e*/ 	.short	(.L_1883 - .L_1882)
	.align		4
.L_1882:
        /*0010*/ 	.word	index@(.nv.constant0._ZN10layer_norm40ln_parallel_residual_bwd_finalize_kernelINS_22Kernel_traits_finalizeILj1024Ef13__nv_bfloat16fS2_fjLb0ELj1024ELj4ENS_18Kernel_traits_baseILj1024EfS2_fS2_fjLj1024EEEEELb0EEEvNS_9BwdParamsE)
        /*0014*/ 	.short	0x0160
        /*0016*/ 	.short	0x0128


	//----- nvinfo : EIATTR_CBANK_PARAM_SIZE
	.align		4
.L_1883:
        /*0018*/ 	.byte	0x03, 0x19
        /*001a*/ 	.short	0x0128


	//----- nvinfo : EIATTR_KPARAM_INFO
	.align		4
        /*001c*/ 	.byte	0x04, 0x17
        /*001e*/ 	.short	(.L_1885 - .L_1884)
.L_1884:
        /*0020*/ 	.word	0x00000000
        /*0024*/ 	.short	0x0000
        /*0026*/ 	.short	0x0000
        /*0028*/ 	.byte	0x00, 0xf0, 0xa1, 0x04


	//----- nvinfo : EIATTR_MAXREG_COUNT
	.align		4
.L_1885:
        /*002c*/ 	.byte	0x03, 0x1b
        /*002e*/ 	.short	0x0040


	//----- nvinfo : EIATTR_NUM_BARRIERS
	.align		4
        /*0030*/ 	.byte	0x02, 0x4c
        /*0032*/ 	.byte	0x01
	.zero		1


	//----- nvinfo : EIATTR_MERCURY_ISA_VERSION
	.align		4
        /*0034*/ 	.byte	0x03, 0x5f
        /*0036*/ 	.short	0x0000


	//----- nvinfo : EIATTR_COOP_GROUP_MASK_REGIDS
	.align		4
        /*0038*/ 	.byte	0x04, 0x29
        /*003a*/ 	.short	(.L_1887 - .L_1886)


	//   ....[0]....
.L_1886:
        /*003c*/ 	.word	0xffffffff


	//   ....[1]....
        /*0040*/ 	.word	0xffffffff


	//   ....[2]....
        /*0044*/ 	.word	0xffffffff


	//   ....[3]....
        /*0048*/ 	.word	0xffffffff


	//   ....[4]....
        /*004c*/ 	.word	0xffffffff


	//   ....[5]....
        /*0050*/ 	.word	0xffffffff


	//   ....[6]....
        /*0054*/ 	.word	0xffffffff


	//   ....[7]....
        /*0058*/ 	.word	0xffffffff


	//   ....[8]....
        /*005c*/ 	.word	0xffffffff


	//   ....[9]....
        /*0060*/ 	.word	0xffffffff


	//   ....[10]....
        /*0064*/ 	.word	0xffffffff


	//   ....[11]....
        /*0068*/ 	.word	0xffffffff


	//   ....[12]....
        /*006c*/ 	.word	0xffffffff


	//   ....[13]....
        /*0070*/ 	.word	0xffffffff


	//   ....[14]....
        /*0074*/ 	.word	0xffffffff


	//   ....[15]....
        /*0078*/ 	.word	0xffffffff


	//   ....[16]....
        /*007c*/ 	.word	0xffffffff


	//   ....[17]....
        /*0080*/ 	.word	0xffffffff


	//   ....[18]....
        /*0084*/ 	.word	0xffffffff


	//   ....[19]....
        /*0088*/ 	.word	0xffffffff


	//   ....[20]....
        /*008c*/ 	.word	0xffffffff


	//   ....[21]....
        /*0090*/ 	.word	0xffffffff


	//   ....[22]....
        /*0094*/ 	.word	0xffffffff


	//   ....[23]....
        /*0098*/ 	.word	0xffffffff


	//   ....[24]....
        /*009c*/ 	.word	0xffffffff


	//   ....[25]....
        /*00a0*/ 	.word	0xffffffff


	//   ....[26]....
        /*00a4*/ 	.word	0xffffffff


	//   ....[27]....
        /*00a8*/ 	.word	0xffffffff


	//   ....[28]....
        /*00ac*/ 	.word	0xffffffff


	//   ....[29]....
        /*00b0*/ 	.word	0xffffffff


	//   ....[30]....
        /*00b4*/ 	.word	0xffffffff


	//   ....[31]....
        /*00b8*/ 	.word	0xffffffff


	//   ....[32]....
        /*00bc*/ 	.word	0xffffffff


	//   ....[33]....
        /*00c0*/ 	.word	0xffffffff


	//   ....[34]....
        /*00c4*/ 	.word	0xffffffff


	//   ....[35]....
        /*00c8*/ 	.word	0xffffffff


	//   ....[36]....
        /*00cc*/ 	.word	0xffffffff


	//   ....[37]....
        /*00d0*/ 	.word	0xffffffff


	//   ....[38]....
        /*00d4*/ 	.word	0xffffffff


	//   ....[39]....
        /*00d8*/ 	.word	0xffffffff


	//----- nvinfo : EIATTR_COOP_GROUP_INSTR_OFFSETS
	.align		4
.L_1887:
        /*00dc*/ 	.byte	0x04, 0x28
        /*00de*/ 	.short	(.L_1889 - .L_1888)


	//   ....[0]....
.L_1888:
        /*00e0*/ 	.word	0x00000b70


	//   ....[1]....
        /*00e4*/ 	.word	0x00000ba0


	//   ....[2]....
        /*00e8*/ 	.word	0x00000bb0


	//   ....[3]....
        /*00ec*/ 	.word	0x00000bc0


	//   ....[4]....
        /*00f0*/ 	.word	0x00000bf0


	//   ....[5]....
        /*00f4*/ 	.word	0x00000c10


	//   ....[6]....
        /*00f8*/ 	.word	0x00000c20


	//   ....[7]....
        /*00fc*/ 	.word	0x00000c30


	//   ....[8]....
        /*0100*/ 	.word	0x00000c60


	//   ....[9]....
        /*0104*/ 	.word	0x00000c80


	//   ....[10]....
        /*0108*/ 	.word	0x00000ca0


	//   ....[11]....
        /*010c*/ 	.word	0x00000cb0


	//   ....[12]....
        /*0110*/ 	.word	0x00000ce0


	//   ....[13]....
        /*0114*/ 	.word	0x00000d00


	//   ....[14]....
        /*0118*/ 	.word	0x00000d20


	//   ....[15]....
        /*011c*/ 	.word	0x00000d30


	//   ....[16]....
        /*0120*/ 	.word	0x00000d60


	//   ....[17]....
        /*0124*/ 	.word	0x00000d90


	//   ....[18]....
        /*0128*/ 	.word	0x00000da0


	//   ....[19]....
        /*012c*/ 	.word	0x00000db0


	//   ....[20]....
        /*0130*/ 	.word	0x00001080


	//   ....[21]....
        /*0134*/ 	.word	0x000010f0


	//   ....[22]....
        /*0138*/ 	.word	0x00001150


	//   ....[23]....
        /*013c*/ 	.word	0x000011b0


	//   ....[24]....
        /*0140*/ 	.word	0x00001220


	//   ....[25]....
        /*0144*/ 	.word	0x00001290


	//   ....[26]....
        /*0148*/ 	.word	0x000012f0


	//   ....[27]....
        /*014c*/ 	.word	0x00001350


	//   ....[28]....
        /*0150*/ 	.word	0x000013b0


	//   ....[29]....
        /*0154*/ 	.word	0x00001420


	//   ....[30]....
        /*0158*/ 	.word	0x00001490


	//   ....[31]....
        /*015c*/ 	.word	0x000014f0


	//   ....[32]....
        /*0160*/ 	.word	0x00001550


	//   ....[33]....
        /*0164*/ 	.word	0x000015b0


	//   ....[34]....
        /*0168*/ 	.word	0x00001620


	//   ....[35]....
        /*016c*/ 	.word	0x00001690


	//   ....[36]....
        /*0170*/ 	.word	0x000016f0


	//   ....[37]....
        /*0174*/ 	.word	0x00001750


	//   ....[38]....
        /*0178*/ 	.word	0x000017b0


	//   ....[39]....
        /*017c*/ 	.word	0x00001810


	//----- nvinfo : EIATTR_EXIT_INSTR_OFFSETS
	.align		4
.L_1889:
        /*0180*/ 	.byte	0x04, 0x1c
        /*0182*/ 	.short	(.L_1891 - .L_1890)


	//   ....[0]....
.L_1890:
        /*0184*/ 	.word	0x00000070


	//   ....[1]....
        /*0188*/ 	.word	0x00001020


	//----- nvinfo : EIATTR_MAX_THREADS
	.align		4
.L_1891:
        /*018c*/ 	.byte	0x04, 0x05
        /*018e*/ 	.short	(.L_1893 - .L_1892)
.L_1892:
        /*0190*/ 	.word	0x00000400
        /*0194*/ 	.word	0x00000001
        /*0198*/ 	.word	0x00000001


	//----- nvinfo : EIATTR_CRS_STACK_SIZE
	.align		4
.L_1893:
        /*019c*/ 	.byte	0x04, 0x1e
        /*019e*/ 	.short	(.L_1895 - .L_1894)
.L_1894:
        /*01a0*/ 	.word	0x00000000
.L_1895:


//--------------------- .nv.info._ZN10layer_norm31ln_parallel_residual_bwd_kernelINS_13Kernel_traitsIf13__nv_bfloat16fS2_fjLj1024ELj1ELj4ELj1ELj16ENS_18Kernel_traits_baseILj1024EfS2_fS2_fjLj128EEEEELb1ELb1ELb0EEEvNS_9BwdParamsE --------------------------
	.section	.nv.info._ZN10layer_norm31ln_parallel_residual_bwd_kernelINS_13Kernel_traitsIf13__nv_bfloat16fS2_fjLj1024ELj1ELj4ELj1ELj16ENS_18Kernel_traits_baseILj1024EfS2_fS2_fjLj128EEEEELb1ELb1ELb0EEEvNS_9BwdParamsE,"",@"SHT_CUDA_INFO"
	.sectionflags	@""
	.align	4


	//----- nvinfo : EIATTR_CUDA_API_VERSION
	.align		4
        /*0000*/ 	.byte	0x04, 0x37
        /*0002*/ 	.short	(.L_1897 - .L_1896)
.L_1896:
        /*0004*/ 	.word	0x00000082


	//----- nvinfo : EIATTR_SW2861232_WAR
	.align		4
.L_1897:
        /*0008*/ 	.byte	0x01, 0x35
	.zero		2


	//----- nvinfo : EIATTR_PARAM_CBANK
	.align		4
        /*000c*/ 	.byte	0x04, 0x0a
        /*000e*/ 	.short	(.L_1899 - .L_1898)
	.align		4
.L_1898:
        /*0010*/ 	.word	index@(.nv.constant0._ZN10layer_norm31ln_parallel_residual_bwd_kernelINS_13Kernel_traitsIf13__nv_bfloat16fS2_fjLj1024ELj1ELj4ELj1ELj16ENS_18Kernel_traits_baseILj1024EfS2_fS2_fjLj128EEEEELb1ELb1ELb0EEEvNS_9BwdParamsE)
        /*0014*/ 	.short	0x0160
        /*0016*/ 	.short	0x0128


	//----- nvinfo : EIATTR_CBANK_PARAM_SIZE
	.align		4
.L_1899:
        /*0018*/ 	.byte	0x03, 0x19
        /*001a*/ 	.short	0x0128


	//----- nvinfo : EIATTR_KPARAM_INFO
	.align		4
        /*001c*/ 	.byte	0x04, 0x17
        /*001e*/ 	.short	(.L_1901 - .L_1900)
.L_1900:
        /*0020*/ 	.word	0x00000000
        /*0024*/ 	.short	0x0000
        /*0026*/ 	.short	0x0000
        /*0028*/ 	.byte	0x00, 0xf0, 0xa1, 0x04


	//----- nvinfo : EIATTR_MAXREG_COUNT
	.align		4
.L_1901:
        /*002c*/ 	.byte	0x03, 0x1b
        /*002e*/ 	.short	0x00ff


	//----- nvinfo : EIATTR_NUM_BARRIERS
	.align		4
        /*0030*/ 	.byte	0x02, 0x4c
        /*0032*/ 	.byte	0x01
	.zero		1


	//----- nvinfo : EIATTR_MERCURY_ISA_VERSION
	.align		4
        /*0034*/ 	.byte	0x03, 0x5f
        /*0036*/ 	.short	0x0000


	//----- nvinfo : EIATTR_COOP_GROUP_MASK_REGIDS
	.align		4
        /*0038*/ 	.byte	0x04, 0x29
        /*003a*/ 	.short	(.L_1903 - .L_1902)


	//   ....[0]....
.L_1902:
        /*003c*/ 	.word	0xffffffff


	//   ....[1]....
        /*0040*/ 	.word	0xffffffff


	//   ....[2]....
        /*0044*/ 	.word	0xffffffff


	//   ....[3]....
        /*0048*/ 	.word	0xffffffff


	//   ....[4]....
        /*004c*/ 	.word	0xffffffff


	//   ....[5]....
        /*0050*/ 	.word	0xffffffff


	//   ....[6]....
        /*0054*/ 	.word	0xffffffff


	//   ....[7]....
        /*0058*/ 	.word	0xffffffff


	//   ....[8]....
        /*005c*/ 	.word	0xffffffff


	//   ....[9]....
        /*0060*/ 	.word	0xffffffff


	//   ....[10]....
        /*0064*/ 	.word	0xffffffff


	//   ....[11]....
        /*0068*/ 	.word	0xffffffff


	//   ....[12]....
        /*006c*/ 	.word	0xffffffff


	//   ....[13]....
        /*0070*/ 	.word	0xffffffff


	//   ....[14]....
        /*0074*/ 	.word	0xffffffff


	//   ....[15]....
        /*0078*/ 	.word	0xffffffff


	//   ....[16]....
        /*007c*/ 	.word	0xffffffff


	//   ....[17]....
        /*0080*/ 	.word	0xffffffff


	//   ....[18]....
        /*0084*/ 	.word	0xffffffff


	//   ....[19]....
        /*0088*/ 	.word	0xffffffff


	//----- nvinfo : EIATTR_COOP_GROUP_INSTR_OFFSETS
	.align		4
.L_1903:
        /*008c*/ 	.byte	0x04, 0x28
        /*008e*/ 	.short	(.L_1905 - .L_1904)


	//   ....[0]....
.L_1904:
        /*0090*/ 	.word	0x00001c50


	//   ....[1]....
        /*0094*/ 	.word	0x00001c70


	//   ....[2]....
        /*0098*/ 	.word	0x00001c90


	//   ....[3]....
        /*009c*/ 	.word	0x00001cb0


	//   ....[4]....
        /*00a0*/ 	.word	0x00001cd0


	//   ....[5]....
        /*00a4*/ 	.word	0x00001cf0


	//   ....[6]....
        /*00a8*/ 	.word	0x00001d10


	//   ....[7]....
        /*00ac*/ 	.word	0x00001d30


	//   ....[8]....
        /*00b0*/ 	.word	0x00001d50


	//   ....[9]....
        /*00b4*/ 	.word	0x00001d70


	//   ....[10]....
        /*00b8*/ 	.word	0x00004ce0


	//   ....[11]....
        /*00bc*/ 	.word	0x00004d60


	//   ....[12]....
        /*00c0*/ 	.word	0x00004de0


	//   ....[13]....
        /*00c4*/ 	.word	0x00004e50


	//   ....[14]....
        /*00c8*/ 	.word	0x00004ed0


	//   ....[15]....
        /*00cc*/ 	.word	0x00004f40


	//   ....[16]....
        /*00d0*/ 	.word	0x00004fc0


	//   ....[17]....
        /*00d4*/ 	.word	0x00005030


	//   ....[18]....
        /*00d8*/ 	.word	0x000050b0


	//   ....[19]....
        /*00dc*/ 	.word	0x00005120


	//----- nvinfo : EIATTR_EXIT_INSTR_OFFSETS
	.align		4
.L_1905:
        /*00e0*/ 	.byte	0x04, 0x1c
        /*00e2*/ 	.short	(.L_1907 - .L_1906)


	//   ....[0]....
.L_1906:
        /*00e4*/ 	.word	0x00004c50


	//   ....[1]....
        /*00e8*/ 	.word	0x00004c80


	//----- nvinfo : EIATTR_MAX_THREADS
	.align		4
.L_1907:
        /*00ec*/ 	.byte	0x04, 0x05
        /*00ee*/ 	.short	(.L_1909 - .L_1908)
.L_1908:
        /*00f0*/ 	.word	0x00000080
        /*00f4*/ 	.word	0x00000001
        /*00f8*/ 	.word	0x00000001


	//----- nvinfo : EIATTR_CRS_STACK_SIZE
	.align		4
.L_1909:
        /*00fc*/ 	.byte	0x04, 0x1e
        /*00fe*/ 	.short	(.L_1911 - .L_1910)
.L_1910:
        /*0100*/ 	.word	0x00000000
.L_1911:


//--------------------- .nv.info._ZN10layer_norm22ln_bwd_finalize_kernelINS_22Kernel_traits_finalizeILj1024Ef13__nv_bfloat16fS2_fjLb0ELj1024ELj4ENS_18Kernel_traits_baseILj1024EfS2_fS2_fjLj1024EEEEELb0ELb1EEEvNS_9BwdParamsE --------------------------
	.section	.nv.info._ZN10layer_norm22ln_bwd_finalize_kernelINS_22Kernel_traits_finalizeILj1024Ef13__nv_bfloat16fS2_fjLb0ELj1024ELj4ENS_18Kernel_traits_baseILj1024EfS2_fS2_fjLj1024EEEEELb0ELb1EEEvNS_9BwdParamsE,"",@"SHT_CUDA_INFO"
	.sectionflags	@""
	.align	4


	//----- nvinfo : EIATTR_CUDA_API_VERSION
	.align		4
        /*0000*/ 	.byte	0x04, 0x37
        /*0002*/ 	.short	(.L_1913 - .L_1912)
.L_1912:
        /*0004*/ 	.word	0x00000082


	//----- nvinfo : EIATTR_SW2861232_WAR
	.align		4
.L_1913:
        /*0008*/ 	.byte	0x01, 0x35
	.zero		2


	//----- nvinfo : EIATTR_PARAM_CBANK
	.align		4
        /*000c*/ 	.byte	0x04, 0x0a
        /*000e*/ 	.short	(.L_1915 - .L_1914)
	.align		4
.L_1914:
        /*0010*/ 	.word	index@(.nv.constant0._ZN10layer_norm22ln_bwd_finalize_kernelINS_22Kernel_traits_finalizeILj1024Ef13__nv_bfloat16fS2_fjLb0ELj1024ELj4ENS_18Kernel_traits_baseILj1024EfS2_fS2_fjLj1024EEEEELb0ELb1EEEvNS_9BwdParamsE)
        /*0014*/ 	.short	0x0160
        /*0016*/ 	.short	0x0128


	//----- nvinfo : EIATTR_CBANK_PARAM_SIZE
	.align		4
.L_1915:
        /*0018*/ 	.byte	0x03, 0x19
        /*001a*/ 	.short	0x0128


	//----- nvinfo : EIATTR_KPARAM_INFO
	.align		4
        /*001c*/ 	.byte	0x04, 0x17
        /*001e*/ 	.short	(.L_1917 - .L_1916)
.L_1916:
        /*0020*/ 	.word	0x00000000
        /*0024*/ 	.short	0x0000
        /*0026*/ 	.short	0x0000
        /*0028*/ 	.byte	0x00, 0xf0, 0xa1, 0x04


	//----- nvinfo : EIATTR_MAXREG_COUNT
	.align		4
.L_1917:
        /*002c*/ 	.byte	0x03, 0x1b
        /*002e*/ 	.short	0x0040


	//----- nvinfo : EIATTR_NUM_BARRIERS
	.align		4
        /*0030*/ 	.byte	0x02, 0x4c
        /*0032*/ 	.byte	0x01
	.zero		1


	//----- nvinfo : EIATTR_MERCURY_ISA_VERSION
	.align		4
        /*0034*/ 	.byte	0x03, 0x5f
        /*0036*/ 	.short	0x0000


	//----- nvinfo : EIATTR_COOP_GROUP_MASK_REGIDS
	.align		4
        /*0038*/ 	.byte	0x04, 0x29
        /*003a*/ 	.short	(.L_1919 - .L_1918)


	//   ....[0]....
.L_1918:
        /*003c*/ 	.word	0xffffffff


	//   ....[1]....
        /*0040*/ 	.word	0xffffffff


	//   ....[2]....
        /*0044*/ 	.word	0xffffffff


	//   ....[3]....
        /*0048*/ 	.word	0xffffffff


	//   ....[4]....
        /*004c*/ 	.word	0xffffffff


	//   ....[5]....
        /*0050*/ 	.word	0xffffffff


	//   ....[6]....
        /*0054*/ 	.word	0xffffffff


	//   ....[7]....
        /*0058*/ 	.word	0xffffffff


	//   ....[8]....
        /*005c*/ 	.word	0xffffffff


	//   ....[9]....
        /*0060*/ 	.word	0xffffffff


	//   ....[10]....
        /*0064*/ 	.word	0xffffffff


	//   ....[11]....
        /*0068*/ 	.word	0xffffffff


	//   ....[12]....
        /*006c*/ 	.word	0xffffffff


	//   ....[13]....
        /*0070*/ 	.word	0xffffffff


	//   ....[14]....
        /*0074*/ 	.word	0xffffffff


	//   ....[15]....
        /*0078*/ 	.word	0xffffffff


	//   ....[16]....
        /*007c*/ 	.word	0xffffffff


	//   ....[17]....
        /*0080*/ 	.word	0xffffffff


	//   ....[18]....
        /*0084*/ 	.word	0xffffffff


	//   ....[19]....
        /*0088*/ 	.word	0xffffffff


	//----- nvinfo : EIATTR_COOP_GROUP_INSTR_OFFSETS
	.align		4
.L_1919:
        /*008c*/ 	.byte	0x04, 0x28
        /*008e*/ 	.short	(.L_1921 - .L_1920)


	//   ....[0]....
.L_1920:
        /*0090*/ 	.word	0x000007f0


	//   ....[1]....
        /*0094*/ 	.word	0x00000820


	//   ....[2]....
        /*0098*/ 	.word	0x00000840


	//   ....[3]....
        /*009c*/ 	.word	0x00000850


	//   ....[4]....
        /*00a0*/ 	.word	0x00000880


	//   ....[5]....
        /*00a4*/ 	.word	0x00000890


	//   ....[6]....
        /*00a8*/ 	.word	0x000008c0


	//   ....[7]....
        /*00ac*/ 	.word	0x000008d0


	//   ....[8]....
        /*00b0*/ 	.word	0x00000900


	//   ....[9]....
        /*00b4*/ 	.word	0x00000910


	//   ....[10]....
        /*00b8*/ 	.word	0x00000ab0


	//   ....[11]....
        /*00bc*/ 	.word	0x00000b30


	//   ....[12]....
        /*00c0*/ 	.word	0x00000b90


	//   ....[13]....
        /*00c4*/ 	.word	0x00000bf0


	//   ....[14]....
        /*00c8*/ 	.word	0x00000c60


	//   ....[15]....
        /*00cc*/ 	.word	0x00000cd0


	//   ....[16]....
        /*00d0*/ 	.word	0x00000d30


	//   ....[17]....
        /*00d4*/ 	.word	0x00000d90


	//   ....[18]....
        /*00d8*/ 	.word	0x00000df0


	//   ....[19]....
        /*00dc*/ 	.word	0x00000e50


	//----- nvinfo : EIATTR_EXIT_INSTR_OFFSETS
	.align		4
.L_1921:
        /*00e0*/ 	.byte	0x04, 0x1c
        /*00e2*/ 	.short	(.L_1923 - .L_1922)


	//   ....[0]....
.L_1922:
        /*00e4*/ 	.word	0x00000070


	//   ....[1]....
        /*00e8*/ 	.word	0x00000a50


	//----- nvinfo : EIATTR_MAX_THREADS
	.align		4
.L_1923:
        /*00ec*/ 	.byte	0x04, 0x05
        /*00ee*/ 	.short	(.L_1925 - .L_1924)
.L_1924:
        /*00f0*/ 	.word	0x00000400
        /*00f4*/ 	.word	0x00000001
        /*00f8*/ 	.word	0x00000001


	//----- nvinfo : EIATTR_CRS_STACK_SIZE
	.align		4
.L_1925:
        /*00fc*/ 	.byte	0x04, 0x1e
        /*00fe*/ 	.short	(.L_1927 - .L_1926)
.L_1926:
        /*0100*/ 	.word	0x00000000
.L_1927:


//--------------------- .nv.info._ZN10layer_norm40ln_parallel_residual_bwd_finalize_kernelINS_22Kernel_traits_finalizeILj1024Ef13__nv_bfloat16fS2_fjLb0ELj1024ELj4ENS_18Kernel_traits_baseILj1024EfS2_fS2_fjLj1024EEEEELb1EEEvNS_9BwdParamsE --------------------------
	.section	.nv.info._ZN10layer_norm40ln_parallel_residual_bwd_finalize_kernelINS_22Kernel_traits_finalizeILj1024Ef13__nv_bfloat16fS2_fjLb0ELj1024ELj4ENS_18Kernel_traits_baseILj1024EfS2_fS2_fjLj1024EEEEELb1EEEvNS_9BwdParamsE,"",@"SHT_CUDA_INFO"
	.sectionflags	@""
	.align	4


	//----- nvinfo : EIATTR_CUDA_API_VERSION
	.align		4
        /*0000*/ 	.byte	0x04, 0x37
        /*0002*/ 	.short	(.L_1929 - .L_1928)
.L_1928:
        /*0004*/ 	.word	0x00000082


	//----- nvinfo : EIATTR_SW2861232_WAR
	.align		4
.L_1929:
        /*0008*/ 	.byte	0x01, 0x35
	.zero		2


	//----- nvinfo : EIATTR_PARAM_CBANK
	.align		4
        /*000c*/ 	.byte	0x04, 0x0a
        /*000e*/ 	.short	(.L_1931 - .L_1930)
	.align		4
.L_1930:
        /*0010*/ 	.word	index@(.nv.constant0._ZN10layer_norm40ln_parallel_residual_bwd_finalize_kernelINS_22Kernel_traits_finalizeILj1024Ef13__nv_bfloat16fS2_fjLb0ELj1024ELj4ENS_18Kernel_traits_baseILj1024EfS2_fS2_fjLj1024EEEEELb1EEEvNS_9BwdParamsE)
        /*0014*/ 	.short	0x0160
        /*0016*/ 	.short	0x0128


	//----- nvinfo : EIATTR_CBANK_PARAM_SIZE
	.align		4
.L_1931:
        /*0018*/ 	.byte	0x03, 0x19
        /*001a*/ 	.short	0x0128


	//----- nvinfo : EIATTR_KPARAM_INFO
	.align		4
        /*001c*/ 	.byte	0x04, 0x17
        /*001e*/ 	.short	(.L_1933 - .L_1932)
.L_1932:
        /*0020*/ 	.word	0x00000000
        /*0024*/ 	.short	0x0000
        /*0026*/ 	.short	0x0000
        /*0028*/ 	.byte	0x00, 0xf0, 0xa1, 0x04


	//----- nvinfo : EIATTR_MAXREG_COUNT
	.align		4
.L_1933:
        /*002c*/ 	.byte	0x03, 0x1b
        /*002e*/ 	.short	0x0040


	//----- nvinfo : EIATTR_NUM_BARRIERS
	.align		4
        /*0030*/ 	.byte	0x02, 0x4c
        /*0032*/ 	.byte	0x01
	.zero		1


	//----- nvinfo : EIATTR_MERCURY_ISA_VERSION
	.align		4
        /*0034*/ 	.byte	0x03, 0x5f
        /*0036*/ 	.short	0x0000


	//----- nvinfo : EIATTR_COOP_GROUP_MASK_REGIDS
	.align		4
        /*0038*/ 	.byte	0x04, 0x29
        /*003a*/ 	.short	(.L_1935 - .L_1934)


	//   ....[0]....
.L_1934:
        /*003c*/ 	.word	0xffffffff


	//   ....[1]....
        /*0040*/ 	.word	0xffffffff


	//   ....[2]....
        /*0044*/ 	.word	0xffffffff


	//   ....[3]....
        /*0048*/ 	.word	0xffffffff


	//   ....[4]....
        /*004c*/ 	.word	0xffffffff


	//   ....[5]....
        /*0050*/ 	.word	0xffffffff


	//   ....[6]....
        /*0054*/ 	.word	0xffffffff


	//   ....[7]....
        /*0058*/ 	.word	0xffffffff


	//   ....[8]....
        /*005c*/ 	.word	0xffffffff


	//   ....[9]....
        /*0060*/ 	.word	0xffffffff


	//   ....[10]....
        /*0064*/ 	.word	0xffffffff


	//   ....[11]....
        /*0068*/ 	.word	0xffffffff


	//   ....[12]....
        /*006c*/ 	.word	0xffffffff


	//   ....[13]....
        /*0070*/ 	.word	0xffffffff


	//   ....[14]....
        /*0074*/ 	.word	0xffffffff


	//   ....[15]....
        /*0078*/ 	.word	0xffffffff


	//   ....[16]....
        /*007c*/ 	.word	0xffffffff


	//   ....[17]....
        /*0080*/ 	.word	0xffffffff


	//   ....[18]....
        /*0084*/ 	.word	0xffffffff


	//   ....[19]....
        /*0088*/ 	.word	0xffffffff


	//   ....[20]....
        /*008c*/ 	.word	0xffffffff


	//   ....[21]....
        /*0090*/ 	.word	0xffffffff


	//   ....[22]....
        /*0094*/ 	.word	0xffffffff


	//   ....[23]....
        /*0098*/ 	.word	0xffffffff


	//   ....[24]....
        /*009c*/ 	.word	0xffffffff


	//   ....[25]....
        /*00a0*/ 	.word	0xffffffff


	//   ....[26]....
        /*00a4*/ 	.word	0xffffffff


	//   ....[27]....
        /*00a8*/ 	.word	0xffffffff


	//   ....[28]....
        /*00ac*/ 	.word	0xffffffff


	//   ....[29]....
        /*00b0*/ 	.word	0xffffffff


	//   ....[30]....
        /*00b4*/ 	.word	0xffffffff


	//   ....[31]....
        /*00b8*/ 	.word	0xffffffff


	//   ....[32]....
        /*00bc*/ 	.word	0xffffffff


	//   ....[33]....
        /*00c0*/ 	.word	0xffffffff


	//   ....[34]....
        /*00c4*/ 	.word	0xffffffff


	//   ....[35]....
        /*00c8*/ 	.word	0xffffffff


	//   ....[36]....
        /*00cc*/ 	.word	0xffffffff


	//   ....[37]....
        /*00d0*/ 	.word	0xffffffff


	//   ....[38]....
        /*00d4*/ 	.word	0xffffffff


	//   ....[39]....
        /*00d8*/ 	.word	0xffffffff


	//----- nvinfo : EIATTR_COOP_GROUP_INSTR_OFFSETS
	.align		4
.L_1935:
        /*00dc*/ 	.byte	0x04, 0x28
        /*00de*/ 	.short	(.L_1937 - .L_1936)


	//   ....[0]....
.L_1936:
        /*00e0*/ 	.word	0x00000b60


	//   ....[1]....
        /*00e4*/ 	.word	0x00000b90


	//   ....[2]....
        /*00e8*/ 	.word	0x00000ba0


	//   ....[3]....
        /*00ec*/ 	.word	0x00000bb0


	//   ....[4]....
        /*00f0*/ 	.word	0x00000be0


	//   ....[5]....
        /*00f4*/ 	.word	0x00000c00


	//   ....[6]....
        /*00f8*/ 	.word	0x00000c10


	//   ....[7]....
        /*00fc*/ 	.word	0x00000c20


	//   ....[8]....
        /*0100*/ 	.word	0x00000c50


	//   ....[9]....
        /*0104*/ 	.word	0x00000c70


	//   ....[10]....
        /*0108*/ 	.word	0x00000c90


	//   ....[11]....
        /*010c*/ 	.word	0x00000ca0


	//   ....[12]....
        /*0110*/ 	.word	0x00000cd0


	//   ....[13]....
        /*0114*/ 	.word	0x00000cf0


	//   ....[14]....
        /*0118*/ 	.word	0x00000d10


	//   ....[15]....
        /*011c*/ 	.word	0x00000d20


	//   ....[16]....
        /*0120*/ 	.word	0x00000d50


	//   ....[17]....
        /*0124*/ 	.word	0x00000d80


	//   ....[18]....
        /*0128*/ 	.word	0x00000d90


	//   ....[19]....
        /*012c*/ 	.word	0x00000da0


	//   ....[20]....
        /*0130*/ 	.word	0x00001050


	//   ....[21]....
        /*0134*/ 	.word	0x000010c0


	//   ....[22]....
        /*0138*/ 	.word	0x00001120


	//   ....[23]....
        /*013c*/ 	.word	0x00001180


	//   ....[24]....
        /*0140*/ 	.word	0x000011f0


	//   ....[25]....
        /*0144*/ 	.word	0x00001260


	//   ....[26]....
        /*0148*/ 	.word	0x000012c0


	//   ....[27]....
        /*014c*/ 	.word	0x00001320


	//   ....[28]....
        /*0150*/ 	.word	0x00001380


	//   ....[29]....
        /*0154*/ 	.word	0x000013f0


	//   ....[30]....
        /*0158*/ 	.word	0x00001460


	//   ....[31]....
        /*015c*/ 	.word	0x000014c0


	//   ....[32]....
        /*0160*/ 	.word	0x00001520


	//   ....[33]....
        /*0164*/ 	.word	0x00001580


	//   ....[34]....
        /*0168*/ 	.word	0x000015f0


	//   ....[35]....
        /*016c*/ 	.word	0x00001660


	//   ....[36]....
        /*0170*/ 	.word	0x000016c0


	//   ....[37]....
        /*0174*/ 	.word	0x00001720


	//   ....[38]....
        /*0178*/ 	.word	0x00001780


	//   ....[39]....
        /*017c*/ 	.word	0x000017e0


	//----- nvinfo : EIATTR_EXIT_INSTR_OFFSETS
	.align		4
.L_1937:
        /*0180*/ 	.byte	0x04, 0x1c
        /*0182*/ 	.short	(.L_1939 - .L_1938)


	//   ....[0]....
.L_1938:
        /*0184*/ 	.word	0x00000070


	//   ....[1]....
        /*0188*/ 	.word	0x00000ff0


	//----- nvinfo : EIATTR_MAX_THREADS
	.align		4
.L_1939:
        /*018c*/ 	.byte	0x04, 0x05
        /*018e*/ 	.short	(.L_1941 - .L_1940)
.L_1940:
        /*0190*/ 	.word	0x00000400
        /*0194*/ 	.word	0x00000001
        /*0198*/ 	.word	0x00000001


	//----- nvinfo : EIATTR_CRS_STACK_SIZE
	.align		4
.L_1941:
        /*019c*/ 	.byte	0x04, 0x1e
        /*019e*/ 	.short	(.L_1943 - .L_1942)
.L_1942:
        /*01a0*/ 	.word	0x00000000
.L_1943:


//--------------------- .nv.info._ZN10layer_norm31ln_parallel_residual_bwd_kernelINS_13Kernel_traitsIf13__nv_bfloat16fS2_fjLj1024ELj1ELj4ELj1ELj16ENS_18Kernel_traits_baseILj1024EfS2_fS2_fjLj128EEEEELb1ELb1ELb1EEEvNS_9BwdParamsE --------------------------
	.section	.nv.info._ZN10layer_norm31ln_parallel_residual_bwd_kernelINS_13Kernel_traitsIf13__nv_bfloat16fS2_fjLj1024ELj1ELj4ELj1ELj16ENS_18Kernel_traits_baseILj1024EfS2_fS2_fjLj128EEEEELb1ELb1ELb1EEEvNS_9BwdParamsE,"",@"SHT_CUDA_INFO"
	.sectionflags	@""
	.align	4


	//----- nvinfo : EIATTR_CUDA_API_VERSION
	.align		4
        /*0000*/ 	.byte	0x04, 0x37
        /*0002*/ 	.short	(.L_1945 - .L_1944)
.L_1944:
        /*0004*/ 	.word	0x00000082


	//----- nvinfo : EIATTR_SW2861232_WAR
	.align		4
.L_1945:
        /*0008*/ 	.byte	0x01, 0x35
	.zero		2


	//----- nvinfo : EIATTR_PARAM_CBANK
	.align		4
        /*000c*/ 	.byte	0x04, 0x0a
        /*000e*/ 	.short	(.L_1947 - .L_1946)
	.align		4
.L_1946:
        /*0010*/ 	.word	index@(.nv.constant0._ZN10layer_norm31ln_parallel_residual_bwd_kernelINS_13Kernel_traitsIf13__nv_bfloat16fS2_fjLj1024ELj1ELj4ELj1ELj16ENS_18Kernel_traits_baseILj1024EfS2_fS2_fjLj128EEEEELb1ELb1ELb1EEEvNS_9BwdParamsE)
        /*0014*/ 	.short	0x0160
        /*0016*/ 	.short	0x0128


	//----- nvinfo : EIATTR_CBANK_PARAM_SIZE
	.align		4
.L_1947:
        /*0018*/ 	.byte	0x03, 0x19
        /*001a*/ 	.short	0x0128


	//----- nvinfo : EIATTR_KPARAM_INFO
	.align		4
        /*001c*/ 	.byte	0x04, 0x17
        /*001e*/ 	.short	(.L_1949 - .L_1948)
.L_1948:
        /*0020*/ 	.word	0x00000000
        /*0024*/ 	.short	0x0000
        /*0026*/ 	.short	0x0000
        /*0028*/ 	.byte	0x00, 0xf0, 0xa1, 0x04


	//----- nvinfo : EIATTR_MAXREG_COUNT
	.align		4
.L_1949:
        /*002c*/ 	.byte	0x03, 0x1b
        /*002e*/ 	.short	0x00ff


	//----- nvinfo : EIATTR_NUM_BARRIERS
	.align		4
        /*0030*/ 	.byte	0x02, 0x4c
        /*0032*/ 	.byte	0x01
	.zero		1


	//----- nvinfo : EIATTR_MERCURY_ISA_VERSION
	.align		4
        /*0034*/ 	.byte	0x03, 0x5f
        /*0036*/ 	.short	0x0000


	//----- nvinfo : EIATTR_COOP_GROUP_MASK_REGIDS
	.align		4
        /*0038*/ 	.byte	0x04, 0x29
        /*003a*/ 	.short	(.L_1951 - .L_1950)


	//   ....[0]....
.L_1950:
        /*003c*/ 	.word	0xffffffff


	//   ....[1]....
        /*0040*/ 	.word	0xffffffff


	//   ....[2]....
        /*0044*/ 	.word	0xffffffff


	//   ....[3]....
        /*0048*/ 	.word	0xffffffff


	//   ....[4]....
        /*004c*/ 	.word	0xffffffff


	//   ....[5]....
        /*0050*/ 	.word	0xffffffff


	//   ....[6]....
        /*0054*/ 	.word	0xffffffff


	//   ....[7]....
        /*0058*/ 	.word	0xffffffff


	//   ....[8]....
        /*005c*/ 	.word	0xffffffff


	//   ....[9]....
        /*0060*/ 	.word	0xffffffff


	//   ....[10]....
        /*0064*/ 	.word	0xffffffff


	//   ....[11]....
        /*0068*/ 	.word	0xffffffff


	//   ....[12]....
        /*006c*/ 	.word	0xffffffff


	//   ....[13]....
        /*0070*/ 	.word	0xffffffff


	//   ....[14]....
        /*0074*/ 	.word	0xffffffff


	//   ....[15]....
        /*0078*/ 	.word	0xffffffff


	//   ....[16]....
        /*007c*/ 	.word	0xffffffff


	//   ....[17]....
        /*0080*/ 	.word	0xffffffff


	//   ....[18]....
        /*0084*/ 	.word	0xffffffff


	//   ....[19]....
        /*0088*/ 	.word	0xffffffff


	//----- nvinfo : EIATTR_COOP_GROUP_INSTR_OFFSETS
	.align		4
.L_1951:
        /*008c*/ 	.byte	0x04, 0x28
        /*008e*/ 	.short	(.L_1953 - .L_1952)


	//   ....[0]....
.L_1952:
        /*0090*/ 	.word	0x00001a10


	//   ....[1]....
        /*0094*/ 	.word	0x00001a30


	//   ....[2]....
        /*0098*/ 	.word	0x00001a50


	//   ....[3]....
        /*009c*/ 	.word	0x00001a70


	//   ....[4]....
        /*00a0*/ 	.word	0x00001a90


	//   ....[5]....
        /*00a4*/ 	.word	0x00001ab0


	//   ....[6]....
        /*00a8*/ 	.word	0x00001ad0


	//   ....[7]....
        /*00ac*/ 	.word	0x00001af0


	//   ....[8]....
        /*00b0*/ 	.word	0x00001b10


	//   ....[9]....
        /*00b4*/ 	.word	0x00001b30


	//   ....[10]....
        /*00b8*/ 	.word	0x00004660


	//   ....[11]....
        /*00bc*/ 	.word	0x000046e0


	//   ....[12]....
        /*00c0*/ 	.word	0x00004760


	//   ....[13]....
        /*00c4*/ 	.word	0x000047d0


	//   ....[14]....
        /*00c8*/ 	.word	0x00004850


	//   ....[15]....
        /*00cc*/ 	.word	0x000048c0


	//   ....[16]....
        /*00d0*/ 	.word	0x00004940


	//   ....[17]....
        /*00d4*/ 	.word	0x000049b0


	//   ....[18]....
        /*00d8*/ 	.word	0x00004a30


	//   ....[19]....
        /*00dc*/ 	.word	0x00004aa0


	//----- nvinfo : EIATTR_EXIT_INSTR_OFFSETS
	.align		4
.L_1953:
        /*00e0*/ 	.byte	0x04, 0x1c
        /*00e2*/ 	.short	(.L_1955 - .L_1954)


	//   ....[0]....
.L_1954:
        /*00e4*/ 	.word	0x00004600


	//----- nvinfo : EIATTR_MAX_THREADS
	.align		4
.L_1955:
        /*00e8*/ 	.byte	0x04, 0x05
        /*00ea*/ 	.short	(.L_1957 - .L_1956)
.L_1956:
        /*00ec*/ 	.word	0x00000080
        /*00f0*/ 	.word	0x00000001
        /*00f4*/ 	.word	0x00000001


	//----- nvinfo : EIATTR_CRS_STACK_SIZE
	.align		4
.L_1957:
        /*00f8*/ 	.byte	0x04, 0x1e
        /*00fa*/ 	.short	(.L_1959 - .L_1958)
.L_1958:
        /*00fc*/ 	.word	0x00000000
.L_1959:


//--------------------- .nv.info._ZN10layer_norm31ln_parallel_residual_bwd_kernelINS_13Kernel_traitsIf6__halfS2_S2_fjLj1024ELj1ELj4ELj1ELj16ENS_18Kernel_traits_baseILj1024EfS2_S2_S2_fjLj128EEEEELb0ELb0ELb0EEEvNS_9BwdParamsE --------------------------
	.section	.nv.info._ZN10layer_norm31ln_parallel_residual_bwd_kernelINS_13Kernel_traitsIf6__halfS2_S2_fjLj1024ELj1ELj4ELj1ELj16ENS_18Kernel_traits_baseILj1024EfS2_S2_S2_fjLj128EEEEELb0ELb0ELb0EEEvNS_9BwdParamsE,"",@"SHT_CUDA_INFO"
	.sectionflags	@""
	.align	4


	//----- nvinfo : EIATTR_CUDA_API_VERSION
	.align		4
        /*0000*/ 	.byte	0x04, 0x37
        /*0002*/ 	.short	(.L_1961 - .L_1960)
.L_1960:
        /*0004*/ 	.word	0x00000082


	//----- nvinfo : EIATTR_SW2861232_WAR
	.align		4
.L_1961:
        /*0008*/ 	.byte	0x01, 0x35
	.zero		2


	//----- nvinfo : EIATTR_PARAM_CBANK
	.align		4
        /*000c*/ 	.byte	0x04, 0x0a
        /*000e*/ 	.short	(.L_1963 - .L_1962)
	.align		4
.L_1962:
        /*0010*/ 	.word	index@(.nv.constant0._ZN10layer_norm31ln_parallel_residual_bwd_kernelINS_13Kernel_traitsIf6__halfS2_S2_fjLj1024ELj1ELj4ELj1ELj16ENS_18Kernel_traits_baseILj1024EfS2_S2_S2_fjLj128EEEEELb0ELb0ELb0EEEvNS_9BwdParamsE)
        /*0014*/ 	.short	0x0160
        /*0016*/ 	.short	0x0128


	//----- nvinfo : EIATTR_CBANK_PARAM_SIZE
	.align		4
.L_1963:
        /*0018*/ 	.byte	0x03, 0x19
        /*001a*/ 	.short	0x0128


	//----- nvinfo : EIATTR_KPARAM_INFO
	.align		4
        /*001c*/ 	.byte	0x04, 0x17
        /*001e*/ 	.short	(.L_1965 - .L_1964)
.L_1964:
        /*0020*/ 	.word	0x00000000
        /*0024*/ 	.short	0x0000
        /*0026*/ 	.short	0x0000
        /*0028*/ 	.byte	0x00, 0xf0, 0xa1, 0x04


	//----- nvinfo : EIATTR_MAXREG_COUNT
	.align		4
.L_1965:
        /*002c*/ 	.byte	0x03, 0x1b
        /*002e*/ 	.short	0x00ff


	//----- nvinfo : EIATTR_NUM_BARRIERS
	.align		4
        /*0030*/ 	.byte	0x02, 0x4c
        /*0032*/ 	.byte	0x01
	.zero		1


	//----- nvinfo : EIATTR_ANNOTATIONS
	.align		4
        /*0034*/ 	.byte	0x04, 0x55
        /*0036*/ 	.short	(.L_1967 - .L_1966)


	//   ....[0]....
.L_1966:
        /* <DEDUP_REMOVED lines=50> */


	//----- nvinfo : EIATTR_MERCURY_ISA_VERSION
	.align		4
.L_1967:
        /*0348*/ 	.byte	0x03, 0x5f
        /*034a*/ 	.short	0x0000


	//----- nvinfo : EIATTR_COOP_GROUP_MASK_REGIDS
	.align		4
        /*034c*/ 	.byte	0x04, 0x29
        /*034e*/ 	.short	(.L_1969 - .L_1968)


	//   ....[0]....
.L_1968:
        /*0350*/ 	.word	0xffffffff


	//   ....[1]....
        /*0354*/ 	.word	0xffffffff


	//   ....[2]....
        /*0358*/ 	.word	0xffffffff


	//   ....[3]....
        /*035c*/ 	.word	0xffffffff


	//   ....[4]....
        /*0360*/ 	.word	0xffffffff


	//   ....[5]....
        /*0364*/ 	.word	0xffffffff


	//   ....[6]....
        /*0368*/ 	.word	0xffffffff


	//   ....[7]....
        /*036c*/ 	.word	0xffffffff


	//   ....[8]....
        /*0370*/ 	.word	0xffffffff


	//   ....[9]....
        /*0374*/ 	.word	0xffffffff


	//   ....[10]....
        /*0378*/ 	.word	0xffffffff


	//   ....[11]....
        /*037c*/ 	.word	0xffffffff


	//   ....[12]....
        /*0380*/ 	.word	0xffffffff


	//   ....[13]....
        /*0384*/ 	.word	0xffffffff


	//   ....[14]....
        /*0388*/ 	.word	0xffffffff


	//   ....[15]....
        /*038c*/ 	.word	0xffffffff


	//   ....[16]....
        /*0390*/ 	.word	0xffffffff


	//   ....[17]....
        /*0394*/ 	.word	0xffffffff


	//   ....[18]....
        /*0398*/ 	.word	0xffffffff


	//   ....[19]....
        /*039c*/ 	.word	0xffffffff


	//----- nvinfo : EIATTR_COOP_GROUP_INSTR_OFFSETS
	.align		4
.L_1969:
        /*03a0*/ 	.byte	0x04, 0x28
        /*03a2*/ 	.short	(.L_1971 - .L_1970)


	//   ....[0]....
.L_1970:
        /*03a4*/ 	.word	0x00002ce0


	//   ....[1]....
        /*03a8*/ 	.word	0x00002d10


	//   ....[2]....
        /*03ac*/ 	.word	0x00002d20


	//   ....[3]....
        /*03b0*/ 	.word	0x00002d50


	//   ....[4]....
        /*03b4*/ 	.word	0x00002d70


	//   ....[5]....
        /*03b8*/ 	.word	0x00002d90


	//   ....[6]....
        /*03bc*/ 	.word	0x00002db0


	//   ....[7]....
        /*03c0*/ 	.word	0x00002dd0


	//   ....[8]....
        /*03c4*/ 	.word	0x00002de0


	//   ....[9]....
        /*03c8*/ 	.word	0x00002e00


	//   ....[10]....
        /*03cc*/ 	.word	0x00006660


	//   ....[11]....
        /*03d0*/ 	.word	0x000066e0


	//   ....[12]....
        /*03d4*/ 	.word	0x00006760


	//   ....[13]....
        /*03d8*/ 	.word	0x000067d0


	//   ....[14]....
        /*03dc*/ 	.word	0x00006850


	//   ....[15]....
        /*03e0*/ 	.word	0x000068c0


	//   ....[16]....
        /*03e4*/ 	.word	0x00006940


	//   ....[17]....
        /*03e8*/ 	.word	0x000069b0


	//   ....[18]....
        /*03ec*/ 	.word	0x00006a30


	//   ....[19]....
        /*03f0*/ 	.word	0x00006aa0


	//----- nvinfo : EIATTR_EXIT_INSTR_OFFSETS
	.align		4
.L_1971:
        /*03f4*/ 	.byte	0x04, 0x1c
        /*03f6*/ 	.short	(.L_1973 - .L_1972)


	//   ....[0]....
.L_1972:
        /*03f8*/ 	.word	0x000065a0


	//   ....[1]....
        /*03fc*/ 	.word	0x00006600


	//----- nvinfo : EIATTR_MAX_THREADS
	.align		4
.L_1973:
        /*0400*/ 	.byte	0x04, 0x05
        /*0402*/ 	.short	(.L_1975 - .L_1974)
.L_1974:
        /*0404*/ 	.word	0x00000080
        /*0408*/ 	.word	0x00000001
        /*040c*/ 	.word	0x00000001


	//----- nvinfo : EIATTR_CRS_STACK_SIZE
	.align		4
.L_1975:
        /*0410*/ 	.byte	0x04, 0x1e
        /*0412*/ 	.short	(.L_1977 - .L_1976)
.L_1976:
        /*0414*/ 	.word	0x00000000
.L_1977:


//--------------------- .nv.info._ZN10layer_norm31ln_parallel_residual_bwd_kernelINS_13Kernel_traitsIf6__halfS2_S2_fjLj1024ELj1ELj4ELj1ELj16ENS_18Kernel_traits_baseILj1024EfS2_S2_S2_fjLj128EEEEELb0ELb0ELb1EEEvNS_9BwdParamsE --------------------------
	.section	.nv.info._ZN10layer_norm31ln_parallel_residual_bwd_kernelINS_13Kernel_traitsIf6__halfS2_S2_fjLj1024ELj1ELj4ELj1ELj16ENS_18Kernel_traits_baseILj1024EfS2_S2_S2_fjLj128EEEEELb0ELb0ELb1EEEvNS_9BwdParamsE,"",@"SHT_CUDA_INFO"
	.sectionflags	@""
	.align	4


	//----- nvinfo : EIATTR_CUDA_API_VERSION
	.align		4
        /*0000*/ 	.byte	0x04, 0x37
        /*0002*/ 	.short	(.L_1979 - .L_1978)
.L_1978:
        /*0004*/ 	.word	0x00000082


	//----- nvinfo : EIATTR_SW2861232_WAR
	.align		4
.L_1979:
        /*0008*/ 	.byte	0x01, 0x35
	.zero		2


	//----- nvinfo : EIATTR_PARAM_CBANK
	.align		4
        /*000c*/ 	.byte	0x04, 0x0a
        /*000e*/ 	.short	(.L_1981 - .L_1980)
	.align		4
.L_1980:
        /*0010*/ 	.word	index@(.nv.constant0._ZN10layer_norm31ln_parallel_residual_bwd_kernelINS_13Kernel_traitsIf6__halfS2_S2_fjLj1024ELj1ELj4ELj1ELj16ENS_18Kernel_traits_baseILj1024EfS2_S2_S2_fjLj128EEEEELb0ELb0ELb1EEEvNS_9BwdParamsE)
        /*0014*/ 	.short	0x0160
        /*0016*/ 	.short	0x0128


	//----- nvinfo : EIATTR_CBANK_PARAM_SIZE
	.align		4
.L_1981:
        /*0018*/ 	.byte	0x03, 0x19
        /*001a*/ 	.short	0x0128


	//----- nvinfo : EIATTR_KPARAM_INFO
	.align		4
        /*001c*/ 	.byte	0x04, 0x17
        /*001e*/ 	.short	(.L_1983 - .L_1982)
.L_1982:
        /*0020*/ 	.word	0x00000000
        /*0024*/ 	.short	0x0000
        /*0026*/ 	.short	0x0000
        /*0028*/ 	.byte	0x00, 0xf0, 0xa1, 0x04


	//----- nvinfo : EIATTR_MAXREG_COUNT
	.align		4
.L_1983:
        /*002c*/ 	.byte	0x03, 0x1b
        /*002e*/ 	.short	0x00ff


	//----- nvinfo : EIATTR_NUM_BARRIERS
	.align		4
        /*0030*/ 	.byte	0x02, 0x4c
        /*0032*/ 	.byte	0x01
	.zero		1


	//----- nvinfo : EIATTR_ANNOTATIONS
	.align		4
        /*0034*/ 	.byte	0x04, 0x55
        /*0036*/ 	.short	(.L_1985 - .L_1984)


	//   ....[0]....
.L_1984:
        /* <DEDUP_REMOVED lines=83> */


	//----- nvinfo : EIATTR_MERCURY_ISA_VERSION
	.align		4
.L_1985:
        /*0558*/ 	.byte	0x03, 0x5f
        /*055a*/ 	.short	0x0000


	//----- nvinfo : EIATTR_COOP_GROUP_MASK_REGIDS
	.align		4
        /*055c*/ 	.byte	0x04, 0x29
        /*055e*/ 	.short	(.L_1987 - .L_1986)


	//   ....[0]....
.L_1986:
        /*0560*/ 	.word	0xffffffff


	//   ....[1]....
        /*0564*/ 	.word	0xffffffff


	//   ....[2]....
        /*0568*/ 	.word	0xffffffff


	//   ....[3]....
        /*056c*/ 	.word	0xffffffff


	//   ....[4]....
        /*0570*/ 	.word	0xffffffff


	//   ....[5]....
        /*0574*/ 	.word	0xffffffff


	//   ....[6]....
        /*0578*/ 	.word	0xffffffff


	//   ....[7]....
        /*057c*/ 	.word	0xffffffff


	//   ....[8]....
        /*0580*/ 	.word	0xffffffff


	//   ....[9]....
        /*0584*/ 	.word	0xffffffff


	//   ....[10]....
        /*0588*/ 	.word	0xffffffff


	//   ....[11]....
        /*058c*/ 	.word	0xffffffff


	//   ....[12]....
        /*0590*/ 	.word	0xffffffff


	//   ....[13]....
        /*0594*/ 	.word	0xffffffff


	//   ....[14]....
        /*0598*/ 	.word	0xffffffff


	//   ....[15]....
        /*059c*/ 	.word	0xffffffff


	//   ....[16]....
        /*05a0*/ 	.word	0xffffffff


	//   ....[17]....
        /*05a4*/ 	.word	0xffffffff


	//   ....[18]....
        /*05a8*/ 	.word	0xffffffff


	//   ....[19]....
        /*05ac*/ 	.word	0xffffffff


	//----- nvinfo : EIATTR_COOP_GROUP_INSTR_OFFSETS
	.align		4
.L_1987:
        /*05b0*/ 	.byte	0x04, 0x28
        /*05b2*/ 	.short	(.L_1989 - .L_1988)


	//   ....[0]....
.L_1988:
        /*05b4*/ 	.word	0x00002de0


	//   ....[1]....
        /*05b8*/ 	.word	0x00002e00


	//   ....[2]....
        /*05bc*/ 	.word	0x00002e30


	//   ....[3]....
        /*05c0*/ 	.word	0x00002e50


	//   ....[4]....
        /*05c4*/ 	.word	0x00002e70


	//   ....[5]....
        /*05c8*/ 	.word	0x00002e90


	//   ....[6]....
        /*05cc*/ 	.word	0x00002eb0


	//   ....[7]....
        /*05d0*/ 	.word	0x00002ed0


	//   ....[8]....
        /*05d4*/ 	.word	0x00002ee0


	//   ....[9]....
        /*05d8*/ 	.word	0x00002f00


	//   ....[10]....
        /*05dc*/ 	.word	0x000061d0


	//   ....[11]....
        /*05e0*/ 	.word	0x00006230


	//   ....[12]....
        /*05e4*/ 	.word	0x00006290


	//   ....[13]....
        /*05e8*/ 	.word	0x000062e0


	//   ....[14]....
        /*05ec*/ 	.word	0x00006340


	//   ....[15]....
        /*05f0*/ 	.word	0x00006390


	//   ....[16]....
        /*05f4*/ 	.word	0x000063f0


	//   ....[17]....
        /*05f8*/ 	.word	0x00006440


	//   ....[18]....
        /*05fc*/ 	.word	0x000064a0


	//   ....[19]....
        /*0600*/ 	.word	0x000064f0


	//----- nvinfo : EIATTR_EXIT_INSTR_OFFSETS
	.align		4
.L_1989:
        /*0604*/ 	.byte	0x04, 0x1c
        /*0606*/ 	.short	(.L_1991 - .L_1990)


	//   ....[0]....
.L_1990:
        /*0608*/ 	.word	0x00006190


	//----- nvinfo : EIATTR_MAX_THREADS
	.align		4
.L_1991:
        /*060c*/ 	.byte	0x04, 0x05
        /*060e*/ 	.short	(.L_1993 - .L_1992)
.L_1992:
        /*0610*/ 	.word	0x00000080
        /*0614*/ 	.word	0x00000001
        /*0618*/ 	.word	0x00000001


	//----- nvinfo : EIATTR_CRS_STACK_SIZE
	.align		4
.L_1993:
        /*061c*/ 	.byte	0x04, 0x1e
        /*061e*/ 	.short	(.L_1995 - .L_1994)
.L_1994:
        /*0620*/ 	.word	0x00000000
.L_1995:


//--------------------- .nv.info._ZN10layer_norm31ln_parallel_residual_bwd_kernelINS_13Kernel_traitsIf6__halfS2_S2_fjLj1024ELj1ELj4ELj1ELj16ENS_18Kernel_traits_baseILj1024EfS2_S2_S2_fjLj128EEEEELb0ELb1ELb0EEEvNS_9BwdParamsE --------------------------
	.section	.nv.info._ZN10layer_norm31ln_parallel_residual_bwd_kernelINS_13Kernel_traitsIf6__halfS2_S2_fjLj1024ELj1ELj4ELj1ELj16ENS_18Kernel_traits_baseILj1024EfS2_S2_S2_fjLj128EEEEELb0ELb1ELb0EEEvNS_9BwdParamsE,"",@"SHT_CUDA_INFO"
	.sectionflags	@""
	.align	4


	//----- nvinfo : EIATTR_CUDA_API_VERSION
	.align		4
        /*0000*/ 	.byte	0x04, 0x37
        /*0002*/ 	.short	(.L_1997 - .L_1996)
.L_1996:
        /*0004*/ 	.word	0x00000082


	//----- nvinfo : EIATTR_SW2861232_WAR
	.align		4
.L_1997:
        /*0008*/ 	.byte	0x01, 0x35
	.zero		2


	//----- nvinfo : EIATTR_PARAM_CBANK
	.align		4
        /*000c*/ 	.byte	0x04, 0x0a
        /*000e*/ 	.short	(.L_1999 - .L_1998)
	.align		4
.L_1998:
        /*0010*/ 	.word	index@(.nv.constant0._ZN10layer_norm31ln_parallel_residual_bwd_kernelINS_13Kernel_traitsIf6__halfS2_S2_fjLj1024ELj1ELj4ELj1ELj16ENS_18Kernel_traits_baseILj1024EfS2_S2_S2_fjLj128EEEEELb0ELb1ELb0EEEvNS_9BwdParamsE)
        /*0014*/ 	.short	0x0160
        /*0016*/ 	.short	0x0128


	//----- nvinfo : EIATTR_CBANK_PARAM_SIZE
	.align		4
.L_1999:
        /*0018*/ 	.byte	0x03, 0x19
        /*001a*/ 	.short	0x0128


	//----- nvinfo : EIATTR_KPARAM_INFO
	.align		4
        /*001c*/ 	.byte	0x04, 0x17
        /*001e*/ 	.short	(.L_2001 - .L_2000)
.L_2000:
        /*0020*/ 	.word	0x00000000
        /*0024*/ 	.short	0x0000
        /*0026*/ 	.short	0x0000
        /*0028*/ 	.byte	0x00, 0xf0, 0xa1, 0x04


	//----- nvinfo : EIATTR_MAXREG_COUNT
	.align		4
.L_2001:
        /*002c*/ 	.byte	0x03, 0x1b
        /*002e*/ 	.short	0x00ff


	//----- nvinfo : EIATTR_NUM_BARRIERS
	.align		4
        /*0030*/ 	.byte	0x02, 0x4c
        /*0032*/ 	.byte	0x01
	.zero		1


	//----- nvinfo : EIATTR_MERCURY_ISA_VERSION
	.align		4
        /*0034*/ 	.byte	0x03, 0x5f
        /*0036*/ 	.short	0x0000


	//----- nvinfo : EIATTR_COOP_GROUP_MASK_REGIDS
	.align		4
        /*0038*/ 	.byte	0x04, 0x29
        /*003a*/ 	.short	(.L_2003 - .L_2002)


	//   ....[0]....
.L_2002:
        /*003c*/ 	.word	0xffffffff


	//   ....[1]....
        /*0040*/ 	.word	0xffffffff


	//   ....[2]....
        /*0044*/ 	.word	0xffffffff


	//   ....[3]....
        /*0048*/ 	.word	0xffffffff


	//   ....[4]....
        /*004c*/ 	.word	0xffffffff


	//   ....[5]....
        /*0050*/ 	.word	0xffffffff


	//   ....[6]....
        /*0054*/ 	.word	0xffffffff


	//   ....[7]....
        /*0058*/ 	.word	0xffffffff


	//   ....[8]....
        /*005c*/ 	.word	0xffffffff


	//   ....[9]....
        /*0060*/ 	.word	0xffffffff


	//   ....[10]....
        /*0064*/ 	.word	0xffffffff


	//   ....[11]....
        /*0068*/ 	.word	0xffffffff


	//   ....[12]....
        /*006c*/ 	.word	0xffffffff


	//   ....[13]....
        /*0070*/ 	.word	0xffffffff


	//   ....[14]....
        /*0074*/ 	.word	0xffffffff


	//   ....[15]....
        /*0078*/ 	.word	0xffffffff


	//   ....[16]....
        /*007c*/ 	.word	0xffffffff


	//   ....[17]....
        /*0080*/ 	.word	0xffffffff


	//   ....[18]....
        /*0084*/ 	.word	0xffffffff


	//   ....[19]....
        /*0088*/ 	.word	0xffffffff


	//----- nvinfo : EIATTR_COOP_GROUP_INSTR_OFFSETS
	.align		4
.L_2003:
        /*008c*/ 	.byte	0x04, 0x28
        /*008e*/ 	.short	(.L_2005 - .L_2004)


	//   ....[0]....
.L_2004:
        /*0090*/ 	.word	0x00001b30


	//   ....[1]....
        /*0094*/ 	.word	0x00001b50


	//   ....[2]....
        /*0098*/ 	.word	0x00001b70


	//   ....[3]....
        /*009c*/ 	.word	0x00001b90


	//   ....[4]....
        /*00a0*/ 	.word	0x00001bb0


	//   ....[5]....
        /*00a4*/ 	.word	0x00001bd0


	//   ....[6]....
        /*00a8*/ 	.word	0x00001bf0


	//   ....[7]....
        /*00ac*/ 	.word	0x00001c10


	//   ....[8]....
        /*00b0*/ 	.word	0x00001c30


	//   ....[9]....
        /*00b4*/ 	.word	0x00001c50


	//   ....[10]....
        /*00b8*/ 	.word	0x00004500


	//   ....[11]....
        /*00bc*/ 	.word	0x00004580


	//   ....[12]....
        /*00c0*/ 	.word	0x00004600


	//   ....[13]....
        /*00c4*/ 	.word	0x00004670


	//   ....[14]....
        /*00c8*/ 	.word	0x000046f0


	//   ....[15]....
        /*00cc*/ 	.word	0x00004760


	//   ....[16]....
        /*00d0*/ 	.word	0x000047e0


	//   ....[17]....
        /*00d4*/ 	.word	0x00004850


	//   ....[18]....
        /*00d8*/ 	.word	0x000048d0


	//   ....[19]....
        /*00dc*/ 	.word	0x00004940


	//----- nvinfo : EIATTR_EXIT_INSTR_OFFSETS
	.align		4
.L_2005:
        /*00e0*/ 	.byte	0x04, 0x1c
        /*00e2*/ 	.short	(.L_2007 - .L_2006)


	//   ....[0]....
.L_2006:
        /*00e4*/ 	.word	0x00004470


	//   ....[1]....
        /*00e8*/ 	.word	0x000044a0


	//----- nvinfo : EIATTR_MAX_THREADS
	.align		4
.L_2007:
        /*00ec*/ 	.byte	0x04, 0x05
        /*00ee*/ 	.short	(.L_2009 - .L_2008)
.L_2008:
        /*00f0*/ 	.word	0x00000080
        /*00f4*/ 	.word	0x00000001
        /*00f8*/ 	.word	0x00000001


	//----- nvinfo : EIATTR_CRS_STACK_SIZE
	.align		4
.L_2009:
        /*00fc*/ 	.byte	0x04, 0x1e
        /*00fe*/ 	.short	(.L_2011 - .L_2010)
.L_2010:
        /*0100*/ 	.word	0x00000000
.L_2011:


//--------------------- .nv.info._ZN10layer_norm31ln_parallel_residual_bwd_kernelINS_13Kernel_traitsIf6__halfS2_S2_fjLj1024ELj1ELj4ELj1ELj16ENS_18Kernel_traits_baseILj1024EfS2_S2_S2_fjLj128EEEEELb0ELb1ELb1EEEvNS_9BwdParamsE --------------------------
	.section	.nv.info._ZN10layer_norm31ln_parallel_residual_bwd_kernelINS_13Kernel_traitsIf6__halfS2_S2_fjLj1024ELj1ELj4ELj1ELj16ENS_18Kernel_traits_baseILj1024EfS2_S2_S2_fjLj128EEEEELb0ELb1ELb1EEEvNS_9BwdParamsE,"",@"SHT_CUDA_INFO"
	.sectionflags	@""
	.align	4


	//----- nvinfo : EIATTR_CUDA_API_VERSION
	.align		4
        /*0000*/ 	.byte	0x04, 0x37
        /*0002*/ 	.short	(.L_2013 - .L_2012)
.L_2012:
        /*0004*/ 	.word	0x00000082


	//----- nvinfo : EIATTR_SW2861232_WAR
	.align		4
.L_2013:
        /*0008*/ 	.byte	0x01, 0x35
	.zero		2


	//----- nvinfo : EIATTR_PARAM_CBANK
	.align		4
        /*000c*/ 	.byte	0x04, 0x0a
        /*000e*/ 	.short	(.L_2015 - .L_2014)
	.align		4
.L_2014:
        /*0010*/ 	.word	index@(.nv.constant0._ZN10layer_norm31ln_parallel_residual_bwd_kernelINS_13Kernel_traitsIf6__halfS2_S2_fjLj1024ELj1ELj4ELj1ELj16ENS_18Kernel_traits_baseILj1024EfS2_S2_S2_fjLj128EEEEELb0ELb1ELb1EEEvNS_9BwdParamsE)
        /*0014*/ 	.short	0x0160
        /*0016*/ 	.short	0x0128


	//----- nvinfo : EIATTR_CBANK_PARAM_SIZE
	.align		4
.L_2015:
        /*0018*/ 	.byte	0x03, 0x19
        /*001a*/ 	.short	0x0128


	//----- nvinfo : EIATTR_KPARAM_INFO
	.align		4
        /*001c*/ 	.byte	0x04, 0x17
        /*001e*/ 	.short	(.L_2017 - .L_2016)
.L_2016:
        /*0020*/ 	.word	0x00000000
        /*0024*/ 	.short	0x0000
        /*0026*/ 	.short	0x0000
        /*0028*/ 	.byte	0x00, 0xf0, 0xa1, 0x04


	//----- nvinfo : EIATTR_MAXREG_COUNT
	.align		4
.L_2017:
        /*002c*/ 	.byte	0x03, 0x1b
        /*002e*/ 	.short	0x00ff


	//----- nvinfo : EIATTR_NUM_BARRIERS
	.align		4
        /*0030*/ 	.byte	0x02, 0x4c
        /*0032*/ 	.byte	0x01
	.zero		1


	//----- nvinfo : EIATTR_MERCURY_ISA_VERSION
	.align		4
        /*0034*/ 	.byte	0x03, 0x5f
        /*0036*/ 	.short	0x0000


	//----- nvinfo : EIATTR_COOP_GROUP_MASK_REGIDS
	.align		4
        /*0038*/ 	.byte	0x04, 0x29
        /*003a*/ 	.short	(.L_2019 - .L_2018)


	//   ....[0]....
.L_2018:
        /*003c*/ 	.word	0xffffffff


	//   ....[1]....
        /*0040*/ 	.word	0xffffffff


	//   ....[2]....
        /*0044*/ 	.word	0xffffffff


	//   ....[3]....
        /*0048*/ 	.word	0xffffffff


	//   ....[4]....
        /*004c*/ 	.word	0xffffffff


	//   ....[5]....
        /*0050*/ 	.word	0xffffffff


	//   ....[6]....
        /*0054*/ 	.word	0xffffffff


	//   ....[7]....
        /*0058*/ 	.word	0xffffffff


	//   ....[8]....
        /*005c*/ 	.word	0xffffffff


	//   ....[9]....
        /*0060*/ 	.word	0xffffffff


	//   ....[10]....
        /*0064*/ 	.word	0xffffffff


	//   ....[11]....
        /*0068*/ 	.word	0xffffffff


	//   ....[12]....
        /*006c*/ 	.word	0xffffffff


	//   ....[13]....
        /*0070*/ 	.word	0xffffffff


	//   ....[14]....
        /*0074*/ 	.word	0xffffffff


	//   ....[15]....
        /*0078*/ 	.word	0xffffffff


	//   ....[16]....
        /*007c*/ 	.word	0xffffffff


	//   ....[17]....
        /*0080*/ 	.word	0xffffffff


	//   ....[18]....
        /*0084*/ 	.word	0xffffffff


	//   ....[19]....
        /*0088*/ 	.word	0xffffffff


	//----- nvinfo : EIATTR_COOP_GROUP_INSTR_OFFSETS
	.align		4
.L_2019:
        /*008c*/ 	.byte	0x04, 0x28
        /*008e*/ 	.short	(.L_2021 - .L_2020)


	//   ....[0]....
.L_2020:
        /*0090*/ 	.word	0x00001a50


	//   ....[1]....
        /*0094*/ 	.word	0x00001a70


	//   ....[2]....
        /*0098*/ 	.word	0x00001a90


	//   ....[3]....
        /*009c*/ 	.word	0x00001ab0


	//   ....[4]....
        /*00a0*/ 	.word	0x00001ad0


	//   ....[5]....
        /*00a4*/ 	.word	0x00001af0


	//   ....[6]....
        /*00a8*/ 	.word	0x00001b10


	//   ....[7]....
        /*00ac*/ 	.word	0x00001b30


	//   ....[8]....
        /*00b0*/ 	.word	0x00001b50


	//   ....[9]....
        /*00b4*/ 	.word	0x00001b70


	//   ....[10]....
        /*00b8*/ 	.word	0x00003fc0


	//   ....[11]....
        /*00bc*/ 	.word	0x00004040


	//   ....[12]....
        /*00c0*/ 	.word	0x000040c0


	//   ....[13]....
        /*00c4*/ 	.word	0x00004130


	//   ....[14]....
        /*00c8*/ 	.word	0x000041b0


	//   ....[15]....
        /*00cc*/ 	.word	0x00004220


	//   ....[16]....
        /*00d0*/ 	.word	0x000042a0


	//   ....[17]....
        /*00d4*/ 	.word	0x00004310


	//   ....[18]....
        /*00d8*/ 	.word	0x00004390


	//   ....[19]....
        /*00dc*/ 	.word	0x00004400


	//----- nvinfo : EIATTR_EXIT_INSTR_OFFSETS
	.align		4
.L_2021:
        /*00e0*/ 	.byte	0x04, 0x1c
        /*00e2*/ 	.short	(.L_2023 - .L_2022)


	//   ....[0]....
.L_2022:
        /*00e4*/ 	.word	0x00003f60


	//----- nvinfo : EIATTR_MAX_THREADS
	.align		4
.L_2023:
        /*00e8*/ 	.byte	0x04, 0x05
        /*00ea*/ 	.short	(.L_2025 - .L_2024)
.L_2024:
        /*00ec*/ 	.word	0x00000080
        /*00f0*/ 	.word	0x00000001
        /*00f4*/ 	.word	0x00000001


	//----- nvinfo : EIATTR_CRS_STACK_SIZE
	.align		4
.L_2025:
        /*00f8*/ 	.byte	0x04, 0x1e
        /*00fa*/ 	.short	(.L_2027 - .L_2026)
.L_2026:
        /*00fc*/ 	.word	0x00000000
.L_2027:


//--------------------- .nv.info._ZN10layer_norm31ln_parallel_residual_bwd_kernelINS_13Kernel_traitsIf6__halfS2_S2_fjLj1024ELj1ELj4ELj1ELj16ENS_18Kernel_traits_baseILj1024EfS2_S2_S2_fjLj128EEEEELb1ELb0ELb0EEEvNS_9BwdParamsE --------------------------
	.section	.nv.info._ZN10layer_norm31ln_parallel_residual_bwd_kernelINS_13Kernel_traitsIf6__halfS2_S2_fjLj1024ELj1ELj4ELj1ELj16ENS_18Kernel_traits_baseILj1024EfS2_S2_S2_fjLj128EEEEELb1ELb0ELb0EEEvNS_9BwdParamsE,"",@"SHT_CUDA_INFO"
	.sectionflags	@""
	.align	4


	//----- nvinfo : EIATTR_CUDA_API_VERSION
	.align		4
        /*0000*/ 	.byte	0x04, 0x37
        /*0002*/ 	.short	(.L_2029 - .L_2028)
.L_2028:
        /*0004*/ 	.word	0x00000082


	//----- nvinfo : EIATTR_SW2861232_WAR
	.align		4
.L_2029:
        /*0008*/ 	.byte	0x01, 0x35
	.zero		2


	//----- nvinfo : EIATTR_PARAM_CBANK
	.align		4
        /*000c*/ 	.byte	0x04, 0x0a
        /*000e*/ 	.short	(.L_2031 - .L_2030)
	.align		4
.L_2030:
        /*0010*/ 	.word	index@(.nv.constant0._ZN10layer_norm31ln_parallel_residual_bwd_kernelINS_13Kernel_traitsIf6__halfS2_S2_fjLj1024ELj1ELj4ELj1ELj16ENS_18Kernel_traits_baseILj1024EfS2_S2_S2_fjLj128EEEEELb1ELb0ELb0EEEvNS_9BwdParamsE)
        /*0014*/ 	.short	0x0160
        /*0016*/ 	.short	0x0128


	//----- nvinfo : EIATTR_CBANK_PARAM_SIZE
	.align		4
.L_2031:
        /*0018*/ 	.byte	0x03, 0x19
        /*001a*/ 	.short	0x0128


	//----- nvinfo : EIATTR_KPARAM_INFO
	.align		4
        /*001c*/ 	.byte	0x04, 0x17
        /*001e*/ 	.short	(.L_2033 - .L_2032)
.L_2032:
        /*0020*/ 	.word	0x00000000
        /*0024*/ 	.short	0x0000
        /*0026*/ 	.short	0x0000
        /*0028*/ 	.byte	0x00, 0xf0, 0xa1, 0x04


	//----- nvinfo : EIATTR_MAXREG_COUNT
	.align		4
.L_2033:
        /*002c*/ 	.byte	0x03, 0x1b
        /*002e*/ 	.short	0x00ff


	//----- nvinfo : EIATTR_NUM_BARRIERS
	.align		4
        /*0030*/ 	.byte	0x02, 0x4c
        /*0032*/ 	.byte	0x01
	.zero		1


	//----- nvinfo : EIATTR_ANNOTATIONS
	.align		4
        /*0034*/ 	.byte	0x04, 0x55
        /*0036*/ 	.short	(.L_2035 - .L_2034)


	//   ....[0]....
.L_2034:
        /* <DEDUP_REMOVED lines=67> */


	//----- nvinfo : EIATTR_MERCURY_ISA_VERSION
	.align		4
.L_2035:
        /*0458*/ 	.byte	0x03, 0x5f
        /*045a*/ 	.short	0x0000


	//----- nvinfo : EIATTR_COOP_GROUP_MASK_REGIDS
	.align		4
        /*045c*/ 	.byte	0x04, 0x29
        /*045e*/ 	.short	(.L_2037 - .L_2036)


	//   ....[0]....
.L_2036:
        /*0460*/ 	.word	0xffffffff


	//   ....[1]....
        /*0464*/ 	.word	0xffffffff


	//   ....[2]....
        /*0468*/ 	.word	0xffffffff


	//   ....[3]....
        /*046c*/ 	.word	0xffffffff


	//   ....[4]....
        /*0470*/ 	.word	0xffffffff


	//   ....[5]....
        /*0474*/ 	.word	0xffffffff


	//   ....[6]....
        /*0478*/ 	.word	0xffffffff


	//   ....[7]....
        /*047c*/ 	.word	0xffffffff


	//   ....[8]....
        /*0480*/ 	.word	0xffffffff


	//   ....[9]....
        /*0484*/ 	.word	0xffffffff


	//   ....[10]....
        /*0488*/ 	.word	0xffffffff


	//   ....[11]....
        /*048c*/ 	.word	0xffffffff


	//   ....[12]....
        /*0490*/ 	.word	0xffffffff


	//   ....[13]....
        /*0494*/ 	.word	0xffffffff


	//   ....[14]....
        /*0498*/ 	.word	0xffffffff


	//   ....[15]....
        /*049c*/ 	.word	0xffffffff


	//   ....[16]....
        /*04a0*/ 	.word	0xffffffff


	//   ....[17]....
        /*04a4*/ 	.word	0xffffffff


	//   ....[18]....
        /*04a8*/ 	.word	0xffffffff


	//   ....[19]....
        /*04ac*/ 	.word	0xffffffff


	//----- nvinfo : EIATTR_COOP_GROUP_INSTR_OFFSETS
	.align		4
.L_2037:
        /*04b0*/ 	.byte	0x04, 0x28
        /*04b2*/ 	.short	(.L_2039 - .L_2038)


	//   ....[0]....
.L_2038:
        /*04b4*/ 	.word	0x000031d0


	//   ....[1]....
        /*04b8*/ 	.word	0x00003200


	//   ....[2]....
        /*04bc*/ 	.word	0x00003210


	//   ....[3]....
        /*04c0*/ 	.word	0x00003240


	//   ....[4]....
        /*04c4*/ 	.word	0x00003260


	//   ....[5]....
        /*04c8*/ 	.word	0x00003280


	//   ....[6]....
        /*04cc*/ 	.word	0x000032a0


	//   ....[7]....
        /*04d0*/ 	.word	0x000032c0


	//   ....[8]....
        /*04d4*/ 	.word	0x000032d0


	//   ....[9]....
        /*04d8*/ 	.word	0x000032f0


	//   ....[10]....
        /*04dc*/ 	.word	0x00007620


	//   ....[11]....
        /*04e0*/ 	.word	0x000076a0


	//   ....[12]....
        /*04e4*/ 	.word	0x00007720


	//   ....[13]....
        /*04e8*/ 	.word	0x00007790


	//   ....[14]....
        /*04ec*/ 	.word	0x00007810


	//   ....[15]....
        /*04f0*/ 	.word	0x00007880


	//   ....[16]....
        /*04f4*/ 	.word	0x00007900


	//   ....[17]....
        /*04f8*/ 	.word	0x00007970


	//   ....[18]....
        /*04fc*/ 	.word	0x000079f0


	//   ....[19]....
        /*0500*/ 	.word	0x00007a60


	//----- nvinfo : EIATTR_EXIT_INSTR_OFFSETS
	.align		4
.L_2039:
        /*0504*/ 	.byte	0x04, 0x1c
        /*0506*/ 	.short	(.L_2041 - .L_2040)


	//   ....[0]....
.L_2040:
        /*0508*/ 	.word	0x00007560


	//   ....[1]....
        /*050c*/ 	.word	0x000075c0


	//----- nvinfo : EIATTR_MAX_THREADS
	.align		4
.L_2041:
        /*0510*/ 	.byte	0x04, 0x05
        /*0512*/ 	.short	(.L_2043 - .L_2042)
.L_2042:
        /*0514*/ 	.word	0x00000080
        /*0518*/ 	.word	0x00000001
        /*051c*/ 	.word	0x00000001


	//----- nvinfo : EIATTR_CRS_STACK_SIZE
	.align		4
.L_2043:
        /*0520*/ 	.byte	0x04, 0x1e
        /*0522*/ 	.short	(.L_2045 - .L_2044)
.L_2044:
        /*0524*/ 	.word	0x00000000
.L_2045:


//--------------------- .nv.info._ZN10layer_norm31ln_parallel_residual_bwd_kernelINS_13Kernel_traitsIf6__halfS2_S2_fjLj1024ELj1ELj4ELj1ELj16ENS_18Kernel_traits_baseILj1024EfS2_S2_S2_fjLj128EEEEELb1ELb0ELb1EEEvNS_9BwdParamsE --------------------------
	.section	.nv.info._ZN10layer_norm31ln_parallel_residual_bwd_kernelINS_13Kernel_traitsIf6__halfS2_S2_fjLj1024ELj1ELj4ELj1ELj16ENS_18Kernel_traits_baseILj1024EfS2_S2_S2_fjLj128EEEEELb1ELb0ELb1EEEvNS_9BwdParamsE,"",@"SHT_CUDA_INFO"
	.sectionflags	@""
	.align	4


	//----- nvinfo : EIATTR_CUDA_API_VERSION
	.align		4
        /*0000*/ 	.byte	0x04, 0x37
        /*0002*/ 	.short	(.L_2047 - .L_2046)
.L_2046:
        /*0004*/ 	.word	0x00000082


	//----- nvinfo : EIATTR_SW2861232_WAR
	.align		4
.L_2047:
        /*0008*/ 	.byte	0x01, 0x35
	.zero		2


	//----- nvinfo : EIATTR_PARAM_CBANK
	.align		4
        /*000c*/ 	.byte	0x04, 0x0a
        /*000e*/ 	.short	(.L_2049 - .L_2048)
	.align		4
.L_2048:
        /*0010*/ 	.word	index@(.nv.constant0._ZN10layer_norm31ln_parallel_residual_bwd_kernelINS_13Kernel_traitsIf6__halfS2_S2_fjLj1024ELj1ELj4ELj1ELj16ENS_18Kernel_traits_baseILj1024EfS2_S2_S2_fjLj128EEEEELb1ELb0ELb1EEEvNS_9BwdParamsE)
        /*0014*/ 	.short	0x0160
        /*0016*/ 	.short	0x0128


	//----- nvinfo : EIATTR_CBANK_PARAM_SIZE
	.align		4
.L_2049:
        /*0018*/ 	.byte	0x03, 0x19
        /*001a*/ 	.short	0x0128


	//----- nvinfo : EIATTR_KPARAM_INFO
	.align		4
        /*001c*/ 	.byte	0x04, 0x17
        /*001e*/ 	.short	(.L_2051 - .L_2050)
.L_2050:
        /*0020*/ 	.word	0x00000000
        /*0024*/ 	.short	0x0000
        /*0026*/ 	.short	0x0000
        /*0028*/ 	.byte	0x00, 0xf0, 0xa1, 0x04


	//----- nvinfo : EIATTR_MAXREG_COUNT
	.align		4
.L_2051:
        /*002c*/ 	.byte	0x03, 0x1b
        /*002e*/ 	.short	0x00ff


	//----- nvinfo : EIATTR_NUM_BARRIERS
	.align		4
        /*0030*/ 	.byte	0x02, 0x4c
        /*0032*/ 	.byte	0x01
	.zero		1


	//----- nvinfo : EIATTR_ANNOTATIONS
	.align		4
        /*0034*/ 	.byte	0x04, 0x55
        /*0036*/ 	.short	(.L_2053 - .L_2052)


	//   ....[0]....
.L_2052:
        /* <DEDUP_REMOVED lines=118> */


	//----- nvinfo : EIATTR_MERCURY_ISA_VERSION
	.align		4
.L_2053:
        /*0788*/ 	.byte	0x03, 0x5f
        /*078a*/ 	.short	0x0000


	//----- nvinfo : EIATTR_COOP_GROUP_MASK_REGIDS
	.align		4
        /*078c*/ 	.byte	0x04, 0x29
        /*078e*/ 	.short	(.L_2055 - .L_2054)


	//   ....[0]....
.L_2054:
        /*0790*/ 	.word	0xffffffff


	//   ....[1]....
        /*0794*/ 	.word	0xffffffff


	//   ....[2]....
        /*0798*/ 	.word	0xffffffff


	//   ....[3]....
        /*079c*/ 	.word	0xffffffff


	//   ....[4]....
        /*07a0*/ 	.word	0xffffffff


	//   ....[5]....
        /*07a4*/ 	.word	0xffffffff


	//   ....[6]....
        /*07a8*/ 	.word	0xffffffff


	//   ....[7]....
        /*07ac*/ 	.word	0xffffffff


	//   ....[8]....
        /*07b0*/ 	.word	0xffffffff


	//   ....[9]....
        /*07b4*/ 	.word	0xffffffff


	//   ....[10]....
        /*07b8*/ 	.word	0xffffffff


	//   ....[11]....
        /*07bc*/ 	.word	0xffffffff


	//   ....[12]....
        /*07c0*/ 	.word	0xffffffff


	//   ....[13]....
        /*07c4*/ 	.word	0xffffffff


	//   ....[14]....
        /*07c8*/ 	.word	0xffffffff


	//   ....[15]....
        /*07cc*/ 	.word	0xffffffff


	//   ....[16]....
        /*07d0*/ 	.word	0xffffffff


	//   ....[17]....
        /*07d4*/ 	.word	0xffffffff


	//   ....[18]....
        /*07d8*/ 	.word	0xffffffff


	//   ....[19]....
        /*07dc*/ 	.word	0xffffffff


	//----- nvinfo : EIATTR_COOP_GROUP_INSTR_OFFSETS
	.align		4
.L_2055:
        /*07e0*/ 	.byte	0x04, 0x28
        /*07e2*/ 	.short	(.L_2057 - .L_2056)


	//   ....[0]....
.L_2056:
        /*07e4*/ 	.word	0x00003200


	//   ....[1]....
        /*07e8*/ 	.word	0x00003220


	//   ....[2]....
        /*07ec*/ 	.word	0x00003250


	//   ....[3]....
        /*07f0*/ 	.word	0x00003270


	//   ....[4]....
        /*07f4*/ 	.word	0x00003290


	//   ....[5]....
        /*07f8*/ 	.word	0x000032b0


	//   ....[6]....
        /*07fc*/ 	.word	0x000032d0


	//   ....[7]....
        /*0800*/ 	.word	0x000032f0


	//   ....[8]....
        /*0804*/ 	.word	0x00003300


	//   ....[9]....
        /*0808*/ 	.word	0x00003320


	//   ....[10]....
        /*080c*/ 	.word	0x00007190


	//   ....[11]....
        /*0810*/ 	.word	0x000071f0


	//   ....[12]....
        /*0814*/ 	.word	0x00007250


	//   ....[13]....
        /*0818*/ 	.word	0x000072a0


	//   ....[14]....
        /*081c*/ 	.word	0x00007300


	//   ....[15]....
        /*0820*/ 	.word	0x00007350


	//   ....[16]....
        /*0824*/ 	.word	0x000073b0


	//   ....[17]....
        /*0828*/ 	.word	0x00007400


	//   ....[18]....
        /*082c*/ 	.word	0x00007460


	//   ....[19]....
        /*0830*/ 	.word	0x000074b0


	//----- nvinfo : EIATTR_EXIT_INSTR_OFFSETS
	.align		4
.L_2057:
        /*0834*/ 	.byte	0x04, 0x1c
        /*0836*/ 	.short	(.L_2059 - .L_2058)


	//   ....[0]....
.L_2058:
        /*0838*/ 	.word	0x00007150


	//----- nvinfo : EIATTR_MAX_THREADS
	.align		4
.L_2059:
        /*083c*/ 	.byte	0x04, 0x05
        /*083e*/ 	.short	(.L_2061 - .L_2060)
.L_2060:
        /*0840*/ 	.word	0x00000080
        /*0844*/ 	.word	0x00000001
        /*0848*/ 	.word	0x00000001


	//----- nvinfo : EIATTR_CRS_STACK_SIZE
	.align		4
.L_2061:
        /*084c*/ 	.byte	0x04, 0x1e
        /*084e*/ 	.short	(.L_2063 - .L_2062)
.L_2062:
        /*0850*/ 	.word	0x00000000
.L_2063:


//--------------------- .nv.info._ZN10layer_norm22ln_bwd_finalize_kernelINS_22Kernel_traits_finalizeILj1024Ef6__halfS2_S2_fjLb0ELj1024ELj4ENS_18Kernel_traits_baseILj1024EfS2_S2_S2_fjLj1024EEEEELb0ELb0EEEvNS_9BwdParamsE --------------------------
	.section	.nv.info._ZN10layer_norm22ln_bwd_finalize_kernelINS_22Kernel_traits_finalizeILj1024Ef6__halfS2_S2_fjLb0ELj1024ELj4ENS_18Kernel_traits_baseILj1024EfS2_S2_S2_fjLj1024EEEEELb0ELb0EEEvNS_9BwdParamsE,"",@"SHT_CUDA_INFO"
	.sectionflags	@""
	.align	4


	//----- nvinfo : EIATTR_CUDA_API_VERSION
	.align		4
        /*0000*/ 	.byte	0x04, 0x37
        /*0002*/ 	.short	(.L_2065 - .L_2064)
.L_2064:
        /*0004*/ 	.word	0x00000082


	//----- nvinfo : EIATTR_SW2861232_WAR
	.align		4
.L_2065:
        /*0008*/ 	.byte	0x01, 0x35
	.zero		2


	//----- nvinfo : EIATTR_PARAM_CBANK
	.align		4
        /*000c*/ 	.byte	0x04, 0x0a
        /*000e*/ 	.short	(.L_2067 - .L_2066)
	.align		4
.L_2066:
        /*0010*/ 	.word	index@(.nv.constant0._ZN10layer_norm22ln_bwd_finalize_kernelINS_22Kernel_traits_finalizeILj1024Ef6__halfS2_S2_fjLb0ELj1024ELj4ENS_18Kernel_traits_baseILj1024EfS2_S2_S2_fjLj1024EEEEELb0ELb0EEEvNS_9BwdParamsE)
        /*0014*/ 	.short	0x0160
        /*0016*/ 	.short	0x0128


	//----- nvinfo : EIATTR_CBANK_PARAM_SIZE
	.align		4
.L_2067:
        /*0018*/ 	.byte	0x03, 0x19
        /*001a*/ 	.short	0x0128


	//----- nvinfo : EIATTR_KPARAM_INFO
	.align		4
        /*001c*/ 	.byte	0x04, 0x17
        /*001e*/ 	.short	(.L_2069 - .L_2068)
.L_2068:
        /*0020*/ 	.word	0x00000000
        /*0024*/ 	.short	0x0000
        /*0026*/ 	.short	0x0000
        /*0028*/ 	.byte	0x00, 0xf0, 0xa1, 0x04


	//----- nvinfo : EIATTR_MAXREG_COUNT
	.align		4
.L_2069:
        /*002c*/ 	.byte	0x03, 0x1b
        /*002e*/ 	.short	0x0040


	//----- nvinfo : EIATTR_NUM_BARRIERS
	.align		4
        /*0030*/ 	.byte	0x02, 0x4c
        /*0032*/ 	.byte	0x01
	.zero		1


	//----- nvinfo : EIATTR_MERCURY_ISA_VERSION
	.align		4
        /*0034*/ 	.byte	0x03, 0x5f
        /*0036*/ 	.short	0x0000


	//----- nvinfo : EIATTR_COOP_GROUP_MASK_REGIDS
	.align		4
        /*0038*/ 	.byte	0x04, 0x29
        /*003a*/ 	.short	(.L_2071 - .L_2070)


	//   ....[0]....
.L_2070:
        /*003c*/ 	.word	0xffffffff


	//   ....[1]....
        /*0040*/ 	.word	0xffffffff


	//   ....[2]....
        /*0044*/ 	.word	0xffffffff


	//   ....[3]....
        /*0048*/ 	.word	0xffffffff


	//   ....[4]....
        /*004c*/ 	.word	0xffffffff


	//   ....[5]....
        /*0050*/ 	.word	0xffffffff


	//   ....[6]....
        /*0054*/ 	.word	0xffffffff


	//   ....[7]....
        /*0058*/ 	.word	0xffffffff


	//   ....[8]....
        /*005c*/ 	.word	0xffffffff


	//   ....[9]....
        /*0060*/ 	.word	0xffffffff


	//   ....[10]....
        /*0064*/ 	.word	0xffffffff


	//   ....[11]....
        /*0068*/ 	.word	0xffffffff


	//   ....[12]....
        /*006c*/ 	.word	0xffffffff


	//   ....[13]....
        /*0070*/ 	.word	0xffffffff


	//   ....[14]....
        /*0074*/ 	.word	0xffffffff


	//   ....[15]....
        /*0078*/ 	.word	0xffffffff


	//   ....[16]....
        /*007c*/ 	.word	0xffffffff


	//   ....[17]....
        /*0080*/ 	.word	0xffffffff


	//   ....[18]....
        /*0084*/ 	.word	0xffffffff


	//   ....[19]....
        /*0088*/ 	.word	0xffffffff


	//----- nvinfo : EIATTR_COOP_GROUP_INSTR_OFFSETS
	.align		4
.L_2071:
        /*008c*/ 	.byte	0x04, 0x28
        /*008e*/ 	.short	(.L_2073 - .L_2072)


	//   ....[0]....
.L_2072:
        /*0090*/ 	.word	0x00000820


	//   ....[1]....
        /*0094*/ 	.word	0x00000850


	//   ....[2]....
        /*0098*/ 	.word	0x00000860


	//   ....[3]....
        /*009c*/ 	.word	0x00000890


	//   ....[4]....
        /*00a0*/ 	.word	0x000008a0


	//   ....[5]....
        /*00a4*/ 	.word	0x000008d0


	//   ....[6]....
        /*00a8*/ 	.word	0x000008f0


	//   ....[7]....
        /*00ac*/ 	.word	0x00000900


	//   ....[8]....
        /*00b0*/ 	.word	0x00000930


	//   ....[9]....
        /*00b4*/ 	.word	0x00000940


	//   ....[10]....
        /*00b8*/ 	.word	0x00000b30


	//   ....[11]....
        /*00bc*/ 	.word	0x00000ba0


	//   ....[12]....
        /*00c0*/ 	.word	0x00000c00


	//   ....[13]....
        /*00c4*/ 	.word	0x00000c60


	//   ....[14]....
        /*00c8*/ 	.word	0x00000cd0


	//   ....[15]....
        /*00cc*/ 	.word	0x00000d40


	//   ....[16]....
        /*00d0*/ 	.word	0x00000da0


	//   ....[17]....
        /*00d4*/ 	.word	0x00000e00


	//   ....[18]....
        /*00d8*/ 	.word	0x00000e60


	//   ....[19]....
        /*00dc*/ 	.word	0x00000ec0


	//----- nvinfo : EIATTR_EXIT_INSTR_OFFSETS
	.align		4
.L_2073:
        /*00e0*/ 	.byte	0x04, 0x1c
        /*00e2*/ 	.short	(.L_2075 - .L_2074)


	//   ....[0]....
.L_2074:
        /*00e4*/ 	.word	0x00000070


	//   ....[1]....
        /*00e8*/ 	.word	0x00000ad0


	//----- nvinfo : EIATTR_MAX_THREADS
	.align		4
.L_2075:
        /*00ec*/ 	.byte	0x04, 0x05
        /*00ee*/ 	.short	(.L_2077 - .L_2076)
.L_2076:
        /*00f0*/ 	.word	0x00000400
        /*00f4*/ 	.word	0x00000001
        /*00f8*/ 	.word	0x00000001


	//----- nvinfo : EIATTR_CRS_STACK_SIZE
	.align		4
.L_2077:
        /*00fc*/ 	.byte	0x04, 0x1e
        /*00fe*/ 	.short	(.L_2079 - .L_2078)
.L_2078:
        /*0100*/ 	.word	0x00000000
.L_2079:


//--------------------- .nv.info._ZN10layer_norm40ln_parallel_residual_bwd_finalize_kernelINS_22Kernel_traits_finalizeILj1024Ef6__halfS2_S2_fjLb0ELj1024ELj4ENS_18Kernel_traits_baseILj1024EfS2_S2_S2_fjLj1024EEEEELb0EEEvNS_9BwdParamsE --------------------------
	.section	.nv.info._ZN10layer_norm40ln_parallel_residual_bwd_finalize_kernelINS_22Kernel_traits_finalizeILj1024Ef6__halfS2_S2_fjLb0ELj1024ELj4ENS_18Kernel_traits_baseILj1024EfS2_S2_S2_fjLj1024EEEEELb0EEEvNS_9BwdParamsE,"",@"SHT_CUDA_INFO"
	.sectionflags	@""
	.align	4


	//----- nvinfo : EIATTR_CUDA_API_VERSION
	.align		4
        /*0000*/ 	.byte	0x04, 0x37
        /*0002*/ 	.short	(.L_2081 - .L_2080)
.L_2080:
        /*0004*/ 	.word	0x00000082


	//----- nvinfo : EIATTR_SW2861232_WAR
	.align		4
.L_2081:
        /*0008*/ 	.byte	0x01, 0x35
	.zero		2


	//----- nvinfo : EIATTR_PARAM_CBANK
	.align		4
        /*000c*/ 	.byte	0x04, 0x0a
        /*000e*/ 	.short	(.L_2083 - .L_2082)
	.align		4
.L_2082:
        /*0010*/ 	.word	index@(.nv.constant0._ZN10layer_norm40ln_parallel_residual_bwd_finalize_kernelINS_22Kernel_traits_finalizeILj1024Ef6__halfS2_S2_fjLb0ELj1024ELj4ENS_18Kernel_traits_baseILj1024EfS2_S2_S2_fjLj1024EEEEELb0EEEvNS_9BwdParamsE)
        /*0014*/ 	.short	0x0160
        /*0016*/ 	.short	0x0128


	//----- nvinfo : EIATTR_CBANK_PARAM_SIZE
	.align		4
.L_2083:
        /*0018*/ 	.byte	0x03, 0x19
        /*001a*/ 	.short	0x0128


	//----- nvinfo : EIATTR_KPARAM_INFO
	.align		4
        /*001c*/ 	.byte	0x04, 0x17
        /*001e*/ 	.short	(.L_2085 - .L_2084)
.L_2084:
        /*0020*/ 	.word	0x00000000
        /*0024*/ 	.short	0x0000
        /*0026*/ 	.short	0x0000
        /*0028*/ 	.byte	0x00, 0xf0, 0xa1, 0x04


	//----- nvinfo : EIATTR_MAXREG_COUNT
	.align		4
.L_2085:
        /*002c*/ 	.byte	0x03, 0x1b
        /*002e*/ 	.short	0x0040


	//----- nvinfo : EIATTR_NUM_BARRIERS
	.align		4
        /*0030*/ 	.byte	0x02, 0x4c
        /*0032*/ 	.byte	0x01
	.zero		1


	//----- nvinfo : EIATTR_MERCURY_ISA_VERSION
	.align		4
        /*0034*/ 	.byte	0x03, 0x5f
        /*0036*/ 	.short	0x0000


	//----- nvinfo : EIATTR_COOP_GROUP_MASK_REGIDS
	.align		4
        /*0038*/ 	.byte	0x04, 0x29
        /*003a*/ 	.short	(.L_2087 - .L_2086)


	//   ....[0]....
.L_2086:
        /*003c*/ 	.word	0xffffffff


	//   ....[1]....
        /*0040*/ 	.word	0xffffffff


	//   ....[2]....
        /*0044*/ 	.word	0xffffffff


	//   ....[3]....
        /*0048*/ 	.word	0xffffffff


	//   ....[4]....
        /*004c*/ 	.word	0xffffffff


	//   ....[5]....
        /*0050*/ 	.word	0xffffffff


	//   ....[6]....
        /*0054*/ 	.word	0xffffffff


	//   ....[7]....
        /*0058*/ 	.word	0xffffffff


	//   ....[8]....
        /*005c*/ 	.word	0xffffffff


	//   ....[9]....
        /*0060*/ 	.word	0xffffffff


	//   ....[10]....
        /*0064*/ 	.word	0xffffffff


	//   ....[11]....
        /*0068*/ 	.word	0xffffffff


	//   ....[12]....
        /*006c*/ 	.word	0xffffffff


	//   ....[13]....
        /*0070*/ 	.word	0xffffffff


	//   ....[14]....
        /*0074*/ 	.word	0xffffffff


	//   ....[15]....
        /*0078*/ 	.word	0xffffffff


	//   ....[16]....
        /*007c*/ 	.word	0xffffffff


	//   ....[17]....
        /*0080*/ 	.word	0xffffffff


	//   ....[18]....
        /*0084*/ 	.word	0xffffffff


	//   ....[19]....
        /*0088*/ 	.word	0xffffffff


	//   ....[20]....
        /*008c*/ 	.word	0xffffffff


	//   ....[21]....
        /*0090*/ 	.word	0xffffffff


	//   ....[22]....
        /*0094*/ 	.word	0xffffffff


	//   ....[23]....
        /*0098*/ 	.word	0xffffffff


	//   ....[24]....
        /*009c*/ 	.word	0xffffffff


	//   ....[25]....
        /*00a0*/ 	.word	0xffffffff


	//   ....[26]....
        /*00a4*/ 	.word	0xffffffff


	//   ....[27]....
        /*00a8*/ 	.word	0xffffffff


	//   ....[28]....
        /*00ac*/ 	.word	0xffffffff


	//   ....[29]....
        /*00b0*/ 	.word	0xffffffff


	//   ....[30]....
        /*00b4*/ 	.word	0xffffffff


	//   ....[31]....
        /*00b8*/ 	.word	0xffffffff


	//   ....[32]....
        /*00bc*/ 	.word	0xffffffff


	//   ....[33]....
        /*00c0*/ 	.word	0xffffffff


	//   ....[34]....
        /*00c4*/ 	.word	0xffffffff


	//   ....[35]....
        /*00c8*/ 	.word	0xffffffff


	//   ....[36]....
        /*00cc*/ 	.word	0xffffffff


	//   ....[37]....
        /*00d0*/ 	.word	0xffffffff


	//   ....[38]....
        /*00d4*/ 	.word	0xffffffff


	//   ....[39]....
        /*00d8*/ 	.word	0xffffffff


	//----- nvinfo : EIATTR_COOP_GROUP_INSTR_OFFSETS
	.align		4
.L_2087:
        /*00dc*/ 	.byte	0x04, 0x28
        /*00de*/ 	.short	(.L_2089 - .L_2088)


	//   ....[0]....
.L_2088:
        /*00e0*/ 	.word	0x00000b70


	//   ....[1]....
        /*00e4*/ 	.word	0x00000ba0


	//   ....[2]....
        /*00e8*/ 	.word	0x00000bb0


	//   ....[3]....
        /*00ec*/ 	.word	0x00000bc0


	//   ....[4]....
        /*00f0*/ 	.word	0x00000bf0


	//   ....[5]....
        /*00f4*/ 	.word	0x00000c10


	//   ....[6]....
        /*00f8*/ 	.word	0x00000c20


	//   ....[7]....
        /*00fc*/ 	.word	0x00000c30


	//   ....[8]....
        /*0100*/ 	.word	0x00000c60


	//   ....[9]....
        /*0104*/ 	.word	0x00000c80


	//   ....[10]....
        /*0108*/ 	.word	0x00000ca0


	//   ....[11]....
        /*010c*/ 	.word	0x00000cb0


	//   ....[12]....
        /*0110*/ 	.word	0x00000ce0


	//   ....[13]....
        /*0114*/ 	.word	0x00000d00


	//   ....[14]....
        /*0118*/ 	.word	0x00000d20


	//   ....[15]....
        /*011c*/ 	.word	0x00000d30


	//   ....[16]....
        /*0120*/ 	.word	0x00000d60


	//   ....[17]....
        /*0124*/ 	.word	0x00000d90


	//   ....[18]....
        /*0128*/ 	.word	0x00000da0


	//   ....[19]....
        /*012c*/ 	.word	0x00000db0


	//   ....[20]....
        /*0130*/ 	.word	0x00001080


	//   ....[21]....
        /*0134*/ 	.word	0x000010f0


	//   ....[22]....
        /*0138*/ 	.word	0x00001150


	//   ....[23]....
        /*013c*/ 	.word	0x000011b0


	//   ....[24]....
        /*0140*/ 	.word	0x00001220


	//   ....[25]....
        /*0144*/ 	.word	0x00001290


	//   ....[26]....
        /*0148*/ 	.word	0x000012f0


	//   ....[27]....
        /*014c*/ 	.word	0x00001350


	//   ....[28]....
        /*0150*/ 	.word	0x000013b0


	//   ....[29]....
        /*0154*/ 	.word	0x00001420


	//   ....[30]....
        /*0158*/ 	.word	0x00001490


	//   ....[31]....
        /*015c*/ 	.word	0x000014f0


	//   ....[32]....
        /*0160*/ 	.word	0x00001550


	//   ....[33]....
        /*0164*/ 	.word	0x000015b0


	//   ....[34]....
        /*0168*/ 	.word	0x00001620


	//   ....[35]....
        /*016c*/ 	.word	0x00001690


	//   ....[36]....
        /*0170*/ 	.word	0x000016f0


	//   ....[37]....
        /*0174*/ 	.word	0x00001750


	//   ....[38]....
        /*0178*/ 	.word	0x000017b0


	//   ....[39]....
        /*017c*/ 	.word	0x00001810


	//----- nvinfo : EIATTR_EXIT_INSTR_OFFSETS
	.align		4
.L_2089:
        /*0180*/ 	.byte	0x04, 0x1c
        /*0182*/ 	.short	(.L_2091 - .L_2090)


	//   ....[0]....
.L_2090:
        /*0184*/ 	.word	0x00000070


	//   ....[1]....
        /*0188*/ 	.word	0x00001020


	//----- nvinfo : EIATTR_MAX_THREADS
	.align		4
.L_2091:
        /*018c*/ 	.byte	0x04, 0x05
        /*018e*/ 	.short	(.L_2093 - .L_2092)
.L_2092:
        /*0190*/ 	.word	0x00000400
        /*0194*/ 	.word	0x00000001
        /*0198*/ 	.word	0x00000001


	//----- nvinfo : EIATTR_CRS_STACK_SIZE
	.align		4
.L_2093:
        /*019c*/ 	.byte	0x04, 0x1e
        /*019e*/ 	.short	(.L_2095 - .L_2094)
.L_2094:
        /*01a0*/ 	.word	0x00000000
.L_2095:


//--------------------- .nv.info._ZN10layer_norm31ln_parallel_residual_bwd_kernelINS_13Kernel_traitsIf6__halfS2_S2_fjLj1024ELj1ELj4ELj1ELj16ENS_18Kernel_traits_baseILj1024EfS2_S2_S2_fjLj128EEEEELb1ELb1ELb0EEEvNS_9BwdParamsE --------------------------
	.section	.nv.info._ZN10layer_norm31ln_parallel_residual_bwd_kernelINS_13Kernel_traitsIf6__halfS2_S2_fjLj1024ELj1ELj4ELj1ELj16ENS_18Kernel_traits_baseILj1024EfS2_S2_S2_fjLj128EEEEELb1ELb1ELb0EEEvNS_9BwdParamsE,"",@"SHT_CUDA_INFO"
	.sectionflags	@""
	.align	4


	//----- nvinfo : EIATTR_CUDA_API_VERSION
	.align		4
        /*0000*/ 	.byte	0x04, 0x37
        /*0002*/ 	.short	(.L_2097 - .L_2096)
.L_2096:
        /*0004*/ 	.word	0x00000082


	//----- nvinfo : EIATTR_SW2861232_WAR
	.align		4
.L_2097:
        /*0008*/ 	.byte	0x01, 0x35
	.zero		2


	//----- nvinfo : EIATTR_PARAM_CBANK
	.align		4
        /*000c*/ 	.byte	0x04, 0x0a
        /*000e*/ 	.short	(.L_2099 - .L_2098)
	.align		4
.L_2098:
        /*0010*/ 	.word	index@(.nv.constant0._ZN10layer_norm31ln_parallel_residual_bwd_kernelINS_13Kernel_traitsIf6__halfS2_S2_fjLj1024ELj1ELj4ELj1ELj16ENS_18Kernel_traits_baseILj1024EfS2_S2_S2_fjLj128EEEEELb1ELb1ELb0EEEvNS_9BwdParamsE)
        /*0014*/ 	.short	0x0160
        /*0016*/ 	.short	0x0128


	//----- nvinfo : EIATTR_CBANK_PARAM_SIZE
	.align		4
.L_2099:
        /*0018*/ 	.byte	0x03, 0x19
        /*001a*/ 	.short	0x0128


	//----- nvinfo : EIATTR_KPARAM_INFO
	.align		4
        /*001c*/ 	.byte	0x04, 0x17
        /*001e*/ 	.short	(.L_2101 - .L_2100)
.L_2100:
        /*0020*/ 	.word	0x00000000
        /*0024*/ 	.short	0x0000
        /*0026*/ 	.short	0x0000
        /*0028*/ 	.byte	0x00, 0xf0, 0xa1, 0x04


	//----- nvinfo : EIATTR_MAXREG_COUNT
	.align		4
.L_2101:
        /*002c*/ 	.byte	0x03, 0x1b
        /*002e*/ 	.short	0x00ff


	//----- nvinfo : EIATTR_NUM_BARRIERS
	.align		4
        /*0030*/ 	.byte	0x02, 0x4c
        /*0032*/ 	.byte	0x01
	.zero		1


	//----- nvinfo : EIATTR_MERCURY_ISA_VERSION
	.align		4
        /*0034*/ 	.byte	0x03, 0x5f
        /*0036*/ 	.short	0x0000


	//----- nvinfo : EIATTR_COOP_GROUP_MASK_REGIDS
	.align		4
        /*0038*/ 	.byte	0x04, 0x29
        /*003a*/ 	.short	(.L_2103 - .L_2102)


	//   ....[0]....
.L_2102:
        /*003c*/ 	.word	0xffffffff


	//   ....[1]....
        /*0040*/ 	.word	0xffffffff


	//   ....[2]....
        /*0044*/ 	.word	0xffffffff


	//   ....[3]....
        /*0048*/ 	.word	0xffffffff


	//   ....[4]....
        /*004c*/ 	.word	0xffffffff


	//   ....[5]....
        /*0050*/ 	.word	0xffffffff


	//   ....[6]....
        /*0054*/ 	.word	0xffffffff


	//   ....[7]....
        /*0058*/ 	.word	0xffffffff


	//   ....[8]....
        /*005c*/ 	.word	0xffffffff


	//   ....[9]....
        /*0060*/ 	.word	0xffffffff


	//   ....[10]....
        /*0064*/ 	.word	0xffffffff


	//   ....[11]....
        /*0068*/ 	.word	0xffffffff


	//   ....[12]....
        /*006c*/ 	.word	0xffffffff


	//   ....[13]....
        /*0070*/ 	.word	0xffffffff


	//   ....[14]....
        /*0074*/ 	.word	0xffffffff


	//   ....[15]....
        /*0078*/ 	.word	0xffffffff


	//   ....[16]....
        /*007c*/ 	.word	0xffffffff


	//   ....[17]....
        /*0080*/ 	.word	0xffffffff


	//   ....[18]....
        /*0084*/ 	.word	0xffffffff


	//   ....[19]....
        /*0088*/ 	.word	0xffffffff


	//----- nvinfo : EIATTR_COOP_GROUP_INSTR_OFFSETS
	.align		4
.L_2103:
        /*008c*/ 	.byte	0x04, 0x28
        /*008e*/ 	.short	(.L_2105 - .L_2104)


	//   ....[0]....
.L_2104:
        /*0090*/ 	.word	0x00001dd0


	//   ....[1]....
        /*0094*/ 	.word	0x00001df0


	//   ....[2]....
        /*0098*/ 	.word	0x00001e10


	//   ....[3]....
        /*009c*/ 	.word	0x00001e30


	//   ....[4]....
        /*00a0*/ 	.word	0x00001e50


	//   ....[5]....
        /*00a4*/ 	.word	0x00001e70


	//   ....[6]....
        /*00a8*/ 	.word	0x00001e90


	//   ....[7]....
        /*00ac*/ 	.word	0x00001eb0


	//   ....[8]....
        /*00b0*/ 	.word	0x00001ed0


	//   ....[9]....
        /*00b4*/ 	.word	0x00001ef0


	//   ....[10]....
        /*00b8*/ 	.word	0x00005290


	//   ....[11]....
        /*00bc*/ 	.word	0x00005310


	//   ....[12]....
        /*00c0*/ 	.word	0x00005390


	//   ....[13]....
        /*00c4*/ 	.word	0x00005400


	//   ....[14]....
        /*00c8*/ 	.word	0x00005480


	//   ....[15]....
        /*00cc*/ 	.word	0x000054f0


	//   ....[16]....
        /*00d0*/ 	.word	0x00005570


	//   ....[17]....
        /*00d4*/ 	.word	0x000055e0


	//   ....[18]....
        /*00d8*/ 	.word	0x00005660


	//   ....[19]....
        /*00dc*/ 	.word	0x000056d0


	//----- nvinfo : EIATTR_EXIT_INSTR_OFFSETS
	.align		4
.L_2105:
        /*00e0*/ 	.byte	0x04, 0x1c
        /*00e2*/ 	.short	(.L_2107 - .L_2106)


	//   ....[0]....
.L_2106:
        /*00e4*/ 	.word	0x00005200


	//   ....[1]....
        /*00e8*/ 	.word	0x00005230


	//----- nvinfo : EIATTR_MAX_THREADS
	.align		4
.L_2107:
        /*00ec*/ 	.byte	0x04, 0x05
        /*00ee*/ 	.short	(.L_2109 - .L_2108)
.L_2108:
        /*00f0*/ 	.word	0x00000080
        /*00f4*/ 	.word	0x00000001
        /*00f8*/ 	.word	0x00000001


	//----- nvinfo : EIATTR_CRS_STACK_SIZE
	.align		4
.L_2109:
        /*00fc*/ 	.byte	0x04, 0x1e
        /*00fe*/ 	.short	(.L_2111 - .L_2110)
.L_2110:
        /*0100*/ 	.word	0x00000000
.L_2111:


//--------------------- .nv.info._ZN10layer_norm22ln_bwd_finalize_kernelINS_22Kernel_traits_finalizeILj1024Ef6__halfS2_S2_fjLb0ELj1024ELj4ENS_18Kernel_traits_baseILj1024EfS2_S2_S2_fjLj1024EEEEELb0ELb1EEEvNS_9BwdParamsE --------------------------
	.section	.nv.info._ZN10layer_norm22ln_bwd_finalize_kernelINS_22Kernel_traits_finalizeILj1024Ef6__halfS2_S2_fjLb0ELj1024ELj4ENS_18Kernel_traits_baseILj1024EfS2_S2_S2_fjLj1024EEEEELb0ELb1EEEvNS_9BwdParamsE,"",@"SHT_CUDA_INFO"
	.sectionflags	@""
	.align	4


	//----- nvinfo : EIATTR_CUDA_API_VERSION
	.align		4
        /*0000*/ 	.byte	0x04, 0x37
        /*0002*/ 	.short	(.L_2113 - .L_2112)
.L_2112:
        /*0004*/ 	.word	0x00000082


	//----- nvinfo : EIATTR_SW2861232_WAR
	.align		4
.L_2113:
        /*0008*/ 	.byte	0x01, 0x35
	.zero		2


	//----- nvinfo : EIATTR_PARAM_CBANK
	.align		4
        /*000c*/ 	.byte	0x04, 0x0a
        /*000e*/ 	.short	(.L_2115 - .L_2114)
	.align		4
.L_2114:
        /*0010*/ 	.word	index@(.nv.constant0._ZN10layer_norm22ln_bwd_finalize_kernelINS_22Kernel_traits_finalizeILj1024Ef6__halfS2_S2_fjLb0ELj1024ELj4ENS_18Kernel_traits_baseILj1024EfS2_S2_S2_fjLj1024EEEEELb0ELb1EEEvNS_9BwdParamsE)
        /*0014*/ 	.short	0x0160
        /*0016*/ 	.short	0x0128


	//----- nvinfo : EIATTR_CBANK_PARAM_SIZE
	.align		4
.L_2115:
        /*0018*/ 	.byte	0x03, 0x19
        /*001a*/ 	.short	0x0128


	//----- nvinfo : EIATTR_KPARAM_INFO
	.align		4
        /*001c*/ 	.byte	0x04, 0x17
        /*001e*/ 	.short	(.L_2117 - .L_2116)
.L_2116:
        /*0020*/ 	.word	0x00000000
        /*0024*/ 	.short	0x0000
        /*0026*/ 	.short	0x0000
        /*0028*/ 	.byte	0x00, 0xf0, 0xa1, 0x04


	//----- nvinfo : EIATTR_MAXREG_COUNT
	.align		4
.L_2117:
        /*002c*/ 	.byte	0x03, 0x1b
        /*002e*/ 	.short	0x0040


	//----- nvinfo : EIATTR_NUM_BARRIERS
	.align		4
        /*0030*/ 	.byte	0x02, 0x4c
        /*0032*/ 	.byte	0x01
	.zero		1


	//----- nvinfo : EIATTR_MERCURY_ISA_VERSION
	.align		4
        /*0034*/ 	.byte	0x03, 0x5f
        /*0036*/ 	.short	0x0000


	//----- nvinfo : EIATTR_COOP_GROUP_MASK_REGIDS
	.align		4
        /*0038*/ 	.byte	0x04, 0x29
        /*003a*/ 	.short	(.L_2119 - .L_2118)


	//   ....[0]....
.L_2118:
        /*003c*/ 	.word	0xffffffff


	//   ....[1]....
        /*0040*/ 	.word	0xffffffff


	//   ....[2]....
        /*0044*/ 	.word	0xffffffff


	//   ....[3]....
        /*0048*/ 	.word	0xffffffff


	//   ....[4]....
        /*004c*/ 	.word	0xffffffff


	//   ....[5]....
        /*0050*/ 	.word	0xffffffff


	//   ....[6]....
        /*0054*/ 	.word	0xffffffff


	//   ....[7]....
        /*0058*/ 	.word	0xffffffff


	//   ....[8]....
        /*005c*/ 	.word	0xffffffff


	//   ....[9]....
        /*0060*/ 	.word	0xffffffff


	//   ....[10]....
        /*0064*/ 	.word	0xffffffff


	//   ....[11]....
        /*0068*/ 	.word	0xffffffff


	//   ....[12]....
        /*006c*/ 	.word	0xffffffff


	//   ....[13]....
        /*0070*/ 	.word	0xffffffff


	//   ....[14]....
        /*0074*/ 	.word	0xffffffff


	//   ....[15]....
        /*0078*/ 	.word	0xffffffff


	//   ....[16]....
        /*007c*/ 	.word	0xffffffff


	//   ....[17]....
        /*0080*/ 	.word	0xffffffff


	//   ....[18]....
        /*0084*/ 	.word	0xffffffff


	//   ....[19]....
        /*0088*/ 	.word	0xffffffff


	//----- nvinfo : EIATTR_COOP_GROUP_INSTR_OFFSETS
	.align		4
.L_2119:
        /*008c*/ 	.byte	0x04, 0x28
        /*008e*/ 	.short	(.L_2121 - .L_2120)


	//   ....[0]....
.L_2120:
        /*0090*/ 	.word	0x000007f0


	//   ....[1]....
        /*0094*/ 	.word	0x00000820


	//   ....[2]....
        /*0098*/ 	.word	0x00000840


	//   ....[3]....
        /*009c*/ 	.word	0x00000850


	//   ....[4]....
        /*00a0*/ 	.word	0x00000880


	//   ....[5]....
        /*00a4*/ 	.word	0x00000890


	//   ....[6]....
        /*00a8*/ 	.word	0x000008c0


	//   ....[7]....
        /*00ac*/ 	.word	0x000008d0


	//   ....[8]....
        /*00b0*/ 	.word	0x00000900


	//   ....[9]....
        /*00b4*/ 	.word	0x00000910


	//   ....[10]....
        /*00b8*/ 	.word	0x00000ab0


	//   ....[11]....
        /*00bc*/ 	.word	0x00000b30


	//   ....[12]....
        /*00c0*/ 	.word	0x00000b90


	//   ....[13]....
        /*00c4*/ 	.word	0x00000bf0


	//   ....[14]....
        /*00c8*/ 	.word	0x00000c60


	//   ....[15]....
        /*00cc*/ 	.word	0x00000cd0


	//   ....[16]....
        /*00d0*/ 	.word	0x00000d30


	//   ....[17]....
        /*00d4*/ 	.word	0x00000d90


	//   ....[18]....
        /*00d8*/ 	.word	0x00000df0


	//   ....[19]....
        /*00dc*/ 	.word	0x00000e50


	//----- nvinfo : EIATTR_EXIT_INSTR_OFFSETS
	.align		4
.L_2121:
        /*00e0*/ 	.byte	0x04, 0x1c
        /*00e2*/ 	.short	(.L_2123 - .L_2122)


	//   ....[0]....
.L_2122:
        /*00e4*/ 	.word	0x00000070


	//   ....[1]....
        /*00e8*/ 	.word	0x00000a50


	//----- nvinfo : EIATTR_MAX_THREADS
	.align		4
.L_2123:
        /*00ec*/ 	.byte	0x04, 0x05
        /*00ee*/ 	.short	(.L_2125 - .L_2124)
.L_2124:
        /*00f0*/ 	.word	0x00000400
        /*00f4*/ 	.word	0x00000001
        /*00f8*/ 	.word	0x00000001


	//----- nvinfo : EIATTR_CRS_STACK_SIZE
	.align		4
.L_2125:
        /*00fc*/ 	.byte	0x04, 0x1e
        /*00fe*/ 	.short	(.L_2127 - .L_2126)
.L_2126:
        /*0100*/ 	.word	0x00000000
.L_2127:


//--------------------- .nv.info._ZN10layer_norm40ln_parallel_residual_bwd_finalize_kernelINS_22Kernel_traits_finalizeILj1024Ef6__halfS2_S2_fjLb0ELj1024ELj4ENS_18Kernel_traits_baseILj1024EfS2_S2_S2_fjLj1024EEEEELb1EEEvNS_9BwdParamsE --------------------------
	.section	.nv.info._ZN10layer_norm40ln_parallel_residual_bwd_finalize_kernelINS_22Kernel_traits_finalizeILj1024Ef6__halfS2_S2_fjLb0ELj1024ELj4ENS_18Kernel_traits_baseILj1024EfS2_S2_S2_fjLj1024EEEEELb1EEEvNS_9BwdParamsE,"",@"SHT_CUDA_INFO"
	.sectionflags	@""
	.align	4


	//----- nvinfo : EIATTR_CUDA_API_VERSION
	.align		4
        /*0000*/ 	.byte	0x04, 0x37
        /*0002*/ 	.short	(.L_2129 - .L_2128)
.L_2128:
        /*0004*/ 	.word	0x00000082


	//----- nvinfo : EIATTR_SW2861232_WAR
	.align		4
.L_2129:
        /*0008*/ 	.byte	0x01, 0x35
	.zero		2


	//----- nvinfo : EIATTR_PARAM_CBANK
	.align		4
        /*000c*/ 	.byte	0x04, 0x0a
        /*000e*/ 	.short	(.L_2131 - .L_2130)
	.align		4
.L_2130:
        /*0010*/ 	.word	index@(.nv.constant0._ZN10layer_norm40ln_parallel_residual_bwd_finalize_kernelINS_22Kernel_traits_finalizeILj1024Ef6__halfS2_S2_fjLb0ELj1024ELj4ENS_18Kernel_traits_baseILj1024EfS2_S2_S2_fjLj1024EEEEELb1EEEvNS_9BwdParamsE)
        /*0014*/ 	.short	0x0160
        /*0016*/ 	.short	0x0128


	//----- nvinfo : EIATTR_CBANK_PARAM_SIZE
	.align		4
.L_2131:
        /*0018*/ 	.byte	0x03, 0x19
        /*001a*/ 	.short	0x0128


	//----- nvinfo : EIATTR_KPARAM_INFO
	.align		4
        /*001c*/ 	.byte	0x04, 0x17
        /*001e*/ 	.short	(.L_2133 - .L_2132)
.L_2132:
        /*0020*/ 	.word	0x00000000
        /*0024*/ 	.short	0x0000
        /*0026*/ 	.short	0x0000
        /*0028*/ 	.byte	0x00, 0xf0, 0xa1, 0x04


	//----- nvinfo : EIATTR_MAXREG_COUNT
	.align		4
.L_2133:
        /*002c*/ 	.byte	0x03, 0x1b
        /*002e*/ 	.short	0x0040


	//----- nvinfo : EIATTR_NUM_BARRIERS
	.align		4
        /*0030*/ 	.byte	0x02, 0x4c
        /*0032*/ 	.byte	0x01
	.zero		1


	//----- nvinfo : EIATTR_MERCURY_ISA_VERSION
	.align		4
        /*0034*/ 	.byte	0x03, 0x5f
        /*0036*/ 	.short	0x0000


	//----- nvinfo : EIATTR_COOP_GROUP_MASK_REGIDS
	.align		4
        /*0038*/ 	.byte	0x04, 0x29
        /*003a*/ 	.short	(.L_2135 - .L_2134)


	//   ....[0]....
.L_2134:
        /*003c*/ 	.word	0xffffffff


	//   ....[1]....
        /*0040*/ 	.word	0xffffffff


	//   ....[2]....
        /*0044*/ 	.word	0xffffffff


	//   ....[3]....
        /*0048*/ 	.word	0xffffffff


	//   ....[4]....
        /*004c*/ 	.word	0xffffffff


	//   ....[5]....
        /*0050*/ 	.word	0xffffffff


	//   ....[6]....
        /*0054*/ 	.word	0xffffffff


	//   ....[7]....
        /*0058*/ 	.word	0xffffffff


	//   ....[8]....
        /*005c*/ 	.word	0xffffffff


	//   ....[9]....
        /*0060*/ 	.word	0xffffffff


	//   ....[10]....
        /*0064*/ 	.word	0xffffffff


	//   ....[11]....
        /*0068*/ 	.word	0xffffffff


	//   ....[12]....
        /*006c*/ 	.word	0xffffffff


	//   ....[13]....
        /*0070*/ 	.word	0xffffffff


	//   ....[14]....
        /*0074*/ 	.word	0xffffffff


	//   ....[15]....
        /*0078*/ 	.word	0xffffffff


	//   ....[16]....
        /*007c*/ 	.word	0xffffffff


	//   ....[17]....
        /*0080*/ 	.word	0xffffffff


	//   ....[18]....
        /*0084*/ 	.word	0xffffffff


	//   ....[19]....
        /*0088*/ 	.word	0xffffffff


	//   ....[20]....
        /*008c*/ 	.word	0xffffffff


	//   ....[21]....
        /*0090*/ 	.word	0xffffffff


	//   ....[22]....
        /*0094*/ 	.word	0xffffffff


	//   ....[23]....
        /*0098*/ 	.word	0xffffffff


	//   ....[24]....
        /*009c*/ 	.word	0xffffffff


	//   ....[25]....
        /*00a0*/ 	.word	0xffffffff


	//   ....[26]....
        /*00a4*/ 	.word	0xffffffff


	//   ....[27]....
        /*00a8*/ 	.word	0xffffffff


	//   ....[28]....
        /*00ac*/ 	.word	0xffffffff


	//   ....[29]....
        /*00b0*/ 	.word	0xffffffff


	//   ....[30]....
        /*00b4*/ 	.word	0xffffffff


	//   ....[31]....
        /*00b8*/ 	.word	0xffffffff


	//   ....[32]....
        /*00bc*/ 	.word	0xffffffff


	//   ....[33]....
        /*00c0*/ 	.word	0xffffffff


	//   ....[34]....
        /*00c4*/ 	.word	0xffffffff


	//   ....[35]....
        /*00c8*/ 	.word	0xffffffff


	//   ....[36]....
        /*00cc*/ 	.word	0xffffffff


	//   ....[37]....
        /*00d0*/ 	.word	0xffffffff


	//   ....[38]....
        /*00d4*/ 	.word	0xffffffff


	//   ....[39]....
        /*00d8*/ 	.word	0xffffffff


	//----- nvinfo : EIATTR_COOP_GROUP_INSTR_OFFSETS
	.align		4
.L_2135:
        /*00dc*/ 	.byte	0x04, 0x28
        /*00de*/ 	.short	(.L_2137 - .L_2136)


	//   ....[0]....
.L_2136:
        /*00e0*/ 	.word	0x00000b60


	//   ....[1]....
        /*00e4*/ 	.word	0x00000b90


	//   ....[2]....
        /*00e8*/ 	.word	0x00000ba0


	//   ....[3]....
        /*00ec*/ 	.word	0x00000bb0


	//   ....[4]....
        /*00f0*/ 	.word	0x00000be0


	//   ....[5]....
        /*00f4*/ 	.word	0x00000c00


	//   ....[6]....
        /*00f8*/ 	.word	0x00000c10


	//   ....[7]....
        /*00fc*/ 	.word	0x00000c20


	//   ....[8]....
        /*0100*/ 	.word	0x00000c50


	//   ....[9]....
        /*0104*/ 	.word	0x00000c70


	//   ....[10]....
        /*0108*/ 	.word	0x00000c90


	//   ....[11]....
        /*010c*/ 	.word	0x00000ca0


	//   ....[12]....
        /*0110*/ 	.word	0x00000cd0


	//   ....[13]....
        /*0114*/ 	.word	0x00000cf0


	//   ....[14]....
        /*0118*/ 	.word	0x00000d10


	//   ....[15]....
        /*011c*/ 	.word	0x00000d20


	//   ....[16]....
        /*0120*/ 	.word	0x00000d50


	//   ....[17]....
        /*0124*/ 	.word	0x00000d80


	//   ....[18]....
        /*0128*/ 	.word	0x00000d90


	//   ....[19]....
        /*012c*/ 	.word	0x00000da0


	//   ....[20]....
        /*0130*/ 	.word	0x00001050


	//   ....[21]....
        /*0134*/ 	.word	0x000010c0


	//   ....[22]....
        /*0138*/ 	.word	0x00001120


	//   ....[23]....
        /*013c*/ 	.word	0x00001180


	//   ....[24]....
        /*0140*/ 	.word	0x000011f0


	//   ....[25]....
        /*0144*/ 	.word	0x00001260


	//   ....[26]....
        /*0148*/ 	.word	0x000012c0


	//   ....[27]....
        /*014c*/ 	.word	0x00001320


	//   ....[28]....
        /*0150*/ 	.word	0x00001380


	//   ....[29]....
        /*0154*/ 	.word	0x000013f0


	//   ....[30]....
        /*0158*/ 	.word	0x00001460


	//   ....[31]....
        /*015c*/ 	.word	0x000014c0


	//   ....[32]....
        /*0160*/ 	.word	0x00001520


	//   ....[33]....
        /*0164*/ 	.word	0x00001580


	//   ....[34]....
        /*0168*/ 	.word	0x000015f0


	//   ....[35]....
        /*016c*/ 	.word	0x00001660


	//   ....[36]....
        /*0170*/ 	.word	0x000016c0


	//   ....[37]....
        /*0174*/ 	.word	0x00001720


	//   ....[38]....
        /*0178*/ 	.word	0x00001780


	//   ....[39]....
        /*017c*/ 	.word	0x000017e0


	//----- nvinfo : EIATTR_EXIT_INSTR_OFFSETS
	.align		4
.L_2137:
        /*0180*/ 	.byte	0x04, 0x1c
        /*0182*/ 	.short	(.L_2139 - .L_2138)


	//   ....[0]....
.L_2138:
        /*0184*/ 	.word	0x00000070


	//   ....[1]....
        /*0188*/ 	.word	0x00000ff0


	//----- nvinfo : EIATTR_MAX_THREADS
	.align		4
.L_2139:
        /*018c*/ 	.byte	0x04, 0x05
        /*018e*/ 	.short	(.L_2141 - .L_2140)
.L_2140:
        /*0190*/ 	.word	0x00000400
        /*0194*/ 	.word	0x00000001
        /*0198*/ 	.word	0x00000001


	//----- nvinfo : EIATTR_CRS_STACK_SIZE
	.align		4
.L_2141:
        /*019c*/ 	.byte	0x04, 0x1e
        /*019e*/ 	.short	(.L_2143 - .L_2142)
.L_2142:
        /*01a0*/ 	.word	0x00000000
.L_2143:


//--------------------- .nv.info._ZN10layer_norm31ln_parallel_residual_bwd_kernelINS_13Kernel_traitsIf6__halfS2_S2_fjLj1024ELj1ELj4ELj1ELj16ENS_18Kernel_traits_baseILj1024EfS2_S2_S2_fjLj128EEEEELb1ELb1ELb1EEEvNS_9BwdParamsE --------------------------
	.section	.nv.info._ZN10layer_norm31ln_parallel_residual_bwd_kernelINS_13Kernel_traitsIf6__halfS2_S2_fjLj1024ELj1ELj4ELj1ELj16ENS_18Kernel_traits_baseILj1024EfS2_S2_S2_fjLj128EEEEELb1ELb1ELb1EEEvNS_9BwdParamsE,"",@"SHT_CUDA_INFO"
	.sectionflags	@""
	.align	4


	//----- nvinfo : EIATTR_CUDA_API_VERSION
	.align		4
        /*0000*/ 	.byte	0x04, 0x37
        /*0002*/ 	.short	(.L_2145 - .L_2144)
.L_2144:
        /*0004*/ 	.word	0x00000082


	//----- nvinfo : EIATTR_SW2861232_WAR
	.align		4
.L_2145:
        /*0008*/ 	.byte	0x01, 0x35
	.zero		2


	//----- nvinfo : EIATTR_PARAM_CBANK
	.align		4
        /*000c*/ 	.byte	0x04, 0x0a
        /*000e*/ 	.short	(.L_2147 - .L_2146)
	.align		4
.L_2146:
        /*0010*/ 	.word	index@(.nv.constant0._ZN10layer_norm31ln_parallel_residual_bwd_kernelINS_13Kernel_traitsIf6__halfS2_S2_fjLj1024ELj1ELj4ELj1ELj16ENS_18Kernel_traits_baseILj1024EfS2_S2_S2_fjLj128EEEEELb1ELb1ELb1EEEvNS_9BwdParamsE)
        /*0014*/ 	.short	0x0160
        /*0016*/ 	.short	0x0128


	//----- nvinfo : EIATTR_CBANK_PARAM_SIZE
	.align		4
.L_2147:
        /*0018*/ 	.byte	0x03, 0x19
        /*001a*/ 	.short	0x0128


	//----- nvinfo : EIATTR_KPARAM_INFO
	.align		4
        /*001c*/ 	.byte	0x04, 0x17
        /*001e*/ 	.short	(.L_2149 - .L_2148)
.L_2148:
        /*0020*/ 	.word	0x00000000
        /*0024*/ 	.short	0x0000
        /*0026*/ 	.short	0x0000
        /*0028*/ 	.byte	0x00, 0xf0, 0xa1, 0x04


	//----- nvinfo : EIATTR_MAXREG_COUNT
	.align		4
.L_2149:
        /*002c*/ 	.byte	0x03, 0x1b
        /*002e*/ 	.short	0x00ff


	//----- nvinfo : EIATTR_NUM_BARRIERS
	.align		4
        /*0030*/ 	.byte	0x02, 0x4c
        /*0032*/ 	.byte	0x01
	.zero		1


	//----- nvinfo : EIATTR_MERCURY_ISA_VERSION
	.align		4
        /*0034*/ 	.byte	0x03, 0x5f
        /*0036*/ 	.short	0x0000


	//----- nvinfo : EIATTR_COOP_GROUP_MASK_REGIDS
	.align		4
        /*0038*/ 	.byte	0x04, 0x29
        /*003a*/ 	.short	(.L_2151 - .L_2150)


	//   ....[0]....
.L_2150:
        /*003c*/ 	.word	0xffffffff


	//   ....[1]....
        /*0040*/ 	.word	0xffffffff


	//   ....[2]....
        /*0044*/ 	.word	0xffffffff


	//   ....[3]....
        /*0048*/ 	.word	0xffffffff


	//   ....[4]....
        /*004c*/ 	.word	0xffffffff


	//   ....[5]....
        /*0050*/ 	.word	0xffffffff


	//   ....[6]....
        /*0054*/ 	.word	0xffffffff


	//   ....[7]....
        /*0058*/ 	.word	0xffffffff


	//   ....[8]....
        /*005c*/ 	.word	0xffffffff


	//   ....[9]....
        /*0060*/ 	.word	0xffffffff


	//   ....[10]....
        /*0064*/ 	.word	0xffffffff


	//   ....[11]....
        /*0068*/ 	.word	0xffffffff


	//   ....[12]....
        /*006c*/ 	.word	0xffffffff


	//   ....[13]....
        /*0070*/ 	.word	0xffffffff


	//   ....[14]....
        /*0074*/ 	.word	0xffffffff


	//   ....[15]....
        /*0078*/ 	.word	0xffffffff


	//   ....[16]....
        /*007c*/ 	.word	0xffffffff


	//   ....[17]....
        /*0080*/ 	.word	0xffffffff


	//   ....[18]....
        /*0084*/ 	.word	0xffffffff


	//   ....[19]....
        /*0088*/ 	.word	0xffffffff


	//----- nvinfo : EIATTR_COOP_GROUP_INSTR_OFFSETS
	.align		4
.L_2151:
        /*008c*/ 	.byte	0x04, 0x28
        /*008e*/ 	.short	(.L_2153 - .L_2152)


	//   ....[0]....
.L_2152:
        /*0090*/ 	.word	0x00001b80


	//   ....[1]....
        /*0094*/ 	.word	0x00001ba0


	//   ....[2]....
        /*0098*/ 	.word	0x00001bc0


	//   ....[3]....
        /*009c*/ 	.word	0x00001be0


	//   ....[4]....
        /*00a0*/ 	.word	0x00001c00


	//   ....[5]....
        /*00a4*/ 	.word	0x00001c20


	//   ....[6]....
        /*00a8*/ 	.word	0x00001c40


	//   ....[7]....
        /*00ac*/ 	.word	0x00001c60


	//   ....[8]....
        /*00b0*/ 	.word	0x00001c80


	//   ....[9]....
        /*00b4*/ 	.word	0x00001ca0


	//   ....[10]....
        /*00b8*/ 	.word	0x00004c90


	//   ....[11]....
        /*00bc*/ 	.word	0x00004d10


	//   ....[12]....
        /*00c0*/ 	.word	0x00004d90


	//   ....[13]....
        /*00c4*/ 	.word	0x00004e00


	//   ....[14]....
        /*00c8*/ 	.word	0x00004e80


	//   ....[15]....
        /*00cc*/ 	.word	0x00004ef0


	//   ....[16]....
        /*00d0*/ 	.word	0x00004f70


	//   ....[17]....
        /*00d4*/ 	.word	0x00004fe0


	//   ....[18]....
        /*00d8*/ 	.word	0x00005060


	//   ....[19]....
        /*00dc*/ 	.word	0x000050d0


	//----- nvinfo : EIATTR_EXIT_INSTR_OFFSETS
	.align		4
.L_2153:
        /*00e0*/ 	.byte	0x04, 0x1c
        /*00e2*/ 	.short	(.L_2155 - .L_2154)


	//   ....[0]....
.L_2154:
        /*00e4*/ 	.word	0x00004c30


	//----- nvinfo : EIATTR_MAX_THREADS
	.align		4
.L_2155:
        /*00e8*/ 	.byte	0x04, 0x05
        /*00ea*/ 	.short	(.L_2157 - .L_2156)
.L_2156:
        /*00ec*/ 	.word	0x00000080
        /*00f0*/ 	.word	0x00000001
        /*00f4*/ 	.word	0x00000001


	//----- nvinfo : EIATTR_CRS_STACK_SIZE
	.align		4
.L_2157:
        /*00f8*/ 	.byte	0x04, 0x1e
        /*00fa*/ 	.short	(.L_2159 - .L_2158)
.L_2158:
        /*00fc*/ 	.word	0x00000000
.L_2159:


//--------------------- .nv.info._ZN10layer_norm31ln_parallel_residual_bwd_kernelINS_13Kernel_traitsI6__halfS2_fS2_fjLj1024ELj1ELj4ELj1ELj16ENS_18Kernel_traits_baseILj1024ES2_S2_fS2_fjLj128EEEEELb0ELb0ELb0EEEvNS_9BwdParamsE --------------------------
	.section	.nv.info._ZN10layer_norm31ln_parallel_residual_bwd_kernelINS_13Kernel_traitsI6__halfS2_fS2_fjLj1024ELj1ELj4ELj1ELj16ENS_18Kernel_traits_baseILj1024ES2_S2_fS2_fjLj128EEEEELb0ELb0ELb0EEEvNS_9BwdParamsE,"",@"SHT_CUDA_INFO"
	.sectionflags	@""
	.align	4


	//----- nvinfo : EIATTR_CUDA_API_VERSION
	.align		4
        /*0000*/ 	.byte	0x04, 0x37
        /*0002*/ 	.short	(.L_2161 - .L_2160)
.L_2160:
        /*0004*/ 	.word	0x00000082


	//----- nvinfo : EIATTR_SW2861232_WAR
	.align		4
.L_2161:
        /*0008*/ 	.byte	0x01, 0x35
	.zero		2


	//----- nvinfo : EIATTR_PARAM_CBANK
	.align		4
        /*000c*/ 	.byte	0x04, 0x0a
        /*000e*/ 	.short	(.L_2163 - .L_2162)
	.align		4
.L_2162:
        /*0010*/ 	.word	index@(.nv.constant0._ZN10layer_norm31ln_parallel_residual_bwd_kernelINS_13Kernel_traitsI6__halfS2_fS2_fjLj1024ELj1ELj4ELj1ELj16ENS_18Kernel_traits_baseILj1024ES2_S2_fS2_fjLj128EEEEELb0ELb0ELb0EEEvNS_9BwdParamsE)
        /*0014*/ 	.short	0x0160
        /*0016*/ 	.short	0x0128


	//----- nvinfo : EIATTR_CBANK_PARAM_SIZE
	.align		4
.L_2163:
        /*0018*/ 	.byte	0x03, 0x19
        /*001a*/ 	.short	0x0128


	//----- nvinfo : EIATTR_KPARAM_INFO
	.align		4
        /*001c*/ 	.byte	0x04, 0x17
        /*001e*/ 	.short	(.L_2165 - .L_2164)
.L_2164:
        /*0020*/ 	.word	0x00000000
        /*0024*/ 	.short	0x0000
        /*0026*/ 	.short	0x0000
        /*0028*/ 	.byte	0x00, 0xf0, 0xa1, 0x04


	//----- nvinfo : EIATTR_MAXREG_COUNT
	.align		4
.L_2165:
        /*002c*/ 	.byte	0x03, 0x1b
        /*002e*/ 	.short	0x00ff


	//----- nvinfo : EIATTR_NUM_BARRIERS
	.align		4
        /*0030*/ 	.byte	0x02, 0x4c
        /*0032*/ 	.byte	0x01
	.zero		1


	//----- nvinfo : EIATTR_ANNOTATIONS
	.align		4
        /*0034*/ 	.byte	0x04, 0x55
        /*0036*/ 	.short	(.L_2167 - .L_2166)


	//   ....[0]....
.L_2166:
        /* <DEDUP_REMOVED lines=72> */


	//----- nvinfo : EIATTR_MERCURY_ISA_VERSION
	.align		4
.L_2167:
        /*04a8*/ 	.byte	0x03, 0x5f
        /*04aa*/ 	.short	0x0000


	//----- nvinfo : EIATTR_COOP_GROUP_MASK_REGIDS
	.align		4
        /*04ac*/ 	.byte	0x04, 0x29
        /*04ae*/ 	.short	(.L_2169 - .L_2168)


	//   ....[0]....
.L_2168:
        /*04b0*/ 	.word	0xffffffff


	//   ....[1]....
        /*04b4*/ 	.word	0xffffffff


	//   ....[2]....
        /*04b8*/ 	.word	0xffffffff


	//   ....[3]....
        /*04bc*/ 	.word	0xffffffff


	//   ....[4]....
        /*04c0*/ 	.word	0xffffffff


	//   ....[5]....
        /*04c4*/ 	.word	0xffffffff


	//   ....[6]....
        /*04c8*/ 	.word	0xffffffff


	//   ....[7]....
        /*04cc*/ 	.word	0xffffffff


	//   ....[8]....
        /*04d0*/ 	.word	0xffffffff


	//   ....[9]....
        /*04d4*/ 	.word	0xffffffff


	//   ....[10]....
        /*04d8*/ 	.word	0xffffffff


	//   ....[11]....
        /*04dc*/ 	.word	0xffffffff


	//   ....[12]....
        /*04e0*/ 	.word	0xffffffff


	//   ....[13]....
        /*04e4*/ 	.word	0xffffffff


	//   ....[14]....
        /*04e8*/ 	.word	0xffffffff


	//   ....[15]....
        /*04ec*/ 	.word	0xffffffff


	//   ....[16]....
        /*04f0*/ 	.word	0xffffffff


	//   ....[17]....
        /*04f4*/ 	.word	0xffffffff


	//   ....[18]....
        /*04f8*/ 	.word	0xffffffff


	//   ....[19]....
        /*04fc*/ 	.word	0xffffffff


	//----- nvinfo : EIATTR_COOP_GROUP_INSTR_OFFSETS
	.align		4
.L_2169:
        /*0500*/ 	.byte	0x04, 0x28
        /*0502*/ 	.short	(.L_2171 - .L_2170)


	//   ....[0]....
.L_2170:
        /*0504*/ 	.word	0x00003180


	//   ....[1]....
        /*0508*/ 	.word	0x000031a0


	//   ....[2]....
        /*050c*/ 	.word	0x000031d0


	//   ....[3]....
        /*0510*/ 	.word	0x000031f0


	//   ....[4]....
        /*0514*/ 	.word	0x00003210


	//   ....[5]....
        /*0518*/ 	.word	0x00003230


	//   ....[6]....
        /*051c*/ 	.word	0x00003240


	//   ....[7]....
        /*0520*/ 	.word	0x00003270


	//   ....[8]....
        /*0524*/ 	.word	0x00003280


	//   ....[9]....
        /*0528*/ 	.word	0x000032a0


	//   ....[10]....
        /*052c*/ 	.word	0x00006700


	//   ....[11]....
        /*0530*/ 	.word	0x00006780


	//   ....[12]....
        /*0534*/ 	.word	0x00006800


	//   ....[13]....
        /*0538*/ 	.word	0x00006870


	//   ....[14]....
        /*053c*/ 	.word	0x000068f0


	//   ....[15]....
        /*0540*/ 	.word	0x00006960


	//   ....[16]....
        /*0544*/ 	.word	0x000069e0


	//   ....[17]....
        /*0548*/ 	.word	0x00006a50


	//   ....[18]....
        /*054c*/ 	.word	0x00006ad0


	//   ....[19]....
        /*0550*/ 	.word	0x00006b40


	//----- nvinfo : EIATTR_EXIT_INSTR_OFFSETS
	.align		4
.L_2171:
        /*0554*/ 	.byte	0x04, 0x1c
        /*0556*/ 	.short	(.L_2173 - .L_2172)


	//   ....[0]....
.L_2172:
        /*0558*/ 	.word	0x00006640


	//   ....[1]....
        /*055c*/ 	.word	0x000066a0


	//----- nvinfo : EIATTR_MAX_THREADS
	.align		4
.L_2173:
        /*0560*/ 	.byte	0x04, 0x05
        /*0562*/ 	.short	(.L_2175 - .L_2174)
.L_2174:
        /*0564*/ 	.word	0x00000080
        /*0568*/ 	.word	0x00000001
        /*056c*/ 	.word	0x00000001


	//----- nvinfo : EIATTR_CRS_STACK_SIZE
	.align		4
.L_2175:
        /*0570*/ 	.byte	0x04, 0x1e
        /*0572*/ 	.short	(.L_2177 - .L_2176)
.L_2176:
        /*0574*/ 	.word	0x00000000
.L_2177:


//--------------------- .nv.info._ZN10layer_norm31ln_parallel_residual_bwd_kernelINS_13Kernel_traitsI6__halfS2_fS2_fjLj1024ELj1ELj4ELj1ELj16ENS_18Kernel_traits_baseILj1024ES2_S2_fS2_fjLj128EEEEELb0ELb0ELb1EEEvNS_9BwdParamsE --------------------------
	.section	.nv.info._ZN10layer_norm31ln_parallel_residual_bwd_kernelINS_13Kernel_traitsI6__halfS2_fS2_fjLj1024ELj1ELj4ELj1ELj16ENS_18Kernel_traits_baseILj1024ES2_S2_fS2_fjLj128EEEEELb0ELb0ELb1EEEvNS_9BwdParamsE,"",@"SHT_CUDA_INFO"
	.sectionflags	@""
	.align	4


	//----- nvinfo : EIATTR_CUDA_API_VERSION
	.align		4
        /*0000*/ 	.byte	0x04, 0x37
        /*0002*/ 	.short	(.L_2179 - .L_2178)
.L_2178:
        /*0004*/ 	.word	0x00000082


	//----- nvinfo : EIATTR_SW2861232_WAR
	.align		4
.L_2179:
        /*0008*/ 	.byte	0x01, 0x35
	.zero		2


	//----- nvinfo : EIATTR_PARAM_CBANK
	.align		4
        /*000c*/ 	.byte	0x04, 0x0a
        /*000e*/ 	.short	(.L_2181 - .L_2180)
	.align		4
.L_2180:
        /*0010*/ 	.word	index@(.nv.constant0._ZN10layer_norm31ln_parallel_residual_bwd_kernelINS_13Kernel_traitsI6__halfS2_fS2_fjLj1024ELj1ELj4ELj1ELj16ENS_18Kernel_traits_baseILj1024ES2_S2_fS2_fjLj128EEEEELb0ELb0ELb1EEEvNS_9BwdParamsE)
        /*0014*/ 	.short	0x0160
        /*0016*/ 	.short	0x0128


	//----- nvinfo : EIATTR_CBANK_PARAM_SIZE
	.align		4
.L_2181:
        /*0018*/ 	.byte	0x03, 0x19
        /*001a*/ 	.short	0x0128


	//----- nvinfo : EIATTR_KPARAM_INFO
	.align		4
        /*001c*/ 	.byte	0x04, 0x17
        /*001e*/ 	.short	(.L_2183 - .L_2182)
.L_2182:
        /*0020*/ 	.word	0x00000000
        /*0024*/ 	.short	0x0000
        /*0026*/ 	.short	0x0000
        /*0028*/ 	.byte	0x00, 0xf0, 0xa1, 0x04


	//----- nvinfo : EIATTR_MAXREG_COUNT
	.align		4
.L_2183:
        /*002c*/ 	.byte	0x03, 0x1b
        /*002e*/ 	.short	0x00ff


	//----- nvinfo : EIATTR_NUM_BARRIERS
	.align		4
        /*0030*/ 	.byte	0x02, 0x4c
        /*0032*/ 	.byte	0x01
	.zero		1


	//----- nvinfo : EIATTR_ANNOTATIONS
	.align		4
        /*0034*/ 	.byte	0x04, 0x55
        /*0036*/ 	.short	(.L_2185 - .L_2184)


	//   ....[0]....
.L_2184:
        /* <DEDUP_REMOVED lines=63> */


	//----- nvinfo : EIATTR_MERCURY_ISA_VERSION
	.align		4
.L_2185:
        /*0418*/ 	.byte	0x03, 0x5f
        /*041a*/ 	.short	0x0000


	//----- nvinfo : EIATTR_COOP_GROUP_MASK_REGIDS
	.align		4
        /*041c*/ 	.byte	0x04, 0x29
        /*041e*/ 	.short	(.L_2187 - .L_2186)


	//   ....[0]....
.L_2186:
        /*0420*/ 	.word	0xffffffff


	//   ....[1]....
        /*0424*/ 	.word	0xffffffff


	//   ....[2]....
        /*0428*/ 	.word	0xffffffff


	//   ....[3]....
        /*042c*/ 	.word	0xffffffff


	//   ....[4]....
        /*0430*/ 	.word	0xffffffff


	//   ....[5]....
        /*0434*/ 	.word	0xffffffff


	//   ....[6]....
        /*0438*/ 	.word	0xffffffff


	//   ....[7]....
        /*043c*/ 	.word	0xffffffff


	//   ....[8]....
        /*0440*/ 	.word	0xffffffff


	//   ....[9]....
        /*0444*/ 	.word	0xffffffff


	//   ....[10]....
        /*0448*/ 	.word	0xffffffff


	//   ....[11]....
        /*044c*/ 	.word	0xffffffff


	//   ....[12]....
        /*0450*/ 	.word	0xffffffff


	//   ....[13]....
        /*0454*/ 	.word	0xffffffff


	//   ....[14]....
        /*0458*/ 	.word	0xffffffff


	//   ....[15]....
        /*045c*/ 	.word	0xffffffff


	//   ....[16]....
        /*0460*/ 	.word	0xffffffff


	//   ....[17]....
        /*0464*/ 	.word	0xffffffff


	//   ....[18]....
        /*0468*/ 	.word	0xffffffff


	//   ....[19]....
        /*046c*/ 	.word	0xffffffff


	//----- nvinfo : EIATTR_COOP_GROUP_INSTR_OFFSETS
	.align		4
.L_2187:
        /*0470*/ 	.byte	0x04, 0x28
        /*0472*/ 	.short	(.L_2189 - .L_2188)


	//   ....[0]....
.L_2188:
        /*0474*/ 	.word	0x00003130


	//   ....[1]....
        /*0478*/ 	.word	0x00003150


	//   ....[2]....
        /*047c*/ 	.word	0x00003180


	//   ....[3]....
        /*0480*/ 	.word	0x000031a0


	//   ....[4]....
        /*0484*/ 	.word	0x000031c0


	//   ....[5]....
        /*0488*/ 	.word	0x000031e0


	//   ....[6]....
        /*048c*/ 	.word	0x00003200


	//   ....[7]....
        /*0490*/ 	.word	0x00003220


	//   ....[8]....
        /*0494*/ 	.word	0x00003230


	//   ....[9]....
        /*0498*/ 	.word	0x00003250


	//   ....[10]....
        /*049c*/ 	.word	0x00006320


	//   ....[11]....
        /*04a0*/ 	.word	0x00006380


	//   ....[12]....
        /*04a4*/ 	.word	0x000063e0


	//   ....[13]....
        /*04a8*/ 	.word	0x00006430


	//   ....[14]....
        /*04ac*/ 	.word	0x00006490


	//   ....[15]....
        /*04b0*/ 	.word	0x000064e0


	//   ....[16]....
        /*04b4*/ 	.word	0x00006540


	//   ....[17]....
        /*04b8*/ 	.word	0x00006590


	//   ....[18]....
        /*04bc*/ 	.word	0x000065f0


	//   ....[19]....
        /*04c0*/ 	.word	0x00006640


	//----- nvinfo : EIATTR_EXIT_INSTR_OFFSETS
	.align		4
.L_2189:
        /*04c4*/ 	.byte	0x04, 0x1c
        /*04c6*/ 	.short	(.L_2191 - .L_2190)


	//   ....[0]....
.L_2190:
        /*04c8*/ 	.word	0x000062e0


	//----- nvinfo : EIATTR_MAX_THREADS
	.align		4
.L_2191:
        /*04cc*/ 	.byte	0x04, 0x05
        /*04ce*/ 	.short	(.L_2193 - .L_2192)
.L_2192:
        /*04d0*/ 	.word	0x00000080
        /*04d4*/ 	.word	0x00000001
        /*04d8*/ 	.word	0x00000001


	//----- nvinfo : EIATTR_CRS_STACK_SIZE
	.align		4
.L_2193:
        /*04dc*/ 	.byte	0x04, 0x1e
        /*04de*/ 	.short	(.L_2195 - .L_2194)
.L_2194:
        /*04e0*/ 	.word	0x00000000
.L_2195:


//--------------------- .nv.info._ZN10layer_norm31ln_parallel_residual_bwd_kernelINS_13Kernel_traitsI6__halfS2_fS2_fjLj1024ELj1ELj4ELj1ELj16ENS_18Kernel_traits_baseILj1024ES2_S2_fS2_fjLj128EEEEELb0ELb1ELb0EEEvNS_9BwdParamsE --------------------------
	.section	.nv.info._ZN10layer_norm31ln_parallel_residual_bwd_kernelINS_13Kernel_traitsI6__halfS2_fS2_fjLj1024ELj1ELj4ELj1ELj16ENS_18Kernel_traits_baseILj1024ES2_S2_fS2_fjLj128EEEEELb0ELb1ELb0EEEvNS_9BwdParamsE,"",@"SHT_CUDA_INFO"
	.sectionflags	@""
	.align	4


	//----- nvinfo : EIATTR_CUDA_API_VERSION
	.align		4
        /*0000*/ 	.byte	0x04, 0x37
        /*0002*/ 	.short	(.L_2197 - .L_2196)
.L_2196:
        /*0004*/ 	.word	0x00000082


	//----- nvinfo : EIATTR_SW2861232_WAR
	.align		4
.L_2197:
        /*0008*/ 	.byte	0x01, 0x35
	.zero		2


	//----- nvinfo : EIATTR_PARAM_CBANK
	.align		4
        /*000c*/ 	.byte	0x04, 0x0a
        /*000e*/ 	.short	(.L_2199 - .L_2198)
	.align		4
.L_2198:
        /*0010*/ 	.word	index@(.nv.constant0._ZN10layer_norm31ln_parallel_residual_bwd_kernelINS_13Kernel_traitsI6__halfS2_fS2_fjLj1024ELj1ELj4ELj1ELj16ENS_18Kernel_traits_baseILj1024ES2_S2_fS2_fjLj128EEEEELb0ELb1ELb0EEEvNS_9BwdParamsE)
        /*0014*/ 	.short	0x0160
        /*0016*/ 	.short	0x0128


	//----- nvinfo : EIATTR_CBANK_PARAM_SIZE
	.align		4
.L_2199:
        /*0018*/ 	.byte	0x03, 0x19
        /*001a*/ 	.short	0x0128


	//----- nvinfo : EIATTR_KPARAM_INFO
	.align		4
        /*001c*/ 	.byte	0x04, 0x17
        /*001e*/ 	.short	(.L_2201 - .L_2200)
.L_2200:
        /*0020*/ 	.word	0x00000000
        /*0024*/ 	.short	0x0000
        /*0026*/ 	.short	0x0000
        /*0028*/ 	.byte	0x00, 0xf0, 0xa1, 0x04


	//----- nvinfo : EIATTR_MAXREG_COUNT
	.align		4
.L_2201:
        /*002c*/ 	.byte	0x03, 0x1b
        /*002e*/ 	.short	0x00ff


	//----- nvinfo : EIATTR_NUM_BARRIERS
	.align		4
        /*0030*/ 	.byte	0x02, 0x4c
        /*0032*/ 	.byte	0x01
	.zero		1


	//----- nvinfo : EIATTR_MERCURY_ISA_VERSION
	.align		4
        /*0034*/ 	.byte	0x03, 0x5f
        /*0036*/ 	.short	0x0000


	//----- nvinfo : EIATTR_COOP_GROUP_MASK_REGIDS
	.align		4
        /*0038*/ 	.byte	0x04, 0x29
        /*003a*/ 	.short	(.L_2203 - .L_2202)


	//   ....[0]....
.L_2202:
        /*003c*/ 	.word	0xffffffff


	//   ....[1]....
        /*0040*/ 	.word	0xffffffff


	//   ....[2]....
        /*0044*/ 	.word	0xffffffff


	//   ....[3]....
        /*0048*/ 	.word	0xffffffff


	//   ....[4]....
        /*004c*/ 	.word	0xffffffff


	//   ....[5]....
        /*0050*/ 	.word	0xffffffff


	//   ....[6]....
        /*0054*/ 	.word	0xffffffff


	//   ....[7]....
        /*0058*/ 	.word	0xffffffff


	//   ....[8]....
        /*005c*/ 	.word	0xffffffff


	//   ....[9]....
        /*0060*/ 	.word	0xffffffff


	//   ....[10]....
        /*0064*/ 	.word	0xffffffff


	//   ....[11]....
        /*0068*/ 	.word	0xffffffff


	//   ....[12]....
        /*006c*/ 	.word	0xffffffff


	//   ....[13]....
        /*0070*/ 	.word	0xffffffff


	//   ....[14]....
        /*0074*/ 	.word	0xffffffff


	//   ....[15]....
        /*0078*/ 	.word	0xffffffff


	//   ....[16]....
        /*007c*/ 	.word	0xffffffff


	//   ....[17]....
        /*0080*/ 	.word	0xffffffff


	//   ....[18]....
        /*0084*/ 	.word	0xffffffff


	//   ....[19]....
        /*0088*/ 	.word	0xffffffff


	//----- nvinfo : EIATTR_COOP_GROUP_INSTR_OFFSETS
	.align		4
.L_2203:
        /*008c*/ 	.byte	0x04, 0x28
        /*008e*/ 	.short	(.L_2205 - .L_2204)


	//   ....[0]....
.L_2204:
        /*0090*/ 	.word	0x00001b80


	//   ....[1]....
        /*0094*/ 	.word	0x00001ba0


	//   ....[2]....
        /*0098*/ 	.word	0x00001bc0


	//   ....[3]....
        /*009c*/ 	.word	0x00001be0


	//   ....[4]....
        /*00a0*/ 	.word	0x00001c00


	//   ....[5]....
        /*00a4*/ 	.word	0x00001c20


	//   ....[6]....
        /*00a8*/ 	.word	0x00001c40


	//   ....[7]....
        /*00ac*/ 	.word	0x00001c60


	//   ....[8]....
        /*00b0*/ 	.word	0x00001c80


	//   ....[9]....
        /*00b4*/ 	.word	0x00001ca0


	//   ....[10]....
        /*00b8*/ 	.word	0x00004150


	//   ....[11]....
        /*00bc*/ 	.word	0x000041d0


	//   ....[12]....
        /*00c0*/ 	.word	0x00004250


	//   ....[13]....
        /*00c4*/ 	.word	0x000042c0


	//   ....[14]....
        /*00c8*/ 	.word	0x00004340


	//   ....[15]....
        /*00cc*/ 	.word	0x000043b0


	//   ....[16]....
        /*00d0*/ 	.word	0x00004430


	//   ....[17]....
        /*00d4*/ 	.word	0x000044a0


	//   ....[18]....
        /*00d8*/ 	.word	0x00004520


	//   ....[19]....
        /*00dc*/ 	.word	0x00004590


	//----- nvinfo : EIATTR_EXIT_INSTR_OFFSETS
	.align		4
.L_2205:
        /*00e0*/ 	.byte	0x04, 0x1c
        /*00e2*/ 	.short	(.L_2207 - .L_2206)


	//   ....[0]....
.L_2206:
        /*00e4*/ 	.word	0x000040c0


	//   ....[1]....
        /*00e8*/ 	.word	0x000040f0


	//----- nvinfo : EIATTR_MAX_THREADS
	.align		4
.L_2207:
        /*00ec*/ 	.byte	0x04, 0x05
        /*00ee*/ 	.short	(.L_2209 - .L_2208)
.L_2208:
        /*00f0*/ 	.word	0x00000080
        /*00f4*/ 	.word	0x00000001
        /*00f8*/ 	.word	0x00000001


	//----- nvinfo : EIATTR_CRS_STACK_SIZE
	.align		4
.L_2209:
        /*00fc*/ 	.byte	0x04, 0x1e
        /*00fe*/ 	.short	(.L_2211 - .L_2210)
.L_2210:
        /*0100*/ 	.word	0x00000000
.L_2211:


//--------------------- .nv.info._ZN10layer_norm31ln_parallel_residual_bwd_kernelINS_13Kernel_traitsI6__halfS2_fS2_fjLj1024ELj1ELj4ELj1ELj16ENS_18Kernel_traits_baseILj1024ES2_S2_fS2_fjLj128EEEEELb0ELb1ELb1EEEvNS_9BwdParamsE --------------------------
	.section	.nv.info._ZN10layer_norm31ln_parallel_residual_bwd_kernelINS_13Kernel_traitsI6__halfS2_fS2_fjLj1024ELj1ELj4ELj1ELj16ENS_18Kernel_traits_baseILj1024ES2_S2_fS2_fjLj128EEEEELb0ELb1ELb1EEEvNS_9BwdParamsE,"",@"SHT_CUDA_INFO"
	.sectionflags	@""
	.align	4


	//----- nvinfo : EIATTR_CUDA_API_VERSION
	.align		4
        /*0000*/ 	.byte	0x04, 0x37
        /*0002*/ 	.short	(.L_2213 - .L_2212)
.L_2212:
        /*0004*/ 	.word	0x00000082


	//----- nvinfo : EIATTR_SW2861232_WAR
	.align		4
.L_2213:
        /*0008*/ 	.byte	0x01, 0x35
	.zero		2


	//----- nvinfo : EIATTR_PARAM_CBANK
	.align		4
        /*000c*/ 	.byte	0x04, 0x0a
        /*000e*/ 	.short	(.L_2215 - .L_2214)
	.align		4
.L_2214:
        /*0010*/ 	.word	index@(.nv.constant0._ZN10layer_norm31ln_parallel_residual_bwd_kernelINS_13Kernel_traitsI6__halfS2_fS2_fjLj1024ELj1ELj4ELj1ELj16ENS_18Kernel_traits_baseILj1024ES2_S2_fS2_fjLj128EEEEELb0ELb1ELb1EEEvNS_9BwdParamsE)
        /*0014*/ 	.short	0x0160
        /*0016*/ 	.short	0x0128


	//----- nvinfo : EIATTR_CBANK_PARAM_SIZE
	.align		4
.L_2215:
        /*0018*/ 	.byte	0x03, 0x19
        /*001a*/ 	.short	0x0128


	//----- nvinfo : EIATTR_KPARAM_INFO
	.align		4
        /*001c*/ 	.byte	0x04, 0x17
        /*001e*/ 	.short	(.L_2217 - .L_2216)
.L_2216:
        /*0020*/ 	.word	0x00000000
        /*0024*/ 	.short	0x0000
        /*0026*/ 	.short	0x0000
        /*0028*/ 	.byte	0x00, 0xf0, 0xa1, 0x04


	//----- nvinfo : EIATTR_MAXREG_COUNT
	.align		4
.L_2217:
        /*002c*/ 	.byte	0x03, 0x1b
        /*002e*/ 	.short	0x00ff


	//----- nvinfo : EIATTR_NUM_BARRIERS
	.align		4
        /*0030*/ 	.byte	0x02, 0x4c
        /*0032*/ 	.byte	0x01
	.zero		1


	//----- nvinfo : EIATTR_MERCURY_ISA_VERSION
	.align		4
        /*0034*/ 	.byte	0x03, 0x5f
        /*0036*/ 	.short	0x0000


	//----- nvinfo : EIATTR_COOP_GROUP_MASK_REGIDS
	.align		4
        /*0038*/ 	.byte	0x04, 0x29
        /*003a*/ 	.short	(.L_2219 - .L_2218)


	//   ....[0]....
.L_2218:
        /*003c*/ 	.word	0xffffffff


	//   ....[1]....
        /*0040*/ 	.word	0xffffffff


	//   ....[2]....
        /*0044*/ 	.word	0xffffffff


	//   ....[3]....
        /*0048*/ 	.word	0xffffffff


	//   ....[4]....
        /*004c*/ 	.word	0xffffffff


	//   ....[5]....
        /*0050*/ 	.word	0xffffffff


	//   ....[6]....
        /*0054*/ 	.word	0xffffffff


	//   ....[7]....
        /*0058*/ 	.word	0xffffffff


	//   ....[8]....
        /*005c*/ 	.word	0xffffffff


	//   ....[9]....
        /*0060*/ 	.word	0xffffffff


	//   ....[10]....
        /*0064*/ 	.word	0xffffffff


	//   ....[11]....
        /*0068*/ 	.word	0xffffffff


	//   ....[12]....
        /*006c*/ 	.word	0xffffffff


	//   ....[13]....
        /*0070*/ 	.word	0xffffffff


	//   ....[14]....
        /*0074*/ 	.word	0xffffffff


	//   ....[15]....
        /*0078*/ 	.word	0xffffffff


	//   ....[16]....
        /*007c*/ 	.word	0xffffffff


	//   ....[17]....
        /*0080*/ 	.word	0xffffffff


	//   ....[18]....
        /*0084*/ 	.word	0xffffffff


	//   ....[19]....
        /*0088*/ 	.word	0xffffffff


	//----- nvinfo : EIATTR_COOP_GROUP_INSTR_OFFSETS
	.align		4
.L_2219:
        /*008c*/ 	.byte	0x04, 0x28
        /*008e*/ 	.short	(.L_2221 - .L_2220)


	//   ....[0]....
.L_2220:
        /*0090*/ 	.word	0x00001aa0


	//   ....[1]....
        /*0094*/ 	.word	0x00001ac0


	//   ....[2]....
        /*0098*/ 	.word	0x00001ae0


	//   ....[3]....
        /*009c*/ 	.word	0x00001b00


	//   ....[4]....
        /*00a0*/ 	.word	0x00001b20


	//   ....[5]....
        /*00a4*/ 	.word	0x00001b40


	//   ....[6]....
        /*00a8*/ 	.word	0x00001b60


	//   ....[7]....
        /*00ac*/ 	.word	0x00001b80


	//   ....[8]....
        /*00b0*/ 	.word	0x00001ba0


	//   ....[9]....
        /*00b4*/ 	.word	0x00001bc0


	//   ....[10]....
        /*00b8*/ 	.word	0x00003c90


	//   ....[11]....
        /*00bc*/ 	.word	0x00003d10


	//   ....[12]....
        /*00c0*/ 	.word	0x00003d90


	//   ....[13]....
        /*00c4*/ 	.word	0x00003e00


	//   ....[14]....
        /*00c8*/ 	.word	0x00003e80


	//   ....[15]....
        /*00cc*/ 	.word	0x00003ef0


	//   ....[16]....
        /*00d0*/ 	.word	0x00003f70


	//   ....[17]....
        /*00d4*/ 	.word	0x00003fe0


	//   ....[18]....
        /*00d8*/ 	.word	0x00004060


	//   ....[19]....
        /*00dc*/ 	.word	0x000040d0


	//----- nvinfo : EIATTR_EXIT_INSTR_OFFSETS
	.align		4
.L_2221:
        /*00e0*/ 	.byte	0x04, 0x1c
        /*00e2*/ 	.short	(.L_2223 - .L_2222)


	//   ....[0]....
.L_2222:
        /*00e4*/ 	.word	0x00003c30


	//----- nvinfo : EIATTR_MAX_THREADS
	.align		4
.L_2223:
        /*00e8*/ 	.byte	0x04, 0x05
        /*00ea*/ 	.short	(.L_2225 - .L_2224)
.L_2224:
        /*00ec*/ 	.word	0x00000080
        /*00f0*/ 	.word	0x00000001
        /*00f4*/ 	.word	0x00000001


	//----- nvinfo : EIATTR_CRS_STACK_SIZE
	.align		4
.L_2225:
        /*00f8*/ 	.byte	0x04, 0x1e
        /*00fa*/ 	.short	(.L_2227 - .L_2226)
.L_2226:
        /*00fc*/ 	.word	0x00000000
.L_2227:


//--------------------- .nv.info._ZN10layer_norm31ln_parallel_residual_bwd_kernelINS_13Kernel_traitsI6__halfS2_fS2_fjLj1024ELj1ELj4ELj1ELj16ENS_18Kernel_traits_baseILj1024ES2_S2_fS2_fjLj128EEEEELb1ELb0ELb0EEEvNS_9BwdParamsE --------------------------
	.section	.nv.info._ZN10layer_norm31ln_parallel_residual_bwd_kernelINS_13Kernel_traitsI6__halfS2_fS2_fjLj1024ELj1ELj4ELj1ELj16ENS_18Kernel_traits_baseILj1024ES2_S2_fS2_fjLj128EEEEELb1ELb0ELb0EEEvNS_9BwdParamsE,"",@"SHT_CUDA_INFO"
	.sectionflags	@""
	.align	4


	//----- nvinfo : EIATTR_CUDA_API_VERSION
	.align		4
        /*0000*/ 	.byte	0x04, 0x37
        /*0002*/ 	.short	(.L_2229 - .L_2228)
.L_2228:
        /*0004*/ 	.word	0x00000082


	//----- nvinfo : EIATTR_SW2861232_WAR
	.align		4
.L_2229:
        /*0008*/ 	.byte	0x01, 0x35
	.zero		2


	//----- nvinfo : EIATTR_PARAM_CBANK
	.align		4
        /*000c*/ 	.byte	0x04, 0x0a
        /*000e*/ 	.short	(.L_2231 - .L_2230)
	.align		4
.L_2230:
        /*0010*/ 	.word	index@(.nv.constant0._ZN10layer_norm31ln_parallel_residual_bwd_kernelINS_13Kernel_traitsI6__halfS2_fS2_fjLj1024ELj1ELj4ELj1ELj16ENS_18Kernel_traits_baseILj1024ES2_S2_fS2_fjLj128EEEEELb1ELb0ELb0EEEvNS_9BwdParamsE)
        /*0014*/ 	.short	0x0160
        /*0016*/ 	.short	0x0128


	//----- nvinfo : EIATTR_CBANK_PARAM_SIZE
	.align		4
.L_2231:
        /*0018*/ 	.byte	0x03, 0x19
        /*001a*/ 	.short	0x0128


	//----- nvinfo : EIATTR_KPARAM_INFO
	.align		4
        /*001c*/ 	.byte	0x04, 0x17
        /*001e*/ 	.short	(.L_2233 - .L_2232)
.L_2232:
        /*0020*/ 	.word	0x00000000
        /*0024*/ 	.short	0x0000
        /*0026*/ 	.short	0x0000
        /*0028*/ 	.byte	0x00, 0xf0, 0xa1, 0x04


	//----- nvinfo : EIATTR_MAXREG_COUNT
	.align		4
.L_2233:
        /*002c*/ 	.byte	0x03, 0x1b
        /*002e*/ 	.short	0x00ff


	//----- nvinfo : EIATTR_NUM_BARRIERS
	.align		4
        /*0030*/ 	.byte	0x02, 0x4c
        /*0032*/ 	.byte	0x01
	.zero		1


	//----- nvinfo : EIATTR_ANNOTATIONS
	.align		4
        /*0034*/ 	.byte	0x04, 0x55
        /*0036*/ 	.short	(.L_2235 - .L_2234)


	//   ....[0]....
.L_2234:
        /* <DEDUP_REMOVED lines=91> */


	//----- nvinfo : EIATTR_MERCURY_ISA_VERSION
	.align		4
.L_2235:
        /*05d8*/ 	.byte	0x03, 0x5f
        /*05da*/ 	.short	0x0000


	//----- nvinfo : EIATTR_COOP_GROUP_MASK_REGIDS
	.align		4
        /*05dc*/ 	.byte	0x04, 0x29
        /*05de*/ 	.short	(.L_2237 - .L_2236)


	//   ....[0]....
.L_2236:
        /*05e0*/ 	.word	0xffffffff


	//   ....[1]....
        /*05e4*/ 	.word	0xffffffff


	//   ....[2]....
        /*05e8*/ 	.word	0xffffffff


	//   ....[3]....
        /*05ec*/ 	.word	0xffffffff


	//   ....[4]....
        /*05f0*/ 	.word	0xffffffff


	//   ....[5]....
        /*05f4*/ 	.word	0xffffffff


	//   ....[6]....
        /*05f8*/ 	.word	0xffffffff


	//   ....[7]....
        /*05fc*/ 	.word	0xffffffff


	//   ....[8]....
        /*0600*/ 	.word	0xffffffff


	//   ....[9]....
        /*0604*/ 	.word	0xffffffff


	//   ....[10]....
        /*0608*/ 	.word	0xffffffff


	//   ....[11]....
        /*060c*/ 	.word	0xffffffff


	//   ....[12]....
        /*0610*/ 	.word	0xffffffff


	//   ....[13]....
        /*0614*/ 	.word	0xffffffff


	//   ....[14]....
        /*0618*/ 	.word	0xffffffff


	//   ....[15]....
        /*061c*/ 	.word	0xffffffff


	//   ....[16]....
        /*0620*/ 	.word	0xffffffff


	//   ....[17]....
        /*0624*/ 	.word	0xffffffff


	//   ....[18]....
        /*0628*/ 	.word	0xffffffff


	//   ....[19]....
        /*062c*/ 	.word	0xffffffff


	//----- nvinfo : EIATTR_COOP_GROUP_INSTR_OFFSETS
	.align		4
.L_2237:
        /*0630*/ 	.byte	0x04, 0x28
        /*0632*/ 	.short	(.L_2239 - .L_2238)


	//   ....[0]....
.L_2238:
        /*0634*/ 	.word	0x00003580


	//   ....[1]....
        /*0638*/ 	.word	0x000035a0


	//   ....[2]....
        /*063c*/ 	.word	0x000035d0


	//   ....[3]....
        /*0640*/ 	.word	0x000035f0


	//   ....[4]....
        /*0644*/ 	.word	0x00003610


	//   ....[5]....
        /*0648*/ 	.word	0x00003630


	//   ....[6]....
        /*064c*/ 	.word	0x00003640


	//   ....[7]....
        /*0650*/ 	.word	0x00003670


	//   ....[8]....
        /*0654*/ 	.word	0x00003680


	//   ....[9]....
        /*0658*/ 	.word	0x000036a0


	//   ....[10]....
        /*065c*/ 	.word	0x00007710


	//   ....[11]....
        /*0660*/ 	.word	0x00007790


	//   ....[12]....
        /*0664*/ 	.word	0x00007810


	//   ....[13]....
        /*0668*/ 	.word	0x00007880


	//   ....[14]....
        /*066c*/ 	.word	0x00007900


	//   ....[15]....
        /*0670*/ 	.word	0x00007970


	//   ....[16]....
        /*0674*/ 	.word	0x000079f0


	//   ....[17]....
        /*0678*/ 	.word	0x00007a60


	//   ....[18]....
        /*067c*/ 	.word	0x00007ae0


	//   ....[19]....
        /*0680*/ 	.word	0x00007b50


	//----- nvinfo : EIATTR_EXIT_INSTR_OFFSETS
	.align		4
.L_2239:
        /*0684*/ 	.byte	0x04, 0x1c
        /*0686*/ 	.short	(.L_2241 - .L_2240)


	//   ....[0]....
.L_2240:
        /*0688*/ 	.word	0x00007650


	//   ....[1]....
        /*068c*/ 	.word	0x000076b0


	//----- nvinfo : EIATTR_MAX_THREADS
	.align		4
.L_2241:
        /*0690*/ 	.byte	0x04, 0x05
        /*0692*/ 	.short	(.L_2243 - .L_2242)
.L_2242:
        /*0694*/ 	.word	0x00000080
        /*0698*/ 	.word	0x00000001
        /*069c*/ 	.word	0x00000001


	//----- nvinfo : EIATTR_CRS_STACK_SIZE
	.align		4
.L_2243:
        /*06a0*/ 	.byte	0x04, 0x1e
        /*06a2*/ 	.short	(.L_2245 - .L_2244)
.L_2244:
        /*06a4*/ 	.word	0x00000000
.L_2245:


//--------------------- .nv.info._ZN10layer_norm31ln_parallel_residual_bwd_kernelINS_13Kernel_traitsI6__halfS2_fS2_fjLj1024ELj1ELj4ELj1ELj16ENS_18Kernel_traits_baseILj1024ES2_S2_fS2_fjLj128EEEEELb1ELb0ELb1EEEvNS_9BwdParamsE --------------------------
	.section	.nv.info._ZN10layer_norm31ln_parallel_residual_bwd_kernelINS_13Kernel_traitsI6__halfS2_fS2_fjLj1024ELj1ELj4ELj1ELj16ENS_18Kernel_traits_baseILj1024ES2_S2_fS2_fjLj128EEEEELb1ELb0ELb1EEEvNS_9BwdParamsE,"",@"SHT_CUDA_INFO"
	.sectionflags	@""
	.align	4


	//----- nvinfo : EIATTR_CUDA_API_VERSION
	.align		4
        /*0000*/ 	.byte	0x04, 0x37
        /*0002*/ 	.short	(.L_2247 - .L_2246)
.L_2246:
        /*0004*/ 	.word	0x00000082


	//----- nvinfo : EIATTR_SW2861232_WAR
	.align		4
.L_2247:
        /*0008*/ 	.byte	0x01, 0x35
	.zero		2


	//----- nvinfo : EIATTR_PARAM_CBANK
	.align		4
        /*000c*/ 	.byte	0x04, 0x0a
        /*000e*/ 	.short	(.L_2249 - .L_2248)
	.align		4
.L_2248:
        /*0010*/ 	.word	index@(.nv.constant0._ZN10layer_norm31ln_parallel_residual_bwd_kernelINS_13Kernel_traitsI6__halfS2_fS2_fjLj1024ELj1ELj4ELj1ELj16ENS_18Kernel_traits_baseILj1024ES2_S2_fS2_fjLj128EEEEELb1ELb0ELb1EEEvNS_9BwdParamsE)
        /*0014*/ 	.short	0x0160
        /*0016*/ 	.short	0x0128


	//----- nvinfo : EIATTR_CBANK_PARAM_SIZE
	.align		4
.L_2249:
        /*0018*/ 	.byte	0x03, 0x19
        /*001a*/ 	.short	0x0128


	//----- nvinfo : EIATTR_KPARAM_INFO
	.align		4
        /*001c*/ 	.byte	0x04, 0x17
        /*001e*/ 	.short	(.L_2251 - .L_2250)
.L_2250:
        /*0020*/ 	.word	0x00000000
        /*0024*/ 	.short	0x0000
        /*0026*/ 	.short	0x0000
        /*0028*/ 	.byte	0x00, 0xf0, 0xa1, 0x04


	//----- nvinfo : EIATTR_MAXREG_COUNT
	.align		4
.L_2251:
        /*002c*/ 	.byte	0x03, 0x1b
        /*002e*/ 	.short	0x00ff


	//----- nvinfo : EIATTR_NUM_BARRIERS
	.align		4
        /*0030*/ 	.byte	0x02, 0x4c
        /*0032*/ 	.byte	0x01
	.zero		1


	//----- nvinfo : EIATTR_ANNOTATIONS
	.align		4
        /*0034*/ 	.byte	0x04, 0x55
        /*0036*/ 	.short	(.L_2253 - .L_2252)


	//   ....[0]....
.L_2252:
        /* <DEDUP_REMOVED lines=91> */


	//----- nvinfo : EIATTR_MERCURY_ISA_VERSION
	.align		4
.L_2253:
        /*05d8*/ 	.byte	0x03, 0x5f
        /*05da*/ 	.short	0x0000


	//----- nvinfo : EIATTR_COOP_GROUP_MASK_REGIDS
	.align		4
        /*05dc*/ 	.byte	0x04, 0x29
        /*05de*/ 	.short	(.L_2255 - .L_2254)


	//   ....[0]....
.L_2254:
        /*05e0*/ 	.word	0xffffffff


	//   ....[1]....
        /*05e4*/ 	.word	0xffffffff


	//   ....[2]....
        /*05e8*/ 	.word	0xffffffff


	//   ....[3]....
        /*05ec*/ 	.word	0xffffffff


	//   ....[4]....
        /*05f0*/ 	.word	0xffffffff


	//   ....[5]....
        /*05f4*/ 	.word	0xffffffff


	//   ....[6]....
        /*05f8*/ 	.word	0xffffffff


	//   ....[7]....
        /*05fc*/ 	.word	0xffffffff


	//   ....[8]....
        /*0600*/ 	.word	0xffffffff


	//   ....[9]....
        /*0604*/ 	.word	0xffffffff


	//   ....[10]....
        /*0608*/ 	.word	0xffffffff


	//   ....[11]....
        /*060c*/ 	.word	0xffffffff


	//   ....[12]....
        /*0610*/ 	.word	0xffffffff


	//   ....[13]....
        /*0614*/ 	.word	0xffffffff


	//   ....[14]....
        /*0618*/ 	.word	0xffffffff


	//   ....[15]....
        /*061c*/ 	.word	0xffffffff


	//   ....[16]....
        /*0620*/ 	.word	0xffffffff


	//   ....[17]....
        /*0624*/ 	.word	0xffffffff


	//   ....[18]....
        /*0628*/ 	.word	0xffffffff


	//   ....[19]....
        /*062c*/ 	.word	0xffffffff


	//----- nvinfo : EIATTR_COOP_GROUP_INSTR_OFFSETS
	.align		4
.L_2255:
        /*0630*/ 	.byte	0x04, 0x28
        /*0632*/ 	.short	(.L_2257 - .L_2256)


	//   ....[0]....
.L_2256:
        /*0634*/ 	.word	0x00003500


	//   ....[1]....
        /*0638*/ 	.word	0x00003520


	//   ....[2]....
        /*063c*/ 	.word	0x00003550


	//   ....[3]....
        /*0640*/ 	.word	0x00003570


	//   ....[4]....
        /*0644*/ 	.word	0x00003590


	//   ....[5]....
        /*0648*/ 	.word	0x000035b0


	//   ....[6]....
        /*064c*/ 	.word	0x000035d0


	//   ....[7]....
        /*0650*/ 	.word	0x000035f0


	//   ....[8]....
        /*0654*/ 	.word	0x00003600


	//   ....[9]....
        /*0658*/ 	.word	0x00003620


	//   ....[10]....
        /*065c*/ 	.word	0x00007170


	//   ....[11]....
        /*0660*/ 	.word	0x000071f0


	//   ....[12]....
        /*0664*/ 	.word	0x00007270


	//   ....[13]....
        /*0668*/ 	.word	0x000072e0


	//   ....[14]....
        /*066c*/ 	.word	0x00007360


	//   ....[15]....
        /*0670*/ 	.word	0x000073d0


	//   ....[16]....
        /*0674*/ 	.word	0x00007450


	//   ....[17]....
        /*0678*/ 	.word	0x000074c0


	//   ....[18]....
        /*067c*/ 	.word	0x00007540


	//   ....[19]....
        /*0680*/ 	.word	0x000075b0


	//----- nvinfo : EIATTR_EXIT_INSTR_OFFSETS
	.align		4
.L_2257:
        /*0684*/ 	.byte	0x04, 0x1c
        /*0686*/ 	.short	(.L_2259 - .L_2258)


	//   ....[0]....
.L_2258:
        /*0688*/ 	.word	0x00007110


	//----- nvinfo : EIATTR_MAX_THREADS
	.align		4
.L_2259:
        /*068c*/ 	.byte	0x04, 0x05
        /*068e*/ 	.short	(.L_2261 - .L_2260)
.L_2260:
        /*0690*/ 	.word	0x00000080
        /*0694*/ 	.word	0x00000001
        /*0698*/ 	.word	0x00000001


	//----- nvinfo : EIATTR_CRS_STACK_SIZE
	.align		4
.L_2261:
        /*069c*/ 	.byte	0x04, 0x1e
        /*069e*/ 	.short	(.L_2263 - .L_2262)
.L_2262:
        /*06a0*/ 	.word	0x00000000
.L_2263:


//--------------------- .nv.info._ZN10layer_norm22ln_bwd_finalize_kernelINS_22Kernel_traits_finalizeILj1024E6__halfS2_fS2_fjLb0ELj1024ELj4ENS_18Kernel_traits_baseILj1024ES2_S2_fS2_fjLj1024EEEEELb0ELb0EEEvNS_9BwdParamsE --------------------------
	.section	.nv.info._ZN10layer_norm22ln_bwd_finalize_kernelINS_22Kernel_traits_finalizeILj1024E6__halfS2_fS2_fjLb0ELj1024ELj4ENS_18Kernel_traits_baseILj1024ES2_S2_fS2_fjLj1024EEEEELb0ELb0EEEvNS_9BwdParamsE,"",@"SHT_CUDA_INFO"
	.sectionflags	@""
	.align	4


	//----- nvinfo : EIATTR_CUDA_API_VERSION
	.align		4
        /*0000*/ 	.byte	0x04, 0x37
        /*0002*/ 	.short	(.L_2265 - .L_2264)
.L_2264:
        /*0004*/ 	.word	0x00000082


	//----- nvinfo : EIATTR_SW2861232_WAR
	.align		4
.L_2265:
        /*0008*/ 	.byte	0x01, 0x35
	.zero		2


	//----- nvinfo : EIATTR_PARAM_CBANK
	.align		4
        /*000c*/ 	.byte	0x04, 0x0a
        /*000e*/ 	.short	(.L_2267 - .L_2266)
	.align		4
.L_2266:
        /*0010*/ 	.word	index@(.nv.constant0._ZN10layer_norm22ln_bwd_finalize_kernelINS_22Kernel_traits_finalizeILj1024E6__halfS2_fS2_fjLb0ELj1024ELj4ENS_18Kernel_traits_baseILj1024ES2_S2_fS2_fjLj1024EEEEELb0ELb0EEEvNS_9BwdParamsE)
        /*0014*/ 	.short	0x0160
        /*0016*/ 	.short	0x0128


	//----- nvinfo : EIATTR_CBANK_PARAM_SIZE
	.align		4
.L_2267:
        /*0018*/ 	.byte	0x03, 0x19
        /*001a*/ 	.short	0x0128


	//----- nvinfo : EIATTR_KPARAM_INFO
	.align		4
        /*001c*/ 	.byte	0x04, 0x17
        /*001e*/ 	.short	(.L_2269 - .L_2268)
.L_2268:
        /*0020*/ 	.word	0x00000000
        /*0024*/ 	.short	0x0000
        /*0026*/ 	.short	0x0000
        /*0028*/ 	.byte	0x00, 0xf0, 0xa1, 0x04


	//----- nvinfo : EIATTR_MAXREG_COUNT
	.align		4
.L_2269:
        /*002c*/ 	.byte	0x03, 0x1b
        /*002e*/ 	.short	0x0040


	//----- nvinfo : EIATTR_NUM_BARRIERS
	.align		4
        /*0030*/ 	.byte	0x02, 0x4c
        /*0032*/ 	.byte	0x01
	.zero		1


	//----- nvinfo : EIATTR_MERCURY_ISA_VERSION
	.align		4
        /*0034*/ 	.byte	0x03, 0x5f
        /*0036*/ 	.short	0x0000


	//----- nvinfo : EIATTR_COOP_GROUP_MASK_REGIDS
	.align		4
        /*0038*/ 	.byte	0x04, 0x29
        /*003a*/ 	.short	(.L_2271 - .L_2270)


	//   ....[0]....
.L_2270:
        /*003c*/ 	.word	0xffffffff


	//   ....[1]....
        /*0040*/ 	.word	0xffffffff


	//   ....[2]....
        /*0044*/ 	.word	0xffffffff


	//   ....[3]....
        /*0048*/ 	.word	0xffffffff


	//   ....[4]....
        /*004c*/ 	.word	0xffffffff


	//   ....[5]....
        /*0050*/ 	.word	0xffffffff


	//   ....[6]....
        /*0054*/ 	.word	0xffffffff


	//   ....[7]....
        /*0058*/ 	.word	0xffffffff


	//   ....[8]....
        /*005c*/ 	.word	0xffffffff


	//   ....[9]....
        /*0060*/ 	.word	0xffffffff


	//   ....[10]....
        /*0064*/ 	.word	0xffffffff


	//   ....[11]....
        /*0068*/ 	.word	0xffffffff


	//   ....[12]....
        /*006c*/ 	.word	0xffffffff


	//   ....[13]....
        /*0070*/ 	.word	0xffffffff


	//   ....[14]....
        /*0074*/ 	.word	0xffffffff


	//   ....[15]....
        /*0078*/ 	.word	0xffffffff


	//   ....[16]....
        /*007c*/ 	.word	0xffffffff


	//   ....[17]....
        /*0080*/ 	.word	0xffffffff


	//   ....[18]....
        /*0084*/ 	.word	0xffffffff


	//   ....[19]....
        /*0088*/ 	.word	0xffffffff


	//----- nvinfo : EIATTR_COOP_GROUP_INSTR_OFFSETS
	.align		4
.L_2271:
        /*008c*/ 	.byte	0x04, 0x28
        /*008e*/ 	.short	(.L_2273 - .L_2272)


	//   ....[0]....
.L_2272:
        /*0090*/ 	.word	0x00000820


	//   ....[1]....
        /*0094*/ 	.word	0x00000850


	//   ....[2]....
        /*0098*/ 	.word	0x00000860


	//   ....[3]....
        /*009c*/ 	.word	0x00000890


	//   ....[4]....
        /*00a0*/ 	.word	0x000008a0


	//   ....[5]....
        /*00a4*/ 	.word	0x000008d0


	//   ....[6]....
        /*00a8*/ 	.word	0x000008f0


	//   ....[7]....
        /*00ac*/ 	.word	0x00000900


	//   ....[8]....
        /*00b0*/ 	.word	0x00000930


	//   ....[9]....
        /*00b4*/ 	.word	0x00000940


	//   ....[10]....
        /*00b8*/ 	.word	0x00000b50


	//   ....[11]....
        /*00bc*/ 	.word	0x00000bc0


	//   ....[12]....
        /*00c0*/ 	.word	0x00000c20


	//   ....[13]....
        /*00c4*/ 	.word	0x00000c80


	//   ....[14]....
        /*00c8*/ 	.word	0x00000cf0


	//   ....[15]....
        /*00cc*/ 	.word	0x00000d60


	//   ....[16]....
        /*00d0*/ 	.word	0x00000dc0


	//   ....[17]....
        /*00d4*/ 	.word	0x00000e20


	//   ....[18]....
        /*00d8*/ 	.word	0x00000e80


	//   ....[19]....
        /*00dc*/ 	.word	0x00000ee0


	//----- nvinfo : EIATTR_EXIT_INSTR_OFFSETS
	.align		4
.L_2273:
        /*00e0*/ 	.byte	0x04, 0x1c
        /*00e2*/ 	.short	(.L_2275 - .L_2274)


	//   ....[0]....
.L_2274:
        /*00e4*/ 	.word	0x00000070


	//   ....[1]....
        /*00e8*/ 	.word	0x00000af0


	//----- nvinfo : EIATTR_MAX_THREADS
	.align		4
.L_2275:
        /*00ec*/ 	.byte	0x04, 0x05
        /*00ee*/ 	.short	(.L_2277 - .L_2276)
.L_2276:
        /*00f0*/ 	.word	0x00000400
        /*00f4*/ 	.word	0x00000001
        /*00f8*/ 	.word	0x00000001


	//----- nvinfo : EIATTR_CRS_STACK_SIZE
	.align		4
.L_2277:
        /*00fc*/ 	.byte	0x04, 0x1e
        /*00fe*/ 	.short	(.L_2279 - .L_2278)
.L_2278:
        /*0100*/ 	.word	0x00000000
.L_2279:


//--------------------- .nv.info._ZN10layer_norm40ln_parallel_residual_bwd_finalize_kernelINS_22Kernel_traits_finalizeILj1024E6__halfS2_fS2_fjLb0ELj1024ELj4ENS_18Kernel_traits_baseILj1024ES2_S2_fS2_fjLj1024EEEEELb0EEEvNS_9BwdParamsE --------------------------
	.section	.nv.info._ZN10layer_norm40ln_parallel_residual_bwd_finalize_kernelINS_22Kernel_traits_finalizeILj1024E6__halfS2_fS2_fjLb0ELj1024ELj4ENS_18Kernel_traits_baseILj1024ES2_S2_fS2_fjLj1024EEEEELb0EEEvNS_9BwdParamsE,"",@"SHT_CUDA_INFO"
	.sectionflags	@""
	.align	4


	//----- nvinfo : EIATTR_CUDA_API_VERSION
	.align		4
        /*0000*/ 	.byte	0x04, 0x37
        /*0002*/ 	.short	(.L_2281 - .L_2280)
.L_2280:
        /*0004*/ 	.word	0x00000082


	//----- nvinfo : EIATTR_SW2861232_WAR
	.align		4
.L_2281:
        /*0008*/ 	.byte	0x01, 0x35
	.zero		2


	//----- nvinfo : EIATTR_PARAM_CBANK
	.align		4
        /*000c*/ 	.byte	0x04, 0x0a
        /*000e*/ 	.short	(.L_2283 - .L_2282)
	.align		4
.L_2282:
        /*0010*/ 	.word	index@(.nv.constant0._ZN10layer_norm40ln_parallel_residual_bwd_finalize_kernelINS_22Kernel_traits_finalizeILj1024E6__halfS2_fS2_fjLb0ELj1024ELj4ENS_18Kernel_traits_baseILj1024ES2_S2_fS2_fjLj1024EEEEELb0EEEvNS_9BwdParamsE)
        /*0014*/ 	.short	0x0160
        /*0016*/ 	.short	0x0128


	//----- nvinfo : EIATTR_CBANK_PARAM_SIZE
	.align		4
.L_2283:
        /*0018*/ 	.byte	0x03, 0x19
        /*001a*/ 	.short	0x0128


	//----- nvinfo : EIATTR_KPARAM_INFO
	.align		4
        /*001c*/ 	.byte	0x04, 0x17
        /*001e*/ 	.short	(.L_2285 - .L_2284)
.L_2284:
        /*0020*/ 	.word	0x00000000
        /*0024*/ 	.short	0x0000
        /*0026*/ 	.short	0x0000
        /*0028*/ 	.byte	0x00, 0xf0, 0xa1, 0x04


	//----- nvinfo : EIATTR_MAXREG_COUNT
	.align		4
.L_2285:
        /*002c*/ 	.byte	0x03, 0x1b
        /*002e*/ 	.short	0x0040


	//----- nvinfo : EIATTR_NUM_BARRIERS
	.align		4
        /*0030*/ 	.byte	0x02, 0x4c
        /*0032*/ 	.byte	0x01
	.zero		1


	//----- nvinfo : EIATTR_MERCURY_ISA_VERSION
	.align		4
        /*0034*/ 	.byte	0x03, 0x5f
        /*0036*/ 	.short	0x0000


	//----- nvinfo : EIATTR_COOP_GROUP_MASK_REGIDS
	.align		4
        /*0038*/ 	.byte	0x04, 0x29
        /*003a*/ 	.short	(.L_2287 - .L_2286)


	//   ....[0]....
.L_2286:
        /*003c*/ 	.word	0xffffffff


	//   ....[1]....
        /*0040*/ 	.word	0xffffffff


	//   ....[2]....
        /*0044*/ 	.word	0xffffffff


	//   ....[3]....
        /*0048*/ 	.word	0xffffffff


	//   ....[4]....
        /*004c*/ 	.word	0xffffffff


	//   ....[5]....
        /*0050*/ 	.word	0xffffffff


	//   ....[6]....
        /*0054*/ 	.word	0xffffffff


	//   ....[7]....
        /*0058*/ 	.word	0xffffffff


	//   ....[8]....
        /*005c*/ 	.word	0xffffffff


	//   ....[9]....
        /*0060*/ 	.word	0xffffffff


	//   ....[10]....
        /*0064*/ 	.word	0xffffffff


	//   ....[11]....
        /*0068*/ 	.word	0xffffffff


	//   ....[12]....
        /*006c*/ 	.word	0xffffffff


	//   ....[13]....
        /*0070*/ 	.word	0xffffffff


	//   ....[14]....
        /*0074*/ 	.word	0xffffffff


	//   ....[15]....
        /*0078*/ 	.word	0xffffffff


	//   ....[16]....
        /*007c*/ 	.word	0xffffffff


	//   ....[17]....
        /*0080*/ 	.word	0xffffffff


	//   ....[18]....
        /*0084*/ 	.word	0xffffffff


	//   ....[19]....
        /*0088*/ 	.word	0xffffffff


	//   ....[20]....
        /*008c*/ 	.word	0xffffffff


	//   ....[21]....
        /*0090*/ 	.word	0xffffffff


	//   ....[22]....
        /*0094*/ 	.word	0xffffffff


	//   ....[23]....
        /*0098*/ 	.word	0xffffffff


	//   ....[24]....
        /*009c*/ 	.word	0xffffffff


	//   ....[25]....
        /*00a0*/ 	.word	0xffffffff


	//   ....[26]....
        /*00a4*/ 	.word	0xffffffff


	//   ....[27]....
        /*00a8*/ 	.word	0xffffffff


	//   ....[28]....
        /*00ac*/ 	.word	0xffffffff


	//   ....[29]....
        /*00b0*/ 	.word	0xffffffff


	//   ....[30]....
        /*00b4*/ 	.word	0xffffffff


	//   ....[31]....
        /*00b8*/ 	.word	0xffffffff


	//   ....[32]....
        /*00bc*/ 	.word	0xffffffff


	//   ....[33]....
        /*00c0*/ 	.word	0xffffffff


	//   ....[34]....
        /*00c4*/ 	.word	0xffffffff


	//   ....[35]....
        /*00c8*/ 	.word	0xffffffff


	//   ....[36]....
        /*00cc*/ 	.word	0xffffffff


	//   ....[37]....
        /*00d0*/ 	.word	0xffffffff


	//   ....[38]....
        /*00d4*/ 	.word	0xffffffff


	//   ....[39]....
        /*00d8*/ 	.word	0xffffffff


	//----- nvinfo : EIATTR_COOP_GROUP_INSTR_OFFSETS
	.align		4
.L_2287:
        /*00dc*/ 	.byte	0x04, 0x28
        /*00de*/ 	.short	(.L_2289 - .L_2288)


	//   ....[0]....
.L_2288:
        /*00e0*/ 	.word	0x00000b70


	//   ....[1]....
        /*00e4*/ 	.word	0x00000ba0


	//   ....[2]....
        /*00e8*/ 	.word	0x00000bb0


	//   ....[3]....
        /*00ec*/ 	.word	0x00000bc0


	//   ....[4]....
        /*00f0*/ 	.word	0x00000bf0


	//   ....[5]....
        /*00f4*/ 	.word	0x00000c10


	//   ....[6]....
        /*00f8*/ 	.word	0x00000c20


	//   ....[7]....
        /*00fc*/ 	.word	0x00000c30


	//   ....[8]....
        /*0100*/ 	.word	0x00000c60


	//   ....[9]....
        /*0104*/ 	.word	0x00000c80


	//   ....[10]....
        /*0108*/ 	.word	0x00000ca0


	//   ....[11]....
        /*010c*/ 	.word	0x00000cb0


	//   ....[12]....
        /*0110*/ 	.word	0x00000ce0


	//   ....[13]....
        /*0114*/ 	.word	0x00000d00


	//   ....[14]....
        /*0118*/ 	.word	0x00000d20


	//   ....[15]....
        /*011c*/ 	.word	0x00000d30


	//   ....[16]....
        /*0120*/ 	.word	0x00000d60


	//   ....[17]....
        /*0124*/ 	.word	0x00000d90


	//   ....[18]....
        /*0128*/ 	.word	0x00000da0


	//   ....[19]....
        /*012c*/ 	.word	0x00000db0


	//   ....[20]....
        /*0130*/ 	.word	0x000010c0


	//   ....[21]....
        /*0134*/ 	.word	0x00001130


	//   ....[22]....
        /*0138*/ 	.word	0x00001190


	//   ....[23]....
        /*013c*/ 	.word	0x000011f0


	//   ....[24]....
        /*0140*/ 	.word	0x00001260


	//   ....[25]....
        /*0144*/ 	.word	0x000012d0


	//   ....[26]....
        /*0148*/ 	.word	0x00001330


	//   ....[27]....
        /*014c*/ 	.word	0x00001390


	//   ....[28]....
        /*0150*/ 	.word	0x000013f0


	//   ....[29]....
        /*0154*/ 	.word	0x00001460


	//   ....[30]....
        /*0158*/ 	.word	0x000014d0


	//   ....[31]....
        /*015c*/ 	.word	0x00001530


	//   ....[32]....
        /*0160*/ 	.word	0x00001590


	//   ....[33]....
        /*0164*/ 	.word	0x000015f0


	//   ....[34]....
        /*0168*/ 	.word	0x00001660


	//   ....[35]....
        /*016c*/ 	.word	0x000016d0


	//   ....[36]....
        /*0170*/ 	.word	0x00001730


	//   ....[37]....
        /*0174*/ 	.word	0x00001790


	//   ....[38]....
        /*0178*/ 	.word	0x000017f0


	//   ....[39]....
        /*017c*/ 	.word	0x00001850


	//----- nvinfo : EIATTR_EXIT_INSTR_OFFSETS
	.align		4
.L_2289:
        /*0180*/ 	.byte	0x04, 0x1c
        /*0182*/ 	.short	(.L_2291 - .L_2290)


	//   ....[0]....
.L_2290:
        /*0184*/ 	.word	0x00000070


	//   ....[1]....
        /*0188*/ 	.word	0x00001060


	//----- nvinfo : EIATTR_MAX_THREADS
	.align		4
.L_2291:
        /*018c*/ 	.byte	0x04, 0x05
        /*018e*/ 	.short	(.L_2293 - .L_2292)
.L_2292:
        /*0190*/ 	.word	0x00000400
        /*0194*/ 	.word	0x00000001
        /*0198*/ 	.word	0x00000001


	//----- nvinfo : EIATTR_CRS_STACK_SIZE
	.align		4
.L_2293:
        /*019c*/ 	.byte	0x04, 0x1e
        /*019e*/ 	.short	(.L_2295 - .L_2294)
.L_2294:
        /*01a0*/ 	.word	0x00000000
.L_2295:


//--------------------- .nv.info._ZN10layer_norm31ln_parallel_residual_bwd_kernelINS_13Kernel_traitsI6__halfS2_fS2_fjLj1024ELj1ELj4ELj1ELj16ENS_18Kernel_traits_baseILj1024ES2_S2_fS2_fjLj128EEEEELb1ELb1ELb0EEEvNS_9BwdParamsE --------------------------
	.section	.nv.info._ZN10layer_norm31ln_parallel_residual_bwd_kernelINS_13Kernel_traitsI6__halfS2_fS2_fjLj1024ELj1ELj4ELj1ELj16ENS_18Kernel_traits_baseILj1024ES2_S2_fS2_fjLj128EEEEELb1ELb1ELb0EEEvNS_9BwdParamsE,"",@"SHT_CUDA_INFO"
	.sectionflags	@""
	.align	4


	//----- nvinfo : EIATTR_CUDA_API_VERSION
	.align		4
        /*0000*/ 	.byte	0x04, 0x37
        /*0002*/ 	.short	(.L_2297 - .L_2296)
.L_2296:
        /*0004*/ 	.word	0x00000082


	//----- nvinfo : EIATTR_SW2861232_WAR
	.align		4
.L_2297:
        /*0008*/ 	.byte	0x01, 0x35
	.zero		2


	//----- nvinfo : EIATTR_PARAM_CBANK
	.align		4
        /*000c*/ 	.byte	0x04, 0x0a
        /*000e*/ 	.short	(.L_2299 - .L_2298)
	.align		4
.L_2298:
        /*0010*/ 	.word	index@(.nv.constant0._ZN10layer_norm31ln_parallel_residual_bwd_kernelINS_13Kernel_traitsI6__halfS2_fS2_fjLj1024ELj1ELj4ELj1ELj16ENS_18Kernel_traits_baseILj1024ES2_S2_fS2_fjLj128EEEEELb1ELb1ELb0EEEvNS_9BwdParamsE)
        /*0014*/ 	.short	0x0160
        /*0016*/ 	.short	0x0128


	//----- nvinfo : EIATTR_CBANK_PARAM_SIZE
	.align		4
.L_2299:
        /*0018*/ 	.byte	0x03, 0x19
        /*001a*/ 	.short	0x0128


	//----- nvinfo : EIATTR_KPARAM_INFO
	.align		4
        /*001c*/ 	.byte	0x04, 0x17
        /*001e*/ 	.short	(.L_2301 - .L_2300)
.L_2300:
        /*0020*/ 	.word	0x00000000
        /*0024*/ 	.short	0x0000
        /*0026*/ 	.short	0x0000
        /*0028*/ 	.byte	0x00, 0xf0, 0xa1, 0x04


	//----- nvinfo : EIATTR_MAXREG_COUNT
	.align		4
.L_2301:
        /*002c*/ 	.byte	0x03, 0x1b
        /*002e*/ 	.short	0x00ff


	//----- nvinfo : EIATTR_NUM_BARRIERS
	.align		4
        /*0030*/ 	.byte	0x02, 0x4c
        /*0032*/ 	.byte	0x01
	.zero		1


	//----- nvinfo : EIATTR_MERCURY_ISA_VERSION
	.align		4
        /*0034*/ 	.byte	0x03, 0x5f
        /*0036*/ 	.short	0x0000


	//----- nvinfo : EIATTR_COOP_GROUP_MASK_REGIDS
	.align		4
        /*0038*/ 	.byte	0x04, 0x29
        /*003a*/ 	.short	(.L_2303 - .L_2302)


	//   ....[0]....
.L_2302:
        /*003c*/ 	.word	0xffffffff


	//   ....[1]....
        /*0040*/ 	.word	0xffffffff


	//   ....[2]....
        /*0044*/ 	.word	0xffffffff


	//   ....[3]....
        /*0048*/ 	.word	0xffffffff


	//   ....[4]....
        /*004c*/ 	.word	0xffffffff


	//   ....[5]....
        /*0050*/ 	.word	0xffffffff


	//   ....[6]....
        /*0054*/ 	.word	0xffffffff


	//   ....[7]....
        /*0058*/ 	.word	0xffffffff


	//   ....[8]....
        /*005c*/ 	.word	0xffffffff


	//   ....[9]....
        /*0060*/ 	.word	0xffffffff


	//   ....[10]....
        /*0064*/ 	.word	0xffffffff


	//   ....[11]....
        /*0068*/ 	.word	0xffffffff


	//   ....[12]....
        /*006c*/ 	.word	0xffffffff


	//   ....[13]....
        /*0070*/ 	.word	0xffffffff


	//   ....[14]....
        /*0074*/ 	.word	0xffffffff


	//   ....[15]....
        /*0078*/ 	.word	0xffffffff


	//   ....[16]....
        /*007c*/ 	.word	0xffffffff


	//   ....[17]....
        /*0080*/ 	.word	0xffffffff


	//   ....[18]....
        /*0084*/ 	.word	0xffffffff


	//   ....[19]....
        /*0088*/ 	.word	0xffffffff


	//----- nvinfo : EIATTR_COOP_GROUP_INSTR_OFFSETS
	.align		4
.L_2303:
        /*008c*/ 	.byte	0x04, 0x28
        /*008e*/ 	.short	(.L_2305 - .L_2304)


	//   ....[0]....
.L_2304:
        /*0090*/ 	.word	0x00001e10


	//   ....[1]....
        /*0094*/ 	.word	0x00001e30


	//   ....[2]....
        /*0098*/ 	.word	0x00001e50


	//   ....[3]....
        /*009c*/ 	.word	0x00001e70


	//   ....[4]....
        /*00a0*/ 	.word	0x00001e90


	//   ....[5]....
        /*00a4*/ 	.word	0x00001eb0


	//   ....[6]....
        /*00a8*/ 	.word	0x00001ed0


	//   ....[7]....
        /*00ac*/ 	.word	0x00001ef0


	//   ....[8]....
        /*00b0*/ 	.word	0x00001f10


	//   ....[9]....
        /*00b4*/ 	.word	0x00001f30


	//   ....[10]....
        /*00b8*/ 	.word	0x00004ea0


	//   ....[11]....
        /*00bc*/ 	.word	0x00004f20


	//   ....[12]....
        /*00c0*/ 	.word	0x00004fa0


	//   ....[13]....
        /*00c4*/ 	.word	0x00005010


	//   ....[14]....
        /*00c8*/ 	.word	0x00005090


	//   ....[15]....
        /*00cc*/ 	.word	0x00005100


	//   ....[16]....
        /*00d0*/ 	.word	0x00005180


	//   ....[17]....
        /*00d4*/ 	.word	0x000051f0


	//   ....[18]....
        /*00d8*/ 	.word	0x00005270


	//   ....[19]....
        /*00dc*/ 	.word	0x000052e0


	//----- nvinfo : EIATTR_EXIT_INSTR_OFFSETS
	.align		4
.L_2305:
        /*00e0*/ 	.byte	0x04, 0x1c
        /*00e2*/ 	.short	(.L_2307 - .L_2306)


	//   ....[0]....
.L_2306:
        /*00e4*/ 	.word	0x00004e10


	//   ....[1]....
        /*00e8*/ 	.word	0x00004e40


	//----- nvinfo : EIATTR_MAX_THREADS
	.align		4
.L_2307:
        /*00ec*/ 	.byte	0x04, 0x05
        /*00ee*/ 	.short	(.L_2309 - .L_2308)
.L_2308:
        /*00f0*/ 	.word	0x00000080
        /*00f4*/ 	.word	0x00000001
        /*00f8*/ 	.word	0x00000001


	//----- nvinfo : EIATTR_CRS_STACK_SIZE
	.align		4
.L_2309:
        /*00fc*/ 	.byte	0x04, 0x1e
        /*00fe*/ 	.short	(.L_2311 - .L_2310)
.L_2310:
        /*0100*/ 	.word	0x00000000
.L_2311:


//--------------------- .nv.info._ZN10layer_norm22ln_bwd_finalize_kernelINS_22Kernel_traits_finalizeILj1024E6__halfS2_fS2_fjLb0ELj1024ELj4ENS_18Kernel_traits_baseILj1024ES2_S2_fS2_fjLj1024EEEEELb0ELb1EEEvNS_9BwdParamsE --------------------------
	.section	.nv.info._ZN10layer_norm22ln_bwd_finalize_kernelINS_22Kernel_traits_finalizeILj1024E6__halfS2_fS2_fjLb0ELj1024ELj4ENS_18Kernel_traits_baseILj1024ES2_S2_fS2_fjLj1024EEEEELb0ELb1EEEvNS_9BwdParamsE,"",@"SHT_CUDA_INFO"
	.sectionflags	@""
	.align	4


	//----- nvinfo : EIATTR_CUDA_API_VERSION
	.align		4
        /*0000*/ 	.byte	0x04, 0x37
        /*0002*/ 	.short	(.L_2313 - .L_2312)
.L_2312:
        /*0004*/ 	.word	0x00000082


	//----- nvinfo : EIATTR_SW2861232_WAR
	.align		4
.L_2313:
        /*0008*/ 	.byte	0x01, 0x35
	.zero		2


	//----- nvinfo : EIATTR_PARAM_CBANK
	.align		4
        /*000c*/ 	.byte	0x04, 0x0a
        /*000e*/ 	.short	(.L_2315 - .L_2314)
	.align		4
.L_2314:
        /*0010*/ 	.word	index@(.nv.constant0._ZN10layer_norm22ln_bwd_finalize_kernelINS_22Kernel_traits_finalizeILj1024E6__halfS2_fS2_fjLb0ELj1024ELj4ENS_18Kernel_traits_baseILj1024ES2_S2_fS2_fjLj1024EEEEELb0ELb1EEEvNS_9BwdParamsE)
        /*0014*/ 	.short	0x0160
        /*0016*/ 	.short	0x0128


	//----- nvinfo : EIATTR_CBANK_PARAM_SIZE
	.align		4
.L_2315:
        /*0018*/ 	.byte	0x03, 0x19
        /*001a*/ 	.short	0x0128


	//----- nvinfo : EIATTR_KPARAM_INFO
	.align		4
        /*001c*/ 	.byte	0x04, 0x17
        /*001e*/ 	.short	(.L_2317 - .L_2316)
.L_2316:
        /*0020*/ 	.word	0x00000000
        /*0024*/ 	.short	0x0000
        /*0026*/ 	.short	0x0000
        /*0028*/ 	.byte	0x00, 0xf0, 0xa1, 0x04


	//----- nvinfo : EIATTR_MAXREG_COUNT
	.align		4
.L_2317:
        /*002c*/ 	.byte	0x03, 0x1b
        /*002e*/ 	.short	0x0040


	//----- nvinfo : EIATTR_NUM_BARRIERS
	.align		4
        /*0030*/ 	.byte	0x02, 0x4c
        /*0032*/ 	.byte	0x01
	.zero		1


	//----- nvinfo : EIATTR_MERCURY_ISA_VERSION
	.align		4
        /*0034*/ 	.byte	0x03, 0x5f
        /*0036*/ 	.short	0x0000


	//----- nvinfo : EIATTR_COOP_GROUP_MASK_REGIDS
	.align		4
        /*0038*/ 	.byte	0x04, 0x29
        /*003a*/ 	.short	(.L_2319 - .L_2318)


	//   ....[0]....
.L_2318:
        /*003c*/ 	.word	0xffffffff


	//   ....[1]....
        /*0040*/ 	.word	0xffffffff


	//   ....[2]....
        /*0044*/ 	.word	0xffffffff


	//   ....[3]....
        /*0048*/ 	.word	0xffffffff


	//   ....[4]....
        /*004c*/ 	.word	0xffffffff


	//   ....[5]....
        /*0050*/ 	.word	0xffffffff


	//   ....[6]....
        /*0054*/ 	.word	0xffffffff


	//   ....[7]....
        /*0058*/ 	.word	0xffffffff


	//   ....[8]....
        /*005c*/ 	.word	0xffffffff


	//   ....[9]....
        /*0060*/ 	.word	0xffffffff


	//   ....[10]....
        /*0064*/ 	.word	0xffffffff


	//   ....[11]....
        /*0068*/ 	.word	0xffffffff


	//   ....[12]....
        /*006c*/ 	.word	0xffffffff


	//   ....[13]....
        /*0070*/ 	.word	0xffffffff


	//   ....[14]....
        /*0074*/ 	.word	0xffffffff


	//   ....[15]....
        /*0078*/ 	.word	0xffffffff


	//   ....[16]....
        /*007c*/ 	.word	0xffffffff


	//   ....[17]....
        /*0080*/ 	.word	0xffffffff


	//   ....[18]....
        /*0084*/ 	.word	0xffffffff


	//   ....[19]....
        /*0088*/ 	.word	0xffffffff


	//----- nvinfo : EIATTR_COOP_GROUP_INSTR_OFFSETS
	.align		4
.L_2319:
        /*008c*/ 	.byte	0x04, 0x28
        /*008e*/ 	.short	(.L_2321 - .L_2320)


	//   ....[0]....
.L_2320:
        /*0090*/ 	.word	0x000007f0


	//   ....[1]....
        /*0094*/ 	.word	0x00000820


	//   ....[2]....
        /*0098*/ 	.word	0x00000840


	//   ....[3]....
        /*009c*/ 	.word	0x00000850


	//   ....[4]....
        /*00a0*/ 	.word	0x00000880


	//   ....[5]....
        /*00a4*/ 	.word	0x00000890


	//   ....[6]....
        /*00a8*/ 	.word	0x000008c0


	//   ....[7]....
        /*00ac*/ 	.word	0x000008d0


	//   ....[8]....
        /*00b0*/ 	.word	0x00000900


	//   ....[9]....
        /*00b4*/ 	.word	0x00000910


	//   ....[10]....
        /*00b8*/ 	.word	0x00000b00


	//   ....[11]....
        /*00bc*/ 	.word	0x00000b80


	//   ....[12]....
        /*00c0*/ 	.word	0x00000be0


	//   ....[13]....
        /*00c4*/ 	.word	0x00000c40


	//   ....[14]....
        /*00c8*/ 	.word	0x00000cb0


	//   ....[15]....
        /*00cc*/ 	.word	0x00000d20


	//   ....[16]....
        /*00d0*/ 	.word	0x00000d80


	//   ....[17]....
        /*00d4*/ 	.word	0x00000de0


	//   ....[18]....
        /*00d8*/ 	.word	0x00000e40


	//   ....[19]....
        /*00dc*/ 	.word	0x00000ea0


	//----- nvinfo : EIATTR_EXIT_INSTR_OFFSETS
	.align		4
.L_2321:
        /*00e0*/ 	.byte	0x04, 0x1c
        /*00e2*/ 	.short	(.L_2323 - .L_2322)


	//   ....[0]....
.L_2322:
        /*00e4*/ 	.word	0x00000070


	//   ....[1]....
        /*00e8*/ 	.word	0x00000aa0


	//----- nvinfo : EIATTR_MAX_THREADS
	.align		4
.L_2323:
        /*00ec*/ 	.byte	0x04, 0x05
        /*00ee*/ 	.short	(.L_2325 - .L_2324)
.L_2324:
        /*00f0*/ 	.word	0x00000400
        /*00f4*/ 	.word	0x00000001
        /*00f8*/ 	.word	0x00000001


	//----- nvinfo : EIATTR_CRS_STACK_SIZE
	.align		4
.L_2325:
        /*00fc*/ 	.byte	0x04, 0x1e
        /*00fe*/ 	.short	(.L_2327 - .L_2326)
.L_2326:
        /*0100*/ 	.word	0x00000000
.L_2327:


//--------------------- .nv.info._ZN10layer_norm40ln_parallel_residual_bwd_finalize_kernelINS_22Kernel_traits_finalizeILj1024E6__halfS2_fS2_fjLb0ELj1024ELj4ENS_18Kernel_traits_baseILj1024ES2_S2_fS2_fjLj1024EEEEELb1EEEvNS_9BwdParamsE --------------------------
	.section	.nv.info._ZN10layer_norm40ln_parallel_residual_bwd_finalize_kernelINS_22Kernel_traits_finalizeILj1024E6__halfS2_fS2_fjLb0ELj1024ELj4ENS_18Kernel_traits_baseILj1024ES2_S2_fS2_fjLj1024EEEEELb1EEEvNS_9BwdParamsE,"",@"SHT_CUDA_INFO"
	.sectionflags	@""
	.align	4


	//----- nvinfo : EIATTR_CUDA_API_VERSION
	.align		4
        /*0000*/ 	.byte	0x04, 0x37
        /*0002*/ 	.short	(.L_2329 - .L_2328)
.L_2328:
        /*0004*/ 	.word	0x00000082


	//----- nvinfo : EIATTR_SW2861232_WAR
	.align		4
.L_2329:
        /*0008*/ 	.byte	0x01, 0x35
	.zero		2


	//----- nvinfo : EIATTR_PARAM_CBANK
	.align		4
        /*000c*/ 	.byte	0x04, 0x0a
        /*000e*/ 	.short	(.L_2331 - .L_2330)
	.align		4
.L_2330:
        /*0010*/ 	.word	index@(.nv.constant0._ZN10layer_norm40ln_parallel_residual_bwd_finalize_kernelINS_22Kernel_traits_finalizeILj1024E6__halfS2_fS2_fjLb0ELj1024ELj4ENS_18Kernel_traits_baseILj1024ES2_S2_fS2_fjLj1024EEEEELb1EEEvNS_9BwdParamsE)
        /*0014*/ 	.short	0x0160
        /*0016*/ 	.short	0x0128


	//----- nvinfo : EIATTR_CBANK_PARAM_SIZE
	.align		4
.L_2331:
        /*0018*/ 	.byte	0x03, 0x19
        /*001a*/ 	.short	0x0128


	//----- nvinfo : EIATTR_KPARAM_INFO
	.align		4
        /*001c*/ 	.byte	0x04, 0x17
        /*001e*/ 	.short	(.L_2333 - .L_2332)
.L_2332:
        /*0020*/ 	.word	0x00000000
        /*0024*/ 	.short	0x0000
        /*0026*/ 	.short	0x0000
        /*0028*/ 	.byte	0x00, 0xf0, 0xa1, 0x04


	//----- nvinfo : EIATTR_MAXREG_COUNT
	.align		4
.L_2333:
        /*002c*/ 	.byte	0x03, 0x1b
        /*002e*/ 	.short	0x0040


	//----- nvinfo : EIATTR_NUM_BARRIERS
	.align		4
        /*0030*/ 	.byte	0x02, 0x4c
        /*0032*/ 	.byte	0x01
	.zero		1


	//----- nvinfo : EIATTR_MERCURY_ISA_VERSION
	.align		4
        /*0034*/ 	.byte	0x03, 0x5f
        /*0036*/ 	.short	0x0000


	//----- nvinfo : EIATTR_COOP_GROUP_MASK_REGIDS
	.align		4
        /*0038*/ 	.byte	0x04, 0x29
        /*003a*/ 	.short	(.L_2335 - .L_2334)


	//   ....[0]....
.L_2334:
        /*003c*/ 	.word	0xffffffff


	//   ....[1]....
        /*0040*/ 	.word	0xffffffff


	//   ....[2]....
        /*0044*/ 	.word	0xffffffff


	//   ....[3]....
        /*0048*/ 	.word	0xffffffff


	//   ....[4]....
        /*004c*/ 	.word	0xffffffff


	//   ....[5]....
        /*0050*/ 	.word	0xffffffff


	//   ....[6]....
        /*0054*/ 	.word	0xffffffff


	//   ....[7]....
        /*0058*/ 	.word	0xffffffff


	//   ....[8]....
        /*005c*/ 	.word	0xffffffff


	//   ....[9]....
        /*0060*/ 	.word	0xffffffff


	//   ....[10]....
        /*0064*/ 	.word	0xffffffff


	//   ....[11]....
        /*0068*/ 	.word	0xffffffff


	//   ....[12]....
        /*006c*/ 	.word	0xffffffff


	//   ....[13]....
        /*0070*/ 	.word	0xffffffff


	//   ....[14]....
        /*0074*/ 	.word	0xffffffff


	//   ....[15]....
        /*0078*/ 	.word	0xffffffff


	//   ....[16]....
        /*007c*/ 	.word	0xffffffff


	//   ....[17]....
        /*0080*/ 	.word	0xffffffff


	//   ....[18]....
        /*0084*/ 	.word	0xffffffff


	//   ....[19]....
        /*0088*/ 	.word	0xffffffff


	//   ....[20]....
        /*008c*/ 	.word	0xffffffff


	//   ....[21]....
        /*0090*/ 	.word	0xffffffff


	//   ....[22]....
        /*0094*/ 	.word	0xffffffff


	//   ....[23]....
        /*0098*/ 	.word	0xffffffff


	//   ....[24]....
        /*009c*/ 	.word	0xffffffff


	//   ....[25]....
        /*00a0*/ 	.word	0xffffffff


	//   ....[26]....
        /*00a4*/ 	.word	0xffffffff


	//   ....[27]....
        /*00a8*/ 	.word	0xffffffff


	//   ....[28]....
        /*00ac*/ 	.word	0xffffffff


	//   ....[29]....
        /*00b0*/ 	.word	0xffffffff


	//   ....[30]....
        /*00b4*/ 	.word	0xffffffff


	//   ....[31]....
        /*00b8*/ 	.word	0xffffffff


	//   ....[32]....
        /*00bc*/ 	.word	0xffffffff


	//   ....[33]....
        /*00c0*/ 	.word	0xffffffff


	//   ....[34]....
        /*00c4*/ 	.word	0xffffffff


	//   ....[35]....
        /*00c8*/ 	.word	0xffffffff


	//   ....[36]....
        /*00cc*/ 	.word	0xffffffff


	//   ....[37]....
        /*00d0*/ 	.word	0xffffffff


	//   ....[38]....
        /*00d4*/ 	.word	0xffffffff


	//   ....[39]....
        /*00d8*/ 	.word	0xffffffff


	//----- nvinfo : EIATTR_COOP_GROUP_INSTR_OFFSETS
	.align		4
.L_2335:
        /*00dc*/ 	.byte	0x04, 0x28
        /*00de*/ 	.short	(.L_2337 - .L_2336)


	//   ....[0]....
.L_2336:
        /*00e0*/ 	.word	0x00000b60


	//   ....[1]....
        /*00e4*/ 	.word	0x00000b90


	//   ....[2]....
        /*00e8*/ 	.word	0x00000ba0


	//   ....[3]....
        /*00ec*/ 	.word	0x00000bb0


	//   ....[4]....
        /*00f0*/ 	.word	0x00000be0


	//   ....[5]....
        /*00f4*/ 	.word	0x00000c00


	//   ....[6]....
        /*00f8*/ 	.word	0x00000c10


	//   ....[7]....
        /*00fc*/ 	.word	0x00000c20


	//   ....[8]....
        /*0100*/ 	.word	0x00000c50


	//   ....[9]....
        /*0104*/ 	.word	0x00000c70


	//   ....[10]....
        /*0108*/ 	.word	0x00000c90


	//   ....[11]....
        /*010c*/ 	.word	0x00000ca0


	//   ....[12]....
        /*0110*/ 	.word	0x00000cd0


	//   ....[13]....
        /*0114*/ 	.word	0x00000cf0


	//   ....[14]....
        /*0118*/ 	.word	0x00000d10


	//   ....[15]....
        /*011c*/ 	.word	0x00000d20


	//   ....[16]....
        /*0120*/ 	.word	0x00000d50


	//   ....[17]....
        /*0124*/ 	.word	0x00000d80


	//   ....[18]....
        /*0128*/ 	.word	0x00000d90


	//   ....[19]....
        /*012c*/ 	.word	0x00000da0


	//   ....[20]....
        /*0130*/ 	.word	0x00001090


	//   ....[21]....
        /*0134*/ 	.word	0x00001100


	//   ....[22]....
        /*0138*/ 	.word	0x00001160


	//   ....[23]....
        /*013c*/ 	.word	0x000011c0


	//   ....[24]....
        /*0140*/ 	.word	0x00001230


	//   ....[25]....
        /*0144*/ 	.word	0x000012a0


	//   ....[26]....
        /*0148*/ 	.word	0x00001300


	//   ....[27]....
        /*014c*/ 	.word	0x00001360


	//   ....[28]....
        /*0150*/ 	.word	0x000013c0


	//   ....[29]....
        /*0154*/ 	.word	0x00001430


	//   ....[30]....
        /*0158*/ 	.word	0x000014a0


	//   ....[31]....
        /*015c*/ 	.word	0x00001500


	//   ....[32]....
        /*0160*/ 	.word	0x00001560


	//   ....[33]....
        /*0164*/ 	.word	0x000015c0


	//   ....[34]....
        /*0168*/ 	.word	0x00001630


	//   ....[35]....
        /*016c*/ 	.word	0x000016a0


	//   ....[36]....
        /*0170*/ 	.word	0x00001700


	//   ....[37]....
        /*0174*/ 	.word	0x00001760


	//   ....[38]....
        /*0178*/ 	.word	0x000017c0


	//   ....[39]....
        /*017c*/ 	.word	0x00001820


	//----- nvinfo : EIATTR_EXIT_INSTR_OFFSETS
	.align		4
.L_2337:
        /*0180*/ 	.byte	0x04, 0x1c
        /*0182*/ 	.short	(.L_2339 - .L_2338)


	//   ....[0]....
.L_2338:
        /*0184*/ 	.word	0x00000070


	//   ....[1]....
        /*0188*/ 	.word	0x00001030


	//----- nvinfo : EIATTR_MAX_THREADS
	.align		4
.L_2339:
        /*018c*/ 	.byte	0x04, 0x05
        /*018e*/ 	.short	(.L_2341 - .L_2340)
.L_2340:
        /*0190*/ 	.word	0x00000400
        /*0194*/ 	.word	0x00000001
        /*0198*/ 	.word	0x00000001


	//----- nvinfo : EIATTR_CRS_STACK_SIZE
	.align		4
.L_2341:
        /*019c*/ 	.byte	0x04, 0x1e
        /*019e*/ 	.short	(.L_2343 - .L_2342)
.L_2342:
        /*01a0*/ 	.word	0x00000000
.L_2343:


//--------------------- .nv.info._ZN10layer_norm31ln_parallel_residual_bwd_kernelINS_13Kernel_traitsI6__halfS2_fS2_fjLj1024ELj1ELj4ELj1ELj16ENS_18Kernel_traits_baseILj1024ES2_S2_fS2_fjLj128EEEEELb1ELb1ELb1EEEvNS_9BwdParamsE --------------------------
	.section	.nv.info._ZN10layer_norm31ln_parallel_residual_bwd_kernelINS_13Kernel_traitsI6__halfS2_fS2_fjLj1024ELj1ELj4ELj1ELj16ENS_18Kernel_traits_baseILj1024ES2_S2_fS2_fjLj128EEEEELb1ELb1ELb1EEEvNS_9BwdParamsE,"",@"SHT_CUDA_INFO"
	.sectionflags	@""
	.align	4


	//----- nvinfo : EIATTR_CUDA_API_VERSION
	.align		4
        /*0000*/ 	.byte	0x04, 0x37
        /*0002*/ 	.short	(.L_2345 - .L_2344)
.L_2344:
        /*0004*/ 	.word	0x00000082


	//----- nvinfo : EIATTR_SW2861232_WAR
	.align		4
.L_2345:
        /*0008*/ 	.byte	0x01, 0x35
	.zero		2


	//----- nvinfo : EIATTR_PARAM_CBANK
	.align		4
        /*000c*/ 	.byte	0x04, 0x0a
        /*000e*/ 	.short	(.L_2347 - .L_2346)
	.align		4
.L_2346:
        /*0010*/ 	.word	index@(.nv.constant0._ZN10layer_norm31ln_parallel_residual_bwd_kernelINS_13Kernel_traitsI6__halfS2_fS2_fjLj1024ELj1ELj4ELj1ELj16ENS_18Kernel_traits_baseILj1024ES2_S2_fS2_fjLj128EEEEELb1ELb1ELb1EEEvNS_9BwdParamsE)
        /*0014*/ 	.short	0x0160
        /*0016*/ 	.short	0x0128


	//----- nvinfo : EIATTR_CBANK_PARAM_SIZE
	.align		4
.L_2347:
        /*0018*/ 	.byte	0x03, 0x19
        /*001a*/ 	.short	0x0128


	//----- nvinfo : EIATTR_KPARAM_INFO
	.align		4
        /*001c*/ 	.byte	0x04, 0x17
        /*001e*/ 	.short	(.L_2349 - .L_2348)
.L_2348:
        /*0020*/ 	.word	0x00000000
        /*0024*/ 	.short	0x0000
        /*0026*/ 	.short	0x0000
        /*0028*/ 	.byte	0x00, 0xf0, 0xa1, 0x04


	//----- nvinfo : EIATTR_MAXREG_COUNT
	.align		4
.L_2349:
        /*002c*/ 	.byte	0x03, 0x1b
        /*002e*/ 	.short	0x00ff


	//----- nvinfo : EIATTR_NUM_BARRIERS
	.align		4
        /*0030*/ 	.byte	0x02, 0x4c
        /*0032*/ 	.byte	0x01
	.zero		1


	//----- nvinfo : EIATTR_MERCURY_ISA_VERSION
	.align		4
        /*0034*/ 	.byte	0x03, 0x5f
        /*0036*/ 	.short	0x0000


	//----- nvinfo : EIATTR_COOP_GROUP_MASK_REGIDS
	.align		4
        /*0038*/ 	.byte	0x04, 0x29
        /*003a*/ 	.short	(.L_2351 - .L_2350)


	//   ....[0]....
.L_2350:
        /*003c*/ 	.word	0xffffffff


	//   ....[1]....
        /*0040*/ 	.word	0xffffffff


	//   ....[2]....
        /*0044*/ 	.word	0xffffffff


	//   ....[3]....
        /*0048*/ 	.word	0xffffffff


	//   ....[4]....
        /*004c*/ 	.word	0xffffffff


	//   ....[5]....
        /*0050*/ 	.word	0xffffffff


	//   ....[6]....
        /*0054*/ 	.word	0xffffffff


	//   ....[7]....
        /*0058*/ 	.word	0xffffffff


	//   ....[8]....
        /*005c*/ 	.word	0xffffffff


	//   ....[9]....
        /*0060*/ 	.word	0xffffffff


	//   ....[10]....
        /*0064*/ 	.word	0xffffffff


	//   ....[11]....
        /*0068*/ 	.word	0xffffffff


	//   ....[12]....
        /*006c*/ 	.word	0xffffffff


	//   ....[13]....
        /*0070*/ 	.word	0xffffffff


	//   ....[14]....
        /*0074*/ 	.word	0xffffffff


	//   ....[15]....
        /*0078*/ 	.word	0xffffffff


	//   ....[16]....
        /*007c*/ 	.word	0xffffffff


	//   ....[17]....
        /*0080*/ 	.word	0xffffffff


	//   ....[18]....
        /*0084*/ 	.word	0xffffffff


	//   ....[19]....
        /*0088*/ 	.word	0xffffffff


	//----- nvinfo : EIATTR_COOP_GROUP_INSTR_OFFSETS
	.align		4
.L_2351:
        /*008c*/ 	.byte	0x04, 0x28
        /*008e*/ 	.short	(.L_2353 - .L_2352)


	//   ....[0]....
.L_2352:
        /*0090*/ 	.word	0x00001bd0


	//   ....[1]....
        /*0094*/ 	.word	0x00001bf0


	//   ....[2]....
        /*0098*/ 	.word	0x00001c10


	//   ....[3]....
        /*009c*/ 	.word	0x00001c30


	//   ....[4]....
        /*00a0*/ 	.word	0x00001c50


	//   ....[5]....
        /*00a4*/ 	.word	0x00001c70


	//   ....[6]....
        /*00a8*/ 	.word	0x00001c90


	//   ....[7]....
        /*00ac*/ 	.word	0x00001cb0


	//   ....[8]....
        /*00b0*/ 	.word	0x00001cd0


	//   ....[9]....
        /*00b4*/ 	.word	0x00001cf0


	//   ....[10]....
        /*00b8*/ 	.word	0x00004820


	//   ....[11]....
        /*00bc*/ 	.word	0x000048a0


	//   ....[12]....
        /*00c0*/ 	.word	0x00004920


	//   ....[13]....
        /*00c4*/ 	.word	0x00004990


	//   ....[14]....
        /*00c8*/ 	.word	0x00004a10


	//   ....[15]....
        /*00cc*/ 	.word	0x00004a80


	//   ....[16]....
        /*00d0*/ 	.word	0x00004b00


	//   ....[17]....
        /*00d4*/ 	.word	0x00004b70


	//   ....[18]....
        /*00d8*/ 	.word	0x00004bf0


	//   ....[19]....
        /*00dc*/ 	.word	0x00004c60


	//----- nvinfo : EIATTR_EXIT_INSTR_OFFSETS
	.align		4
.L_2353:
        /*00e0*/ 	.byte	0x04, 0x1c
        /*00e2*/ 	.short	(.L_2355 - .L_2354)


	//   ....[0]....
.L_2354:
        /*00e4*/ 	.word	0x000047c0


	//----- nvinfo : EIATTR_MAX_THREADS
	.align		4
.L_2355:
        /*00e8*/ 	.byte	0x04, 0x05
        /*00ea*/ 	.short	(.L_2357 - .L_2356)
.L_2356:
        /*00ec*/ 	.word	0x00000080
        /*00f0*/ 	.word	0x00000001
        /*00f4*/ 	.word	0x00000001


	//----- nvinfo : EIATTR_CRS_STACK_SIZE
	.align		4
.L_2357:
        /*00f8*/ 	.byte	0x04, 0x1e
        /*00fa*/ 	.short	(.L_2359 - .L_2358)
.L_2358:
        /*00fc*/ 	.word	0x00000000
.L_2359:


//--------------------- .nv.info._ZN10layer_norm31ln_parallel_residual_bwd_kernelINS_13Kernel_traitsIf6__halffS2_fjLj1024ELj1ELj4ELj1ELj16ENS_18Kernel_traits_baseILj1024EfS2_fS2_fjLj128EEEEELb0ELb0ELb0EEEvNS_9BwdParamsE --------------------------
	.section	.nv.info._ZN10layer_norm31ln_parallel_residual_bwd_kernelINS_13Kernel_traitsIf6__halffS2_fjLj1024ELj1ELj4ELj1ELj16ENS_18Kernel_traits_baseILj1024EfS2_fS2_fjLj128EEEEELb0ELb0ELb0EEEvNS_9BwdParamsE,"",@"SHT_CUDA_INFO"
	.sectionflags	@""
	.align	4


	//----- nvinfo : EIATTR_CUDA_API_VERSION
	.align		4
        /*0000*/ 	.byte	0x04, 0x37
        /*0002*/ 	.short	(.L_2361 - .L_2360)
.L_2360:
        /*0004*/ 	.word	0x00000082


	//----- nvinfo : EIATTR_SW2861232_WAR
	.align		4
.L_2361:
        /*0008*/ 	.byte	0x01, 0x35
	.zero		2


	//----- nvinfo : EIATTR_PARAM_CBANK
	.align		4
        /*000c*/ 	.byte	0x04, 0x0a
        /*000e*/ 	.short	(.L_2363 - .L_2362)
	.align		4
.L_2362:
        /*0010*/ 	.word	index@(.nv.constant0._ZN10layer_norm31ln_parallel_residual_bwd_kernelINS_13Kernel_traitsIf6__halffS2_fjLj1024ELj1ELj4ELj1ELj16ENS_18Kernel_traits_baseILj1024EfS2_fS2_fjLj128EEEEELb0ELb0ELb0EEEvNS_9BwdParamsE)
        /*0014*/ 	.short	0x0160
        /*0016*/ 	.short	0x0128


	//----- nvinfo : EIATTR_CBANK_PARAM_SIZE
	.align		4
.L_2363:
        /*0018*/ 	.byte	0x03, 0x19
        /*001a*/ 	.short	0x0128


	//----- nvinfo : EIATTR_KPARAM_INFO
	.align		4
        /*001c*/ 	.byte	0x04, 0x17
        /*001e*/ 	.short	(.L_2365 - .L_2364)
.L_2364:
        /*0020*/ 	.word	0x00000000
        /*0024*/ 	.short	0x0000
        /*0026*/ 	.short	0x0000
        /*0028*/ 	.byte	0x00, 0xf0, 0xa1, 0x04


	//----- nvinfo : EIATTR_MAXREG_COUNT
	.align		4
.L_2365:
        /*002c*/ 	.byte	0x03, 0x1b
        /*002e*/ 	.short	0x00ff


	//----- nvinfo : EIATTR_NUM_BARRIERS
	.align		4
        /*0030*/ 	.byte	0x02, 0x4c
        /*0032*/ 	.byte	0x01
	.zero		1


	//----- nvinfo : EIATTR_ANNOTATIONS
	.align		4
        /*0034*/ 	.byte	0x04, 0x55
        /*0036*/ 	.short	(.L_2367 - .L_2366)


	//   ....[0]....
.L_2366:
        /* <DEDUP_REMOVED lines=72> */


	//----- nvinfo : EIATTR_MERCURY_ISA_VERSION
	.align		4
.L_2367:
        /*04a8*/ 	.byte	0x03, 0x5f
        /*04aa*/ 	.short	0x0000


	//----- nvinfo : EIATTR_COOP_GROUP_MASK_REGIDS
	.align		4
        /*04ac*/ 	.byte	0x04, 0x29
        /*04ae*/ 	.short	(.L_2369 - .L_2368)


	//   ....[0]....
.L_2368:
        /*04b0*/ 	.word	0xffffffff


	//   ....[1]....
        /*04b4*/ 	.word	0xffffffff


	//   ....[2]....
        /*04b8*/ 	.word	0xffffffff


	//   ....[3]....
        /*04bc*/ 	.word	0xffffffff


	//   ....[4]....
        /*04c0*/ 	.word	0xffffffff


	//   ....[5]....
        /*04c4*/ 	.word	0xffffffff


	//   ....[6]....
        /*04c8*/ 	.word	0xffffffff


	//   ....[7]....
        /*04cc*/ 	.word	0xffffffff


	//   ....[8]....
        /*04d0*/ 	.word	0xffffffff


	//   ....[9]....
        /*04d4*/ 	.word	0xffffffff


	//   ....[10]....
        /*04d8*/ 	.word	0xffffffff


	//   ....[11]....
        /*04dc*/ 	.word	0xffffffff


	//   ....[12]....
        /*04e0*/ 	.word	0xffffffff


	//   ....[13]....
        /*04e4*/ 	.word	0xffffffff


	//   ....[14]....
        /*04e8*/ 	.word	0xffffffff


	//   ....[15]....
        /*04ec*/ 	.word	0xffffffff


	//   ....[16]....
        /*04f0*/ 	.word	0xffffffff


	//   ....[17]....
        /*04f4*/ 	.word	0xffffffff


	//   ....[18]....
        /*04f8*/ 	.word	0xffffffff


	//   ....[19]....
        /*04fc*/ 	.word	0xffffffff


	//----- nvinfo : EIATTR_COOP_GROUP_INSTR_OFFSETS
	.align		4
.L_2369:
        /*0500*/ 	.byte	0x04, 0x28
        /*0502*/ 	.short	(.L_2371 - .L_2370)


	//   ....[0]....
.L_2370:
        /*0504*/ 	.word	0x00002da0


	//   ....[1]....
        /*0508*/ 	.word	0x00002dd0


	//   ....[2]....
        /*050c*/ 	.word	0x00002de0


	//   ....[3]....
        /*0510*/ 	.word	0x00002e10


	//   ....[4]....
        /*0514*/ 	.word	0x00002e30


	//   ....[5]....
        /*0518*/ 	.word	0x00002e50


	//   ....[6]....
        /*051c*/ 	.word	0x00002e60


	//   ....[7]....
        /*0520*/ 	.word	0x00002e90


	//   ....[8]....
        /*0524*/ 	.word	0x00002ea0


	//   ....[9]....
        /*0528*/ 	.word	0x00002ec0


	//   ....[10]....
        /*052c*/ 	.word	0x000063a0


	//   ....[11]....
        /*0530*/ 	.word	0x00006420


	//   ....[12]....
        /*0534*/ 	.word	0x000064a0


	//   ....[13]....
        /*0538*/ 	.word	0x00006510


	//   ....[14]....
        /*053c*/ 	.word	0x00006590


	//   ....[15]....
        /*0540*/ 	.word	0x00006600


	//   ....[16]....
        /*0544*/ 	.word	0x00006680


	//   ....[17]....
        /*0548*/ 	.word	0x000066f0


	//   ....[18]....
        /*054c*/ 	.word	0x00006770


	//   ....[19]....
        /*0550*/ 	.word	0x000067e0


	//----- nvinfo : EIATTR_EXIT_INSTR_OFFSETS
	.align		4
.L_2371:
        /*0554*/ 	.byte	0x04, 0x1c
        /*0556*/ 	.short	(.L_2373 - .L_2372)


	//   ....[0]....
.L_2372:
        /*0558*/ 	.word	0x000062e0


	//   ....[1]....
        /*055c*/ 	.word	0x00006340


	//----- nvinfo : EIATTR_MAX_THREADS
	.align		4
.L_2373:
        /*0560*/ 	.byte	0x04, 0x05
        /*0562*/ 	.short	(.L_2375 - .L_2374)
.L_2374:
        /*0564*/ 	.word	0x00000080
        /*0568*/ 	.word	0x00000001
        /*056c*/ 	.word	0x00000001


	//----- nvinfo : EIATTR_CRS_STACK_SIZE
	.align		4
.L_2375:
        /*0570*/ 	.byte	0x04, 0x1e
        /*0572*/ 	.short	(.L_2377 - .L_2376)
.L_2376:
        /*0574*/ 	.word	0x00000000
.L_2377:


//--------------------- .nv.info._ZN10layer_norm31ln_parallel_residual_bwd_kernelINS_13Kernel_traitsIf6__halffS2_fjLj1024ELj1ELj4ELj1ELj16ENS_18Kernel_traits_baseILj1024EfS2_fS2_fjLj128EEEEELb0ELb0ELb1EEEvNS_9BwdParamsE --------------------------
	.section	.nv.info._ZN10layer_norm31ln_parallel_residual_bwd_kernelINS_13Kernel_traitsIf6__halffS2_fjLj1024ELj1ELj4ELj1ELj16ENS_18Kernel_traits_baseILj1024EfS2_fS2_fjLj128EEEEELb0ELb0ELb1EEEvNS_9BwdParamsE,"",@"SHT_CUDA_INFO"
	.sectionflags	@""
	.align	4


	//----- nvinfo : EIATTR_CUDA_API_VERSION
	.align		4
        /*0000*/ 	.byte	0x04, 0x37
        /*0002*/ 	.short	(.L_2379 - .L_2378)
.L_2378:
        /*0004*/ 	.word	0x00000082


	//----- nvinfo : EIATTR_SW2861232_WAR
	.align		4
.L_2379:
        /*0008*/ 	.byte	0x01, 0x35
	.zero		2


	//----- nvinfo : EIATTR_PARAM_CBANK
	.align		4
        /*000c*/ 	.byte	0x04, 0x0a
        /*000e*/ 	.short	(.L_2381 - .L_2380)
	.align		4
.L_2380:
        /*0010*/ 	.word	index@(.nv.constant0._ZN10layer_norm31ln_parallel_residual_bwd_kernelINS_13Kernel_traitsIf6__halffS2_fjLj1024ELj1ELj4ELj1ELj16ENS_18Kernel_traits_baseILj1024EfS2_fS2_fjLj128EEEEELb0ELb0ELb1EEEvNS_9BwdParamsE)
        /*0014*/ 	.short	0x0160
        /*0016*/ 	.short	0x0128


	//----- nvinfo : EIATTR_CBANK_PARAM_SIZE
	.align		4
.L_2381:
        /*0018*/ 	.byte	0x03, 0x19
        /*001a*/ 	.short	0x0128


	//----- nvinfo : EIATTR_KPARAM_INFO
	.align		4
        /*001c*/ 	.byte	0x04, 0x17
        /*001e*/ 	.short	(.L_2383 - .L_2382)
.L_2382:
        /*0020*/ 	.word	0x00000000
        /*0024*/ 	.short	0x0000
        /*0026*/ 	.short	0x0000
        /*0028*/ 	.byte	0x00, 0xf0, 0xa1, 0x04


	//----- nvinfo : EIATTR_MAXREG_COUNT
	.align		4
.L_2383:
        /*002c*/ 	.byte	0x03, 0x1b
        /*002e*/ 	.short	0x00ff


	//----- nvinfo : EIATTR_NUM_BARRIERS
	.align		4
        /*0030*/ 	.byte	0x02, 0x4c
        /*0032*/ 	.byte	0x01
	.zero		1


	//----- nvinfo : EIATTR_ANNOTATIONS
	.align		4
        /*0034*/ 	.byte	0x04, 0x55
        /*0036*/ 	.short	(.L_2385 - .L_2384)


	//   ....[0]....
.L_2384:
        /* <DEDUP_REMOVED lines=124> */


	//----- nvinfo : EIATTR_MERCURY_ISA_VERSION
	.align		4
.L_2385:
        /*07e8*/ 	.byte	0x03, 0x5f
        /*07ea*/ 	.short	0x0000


	//----- nvinfo : EIATTR_COOP_GROUP_MASK_REGIDS
	.align		4
        /*07ec*/ 	.byte	0x04, 0x29
        /*07ee*/ 	.short	(.L_2387 - .L_2386)


	//   ....[0]....
.L_2386:
        /*07f0*/ 	.word	0xffffffff


	//   ....[1]....
        /*07f4*/ 	.word	0xffffffff


	//   ....[2]....
        /*07f8*/ 	.word	0xffffffff


	//   ....[3]....
        /*07fc*/ 	.word	0xffffffff


	//   ....[4]....
        /*0800*/ 	.word	0xffffffff


	//   ....[5]....
        /*0804*/ 	.word	0xffffffff


	//   ....[6]....
        /*0808*/ 	.word	0xffffffff


	//   ....[7]....
        /*080c*/ 	.word	0xffffffff


	//   ....[8]....
        /*0810*/ 	.word	0xffffffff


	//   ....[9]....
        /*0814*/ 	.word	0xffffffff


	//   ....[10]....
        /*0818*/ 	.word	0xffffffff


	//   ....[11]....
        /*081c*/ 	.word	0xffffffff


	//   ....[12]....
        /*0820*/ 	.word	0xffffffff


	//   ....[13]....
        /*0824*/ 	.word	0xffffffff


	//   ....[14]....
        /*0828*/ 	.word	0xffffffff


	//   ....[15]....
        /*082c*/ 	.word	0xffffffff


	//   ....[16]....
        /*0830*/ 	.word	0xffffffff


	//   ....[17]....
        /*0834*/ 	.word	0xffffffff


	//   ....[18]....
        /*0838*/ 	.word	0xffffffff


	//   ....[19]....
        /*083c*/ 	.word	0xffffffff


	//----- nvinfo : EIATTR_COOP_GROUP_INSTR_OFFSETS
	.align		4
.L_2387:
        /*0840*/ 	.byte	0x04, 0x28
        /*0842*/ 	.short	(.L_2389 - .L_2388)


	//   ....[0]....
.L_2388:
        /*0844*/ 	.word	0x00002fd0


	//   ....[1]....
        /*0848*/ 	.word	0x00002ff0


	//   ....[2]....
        /*084c*/ 	.word	0x00003020


	//   ....[3]....
        /*0850*/ 	.word	0x00003040


	//   ....[4]....
        /*0854*/ 	.word	0x00003060


	//   ....[5]....
        /*0858*/ 	.word	0x00003080


	//   ....[6]....
        /*085c*/ 	.word	0x000030a0


	//   ....[7]....
        /*0860*/ 	.word	0x000030c0


	//   ....[8]....
        /*0864*/ 	.word	0x000030d0


	//   ....[9]....
        /*0868*/ 	.word	0x000030f0


	//   ....[10]....
        /*086c*/ 	.word	0x000061d0


	//   ....[11]....
        /*0870*/ 	.word	0x00006230


	//   ....[12]....
        /*0874*/ 	.word	0x00006290


	//   ....[13]....
        /*0878*/ 	.word	0x000062e0


	//   ....[14]....
        /*087c*/ 	.word	0x00006340


	//   ....[15]....
        /*0880*/ 	.word	0x00006390


	//   ....[16]....
        /*0884*/ 	.word	0x000063f0


	//   ....[17]....
        /*0888*/ 	.word	0x00006440


	//   ....[18]....
        /*088c*/ 	.word	0x000064a0


	//   ....[19]....
        /*0890*/ 	.word	0x000064f0


	//----- nvinfo : EIATTR_EXIT_INSTR_OFFSETS
	.align		4
.L_2389:
        /*0894*/ 	.byte	0x04, 0x1c
        /*0896*/ 	.short	(.L_2391 - .L_2390)


	//   ....[0]....
.L_2390:
        /*0898*/ 	.word	0x00006190


	//----- nvinfo : EIATTR_MAX_THREADS
	.align		4
.L_2391:
        /*089c*/ 	.byte	0x04, 0x05
        /*089e*/ 	.short	(.L_2393 - .L_2392)
.L_2392:
        /*08a0*/ 	.word	0x00000080
        /*08a4*/ 	.word	0x00000001
        /*08a8*/ 	.word	0x00000001


	//----- nvinfo : EIATTR_CRS_STACK_SIZE
	.align		4
.L_2393:
        /*08ac*/ 	.byte	0x04, 0x1e
        /*08ae*/ 	.short	(.L_2395 - .L_2394)
.L_2394:
        /*08b0*/ 	.word	0x00000000
.L_2395:


//--------------------- .nv.info._ZN10layer_norm31ln_parallel_residual_bwd_kernelINS_13Kernel_traitsIf6__halffS2_fjLj1024ELj1ELj4ELj1ELj16ENS_18Kernel_traits_baseILj1024EfS2_fS2_fjLj128EEEEELb0ELb1ELb0EEEvNS_9BwdParamsE --------------------------
	.section	.nv.info._ZN10layer_norm31ln_parallel_residual_bwd_kernelINS_13Kernel_traitsIf6__halffS2_fjLj1024ELj1ELj4ELj1ELj16ENS_18Kernel_traits_baseILj1024EfS2_fS2_fjLj128EEEEELb0ELb1ELb0EEEvNS_9BwdParamsE,"",@"SHT_CUDA_INFO"
	.sectionflags	@""
	.align	4


	//----- nvinfo : EIATTR_CUDA_API_VERSION
	.align		4
        /*0000*/ 	.byte	0x04, 0x37
        /*0002*/ 	.short	(.L_2397 - .L_2396)
.L_2396:
        /*0004*/ 	.word	0x00000082


	//----- nvinfo : EIATTR_SW2861232_WAR
	.align		4
.L_2397:
        /*0008*/ 	.byte	0x01, 0x35
	.zero		2


	//----- nvinfo : EIATTR_PARAM_CBANK
	.align		4
        /*000c*/ 	.byte	0x04, 0x0a
        /*000e*/ 	.short	(.L_2399 - .L_2398)
	.align		4
.L_2398:
        /*0010*/ 	.word	index@(.nv.constant0._ZN10layer_norm31ln_parallel_residual_bwd_kernelINS_13Kernel_traitsIf6__halffS2_fjLj1024ELj1ELj4ELj1ELj16ENS_18Kernel_traits_baseILj1024EfS2_fS2_fjLj128EEEEELb0ELb1ELb0EEEvNS_9BwdParamsE)
        /*0014*/ 	.short	0x0160
        /*0016*/ 	.short	0x0128


	//----- nvinfo : EIATTR_CBANK_PARAM_SIZE
	.align		4
.L_2399:
        /*0018*/ 	.byte	0x03, 0x19
        /*001a*/ 	.short	0x0128


	//----- nvinfo : EIATTR_KPARAM_INFO
	.align		4
        /*001c*/ 	.byte	0x04, 0x17
        /*001e*/ 	.short	(.L_2401 - .L_2400)
.L_2400:
        /*0020*/ 	.word	0x00000000
        /*0024*/ 	.short	0x0000
        /*0026*/ 	.short	0x0000
        /*0028*/ 	.byte	0x00, 0xf0, 0xa1, 0x04


	//----- nvinfo : EIATTR_MAXREG_COUNT
	.align		4
.L_2401:
        /*002c*/ 	.byte	0x03, 0x1b
        /*002e*/ 	.short	0x00ff


	//----- nvinfo : EIATTR_NUM_BARRIERS
	.align		4
        /*0030*/ 	.byte	0x02, 0x4c
        /*0032*/ 	.byte	0x01
	.zero		1


	//----- nvinfo : EIATTR_MERCURY_ISA_VERSION
	.align		4
        /*0034*/ 	.byte	0x03, 0x5f
        /*0036*/ 	.short	0x0000


	//----- nvinfo : EIATTR_COOP_GROUP_MASK_REGIDS
	.align		4
        /*0038*/ 	.byte	0x04, 0x29
        /*003a*/ 	.short	(.L_2403 - .L_2402)


	//   ....[0]....
.L_2402:
        /*003c*/ 	.word	0xffffffff


	//   ....[1]....
        /*0040*/ 	.word	0xffffffff


	//   ....[2]....
        /*0044*/ 	.word	0xffffffff


	//   ....[3]....
        /*0048*/ 	.word	0xffffffff


	//   ....[4]....
        /*004c*/ 	.word	0xffffffff


	//   ....[5]....
        /*0050*/ 	.word	0xffffffff


	//   ....[6]....
        /*0054*/ 	.word	0xffffffff


	//   ....[7]....
        /*0058*/ 	.word	0xffffffff


	//   ....[8]....
        /*005c*/ 	.word	0xffffffff


	//   ....[9]....
        /*0060*/ 	.word	0xffffffff


	//   ....[10]....
        /*0064*/ 	.word	0xffffffff


	//   ....[11]....
        /*0068*/ 	.word	0xffffffff


	//   ....[12]....
        /*006c*/ 	.word	0xffffffff


	//   ....[13]....
        /*0070*/ 	.word	0xffffffff


	//   ....[14]....
        /*0074*/ 	.word	0xffffffff


	//   ....[15]....
        /*0078*/ 	.word	0xffffffff


	//   ....[16]....
        /*007c*/ 	.word	0xffffffff


	//   ....[17]....
        /*0080*/ 	.word	0xffffffff


	//   ....[18]....
        /*0084*/ 	.word	0xffffffff


	//   ....[19]....
        /*0088*/ 	.word	0xffffffff


	//----- nvinfo : EIATTR_COOP_GROUP_INSTR_OFFSETS
	.align		4
.L_2403:
        /*008c*/ 	.byte	0x04, 0x28
        /*008e*/ 	.short	(.L_2405 - .L_2404)


	//   ....[0]....
.L_2404:
        /*0090*/ 	.word	0x000019c0


	//   ....[1]....
        /*0094*/ 	.word	0x000019e0


	//   ....[2]....
        /*0098*/ 	.word	0x00001a00


	//   ....[3]....
        /*009c*/ 	.word	0x00001a20


	//   ....[4]....
        /*00a0*/ 	.word	0x00001a40


	//   ....[5]....
        /*00a4*/ 	.word	0x00001a60


	//   ....[6]....
        /*00a8*/ 	.word	0x00001a80


	//   ....[7]....
        /*00ac*/ 	.word	0x00001aa0


	//   ....[8]....
        /*00b0*/ 	.word	0x00001ac0


	//   ....[9]....
        /*00b4*/ 	.word	0x00001ae0


	//   ....[10]....
        /*00b8*/ 	.word	0x00003f90


	//   ....[11]....
        /*00bc*/ 	.word	0x00004010


	//   ....[12]....
        /*00c0*/ 	.word	0x00004090


	//   ....[13]....
        /*00c4*/ 	.word	0x00004100


	//   ....[14]....
        /*00c8*/ 	.word	0x00004180


	//   ....[15]....
        /*00cc*/ 	.word	0x000041f0


	//   ....[16]....
        /*00d0*/ 	.word	0x00004270


	//   ....[17]....
        /*00d4*/ 	.word	0x000042e0


	//   ....[18]....
        /*00d8*/ 	.word	0x00004360


	//   ....[19]....
        /*00dc*/ 	.word	0x000043d0


	//----- nvinfo : EIATTR_EXIT_INSTR_OFFSETS
	.align		4
.L_2405:
        /*00e0*/ 	.byte	0x04, 0x1c
        /*00e2*/ 	.short	(.L_2407 - .L_2406)


	//   ....[0]....
.L_2406:
        /*00e4*/ 	.word	0x00003f00


	//   ....[1]....
        /*00e8*/ 	.word	0x00003f30


	//----- nvinfo : EIATTR_MAX_THREADS
	.align		4
.L_2407:
        /*00ec*/ 	.byte	0x04, 0x05
        /*00ee*/ 	.short	(.L_2409 - .L_2408)
.L_2408:
        /*00f0*/ 	.word	0x00000080
        /*00f4*/ 	.word	0x00000001
        /*00f8*/ 	.word	0x00000001


	//----- nvinfo : EIATTR_CRS_STACK_SIZE
	.align		4
.L_2409:
        /*00fc*/ 	.byte	0x04, 0x1e
        /*00fe*/ 	.short	(.L_2411 - .L_2410)
.L_2410:
        /*0100*/ 	.word	0x00000000
.L_2411:


//--------------------- .nv.info._ZN10layer_norm31ln_parallel_residual_bwd_kernelINS_13Kernel_traitsIf6__halffS2_fjLj1024ELj1ELj4ELj1ELj16ENS_18Kernel_traits_baseILj1024EfS2_fS2_fjLj128EEEEELb0ELb1ELb1EEEvNS_9BwdParamsE --------------------------
	.section	.nv.info._ZN10layer_norm31ln_parallel_residual_bwd_kernelINS_13Kernel_traitsIf6__halffS2_fjLj1024ELj1ELj4ELj1ELj16ENS_18Kernel_traits_baseILj1024EfS2_fS2_fjLj128EEEEELb0ELb1ELb1EEEvNS_9BwdParamsE,"",@"SHT_CUDA_INFO"
	.sectionflags	@""
	.align	4


	//----- nvinfo : EIATTR_CUDA_API_VERSION
	.align		4
        /*0000*/ 	.byte	0x04, 0x37
        /*0002*/ 	.short	(.L_2413 - .L_2412)
.L_2412:
        /*0004*/ 	.word	0x00000082


	//----- nvinfo : EIATTR_SW2861232_WAR
	.align		4
.L_2413:
        /*0008*/ 	.byte	0x01, 0x35
	.zero		2


	//----- nvinfo : EIATTR_PARAM_CBANK
	.align		4
        /*000c*/ 	.byte	0x04, 0x0a
        /*000e*/ 	.short	(.L_2415 - .L_2414)
	.align		4
.L_2414:
        /*0010*/ 	.word	index@(.nv.constant0._ZN10layer_norm31ln_parallel_residual_bwd_kernelINS_13Kernel_traitsIf6__halffS2_fjLj1024ELj1ELj4ELj1ELj16ENS_18Kernel_traits_baseILj1024EfS2_fS2_fjLj128EEEEELb0ELb1ELb1EEEvNS_9BwdParamsE)
        /*0014*/ 	.short	0x0160
        /*0016*/ 	.short	0x0128


	//----- nvinfo : EIATTR_CBANK_PARAM_SIZE
	.align		4
.L_2415:
        /*0018*/ 	.byte	0x03, 0x19
        /*001a*/ 	.short	0x0128


	//----- nvinfo : EIATTR_KPARAM_INFO
	.align		4
        /*001c*/ 	.byte	0x04, 0x17
        /*001e*/ 	.short	(.L_2417 - .L_2416)
.L_2416:
        /*0020*/ 	.word	0x00000000
        /*0024*/ 	.short	0x0000
        /*0026*/ 	.short	0x0000
        /*0028*/ 	.byte	0x00, 0xf0, 0xa1, 0x04


	//----- nvinfo : EIATTR_MAXREG_COUNT
	.align		4
.L_2417:
        /*002c*/ 	.byte	0x03, 0x1b
        /*002e*/ 	.short	0x00ff


	//----- nvinfo : EIATTR_NUM_BARRIERS
	.align		4
        /*0030*/ 	.byte	0x02, 0x4c
        /*0032*/ 	.byte	0x01
	.zero		1


	//----- nvinfo : EIATTR_MERCURY_ISA_VERSION
	.align		4
        /*0034*/ 	.byte	0x03, 0x5f
        /*0036*/ 	.short	0x0000


	//----- nvinfo : EIATTR_COOP_GROUP_MASK_REGIDS
	.align		4
        /*0038*/ 	.byte	0x04, 0x29
        /*003a*/ 	.short	(.L_2419 - .L_2418)


	//   ....[0]....
.L_2418:
        /*003c*/ 	.word	0xffffffff


	//   ....[1]....
        /*0040*/ 	.word	0xffffffff


	//   ....[2]....
        /*0044*/ 	.word	0xffffffff


	//   ....[3]....
        /*0048*/ 	.word	0xffffffff


	//   ....[4]....
        /*004c*/ 	.word	0xffffffff


	//   ....[5]....
        /*0050*/ 	.word	0xffffffff


	//   ....[6]....
        /*0054*/ 	.word	0xffffffff


	//   ....[7]....
        /*0058*/ 	.word	0xffffffff


	//   ....[8]....
        /*005c*/ 	.word	0xffffffff


	//   ....[9]....
        /*0060*/ 	.word	0xffffffff


	//   ....[10]....
        /*0064*/ 	.word	0xffffffff


	//   ....[11]....
        /*0068*/ 	.word	0xffffffff


	//   ....[12]....
        /*006c*/ 	.word	0xffffffff


	//   ....[13]....
        /*0070*/ 	.word	0xffffffff


	//   ....[14]....
        /*0074*/ 	.word	0xffffffff


	//   ....[15]....
        /*0078*/ 	.word	0xffffffff


	//   ....[16]....
        /*007c*/ 	.word	0xffffffff


	//   ....[17]....
        /*0080*/ 	.word	0xffffffff


	//   ....[18]....
        /*0084*/ 	.word	0xffffffff


	//   ....[19]....
        /*0088*/ 	.word	0xffffffff


	//----- nvinfo : EIATTR_COOP_GROUP_INSTR_OFFSETS
	.align		4
.L_2419:
        /*008c*/ 	.byte	0x04, 0x28
        /*008e*/ 	.short	(.L_2421 - .L_2420)


	//   ....[0]....
.L_2420:
        /*0090*/ 	.word	0x000018e0


	//   ....[1]....
        /*0094*/ 	.word	0x00001900


	//   ....[2]....
        /*0098*/ 	.word	0x00001920


	//   ....[3]....
        /*009c*/ 	.word	0x00001940


	//   ....[4]....
        /*00a0*/ 	.word	0x00001960


	//   ....[5]....
        /*00a4*/ 	.word	0x00001980


	//   ....[6]....
        /*00a8*/ 	.word	0x000019a0


	//   ....[7]....
        /*00ac*/ 	.word	0x000019c0


	//   ....[8]....
        /*00b0*/ 	.word	0x000019e0


	//   ....[9]....
        /*00b4*/ 	.word	0x00001a00


	//   ....[10]....
        /*00b8*/ 	.word	0x00003ad0


	//   ....[11]....
        /*00bc*/ 	.word	0x00003b50


	//   ....[12]....
        /*00c0*/ 	.word	0x00003bd0


	//   ....[13]....
        /*00c4*/ 	.word	0x00003c40


	//   ....[14]....
        /*00c8*/ 	.word	0x00003cc0


	//   ....[15]....
        /*00cc*/ 	.word	0x00003d30


	//   ....[16]....
        /*00d0*/ 	.word	0x00003db0


	//   ....[17]....
        /*00d4*/ 	.word	0x00003e20


	//   ....[18]....
        /*00d8*/ 	.word	0x00003ea0


	//   ....[19]....
        /*00dc*/ 	.word	0x00003f10


	//----- nvinfo : EIATTR_EXIT_INSTR_OFFSETS
	.align		4
.L_2421:
        /*00e0*/ 	.byte	0x04, 0x1c
        /*00e2*/ 	.short	(.L_2423 - .L_2422)


	//   ....[0]....
.L_2422:
        /*00e4*/ 	.word	0x00003a70


	//----- nvinfo : EIATTR_MAX_THREADS
	.align		4
.L_2423:
        /*00e8*/ 	.byte	0x04, 0x05
        /*00ea*/ 	.short	(.L_2425 - .L_2424)
.L_2424:
        /*00ec*/ 	.word	0x00000080
        /*00f0*/ 	.word	0x00000001
        /*00f4*/ 	.word	0x00000001


	//----- nvinfo : EIATTR_CRS_STACK_SIZE
	.align		4
.L_2425:
        /*00f8*/ 	.byte	0x04, 0x1e
        /*00fa*/ 	.short	(.L_2427 - .L_2426)
.L_2426:
        /*00fc*/ 	.word	0x00000000
.L_2427:


//--------------------- .nv.info._ZN10layer_norm31ln_parallel_residual_bwd_kernelINS_13Kernel_traitsIf6__halffS2_fjLj1024ELj1ELj4ELj1ELj16ENS_18Kernel_traits_baseILj1024EfS2_fS2_fjLj128EEEEELb1ELb0ELb0EEEvNS_9BwdParamsE --------------------------
	.section	.nv.info._ZN10layer_norm31ln_parallel_residual_bwd_kernelINS_13Kernel_traitsIf6__halffS2_fjLj1024ELj1ELj4ELj1ELj16ENS_18Kernel_traits_baseILj1024EfS2_fS2_fjLj128EEEEELb1ELb0ELb0EEEvNS_9BwdParamsE,"",@"SHT_CUDA_INFO"
	.sectionflags	@""
	.align	4


	//----- nvinfo : EIATTR_CUDA_API_VERSION
	.align		4
        /*0000*/ 	.byte	0x04, 0x37
        /*0002*/ 	.short	(.L_2429 - .L_2428)
.L_2428:
        /*0004*/ 	.word	0x00000082


	//----- nvinfo : EIATTR_SW2861232_WAR
	.align		4
.L_2429:
        /*0008*/ 	.byte	0x01, 0x35
	.zero		2


	//----- nvinfo : EIATTR_PARAM_CBANK
	.align		4
        /*000c*/ 	.byte	0x04, 0x0a
        /*000e*/ 	.short	(.L_2431 - .L_2430)
	.align		4
.L_2430:
        /*0010*/ 	.word	index@(.nv.constant0._ZN10layer_norm31ln_parallel_residual_bwd_kernelINS_13Kernel_traitsIf6__halffS2_fjLj1024ELj1ELj4ELj1ELj16ENS_18Kernel_traits_baseILj1024EfS2_fS2_fjLj128EEEEELb1ELb0ELb0EEEvNS_9BwdParamsE)
        /*0014*/ 	.short	0x0160
        /*0016*/ 	.short	0x0128


	//----- nvinfo : EIATTR_CBANK_PARAM_SIZE
	.align		4
.L_2431:
        /*0018*/ 	.byte	0x03, 0x19
        /*001a*/ 	.short	0x0128


	//----- nvinfo : EIATTR_KPARAM_INFO
	.align		4
        /*001c*/ 	.byte	0x04, 0x17
        /*001e*/ 	.short	(.L_2433 - .L_2432)
.L_2432:
        /*0020*/ 	.word	0x00000000
        /*0024*/ 	.short	0x0000
        /*0026*/ 	.short	0x0000
        /*0028*/ 	.byte	0x00, 0xf0, 0xa1, 0x04


	//----- nvinfo : EIATTR_MAXREG_COUNT
	.align		4
.L_2433:
        /*002c*/ 	.byte	0x03, 0x1b
        /*002e*/ 	.short	0x00ff


	//----- nvinfo : EIATTR_NUM_BARRIERS
	.align		4
        /*0030*/ 	.byte	0x02, 0x4c
        /*0032*/ 	.byte	0x01
	.zero		1


	//----- nvinfo : EIATTR_ANNOTATIONS
	.align		4
        /*0034*/ 	.byte	0x04, 0x55
        /*0036*/ 	.short	(.L_2435 - .L_2434)


	//   ....[0]....
.L_2434:
        /* <DEDUP_REMOVED lines=91> */


	//----- nvinfo : EIATTR_MERCURY_ISA_VERSION
	.align		4
.L_2435:
        /*05d8*/ 	.byte	0x03, 0x5f
        /*05da*/ 	.short	0x0000


	//----- nvinfo : EIATTR_COOP_GROUP_MASK_REGIDS
	.align		4
        /*05dc*/ 	.byte	0x04, 0x29
        /*05de*/ 	.short	(.L_2437 - .L_2436)


	//   ....[0]....
.L_2436:
        /*05e0*/ 	.word	0xffffffff


	//   ....[1]....
        /*05e4*/ 	.word	0xffffffff


	//   ....[2]....
        /*05e8*/ 	.word	0xffffffff


	//   ....[3]....
        /*05ec*/ 	.word	0xffffffff


	//   ....[4]....
        /*05f0*/ 	.word	0xffffffff


	//   ....[5]....
        /*05f4*/ 	.word	0xffffffff


	//   ....[6]....
        /*05f8*/ 	.word	0xffffffff


	//   ....[7]....
        /*05fc*/ 	.word	0xffffffff


	//   ....[8]....
        /*0600*/ 	.word	0xffffffff


	//   ....[9]....
        /*0604*/ 	.word	0xffffffff


	//   ....[10]....
        /*0608*/ 	.word	0xffffffff


	//   ....[11]....
        /*060c*/ 	.word	0xffffffff


	//   ....[12]....
        /*0610*/ 	.word	0xffffffff


	//   ....[13]....
        /*0614*/ 	.word	0xffffffff


	//   ....[14]....
        /*0618*/ 	.word	0xffffffff


	//   ....[15]....
        /*061c*/ 	.word	0xffffffff


	//   ....[16]....
        /*0620*/ 	.word	0xffffffff


	//   ....[17]....
        /*0624*/ 	.word	0xffffffff


	//   ....[18]....
        /*0628*/ 	.word	0xffffffff


	//   ....[19]....
        /*062c*/ 	.word	0xffffffff


	//----- nvinfo : EIATTR_COOP_GROUP_INSTR_OFFSETS
	.align		4
.L_2437:
        /*0630*/ 	.byte	0x04, 0x28
        /*0632*/ 	.short	(.L_2439 - .L_2438)


	//   ....[0]....
.L_2438:
        /*0634*/ 	.word	0x00003200


	//   ....[1]....
        /*0638*/ 	.word	0x00003230


	//   ....[2]....
        /*063c*/ 	.word	0x00003240


	//   ....[3]....
        /*0640*/ 	.word	0x00003270


	//   ....[4]....
        /*0644*/ 	.word	0x00003290


	//   ....[5]....
        /*0648*/ 	.word	0x000032b0


	//   ....[6]....
        /*064c*/ 	.word	0x000032d0


	//   ....[7]....
        /*0650*/ 	.word	0x000032f0


	//   ....[8]....
        /*0654*/ 	.word	0x00003300


	//   ....[9]....
        /*0658*/ 	.word	0x00003320


	//   ....[10]....
        /*065c*/ 	.word	0x00007390


	//   ....[11]....
        /*0660*/ 	.word	0x00007410


	//   ....[12]....
        /*0664*/ 	.word	0x00007490


	//   ....[13]....
        /*0668*/ 	.word	0x00007500


	//   ....[14]....
        /*066c*/ 	.word	0x00007580


	//   ....[15]....
        /*0670*/ 	.word	0x000075f0


	//   ....[16]....
        /*0674*/ 	.word	0x00007670


	//   ....[17]....
        /*0678*/ 	.word	0x000076e0


	//   ....[18]....
        /*067c*/ 	.word	0x00007760


	//   ....[19]....
        /*0680*/ 	.word	0x000077d0


	//----- nvinfo : EIATTR_EXIT_INSTR_OFFSETS
	.align		4
.L_2439:
        /*0684*/ 	.byte	0x04, 0x1c
        /*0686*/ 	.short	(.L_2441 - .L_2440)


	//   ....[0]....
.L_2440:
        /*0688*/ 	.word	0x000072d0


	//   ....[1]....
        /*068c*/ 	.word	0x00007330


	//----- nvinfo : EIATTR_MAX_THREADS
	.align		4
.L_2441:
        /*0690*/ 	.byte	0x04, 0x05
        /*0692*/ 	.short	(.L_2443 - .L_2442)
.L_2442:
        /*0694*/ 	.word	0x00000080
        /*0698*/ 	.word	0x00000001
        /*069c*/ 	.word	0x00000001


	//----- nvinfo : EIATTR_CRS_STACK_SIZE
	.align		4
.L_2443:
        /*06a0*/ 	.byte	0x04, 0x1e
        /*06a2*/ 	.short	(.L_2445 - .L_2444)
.L_2444:
        /*06a4*/ 	.word	0x00000000
.L_2445:


//--------------------- .nv.info._ZN10layer_norm31ln_parallel_residual_bwd_kernelINS_13Kernel_traitsIf6__halffS2_fjLj1024ELj1ELj4ELj1ELj16ENS_18Kernel_traits_baseILj1024EfS2_fS2_fjLj128EEEEELb1ELb0ELb1EEEvNS_9BwdParamsE --------------------------
	.section	.nv.info._ZN10layer_norm31ln_parallel_residual_bwd_kernelINS_13Kernel_traitsIf6__halffS2_fjLj1024ELj1ELj4ELj1ELj16ENS_18Kernel_traits_baseILj1024EfS2_fS2_fjLj128EEEEELb1ELb0ELb1EEEvNS_9BwdParamsE,"",@"SHT_CUDA_INFO"
	.sectionflags	@""
	.align	4


	//----- nvinfo : EIATTR_CUDA_API_VERSION
	.align		4
        /*0000*/ 	.byte	0x04, 0x37
        /*0002*/ 	.short	(.L_2447 - .L_2446)
.L_2446:
        /*0004*/ 	.word	0x00000082


	//----- nvinfo : EIATTR_SW2861232_WAR
	.align		4
.L_2447:
        /*0008*/ 	.byte	0x01, 0x35
	.zero		2


	//----- nvinfo : EIATTR_PARAM_CBANK
	.align		4
        /*000c*/ 	.byte	0x04, 0x0a
        /*000e*/ 	.short	(.L_2449 - .L_2448)
	.align		4
.L_2448:
        /*0010*/ 	.word	index@(.nv.constant0._ZN10layer_norm31ln_parallel_residual_bwd_kernelINS_13Kernel_traitsIf6__halffS2_fjLj1024ELj1ELj4ELj1ELj16ENS_18Kernel_traits_baseILj1024EfS2_fS2_fjLj128EEEEELb1ELb0ELb1EEEvNS_9BwdParamsE)
        /*0014*/ 	.short	0x0160
        /*0016*/ 	.short	0x0128


	//----- nvinfo : EIATTR_CBANK_PARAM_SIZE
	.align		4
.L_2449:
        /*0018*/ 	.byte	0x03, 0x19
        /*001a*/ 	.short	0x0128


	//----- nvinfo : EIATTR_KPARAM_INFO
	.align		4
        /*001c*/ 	.byte	0x04, 0x17
        /*001e*/ 	.short	(.L_2451 - .L_2450)
.L_2450:
        /*0020*/ 	.word	0x00000000
        /*0024*/ 	.short	0x0000
        /*0026*/ 	.short	0x0000
        /*0028*/ 	.byte	0x00, 0xf0, 0xa1, 0x04


	//----- nvinfo : EIATTR_MAXREG_COUNT
	.align		4
.L_2451:
        /*002c*/ 	.byte	0x03, 0x1b
        /*002e*/ 	.short	0x00ff


	//----- nvinfo : EIATTR_NUM_BARRIERS
	.align		4
        /*0030*/ 	.byte	0x02, 0x4c
        /*0032*/ 	.byte	0x01
	.zero		1


	//----- nvinfo : EIATTR_ANNOTATIONS
	.align		4
        /*0034*/ 	.byte	0x04, 0x55
        /*0036*/ 	.short	(.L_2453 - .L_2452)


	//   ....[0]....
.L_2452:
        /* <DEDUP_REMOVED lines=156> */


	//----- nvinfo : EIATTR_MERCURY_ISA_VERSION
	.align		4
.L_2453:
        /*09e8*/ 	.byte	0x03, 0x5f
        /*09ea*/ 	.short	0x0000


	//----- nvinfo : EIATTR_COOP_GROUP_MASK_REGIDS
	.align		4
        /*09ec*/ 	.byte	0x04, 0x29
        /*09ee*/ 	.short	(.L_2455 - .L_2454)


	//   ....[0]....
.L_2454:
        /*09f0*/ 	.word	0xffffffff


	//   ....[1]....
        /*09f4*/ 	.word	0xffffffff


	//   ....[2]....
        /*09f8*/ 	.word	0xffffffff


	//   ....[3]....
        /*09fc*/ 	.word	0xffffffff


	//   ....[4]....
        /*0a00*/ 	.word	0xffffffff


	//   ....[5]....
        /*0a04*/ 	.word	0xffffffff


	//   ....[6]....
        /*0a08*/ 	.word	0xffffffff


	//   ....[7]....
        /*0a0c*/ 	.word	0xffffffff


	//   ....[8]....
        /*0a10*/ 	.word	0xffffffff


	//   ....[9]....
        /*0a14*/ 	.word	0xffffffff


	//   ....[10]....
        /*0a18*/ 	.word	0xffffffff


	//   ....[11]....
        /*0a1c*/ 	.word	0xffffffff


	//   ....[12]....
        /*0a20*/ 	.word	0xffffffff


	//   ....[13]....
        /*0a24*/ 	.word	0xffffffff


	//   ....[14]....
        /*0a28*/ 	.word	0xffffffff


	//   ....[15]....
        /*0a2c*/ 	.word	0xffffffff


	//   ....[16]....
        /*0a30*/ 	.word	0xffffffff


	//   ....[17]....
        /*0a34*/ 	.word	0xffffffff


	//   ....[18]....
        /*0a38*/ 	.word	0xffffffff


	//   ....[19]....
        /*0a3c*/ 	.word	0xffffffff


	//----- nvinfo : EIATTR_COOP_GROUP_INSTR_OFFSETS
	.align		4
.L_2455:
        /*0a40*/ 	.byte	0x04, 0x28
        /*0a42*/ 	.short	(.L_2457 - .L_2456)


	//   ....[0]....
.L_2456:
        /*0a44*/ 	.word	0x00003390


	//   ....[1]....
        /*0a48*/ 	.word	0x000033b0


	//   ....[2]....
        /*0a4c*/ 	.word	0x000033e0


	//   ....[3]....
        /*0a50*/ 	.word	0x00003400


	//   ....[4]....
        /*0a54*/ 	.word	0x00003420


	//   ....[5]....
        /*0a58*/ 	.word	0x00003440


	//   ....[6]....
        /*0a5c*/ 	.word	0x00003460


	//   ....[7]....
        /*0a60*/ 	.word	0x00003480


	//   ....[8]....
        /*0a64*/ 	.word	0x00003490


	//   ....[9]....
        /*0a68*/ 	.word	0x000034b0


	//   ....[10]....
        /*0a6c*/ 	.word	0x00006f60


	//   ....[11]....
        /*0a70*/ 	.word	0x00006fe0


	//   ....[12]....
        /*0a74*/ 	.word	0x00007060


	//   ....[13]....
        /*0a78*/ 	.word	0x000070d0


	//   ....[14]....
        /*0a7c*/ 	.word	0x00007150


	//   ....[15]....
        /*0a80*/ 	.word	0x000071c0


	//   ....[16]....
        /*0a84*/ 	.word	0x00007240


	//   ....[17]....
        /*0a88*/ 	.word	0x000072b0


	//   ....[18]....
        /*0a8c*/ 	.word	0x00007330


	//   ....[19]....
        /*0a90*/ 	.word	0x000073a0


	//----- nvinfo : EIATTR_EXIT_INSTR_OFFSETS
	.align		4
.L_2457:
        /*0a94*/ 	.byte	0x04, 0x1c
        /*0a96*/ 	.short	(.L_2459 - .L_2458)


	//   ....[0]....
.L_2458:
        /*0a98*/ 	.word	0x00006f00


	//----- nvinfo : EIATTR_MAX_THREADS
	.align		4
.L_2459:
        /*0a9c*/ 	.byte	0x04, 0x05
        /*0a9e*/ 	.short	(.L_2461 - .L_2460)
.L_2460:
        /*0aa0*/ 	.word	0x00000080
        /*0aa4*/ 	.word	0x00000001
        /*0aa8*/ 	.word	0x00000001


	//----- nvinfo : EIATTR_CRS_STACK_SIZE
	.align		4
.L_2461:
        /*0aac*/ 	.byte	0x04, 0x1e
        /*0aae*/ 	.short	(.L_2463 - .L_2462)
.L_2462:
        /*0ab0*/ 	.word	0x00000000
.L_2463:


//--------------------- .nv.info._ZN10layer_norm22ln_bwd_finalize_kernelINS_22Kernel_traits_finalizeILj1024Ef6__halffS2_fjLb0ELj1024ELj4ENS_18Kernel_traits_baseILj1024EfS2_fS2_fjLj1024EEEEELb0ELb0EEEvNS_9BwdParamsE --------------------------
	.section	.nv.info._ZN10layer_norm22ln_bwd_finalize_kernelINS_22Kernel_traits_finalizeILj1024Ef6__halffS2_fjLb0ELj1024ELj4ENS_18Kernel_traits_baseILj1024EfS2_fS2_fjLj1024EEEEELb0ELb0EEEvNS_9BwdParamsE,"",@"SHT_CUDA_INFO"
	.sectionflags	@""
	.align	4


	//----- nvinfo : EIATTR_CUDA_API_VERSION
	.align		4
        /*0000*/ 	.byte	0x04, 0x37
        /*0002*/ 	.short	(.L_2465 - .L_2464)
.L_2464:
        /*0004*/ 	.word	0x00000082


	//----- nvinfo : EIATTR_SW2861232_WAR
	.align		4
.L_2465:
        /*0008*/ 	.byte	0x01, 0x35
	.zero		2


	//----- nvinfo : EIATTR_PARAM_CBANK
	.align		4
        /*000c*/ 	.byte	0x04, 0x0a
        /*000e*/ 	.short	(.L_2467 - .L_2466)
	.align		4
.L_2466:
        /*0010*/ 	.word	index@(.nv.constant0._ZN10layer_norm22ln_bwd_finalize_kernelINS_22Kernel_traits_finalizeILj1024Ef6__halffS2_fjLb0ELj1024ELj4ENS_18Kernel_traits_baseILj1024EfS2_fS2_fjLj1024EEEEELb0ELb0EEEvNS_9BwdParamsE)
        /*0014*/ 	.short	0x0160
        /*0016*/ 	.short	0x0128


	//----- nvinfo : EIATTR_CBANK_PARAM_SIZE
	.align		4
.L_2467:
        /*0018*/ 	.byte	0x03, 0x19
        /*001a*/ 	.short	0x0128


	//----- nvinfo : EIATTR_KPARAM_INFO
	.align		4
        /*001c*/ 	.byte	0x04, 0x17
        /*001e*/ 	.short	(.L_2469 - .L_2468)
.L_2468:
        /*0020*/ 	.word	0x00000000
        /*0024*/ 	.short	0x0000
        /*0026*/ 	.short	0x0000
        /*0028*/ 	.byte	0x00, 0xf0, 0xa1, 0x04


	//----- nvinfo : EIATTR_MAXREG_COUNT
	.align		4
.L_2469:
        /*002c*/ 	.byte	0x03, 0x1b
        /*002e*/ 	.short	0x0040


	//----- nvinfo : EIATTR_NUM_BARRIERS
	.align		4
        /*0030*/ 	.byte	0x02, 0x4c
        /*0032*/ 	.byte	0x01
	.zero		1


	//----- nvinfo : EIATTR_MERCURY_ISA_VERSION
	.align		4
        /*0034*/ 	.byte	0x03, 0x5f
        /*0036*/ 	.short	0x0000


	//----- nvinfo : EIATTR_COOP_GROUP_MASK_REGIDS
	.align		4
        /*0038*/ 	.byte	0x04, 0x29
        /*003a*/ 	.short	(.L_2471 - .L_2470)


	//   ....[0]....
.L_2470:
        /*003c*/ 	.word	0xffffffff


	//   ....[1]....
        /*0040*/ 	.word	0xffffffff


	//   ....[2]....
        /*0044*/ 	.word	0xffffffff


	//   ....[3]....
        /*0048*/ 	.word	0xffffffff


	//   ....[4]....
        /*004c*/ 	.word	0xffffffff


	//   ....[5]....
        /*0050*/ 	.word	0xffffffff


	//   ....[6]....
        /*0054*/ 	.word	0xffffffff


	//   ....[7]....
        /*0058*/ 	.word	0xffffffff


	//   ....[8]....
        /*005c*/ 	.word	0xffffffff


	//   ....[9]....
        /*0060*/ 	.word	0xffffffff


	//   ....[10]....
        /*0064*/ 	.word	0xffffffff


	//   ....[11]....
        /*0068*/ 	.word	0xffffffff


	//   ....[12]....
        /*006c*/ 	.word	0xffffffff


	//   ....[13]....
        /*0070*/ 	.word	0xffffffff


	//   ....[14]....
        /*0074*/ 	.word	0xffffffff


	//   ....[15]....
        /*0078*/ 	.word	0xffffffff


	//   ....[16]....
        /*007c*/ 	.word	0xffffffff


	//   ....[17]....
        /*0080*/ 	.word	0xffffffff


	//   ....[18]....
        /*0084*/ 	.word	0xffffffff


	//   ....[19]....
        /*0088*/ 	.word	0xffffffff


	//----- nvinfo : EIATTR_COOP_GROUP_INSTR_OFFSETS
	.align		4
.L_2471:
        /*008c*/ 	.byte	0x04, 0x28
        /*008e*/ 	.short	(.L_2473 - .L_2472)


	//   ....[0]....
.L_2472:
        /*0090*/ 	.word	0x00000820


	//   ....[1]....
        /*0094*/ 	.word	0x00000850


	//   ....[2]....
        /*0098*/ 	.word	0x00000860


	//   ....[3]....
        /*009c*/ 	.word	0x00000890


	//   ....[4]....
        /*00a0*/ 	.word	0x000008a0


	//   ....[5]....
        /*00a4*/ 	.word	0x000008d0


	//   ....[6]....
        /*00a8*/ 	.word	0x000008f0


	//   ....[7]....
        /*00ac*/ 	.word	0x00000900


	//   ....[8]....
        /*00b0*/ 	.word	0x00000930


	//   ....[9]....
        /*00b4*/ 	.word	0x00000940


	//   ....[10]....
        /*00b8*/ 	.word	0x00000b30


	//   ....[11]....
        /*00bc*/ 	.word	0x00000ba0


	//   ....[12]....
        /*00c0*/ 	.word	0x00000c00


	//   ....[13]....
        /*00c4*/ 	.word	0x00000c60


	//   ....[14]....
        /*00c8*/ 	.word	0x00000cd0


	//   ....[15]....
        /*00cc*/ 	.word	0x00000d40


	//   ....[16]....
        /*00d0*/ 	.word	0x00000da0


	//   ....[17]....
        /*00d4*/ 	.word	0x00000e00


	//   ....[18]....
        /*00d8*/ 	.word	0x00000e60


	//   ....[19]....
        /*00dc*/ 	.word	0x00000ec0


	//----- nvinfo : EIATTR_EXIT_INSTR_OFFSETS
	.align		4
.L_2473:
        /*00e0*/ 	.byte	0x04, 0x1c
        /*00e2*/ 	.short	(.L_2475 - .L_2474)


	//   ....[0]....
.L_2474:
        /*00e4*/ 	.word	0x00000070


	//   ....[1]....
        /*00e8*/ 	.word	0x00000ad0


	//----- nvinfo : EIATTR_MAX_THREADS
	.align		4
.L_2475:
        /*00ec*/ 	.byte	0x04, 0x05
        /*00ee*/ 	.short	(.L_2477 - .L_2476)
.L_2476:
        /*00f0*/ 	.word	0x00000400
        /*00f4*/ 	.word	0x00000001
        /*00f8*/ 	.word	0x00000001


	//----- nvinfo : EIATTR_CRS_STACK_SIZE
	.align		4
.L_2477:
        /*00fc*/ 	.byte	0x04, 0x1e
        /*00fe*/ 	.short	(.L_2479 - .L_2478)
.L_2478:
        /*0100*/ 	.word	0x00000000
.L_2479:


//--------------------- .nv.info._ZN10layer_norm40ln_parallel_residual_bwd_finalize_kernelINS_22Kernel_traits_finalizeILj1024Ef6__halffS2_fjLb0ELj1024ELj4ENS_18Kernel_traits_baseILj1024EfS2_fS2_fjLj1024EEEEELb0EEEvNS_9BwdParamsE --------------------------
	.section	.nv.info._ZN10layer_norm40ln_parallel_residual_bwd_finalize_kernelINS_22Kernel_traits_finalizeILj1024Ef6__halffS2_fjLb0ELj1024ELj4ENS_18Kernel_traits_baseILj1024EfS2_fS2_fjLj1024EEEEELb0EEEvNS_9BwdParamsE,"",@"SHT_CUDA_INFO"
	.sectionflags	@""
	.align	4


	//----- nvinfo : EIATTR_CUDA_API_VERSION
	.align		4
        /*0000*/ 	.byte	0x04, 0x37
        /*0002*/ 	.short	(.L_2481 - .L_2480)
.L_2480:
        /*0004*/ 	.word	0x00000082


	//----- nvinfo : EIATTR_SW2861232_WAR
	.align		4
.L_2481:
        /*0008*/ 	.byte	0x01, 0x35
	.zero		2


	//----- nvinfo : EIATTR_PARAM_CBANK
	.align		4
        /*000c*/ 	.byte	0x04, 0x0a
        /*000e*/ 	.short	(.L_2483 - .L_2482)
	.align		4
.L_2482:
        /*0010*/ 	.word	index@(.nv.constant0._ZN10layer_norm40ln_parallel_residual_bwd_finalize_kernelINS_22Kernel_traits_finalizeILj1024Ef6__halffS2_fjLb0ELj1024ELj4ENS_18Kernel_traits_baseILj1024EfS2_fS2_fjLj1024EEEEELb0EEEvNS_9BwdParamsE)
        /*0014*/ 	.short	0x0160
        /*0016*/ 	.short	0x0128


	//----- nvinfo : EIATTR_CBANK_PARAM_SIZE
	.align		4
.L_2483:
        /*0018*/ 	.byte	0x03, 0x19
        /*001a*/ 	.short	0x0128


	//----- nvinfo : EIATTR_KPARAM_INFO
	.align		4
        /*001c*/ 	.byte	0x04, 0x17
        /*001e*/ 	.short	(.L_2485 - .L_2484)
.L_2484:
        /*0020*/ 	.word	0x00000000
        /*0024*/ 	.short	0x0000
        /*0026*/ 	.short	0x0000
        /*0028*/ 	.byte	0x00, 0xf0, 0xa1, 0x04


	//----- nvinfo : EIATTR_MAXREG_COUNT
	.align		4
.L_2485:
        /*002c*/ 	.byte	0x03, 0x1b
        /*002e*/ 	.short	0x0040


	//----- nvinfo : EIATTR_NUM_BARRIERS
	.align		4
        /*0030*/ 	.byte	0x02, 0x4c
        /*0032*/ 	.byte	0x01
	.zero		1


	//----- nvinfo : EIATTR_MERCURY_ISA_VERSION
	.align		4
        /*0034*/ 	.byte	0x03, 0x5f
        /*0036*/ 	.short	0x0000


	//----- nvinfo : EIATTR_COOP_GROUP_MASK_REGIDS
	.align		4
        /*0038*/ 	.byte	0x04, 0x29
        /*003a*/ 	.short	(.L_2487 - .L_2486)


	//   ....[0]....
.L_2486:
        /*003c*/ 	.word	0xffffffff


	//   ....[1]....
        /*0040*/ 	.word	0xffffffff


	//   ....[2]....
        /*0044*/ 	.word	0xffffffff


	//   ....[3]....
        /*0048*/ 	.word	0xffffffff


	//   ....[4]....
        /*004c*/ 	.word	0xffffffff


	//   ....[5]....
        /*0050*/ 	.word	0xffffffff


	//   ....[6]....
        /*0054*/ 	.word	0xffffffff


	//   ....[7]....
        /*0058*/ 	.word	0xffffffff


	//   ....[8]....
        /*005c*/ 	.word	0xffffffff


	//   ....[9]....
        /*0060*/ 	.word	0xffffffff


	//   ....[10]....
        /*0064*/ 	.word	0xffffffff


	//   ....[11]....
        /*0068*/ 	.word	0xffffffff


	//   ....[12]....
        /*006c*/ 	.word	0xffffffff


	//   ....[13]....
        /*0070*/ 	.word	0xffffffff


	//   ....[14]....
        /*0074*/ 	.word	0xffffffff


	//   ....[15]....
        /*0078*/ 	.word	0xffffffff


	//   ....[16]....
        /*007c*/ 	.word	0xffffffff


	//   ....[17]....
        /*0080*/ 	.word	0xffffffff


	//   ....[18]....
        /*0084*/ 	.word	0xffffffff


	//   ....[19]....
        /*0088*/ 	.word	0xffffffff


	//   ....[20]....
        /*008c*/ 	.word	0xffffffff


	//   ....[21]....
        /*0090*/ 	.word	0xffffffff


	//   ....[22]....
        /*0094*/ 	.word	0xffffffff


	//   ....[23]....
        /*0098*/ 	.word	0xffffffff


	//   ....[24]....
        /*009c*/ 	.word	0xffffffff


	//   ....[25]....
        /*00a0*/ 	.word	0xffffffff


	//   ....[26]....
        /*00a4*/ 	.word	0xffffffff


	//   ....[27]....
        /*00a8*/ 	.word	0xffffffff


	//   ....[28]....
        /*00ac*/ 	.word	0xffffffff


	//   ....[29]....
        /*00b0*/ 	.word	0xffffffff


	//   ....[30]....
        /*00b4*/ 	.word	0xffffffff


	//   ....[31]....
        /*00b8*/ 	.word	0xffffffff


	//   ....[32]....
        /*00bc*/ 	.word	0xffffffff


	//   ....[33]....
        /*00c0*/ 	.word	0xffffffff


	//   ....[34]....
        /*00c4*/ 	.word	0xffffffff


	//   ....[35]....
        /*00c8*/ 	.word	0xffffffff


	//   ....[36]....
        /*00cc*/ 	.word	0xffffffff


	//   ....[37]....
        /*00d0*/ 	.word	0xffffffff


	//   ....[38]....
        /*00d4*/ 	.word	0xffffffff


	//   ....[39]....
        /*00d8*/ 	.word	0xffffffff


	//----- nvinfo : EIATTR_COOP_GROUP_INSTR_OFFSETS
	.align		4
.L_2487:
        /*00dc*/ 	.byte	0x04, 0x28
        /*00de*/ 	.short	(.L_2489 - .L_2488)


	//   ....[0]....
.L_2488:
        /*00e0*/ 	.word	0x00000b70


	//   ....[1]....
        /*00e4*/ 	.word	0x00000ba0


	//   ....[2]....
        /*00e8*/ 	.word	0x00000bb0


	//   ....[3]....
        /*00ec*/ 	.word	0x00000bc0


	//   ....[4]....
        /*00f0*/ 	.word	0x00000bf0


	//   ....[5]....
        /*00f4*/ 	.word	0x00000c10


	//   ....[6]....
        /*00f8*/ 	.word	0x00000c20


	//   ....[7]....
        /*00fc*/ 	.word	0x00000c30


	//   ....[8]....
        /*0100*/ 	.word	0x00000c60


	//   ....[9]....
        /*0104*/ 	.word	0x00000c80


	//   ....[10]....
        /*0108*/ 	.word	0x00000ca0


	//   ....[11]....
        /*010c*/ 	.word	0x00000cb0


	//   ....[12]....
        /*0110*/ 	.word	0x00000ce0


	//   ....[13]....
        /*0114*/ 	.word	0x00000d00


	//   ....[14]....
        /*0118*/ 	.word	0x00000d20


	//   ....[15]....
        /*011c*/ 	.word	0x00000d30


	//   ....[16]....
        /*0120*/ 	.word	0x00000d60


	//   ....[17]....
        /*0124*/ 	.word	0x00000d90


	//   ....[18]....
        /*0128*/ 	.word	0x00000da0


	//   ....[19]....
        /*012c*/ 	.word	0x00000db0


	//   ....[20]....
        /*0130*/ 	.word	0x00001080


	//   ....[21]....
        /*0134*/ 	.word	0x000010f0


	//   ....[22]....
        /*0138*/ 	.word	0x00001150


	//   ....[23]....
        /*013c*/ 	.word	0x000011b0


	//   ....[24]....
        /*0140*/ 	.word	0x00001220


	//   ....[25]....
        /*0144*/ 	.word	0x00001290


	//   ....[26]....
        /*0148*/ 	.word	0x000012f0


	//   ....[27]....
        /*014c*/ 	.word	0x00001350


	//   ....[28]....
        /*0150*/ 	.word	0x000013b0


	//   ....[29]....
        /*0154*/ 	.word	0x00001420


	//   ....[30]....
        /*0158*/ 	.word	0x00001490


	//   ....[31]....
        /*015c*/ 	.word	0x000014f0


	//   ....[32]....
        /*0160*/ 	.word	0x00001550


	//   ....[33]....
        /*0164*/ 	.word	0x000015b0


	//   ....[34]....
        /*0168*/ 	.word	0x00001620


	//   ....[35]....
        /*016c*/ 	.word	0x00001690


	//   ....[36]....
        /*0170*/ 	.word	0x000016f0


	//   ....[37]....
        /*0174*/ 	.word	0x00001750


	//   ....[38]....
        /*0178*/ 	.word	0x000017b0


	//   ....[39]....
        /*017c*/ 	.word	0x00001810


	//----- nvinfo : EIATTR_EXIT_INSTR_OFFSETS
	.align		4
.L_2489:
        /*0180*/ 	.byte	0x04, 0x1c
        /*0182*/ 	.short	(.L_2491 - .L_2490)


	//   ....[0]....
.L_2490:
        /*0184*/ 	.word	0x00000070


	//   ....[1]....
        /*0188*/ 	.word	0x00001020


	//----- nvinfo : EIATTR_MAX_THREADS
	.align		4
.L_2491:
        /*018c*/ 	.byte	0x04, 0x05
        /*018e*/ 	.short	(.L_2493 - .L_2492)
.L_2492:
        /*0190*/ 	.word	0x00000400
        /*0194*/ 	.word	0x00000001
        /*0198*/ 	.word	0x00000001


	//----- nvinfo : EIATTR_CRS_STACK_SIZE
	.align		4
.L_2493:
        /*019c*/ 	.byte	0x04, 0x1e
        /*019e*/ 	.short	(.L_2495 - .L_2494)
.L_2494:
        /*01a0*/ 	.word	0x00000000
.L_2495:


//--------------------- .nv.info._ZN10layer_norm31ln_parallel_residual_bwd_kernelINS_13Kernel_traitsIf6__halffS2_fjLj1024ELj1ELj4ELj1ELj16ENS_18Kernel_traits_baseILj1024EfS2_fS2_fjLj128EEEEELb1ELb1ELb0EEEvNS_9BwdParamsE --------------------------
	.section	.nv.info._ZN10layer_norm31ln_parallel_residual_bwd_kernelINS_13Kernel_traitsIf6__halffS2_fjLj1024ELj1ELj4ELj1ELj16ENS_18Kernel_traits_baseILj1024EfS2_fS2_fjLj128EEEEELb1ELb1ELb0EEEvNS_9BwdParamsE,"",@"SHT_CUDA_INFO"
	.sectionflags	@""
	.align	4


	//----- nvinfo : EIATTR_CUDA_API_VERSION
	.align		4
        /*0000*/ 	.byte	0x04, 0x37
        /*0002*/ 	.short	(.L_2497 - .L_2496)
.L_2496:
        /*0004*/ 	.word	0x00000082


	//----- nvinfo : EIATTR_SW2861232_WAR
	.align		4
.L_2497:
        /*0008*/ 	.byte	0x01, 0x35
	.zero		2


	//----- nvinfo : EIATTR_PARAM_CBANK
	.align		4
        /*000c*/ 	.byte	0x04, 0x0a
        /*000e*/ 	.short	(.L_2499 - .L_2498)
	.align		4
.L_2498:
        /*0010*/ 	.word	index@(.nv.constant0._ZN10layer_norm31ln_parallel_residual_bwd_kernelINS_13Kernel_traitsIf6__halffS2_fjLj1024ELj1ELj4ELj1ELj16ENS_18Kernel_traits_baseILj1024EfS2_fS2_fjLj128EEEEELb1ELb1ELb0EEEvNS_9BwdParamsE)
        /*0014*/ 	.short	0x0160
        /*0016*/ 	.short	0x0128


	//----- nvinfo : EIATTR_CBANK_PARAM_SIZE
	.align		4
.L_2499:
        /*0018*/ 	.byte	0x03, 0x19
        /*001a*/ 	.short	0x0128


	//----- nvinfo : EIATTR_KPARAM_INFO
	.align		4
        /*001c*/ 	.byte	0x04, 0x17
        /*001e*/ 	.short	(.L_2501 - .L_2500)
.L_2500:
        /*0020*/ 	.word	0x00000000
        /*0024*/ 	.short	0x0000
        /*0026*/ 	.short	0x0000
        /*0028*/ 	.byte	0x00, 0xf0, 0xa1, 0x04


	//----- nvinfo : EIATTR_MAXREG_COUNT
	.align		4
.L_2501:
        /*002c*/ 	.byte	0x03, 0x1b
        /*002e*/ 	.short	0x00ff


	//----- nvinfo : EIATTR_NUM_BARRIERS
	.align		4
        /*0030*/ 	.byte	0x02, 0x4c
        /*0032*/ 	.byte	0x01
	.zero		1


	//----- nvinfo : EIATTR_MERCURY_ISA_VERSION
	.align		4
        /*0034*/ 	.byte	0x03, 0x5f
        /*0036*/ 	.short	0x0000


	//----- nvinfo : EIATTR_COOP_GROUP_MASK_REGIDS
	.align		4
        /*0038*/ 	.byte	0x04, 0x29
        /*003a*/ 	.short	(.L_2503 - .L_2502)


	//   ....[0]....
.L_2502:
        /*003c*/ 	.word	0xffffffff


	//   ....[1]....
        /*0040*/ 	.word	0xffffffff


	//   ....[2]....
        /*0044*/ 	.word	0xffffffff


	//   ....[3]....
        /*0048*/ 	.word	0xffffffff


	//   ....[4]....
        /*004c*/ 	.word	0xffffffff


	//   ....[5]....
        /*0050*/ 	.word	0xffffffff


	//   ....[6]....
        /*0054*/ 	.word	0xffffffff


	//   ....[7]....
        /*0058*/ 	.word	0xffffffff


	//   ....[8]....
        /*005c*/ 	.word	0xffffffff


	//   ....[9]....
        /*0060*/ 	.word	0xffffffff


	//   ....[10]....
        /*0064*/ 	.word	0xffffffff


	//   ....[11]....
        /*0068*/ 	.word	0xffffffff


	//   ....[12]....
        /*006c*/ 	.word	0xffffffff


	//   ....[13]....
        /*0070*/ 	.word	0xffffffff


	//   ....[14]....
        /*0074*/ 	.word	0xffffffff


	//   ....[15]....
        /*0078*/ 	.word	0xffffffff


	//   ....[16]....
        /*007c*/ 	.word	0xffffffff


	//   ....[17]....
        /*0080*/ 	.word	0xffffffff


	//   ....[18]....
        /*0084*/ 	.word	0xffffffff


	//   ....[19]....
        /*0088*/ 	.word	0xffffffff


	//----- nvinfo : EIATTR_COOP_GROUP_INSTR_OFFSETS
	.align		4
.L_2503:
        /*008c*/ 	.byte	0x04, 0x28
        /*008e*/ 	.short	(.L_2505 - .L_2504)


	//   ....[0]....
.L_2504:
        /*0090*/ 	.word	0x00001c50


	//   ....[1]....
        /*0094*/ 	.word	0x00001c70


	//   ....[2]....
        /*0098*/ 	.word	0x00001c90


	//   ....[3]....
        /*009c*/ 	.word	0x00001cb0


	//   ....[4]....
        /*00a0*/ 	.word	0x00001cd0


	//   ....[5]....
        /*00a4*/ 	.word	0x00001cf0


	//   ....[6]....
        /*00a8*/ 	.word	0x00001d10


	//   ....[7]....
        /*00ac*/ 	.word	0x00001d30


	//   ....[8]....
        /*00b0*/ 	.word	0x00001d50


	//   ....[9]....
        /*00b4*/ 	.word	0x00001d70


	//   ....[10]....
        /*00b8*/ 	.word	0x00004ce0


	//   ....[11]....
        /*00bc*/ 	.word	0x00004d60


	//   ....[12]....
        /*00c0*/ 	.word	0x00004de0


	//   ....[13]....
        /*00c4*/ 	.word	0x00004e50


	//   ....[14]....
        /*00c8*/ 	.word	0x00004ed0


	//   ....[15]....
        /*00cc*/ 	.word	0x00004f40


	//   ....[16]....
        /*00d0*/ 	.word	0x00004fc0


	//   ....[17]....
        /*00d4*/ 	.word	0x00005030


	//   ....[18]....
        /*00d8*/ 	.word	0x000050b0


	//   ....[19]....
        /*00dc*/ 	.word	0x00005120


	//----- nvinfo : EIATTR_EXIT_INSTR_OFFSETS
	.align		4
.L_2505:
        /*00e0*/ 	.byte	0x04, 0x1c
        /*00e2*/ 	.short	(.L_2507 - .L_2506)


	//   ....[0]....
.L_2506:
        /*00e4*/ 	.word	0x00004c50


	//   ....[1]....
        /*00e8*/ 	.word	0x00004c80


	//----- nvinfo : EIATTR_MAX_THREADS
	.align		4
.L_2507:
        /*00ec*/ 	.byte	0x04, 0x05
        /*00ee*/ 	.short	(.L_2509 - .L_2508)
.L_2508:
        /*00f0*/ 	.word	0x00000080
        /*00f4*/ 	.word	0x00000001
        /*00f8*/ 	.word	0x00000001


	//----- nvinfo : EIATTR_CRS_STACK_SIZE
	.align		4
.L_2509:
        /*00fc*/ 	.byte	0x04, 0x1e
        /*00fe*/ 	.short	(.L_2511 - .L_2510)
.L_2510:
        /*0100*/ 	.word	0x00000000
.L_2511:


//--------------------- .nv.info._ZN10layer_norm22ln_bwd_finalize_kernelINS_22Kernel_traits_finalizeILj1024Ef6__halffS2_fjLb0ELj1024ELj4ENS_18Kernel_traits_baseILj1024EfS2_fS2_fjLj1024EEEEELb0ELb1EEEvNS_9BwdParamsE --------------------------
	.section	.nv.info._ZN10layer_norm22ln_bwd_finalize_kernelINS_22Kernel_traits_finalizeILj1024Ef6__halffS2_fjLb0ELj1024ELj4ENS_18Kernel_traits_baseILj1024EfS2_fS2_fjLj1024EEEEELb0ELb1EEEvNS_9BwdParamsE,"",@"SHT_CUDA_INFO"
	.sectionflags	@""
	.align	4


	//----- nvinfo : EIATTR_CUDA_API_VERSION
	.align		4
        /*0000*/ 	.byte	0x04, 0x37
        /*0002*/ 	.short	(.L_2513 - .L_2512)
.L_2512:
        /*0004*/ 	.word	0x00000082


	//----- nvinfo : EIATTR_SW2861232_WAR
	.align		4
.L_2513:
        /*0008*/ 	.byte	0x01, 0x35
	.zero		2


	//----- nvinfo : EIATTR_PARAM_CBANK
	.align		4
        /*000c*/ 	.byte	0x04, 0x0a
        /*000e*/ 	.short	(.L_2515 - .L_2514)
	.align		4
.L_2514:
        /*0010*/ 	.word	index@(.nv.constant0._ZN10layer_norm22ln_bwd_finalize_kernelINS_22Kernel_traits_finalizeILj1024Ef6__halffS2_fjLb0ELj1024ELj4ENS_18Kernel_traits_baseILj1024EfS2_fS2_fjLj1024EEEEELb0ELb1EEEvNS_9BwdParamsE)
        /*0014*/ 	.short	0x0160
        /*0016*/ 	.short	0x0128


	//----- nvinfo : EIATTR_CBANK_PARAM_SIZE
	.align		4
.L_2515:
        /*0018*/ 	.byte	0x03, 0x19
        /*001a*/ 	.short	0x0128


	//----- nvinfo : EIATTR_KPARAM_INFO
	.align		4
        /*001c*/ 	.byte	0x04, 0x17
        /*001e*/ 	.short	(.L_2517 - .L_2516)
.L_2516:
        /*0020*/ 	.word	0x00000000
        /*0024*/ 	.short	0x0000
        /*0026*/ 	.short	0x0000
        /*0028*/ 	.byte	0x00, 0xf0, 0xa1, 0x04


	//----- nvinfo : EIATTR_MAXREG_COUNT
	.align		4
.L_2517:
        /*002c*/ 	.byte	0x03, 0x1b
        /*002e*/ 	.short	0x0040


	//----- nvinfo : EIATTR_NUM_BARRIERS
	.align		4
        /*0030*/ 	.byte	0x02, 0x4c
        /*0032*/ 	.byte	0x01
	.zero		1


	//----- nvinfo : EIATTR_MERCURY_ISA_VERSION
	.align		4
        /*0034*/ 	.byte	0x03, 0x5f
        /*0036*/ 	.short	0x0000


	//----- nvinfo : EIATTR_COOP_GROUP_MASK_REGIDS
	.align		4
        /*0038*/ 	.byte	0x04, 0x29
        /*003a*/ 	.short	(.L_2519 - .L_2518)


	//   ....[0]....
.L_2518:
        /*003c*/ 	.word	0xffffffff


	//   ....[1]....
        /*0040*/ 	.word	0xffffffff


	//   ....[2]....
        /*0044*/ 	.word	0xffffffff


	//   ....[3]....
        /*0048*/ 	.word	0xffffffff


	//   ....[4]....
        /*004c*/ 	.word	0xffffffff


	//   ....[5]....
        /*0050*/ 	.word	0xffffffff


	//   ....[6]....
        /*0054*/ 	.word	0xffffffff


	//   ....[7]....
        /*0058*/ 	.word	0xffffffff


	//   ....[8]....
        /*005c*/ 	.word	0xffffffff


	//   ....[9]....
        /*0060*/ 	.word	0xffffffff


	//   ....[10]....
        /*0064*/ 	.word	0xffffffff


	//   ....[11]....
        /*0068*/ 	.word	0xffffffff


	//   ....[12]....
        /*006c*/ 	.word	0xffffffff


	//   ....[13]....
        /*0070*/ 	.word	0xffffffff


	//   ....[14]....
        /*0074*/ 	.word	0xffffffff


	//   ....[15]....
        /*0078*/ 	.word	0xffffffff


	//   ....[16]....
        /*007c*/ 	.word	0xffffffff


	//   ....[17]....
        /*0080*/ 	.word	0xffffffff


	//   ....[18]....
        /*0084*/ 	.word	0xffffffff


	//   ....[19]....
        /*0088*/ 	.word	0xffffffff


	//----- nvinfo : EIATTR_COOP_GROUP_INSTR_OFFSETS
	.align		4
.L_2519:
        /*008c*/ 	.byte	0x04, 0x28
        /*008e*/ 	.short	(.L_2521 - .L_2520)


	//   ....[0]....
.L_2520:
        /*0090*/ 	.word	0x000007f0


	//   ....[1]....
        /*0094*/ 	.word	0x00000820


	//   ....[2]....
        /*0098*/ 	.word	0x00000840


	//   ....[3]....
        /*009c*/ 	.word	0x00000850


	//   ....[4]....
        /*00a0*/ 	.word	0x00000880


	//   ....[5]....
        /*00a4*/ 	.word	0x00000890


	//   ....[6]....
        /*00a8*/ 	.word	0x000008c0


	//   ....[7]....
        /*00ac*/ 	.word	0x000008d0


	//   ....[8]....
        /*00b0*/ 	.word	0x00000900


	//   ....[9]....
        /*00b4*/ 	.word	0x00000910


	//   ....[10]....
        /*00b8*/ 	.word	0x00000ab0


	//   ....[11]....
        /*00bc*/ 	.word	0x00000b30


	//   ....[12]....
        /*00c0*/ 	.word	0x00000b90


	//   ....[13]....
        /*00c4*/ 	.word	0x00000bf0


	//   ....[14]....
        /*00c8*/ 	.word	0x00000c60


	//   ....[15]....
        /*00cc*/ 	.word	0x00000cd0


	//   ....[16]....
        /*00d0*/ 	.word	0x00000d30


	//   ....[17]....
        /*00d4*/ 	.word	0x00000d90


	//   ....[18]....
        /*00d8*/ 	.word	0x00000df0


	//   ....[19]....
        /*00dc*/ 	.word	0x00000e50


	//----- nvinfo : EIATTR_EXIT_INSTR_OFFSETS
	.align		4
.L_2521:
        /*00e0*/ 	.byte	0x04, 0x1c
        /*00e2*/ 	.short	(.L_2523 - .L_2522)


	//   ....[0]....
.L_2522:
        /*00e4*/ 	.word	0x00000070


	//   ....[1]....
        /*00e8*/ 	.word	0x00000a50


	//----- nvinfo : EIATTR_MAX_THREADS
	.align		4
.L_2523:
        /*00ec*/ 	.byte	0x04, 0x05
        /*00ee*/ 	.short	(.L_2525 - .L_2524)
.L_2524:
        /*00f0*/ 	.word	0x00000400
        /*00f4*/ 	.word	0x00000001
        /*00f8*/ 	.word	0x00000001


	//----- nvinfo : EIATTR_CRS_STACK_SIZE
	.align		4
.L_2525:
        /*00fc*/ 	.byte	0x04, 0x1e
        /*00fe*/ 	.short	(.L_2527 - .L_2526)
.L_2526:
        /*0100*/ 	.word	0x00000000
.L_2527:


//--------------------- .nv.info._ZN10layer_norm40ln_parallel_residual_bwd_finalize_kernelINS_22Kernel_traits_finalizeILj1024Ef6__halffS2_fjLb0ELj1024ELj4ENS_18Kernel_traits_baseILj1024EfS2_fS2_fjLj1024EEEEELb1EEEvNS_9BwdParamsE --------------------------
	.section	.nv.info._ZN10layer_norm40ln_parallel_residual_bwd_finalize_kernelINS_22Kernel_traits_finalizeILj1024Ef6__halffS2_fjLb0ELj1024ELj4ENS_18Kernel_traits_baseILj1024EfS2_fS2_fjLj1024EEEEELb1EEEvNS_9BwdParamsE,"",@"SHT_CUDA_INFO"
	.sectionflags	@""
	.align	4


	//----- nvinfo : EIATTR_CUDA_API_VERSION
	.align		4
        /*0000*/ 	.byte	0x04, 0x37
        /*0002*/ 	.short	(.L_2529 - .L_2528)
.L_2528:
        /*0004*/ 	.word	0x00000082


	//----- nvinfo : EIATTR_SW2861232_WAR
	.align		4
.L_2529:
        /*0008*/ 	.byte	0x01, 0x35
	.zero		2


	//----- nvinfo : EIATTR_PARAM_CBANK
	.align		4
        /*000c*/ 	.byte	0x04, 0x0a
        /*000e*/ 	.short	(.L_2531 - .L_2530)
	.align		4
.L_2530:
        /*0010*/ 	.word	index@(.nv.constant0._ZN10layer_norm40ln_parallel_residual_bwd_finalize_kernelINS_22Kernel_traits_finalizeILj1024Ef6__halffS2_fjLb0ELj1024ELj4ENS_18Kernel_traits_baseILj1024EfS2_fS2_fjLj1024EEEEELb1EEEvNS_9BwdParamsE)
        /*0014*/ 	.short	0x0160
        /*0016*/ 	.short	0x0128


	//----- nvinfo : EIATTR_CBANK_PARAM_SIZE
	.align		4
.L_2531:
        /*0018*/ 	.byte	0x03, 0x19
        /*001a*/ 	.short	0x0128


	//----- nvinfo : EIATTR_KPARAM_INFO
	.align		4
        /*001c*/ 	.byte	0x04, 0x17
        /*001e*/ 	.short	(.L_2533 - .L_2532)
.L_2532:
        /*0020*/ 	.word	0x00000000
        /*0024*/ 	.short	0x0000
        /*0026*/ 	.short	0x0000
        /*0028*/ 	.byte	0x00, 0xf0, 0xa1, 0x04


	//----- nvinfo : EIATTR_MAXREG_COUNT
	.align		4
.L_2533:
        /*002c*/ 	.byte	0x03, 0x1b
        /*002e*/ 	.short	0x0040


	//----- nvinfo : EIATTR_NUM_BARRIERS
	.align		4
        /*0030*/ 	.byte	0x02, 0x4c
        /*0032*/ 	.byte	0x01
	.zero		1


	//----- nvinfo : EIATTR_MERCURY_ISA_VERSION
	.align		4
        /*0034*/ 	.byte	0x03, 0x5f
        /*0036*/ 	.short	0x0000


	//----- nvinfo : EIATTR_COOP_GROUP_MASK_REGIDS
	.align		4
        /*0038*/ 	.byte	0x04, 0x29
        /*003a*/ 	.short	(.L_2535 - .L_2534)


	//   ....[0]....
.L_2534:
        /*003c*/ 	.word	0xffffffff


	//   ....[1]....
        /*0040*/ 	.word	0xffffffff


	//   ....[2]....
        /*0044*/ 	.word	0xffffffff


	//   ....[3]....
        /*0048*/ 	.word	0xffffffff


	//   ....[4]....
        /*004c*/ 	.word	0xffffffff


	//   ....[5]....
        /*0050*/ 	.word	0xffffffff


	//   ....[6]....
        /*0054*/ 	.word	0xffffffff


	//   ....[7]....
        /*0058*/ 	.word	0xffffffff


	//   ....[8]....
        /*005c*/ 	.word	0xffffffff


	//   ....[9]....
        /*0060*/ 	.word	0xffffffff


	//   ....[10]....
        /*0064*/ 	.word	0xffffffff


	//   ....[11]....
        /*0068*/ 	.word	0xffffffff


	//   ....[12]....
        /*006c*/ 	.word	0xffffffff


	//   ....[13]....
        /*0070*/ 	.word	0xffffffff


	//   ....[14]....
        /*0074*/ 	.word	0xffffffff


	//   ....[15]....
        /*0078*/ 	.word	0xffffffff


	//   ....[16]....
        /*007c*/ 	.word	0xffffffff


	//   ....[17]....
        /*0080*/ 	.word	0xffffffff


	//   ....[18]....
        /*0084*/ 	.word	0xffffffff


	//   ....[19]....
        /*0088*/ 	.word	0xffffffff


	//   ....[20]....
        /*008c*/ 	.word	0xffffffff


	//   ....[21]....
        /*0090*/ 	.word	0xffffffff


	//   ....[22]....
        /*0094*/ 	.word	0xffffffff


	//   ....[23]....
        /*0098*/ 	.word	0xffffffff


	//   ....[24]....
        /*009c*/ 	.word	0xffffffff


	//   ....[25]....
        /*00a0*/ 	.word	0xffffffff


	//   ....[26]....
        /*00a4*/ 	.word	0xffffffff


	//   ....[27]....
        /*00a8*/ 	.word	0xffffffff


	//   ....[28]....
        /*00ac*/ 	.word	0xffffffff


	//   ....[29]....
        /*00b0*/ 	.word	0xffffffff


	//   ....[30]....
        /*00b4*/ 	.word	0xffffffff


	//   ....[31]....
        /*00b8*/ 	.word	0xffffffff


	//   ....[32]....
        /*00bc*/ 	.word	0xffffffff


	//   ....[33]....
        /*00c0*/ 	.word	0xffffffff


	//   ....[34]....
        /*00c4*/ 	.word	0xffffffff


	//   ....[35]....
        /*00c8*/ 	.word	0xffffffff


	//   ....[36]....
        /*00cc*/ 	.word	0xffffffff


	//   ....[37]....
        /*00d0*/ 	.word	0xffffffff


	//   ....[38]....
        /*00d4*/ 	.word	0xffffffff


	//   ....[39]....
        /*00d8*/ 	.word	0xffffffff


	//----- nvinfo : EIATTR_COOP_GROUP_INSTR_OFFSETS
	.align		4
.L_2535:
        /*00dc*/ 	.byte	0x04, 0x28
        /*00de*/ 	.short	(.L_2537 - .L_2536)


	//   ....[0]....
.L_2536:
        /*00e0*/ 	.word	0x00000b60


	//   ....[1]....
        /*00e4*/ 	.word	0x00000b90


	//   ....[2]....
        /*00e8*/ 	.word	0x00000ba0


	//   ....[3]....
        /*00ec*/ 	.word	0x00000bb0


	//   ....[4]....
        /*00f0*/ 	.word	0x00000be0


	//   ....[5]....
        /*00f4*/ 	.word	0x00000c00


	//   ....[6]....
        /*00f8*/ 	.word	0x00000c10


	//   ....[7]....
        /*00fc*/ 	.word	0x00000c20


	//   ....[8]....
        /*0100*/ 	.word	0x00000c50


	//   ....[9]....
        /*0104*/ 	.word	0x00000c70


	//   ....[10]....
        /*0108*/ 	.word	0x00000c90


	//   ....[11]....
        /*010c*/ 	.word	0x00000ca0


	//   ....[12]....
        /*0110*/ 	.word	0x00000cd0


	//   ....[13]....
        /*0114*/ 	.word	0x00000cf0


	//   ....[14]....
        /*0118*/ 	.word	0x00000d10


	//   ....[15]....
        /*011c*/ 	.word	0x00000d20


	//   ....[16]....
        /*0120*/ 	.word	0x00000d50


	//   ....[17]....
        /*0124*/ 	.word	0x00000d80


	//   ....[18]....
        /*0128*/ 	.word	0x00000d90


	//   ....[19]....
        /*012c*/ 	.word	0x00000da0


	//   ....[20]....
        /*0130*/ 	.word	0x00001050


	//   ....[21]....
        /*0134*/ 	.word	0x000010c0


	//   ....[22]....
        /*0138*/ 	.word	0x00001120


	//   ....[23]....
        /*013c*/ 	.word	0x00001180


	//   ....[24]....
        /*0140*/ 	.word	0x000011f0


	//   ....[25]....
        /*0144*/ 	.word	0x00001260


	//   ....[26]....
        /*0148*/ 	.word	0x000012c0


	//   ....[27]....
        /*014c*/ 	.word	0x00001320


	//   ....[28]....
        /*0150*/ 	.word	0x00001380


	//   ....[29]....
        /*0154*/ 	.word	0x000013f0


	//   ....[30]....
        /*0158*/ 	.word	0x00001460


	//   ....[31]....
        /*015c*/ 	.word	0x000014c0


	//   ....[32]....
        /*0160*/ 	.word	0x00001520


	//   ....[33]....
        /*0164*/ 	.word	0x00001580


	//   ....[34]....
        /*0168*/ 	.word	0x000015f0


	//   ....[35]....
        /*016c*/ 	.word	0x00001660


	//   ....[36]....
        /*0170*/ 	.word	0x000016c0


	//   ....[37]....
        /*0174*/ 	.word	0x00001720


	//   ....[38]....
        /*0178*/ 	.word	0x00001780


	//   ....[39]....
        /*017c*/ 	.word	0x000017e0


	//----- nvinfo : EIATTR_EXIT_INSTR_OFFSETS
	.align		4
.L_2537:
        /*0180*/ 	.byte	0x04, 0x1c
        /*0182*/ 	.short	(.L_2539 - .L_2538)


	//   ....[0]....
.L_2538:
        /*0184*/ 	.word	0x00000070


	//   ....[1]....
        /*0188*/ 	.word	0x00000ff0


	//----- nvinfo : EIATTR_MAX_THREADS
	.align		4
.L_2539:
        /*018c*/ 	.byte	0x04, 0x05
        /*018e*/ 	.short	(.L_2541 - .L_2540)
.L_2540:
        /*0190*/ 	.word	0x00000400
        /*0194*/ 	.word	0x00000001
        /*0198*/ 	.word	0x00000001


	//----- nvinfo : EIATTR_CRS_STACK_SIZE
	.align		4
.L_2541:
        /*019c*/ 	.byte	0x04, 0x1e
        /*019e*/ 	.short	(.L_2543 - .L_2542)
.L_2542:
        /*01a0*/ 	.word	0x00000000
.L_2543:


//--------------------- .nv.info._ZN10layer_norm31ln_parallel_residual_bwd_kernelINS_13Kernel_traitsIf6__halffS2_fjLj1024ELj1ELj4ELj1ELj16ENS_18Kernel_traits_baseILj1024EfS2_fS2_fjLj128EEEEELb1ELb1ELb1EEEvNS_9BwdParamsE --------------------------
	.section	.nv.info._ZN10layer_norm31ln_parallel_residual_bwd_kernelINS_13Kernel_traitsIf6__halffS2_fjLj1024ELj1ELj4ELj1ELj16ENS_18Kernel_traits_baseILj1024EfS2_fS2_fjLj128EEEEELb1ELb1ELb1EEEvNS_9BwdParamsE,"",@"SHT_CUDA_INFO"
	.sectionflags	@""
	.align	4


	//----- nvinfo : EIATTR_CUDA_API_VERSION
	.align		4
        /*0000*/ 	.byte	0x04, 0x37
        /*0002*/ 	.short	(.L_2545 - .L_2544)
.L_2544:
        /*0004*/ 	.word	0x00000082


	//----- nvinfo : EIATTR_SW2861232_WAR
	.align		4
.L_2545:
        /*0008*/ 	.byte	0x01, 0x35
	.zero		2


	//----- nvinfo : EIATTR_PARAM_CBANK
	.align		4
        /*000c*/ 	.byte	0x04, 0x0a
        /*000e*/ 	.short	(.L_2547 - .L_2546)
	.align		4
.L_2546:
        /*0010*/ 	.word	index@(.nv.constant0._ZN10layer_norm31ln_parallel_residual_bwd_kernelINS_13Kernel_traitsIf6__halffS2_fjLj1024ELj1ELj4ELj1ELj16ENS_18Kernel_traits_baseILj1024EfS2_fS2_fjLj128EEEEELb1ELb1ELb1EEEvNS_9BwdParamsE)
        /*0014*/ 	.short	0x0160
        /*0016*/ 	.short	0x0128


	//----- nvinfo : EIATTR_CBANK_PARAM_SIZE
	.align		4
.L_2547:
        /*0018*/ 	.byte	0x03, 0x19
        /*001a*/ 	.short	0x0128


	//----- nvinfo : EIATTR_KPARAM_INFO
	.align		4
        /*001c*/ 	.byte	0x04, 0x17
        /*001e*/ 	.short	(.L_2549 - .L_2548)
.L_2548:
        /*0020*/ 	.word	0x00000000
        /*0024*/ 	.short	0x0000
        /*0026*/ 	.short	0x0000
        /*0028*/ 	.byte	0x00, 0xf0, 0xa1, 0x04


	//----- nvinfo : EIATTR_MAXREG_COUNT
	.align		4
.L_2549:
        /*002c*/ 	.byte	0x03, 0x1b
        /*002e*/ 	.short	0x00ff


	//----- nvinfo : EIATTR_NUM_BARRIERS
	.align		4
        /*0030*/ 	.byte	0x02, 0x4c
        /*0032*/ 	.byte	0x01
	.zero		1


	//----- nvinfo : EIATTR_MERCURY_ISA_VERSION
	.align		4
        /*0034*/ 	.byte	0x03, 0x5f
        /*0036*/ 	.short	0x0000


	//----- nvinfo : EIATTR_COOP_GROUP_MASK_REGIDS
	.align		4
        /*0038*/ 	.byte	0x04, 0x29
        /*003a*/ 	.short	(.L_2551 - .L_2550)


	//   ....[0]....
.L_2550:
        /*003c*/ 	.word	0xffffffff


	//   ....[1]....
        /*0040*/ 	.word	0xffffffff


	//   ....[2]....
        /*0044*/ 	.word	0xffffffff


	//   ....[3]....
        /*0048*/ 	.word	0xffffffff


	//   ....[4]....
        /*004c*/ 	.word	0xffffffff


	//   ....[5]....
        /*0050*/ 	.word	0xffffffff


	//   ....[6]....
        /*0054*/ 	.word	0xffffffff


	//   ....[7]....
        /*0058*/ 	.word	0xffffffff


	//   ....[8]....
        /*005c*/ 	.word	0xffffffff


	//   ....[9]....
        /*0060*/ 	.word	0xffffffff


	//   ....[10]....
        /*0064*/ 	.word	0xffffffff


	//   ....[11]....
        /*0068*/ 	.word	0xffffffff


	//   ....[12]....
        /*006c*/ 	.word	0xffffffff


	//   ....[13]....
        /*0070*/ 	.word	0xffffffff


	//   ....[14]....
        /*0074*/ 	.word	0xffffffff


	//   ....[15]....
        /*0078*/ 	.word	0xffffffff


	//   ....[16]....
        /*007c*/ 	.word	0xffffffff


	//   ....[17]....
        /*0080*/ 	.word	0xffffffff


	//   ....[18]....
        /*0084*/ 	.word	0xffffffff


	//   ....[19]....
        /*0088*/ 	.word	0xffffffff


	//----- nvinfo : EIATTR_COOP_GROUP_INSTR_OFFSETS
	.align		4
.L_2551:
        /*008c*/ 	.byte	0x04, 0x28
        /*008e*/ 	.short	(.L_2553 - .L_2552)


	//   ....[0]....
.L_2552:
        /*0090*/ 	.word	0x00001a10


	//   ....[1]....
        /*0094*/ 	.word	0x00001a30


	//   ....[2]....
        /*0098*/ 	.word	0x00001a50


	//   ....[3]....
        /*009c*/ 	.word	0x00001a70


	//   ....[4]....
        /*00a0*/ 	.word	0x00001a90


	//   ....[5]....
        /*00a4*/ 	.word	0x00001ab0


	//   ....[6]....
        /*00a8*/ 	.word	0x00001ad0


	//   ....[7]....
        /*00ac*/ 	.word	0x00001af0


	//   ....[8]....
        /*00b0*/ 	.word	0x00001b10


	//   ....[9]....
        /*00b4*/ 	.word	0x00001b30


	//   ....[10]....
        /*00b8*/ 	.word	0x00004660


	//   ....[11]....
        /*00bc*/ 	.word	0x000046e0


	//   ....[12]....
        /*00c0*/ 	.word	0x00004760


	//   ....[13]....
        /*00c4*/ 	.word	0x000047d0


	//   ....[14]....
        /*00c8*/ 	.word	0x00004850


	//   ....[15]....
        /*00cc*/ 	.word	0x000048c0


	//   ....[16]....
        /*00d0*/ 	.word	0x00004940


	//   ....[17]....
        /*00d4*/ 	.word	0x000049b0


	//   ....[18]....
        /*00d8*/ 	.word	0x00004a30


	//   ....[19]....
        /*00dc*/ 	.word	0x00004aa0


	//----- nvinfo : EIATTR_EXIT_INSTR_OFFSETS
	.align		4
.L_2553:
        /*00e0*/ 	.byte	0x04, 0x1c
        /*00e2*/ 	.short	(.L_2555 - .L_2554)


	//   ....[0]....
.L_2554:
        /*00e4*/ 	.word	0x00004600


	//----- nvinfo : EIATTR_MAX_THREADS
	.align		4
.L_2555:
        /*00e8*/ 	.byte	0x04, 0x05
        /*00ea*/ 	.short	(.L_2557 - .L_2556)
.L_2556:
        /*00ec*/ 	.word	0x00000080
        /*00f0*/ 	.word	0x00000001
        /*00f4*/ 	.word	0x00000001


	//----- nvinfo : EIATTR_CRS_STACK_SIZE
	.align		4
.L_2557:
        /*00f8*/ 	.byte	0x04, 0x1e
        /*00fa*/ 	.short	(.L_2559 - .L_2558)
.L_2558:
        /*00fc*/ 	.word	0x00000000
.L_2559:


//--------------------- .nv.info._ZN10layer_norm31ln_parallel_residual_bwd_kernelINS_13Kernel_traitsI6__halfffffjLj1024ELj1ELj4ELj1ELj16ENS_18Kernel_traits_baseILj1024ES2_ffffjLj128EEEEELb0ELb0ELb0EEEvNS_9BwdParamsE --------------------------
	.section	.nv.info._ZN10layer_norm31ln_parallel_residual_bwd_kernelINS_13Kernel_traitsI6__halfffffjLj1024ELj1ELj4ELj1ELj16ENS_18Kernel_traits_baseILj1024ES2_ffffjLj128EEEEELb0ELb0ELb0EEEvNS_9BwdParamsE,"",@"SHT_CUDA_INFO"
	.sectionflags	@""
	.align	4


	//----- nvinfo : EIATTR_CUDA_API_VERSION
	.align		4
        /*0000*/ 	.byte	0x04, 0x37
        /*0002*/ 	.short	(.L_2561 - .L_2560)
.L_2560:
        /*0004*/ 	.word	0x00000082


	//----- nvinfo : EIATTR_SW2861232_WAR
	.align		4
.L_2561:
        /*0008*/ 	.byte	0x01, 0x35
	.zero		2


	//----- nvinfo : EIATTR_PARAM_CBANK
	.align		4
        /*000c*/ 	.byte	0x04, 0x0a
        /*000e*/ 	.short	(.L_2563 - .L_2562)
	.align		4
.L_2562:
        /*0010*/ 	.word	index@(.nv.constant0._ZN10layer_norm31ln_parallel_residual_bwd_kernelINS_13Kernel_traitsI6__halfffffjLj1024ELj1ELj4ELj1ELj16ENS_18Kernel_traits_baseILj1024ES2_ffffjLj128EEEEELb0ELb0ELb0EEEvNS_9BwdParamsE)
        /*0014*/ 	.short	0x0160
        /*0016*/ 	.short	0x0128


	//----- nvinfo : EIATTR_CBANK_PARAM_SIZE
	.align		4
.L_2563:
        /*0018*/ 	.byte	0x03, 0x19
        /*001a*/ 	.short	0x0128


	//----- nvinfo : EIATTR_KPARAM_INFO
	.align		4
        /*001c*/ 	.byte	0x04, 0x17
        /*001e*/ 	.short	(.L_2565 - .L_2564)
.L_2564:
        /*0020*/ 	.word	0x00000000
        /*0024*/ 	.short	0x0000
        /*0026*/ 	.short	0x0000
        /*0028*/ 	.byte	0x00, 0xf0, 0xa1, 0x04


	//----- nvinfo : EIATTR_MAXREG_COUNT
	.align		4
.L_2565:
        /*002c*/ 	.byte	0x03, 0x1b
        /*002e*/ 	.short	0x00ff


	//----- nvinfo : EIATTR_NUM_BARRIERS
	.align		4
        /*0030*/ 	.byte	0x02, 0x4c
        /*0032*/ 	.byte	0x01
	.zero		1


	//----- nvinfo : EIATTR_ANNOTATIONS
	.align		4
        /*0034*/ 	.byte	0x04, 0x55
        /*0036*/ 	.short	(.L_2567 - .L_2566)


	//   ....[0]....
.L_2566:
        /* <DEDUP_REMOVED lines=65> */


	//----- nvinfo : EIATTR_MERCURY_ISA_VERSION
	.align		4
.L_2567:
        /*0438*/ 	.byte	0x03, 0x5f
        /*043a*/ 	.short	0x0000


	//----- nvinfo : EIATTR_COOP_GROUP_MASK_REGIDS
	.align		4
        /*043c*/ 	.byte	0x04, 0x29
        /*043e*/ 	.short	(.L_2569 - .L_2568)


	//   ....[0]....
.L_2568:
        /*0440*/ 	.word	0xffffffff


	//   ....[1]....
        /*0444*/ 	.word	0xffffffff


	//   ....[2]....
        /*0448*/ 	.word	0xffffffff


	//   ....[3]....
        /*044c*/ 	.word	0xffffffff


	//   ....[4]....
        /*0450*/ 	.word	0xffffffff


	//   ....[5]....
        /*0454*/ 	.word	0xffffffff


	//   ....[6]....
        /*0458*/ 	.word	0xffffffff


	//   ....[7]....
        /*045c*/ 	.word	0xffffffff


	//   ....[8]....
        /*0460*/ 	.word	0xffffffff


	//   ....[9]....
        /*0464*/ 	.word	0xffffffff


	//   ....[10]....
        /*0468*/ 	.word	0xffffffff


	//   ....[11]....
        /*046c*/ 	.word	0xffffffff


	//   ....[12]....
        /*0470*/ 	.word	0xffffffff


	//   ....[13]....
        /*0474*/ 	.word	0xffffffff


	//   ....[14]....
        /*0478*/ 	.word	0xffffffff


	//   ....[15]....
        /*047c*/ 	.word	0xffffffff


	//   ....[16]....
        /*0480*/ 	.word	0xffffffff


	//   ....[17]....
        /*0484*/ 	.word	0xffffffff


	//   ....[18]....
        /*0488*/ 	.word	0xffffffff


	//   ....[19]....
        /*048c*/ 	.word	0xffffffff


	//----- nvinfo : EIATTR_COOP_GROUP_INSTR_OFFSETS
	.align		4
.L_2569:
        /*0490*/ 	.byte	0x04, 0x28
        /*0492*/ 	.short	(.L_2571 - .L_2570)


	//   ....[0]....
.L_2570:
        /*0494*/ 	.word	0x000037a0


	//   ....[1]....
        /*0498*/ 	.word	0x000037c0


	//   ....[2]....
        /*049c*/ 	.word	0x000037f0


	//   ....[3]....
        /*04a0*/ 	.word	0x00003810


	//   ....[4]....
        /*04a4*/ 	.word	0x00003830


	//   ....[5]....
        /*04a8*/ 	.word	0x00003850


	//   ....[6]....
        /*04ac*/ 	.word	0x00003870


	//   ....[7]....
        /*04b0*/ 	.word	0x00003890


	//   ....[8]....
        /*04b4*/ 	.word	0x000038a0


	//   ....[9]....
        /*04b8*/ 	.word	0x000038c0


	//   ....[10]....
        /*04bc*/ 	.word	0x00006fa0


	//   ....[11]....
        /*04c0*/ 	.word	0x00007020


	//   ....[12]....
        /*04c4*/ 	.word	0x000070a0


	//   ....[13]....
        /*04c8*/ 	.word	0x00007110


	//   ....[14]....
        /*04cc*/ 	.word	0x00007190


	//   ....[15]....
        /*04d0*/ 	.word	0x00007200


	//   ....[16]....
        /*04d4*/ 	.word	0x00007280


	//   ....[17]....
        /*04d8*/ 	.word	0x000072f0


	//   ....[18]....
        /*04dc*/ 	.word	0x00007370


	//   ....[19]....
        /*04e0*/ 	.word	0x000073e0


	//----- nvinfo : EIATTR_EXIT_INSTR_OFFSETS
	.align		4
.L_2571:
        /*04e4*/ 	.byte	0x04, 0x1c
        /*04e6*/ 	.short	(.L_2573 - .L_2572)


	//   ....[0]....
.L_2572:
        /*04e8*/ 	.word	0x00006ee0


	//   ....[1]....
        /*04ec*/ 	.word	0x00006f40


	//----- nvinfo : EIATTR_MAX_THREADS
	.align		4
.L_2573:
        /*04f0*/ 	.byte	0x04, 0x05
        /*04f2*/ 	.short	(.L_2575 - .L_2574)
.L_2574:
        /*04f4*/ 	.word	0x00000080
        /*04f8*/ 	.word	0x00000001
        /*04fc*/ 	.word	0x00000001


	//----- nvinfo : EIATTR_CRS_STACK_SIZE
	.align		4
.L_2575:
        /*0500*/ 	.byte	0x04, 0x1e
        /*0502*/ 	.short	(.L_2577 - .L_2576)
.L_2576:
        /*0504*/ 	.word	0x00000000
.L_2577:


//--------------------- .nv.info._ZN10layer_norm31ln_parallel_residual_bwd_kernelINS_13Kernel_traitsI6__halfffffjLj1024ELj1ELj4ELj1ELj16ENS_18Kernel_traits_baseILj1024ES2_ffffjLj128EEEEELb0ELb0ELb1EEEvNS_9BwdParamsE --------------------------
	.section	.nv.info._ZN10layer_norm31ln_parallel_residual_bwd_kernelINS_13Kernel_traitsI6__halfffffjLj1024ELj1ELj4ELj1ELj16ENS_18Kernel_traits_baseILj1024ES2_ffffjLj128EEEEELb0ELb0ELb1EEEvNS_9BwdParamsE,"",@"SHT_CUDA_INFO"
	.sectionflags	@""
	.align	4


	//----- nvinfo : EIATTR_CUDA_API_VERSION
	.align		4
        /*0000*/ 	.byte	0x04, 0x37
        /*0002*/ 	.short	(.L_2579 - .L_2578)
.L_2578:
        /*0004*/ 	.word	0x00000082


	//----- nvinfo : EIATTR_SW2861232_WAR
	.align		4
.L_2579:
        /*0008*/ 	.byte	0x01, 0x35
	.zero		2


	//----- nvinfo : EIATTR_PARAM_CBANK
	.align		4
        /*000c*/ 	.byte	0x04, 0x0a
        /*000e*/ 	.short	(.L_2581 - .L_2580)
	.align		4
.L_2580:
        /*0010*/ 	.word	index@(.nv.constant0._ZN10layer_norm31ln_parallel_residual_bwd_kernelINS_13Kernel_traitsI6__halfffffjLj1024ELj1ELj4ELj1ELj16ENS_18Kernel_traits_baseILj1024ES2_ffffjLj128EEEEELb0ELb0ELb1EEEvNS_9BwdParamsE)
        /*0014*/ 	.short	0x0160
        /*0016*/ 	.short	0x0128


	//----- nvinfo : EIATTR_CBANK_PARAM_SIZE
	.align		4
.L_2581:
        /*0018*/ 	.byte	0x03, 0x19
        /*001a*/ 	.short	0x0128


	//----- nvinfo : EIATTR_KPARAM_INFO
	.align		4
        /*001c*/ 	.byte	0x04, 0x17
        /*001e*/ 	.short	(.L_2583 - .L_2582)
.L_2582:
        /*0020*/ 	.word	0x00000000
        /*0024*/ 	.short	0x0000
        /*0026*/ 	.short	0x0000
        /*0028*/ 	.byte	0x00, 0xf0, 0xa1, 0x04


	//----- nvinfo : EIATTR_MAXREG_COUNT
	.align		4
.L_2583:
        /*002c*/ 	.byte	0x03, 0x1b
        /*002e*/ 	.short	0x00ff


	//----- nvinfo : EIATTR_NUM_BARRIERS
	.align		4
        /*0030*/ 	.byte	0x02, 0x4c
        /*0032*/ 	.byte	0x01
	.zero		1


	//----- nvinfo : EIATTR_ANNOTATIONS
	.align		4
        /*0034*/ 	.byte	0x04, 0x55
        /*0036*/ 	.short	(.L_2585 - .L_2584)


	//   ....[0]....
.L_2584:
        /* <DEDUP_REMOVED lines=123> */


	//----- nvinfo : EIATTR_MERCURY_ISA_VERSION
	.align		4
.L_2585:
        /*07d8*/ 	.byte	0x03, 0x5f
        /*07da*/ 	.short	0x0000


	//----- nvinfo : EIATTR_COOP_GROUP_MASK_REGIDS
	.align		4
        /*07dc*/ 	.byte	0x04, 0x29
        /*07de*/ 	.short	(.L_2587 - .L_2586)


	//   ....[0]....
.L_2586:
        /*07e0*/ 	.word	0xffffffff


	//   ....[1]....
        /*07e4*/ 	.word	0xffffffff


	//   ....[2]....
        /*07e8*/ 	.word	0xffffffff


	//   ....[3]....
        /*07ec*/ 	.word	0xffffffff


	//   ....[4]....
        /*07f0*/ 	.word	0xffffffff


	//   ....[5]....
        /*07f4*/ 	.word	0xffffffff


	//   ....[6]....
        /*07f8*/ 	.word	0xffffffff


	//   ....[7]....
        /*07fc*/ 	.word	0xffffffff


	//   ....[8]....
        /*0800*/ 	.word	0xffffffff


	//   ....[9]....
        /*0804*/ 	.word	0xffffffff


	//   ....[10]....
        /*0808*/ 	.word	0xffffffff


	//   ....[11]....
        /*080c*/ 	.word	0xffffffff


	//   ....[12]....
        /*0810*/ 	.word	0xffffffff


	//   ....[13]....
        /*0814*/ 	.word	0xffffffff


	//   ....[14]....
        /*0818*/ 	.word	0xffffffff


	//   ....[15]....
        /*081c*/ 	.word	0xffffffff


	//   ....[16]....
        /*0820*/ 	.word	0xffffffff


	//   ....[17]....
        /*0824*/ 	.word	0xffffffff


	//   ....[18]....
        /*0828*/ 	.word	0xffffffff


	//   ....[19]....
        /*082c*/ 	.word	0xffffffff


	//----- nvinfo : EIATTR_COOP_GROUP_INSTR_OFFSETS
	.align		4
.L_2587:
        /*0830*/ 	.byte	0x04, 0x28
        /*0832*/ 	.short	(.L_2589 - .L_2588)


	//   ....[0]....
.L_2588:
        /*0834*/ 	.word	0x00003880


	//   ....[1]....
        /*0838*/ 	.word	0x000038a0


	//   ....[2]....
        /*083c*/ 	.word	0x000038d0


	//   ....[3]....
        /*0840*/ 	.word	0x000038f0


	//   ....[4]....
        /*0844*/ 	.word	0x00003910


	//   ....[5]....
        /*0848*/ 	.word	0x00003930


	//   ....[6]....
        /*084c*/ 	.word	0x00003950


	//   ....[7]....
        /*0850*/ 	.word	0x00003970


	//   ....[8]....
        /*0854*/ 	.word	0x00003980


	//   ....[9]....
        /*0858*/ 	.word	0x000039a0


	//   ....[10]....
        /*085c*/ 	.word	0x000069e0


	//   ....[11]....
        /*0860*/ 	.word	0x00006a60


	//   ....[12]....
        /*0864*/ 	.word	0x00006ae0


	//   ....[13]....
        /*0868*/ 	.word	0x00006b50


	//   ....[14]....
        /*086c*/ 	.word	0x00006bd0


	//   ....[15]....
        /*0870*/ 	.word	0x00006c40


	//   ....[16]....
        /*0874*/ 	.word	0x00006cc0


	//   ....[17]....
        /*0878*/ 	.word	0x00006d30


	//   ....[18]....
        /*087c*/ 	.word	0x00006db0


	//   ....[19]....
        /*0880*/ 	.word	0x00006e20


	//----- nvinfo : EIATTR_EXIT_INSTR_OFFSETS
	.align		4
.L_2589:
        /*0884*/ 	.byte	0x04, 0x1c
        /*0886*/ 	.short	(.L_2591 - .L_2590)


	//   ....[0]....
.L_2590:
        /*0888*/ 	.word	0x00006980


	//----- nvinfo : EIATTR_MAX_THREADS
	.align		4
.L_2591:
        /*088c*/ 	.byte	0x04, 0x05
        /*088e*/ 	.short	(.L_2593 - .L_2592)
.L_2592:
        /*0890*/ 	.word	0x00000080
        /*0894*/ 	.word	0x00000001
        /*0898*/ 	.word	0x00000001


	//----- nvinfo : EIATTR_CRS_STACK_SIZE
	.align		4
.L_2593:
        /*089c*/ 	.byte	0x04, 0x1e
        /*089e*/ 	.short	(.L_2595 - .L_2594)
.L_2594:
        /*08a0*/ 	.word	0x00000000
.L_2595:


//--------------------- .nv.info._ZN10layer_norm31ln_parallel_residual_bwd_kernelINS_13Kernel_traitsI6__halfffffjLj1024ELj1ELj4ELj1ELj16ENS_18Kernel_traits_baseILj1024ES2_ffffjLj128EEEEELb0ELb1ELb0EEEvNS_9BwdParamsE --------------------------
	.section	.nv.info._ZN10layer_norm31ln_parallel_residual_bwd_kernelINS_13Kernel_traitsI6__halfffffjLj1024ELj1ELj4ELj1ELj16ENS_18Kernel_traits_baseILj1024ES2_ffffjLj128EEEEELb0ELb1ELb0EEEvNS_9BwdParamsE,"",@"SHT_CUDA_INFO"
	.sectionflags	@""
	.align	4


	//----- nvinfo : EIATTR_CUDA_API_VERSION
	.align		4
        /*0000*/ 	.byte	0x04, 0x37
        /*0002*/ 	.short	(.L_2597 - .L_2596)
.L_2596:
        /*0004*/ 	.word	0x00000082


	//----- nvinfo : EIATTR_SW2861232_WAR
	.align		4
.L_2597:
        /*0008*/ 	.byte	0x01, 0x35
	.zero		2


	//----- nvinfo : EIATTR_PARAM_CBANK
	.align		4
        /*000c*/ 	.byte	0x04, 0x0a
        /*000e*/ 	.short	(.L_2599 - .L_2598)
	.align		4
.L_2598:
        /*0010*/ 	.word	index@(.nv.constant0._ZN10layer_norm31ln_parallel_residual_bwd_kernelINS_13Kernel_traitsI6__halfffffjLj1024ELj1ELj4ELj1ELj16ENS_18Kernel_traits_baseILj1024ES2_ffffjLj128EEEEELb0ELb1ELb0EEEvNS_9BwdParamsE)
        /*0014*/ 	.short	0x0160
        /*0016*/ 	.short	0x0128


	//----- nvinfo : EIATTR_CBANK_PARAM_SIZE
	.align		4
.L_2599:
        /*0018*/ 	.byte	0x03, 0x19
        /*001a*/ 	.short	0x0128


	//----- nvinfo : EIATTR_KPARAM_INFO
	.align		4
        /*001c*/ 	.byte	0x04, 0x17
        /*001e*/ 	.short	(.L_2601 - .L_2600)
.L_2600:
        /*0020*/ 	.word	0x00000000
        /*0024*/ 	.short	0x0000
        /*0026*/ 	.short	0x0000
        /*0028*/ 	.byte	0x00, 0xf0, 0xa1, 0x04


	//----- nvinfo : EIATTR_MAXREG_COUNT
	.align		4
.L_2601:
        /*002c*/ 	.byte	0x03, 0x1b
        /*002e*/ 	.short	0x00ff


	//----- nvinfo : EIATTR_NUM_BARRIERS
	.align		4
        /*0030*/ 	.byte	0x02, 0x4c
        /*0032*/ 	.byte	0x01
	.zero		1


	//----- nvinfo : EIATTR_MERCURY_ISA_VERSION
	.align		4
        /*0034*/ 	.byte	0x03, 0x5f
        /*0036*/ 	.short	0x0000


	//----- nvinfo : EIATTR_COOP_GROUP_MASK_REGIDS
	.align		4
        /*0038*/ 	.byte	0x04, 0x29
        /*003a*/ 	.short	(.L_2603 - .L_2602)


	//   ....[0]....
.L_2602:
        /*003c*/ 	.word	0xffffffff


	//   ....[1]....
        /*0040*/ 	.word	0xffffffff


	//   ....[2]....
        /*0044*/ 	.word	0xffffffff


	//   ....[3]....
        /*0048*/ 	.word	0xffffffff


	//   ....[4]....
        /*004c*/ 	.word	0xffffffff


	//   ....[5]....
        /*0050*/ 	.word	0xffffffff


	//   ....[6]....
        /*0054*/ 	.word	0xffffffff


	//   ....[7]....
        /*0058*/ 	.word	0xffffffff


	//   ....[8]....
        /*005c*/ 	.word	0xffffffff


	//   ....[9]....
        /*0060*/ 	.word	0xffffffff


	//   ....[10]....
        /*0064*/ 	.word	0xffffffff


	//   ....[11]....
        /*0068*/ 	.word	0xffffffff


	//   ....[12]....
        /*006c*/ 	.word	0xffffffff


	//   ....[13]....
        /*0070*/ 	.word	0xffffffff


	//   ....[14]....
        /*0074*/ 	.word	0xffffffff


	//   ....[15]....
        /*0078*/ 	.word	0xffffffff


	//   ....[16]....
        /*007c*/ 	.word	0xffffffff


	//   ....[17]....
        /*0080*/ 	.word	0xffffffff


	//   ....[18]....
        /*0084*/ 	.word	0xffffffff


	//   ....[19]....
        /*0088*/ 	.word	0xffffffff


	//----- nvinfo : EIATTR_COOP_GROUP_INSTR_OFFSETS
	.align		4
.L_2603:
        /*008c*/ 	.byte	0x04, 0x28
        /*008e*/ 	.short	(.L_2605 - .L_2604)


	//   ....[0]....
.L_2604:
        /*0090*/ 	.word	0x00002160


	//   ....[1]....
        /*0094*/ 	.word	0x00002180


	//   ....[2]....
        /*0098*/ 	.word	0x000021a0


	//   ....[3]....
        /*009c*/ 	.word	0x000021c0


	//   ....[4]....
        /*00a0*/ 	.word	0x000021e0


	//   ....[5]....
        /*00a4*/ 	.word	0x00002200


	//   ....[6]....
        /*00a8*/ 	.word	0x00002220


	//   ....[7]....
        /*00ac*/ 	.word	0x00002240


	//   ....[8]....
        /*00b0*/ 	.word	0x00002260


	//   ....[9]....
        /*00b4*/ 	.word	0x00002280


	//   ....[10]....
        /*00b8*/ 	.word	0x00004a30


	//   ....[11]....
        /*00bc*/ 	.word	0x00004ab0


	//   ....[12]....
        /*00c0*/ 	.word	0x00004b30


	//   ....[13]....
        /*00c4*/ 	.word	0x00004ba0


	//   ....[14]....
        /*00c8*/ 	.word	0x00004c20


	//   ....[15]....
        /*00cc*/ 	.word	0x00004c90


	//   ....[16]....
        /*00d0*/ 	.word	0x00004d10


	//   ....[17]....
        /*00d4*/ 	.word	0x00004d80


	//   ....[18]....
        /*00d8*/ 	.word	0x00004e00


	//   ....[19]....
        /*00dc*/ 	.word	0x00004e70


	//----- nvinfo : EIATTR_EXIT_INSTR_OFFSETS
	.align		4
.L_2605:
        /*00e0*/ 	.byte	0x04, 0x1c
        /*00e2*/ 	.short	(.L_2607 - .L_2606)


	//   ....[0]....
.L_2606:
        /*00e4*/ 	.word	0x000049a0


	//   ....[1]....
        /*00e8*/ 	.word	0x000049d0


	//----- nvinfo : EIATTR_MAX_THREADS
	.align		4
.L_2607:
        /*00ec*/ 	.byte	0x04, 0x05
        /*00ee*/ 	.short	(.L_2609 - .L_2608)
.L_2608:
        /*00f0*/ 	.word	0x00000080
        /*00f4*/ 	.word	0x00000001
        /*00f8*/ 	.word	0x00000001


	//----- nvinfo : EIATTR_CRS_STACK_SIZE
	.align		4
.L_2609:
        /*00fc*/ 	.byte	0x04, 0x1e
        /*00fe*/ 	.short	(.L_2611 - .L_2610)
.L_2610:
        /*0100*/ 	.word	0x00000000
.L_2611:


//--------------------- .nv.info._ZN10layer_norm31ln_parallel_residual_bwd_kernelINS_13Kernel_traitsI6__halfffffjLj1024ELj1ELj4ELj1ELj16ENS_18Kernel_traits_baseILj1024ES2_ffffjLj128EEEEELb0ELb1ELb1EEEvNS_9BwdParamsE --------------------------
	.section	.nv.info._ZN10layer_norm31ln_parallel_residual_bwd_kernelINS_13Kernel_traitsI6__halfffffjLj1024ELj1ELj4ELj1ELj16ENS_18Kernel_traits_baseILj1024ES2_ffffjLj128EEEEELb0ELb1ELb1EEEvNS_9BwdParamsE,"",@"SHT_CUDA_INFO"
	.sectionflags	@""
	.align	4


	//----- nvinfo : EIATTR_CUDA_API_VERSION
	.align		4
        /*0000*/ 	.byte	0x04, 0x37
        /*0002*/ 	.short	(.L_2613 - .L_2612)
.L_2612:
        /*0004*/ 	.word	0x00000082


	//----- nvinfo : EIATTR_SW2861232_WAR
	.align		4
.L_2613:
        /*0008*/ 	.byte	0x01, 0x35
	.zero		2


	//----- nvinfo : EIATTR_PARAM_CBANK
	.align		4
        /*000c*/ 	.byte	0x04, 0x0a
        /*000e*/ 	.short	(.L_2615 - .L_2614)
	.align		4
.L_2614:
        /*0010*/ 	.word	index@(.nv.constant0._ZN10layer_norm31ln_parallel_residual_bwd_kernelINS_13Kernel_traitsI6__halfffffjLj1024ELj1ELj4ELj1ELj16ENS_18Kernel_traits_baseILj1024ES2_ffffjLj128EEEEELb0ELb1ELb1EEEvNS_9BwdParamsE)
        /*0014*/ 	.short	0x0160
        /*0016*/ 	.short	0x0128


	//----- nvinfo : EIATTR_CBANK_PARAM_SIZE
	.align		4
.L_2615:
        /*0018*/ 	.byte	0x03, 0x19
        /*001a*/ 	.short	0x0128


	//----- nvinfo : EIATTR_KPARAM_INFO
	.align		4
        /*001c*/ 	.byte	0x04, 0x17
        /*001e*/ 	.short	(.L_2617 - .L_2616)
.L_2616:
        /*0020*/ 	.word	0x00000000
        /*0024*/ 	.short	0x0000
        /*0026*/ 	.short	0x0000
        /*0028*/ 	.byte	0x00, 0xf0, 0xa1, 0x04


	//----- nvinfo : EIATTR_MAXREG_COUNT
	.align		4
.L_2617:
        /*002c*/ 	.byte	0x03, 0x1b
        /*002e*/ 	.short	0x00ff


	//----- nvinfo : EIATTR_NUM_BARRIERS
	.align		4
        /*0030*/ 	.byte	0x02, 0x4c
        /*0032*/ 	.byte	0x01
	.zero		1


	//----- nvinfo : EIATTR_MERCURY_ISA_VERSION
	.align		4
        /*0034*/ 	.byte	0x03, 0x5f
        /*0036*/ 	.short	0x0000


	//----- nvinfo : EIATTR_COOP_GROUP_MASK_REGIDS
	.align		4
        /*0038*/ 	.byte	0x04, 0x29
        /*003a*/ 	.short	(.L_2619 - .L_2618)


	//   ....[0]....
.L_2618:
        /*003c*/ 	.word	0xffffffff


	//   ....[1]....
        /*0040*/ 	.word	0xffffffff


	//   ....[2]....
        /*0044*/ 	.word	0xffffffff


	//   ....[3]....
        /*0048*/ 	.word	0xffffffff


	//   ....[4]....
        /*004c*/ 	.word	0xffffffff


	//   ....[5]....
        /*0050*/ 	.word	0xffffffff


	//   ....[6]....
        /*0054*/ 	.word	0xffffffff


	//   ....[7]....
        /*0058*/ 	.word	0xffffffff


	//   ....[8]....
        /*005c*/ 	.word	0xffffffff


	//   ....[9]....
        /*0060*/ 	.word	0xffffffff


	//   ....[10]....
        /*0064*/ 	.word	0xffffffff


	//   ....[11]....
        /*0068*/ 	.word	0xffffffff


	//   ....[12]....
        /*006c*/ 	.word	0xffffffff


	//   ....[13]....
        /*0070*/ 	.word	0xffffffff


	//   ....[14]....
        /*0074*/ 	.word	0xffffffff


	//   ....[15]....
        /*0078*/ 	.word	0xffffffff


	//   ....[16]....
        /*007c*/ 	.word	0xffffffff


	//   ....[17]....
        /*0080*/ 	.word	0xffffffff


	//   ....[18]....
        /*0084*/ 	.word	0xffffffff


	//   ....[19]....
        /*0088*/ 	.word	0xffffffff


	//----- nvinfo : EIATTR_COOP_GROUP_INSTR_OFFSETS
	.align		4
.L_2619:
        /*008c*/ 	.byte	0x04, 0x28
        /*008e*/ 	.short	(.L_2621 - .L_2620)


	//   ....[0]....
.L_2620:
        /*0090*/ 	.word	0x00001d00


	//   ....[1]....
        /*0094*/ 	.word	0x00001d20


	//   ....[2]....
        /*0098*/ 	.word	0x00001d40


	//   ....[3]....
        /*009c*/ 	.word	0x00001d60


	//   ....[4]....
        /*00a0*/ 	.word	0x00001d80


	//   ....[5]....
        /*00a4*/ 	.word	0x00001da0


	//   ....[6]....
        /*00a8*/ 	.word	0x00001dc0


	//   ....[7]....
        /*00ac*/ 	.word	0x00001de0


	//   ....[8]....
        /*00b0*/ 	.word	0x00001e00


	//   ....[9]....
        /*00b4*/ 	.word	0x00001e20


	//   ....[10]....
        /*00b8*/ 	.word	0x00003fe0


	//   ....[11]....
        /*00bc*/ 	.word	0x00004060


	//   ....[12]....
        /*00c0*/ 	.word	0x000040e0


	//   ....[13]....
        /*00c4*/ 	.word	0x00004150


	//   ....[14]....
        /*00c8*/ 	.word	0x000041d0


	//   ....[15]....
        /*00cc*/ 	.word	0x00004240


	//   ....[16]....
        /*00d0*/ 	.word	0x000042c0


	//   ....[17]....
        /*00d4*/ 	.word	0x00004330


	//   ....[18]....
        /*00d8*/ 	.word	0x000043b0


	//   ....[19]....
        /*00dc*/ 	.word	0x00004420


	//----- nvinfo : EIATTR_EXIT_INSTR_OFFSETS
	.align		4
.L_2621:
        /*00e0*/ 	.byte	0x04, 0x1c
        /*00e2*/ 	.short	(.L_2623 - .L_2622)


	//   ....[0]....
.L_2622:
        /*00e4*/ 	.word	0x00003f80


	//----- nvinfo : EIATTR_MAX_THREADS
	.align		4
.L_2623:
        /*00e8*/ 	.byte	0x04, 0x05
        /*00ea*/ 	.short	(.L_2625 - .L_2624)
.L_2624:
        /*00ec*/ 	.word	0x00000080
        /*00f0*/ 	.word	0x00000001
        /*00f4*/ 	.word	0x00000001


	//----- nvinfo : EIATTR_CRS_STACK_SIZE
	.align		4
.L_2625:
        /*00f8*/ 	.byte	0x04, 0x1e
        /*00fa*/ 	.short	(.L_2627 - .L_2626)
.L_2626:
        /*00fc*/ 	.word	0x00000000
.L_2627:


//--------------------- .nv.info._ZN10layer_norm31ln_parallel_residual_bwd_kernelINS_13Kernel_traitsI6__halfffffjLj1024ELj1ELj4ELj1ELj16ENS_18Kernel_traits_baseILj1024ES2_ffffjLj128EEEEELb1ELb0ELb0EEEvNS_9BwdParamsE --------------------------
	.section	.nv.info._ZN10layer_norm31ln_parallel_residual_bwd_kernelINS_13Kernel_traitsI6__halfffffjLj1024ELj1ELj4ELj1ELj16ENS_18Kernel_traits_baseILj1024ES2_ffffjLj128EEEEELb1ELb0ELb0EEEvNS_9BwdParamsE,"",@"SHT_CUDA_INFO"
	.sectionflags	@""
	.align	4


	//----- nvinfo : EIATTR_CUDA_API_VERSION
	.align		4
        /*0000*/ 	.byte	0x04, 0x37
        /*0002*/ 	.short	(.L_2629 - .L_2628)
.L_2628:
        /*0004*/ 	.word	0x00000082


	//----- nvinfo : EIATTR_SW2861232_WAR
	.align		4
.L_2629:
        /*0008*/ 	.byte	0x01, 0x35
	.zero		2


	//----- nvinfo : EIATTR_PARAM_CBANK
	.align		4
        /*000c*/ 	.byte	0x04, 0x0a
        /*000e*/ 	.short	(.L_2631 - .L_2630)
	.align		4
.L_2630:
        /*0010*/ 	.word	index@(.nv.constant0._ZN10layer_norm31ln_parallel_residual_bwd_kernelINS_13Kernel_traitsI6__halfffffjLj1024ELj1ELj4ELj1ELj16ENS_18Kernel_traits_baseILj1024ES2_ffffjLj128EEEEELb1ELb0ELb0EEEvNS_9BwdParamsE)
        /*0014*/ 	.short	0x0160
        /*0016*/ 	.short	0x0128


	//----- nvinfo : EIATTR_CBANK_PARAM_SIZE
	.align		4
.L_2631:
        /*0018*/ 	.byte	0x03, 0x19
        /*001a*/ 	.short	0x0128


	//----- nvinfo : EIATTR_KPARAM_INFO
	.align		4
        /*001c*/ 	.byte	0x04, 0x17
        /*001e*/ 	.short	(.L_2633 - .L_2632)
.L_2632:
        /*0020*/ 	.word	0x00000000
        /*0024*/ 	.short	0x0000
        /*0026*/ 	.short	0x0000
        /*0028*/ 	.byte	0x00, 0xf0, 0xa1, 0x04


	//----- nvinfo : EIATTR_MAXREG_COUNT
	.align		4
.L_2633:
        /*002c*/ 	.byte	0x03, 0x1b
        /*002e*/ 	.short	0x00ff


	//----- nvinfo : EIATTR_NUM_BARRIERS
	.align		4
        /*0030*/ 	.byte	0x02, 0x4c
        /*0032*/ 	.byte	0x01
	.zero		1


	//----- nvinfo : EIATTR_ANNOTATIONS
	.align		4
        /*0034*/ 	.byte	0x04, 0x55
        /*0036*/ 	.short	(.L_2635 - .L_2634)


	//   ....[0]....
.L_2634:
        /* <DEDUP_REMOVED lines=84> */


	//----- nvinfo : EIATTR_MERCURY_ISA_VERSION
	.align		4
.L_2635:
        /*0568*/ 	.byte	0x03, 0x5f
        /*056a*/ 	.short	0x0000


	//----- nvinfo : EIATTR_COOP_GROUP_MASK_REGIDS
	.align		4
        /*056c*/ 	.byte	0x04, 0x29
        /*056e*/ 	.short	(.L_2637 - .L_2636)


	//   ....[0]....
.L_2636:
        /*0570*/ 	.word	0xffffffff


	//   ....[1]....
        /*0574*/ 	.word	0xffffffff


	//   ....[2]....
        /*0578*/ 	.word	0xffffffff


	//   ....[3]....
        /*057c*/ 	.word	0xffffffff


	//   ....[4]....
        /*0580*/ 	.word	0xffffffff


	//   ....[5]....
        /*0584*/ 	.word	0xffffffff


	//   ....[6]....
        /*0588*/ 	.word	0xffffffff


	//   ....[7]....
        /*058c*/ 	.word	0xffffffff


	//   ....[8]....
        /*0590*/ 	.word	0xffffffff


	//   ....[9]....
        /*0594*/ 	.word	0xffffffff


	//   ....[10]....
        /*0598*/ 	.word	0xffffffff


	//   ....[11]....
        /*059c*/ 	.word	0xffffffff


	//   ....[12]....
        /*05a0*/ 	.word	0xffffffff


	//   ....[13]....
        /*05a4*/ 	.word	0xffffffff


	//   ....[14]....
        /*05a8*/ 	.word	0xffffffff


	//   ....[15]....
        /*05ac*/ 	.word	0xffffffff


	//   ....[16]....
        /*05b0*/ 	.word	0xffffffff


	//   ....[17]....
        /*05b4*/ 	.word	0xffffffff


	//   ....[18]....
        /*05b8*/ 	.word	0xffffffff


	//   ....[19]....
        /*05bc*/ 	.word	0xffffffff


	//----- nvinfo : EIATTR_COOP_GROUP_INSTR_OFFSETS
	.align		4
.L_2637:
        /*05c0*/ 	.byte	0x04, 0x28
        /*05c2*/ 	.short	(.L_2639 - .L_2638)


	//   ....[0]....
.L_2638:
        /*05c4*/ 	.word	0x00003e60


	//   ....[1]....
        /*05c8*/ 	.word	0x00003e80


	//   ....[2]....
        /*05cc*/ 	.word	0x00003eb0


	//   ....[3]....
        /*05d0*/ 	.word	0x00003ed0


	//   ....[4]....
        /*05d4*/ 	.word	0x00003ef0


	//   ....[5]....
        /*05d8*/ 	.word	0x00003f10


	//   ....[6]....
        /*05dc*/ 	.word	0x00003f30


	//   ....[7]....
        /*05e0*/ 	.word	0x00003f50


	//   ....[8]....
        /*05e4*/ 	.word	0x00003f60


	//   ....[9]....
        /*05e8*/ 	.word	0x00003f80


	//   ....[10]....
        /*05ec*/ 	.word	0x000081d0


	//   ....[11]....
        /*05f0*/ 	.word	0x00008250


	//   ....[12]....
        /*05f4*/ 	.word	0x000082d0


	//   ....[13]....
        /*05f8*/ 	.word	0x00008340


	//   ....[14]....
        /*05fc*/ 	.word	0x000083c0


	//   ....[15]....
        /*0600*/ 	.word	0x00008430


	//   ....[16]....
        /*0604*/ 	.word	0x000084b0


	//   ....[17]....
        /*0608*/ 	.word	0x00008520


	//   ....[18]....
        /*060c*/ 	.word	0x000085a0


	//   ....[19]....
        /*0610*/ 	.word	0x00008610


	//----- nvinfo : EIATTR_EXIT_INSTR_OFFSETS
	.align		4
.L_2639:
        /*0614*/ 	.byte	0x04, 0x1c
        /*0616*/ 	.short	(.L_2641 - .L_2640)


	//   ....[0]....
.L_2640:
        /*0618*/ 	.word	0x00008110


	//   ....[1]....
        /*061c*/ 	.word	0x00008170


	//----- nvinfo : EIATTR_MAX_THREADS
	.align		4
.L_2641:
        /*0620*/ 	.byte	0x04, 0x05
        /*0622*/ 	.short	(.L_2643 - .L_2642)
.L_2642:
        /*0624*/ 	.word	0x00000080
        /*0628*/ 	.word	0x00000001
        /*062c*/ 	.word	0x00000001


	//----- nvinfo : EIATTR_CRS_STACK_SIZE
	.align		4
.L_2643:
        /*0630*/ 	.byte	0x04, 0x1e
        /*0632*/ 	.short	(.L_2645 - .L_2644)
.L_2644:
        /*0634*/ 	.word	0x00000000
.L_2645:


//--------------------- .nv.info._ZN10layer_norm31ln_parallel_residual_bwd_kernelINS_13Kernel_traitsI6__halfffffjLj1024ELj1ELj4ELj1ELj16ENS_18Kernel_traits_baseILj1024ES2_ffffjLj128EEEEELb1ELb0ELb1EEEvNS_9BwdParamsE --------------------------
	.section	.nv.info._ZN10layer_norm31ln_parallel_residual_bwd_kernelINS_13Kernel_traitsI6__halfffffjLj1024ELj1ELj4ELj1ELj16ENS_18Kernel_traits_baseILj1024ES2_ffffjLj128EEEEELb1ELb0ELb1EEEvNS_9BwdParamsE,"",@"SHT_CUDA_INFO"
	.sectionflags	@""
	.align	4


	//----- nvinfo : EIATTR_CUDA_API_VERSION
	.align		4
        /*0000*/ 	.byte	0x04, 0x37
        /*0002*/ 	.short	(.L_2647 - .L_2646)
.L_2646:
        /*0004*/ 	.word	0x00000082


	//----- nvinfo : EIATTR_SW2861232_WAR
	.align		4
.L_2647:
        /*0008*/ 	.byte	0x01, 0x35
	.zero		2


	//----- nvinfo : EIATTR_PARAM_CBANK
	.align		4
        /*000c*/ 	.byte	0x04, 0x0a
        /*000e*/ 	.short	(.L_2649 - .L_2648)
	.align		4
.L_2648:
        /*0010*/ 	.word	index@(.nv.constant0._ZN10layer_norm31ln_parallel_residual_bwd_kernelINS_13Kernel_traitsI6__halfffffjLj1024ELj1ELj4ELj1ELj16ENS_18Kernel_traits_baseILj1024ES2_ffffjLj128EEEEELb1ELb0ELb1EEEvNS_9BwdParamsE)
        /*0014*/ 	.short	0x0160
        /*0016*/ 	.short	0x0128


	//----- nvinfo : EIATTR_CBANK_PARAM_SIZE
	.align		4
.L_2649:
        /*0018*/ 	.byte	0x03, 0x19
        /*001a*/ 	.short	0x0128


	//----- nvinfo : EIATTR_KPARAM_INFO
	.align		4
        /*001c*/ 	.byte	0x04, 0x17
        /*001e*/ 	.short	(.L_2651 - .L_2650)
.L_2650:
        /*0020*/ 	.word	0x00000000
        /*0024*/ 	.short	0x0000
        /*0026*/ 	.short	0x0000
        /*0028*/ 	.byte	0x00, 0xf0, 0xa1, 0x04


	//----- nvinfo : EIATTR_MAXREG_COUNT
	.align		4
.L_2651:
        /*002c*/ 	.byte	0x03, 0x1b
        /*002e*/ 	.short	0x00ff


	//----- nvinfo : EIATTR_NUM_BARRIERS
	.align		4
        /*0030*/ 	.byte	0x02, 0x4c
        /*0032*/ 	.byte	0x01
	.zero		1


	//----- nvinfo : EIATTR_ANNOTATIONS
	.align		4
        /*0034*/ 	.byte	0x04, 0x55
        /*0036*/ 	.short	(.L_2653 - .L_2652)


	//   ....[0]....
.L_2652:
        /* <DEDUP_REMOVED lines=127> */


	//----- nvinfo : EIATTR_MERCURY_ISA_VERSION
	.align		4
.L_2653:
        /*0818*/ 	.byte	0x03, 0x5f
        /*081a*/ 	.short	0x0000


	//----- nvinfo : EIATTR_COOP_GROUP_MASK_REGIDS
	.align		4
        /*081c*/ 	.byte	0x04, 0x29
        /*081e*/ 	.short	(.L_2655 - .L_2654)


	//   ....[0]....
.L_2654:
        /*0820*/ 	.word	0xffffffff


	//   ....[1]....
        /*0824*/ 	.word	0xffffffff


	//   ....[2]....
        /*0828*/ 	.word	0xffffffff


	//   ....[3]....
        /*082c*/ 	.word	0xffffffff


	//   ....[4]....
        /*0830*/ 	.word	0xffffffff


	//   ....[5]....
        /*0834*/ 	.word	0xffffffff


	//   ....[6]....
        /*0838*/ 	.word	0xffffffff


	//   ....[7]....
        /*083c*/ 	.word	0xffffffff


	//   ....[8]....
        /*0840*/ 	.word	0xffffffff


	//   ....[9]....
        /*0844*/ 	.word	0xffffffff


	//   ....[10]....
        /*0848*/ 	.word	0xffffffff


	//   ....[11]....
        /*084c*/ 	.word	0xffffffff


	//   ....[12]....
        /*0850*/ 	.word	0xffffffff


	//   ....[13]....
        /*0854*/ 	.word	0xffffffff


	//   ....[14]....
        /*0858*/ 	.word	0xffffffff


	//   ....[15]....
        /*085c*/ 	.word	0xffffffff


	//   ....[16]....
        /*0860*/ 	.word	0xffffffff


	//   ....[17]....
        /*0864*/ 	.word	0xffffffff


	//   ....[18]....
        /*0868*/ 	.word	0xffffffff


	//   ....[19]....
        /*086c*/ 	.word	0xffffffff


	//----- nvinfo : EIATTR_COOP_GROUP_INSTR_OFFSETS
	.align		4
.L_2655:
        /*0870*/ 	.byte	0x04, 0x28
        /*0872*/ 	.short	(.L_2657 - .L_2656)


	//   ....[0]....
.L_2656:
        /*0874*/ 	.word	0x00003cd0


	//   ....[1]....
        /*0878*/ 	.word	0x00003cf0


	//   ....[2]....
        /*087c*/ 	.word	0x00003d20


	//   ....[3]....
        /*0880*/ 	.word	0x00003d40


	//   ....[4]....
        /*0884*/ 	.word	0x00003d60


	//   ....[5]....
        /*0888*/ 	.word	0x00003d80


	//   ....[6]....
        /*088c*/ 	.word	0x00003da0


	//   ....[7]....
        /*0890*/ 	.word	0x00003dc0


	//   ....[8]....
        /*0894*/ 	.word	0x00003dd0


	//   ....[9]....
        /*0898*/ 	.word	0x00003df0


	//   ....[10]....
        /*089c*/ 	.word	0x00007830


	//   ....[11]....
        /*08a0*/ 	.word	0x000078b0


	//   ....[12]....
        /*08a4*/ 	.word	0x00007930


	//   ....[13]....
        /*08a8*/ 	.word	0x000079a0


	//   ....[14]....
        /*08ac*/ 	.word	0x00007a20


	//   ....[15]....
        /*08b0*/ 	.word	0x00007a90


	//   ....[16]....
        /*08b4*/ 	.word	0x00007b10


	//   ....[17]....
        /*08b8*/ 	.word	0x00007b80


	//   ....[18]....
        /*08bc*/ 	.word	0x00007c00


	//   ....[19]....
        /*08c0*/ 	.word	0x00007c70


	//----- nvinfo : EIATTR_EXIT_INSTR_OFFSETS
	.align		4
.L_2657:
        /*08c4*/ 	.byte	0x04, 0x1c
        /*08c6*/ 	.short	(.L_2659 - .L_2658)


	//   ....[0]....
.L_2658:
        /*08c8*/ 	.word	0x000077d0


	//----- nvinfo : EIATTR_MAX_THREADS
	.align		4
.L_2659:
        /*08cc*/ 	.byte	0x04, 0x05
        /*08ce*/ 	.short	(.L_2661 - .L_2660)
.L_2660:
        /*08d0*/ 	.word	0x00000080
        /*08d4*/ 	.word	0x00000001
        /*08d8*/ 	.word	0x00000001


	//----- nvinfo : EIATTR_CRS_STACK_SIZE
	.align		4
.L_2661:
        /*08dc*/ 	.byte	0x04, 0x1e
        /*08de*/ 	.short	(.L_2663 - .L_2662)
.L_2662:
        /*08e0*/ 	.word	0x00000000
.L_2663:


//--------------------- .nv.info._ZN10layer_norm22ln_bwd_finalize_kernelINS_22Kernel_traits_finalizeILj1024E6__halfffffjLb0ELj1024ELj4ENS_18Kernel_traits_baseILj1024ES2_ffffjLj1024EEEEELb0ELb0EEEvNS_9BwdParamsE --------------------------
	.section	.nv.info._ZN10layer_norm22ln_bwd_finalize_kernelINS_22Kernel_traits_finalizeILj1024E6__halfffffjLb0ELj1024ELj4ENS_18Kernel_traits_baseILj1024ES2_ffffjLj1024EEEEELb0ELb0EEEvNS_9BwdParamsE,"",@"SHT_CUDA_INFO"
	.sectionflags	@""
	.align	4


	//----- nvinfo : EIATTR_CUDA_API_VERSION
	.align		4
        /*0000*/ 	.byte	0x04, 0x37
        /*0002*/ 	.short	(.L_2665 - .L_2664)
.L_2664:
        /*0004*/ 	.word	0x00000082


	//----- nvinfo : EIATTR_SW2861232_WAR
	.align		4
.L_2665:
        /*0008*/ 	.byte	0x01, 0x35
	.zero		2


	//----- nvinfo : EIATTR_PARAM_CBANK
	.align		4
        /*000c*/ 	.byte	0x04, 0x0a
        /*000e*/ 	.short	(.L_2667 - .L_2666)
	.align		4
.L_2666:
        /*0010*/ 	.word	index@(.nv.constant0._ZN10layer_norm22ln_bwd_finalize_kernelINS_22Kernel_traits_finalizeILj1024E6__halfffffjLb0ELj1024ELj4ENS_18Kernel_traits_baseILj1024ES2_ffffjLj1024EEEEELb0ELb0EEEvNS_9BwdParamsE)
        /*0014*/ 	.short	0x0160
        /*0016*/ 	.short	0x0128


	//----- nvinfo : EIATTR_CBANK_PARAM_SIZE
	.align		4
.L_2667:
        /*0018*/ 	.byte	0x03, 0x19
        /*001a*/ 	.short	0x0128


	//----- nvinfo : EIATTR_KPARAM_INFO
	.align		4
        /*001c*/ 	.byte	0x04, 0x17
        /*001e*/ 	.short	(.L_2669 - .L_2668)
.L_2668:
        /*0020*/ 	.word	0x00000000
        /*0024*/ 	.short	0x0000
        /*0026*/ 	.short	0x0000
        /*0028*/ 	.byte	0x00, 0xf0, 0xa1, 0x04


	//----- nvinfo : EIATTR_MAXREG_COUNT
	.align		4
.L_2669:
        /*002c*/ 	.byte	0x03, 0x1b
        /*002e*/ 	.short	0x0040


	//----- nvinfo : EIATTR_NUM_BARRIERS
	.align		4
        /*0030*/ 	.byte	0x02, 0x4c
        /*0032*/ 	.byte	0x01
	.zero		1


	//----- nvinfo : EIATTR_MERCURY_ISA_VERSION
	.align		4
        /*0034*/ 	.byte	0x03, 0x5f
        /*0036*/ 	.short	0x0000


	//----- nvinfo : EIATTR_COOP_GROUP_MASK_REGIDS
	.align		4
        /*0038*/ 	.byte	0x04, 0x29
        /*003a*/ 	.short	(.L_2671 - .L_2670)


	//   ....[0]....
.L_2670:
        /*003c*/ 	.word	0xffffffff


	//   ....[1]....
        /*0040*/ 	.word	0xffffffff


	//   ....[2]....
        /*0044*/ 	.word	0xffffffff


	//   ....[3]....
        /*0048*/ 	.word	0xffffffff


	//   ....[4]....
        /*004c*/ 	.word	0xffffffff


	//   ....[5]....
        /*0050*/ 	.word	0xffffffff


	//   ....[6]....
        /*0054*/ 	.word	0xffffffff


	//   ....[7]....
        /*0058*/ 	.word	0xffffffff


	//   ....[8]....
        /*005c*/ 	.word	0xffffffff


	//   ....[9]....
        /*0060*/ 	.word	0xffffffff


	//   ....[10]....
        /*0064*/ 	.word	0xffffffff


	//   ....[11]....
        /*0068*/ 	.word	0xffffffff


	//   ....[12]....
        /*006c*/ 	.word	0xffffffff


	//   ....[13]....
        /*0070*/ 	.word	0xffffffff


	//   ....[14]....
        /*0074*/ 	.word	0xffffffff


	//   ....[15]....
        /*0078*/ 	.word	0xffffffff


	//   ....[16]....
        /*007c*/ 	.word	0xffffffff


	//   ....[17]....
        /*0080*/ 	.word	0xffffffff


	//   ....[18]....
        /*0084*/ 	.word	0xffffffff


	//   ....[19]....
        /*0088*/ 	.word	0xffffffff


	//----- nvinfo : EIATTR_COOP_GROUP_INSTR_OFFSETS
	.align		4
.L_2671:
        /*008c*/ 	.byte	0x04, 0x28
        /*008e*/ 	.short	(.L_2673 - .L_2672)


	//   ....[0]....
.L_2672:
        /*0090*/ 	.word	0x00000820


	//   ....[1]....
        /*0094*/ 	.word	0x00000850


	//   ....[2]....
        /*0098*/ 	.word	0x00000860


	//   ....[3]....
        /*009c*/ 	.word	0x00000890


	//   ....[4]....
        /*00a0*/ 	.word	0x000008a0


	//   ....[5]....
        /*00a4*/ 	.word	0x000008d0


	//   ....[6]....
        /*00a8*/ 	.word	0x000008f0


	//   ....[7]....
        /*00ac*/ 	.word	0x00000900


	//   ....[8]....
        /*00b0*/ 	.word	0x00000930


	//   ....[9]....
        /*00b4*/ 	.word	0x00000940


	//   ....[10]....
        /*00b8*/ 	.word	0x00000b50


	//   ....[11]....
        /*00bc*/ 	.word	0x00000bc0


	//   ....[12]....
        /*00c0*/ 	.word	0x00000c20


	//   ....[13]....
        /*00c4*/ 	.word	0x00000c80


	//   ....[14]....
        /*00c8*/ 	.word	0x00000cf0


	//   ....[15]....
        /*00cc*/ 	.word	0x00000d60


	//   ....[16]....
        /*00d0*/ 	.word	0x00000dc0


	//   ....[17]....
        /*00d4*/ 	.word	0x00000e20


	//   ....[18]....
        /*00d8*/ 	.word	0x00000e80


	//   ....[19]....
        /*00dc*/ 	.word	0x00000ee0


	//----- nvinfo : EIATTR_EXIT_INSTR_OFFSETS
	.align		4
.L_2673:
        /*00e0*/ 	.byte	0x04, 0x1c
        /*00e2*/ 	.short	(.L_2675 - .L_2674)


	//   ....[0]....
.L_2674:
        /*00e4*/ 	.word	0x00000070


	//   ....[1]....
        /*00e8*/ 	.word	0x00000af0


	//----- nvinfo : EIATTR_MAX_THREADS
	.align		4
.L_2675:
        /*00ec*/ 	.byte	0x04, 0x05
        /*00ee*/ 	.short	(.L_2677 - .L_2676)
.L_2676:
        /*00f0*/ 	.word	0x00000400
        /*00f4*/ 	.word	0x00000001
        /*00f8*/ 	.word	0x00000001


	//----- nvinfo : EIATTR_CRS_STACK_SIZE
	.align		4
.L_2677:
        /*00fc*/ 	.byte	0x04, 0x1e
        /*00fe*/ 	.short	(.L_2679 - .L_2678)
.L_2678:
        /*0100*/ 	.word	0x00000000
.L_2679:


//--------------------- .nv.info._ZN10layer_norm40ln_parallel_residual_bwd_finalize_kernelINS_22Kernel_traits_finalizeILj1024E6__halfffffjLb0ELj1024ELj4ENS_18Kernel_traits_baseILj1024ES2_ffffjLj1024EEEEELb0EEEvNS_9BwdParamsE --------------------------
	.section	.nv.info._ZN10layer_norm40ln_parallel_residual_bwd_finalize_kernelINS_22Kernel_traits_finalizeILj1024E6__halfffffjLb0ELj1024ELj4ENS_18Kernel_traits_baseILj1024ES2_ffffjLj1024EEEEELb0EEEvNS_9BwdParamsE,"",@"SHT_CUDA_INFO"
	.sectionflags	@""
	.align	4


	//----- nvinfo : EIATTR_CUDA_API_VERSION
	.align		4
        /*0000*/ 	.byte	0x04, 0x37
        /*0002*/ 	.short	(.L_2681 - .L_2680)
.L_2680:
        /*0004*/ 	.word	0x00000082


	//----- nvinfo : EIATTR_SW2861232_WAR
	.align		4
.L_2681:
        /*0008*/ 	.byte	0x01, 0x35
	.zero		2


	//----- nvinfo : EIATTR_PARAM_CBANK
	.align		4
        /*000c*/ 	.byte	0x04, 0x0a
        /*000e*/ 	.short	(.L_2683 - .L_2682)
	.align		4
.L_2682:
        /*0010*/ 	.word	index@(.nv.constant0._ZN10layer_norm40ln_parallel_residual_bwd_finalize_kernelINS_22Kernel_traits_finalizeILj1024E6__halfffffjLb0ELj1024ELj4ENS_18Kernel_traits_baseILj1024ES2_ffffjLj1024EEEEELb0EEEvNS_9BwdParamsE)
        /*0014*/ 	.short	0x0160
        /*0016*/ 	.short	0x0128


	//----- nvinfo : EIATTR_CBANK_PARAM_SIZE
	.align		4
.L_2683:
        /*0018*/ 	.byte	0x03, 0x19
        /*001a*/ 	.short	0x0128


	//----- nvinfo : EIATTR_KPARAM_INFO
	.align		4
        /*001c*/ 	.byte	0x04, 0x17
        /*001e*/ 	.short	(.L_2685 - .L_2684)
.L_2684:
        /*0020*/ 	.word	0x00000000
        /*0024*/ 	.short	0x0000
        /*0026*/ 	.short	0x0000
        /*0028*/ 	.byte	0x00, 0xf0, 0xa1, 0x04


	//----- nvinfo : EIATTR_MAXREG_COUNT
	.align		4
.L_2685:
        /*002c*/ 	.byte	0x03, 0x1b
        /*002e*/ 	.short	0x0040


	//----- nvinfo : EIATTR_NUM_BARRIERS
	.align		4
        /*0030*/ 	.byte	0x02, 0x4c
        /*0032*/ 	.byte	0x01
	.zero		1


	//----- nvinfo : EIATTR_MERCURY_ISA_VERSION
	.align		4
        /*0034*/ 	.byte	0x03, 0x5f
        /*0036*/ 	.short	0x0000


	//----- nvinfo : EIATTR_COOP_GROUP_MASK_REGIDS
	.align		4
        /*0038*/ 	.byte	0x04, 0x29
        /*003a*/ 	.short	(.L_2687 - .L_2686)


	//   ....[0]....
.L_2686:
        /*003c*/ 	.word	0xffffffff


	//   ....[1]....
        /*0040*/ 	.word	0xffffffff


	//   ....[2]....
        /*0044*/ 	.word	0xffffffff


	//   ....[3]....
        /*0048*/ 	.word	0xffffffff


	//   ....[4]....
        /*004c*/ 	.word	0xffffffff


	//   ....[5]....
        /*0050*/ 	.word	0xffffffff


	//   ....[6]....
        /*0054*/ 	.word	0xffffffff


	//   ....[7]....
        /*0058*/ 	.word	0xffffffff


	//   ....[8]....
        /*005c*/ 	.word	0xffffffff


	//   ....[9]....
        /*0060*/ 	.word	0xffffffff


	//   ....[10]....
        /*0064*/ 	.word	0xffffffff


	//   ....[11]....
        /*0068*/ 	.word	0xffffffff


	//   ....[12]....
        /*006c*/ 	.word	0xffffffff


	//   ....[13]....
        /*0070*/ 	.word	0xffffffff


	//   ....[14]....
        /*0074*/ 	.word	0xffffffff


	//   ....[15]....
        /*0078*/ 	.word	0xffffffff


	//   ....[16]....
        /*007c*/ 	.word	0xffffffff


	//   ....[17]....
        /*0080*/ 	.word	0xffffffff


	//   ....[18]....
        /*0084*/ 	.word	0xffffffff


	//   ....[19]....
        /*0088*/ 	.word	0xffffffff


	//   ....[20]....
        /*008c*/ 	.word	0xffffffff


	//   ....[21]....
        /*0090*/ 	.word	0xffffffff


	//   ....[22]....
        /*0094*/ 	.word	0xffffffff


	//   ....[23]....
        /*0098*/ 	.word	0xffffffff


	//   ....[24]....
        /*009c*/ 	.word	0xffffffff


	//   ....[25]....
        /*00a0*/ 	.word	0xffffffff


	//   ....[26]....
        /*00a4*/ 	.word	0xffffffff


	//   ....[27]....
        /*00a8*/ 	.word	0xffffffff


	//   ....[28]....
        /*00ac*/ 	.word	0xffffffff


	//   ....[29]....
        /*00b0*/ 	.word	0xffffffff


	//   ....[30]....
        /*00b4*/ 	.word	0xffffffff


	//   ....[31]....
        /*00b8*/ 	.word	0xffffffff


	//   ....[32]....
        /*00bc*/ 	.word	0xffffffff


	//   ....[33]....
        /*00c0*/ 	.word	0xffffffff


	//   ....[34]....
        /*00c4*/ 	.word	0xffffffff


	//   ....[35]....
        /*00c8*/ 	.word	0xffffffff


	//   ....[36]....
        /*00cc*/ 	.word	0xffffffff


	//   ....[37]....
        /*00d0*/ 	.word	0xffffffff


	//   ....[38]....
        /*00d4*/ 	.word	0xffffffff


	//   ....[39]....
        /*00d8*/ 	.word	0xffffffff


	//----- nvinfo : EIATTR_COOP_GROUP_INSTR_OFFSETS
	.align		4
.L_2687:
        /*00dc*/ 	.byte	0x04, 0x28
        /*00de*/ 	.short	(.L_2689 - .L_2688)


	//   ....[0]....
.L_2688:
        /*00e0*/ 	.word	0x00000b70


	//   ....[1]....
        /*00e4*/ 	.word	0x00000ba0


	//   ....[2]....
        /*00e8*/ 	.word	0x00000bb0


	//   ....[3]....
        /*00ec*/ 	.word	0x00000bc0


	//   ....[4]....
        /*00f0*/ 	.word	0x00000bf0


	//   ....[5]....
        /*00f4*/ 	.word	0x00000c10


	//   ....[6]....
        /*00f8*/ 	.word	0x00000c20


	//   ....[7]....
        /*00fc*/ 	.word	0x00000c30


	//   ....[8]....
        /*0100*/ 	.word	0x00000c60


	//   ....[9]....
        /*0104*/ 	.word	0x00000c80


	//   ....[10]....
        /*0108*/ 	.word	0x00000ca0


	//   ....[11]....
        /*010c*/ 	.word	0x00000cb0


	//   ....[12]....
        /*0110*/ 	.word	0x00000ce0


	//   ....[13]....
        /*0114*/ 	.word	0x00000d00


	//   ....[14]....
        /*0118*/ 	.word	0x00000d20


	//   ....[15]....
        /*011c*/ 	.word	0x00000d30


	//   ....[16]....
        /*0120*/ 	.word	0x00000d60


	//   ....[17]....
        /*0124*/ 	.word	0x00000d90


	//   ....[18]....
        /*0128*/ 	.word	0x00000da0


	//   ....[19]....
        /*012c*/ 	.word	0x00000db0


	//   ....[20]....
        /*0130*/ 	.word	0x000010c0


	//   ....[21]....
        /*0134*/ 	.word	0x00001130


	//   ....[22]....
        /*0138*/ 	.word	0x00001190


	//   ....[23]....
        /*013c*/ 	.word	0x000011f0


	//   ....[24]....
        /*0140*/ 	.word	0x00001260


	//   ....[25]....
        /*0144*/ 	.word	0x000012d0


	//   ....[26]....
        /*0148*/ 	.word	0x00001330


	//   ....[27]....
        /*014c*/ 	.word	0x00001390


	//   ....[28]....
        /*0150*/ 	.word	0x000013f0


	//   ....[29]....
        /*0154*/ 	.word	0x00001460


	//   ....[30]....
        /*0158*/ 	.word	0x000014d0


	//   ....[31]....
        /*015c*/ 	.word	0x00001530


	//   ....[32]....
        /*0160*/ 	.word	0x00001590


	//   ....[33]....
        /*0164*/ 	.word	0x000015f0


	//   ....[34]....
        /*0168*/ 	.word	0x00001660


	//   ....[35]....
        /*016c*/ 	.word	0x000016d0


	//   ....[36]....
        /*0170*/ 	.word	0x00001730


	//   ....[37]....
        /*0174*/ 	.word	0x00001790


	//   ....[38]....
        /*0178*/ 	.word	0x000017f0


	//   ....[39]....
        /*017c*/ 	.word	0x00001850


	//----- nvinfo : EIATTR_EXIT_INSTR_OFFSETS
	.align		4
.L_2689:
        /*0180*/ 	.byte	0x04, 0x1c
        /*0182*/ 	.short	(.L_2691 - .L_2690)


	//   ....[0]....
.L_2690:
        /*0184*/ 	.word	0x00000070


	//   ....[1]....
        /*0188*/ 	.word	0x00001060


	//----- nvinfo : EIATTR_MAX_THREADS
	.align		4
.L_2691:
        /*018c*/ 	.byte	0x04, 0x05
        /*018e*/ 	.short	(.L_2693 - .L_2692)
.L_2692:
        /*0190*/ 	.word	0x00000400
        /*0194*/ 	.word	0x00000001
        /*0198*/ 	.word	0x00000001


	//----- nvinfo : EIATTR_CRS_STACK_SIZE
	.align		4
.L_2693:
        /*019c*/ 	.byte	0x04, 0x1e
        /*019e*/ 	.short	(.L_2695 - .L_2694)
.L_2694:
        /*01a0*/ 	.word	0x00000000
.L_2695:


//--------------------- .nv.info._ZN10layer_norm31ln_parallel_residual_bwd_kernelINS_13Kernel_traitsI6__halfffffjLj1024ELj1ELj4ELj1ELj16ENS_18Kernel_traits_baseILj1024ES2_ffffjLj128EEEEELb1ELb1ELb0EEEvNS_9BwdParamsE --------------------------
	.section	.nv.info._ZN10layer_norm31ln_parallel_residual_bwd_kernelINS_13Kernel_traitsI6__halfffffjLj1024ELj1ELj4ELj1ELj16ENS_18Kernel_traits_baseILj1024ES2_ffffjLj128EEEEELb1ELb1ELb0EEEvNS_9BwdParamsE,"",@"SHT_CUDA_INFO"
	.sectionflags	@""
	.align	4


	//----- nvinfo : EIATTR_CUDA_API_VERSION
	.align		4
        /*0000*/ 	.byte	0x04, 0x37
        /*0002*/ 	.short	(.L_2697 - .L_2696)
.L_2696:
        /*0004*/ 	.word	0x00000082


	//----- nvinfo : EIATTR_SW2861232_WAR
	.align		4
.L_2697:
        /*0008*/ 	.byte	0x01, 0x35
	.zero		2


	//----- nvinfo : EIATTR_PARAM_CBANK
	.align		4
        /*000c*/ 	.byte	0x04, 0x0a
        /*000e*/ 	.short	(.L_2699 - .L_2698)
	.align		4
.L_2698:
        /*0010*/ 	.word	index@(.nv.constant0._ZN10layer_norm31ln_parallel_residual_bwd_kernelINS_13Kernel_traitsI6__halfffffjLj1024ELj1ELj4ELj1ELj16ENS_18Kernel_traits_baseILj1024ES2_ffffjLj128EEEEELb1ELb1ELb0EEEvNS_9BwdParamsE)
        /*0014*/ 	.short	0x0160
        /*0016*/ 	.short	0x0128


	//----- nvinfo : EIATTR_CBANK_PARAM_SIZE
	.align		4
.L_2699:
        /*0018*/ 	.byte	0x03, 0x19
        /*001a*/ 	.short	0x0128


	//----- nvinfo : EIATTR_KPARAM_INFO
	.align		4
        /*001c*/ 	.byte	0x04, 0x17
        /*001e*/ 	.short	(.L_2701 - .L_2700)
.L_2700:
        /*0020*/ 	.word	0x00000000
        /*0024*/ 	.short	0x0000
        /*0026*/ 	.short	0x0000
        /*0028*/ 	.byte	0x00, 0xf0, 0xa1, 0x04


	//----- nvinfo : EIATTR_MAXREG_COUNT
	.align		4
.L_2701:
        /*002c*/ 	.byte	0x03, 0x1b
        /*002e*/ 	.short	0x00ff


	//----- nvinfo : EIATTR_NUM_BARRIERS
	.align		4
        /*0030*/ 	.byte	0x02, 0x4c
        /*0032*/ 	.byte	0x01
	.zero		1


	//----- nvinfo : EIATTR_MERCURY_ISA_VERSION
	.align		4
        /*0034*/ 	.byte	0x03, 0x5f
        /*0036*/ 	.short	0x0000


	//----- nvinfo : EIATTR_COOP_GROUP_MASK_REGIDS
	.align		4
        /*0038*/ 	.byte	0x04, 0x29
        /*003a*/ 	.short	(.L_2703 - .L_2702)


	//   ....[0]....
.L_2702:
        /*003c*/ 	.word	0xffffffff


	//   ....[1]....
        /*0040*/ 	.word	0xffffffff


	//   ....[2]....
        /*0044*/ 	.word	0xffffffff


	//   ....[3]....
        /*0048*/ 	.word	0xffffffff


	//   ....[4]....
        /*004c*/ 	.word	0xffffffff


	//   ....[5]....
        /*0050*/ 	.word	0xffffffff


	//   ....[6]....
        /*0054*/ 	.word	0xffffffff


	//   ....[7]....
        /*0058*/ 	.word	0xffffffff


	//   ....[8]....
        /*005c*/ 	.word	0xffffffff


	//   ....[9]....
        /*0060*/ 	.word	0xffffffff


	//   ....[10]....
        /*0064*/ 	.word	0xffffffff


	//   ....[11]....
        /*0068*/ 	.word	0xffffffff


	//   ....[12]....
        /*006c*/ 	.word	0xffffffff


	//   ....[13]....
        /*0070*/ 	.word	0xffffffff


	//   ....[14]....
        /*0074*/ 	.word	0xffffffff


	//   ....[15]....
        /*0078*/ 	.word	0xffffffff


	//   ....[16]....
        /*007c*/ 	.word	0xffffffff


	//   ....[17]....
        /*0080*/ 	.word	0xffffffff


	//   ....[18]....
        /*0084*/ 	.word	0xffffffff


	//   ....[19]....
        /*0088*/ 	.word	0xffffffff


	//----- nvinfo : EIATTR_COOP_GROUP_INSTR_OFFSETS
	.align		4
.L_2703:
        /*008c*/ 	.byte	0x04, 0x28
        /*008e*/ 	.short	(.L_2705 - .L_2704)


	//   ....[0]....
.L_2704:
        /*0090*/ 	.word	0x000026c0


	//   ....[1]....
        /*0094*/ 	.word	0x000026e0


	//   ....[2]....
        /*0098*/ 	.word	0x00002700


	//   ....[3]....
        /*009c*/ 	.word	0x00002720


	//   ....[4]....
        /*00a0*/ 	.word	0x00002740


	//   ....[5]....
        /*00a4*/ 	.word	0x00002760


	//   ....[6]....
        /*00a8*/ 	.word	0x00002780


	//   ....[7]....
        /*00ac*/ 	.word	0x000027a0


	//   ....[8]....
        /*00b0*/ 	.word	0x000027c0


	//   ....[9]....
        /*00b4*/ 	.word	0x000027e0


	//   ....[10]....
        /*00b8*/ 	.word	0x000059a0


	//   ....[11]....
        /*00bc*/ 	.word	0x00005a20


	//   ....[12]....
        /*00c0*/ 	.word	0x00005aa0


	//   ....[13]....
        /*00c4*/ 	.word	0x00005b10


	//   ....[14]....
        /*00c8*/ 	.word	0x00005b90


	//   ....[15]....
        /*00cc*/ 	.word	0x00005c00


	//   ....[16]....
        /*00d0*/ 	.word	0x00005c80


	//   ....[17]....
        /*00d4*/ 	.word	0x00005cf0


	//   ....[18]....
        /*00d8*/ 	.word	0x00005d70


	//   ....[19]....
        /*00dc*/ 	.word	0x00005de0


	//----- nvinfo : EIATTR_EXIT_INSTR_OFFSETS
	.align		4
.L_2705:
        /*00e0*/ 	.byte	0x04, 0x1c
        /*00e2*/ 	.short	(.L_2707 - .L_2706)


	//   ....[0]....
.L_2706:
        /*00e4*/ 	.word	0x00005910


	//   ....[1]....
        /*00e8*/ 	.word	0x00005940


	//----- nvinfo : EIATTR_MAX_THREADS
	.align		4
.L_2707:
        /*00ec*/ 	.byte	0x04, 0x05
        /*00ee*/ 	.short	(.L_2709 - .L_2708)
.L_2708:
        /*00f0*/ 	.word	0x00000080
        /*00f4*/ 	.word	0x00000001
        /*00f8*/ 	.word	0x00000001


	//----- nvinfo : EIATTR_CRS_STACK_SIZE
	.align		4
.L_2709:
        /*00fc*/ 	.byte	0x04, 0x1e
        /*00fe*/ 	.short	(.L_2711 - .L_2710)
.L_2710:
        /*0100*/ 	.word	0x00000000
.L_2711:


//--------------------- .nv.info._ZN10layer_norm22ln_bwd_finalize_kernelINS_22Kernel_traits_finalizeILj1024E6__halfffffjLb0ELj1024ELj4ENS_18Kernel_traits_baseILj1024ES2_ffffjLj1024EEEEELb0ELb1EEEvNS_9BwdParamsE --------------------------
	.section	.nv.info._ZN10layer_norm22ln_bwd_finalize_kernelINS_22Kernel_traits_finalizeILj1024E6__halfffffjLb0ELj1024ELj4ENS_18Kernel_traits_baseILj1024ES2_ffffjLj1024EEEEELb0ELb1EEEvNS_9BwdParamsE,"",@"SHT_CUDA_INFO"
	.sectionflags	@""
	.align	4


	//----- nvinfo : EIATTR_CUDA_API_VERSION
	.align		4
        /*0000*/ 	.byte	0x04, 0x37
        /*0002*/ 	.short	(.L_2713 - .L_2712)
.L_2712:
        /*0004*/ 	.word	0x00000082


	//----- nvinfo : EIATTR_SW2861232_WAR
	.align		4
.L_2713:
        /*0008*/ 	.byte	0x01, 0x35
	.zero		2


	//----- nvinfo : EIATTR_PARAM_CBANK
	.align		4
        /*000c*/ 	.byte	0x04, 0x0a
        /*000e*/ 	.short	(.L_2715 - .L_2714)
	.align		4
.L_2714:
        /*0010*/ 	.word	index@(.nv.constant0._ZN10layer_norm22ln_bwd_finalize_kernelINS_22Kernel_traits_finalizeILj1024E6__halfffffjLb0ELj1024ELj4ENS_18Kernel_traits_baseILj1024ES2_ffffjLj1024EEEEELb0ELb1EEEvNS_9BwdParamsE)
        /*0014*/ 	.short	0x0160
        /*0016*/ 	.short	0x0128


	//----- nvinfo : EIATTR_CBANK_PARAM_SIZE
	.align		4
.L_2715:
        /*0018*/ 	.byte	0x03, 0x19
        /*001a*/ 	.short	0x0128


	//----- nvinfo : EIATTR_KPARAM_INFO
	.align		4
        /*001c*/ 	.byte	0x04, 0x17
        /*001e*/ 	.short	(.L_2717 - .L_2716)
.L_2716:
        /*0020*/ 	.word	0x00000000
        /*0024*/ 	.short	0x0000
        /*0026*/ 	.short	0x0000
        /*0028*/ 	.byte	0x00, 0xf0, 0xa1, 0x04


	//----- nvinfo : EIATTR_MAXREG_COUNT
	.align		4
.L_2717:
        /*002c*/ 	.byte	0x03, 0x1b
        /*002e*/ 	.short	0x0040


	//----- nvinfo : EIATTR_NUM_BARRIERS
	.align		4
        /*0030*/ 	.byte	0x02, 0x4c
        /*0032*/ 	.byte	0x01
	.zero		1


	//----- nvinfo : EIATTR_MERCURY_ISA_VERSION
	.align		4
        /*0034*/ 	.byte	0x03, 0x5f
        /*0036*/ 	.short	0x0000


	//----- nvinfo : EIATTR_COOP_GROUP_MASK_REGIDS
	.align		4
        /*0038*/ 	.byte	0x04, 0x29
        /*003a*/ 	.short	(.L_2719 - .L_2718)


	//   ....[0]....
.L_2718:
        /*003c*/ 	.word	0xffffffff


	//   ....[1]....
        /*0040*/ 	.word	0xffffffff


	//   ....[2]....
        /*0044*/ 	.word	0xffffffff


	//   ....[3]....
        /*0048*/ 	.word	0xffffffff


	//   ....[4]....
        /*004c*/ 	.word	0xffffffff


	//   ....[5]....
        /*0050*/ 	.word	0xffffffff


	//   ....[6]....
        /*0054*/ 	.word	0xffffffff


	//   ....[7]....
        /*0058*/ 	.word	0xffffffff


	//   ....[8]....
        /*005c*/ 	.word	0xffffffff


	//   ....[9]....
        /*0060*/ 	.word	0xffffffff


	//   ....[10]....
        /*0064*/ 	.word	0xffffffff


	//   ....[11]....
        /*0068*/ 	.word	0xffffffff


	//   ....[12]....
        /*006c*/ 	.word	0xffffffff


	//   ....[13]....
        /*0070*/ 	.word	0xffffffff


	//   ....[14]....
        /*0074*/ 	.word	0xffffffff


	//   ....[15]....
        /*0078*/ 	.word	0xffffffff


	//   ....[16]....
        /*007c*/ 	.word	0xffffffff


	//   ....[17]....
        /*0080*/ 	.word	0xffffffff


	//   ....[18]....
        /*0084*/ 	.word	0xffffffff


	//   ....[19]....
        /*0088*/ 	.word	0xffffffff


	//----- nvinfo : EIATTR_COOP_GROUP_INSTR_OFFSETS
	.align		4
.L_2719:
        /*008c*/ 	.byte	0x04, 0x28
        /*008e*/ 	.short	(.L_2721 - .L_2720)


	//   ....[0]....
.L_2720:
        /*0090*/ 	.word	0x000007f0


	//   ....[1]....
        /*0094*/ 	.word	0x00000820


	//   ....[2]....
        /*0098*/ 	.word	0x00000840


	//   ....[3]....
        /*009c*/ 	.word	0x00000850


	//   ....[4]....
        /*00a0*/ 	.word	0x00000880


	//   ....[5]....
        /*00a4*/ 	.word	0x00000890


	//   ....[6]....
        /*00a8*/ 	.word	0x000008c0


	//   ....[7]....
        /*00ac*/ 	.word	0x000008d0


	//   ....[8]....
        /*00b0*/ 	.word	0x00000900


	//   ....[9]....
        /*00b4*/ 	.word	0x00000910


	//   ....[10]....
        /*00b8*/ 	.word	0x00000b00


	//   ....[11]....
        /*00bc*/ 	.word	0x00000b80


	//   ....[12]....
        /*00c0*/ 	.word	0x00000be0


	//   ....[13]....
        /*00c4*/ 	.word	0x00000c40


	//   ....[14]....
        /*00c8*/ 	.word	0x00000cb0


	//   ....[15]....
        /*00cc*/ 	.word	0x00000d20


	//   ....[16]....
        /*00d0*/ 	.word	0x00000d80


	//   ....[17]....
        /*00d4*/ 	.word	0x00000de0


	//   ....[18]....
        /*00d8*/ 	.word	0x00000e40


	//   ....[19]....
        /*00dc*/ 	.word	0x00000ea0


	//----- nvinfo : EIATTR_EXIT_INSTR_OFFSETS
	.align		4
.L_2721:
        /*00e0*/ 	.byte	0x04, 0x1c
        /*00e2*/ 	.short	(.L_2723 - .L_2722)


	//   ....[0]....
.L_2722:
        /*00e4*/ 	.word	0x00000070


	//   ....[1]....
        /*00e8*/ 	.word	0x00000aa0


	//----- nvinfo : EIATTR_MAX_THREADS
	.align		4
.L_2723:
        /*00ec*/ 	.byte	0x04, 0x05
        /*00ee*/ 	.short	(.L_2725 - .L_2724)
.L_2724:
        /*00f0*/ 	.word	0x00000400
        /*00f4*/ 	.word	0x00000001
        /*00f8*/ 	.word	0x00000001


	//----- nvinfo : EIATTR_CRS_STACK_SIZE
	.align		4
.L_2725:
        /*00fc*/ 	.byte	0x04, 0x1e
        /*00fe*/ 	.short	(.L_2727 - .L_2726)
.L_2726:
        /*0100*/ 	.word	0x00000000
.L_2727:


//--------------------- .nv.info._ZN10layer_norm40ln_parallel_residual_bwd_finalize_kernelINS_22Kernel_traits_finalizeILj1024E6__halfffffjLb0ELj1024ELj4ENS_18Kernel_traits_baseILj1024ES2_ffffjLj1024EEEEELb1EEEvNS_9BwdParamsE --------------------------
	.section	.nv.info._ZN10layer_norm40ln_parallel_residual_bwd_finalize_kernelINS_22Kernel_traits_finalizeILj1024E6__halfffffjLb0ELj1024ELj4ENS_18Kernel_traits_baseILj1024ES2_ffffjLj1024EEEEELb1EEEvNS_9BwdParamsE,"",@"SHT_CUDA_INFO"
	.sectionflags	@""
	.align	4


	//----- nvinfo : EIATTR_CUDA_API_VERSION
	.align		4
        /*0000*/ 	.byte	0x04, 0x37
        /*0002*/ 	.short	(.L_2729 - .L_2728)
.L_2728:
        /*0004*/ 	.word	0x00000082


	//----- nvinfo : EIATTR_SW2861232_WAR
	.align		4
.L_2729:
        /*0008*/ 	.byte	0x01, 0x35
	.zero		2


	//----- nvinfo : EIATTR_PARAM_CBANK
	.align		4
        /*000c*/ 	.byte	0x04, 0x0a
        /*000e*/ 	.short	(.L_2731 - .L_2730)
	.align		4
.L_2730:
        /*0010*/ 	.word	index@(.nv.constant0._ZN10layer_norm40ln_parallel_residual_bwd_finalize_kernelINS_22Kernel_traits_finalizeILj1024E6__halfffffjLb0ELj1024ELj4ENS_18Kernel_traits_baseILj1024ES2_ffffjLj1024EEEEELb1EEEvNS_9BwdParamsE)
        /*0014*/ 	.short	0x0160
        /*0016*/ 	.short	0x0128


	//----- nvinfo : EIATTR_CBANK_PARAM_SIZE
	.align		4
.L_2731:
        /*0018*/ 	.byte	0x03, 0x19
        /*001a*/ 	.short	0x0128


	//----- nvinfo : EIATTR_KPARAM_INFO
	.align		4
        /*001c*/ 	.byte	0x04, 0x17
        /*001e*/ 	.short	(.L_2733 - .L_2732)
.L_2732:
        /*0020*/ 	.word	0x00000000
        /*0024*/ 	.short	0x0000
        /*0026*/ 	.short	0x0000
        /*0028*/ 	.byte	0x00, 0xf0, 0xa1, 0x04


	//----- nvinfo : EIATTR_MAXREG_COUNT
	.align		4
.L_2733:
        /*002c*/ 	.byte	0x03, 0x1b
        /*002e*/ 	.short	0x0040


	//----- nvinfo : EIATTR_NUM_BARRIERS
	.align		4
        /*0030*/ 	.byte	0x02, 0x4c
        /*0032*/ 	.byte	0x01
	.zero		1


	//----- nvinfo : EIATTR_MERCURY_ISA_VERSION
	.align		4
        /*0034*/ 	.byte	0x03, 0x5f
        /*0036*/ 	.short	0x0000


	//----- nvinfo : EIATTR_COOP_GROUP_MASK_REGIDS
	.align		4
        /*0038*/ 	.byte	0x04, 0x29
        /*003a*/ 	.short	(.L_2735 - .L_2734)


	//   ....[0]....
.L_2734:
        /*003c*/ 	.word	0xffffffff


	//   ....[1]....
        /*0040*/ 	.word	0xffffffff


	//   ....[2]....
        /*0044*/ 	.word	0xffffffff


	//   ....[3]....
        /*0048*/ 	.word	0xffffffff


	//   ....[4]....
        /*004c*/ 	.word	0xffffffff


	//   ....[5]....
        /*0050*/ 	.word	0xffffffff


	//   ....[6]....
        /*0054*/ 	.word	0xffffffff


	//   ....[7]....
        /*0058*/ 	.word	0xffffffff


	//   ....[8]....
        /*005c*/ 	.word	0xffffffff


	//   ....[9]....
        /*0060*/ 	.word	0xffffffff


	//   ....[10]....
        /*0064*/ 	.word	0xffffffff


	//   ....[11]....
        /*0068*/ 	.word	0xffffffff


	//   ....[12]....
        /*006c*/ 	.word	0xffffffff


	//   ....[13]....
        /*0070*/ 	.word	0xffffffff


	//   ....[14]....
        /*0074*/ 	.word	0xffffffff


	//   ....[15]....
        /*0078*/ 	.word	0xffffffff


	//   ....[16]....
        /*007c*/ 	.word	0xffffffff


	//   ....[17]....
        /*0080*/ 	.word	0xffffffff


	//   ....[18]....
        /*0084*/ 	.word	0xffffffff


	//   ....[19]....
        /*0088*/ 	.word	0xffffffff


	//   ....[20]....
        /*008c*/ 	.word	0xffffffff


	//   ....[21]....
        /*0090*/ 	.word	0xffffffff


	//   ....[22]....
        /*0094*/ 	.word	0xffffffff


	//   ....[23]....
        /*0098*/ 	.word	0xffffffff


	//   ....[24]....
        /*009c*/ 	.word	0xffffffff


	//   ....[25]....
        /*00a0*/ 	.word	0xffffffff


	//   ....[26]....
        /*00a4*/ 	.word	0xffffffff


	//   ....[27]....
        /*00a8*/ 	.word	0xffffffff


	//   ....[28]....
        /*00ac*/ 	.word	0xffffffff


	//   ....[29]....
        /*00b0*/ 	.word	0xffffffff


	//   ....[30]....
        /*00b4*/ 	.word	0xffffffff


	//   ....[31]....
        /*00b8*/ 	.word	0xffffffff


	//   ....[32]....
        /*00bc*/ 	.word	0xffffffff


	//   ....[33]....
        /*00c0*/ 	.word	0xffffffff


	//   ....[34]....
        /*00c4*/ 	.word	0xffffffff


	//   ....[35]....
        /*00c8*/ 	.word	0xffffffff


	//   ....[36]....
        /*00cc*/ 	.word	0xffffffff


	//   ....[37]....
        /*00d0*/ 	.word	0xffffffff


	//   ....[38]....
        /*00d4*/ 	.word	0xffffffff


	//   ....[39]....
        /*00d8*/ 	.word	0xffffffff


	//----- nvinfo : EIATTR_COOP_GROUP_INSTR_OFFSETS
	.align		4
.L_2735:
        /*00dc*/ 	.byte	0x04, 0x28
        /*00de*/ 	.short	(.L_2737 - .L_2736)


	//   ....[0]....
.L_2736:
        /*00e0*/ 	.word	0x00000b60


	//   ....[1]....
        /*00e4*/ 	.word	0x00000b90


	//   ....[2]....
        /*00e8*/ 	.word	0x00000ba0


	//   ....[3]....
        /*00ec*/ 	.word	0x00000bb0


	//   ....[4]....
        /*00f0*/ 	.word	0x00000be0


	//   ....[5]....
        /*00f4*/ 	.word	0x00000c00


	//   ....[6]....
        /*00f8*/ 	.word	0x00000c10


	//   ....[7]....
        /*00fc*/ 	.word	0x00000c20


	//   ....[8]....
        /*0100*/ 	.word	0x00000c50


	//   ....[9]....
        /*0104*/ 	.word	0x00000c70


	//   ....[10]....
        /*0108*/ 	.word	0x00000c90


	//   ....[11]....
        /*010c*/ 	.word	0x00000ca0


	//   ....[12]....
        /*0110*/ 	.word	0x00000cd0


	//   ....[13]....
        /*0114*/ 	.word	0x00000cf0


	//   ....[14]....
        /*0118*/ 	.word	0x00000d10


	//   ....[15]....
        /*011c*/ 	.word	0x00000d20


	//   ....[16]....
        /*0120*/ 	.word	0x00000d50


	//   ....[17]....
        /*0124*/ 	.word	0x00000d80


	//   ....[18]....
        /*0128*/ 	.word	0x00000d90


	//   ....[19]....
        /*012c*/ 	.word	0x00000da0


	//   ....[20]....
        /*0130*/ 	.word	0x00001090


	//   ....[21]....
        /*0134*/ 	.word	0x00001100


	//   ....[22]....
        /*0138*/ 	.word	0x00001160


	//   ....[23]....
        /*013c*/ 	.word	0x000011c0


	//   ....[24]....
        /*0140*/ 	.word	0x00001230


	//   ....[25]....
        /*0144*/ 	.word	0x000012a0


	//   ....[26]....
        /*0148*/ 	.word	0x00001300


	//   ....[27]....
        /*014c*/ 	.word	0x00001360


	//   ....[28]....
        /*0150*/ 	.word	0x000013c0


	//   ....[29]....
        /*0154*/ 	.word	0x00001430


	//   ....[30]....
        /*0158*/ 	.word	0x000014a0


	//   ....[31]....
        /*015c*/ 	.word	0x00001500


	//   ....[32]....
        /*0160*/ 	.word	0x00001560


	//   ....[33]....
        /*0164*/ 	.word	0x000015c0


	//   ....[34]....
        /*0168*/ 	.word	0x00001630


	//   ....[35]....
        /*016c*/ 	.word	0x000016a0


	//   ....[36]....
        /*0170*/ 	.word	0x00001700


	//   ....[37]....
        /*0174*/ 	.word	0x00001760


	//   ....[38]....
        /*0178*/ 	.word	0x000017c0


	//   ....[39]....
        /*017c*/ 	.word	0x00001820


	//----- nvinfo : EIATTR_EXIT_INSTR_OFFSETS
	.align		4
.L_2737:
        /*0180*/ 	.byte	0x04, 0x1c
        /*0182*/ 	.short	(.L_2739 - .L_2738)


	//   ....[0]....
.L_2738:
        /*0184*/ 	.word	0x00000070


	//   ....[1]....
        /*0188*/ 	.word	0x00001030


	//----- nvinfo : EIATTR_MAX_THREADS
	.align		4
.L_2739:
        /*018c*/ 	.byte	0x04, 0x05
        /*018e*/ 	.short	(.L_2741 - .L_2740)
.L_2740:
        /*0190*/ 	.word	0x00000400
        /*0194*/ 	.word	0x00000001
        /*0198*/ 	.word	0x00000001


	//----- nvinfo : EIATTR_CRS_STACK_SIZE
	.align		4
.L_2741:
        /*019c*/ 	.byte	0x04, 0x1e
        /*019e*/ 	.short	(.L_2743 - .L_2742)
.L_2742:
        /*01a0*/ 	.word	0x00000000
.L_2743:


//--------------------- .nv.info._ZN10layer_norm31ln_parallel_residual_bwd_kernelINS_13Kernel_traitsI6__halfffffjLj1024ELj1ELj4ELj1ELj16ENS_18Kernel_traits_baseILj1024ES2_ffffjLj128EEEEELb1ELb1ELb1EEEvNS_9BwdParamsE --------------------------
	.section	.nv.info._ZN10layer_norm31ln_parallel_residual_bwd_kernelINS_13Kernel_traitsI6__halfffffjLj1024ELj1ELj4ELj1ELj16ENS_18Kernel_traits_baseILj1024ES2_ffffjLj128EEEEELb1ELb1ELb1EEEvNS_9BwdParamsE,"",@"SHT_CUDA_INFO"
	.sectionflags	@""
	.align	4


	//----- nvinfo : EIATTR_CUDA_API_VERSION
	.align		4
        /*0000*/ 	.byte	0x04, 0x37
        /*0002*/ 	.short	(.L_2745 - .L_2744)
.L_2744:
        /*0004*/ 	.word	0x00000082


	//----- nvinfo : EIATTR_SW2861232_WAR
	.align		4
.L_2745:
        /*0008*/ 	.byte	0x01, 0x35
	.zero		2


	//----- nvinfo : EIATTR_PARAM_CBANK
	.align		4
        /*000c*/ 	.byte	0x04, 0x0a
        /*000e*/ 	.short	(.L_2747 - .L_2746)
	.align		4
.L_2746:
        /*0010*/ 	.word	index@(.nv.constant0._ZN10layer_norm31ln_parallel_residual_bwd_kernelINS_13Kernel_traitsI6__halfffffjLj1024ELj1ELj4ELj1ELj16ENS_18Kernel_traits_baseILj1024ES2_ffffjLj128EEEEELb1ELb1ELb1EEEvNS_9BwdParamsE)
        /*0014*/ 	.short	0x0160
        /*0016*/ 	.short	0x0128


	//----- nvinfo : EIATTR_CBANK_PARAM_SIZE
	.align		4
.L_2747:
        /*0018*/ 	.byte	0x03, 0x19
        /*001a*/ 	.short	0x0128


	//----- nvinfo : EIATTR_KPARAM_INFO
	.align		4
        /*001c*/ 	.byte	0x04, 0x17
        /*001e*/ 	.short	(.L_2749 - .L_2748)
.L_2748:
        /*0020*/ 	.word	0x00000000
        /*0024*/ 	.short	0x0000
        /*0026*/ 	.short	0x0000
        /*0028*/ 	.byte	0x00, 0xf0, 0xa1, 0x04


	//----- nvinfo : EIATTR_MAXREG_COUNT
	.align		4
.L_2749:
        /*002c*/ 	.byte	0x03, 0x1b
        /*002e*/ 	.short	0x00ff


	//----- nvinfo : EIATTR_NUM_BARRIERS
	.align		4
        /*0030*/ 	.byte	0x02, 0x4c
        /*0032*/ 	.byte	0x01
	.zero		1


	//----- nvinfo : EIATTR_MERCURY_ISA_VERSION
	.align		4
        /*0034*/ 	.byte	0x03, 0x5f
        /*0036*/ 	.short	0x0000


	//----- nvinfo : EIATTR_COOP_GROUP_MASK_REGIDS
	.align		4
        /*0038*/ 	.byte	0x04, 0x29
        /*003a*/ 	.short	(.L_2751 - .L_2750)


	//   ....[0]....
.L_2750:
        /*003c*/ 	.word	0xffffffff


	//   ....[1]....
        /*0040*/ 	.word	0xffffffff


	//   ....[2]....
        /*0044*/ 	.word	0xffffffff


	//   ....[3]....
        /*0048*/ 	.word	0xffffffff


	//   ....[4]....
        /*004c*/ 	.word	0xffffffff


	//   ....[5]....
        /*0050*/ 	.word	0xffffffff


	//   ....[6]....
        /*0054*/ 	.word	0xffffffff


	//   ....[7]....
        /*0058*/ 	.word	0xffffffff


	//   ....[8]....
        /*005c*/ 	.word	0xffffffff


	//   ....[9]....
        /*0060*/ 	.word	0xffffffff


	//   ....[10]....
        /*0064*/ 	.word	0xffffffff


	//   ....[11]....
        /*0068*/ 	.word	0xffffffff


	//   ....[12]....
        /*006c*/ 	.word	0xffffffff


	//   ....[13]....
        /*0070*/ 	.word	0xffffffff


	//   ....[14]....
        /*0074*/ 	.word	0xffffffff


	//   ....[15]....
        /*0078*/ 	.word	0xffffffff


	//   ....[16]....
        /*007c*/ 	.word	0xffffffff


	//   ....[17]....
        /*0080*/ 	.word	0xffffffff


	//   ....[18]....
        /*0084*/ 	.word	0xffffffff


	//   ....[19]....
        /*0088*/ 	.word	0xffffffff


	//----- nvinfo : EIATTR_COOP_GROUP_INSTR_OFFSETS
	.align		4
.L_2751:
        /*008c*/ 	.byte	0x04, 0x28
        /*008e*/ 	.short	(.L_2753 - .L_2752)


	//   ....[0]....
.L_2752:
        /*0090*/ 	.word	0x00002120


	//   ....[1]....
        /*0094*/ 	.word	0x00002140


	//   ....[2]....
        /*0098*/ 	.word	0x00002160


	//   ....[3]....
        /*009c*/ 	.word	0x00002180


	//   ....[4]....
        /*00a0*/ 	.word	0x000021a0


	//   ....[5]....
        /*00a4*/ 	.word	0x000021c0


	//   ....[6]....
        /*00a8*/ 	.word	0x000021e0


	//   ....[7]....
        /*00ac*/ 	.word	0x00002200


	//   ....[8]....
        /*00b0*/ 	.word	0x00002220


	//   ....[9]....
        /*00b4*/ 	.word	0x00002240


	//   ....[10]....
        /*00b8*/ 	.word	0x00004d90


	//   ....[11]....
        /*00bc*/ 	.word	0x00004e10


	//   ....[12]....
        /*00c0*/ 	.word	0x00004e90


	//   ....[13]....
        /*00c4*/ 	.word	0x00004f00


	//   ....[14]....
        /*00c8*/ 	.word	0x00004f80


	//   ....[15]....
        /*00cc*/ 	.word	0x00004ff0


	//   ....[16]....
        /*00d0*/ 	.word	0x00005070


	//   ....[17]....
        /*00d4*/ 	.word	0x000050e0


	//   ....[18]....
        /*00d8*/ 	.word	0x00005160


	//   ....[19]....
        /*00dc*/ 	.word	0x000051d0


	//----- nvinfo : EIATTR_EXIT_INSTR_OFFSETS
	.align		4
.L_2753:
        /*00e0*/ 	.byte	0x04, 0x1c
        /*00e2*/ 	.short	(.L_2755 - .L_2754)


	//   ....[0]....
.L_2754:
        /*00e4*/ 	.word	0x00004d30


	//----- nvinfo : EIATTR_MAX_THREADS
	.align		4
.L_2755:
        /*00e8*/ 	.byte	0x04, 0x05
        /*00ea*/ 	.short	(.L_2757 - .L_2756)
.L_2756:
        /*00ec*/ 	.word	0x00000080
        /*00f0*/ 	.word	0x00000001
        /*00f4*/ 	.word	0x00000001


	//----- nvinfo : EIATTR_CRS_STACK_SIZE
	.align		4
.L_2757:
        /*00f8*/ 	.byte	0x04, 0x1e
        /*00fa*/ 	.short	(.L_2759 - .L_2758)
.L_2758:
        /*00fc*/ 	.word	0x00000000
.L_2759:


//--------------------- .nv.info._ZN10layer_norm31ln_parallel_residual_bwd_kernelINS_13Kernel_traitsIfffffjLj1024ELj1ELj4ELj1ELj16ENS_18Kernel_traits_baseILj1024EfffffjLj128EEEEELb0ELb0ELb0EEEvNS_9BwdParamsE --------------------------
	.section	.nv.info._ZN10layer_norm31ln_parallel_residual_bwd_kernelINS_13Kernel_traitsIfffffjLj1024ELj1ELj4ELj1ELj16ENS_18Kernel_traits_baseILj1024EfffffjLj128EEEEELb0ELb0ELb0EEEvNS_9BwdParamsE,"",@"SHT_CUDA_INFO"
	.sectionflags	@""
	.align	4


	//----- nvinfo : EIATTR_CUDA_API_VERSION
	.align		4
        /*0000*/ 	.byte	0x04, 0x37
        /*0002*/ 	.short	(.L_2761 - .L_2760)
.L_2760:
        /*0004*/ 	.word	0x00000082


	//----- nvinfo : EIATTR_SW2861232_WAR
	.align		4
.L_2761:
        /*0008*/ 	.byte	0x01, 0x35
	.zero		2


	//----- nvinfo : EIATTR_PARAM_CBANK
	.align		4
        /*000c*/ 	.byte	0x04, 0x0a
        /*000e*/ 	.short	(.L_2763 - .L_2762)
	.align		4
.L_2762:
        /*0010*/ 	.word	index@(.nv.constant0._ZN10layer_norm31ln_parallel_residual_bwd_kernelINS_13Kernel_traitsIfffffjLj1024ELj1ELj4ELj1ELj16ENS_18Kernel_traits_baseILj1024EfffffjLj128EEEEELb0ELb0ELb0EEEvNS_9BwdParamsE)
        /*0014*/ 	.short	0x0160
        /*0016*/ 	.short	0x0128


	//----- nvinfo : EIATTR_CBANK_PARAM_SIZE
	.align		4
.L_2763:
        /*0018*/ 	.byte	0x03, 0x19
        /*001a*/ 	.short	0x0128


	//----- nvinfo : EIATTR_KPARAM_INFO
	.align		4
        /*001c*/ 	.byte	0x04, 0x17
        /*001e*/ 	.short	(.L_2765 - .L_2764)
.L_2764:
        /*0020*/ 	.word	0x00000000
        /*0024*/ 	.short	0x0000
        /*0026*/ 	.short	0x0000
        /*0028*/ 	.byte	0x00, 0xf0, 0xa1, 0x04


	//----- nvinfo : EIATTR_MAXREG_COUNT
	.align		4
.L_2765:
        /*002c*/ 	.byte	0x03, 0x1b
        /*002e*/ 	.short	0x00ff


	//----- nvinfo : EIATTR_NUM_BARRIERS
	.align		4
        /*0030*/ 	.byte	0x02, 0x4c
        /*0032*/ 	.byte	0x01
	.zero		1


	//----- nvinfo : EIATTR_ANNOTATIONS
	.align		4
        /*0034*/ 	.byte	0x04, 0x55
        /*0036*/ 	.short	(.L_2767 - .L_2766)


	//   ....[0]....
.L_2766:
        /* <DEDUP_REMOVED lines=65> */


	//----- nvinfo : EIATTR_MERCURY_ISA_VERSION
	.align		4
.L_2767:
        /*0438*/ 	.byte	0x03, 0x5f
        /*043a*/ 	.short	0x0000


	//----- nvinfo : EIATTR_COOP_GROUP_MASK_REGIDS
	.align		4
        /*043c*/ 	.byte	0x04, 0x29
        /*043e*/ 	.short	(.L_2769 - .L_2768)


	//   ....[0]....
.L_2768:
        /*0440*/ 	.word	0xffffffff


	//   ....[1]....
        /*0444*/ 	.word	0xffffffff


	//   ....[2]....
        /*0448*/ 	.word	0xffffffff


	//   ....[3]....
        /*044c*/ 	.word	0xffffffff


	//   ....[4]....
        /*0450*/ 	.word	0xffffffff


	//   ....[5]....
        /*0454*/ 	.word	0xffffffff


	//   ....[6]....
        /*0458*/ 	.word	0xffffffff


	//   ....[7]....
        /*045c*/ 	.word	0xffffffff


	//   ....[8]....
        /*0460*/ 	.word	0xffffffff


	//   ....[9]....
        /*0464*/ 	.word	0xffffffff


	//   ....[10]....
        /*0468*/ 	.word	0xffffffff


	//   ....[11]....
        /*046c*/ 	.word	0xffffffff


	//   ....[12]....
        /*0470*/ 	.word	0xffffffff


	//   ....[13]....
        /*0474*/ 	.word	0xffffffff


	//   ....[14]....
        /*0478*/ 	.word	0xffffffff


	//   ....[15]....
        /*047c*/ 	.word	0xffffffff


	//   ....[16]....
        /*0480*/ 	.word	0xffffffff


	//   ....[17]....
        /*0484*/ 	.word	0xffffffff


	//   ....[18]....
        /*0488*/ 	.word	0xffffffff


	//   ....[19]....
        /*048c*/ 	.word	0xffffffff


	//----- nvinfo : EIATTR_COOP_GROUP_INSTR_OFFSETS
	.align		4
.L_2769:
        /*0490*/ 	.byte	0x04, 0x28
        /*0492*/ 	.short	(.L_2771 - .L_2770)


	//   ....[0]....
.L_2770:
        /*0494*/ 	.word	0x00002f20


	//   ....[1]....
        /*0498*/ 	.word	0x00002f50


	//   ....[2]....
        /*049c*/ 	.word	0x00002f60


	//   ....[3]....
        /*04a0*/ 	.word	0x00002f90


	//   ....[4]....
        /*04a4*/ 	.word	0x00002fb0


	//   ....[5]....
        /*04a8*/ 	.word	0x00002fd0


	//   ....[6]....
        /*04ac*/ 	.word	0x00002ff0


	//   ....[7]....
        /*04b0*/ 	.word	0x00003010


	//   ....[8]....
        /*04b4*/ 	.word	0x00003020


	//   ....[9]....
        /*04b8*/ 	.word	0x00003040


	//   ....[10]....
        /*04bc*/ 	.word	0x000067a0


	//   ....[11]....
        /*04c0*/ 	.word	0x00006820


	//   ....[12]....
        /*04c4*/ 	.word	0x000068a0


	//   ....[13]....
        /*04c8*/ 	.word	0x00006910


	//   ....[14]....
        /*04cc*/ 	.word	0x00006990


	//   ....[15]....
        /*04d0*/ 	.word	0x00006a00


	//   ....[16]....
        /*04d4*/ 	.word	0x00006a80


	//   ....[17]....
        /*04d8*/ 	.word	0x00006af0


	//   ....[18]....
        /*04dc*/ 	.word	0x00006b70


	//   ....[19]....
        /*04e0*/ 	.word	0x00006be0


	//----- nvinfo : EIATTR_EXIT_INSTR_OFFSETS
	.align		4
.L_2771:
        /*04e4*/ 	.byte	0x04, 0x1c
        /*04e6*/ 	.short	(.L_2773 - .L_2772)


	//   ....[0]....
.L_2772:
        /*04e8*/ 	.word	0x000066e0


	//   ....[1]....
        /*04ec*/ 	.word	0x00006740


	//----- nvinfo : EIATTR_MAX_THREADS
	.align		4
.L_2773:
        /*04f0*/ 	.byte	0x04, 0x05
        /*04f2*/ 	.short	(.L_2775 - .L_2774)
.L_2774:
        /*04f4*/ 	.word	0x00000080
        /*04f8*/ 	.word	0x00000001
        /*04fc*/ 	.word	0x00000001


	//----- nvinfo : EIATTR_CRS_STACK_SIZE
	.align		4
.L_2775:
        /*0500*/ 	.byte	0x04, 0x1e
        /*0502*/ 	.short	(.L_2777 - .L_2776)
.L_2776:
        /*0504*/ 	.word	0x00000000
.L_2777:


//--------------------- .nv.info._ZN10layer_norm31ln_parallel_residual_bwd_kernelINS_13Kernel_traitsIfffffjLj1024ELj1ELj4ELj1ELj16ENS_18Kernel_traits_baseILj1024EfffffjLj128EEEEELb0ELb0ELb1EEEvNS_9BwdParamsE --------------------------
	.section	.nv.info._ZN10layer_norm31ln_parallel_residual_bwd_kernelINS_13Kernel_traitsIfffffjLj1024ELj1ELj4ELj1ELj16ENS_18Kernel_traits_baseILj1024EfffffjLj128EEEEELb0ELb0ELb1EEEvNS_9BwdParamsE,"",@"SHT_CUDA_INFO"
	.sectionflags	@""
	.align	4


	//----- nvinfo : EIATTR_CUDA_API_VERSION
	.align		4
        /*0000*/ 	.byte	0x04, 0x37
        /*0002*/ 	.short	(.L_2779 - .L_2778)
.L_2778:
        /*0004*/ 	.word	0x00000082


	//----- nvinfo : EIATTR_SW2861232_WAR
	.align		4
.L_2779:
        /*0008*/ 	.byte	0x01, 0x35
	.zero		2


	//----- nvinfo : EIATTR_PARAM_CBANK
	.align		4
        /*000c*/ 	.byte	0x04, 0x0a
        /*000e*/ 	.short	(.L_2781 - .L_2780)
	.align		4
.L_2780:
        /*0010*/ 	.word	index@(.nv.constant0._ZN10layer_norm31ln_parallel_residual_bwd_kernelINS_13Kernel_traitsIfffffjLj1024ELj1ELj4ELj1ELj16ENS_18Kernel_traits_baseILj1024EfffffjLj128EEEEELb0ELb0ELb1EEEvNS_9BwdParamsE)
        /*0014*/ 	.short	0x0160
        /*0016*/ 	.short	0x0128


	//----- nvinfo : EIATTR_CBANK_PARAM_SIZE
	.align		4
.L_2781:
        /*0018*/ 	.byte	0x03, 0x19
        /*001a*/ 	.short	0x0128


	//----- nvinfo : EIATTR_KPARAM_INFO
	.align		4
        /*001c*/ 	.byte	0x04, 0x17
        /*001e*/ 	.short	(.L_2783 - .L_2782)
.L_2782:
        /*0020*/ 	.word	0x00000000
        /*0024*/ 	.short	0x0000
        /*0026*/ 	.short	0x0000
        /*0028*/ 	.byte	0x00, 0xf0, 0xa1, 0x04


	//----- nvinfo : EIATTR_MAXREG_COUNT
	.align		4
.L_2783:
        /*002c*/ 	.byte	0x03, 0x1b
        /*002e*/ 	.short	0x00ff


	//----- nvinfo : EIATTR_NUM_BARRIERS
	.align		4
        /*0030*/ 	.byte	0x02, 0x4c
        /*0032*/ 	.byte	0x01
	.zero		1


	//----- nvinfo : EIATTR_ANNOTATIONS
	.align		4
        /*0034*/ 	.byte	0x04, 0x55
        /*0036*/ 	.short	(.L_2785 - .L_2784)


	//   ....[0]....
.L_2784:
        /* <DEDUP_REMOVED lines=163> */


	//----- nvinfo : EIATTR_MERCURY_ISA_VERSION
	.align		4
.L_2785:
        /*0a58*/ 	.byte	0x03, 0x5f
        /*0a5a*/ 	.short	0x0000


	//----- nvinfo : EIATTR_COOP_GROUP_MASK_REGIDS
	.align		4
        /*0a5c*/ 	.byte	0x04, 0x29
        /*0a5e*/ 	.short	(.L_2787 - .L_2786)


	//   ....[0]....
.L_2786:
        /*0a60*/ 	.word	0xffffffff


	//   ....[1]....
        /*0a64*/ 	.word	0xffffffff


	//   ....[2]....
        /*0a68*/ 	.word	0xffffffff


	//   ....[3]....
        /*0a6c*/ 	.word	0xffffffff


	//   ....[4]....
        /*0a70*/ 	.word	0xffffffff


	//   ....[5]....
        /*0a74*/ 	.word	0xffffffff


	//   ....[6]....
        /*0a78*/ 	.word	0xffffffff


	//   ....[7]....
        /*0a7c*/ 	.word	0xffffffff


	//   ....[8]....
        /*0a80*/ 	.word	0xffffffff


	//   ....[9]....
        /*0a84*/ 	.word	0xffffffff


	//   ....[10]....
        /*0a88*/ 	.word	0xffffffff


	//   ....[11]....
        /*0a8c*/ 	.word	0xffffffff


	//   ....[12]....
        /*0a90*/ 	.word	0xffffffff


	//   ....[13]....
        /*0a94*/ 	.word	0xffffffff


	//   ....[14]....
        /*0a98*/ 	.word	0xffffffff


	//   ....[15]....
        /*0a9c*/ 	.word	0xffffffff


	//   ....[16]....
        /*0aa0*/ 	.word	0xffffffff


	//   ....[17]....
        /*0aa4*/ 	.word	0xffffffff


	//   ....[18]....
        /*0aa8*/ 	.word	0xffffffff


	//   ....[19]....
        /*0aac*/ 	.word	0xffffffff


	//----- nvinfo : EIATTR_COOP_GROUP_INSTR_OFFSETS
	.align		4
.L_2787:
        /*0ab0*/ 	.byte	0x04, 0x28
        /*0ab2*/ 	.short	(.L_2789 - .L_2788)


	//   ....[0]....
.L_2788:
        /*0ab4*/ 	.word	0x00003290


	//   ....[1]....
        /*0ab8*/ 	.word	0x000032b0


	//   ....[2]....
        /*0abc*/ 	.word	0x000032e0


	//   ....[3]....
        /*0ac0*/ 	.word	0x00003300


	//   ....[4]....
        /*0ac4*/ 	.word	0x00003320


	//   ....[5]....
        /*0ac8*/ 	.word	0x00003340


	//   ....[6]....
        /*0acc*/ 	.word	0x00003360


	//   ....[7]....
        /*0ad0*/ 	.word	0x00003380


	//   ....[8]....
        /*0ad4*/ 	.word	0x00003390


	//   ....[9]....
        /*0ad8*/ 	.word	0x000033b0


	//   ....[10]....
        /*0adc*/ 	.word	0x00006410


	//   ....[11]....
        /*0ae0*/ 	.word	0x00006490


	//   ....[12]....
        /*0ae4*/ 	.word	0x00006510


	//   ....[13]....
        /*0ae8*/ 	.word	0x00006580


	//   ....[14]....
        /*0aec*/ 	.word	0x00006600


	//   ....[15]....
        /*0af0*/ 	.word	0x00006670


	//   ....[16]....
        /*0af4*/ 	.word	0x000066f0


	//   ....[17]....
        /*0af8*/ 	.word	0x00006760


	//   ....[18]....
        /*0afc*/ 	.word	0x000067e0


	//   ....[19]....
        /*0b00*/ 	.word	0x00006850


	//----- nvinfo : EIATTR_EXIT_INSTR_OFFSETS
	.align		4
.L_2789:
        /*0b04*/ 	.byte	0x04, 0x1c
        /*0b06*/ 	.short	(.L_2791 - .L_2790)


	//   ....[0]....
.L_2790:
        /*0b08*/ 	.word	0x000063b0


	//----- nvinfo : EIATTR_MAX_THREADS
	.align		4
.L_2791:
        /*0b0c*/ 	.byte	0x04, 0x05
        /*0b0e*/ 	.short	(.L_2793 - .L_2792)
.L_2792:
        /*0b10*/ 	.word	0x00000080
        /*0b14*/ 	.word	0x00000001
        /*0b18*/ 	.word	0x00000001


	//----- nvinfo : EIATTR_CRS_STACK_SIZE
	.align		4
.L_2793:
        /*0b1c*/ 	.byte	0x04, 0x1e
        /*0b1e*/ 	.short	(.L_2795 - .L_2794)
.L_2794:
        /*0b20*/ 	.word	0x00000000
.L_2795:


//--------------------- .nv.info._ZN10layer_norm31ln_parallel_residual_bwd_kernelINS_13Kernel_traitsIfffffjLj1024ELj1ELj4ELj1ELj16ENS_18Kernel_traits_baseILj1024EfffffjLj128EEEEELb0ELb1ELb0EEEvNS_9BwdParamsE --------------------------
	.section	.nv.info._ZN10layer_norm31ln_parallel_residual_bwd_kernelINS_13Kernel_traitsIfffffjLj1024ELj1ELj4ELj1ELj16ENS_18Kernel_traits_baseILj1024EfffffjLj128EEEEELb0ELb1ELb0EEEvNS_9BwdParamsE,"",@"SHT_CUDA_INFO"
	.sectionflags	@""
	.align	4


	//----- nvinfo : EIATTR_CUDA_API_VERSION
	.align		4
        /*0000*/ 	.byte	0x04, 0x37
        /*0002*/ 	.short	(.L_2797 - .L_2796)
.L_2796:
        /*0004*/ 	.word	0x00000082


	//----- nvinfo : EIATTR_SW2861232_WAR
	.align		4
.L_2797:
        /*0008*/ 	.byte	0x01, 0x35
	.zero		2


	//----- nvinfo : EIATTR_PARAM_CBANK
	.align		4
        /*000c*/ 	.byte	0x04, 0x0a
        /*000e*/ 	.short	(.L_2799 - .L_2798)
	.align		4
.L_2798:
        /*0010*/ 	.word	index@(.nv.constant0._ZN10layer_norm31ln_parallel_residual_bwd_kernelINS_13Kernel_traitsIfffffjLj1024ELj1ELj4ELj1ELj16ENS_18Kernel_traits_baseILj1024EfffffjLj128EEEEELb0ELb1ELb0EEEvNS_9BwdParamsE)
        /*0014*/ 	.short	0x0160
        /*0016*/ 	.short	0x0128


	//----- nvinfo : EIATTR_CBANK_PARAM_SIZE
	.align		4
.L_2799:
        /*0018*/ 	.byte	0x03, 0x19
        /*001a*/ 	.short	0x0128


	//----- nvinfo : EIATTR_KPARAM_INFO
	.align		4
        /*001c*/ 	.byte	0x04, 0x17
        /*001e*/ 	.short	(.L_2801 - .L_2800)
.L_2800:
        /*0020*/ 	.word	0x00000000
        /*0024*/ 	.short	0x0000
        /*0026*/ 	.short	0x0000
        /*0028*/ 	.byte	0x00, 0xf0, 0xa1, 0x04


	//----- nvinfo : EIATTR_MAXREG_COUNT
	.align		4
.L_2801:
        /*002c*/ 	.byte	0x03, 0x1b
        /*002e*/ 	.short	0x00ff


	//----- nvinfo : EIATTR_NUM_BARRIERS
	.align		4
        /*0030*/ 	.byte	0x02, 0x4c
        /*0032*/ 	.byte	0x01
	.zero		1


	//----- nvinfo : EIATTR_MERCURY_ISA_VERSION
	.align		4
        /*0034*/ 	.byte	0x03, 0x5f
        /*0036*/ 	.short	0x0000


	//----- nvinfo : EIATTR_COOP_GROUP_MASK_REGIDS
	.align		4
        /*0038*/ 	.byte	0x04, 0x29
        /*003a*/ 	.short	(.L_2803 - .L_2802)


	//   ....[0]....
.L_2802:
        /*003c*/ 	.word	0xffffffff


	//   ....[1]....
        /*0040*/ 	.word	0xffffffff


	//   ....[2]....
        /*0044*/ 	.word	0xffffffff


	//   ....[3]....
        /*0048*/ 	.word	0xffffffff


	//   ....[4]....
        /*004c*/ 	.word	0xffffffff


	//   ....[5]....
        /*0050*/ 	.word	0xffffffff


	//   ....[6]....
        /*0054*/ 	.word	0xffffffff


	//   ....[7]....
        /*0058*/ 	.word	0xffffffff


	//   ....[8]....
        /*005c*/ 	.word	0xffffffff


	//   ....[9]....
        /*0060*/ 	.word	0xffffffff


	//   ....[10]....
        /*0064*/ 	.word	0xffffffff


	//   ....[11]....
        /*0068*/ 	.word	0xffffffff


	//   ....[12]....
        /*006c*/ 	.word	0xffffffff


	//   ....[13]....
        /*0070*/ 	.word	0xffffffff


	//   ....[14]....
        /*0074*/ 	.word	0xffffffff


	//   ....[15]....
        /*0078*/ 	.word	0xffffffff


	//   ....[16]....
        /*007c*/ 	.word	0xffffffff


	//   ....[17]....
        /*0080*/ 	.word	0xffffffff


	//   ....[18]....
        /*0084*/ 	.word	0xffffffff


	//   ....[19]....
        /*0088*/ 	.word	0xffffffff


	//----- nvinfo : EIATTR_COOP_GROUP_INSTR_OFFSETS
	.align		4
.L_2803:
        /*008c*/ 	.byte	0x04, 0x28
        /*008e*/ 	.short	(.L_2805 - .L_2804)


	//   ....[0]....
.L_2804:
        /*0090*/ 	.word	0x00001d60


	//   ....[1]....
        /*0094*/ 	.word	0x00001d80


	//   ....[2]....
        /*0098*/ 	.word	0x00001da0


	//   ....[3]....
        /*009c*/ 	.word	0x00001dc0


	//   ....[4]....
        /*00a0*/ 	.word	0x00001de0


	//   ....[5]....
        /*00a4*/ 	.word	0x00001e00


	//   ....[6]....
        /*00a8*/ 	.word	0x00001e20


	//   ....[7]....
        /*00ac*/ 	.word	0x00001e40


	//   ....[8]....
        /*00b0*/ 	.word	0x00001e60


	//   ....[9]....
        /*00b4*/ 	.word	0x00001e80


	//   ....[10]....
        /*00b8*/ 	.word	0x00004630


	//   ....[11]....
        /*00bc*/ 	.word	0x000046b0


	//   ....[12]....
        /*00c0*/ 	.word	0x00004730


	//   ....[13]....
        /*00c4*/ 	.word	0x000047a0


	//   ....[14]....
        /*00c8*/ 	.word	0x00004820


	//   ....[15]....
        /*00cc*/ 	.word	0x00004890


	//   ....[16]....
        /*00d0*/ 	.word	0x00004910


	//   ....[17]....
        /*00d4*/ 	.word	0x00004980


	//   ....[18]....
        /*00d8*/ 	.word	0x00004a00


	//   ....[19]....
        /*00dc*/ 	.word	0x00004a70


	//----- nvinfo : EIATTR_EXIT_INSTR_OFFSETS
	.align		4
.L_2805:
        /*00e0*/ 	.byte	0x04, 0x1c
        /*00e2*/ 	.short	(.L_2807 - .L_2806)


	//   ....[0]....
.L_2806:
        /*00e4*/ 	.word	0x000045a0


	//   ....[1]....
        /*00e8*/ 	.word	0x000045d0


	//----- nvinfo : EIATTR_MAX_THREADS
	.align		4
.L_2807:
        /*00ec*/ 	.byte	0x04, 0x05
        /*00ee*/ 	.short	(.L_2809 - .L_2808)
.L_2808:
        /*00f0*/ 	.word	0x00000080
        /*00f4*/ 	.word	0x00000001
        /*00f8*/ 	.word	0x00000001


	//----- nvinfo : EIATTR_CRS_STACK_SIZE
	.align		4
.L_2809:
        /*00fc*/ 	.byte	0x04, 0x1e
        /*00fe*/ 	.short	(.L_2811 - .L_2810)
.L_2810:
        /*0100*/ 	.word	0x00000000
.L_2811:


//--------------------- .nv.info._ZN10layer_norm31ln_parallel_residual_bwd_kernelINS_13Kernel_traitsIfffffjLj1024ELj1ELj4ELj1ELj16ENS_18Kernel_traits_baseILj1024EfffffjLj128EEEEELb0ELb1ELb1EEEvNS_9BwdParamsE --------------------------
	.section	.nv.info._ZN10layer_norm31ln_parallel_residual_bwd_kernelINS_13Kernel_traitsIfffffjLj1024ELj1ELj4ELj1ELj16ENS_18Kernel_traits_baseILj1024EfffffjLj128EEEEELb0ELb1ELb1EEEvNS_9BwdParamsE,"",@"SHT_CUDA_INFO"
	.sectionflags	@""
	.align	4


	//----- nvinfo : EIATTR_CUDA_API_VERSION
	.align		4
        /*0000*/ 	.byte	0x04, 0x37
        /*0002*/ 	.short	(.L_2813 - .L_2812)
.L_2812:
        /*0004*/ 	.word	0x00000082


	//----- nvinfo : EIATTR_SW2861232_WAR
	.align		4
.L_2813:
        /*0008*/ 	.byte	0x01, 0x35
	.zero		2


	//----- nvinfo : EIATTR_PARAM_CBANK
	.align		4
        /*000c*/ 	.byte	0x04, 0x0a
        /*000e*/ 	.short	(.L_2815 - .L_2814)
	.align		4
.L_2814:
        /*0010*/ 	.word	index@(.nv.constant0._ZN10layer_norm31ln_parallel_residual_bwd_kernelINS_13Kernel_traitsIfffffjLj1024ELj1ELj4ELj1ELj16ENS_18Kernel_traits_baseILj1024EfffffjLj128EEEEELb0ELb1ELb1EEEvNS_9BwdParamsE)
        /*0014*/ 	.short	0x0160
        /*0016*/ 	.short	0x0128


	//----- nvinfo : EIATTR_CBANK_PARAM_SIZE
	.align		4
.L_2815:
        /*0018*/ 	.byte	0x03, 0x19
        /*001a*/ 	.short	0x0128


	//----- nvinfo : EIATTR_KPARAM_INFO
	.align		4
        /*001c*/ 	.byte	0x04, 0x17
        /*001e*/ 	.short	(.L_2817 - .L_2816)
.L_2816:
        /*0020*/ 	.word	0x00000000
        /*0024*/ 	.short	0x0000
        /*0026*/ 	.short	0x0000
        /*0028*/ 	.byte	0x00, 0xf0, 0xa1, 0x04


	//----- nvinfo : EIATTR_MAXREG_COUNT
	.align		4
.L_2817:
        /*002c*/ 	.byte	0x03, 0x1b
        /*002e*/ 	.short	0x00ff


	//----- nvinfo : EIATTR_NUM_BARRIERS
	.align		4
        /*0030*/ 	.byte	0x02, 0x4c
        /*0032*/ 	.byte	0x01
	.zero		1


	//----- nvinfo : EIATTR_MERCURY_ISA_VERSION
	.align		4
        /*0034*/ 	.byte	0x03, 0x5f
        /*0036*/ 	.short	0x0000


	//----- nvinfo : EIATTR_COOP_GROUP_MASK_REGIDS
	.align		4
        /*0038*/ 	.byte	0x04, 0x29
        /*003a*/ 	.short	(.L_2819 - .L_2818)


	//   ....[0]....
.L_2818:
        /*003c*/ 	.word	0xffffffff


	//   ....[1]....
        /*0040*/ 	.word	0xffffffff


	//   ....[2]....
        /*0044*/ 	.word	0xffffffff


	//   ....[3]....
        /*0048*/ 	.word	0xffffffff


	//   ....[4]....
        /*004c*/ 	.word	0xffffffff


	//   ....[5]....
        /*0050*/ 	.word	0xffffffff


	//   ....[6]....
        /*0054*/ 	.word	0xffffffff


	//   ....[7]....
        /*0058*/ 	.word	0xffffffff


	//   ....[8]....
        /*005c*/ 	.word	0xffffffff


	//   ....[9]....
        /*0060*/ 	.word	0xffffffff


	//   ....[10]....
        /*0064*/ 	.word	0xffffffff


	//   ....[11]....
        /*0068*/ 	.word	0xffffffff


	//   ....[12]....
        /*006c*/ 	.word	0xffffffff


	//   ....[13]....
        /*0070*/ 	.word	0xffffffff


	//   ....[14]....
        /*0074*/ 	.word	0xffffffff


	//   ....[15]....
        /*0078*/ 	.word	0xffffffff


	//   ....[16]....
        /*007c*/ 	.word	0xffffffff


	//   ....[17]....
        /*0080*/ 	.word	0xffffffff


	//   ....[18]....
        /*0084*/ 	.word	0xffffffff


	//   ....[19]....
        /*0088*/ 	.word	0xffffffff


	//----- nvinfo : EIATTR_COOP_GROUP_INSTR_OFFSETS
	.align		4
.L_2819:
        /*008c*/ 	.byte	0x04, 0x28
        /*008e*/ 	.short	(.L_2821 - .L_2820)


	//   ....[0]....
.L_2820:
        /*0090*/ 	.word	0x00001a00


	//   ....[1]....
        /*0094*/ 	.word	0x00001a20


	//   ....[2]....
        /*0098*/ 	.word	0x00001a40


	//   ....[3]....
        /*009c*/ 	.word	0x00001a60


	//   ....[4]....
        /*00a0*/ 	.word	0x00001a80


	//   ....[5]....
        /*00a4*/ 	.word	0x00001aa0


	//   ....[6]....
        /*00a8*/ 	.word	0x00001ac0


	//   ....[7]....
        /*00ac*/ 	.word	0x00001ae0


	//   ....[8]....
        /*00b0*/ 	.word	0x00001b00


	//   ....[9]....
        /*00b4*/ 	.word	0x00001b20


	//   ....[10]....
        /*00b8*/ 	.word	0x00003cd0


	//   ....[11]....
        /*00bc*/ 	.word	0x00003d50


	//   ....[12]....
        /*00c0*/ 	.word	0x00003dd0


	//   ....[13]....
        /*00c4*/ 	.word	0x00003e40


	//   ....[14]....
        /*00c8*/ 	.word	0x00003ec0


	//   ....[15]....
        /*00cc*/ 	.word	0x00003f30


	//   ....[16]....
        /*00d0*/ 	.word	0x00003fb0


	//   ....[17]....
        /*00d4*/ 	.word	0x00004020


	//   ....[18]....
        /*00d8*/ 	.word	0x000040a0


	//   ....[19]....
        /*00dc*/ 	.word	0x00004110


	//----- nvinfo : EIATTR_EXIT_INSTR_OFFSETS
	.align		4
.L_2821:
        /*00e0*/ 	.byte	0x04, 0x1c
        /*00e2*/ 	.short	(.L_2823 - .L_2822)


	//   ....[0]....
.L_2822:
        /*00e4*/ 	.word	0x00003c70


	//----- nvinfo : EIATTR_MAX_THREADS
	.align		4
.L_2823:
        /*00e8*/ 	.byte	0x04, 0x05
        /*00ea*/ 	.short	(.L_2825 - .L_2824)
.L_2824:
        /*00ec*/ 	.word	0x00000080
        /*00f0*/ 	.word	0x00000001
        /*00f4*/ 	.word	0x00000001


	//----- nvinfo : EIATTR_CRS_STACK_SIZE
	.align		4
.L_2825:
        /*00f8*/ 	.byte	0x04, 0x1e
        /*00fa*/ 	.short	(.L_2827 - .L_2826)
.L_2826:
        /*00fc*/ 	.word	0x00000000
.L_2827:


//--------------------- .nv.info._ZN10layer_norm31ln_parallel_residual_bwd_kernelINS_13Kernel_traitsIfffffjLj1024ELj1ELj4ELj1ELj16ENS_18Kernel_traits_baseILj1024EfffffjLj128EEEEELb1ELb0ELb0EEEvNS_9BwdParamsE --------------------------
	.section	.nv.info._ZN10layer_norm31ln_parallel_residual_bwd_kernelINS_13Kernel_traitsIfffffjLj1024ELj1ELj4ELj1ELj16ENS_18Kernel_traits_baseILj1024EfffffjLj128EEEEELb1ELb0ELb0EEEvNS_9BwdParamsE,"",@"SHT_CUDA_INFO"
	.sectionflags	@""
	.align	4


	//----- nvinfo : EIATTR_CUDA_API_VERSION
	.align		4
        /*0000*/ 	.byte	0x04, 0x37
        /*0002*/ 	.short	(.L_2829 - .L_2828)
.L_2828:
        /*0004*/ 	.word	0x00000082


	//----- nvinfo : EIATTR_SW2861232_WAR
	.align		4
.L_2829:
        /*0008*/ 	.byte	0x01, 0x35
	.zero		2


	//----- nvinfo : EIATTR_PARAM_CBANK
	.align		4
        /*000c*/ 	.byte	0x04, 0x0a
        /*000e*/ 	.short	(.L_2831 - .L_2830)
	.align		4
.L_2830:
        /*0010*/ 	.word	index@(.nv.constant0._ZN10layer_norm31ln_parallel_residual_bwd_kernelINS_13Kernel_traitsIfffffjLj1024ELj1ELj4ELj1ELj16ENS_18Kernel_traits_baseILj1024EfffffjLj128EEEEELb1ELb0ELb0EEEvNS_9BwdParamsE)
        /*0014*/ 	.short	0x0160
        /*0016*/ 	.short	0x0128


	//----- nvinfo : EIATTR_CBANK_PARAM_SIZE
	.align		4
.L_2831:
        /*0018*/ 	.byte	0x03, 0x19
        /*001a*/ 	.short	0x0128


	//----- nvinfo : EIATTR_KPARAM_INFO
	.align		4
        /*001c*/ 	.byte	0x04, 0x17
        /*001e*/ 	.short	(.L_2833 - .L_2832)
.L_2832:
        /*0020*/ 	.word	0x00000000
        /*0024*/ 	.short	0x0000
        /*0026*/ 	.short	0x0000
        /*0028*/ 	.byte	0x00, 0xf0, 0xa1, 0x04


	//----- nvinfo : EIATTR_MAXREG_COUNT
	.align		4
.L_2833:
        /*002c*/ 	.byte	0x03, 0x1b
        /*002e*/ 	.short	0x00ff


	//----- nvinfo : EIATTR_NUM_BARRIERS
	.align		4
        /*0030*/ 	.byte	0x02, 0x4c
        /*0032*/ 	.byte	0x01
	.zero		1


	//----- nvinfo : EIATTR_ANNOTATIONS
	.align		4
        /*0034*/ 	.byte	0x04, 0x55
        /*0036*/ 	.short	(.L_2835 - .L_2834)


	//   ....[0]....
.L_2834:
        /* <DEDUP_REMOVED lines=84> */


	//----- nvinfo : EIATTR_MERCURY_ISA_VERSION
	.align		4
.L_2835:
        /*0568*/ 	.byte	0x03, 0x5f
        /*056a*/ 	.short	0x0000


	//----- nvinfo : EIATTR_COOP_GROUP_MASK_REGIDS
	.align		4
        /*056c*/ 	.byte	0x04, 0x29
        /*056e*/ 	.short	(.L_2837 - .L_2836)


	//   ....[0]....
.L_2836:
        /*0570*/ 	.word	0xffffffff


	//   ....[1]....
        /*0574*/ 	.word	0xffffffff


	//   ....[2]....
        /*0578*/ 	.word	0xffffffff


	//   ....[3]....
        /*057c*/ 	.word	0xffffffff


	//   ....[4]....
        /*0580*/ 	.word	0xffffffff


	//   ....[5]....
        /*0584*/ 	.word	0xffffffff


	//   ....[6]....
        /*0588*/ 	.word	0xffffffff


	//   ....[7]....
        /*058c*/ 	.word	0xffffffff


	//   ....[8]....
        /*0590*/ 	.word	0xffffffff


	//   ....[9]....
        /*0594*/ 	.word	0xffffffff


	//   ....[10]....
        /*0598*/ 	.word	0xffffffff


	//   ....[11]....
        /*059c*/ 	.word	0xffffffff


	//   ....[12]....
        /*05a0*/ 	.word	0xffffffff


	//   ....[13]....
        /*05a4*/ 	.word	0xffffffff


	//   ....[14]....
        /*05a8*/ 	.word	0xffffffff


	//   ....[15]....
        /*05ac*/ 	.word	0xffffffff


	//   ....[16]....
        /*05b0*/ 	.word	0xffffffff


	//   ....[17]....
        /*05b4*/ 	.word	0xffffffff


	//   ....[18]....
        /*05b8*/ 	.word	0xffffffff


	//   ....[19]....
        /*05bc*/ 	.word	0xffffffff


	//----- nvinfo : EIATTR_COOP_GROUP_INSTR_OFFSETS
	.align		4
.L_2837:
        /*05c0*/ 	.byte	0x04, 0x28
        /*05c2*/ 	.short	(.L_2839 - .L_2838)


	//   ....[0]....
.L_2838:
        /*05c4*/ 	.word	0x00003660


	//   ....[1]....
        /*05c8*/ 	.word	0x00003690


	//   ....[2]....
        /*05cc*/ 	.word	0x000036a0


	//   ....[3]....
        /*05d0*/ 	.word	0x000036d0


	//   ....[4]....
        /*05d4*/ 	.word	0x000036f0


	//   ....[5]....
        /*05d8*/ 	.word	0x00003710


	//   ....[6]....
        /*05dc*/ 	.word	0x00003730


	//   ....[7]....
        /*05e0*/ 	.word	0x00003750


	//   ....[8]....
        /*05e4*/ 	.word	0x00003760


	//   ....[9]....
        /*05e8*/ 	.word	0x00003780


	//   ....[10]....
        /*05ec*/ 	.word	0x000079d0


	//   ....[11]....
        /*05f0*/ 	.word	0x00007a50


	//   ....[12]....
        /*05f4*/ 	.word	0x00007ad0


	//   ....[13]....
        /*05f8*/ 	.word	0x00007b40


	//   ....[14]....
        /*05fc*/ 	.word	0x00007bc0


	//   ....[15]....
        /*0600*/ 	.word	0x00007c30


	//   ....[16]....
        /*0604*/ 	.word	0x00007cb0


	//   ....[17]....
        /*0608*/ 	.word	0x00007d20


	//   ....[18]....
        /*060c*/ 	.word	0x00007da0


	//   ....[19]....
        /*0610*/ 	.word	0x00007e10


	//----- nvinfo : EIATTR_EXIT_INSTR_OFFSETS
	.align		4
.L_2839:
        /*0614*/ 	.byte	0x04, 0x1c
        /*0616*/ 	.short	(.L_2841 - .L_2840)


	//   ....[0]....
.L_2840:
        /*0618*/ 	.word	0x00007910


	//   ....[1]....
        /*061c*/ 	.word	0x00007970


	//----- nvinfo : EIATTR_MAX_THREADS
	.align		4
.L_2841:
        /*0620*/ 	.byte	0x04, 0x05
        /*0622*/ 	.short	(.L_2843 - .L_2842)
.L_2842:
        /*0624*/ 	.word	0x00000080
        /*0628*/ 	.word	0x00000001
        /*062c*/ 	.word	0x00000001


	//----- nvinfo : EIATTR_CRS_STACK_SIZE
	.align		4
.L_2843:
        /*0630*/ 	.byte	0x04, 0x1e
        /*0632*/ 	.short	(.L_2845 - .L_2844)
.L_2844:
        /*0634*/ 	.word	0x00000000
.L_2845:


//--------------------- .nv.info._ZN10layer_norm31ln_parallel_residual_bwd_kernelINS_13Kernel_traitsIfffffjLj1024ELj1ELj4ELj1ELj16ENS_18Kernel_traits_baseILj1024EfffffjLj128EEEEELb1ELb0ELb1EEEvNS_9BwdParamsE --------------------------
	.section	.nv.info._ZN10layer_norm31ln_parallel_residual_bwd_kernelINS_13Kernel_traitsIfffffjLj1024ELj1ELj4ELj1ELj16ENS_18Kernel_traits_baseILj1024EfffffjLj128EEEEELb1ELb0ELb1EEEvNS_9BwdParamsE,"",@"SHT_CUDA_INFO"
	.sectionflags	@""
	.align	4


	//----- nvinfo : EIATTR_CUDA_API_VERSION
	.align		4
        /*0000*/ 	.byte	0x04, 0x37
        /*0002*/ 	.short	(.L_2847 - .L_2846)
.L_2846:
        /*0004*/ 	.word	0x00000082


	//----- nvinfo : EIATTR_SW2861232_WAR
	.align		4
.L_2847:
        /*0008*/ 	.byte	0x01, 0x35
	.zero		2


	//----- nvinfo : EIATTR_PARAM_CBANK
	.align		4
        /*000c*/ 	.byte	0x04, 0x0a
        /*000e*/ 	.short	(.L_2849 - .L_2848)
	.align		4
.L_2848:
        /*0010*/ 	.word	index@(.nv.constant0._ZN10layer_norm31ln_parallel_residual_bwd_kernelINS_13Kernel_traitsIfffffjLj1024ELj1ELj4ELj1ELj16ENS_18Kernel_traits_baseILj1024EfffffjLj128EEEEELb1ELb0ELb1EEEvNS_9BwdParamsE)
        /*0014*/ 	.short	0x0160
        /*0016*/ 	.short	0x0128


	//----- nvinfo : EIATTR_CBANK_PARAM_SIZE
	.align		4
.L_2849:
        /*0018*/ 	.byte	0x03, 0x19
        /*001a*/ 	.short	0x0128


	//----- nvinfo : EIATTR_KPARAM_INFO
	.align		4
        /*001c*/ 	.byte	0x04, 0x17
        /*001e*/ 	.short	(.L_2851 - .L_2850)
.L_2850:
        /*0020*/ 	.word	0x00000000
        /*0024*/ 	.short	0x0000
        /*0026*/ 	.short	0x0000
        /*0028*/ 	.byte	0x00, 0xf0, 0xa1, 0x04


	//----- nvinfo : EIATTR_MAXREG_COUNT
	.align		4
.L_2851:
        /*002c*/ 	.byte	0x03, 0x1b
        /*002e*/ 	.short	0x00ff


	//----- nvinfo : EIATTR_NUM_BARRIERS
	.align		4
        /*0030*/ 	.byte	0x02, 0x4c
        /*0032*/ 	.byte	0x01
	.zero		1


	//----- nvinfo : EIATTR_ANNOTATIONS
	.align		4
        /*0034*/ 	.byte	0x04, 0x55
        /*0036*/ 	.short	(.L_2853 - .L_2852)


	//   ....[0]....
.L_2852:
        /* <DEDUP_REMOVED lines=865> */


	//----- nvinfo : EIATTR_MERCURY_ISA_VERSION
	.align		4
.L_2853:
        /*3638*/ 	.byte	0x03, 0x5f
        /*363a*/ 	.short	0x0000


	//----- nvinfo : EIATTR_COOP_GROUP_MASK_REGIDS
	.align		4
        /*363c*/ 	.byte	0x04, 0x29
        /*363e*/ 	.short	(.L_2855 - .L_2854)


	//   ....[0]....
.L_2854:
        /*3640*/ 	.word	0xffffffff


	//   ....[1]....
        /*3644*/ 	.word	0xffffffff


	//   ....[2]....
        /*3648*/ 	.word	0xffffffff


	//   ....[3]....
        /*364c*/ 	.word	0xffffffff


	//   ....[4]....
        /*3650*/ 	.word	0xffffffff


	//   ....[5]....
        /*3654*/ 	.word	0xffffffff


	//   ....[6]....
        /*3658*/ 	.word	0xffffffff


	//   ....[7]....
        /*365c*/ 	.word	0xffffffff


	//   ....[8]....
        /*3660*/ 	.word	0xffffffff


	//   ....[9]....
        /*3664*/ 	.word	0xffffffff


	//   ....[10]....
        /*3668*/ 	.word	0xffffffff


	//   ....[11]....
        /*366c*/ 	.word	0xffffffff


	//   ....[12]....
        /*3670*/ 	.word	0xffffffff


	//   ....[13]....
        /*3674*/ 	.word	0xffffffff


	//   ....[14]....
        /*3678*/ 	.word	0xffffffff


	//   ....[15]....
        /*367c*/ 	.word	0xffffffff


	//   ....[16]....
        /*3680*/ 	.word	0xffffffff


	//   ....[17]....
        /*3684*/ 	.word	0xffffffff


	//   ....[18]....
        /*3688*/ 	.word	0xffffffff


	//   ....[19]....
        /*368c*/ 	.word	0xffffffff


	//----- nvinfo : EIATTR_COOP_GROUP_INSTR_OFFSETS
	.align		4
.L_2855:
        /*3690*/ 	.byte	0x04, 0x28
        /*3692*/ 	.short	(.L_2857 - .L_2856)


	//   ....[0]....
.L_2856:
        /*3694*/ 	.word	0x00006150


	//   ....[1]....
        /*3698*/ 	.word	0x00006180


	//   ....[2]....
        /*369c*/ 	.word	0x00006190


	//   ....[3]....
        /*36a0*/ 	.word	0x000061c0


	//   ....[4]....
        /*36a4*/ 	.word	0x000061e0


	//   ....[5]....
        /*36a8*/ 	.word	0x00006200


	//   ....[6]....
        /*36ac*/ 	.word	0x00006210


	//   ....[7]....
        /*36b0*/ 	.word	0x00006240


	//   ....[8]....
        /*36b4*/ 	.word	0x00006250


	//   ....[9]....
        /*36b8*/ 	.word	0x00006270


	//   ....[10]....
        /*36bc*/ 	.word	0x0000c3c0


	//   ....[11]....
        /*36c0*/ 	.word	0x0000c440


	//   ....[12]....
        /*36c4*/ 	.word	0x0000c4c0


	//   ....[13]....
        /*36c8*/ 	.word	0x0000c530


	//   ....[14]....
        /*36cc*/ 	.word	0x0000c5b0


	//   ....[15]....
        /*36d0*/ 	.word	0x0000c620


	//   ....[16]....
        /*36d4*/ 	.word	0x0000c6a0


	//   ....[17]....
        /*36d8*/ 	.word	0x0000c710


	//   ....[18]....
        /*36dc*/ 	.word	0x0000c790


	//   ....[19]....
        /*36e0*/ 	.word	0x0000c800


	//----- nvinfo : EIATTR_EXIT_INSTR_OFFSETS
	.align		4
.L_2857:
        /*36e4*/ 	.byte	0x04, 0x1c
        /*36e6*/ 	.short	(.L_2859 - .L_2858)


	//   ....[0]....
.L_2858:
        /*36e8*/ 	.word	0x0000c360


	//----- nvinfo : EIATTR_MAX_THREADS
	.align		4
.L_2859:
        /*36ec*/ 	.byte	0x04, 0x05
        /*36ee*/ 	.short	(.L_2861 - .L_2860)
.L_2860:
        /*36f0*/ 	.word	0x00000080
        /*36f4*/ 	.word	0x00000001
        /*36f8*/ 	.word	0x00000001


	//----- nvinfo : EIATTR_CRS_STACK_SIZE
	.align		4
.L_2861:
        /*36fc*/ 	.byte	0x04, 0x1e
        /*36fe*/ 	.short	(.L_2863 - .L_2862)
.L_2862:
        /*3700*/ 	.word	0x00000000
.L_2863:


//--------------------- .nv.info._ZN10layer_norm22ln_bwd_finalize_kernelINS_22Kernel_traits_finalizeILj1024EfffffjLb0ELj1024ELj4ENS_18Kernel_traits_baseILj1024EfffffjLj1024EEEEELb0ELb0EEEvNS_9BwdParamsE --------------------------
	.section	.nv.info._ZN10layer_norm22ln_bwd_finalize_kernelINS_22Kernel_traits_finalizeILj1024EfffffjLb0ELj1024ELj4ENS_18Kernel_traits_baseILj1024EfffffjLj1024EEEEELb0ELb0EEEvNS_9BwdParamsE,"",@"SHT_CUDA_INFO"
	.sectionflags	@""
	.align	4


	//----- nvinfo : EIATTR_CUDA_API_VERSION
	.align		4
        /*0000*/ 	.byte	0x04, 0x37
        /*0002*/ 	.short	(.L_2865 - .L_2864)
.L_2864:
        /*0004*/ 	.word	0x00000082


	//----- nvinfo : EIATTR_SW2861232_WAR
	.align		4
.L_2865:
        /*0008*/ 	.byte	0x01, 0x35
	.zero		2


	//----- nvinfo : EIATTR_PARAM_CBANK
	.align		4
        /*000c*/ 	.byte	0x04, 0x0a
        /*000e*/ 	.short	(.L_2867 - .L_2866)
	.align		4
.L_2866:
        /*0010*/ 	.word	index@(.nv.constant0._ZN10layer_norm22ln_bwd_finalize_kernelINS_22Kernel_traits_finalizeILj1024EfffffjLb0ELj1024ELj4ENS_18Kernel_traits_baseILj1024EfffffjLj1024EEEEELb0ELb0EEEvNS_9BwdParamsE)
        /*0014*/ 	.short	0x0160
        /*0016*/ 	.short	0x0128


	//----- nvinfo : EIATTR_CBANK_PARAM_SIZE
	.align		4
.L_2867:
        /*0018*/ 	.byte	0x03, 0x19
        /*001a*/ 	.short	0x0128


	//----- nvinfo : EIATTR_KPARAM_INFO
	.align		4
        /*001c*/ 	.byte	0x04, 0x17
        /*001e*/ 	.short	(.L_2869 - .L_2868)
.L_2868:
        /*0020*/ 	.word	0x00000000
        /*0024*/ 	.short	0x0000
        /*0026*/ 	.short	0x0000
        /*0028*/ 	.byte	0x00, 0xf0, 0xa1, 0x04


	//----- nvinfo : EIATTR_MAXREG_COUNT
	.align		4
.L_2869:
        /*002c*/ 	.byte	0x03, 0x1b
        /*002e*/ 	.short	0x0040


	//----- nvinfo : EIATTR_NUM_BARRIERS
	.align		4
        /*0030*/ 	.byte	0x02, 0x4c
        /*0032*/ 	.byte	0x01
	.zero		1


	//----- nvinfo : EIATTR_MERCURY_ISA_VERSION
	.align		4
        /*0034*/ 	.byte	0x03, 0x5f
        /*0036*/ 	.short	0x0000


	//----- nvinfo : EIATTR_COOP_GROUP_MASK_REGIDS
	.align		4
        /*0038*/ 	.byte	0x04, 0x29
        /*003a*/ 	.short	(.L_2871 - .L_2870)


	//   ....[0]....
.L_2870:
        /*003c*/ 	.word	0xffffffff


	//   ....[1]....
        /*0040*/ 	.word	0xffffffff


	//   ....[2]....
        /*0044*/ 	.word	0xffffffff


	//   ....[3]....
        /*0048*/ 	.word	0xffffffff


	//   ....[4]....
        /*004c*/ 	.word	0xffffffff


	//   ....[5]....
        /*0050*/ 	.word	0xffffffff


	//   ....[6]....
        /*0054*/ 	.word	0xffffffff


	//   ....[7]....
        /*0058*/ 	.word	0xffffffff


	//   ....[8]....
        /*005c*/ 	.word	0xffffffff


	//   ....[9]....
        /*0060*/ 	.word	0xffffffff


	//   ....[10]....
        /*0064*/ 	.word	0xffffffff


	//   ....[11]....
        /*0068*/ 	.word	0xffffffff


	//   ....[12]....
        /*006c*/ 	.word	0xffffffff


	//   ....[13]....
        /*0070*/ 	.word	0xffffffff


	//   ....[14]....
        /*0074*/ 	.word	0xffffffff


	//   ....[15]....
        /*0078*/ 	.word	0xffffffff


	//   ....[16]....
        /*007c*/ 	.word	0xffffffff


	//   ....[17]....
        /*0080*/ 	.word	0xffffffff


	//   ....[18]....
        /*0084*/ 	.word	0xffffffff


	//   ....[19]....
        /*0088*/ 	.word	0xffffffff


	//----- nvinfo : EIATTR_COOP_GROUP_INSTR_OFFSETS
	.align		4
.L_2871:
        /*008c*/ 	.byte	0x04, 0x28
        /*008e*/ 	.short	(.L_2873 - .L_2872)


	//   ....[0]....
.L_2872:
        /*0090*/ 	.word	0x00000820


	//   ....[1]....
        /*0094*/ 	.word	0x00000850


	//   ....[2]....
        /*0098*/ 	.word	0x00000860


	//   ....[3]....
        /*009c*/ 	.word	0x00000890


	//   ....[4]....
        /*00a0*/ 	.word	0x000008a0


	//   ....[5]....
        /*00a4*/ 	.word	0x000008d0


	//   ....[6]....
        /*00a8*/ 	.word	0x000008f0


	//   ....[7]....
        /*00ac*/ 	.word	0x00000900


	//   ....[8]....
        /*00b0*/ 	.word	0x00000930


	//   ....[9]....
        /*00b4*/ 	.word	0x00000940


	//   ....[10]....
        /*00b8*/ 	.word	0x00000b30


	//   ....[11]....
        /*00bc*/ 	.word	0x00000ba0


	//   ....[12]....
        /*00c0*/ 	.word	0x00000c00


	//   ....[13]....
        /*00c4*/ 	.word	0x00000c60


	//   ....[14]....
        /*00c8*/ 	.word	0x00000cd0


	//   ....[15]....
        /*00cc*/ 	.word	0x00000d40


	//   ....[16]....
        /*00d0*/ 	.word	0x00000da0


	//   ....[17]....
        /*00d4*/ 	.word	0x00000e00


	//   ....[18]....
        /*00d8*/ 	.word	0x00000e60


	//   ....[19]....
        /*00dc*/ 	.word	0x00000ec0


	//----- nvinfo : EIATTR_EXIT_INSTR_OFFSETS
	.align		4
.L_2873:
        /*00e0*/ 	.byte	0x04, 0x1c
        /*00e2*/ 	.short	(.L_2875 - .L_2874)


	//   ....[0]....
.L_2874:
        /*00e4*/ 	.word	0x00000070


	//   ....[1]....
        /*00e8*/ 	.word	0x00000ad0


	//----- nvinfo : EIATTR_MAX_THREADS
	.align		4
.L_2875:
        /*00ec*/ 	.byte	0x04, 0x05
        /*00ee*/ 	.short	(.L_2877 - .L_2876)
.L_2876:
        /*00f0*/ 	.word	0x00000400
        /*00f4*/ 	.word	0x00000001
        /*00f8*/ 	.word	0x00000001


	//----- nvinfo : EIATTR_CRS_STACK_SIZE
	.align		4
.L_2877:
        /*00fc*/ 	.byte	0x04, 0x1e
        /*00fe*/ 	.short	(.L_2879 - .L_2878)
.L_2878:
        /*0100*/ 	.word	0x00000000
.L_2879:


//--------------------- .nv.info._ZN10layer_norm40ln_parallel_residual_bwd_finalize_kernelINS_22Kernel_traits_finalizeILj1024EfffffjLb0ELj1024ELj4ENS_18Kernel_traits_baseILj1024EfffffjLj1024EEEEELb0EEEvNS_9BwdParamsE --------------------------
	.section	.nv.info._ZN10layer_norm40ln_parallel_residual_bwd_finalize_kernelINS_22Kernel_traits_finalizeILj1024EfffffjLb0ELj1024ELj4ENS_18Kernel_traits_baseILj1024EfffffjLj1024EEEEELb0EEEvNS_9BwdParamsE,"",@"SHT_CUDA_INFO"
	.sectionflags	@""
	.align	4


	//----- nvinfo : EIATTR_CUDA_API_VERSION
	.align		4
        /*0000*/ 	.byte	0x04, 0x37
        /*0002*/ 	.short	(.L_2881 - .L_2880)
.L_2880:
        /*0004*/ 	.word	0x00000082


	//----- nvinfo : EIATTR_SW2861232_WAR
	.align		4
.L_2881:
        /*0008*/ 	.byte	0x01, 0x35
	.zero		2


	//----- nvinfo : EIATTR_PARAM_CBANK
	.align		4
        /*000c*/ 	.byte	0x04, 0x0a
        /*000e*/ 	.short	(.L_2883 - .L_2882)
	.align		4
.L_2882:
        /*0010*/ 	.word	index@(.nv.constant0._ZN10layer_norm40ln_parallel_residual_bwd_finalize_kernelINS_22Kernel_traits_finalizeILj1024EfffffjLb0ELj1024ELj4ENS_18Kernel_traits_baseILj1024EfffffjLj1024EEEEELb0EEEvNS_9BwdParamsE)
        /*0014*/ 	.short	0x0160
        /*0016*/ 	.short	0x0128


	//----- nvinfo : EIATTR_CBANK_PARAM_SIZE
	.align		4
.L_2883:
        /*0018*/ 	.byte	0x03, 0x19
        /*001a*/ 	.short	0x0128


	//----- nvinfo : EIATTR_KPARAM_INFO
	.align		4
        /*001c*/ 	.byte	0x04, 0x17
        /*001e*/ 	.short	(.L_2885 - .L_2884)
.L_2884:
        /*0020*/ 	.word	0x00000000
        /*0024*/ 	.short	0x0000
        /*0026*/ 	.short	0x0000
        /*0028*/ 	.byte	0x00, 0xf0, 0xa1, 0x04


	//----- nvinfo : EIATTR_MAXREG_COUNT
	.align		4
.L_2885:
        /*002c*/ 	.byte	0x03, 0x1b
        /*002e*/ 	.short	0x0040


	//----- nvinfo : EIATTR_NUM_BARRIERS
	.align		4
        /*0030*/ 	.byte	0x02, 0x4c
        /*0032*/ 	.byte	0x01
	.zero		1


	//----- nvinfo : EIATTR_MERCURY_ISA_VERSION
	.align		4
        /*0034*/ 	.byte	0x03, 0x5f
        /*0036*/ 	.short	0x0000


	//----- nvinfo : EIATTR_COOP_GROUP_MASK_REGIDS
	.align		4
        /*0038*/ 	.byte	0x04, 0x29
        /*003a*/ 	.short	(.L_2887 - .L_2886)


	//   ....[0]....
.L_2886:
        /*003c*/ 	.word	0xffffffff


	//   ....[1]....
        /*0040*/ 	.word	0xffffffff


	//   ....[2]....
        /*0044*/ 	.word	0xffffffff


	//   ....[3]....
        /*0048*/ 	.word	0xffffffff


	//   ....[4]....
        /*004c*/ 	.word	0xffffffff


	//   ....[5]....
        /*0050*/ 	.word	0xffffffff


	//   ....[6]....
        /*0054*/ 	.word	0xffffffff


	//   ....[7]....
        /*0058*/ 	.word	0xffffffff


	//   ....[8]....
        /*005c*/ 	.word	0xffffffff


	//   ....[9]....
        /*0060*/ 	.word	0xffffffff


	//   ....[10]....
        /*0064*/ 	.word	0xffffffff


	//   ....[11]....
        /*0068*/ 	.word	0xffffffff


	//   ....[12]....
        /*006c*/ 	.word	0xffffffff


	//   ....[13]....
        /*0070*/ 	.word	0xffffffff


	//   ....[14]....
        /*0074*/ 	.word	0xffffffff


	//   ....[15]....
        /*0078*/ 	.word	0xffffffff


	//   ....[16]....
        /*007c*/ 	.word	0xffffffff


	//   ....[17]....
        /*0080*/ 	.word	0xffffffff


	//   ....[18]....
        /*0084*/ 	.word	0xffffffff


	//   ....[19]....
        /*0088*/ 	.word	0xffffffff


	//   ....[20]....
        /*008c*/ 	.word	0xffffffff


	//   ....[21]....
        /*0090*/ 	.word	0xffffffff


	//   ....[22]....
        /*0094*/ 	.word	0xffffffff


	//   ....[23]....
        /*0098*/ 	.word	0xffffffff


	//   ....[24]....
        /*009c*/ 	.word	0xffffffff


	//   ....[25]....
        /*00a0*/ 	.word	0xffffffff


	//   ....[26]....
        /*00a4*/ 	.word	0xffffffff


	//   ....[27]....
        /*00a8*/ 	.word	0xffffffff


	//   ....[28]....
        /*00ac*/ 	.word	0xffffffff


	//   ....[29]....
        /*00b0*/ 	.word	0xffffffff


	//   ....[30]....
        /*00b4*/ 	.word	0xffffffff


	//   ....[31]....
        /*00b8*/ 	.word	0xffffffff


	//   ....[32]....
        /*00bc*/ 	.word	0xffffffff


	//   ....[33]....
        /*00c0*/ 	.word	0xffffffff


	//   ....[34]....
        /*00c4*/ 	.word	0xffffffff


	//   ....[35]....
        /*00c8*/ 	.word	0xffffffff


	//   ....[36]....
        /*00cc*/ 	.word	0xffffffff


	//   ....[37]....
        /*00d0*/ 	.word	0xffffffff


	//   ....[38]....
        /*00d4*/ 	.word	0xffffffff


	//   ....[39]....
        /*00d8*/ 	.word	0xffffffff


	//----- nvinfo : EIATTR_COOP_GROUP_INSTR_OFFSETS
	.align		4
.L_2887:
        /*00dc*/ 	.byte	0x04, 0x28
        /*00de*/ 	.short	(.L_2889 - .L_2888)


	//   ....[0]....
.L_2888:
        /*00e0*/ 	.word	0x00000b70


	//   ....[1]....
        /*00e4*/ 	.word	0x00000ba0


	//   ....[2]....
        /*00e8*/ 	.word	0x00000bb0


	//   ....[3]....
        /*00ec*/ 	.word	0x00000bc0


	//   ....[4]....
        /*00f0*/ 	.word	0x00000bf0


	//   ....[5]....
        /*00f4*/ 	.word	0x00000c10


	//   ....[6]....
        /*00f8*/ 	.word	0x00000c20


	//   ....[7]....
        /*00fc*/ 	.word	0x00000c30


	//   ....[8]....
        /*0100*/ 	.word	0x00000c60


	//   ....[9]....
        /*0104*/ 	.word	0x00000c80


	//   ....[10]....
        /*0108*/ 	.word	0x00000ca0


	//   ....[11]....
        /*010c*/ 	.word	0x00000cb0


	//   ....[12]....
        /*0110*/ 	.word	0x00000ce0


	//   ....[13]....
        /*0114*/ 	.word	0x00000d00


	//   ....[14]....
        /*0118*/ 	.word	0x00000d20


	//   ....[15]....
        /*011c*/ 	.word	0x00000d30


	//   ....[16]....
        /*0120*/ 	.word	0x00000d60


	//   ....[17]....
        /*0124*/ 	.word	0x00000d90


	//   ....[18]....
        /*0128*/ 	.word	0x00000da0


	//   ....[19]....
        /*012c*/ 	.word	0x00000db0


	//   ....[20]....
        /*0130*/ 	.word	0x00001080


	//   ....[21]....
        /*0134*/ 	.word	0x000010f0


	//   ....[22]....
        /*0138*/ 	.word	0x00001150


	//   ....[23]....
        /*013c*/ 	.word	0x000011b0


	//   ....[24]....
        /*0140*/ 	.word	0x00001220


	//   ....[25]....
        /*0144*/ 	.word	0x00001290


	//   ....[26]....
        /*0148*/ 	.word	0x000012f0


	//   ....[27]....
        /*014c*/ 	.word	0x00001350


	//   ....[28]....
        /*0150*/ 	.word	0x000013b0


	//   ....[29]....
        /*0154*/ 	.word	0x00001420


	//   ....[30]....
        /*0158*/ 	.word	0x00001490


	//   ....[31]....
        /*015c*/ 	.word	0x000014f0


	//   ....[32]....
        /*0160*/ 	.word	0x00001550


	//   ....[33]....
        /*0164*/ 	.word	0x000015b0


	//   ....[34]....
        /*0168*/ 	.word	0x00001620


	//   ....[35]....
        /*016c*/ 	.word	0x00001690


	//   ....[36]....
        /*0170*/ 	.word	0x000016f0


	//   ....[37]....
        /*0174*/ 	.word	0x00001750


	//   ....[38]....
        /*0178*/ 	.word	0x000017b0


	//   ....[39]....
        /*017c*/ 	.word	0x00001810


	//----- nvinfo : EIATTR_EXIT_INSTR_OFFSETS
	.align		4
.L_2889:
        /*0180*/ 	.byte	0x04, 0x1c
        /*0182*/ 	.short	(.L_2891 - .L_2890)


	//   ....[0]....
.L_2890:
        /*0184*/ 	.word	0x00000070


	//   ....[1]....
        /*0188*/ 	.word	0x00001020


	//----- nvinfo : EIATTR_MAX_THREADS
	.align		4
.L_2891:
        /*018c*/ 	.byte	0x04, 0x05
        /*018e*/ 	.short	(.L_2893 - .L_2892)
.L_2892:
        /*0190*/ 	.word	0x00000400
        /*0194*/ 	.word	0x00000001
        /*0198*/ 	.word	0x00000001


	//----- nvinfo : EIATTR_CRS_STACK_SIZE
	.align		4
.L_2893:
        /*019c*/ 	.byte	0x04, 0x1e
        /*019e*/ 	.short	(.L_2895 - .L_2894)
.L_2894:
        /*01a0*/ 	.word	0x00000000
.L_2895:


//--------------------- .nv.info._ZN10layer_norm31ln_parallel_residual_bwd_kernelINS_13Kernel_traitsIfffffjLj1024ELj1ELj4ELj1ELj16ENS_18Kernel_traits_baseILj1024EfffffjLj128EEEEELb1ELb1ELb0EEEvNS_9BwdParamsE --------------------------
	.section	.nv.info._ZN10layer_norm31ln_parallel_residual_bwd_kernelINS_13Kernel_traitsIfffffjLj1024ELj1ELj4ELj1ELj16ENS_18Kernel_traits_baseILj1024EfffffjLj128EEEEELb1ELb1ELb0EEEvNS_9BwdParamsE,"",@"SHT_CUDA_INFO"
	.sectionflags	@""
	.align	4


	//----- nvinfo : EIATTR_CUDA_API_VERSION
	.align		4
        /*0000*/ 	.byte	0x04, 0x37
        /*0002*/ 	.short	(.L_2897 - .L_2896)
.L_2896:
        /*0004*/ 	.word	0x00000082


	//----- nvinfo : EIATTR_SW2861232_WAR
	.align		4
.L_2897:
        /*0008*/ 	.byte	0x01, 0x35
	.zero		2


	//----- nvinfo : EIATTR_PARAM_CBANK
	.align		4
        /*000c*/ 	.byte	0x04, 0x0a
        /*000e*/ 	.short	(.L_2899 - .L_2898)
	.align		4
.L_2898:
        /*0010*/ 	.word	index@(.nv.constant0._ZN10layer_norm31ln_parallel_residual_bwd_kernelINS_13Kernel_traitsIfffffjLj1024ELj1ELj4ELj1ELj16ENS_18Kernel_traits_baseILj1024EfffffjLj128EEEEELb1ELb1ELb0EEEvNS_9BwdParamsE)
        /*0014*/ 	.short	0x0160
        /*0016*/ 	.short	0x0128


	//----- nvinfo : EIATTR_CBANK_PARAM_SIZE
	.align		4
.L_2899:
        /*0018*/ 	.byte	0x03, 0x19
        /*001a*/ 	.short	0x0128


	//----- nvinfo : EIATTR_KPARAM_INFO
	.align		4
        /*001c*/ 	.byte	0x04, 0x17
        /*001e*/ 	.short	(.L_2901 - .L_2900)
.L_2900:
        /*0020*/ 	.word	0x00000000
        /*0024*/ 	.short	0x0000
        /*0026*/ 	.short	0x0000
        /*0028*/ 	.byte	0x00, 0xf0, 0xa1, 0x04


	//----- nvinfo : EIATTR_MAXREG_COUNT
	.align		4
.L_2901:
        /*002c*/ 	.byte	0x03, 0x1b
        /*002e*/ 	.short	0x00ff


	//----- nvinfo : EIATTR_NUM_BARRIERS
	.align		4
        /*0030*/ 	.byte	0x02, 0x4c
        /*0032*/ 	.byte	0x01
	.zero		1


	//----- nvinfo : EIATTR_MERCURY_ISA_VERSION
	.align		4
        /*0034*/ 	.byte	0x03, 0x5f
        /*0036*/ 	.short	0x0000


	//----- nvinfo : EIATTR_COOP_GROUP_MASK_REGIDS
	.align		4
        /*0038*/ 	.byte	0x04, 0x29
        /*003a*/ 	.short	(.L_2903 - .L_2902)


	//   ....[0]....
.L_2902:
        /*003c*/ 	.word	0xffffffff


	//   ....[1]....
        /*0040*/ 	.word	0xffffffff


	//   ....[2]....
        /*0044*/ 	.word	0xffffffff


	//   ....[3]....
        /*0048*/ 	.word	0xffffffff


	//   ....[4]....
        /*004c*/ 	.word	0xffffffff


	//   ....[5]....
        /*0050*/ 	.word	0xffffffff


	//   ....[6]....
        /*0054*/ 	.word	0xffffffff


	//   ....[7]....
        /*0058*/ 	.word	0xffffffff


	//   ....[8]....
        /*005c*/ 	.word	0xffffffff


	//   ....[9]....
        /*0060*/ 	.word	0xffffffff


	//   ....[10]....
        /*0064*/ 	.word	0xffffffff


	//   ....[11]....
        /*0068*/ 	.word	0xffffffff


	//   ....[12]....
        /*006c*/ 	.word	0xffffffff


	//   ....[13]....
        /*0070*/ 	.word	0xffffffff


	//   ....[14]....
        /*0074*/ 	.word	0xffffffff


	//   ....[15]....
        /*0078*/ 	.word	0xffffffff


	//   ....[16]....
        /*007c*/ 	.word	0xffffffff


	//   ....[17]....
        /*0080*/ 	.word	0xffffffff


	//   ....[18]....
        /*0084*/ 	.word	0xffffffff


	//   ....[19]....
        /*0088*/ 	.word	0xffffffff


	//----- nvinfo : EIATTR_COOP_GROUP_INSTR_OFFSETS
	.align		4
.L_2903:
        /*008c*/ 	.byte	0x04, 0x28
        /*008e*/ 	.short	(.L_2905 - .L_2904)


	//   ....[0]....
.L_2904:
        /*0090*/ 	.word	0x000022c0


	//   ....[1]....
        /*0094*/ 	.word	0x000022e0


	//   ....[2]....
        /*0098*/ 	.word	0x00002300


	//   ....[3]....
        /*009c*/ 	.word	0x00002320


	//   ....[4]....
        /*00a0*/ 	.word	0x00002340


	//   ....[5]....
        /*00a4*/ 	.word	0x00002360


	//   ....[6]....
        /*00a8*/ 	.word	0x00002380


	//   ....[7]....
        /*00ac*/ 	.word	0x000023a0


	//   ....[8]....
        /*00b0*/ 	.word	0x000023c0


	//   ....[9]....
        /*00b4*/ 	.word	0x000023e0


	//   ....[10]....
        /*00b8*/ 	.word	0x000055a0


	//   ....[11]....
        /*00bc*/ 	.word	0x00005620


	//   ....[12]....
        /*00c0*/ 	.word	0x000056a0


	//   ....[13]....
        /*00c4*/ 	.word	0x00005710


	//   ....[14]....
        /*00c8*/ 	.word	0x00005790


	//   ....[15]....
        /*00cc*/ 	.word	0x00005800


	//   ....[16]....
        /*00d0*/ 	.word	0x00005880


	//   ....[17]....
        /*00d4*/ 	.word	0x000058f0


	//   ....[18]....
        /*00d8*/ 	.word	0x00005970


	//   ....[19]....
        /*00dc*/ 	.word	0x000059e0


	//----- nvinfo : EIATTR_EXIT_INSTR_OFFSETS
	.align		4
.L_2905:
        /*00e0*/ 	.byte	0x04, 0x1c
        /*00e2*/ 	.short	(.L_2907 - .L_2906)


	//   ....[0]....
.L_2906:
        /*00e4*/ 	.word	0x00005510


	//   ....[1]....
        /*00e8*/ 	.word	0x00005540


	//----- nvinfo : EIATTR_MAX_THREADS
	.align		4
.L_2907:
        /*00ec*/ 	.byte	0x04, 0x05
        /*00ee*/ 	.short	(.L_2909 - .L_2908)
.L_2908:
        /*00f0*/ 	.word	0x00000080
        /*00f4*/ 	.word	0x00000001
        /*00f8*/ 	.word	0x00000001


	//----- nvinfo : EIATTR_CRS_STACK_SIZE
	.align		4
.L_2909:
        /*00fc*/ 	.byte	0x04, 0x1e
        /*00fe*/ 	.short	(.L_2911 - .L_2910)
.L_2910:
        /*0100*/ 	.word	0x00000000
.L_2911:


//--------------------- .nv.info._ZN10layer_norm22ln_bwd_finalize_kernelINS_22Kernel_traits_finalizeILj1024EfffffjLb0ELj1024ELj4ENS_18Kernel_traits_baseILj1024EfffffjLj1024EEEEELb0ELb1EEEvNS_9BwdParamsE --------------------------
	.section	.nv.info._ZN10layer_norm22ln_bwd_finalize_kernelINS_22Kernel_traits_finalizeILj1024EfffffjLb0ELj1024ELj4ENS_18Kernel_traits_baseILj1024EfffffjLj1024EEEEELb0ELb1EEEvNS_9BwdParamsE,"",@"SHT_CUDA_INFO"
	.sectionflags	@""
	.align	4


	//----- nvinfo : EIATTR_CUDA_API_VERSION
	.align		4
        /*0000*/ 	.byte	0x04, 0x37
        /*0002*/ 	.short	(.L_2913 - .L_2912)
.L_2912:
        /*0004*/ 	.word	0x00000082


	//----- nvinfo : EIATTR_SW2861232_WAR
	.align		4
.L_2913:
        /*0008*/ 	.byte	0x01, 0x35
	.zero		2


	//----- nvinfo : EIATTR_PARAM_CBANK
	.align		4
        /*000c*/ 	.byte	0x04, 0x0a
        /*000e*/ 	.short	(.L_2915 - .L_2914)
	.align		4
.L_2914:
        /*0010*/ 	.word	index@(.nv.constant0._ZN10layer_norm22ln_bwd_finalize_kernelINS_22Kernel_traits_finalizeILj1024EfffffjLb0ELj1024ELj4ENS_18Kernel_traits_baseILj1024EfffffjLj1024EEEEELb0ELb1EEEvNS_9BwdParamsE)
        /*0014*/ 	.short	0x0160
        /*0016*/ 	.short	0x0128


	//----- nvinfo : EIATTR_CBANK_PARAM_SIZE
	.align		4
.L_2915:
        /*0018*/ 	.byte	0x03, 0x19
        /*001a*/ 	.short	0x0128


	//----- nvinfo : EIATTR_KPARAM_INFO
	.align		4
        /*001c*/ 	.byte	0x04, 0x17
        /*001e*/ 	.short	(.L_2917 - .L_2916)
.L_2916:
        /*0020*/ 	.word	0x00000000
        /*0024*/ 	.short	0x0000
        /*0026*/ 	.short	0x0000
        /*0028*/ 	.byte	0x00, 0xf0, 0xa1, 0x04


	//----- nvinfo : EIATTR_MAXREG_COUNT
	.align		4
.L_2917:
        /*002c*/ 	.byte	0x03, 0x1b
        /*002e*/ 	.short	0x0040


	//----- nvinfo : EIATTR_NUM_BARRIERS
	.align		4
        /*0030*/ 	.byte	0x02, 0x4c
        /*0032*/ 	.byte	0x01
	.zero		1


	//----- nvinfo : EIATTR_MERCURY_ISA_VERSION
	.align		4
        /*0034*/ 	.byte	0x03, 0x5f
        /*0036*/ 	.short	0x0000


	//----- nvinfo : EIATTR_COOP_GROUP_MASK_REGIDS
	.align		4
        /*0038*/ 	.byte	0x04, 0x29
        /*003a*/ 	.short	(.L_2919 - .L_2918)


	//   ....[0]....
.L_2918:
        /*003c*/ 	.word	0xffffffff


	//   ....[1]....
        /*0040*/ 	.word	0xffffffff


	//   ....[2]....
        /*0044*/ 	.word	0xffffffff


	//   ....[3]....
        /*0048*/ 	.word	0xffffffff


	//   ....[4]....
        /*004c*/ 	.word	0xffffffff


	//   ....[5]....
        /*0050*/ 	.word	0xffffffff


	//   ....[6]....
        /*0054*/ 	.word	0xffffffff


	//   ....[7]....
        /*0058*/ 	.word	0xffffffff


	//   ....[8]....
        /*005c*/ 	.word	0xffffffff


	//   ....[9]....
        /*0060*/ 	.word	0xffffffff


	//   ....[10]....
        /*0064*/ 	.word	0xffffffff


	//   ....[11]....
        /*0068*/ 	.word	0xffffffff


	//   ....[12]....
        /*006c*/ 	.word	0xffffffff


	//   ....[13]....
        /*0070*/ 	.word	0xffffffff


	//   ....[14]....
        /*0074*/ 	.word	0xffffffff


	//   ....[15]....
        /*0078*/ 	.word	0xffffffff


	//   ....[16]....
        /*007c*/ 	.word	0xffffffff


	//   ....[17]....
        /*0080*/ 	.word	0xffffffff


	//   ....[18]....
        /*0084*/ 	.word	0xffffffff


	//   ....[19]....
        /*0088*/ 	.word	0xffffffff


	//----- nvinfo : EIATTR_COOP_GROUP_INSTR_OFFSETS
	.align		4
.L_2919:
        /*008c*/ 	.byte	0x04, 0x28
        /*008e*/ 	.short	(.L_2921 - .L_2920)


	//   ....[0]....
.L_2920:
        /*0090*/ 	.word	0x000007f0


	//   ....[1]....
        /*0094*/ 	.word	0x00000820


	//   ....[2]....
        /*0098*/ 	.word	0x00000840


	//   ....[3]....
        /*009c*/ 	.word	0x00000850


	//   ....[4]....
        /*00a0*/ 	.word	0x00000880


	//   ....[5]....
        /*00a4*/ 	.word	0x00000890


	//   ....[6]....
        /*00a8*/ 	.word	0x000008c0


	//   ....[7]....
        /*00ac*/ 	.word	0x000008d0


	//   ....[8]....
        /*00b0*/ 	.word	0x00000900


	//   ....[9]....
        /*00b4*/ 	.word	0x00000910


	//   ....[10]....
        /*00b8*/ 	.word	0x00000ab0


	//   ....[11]....
        /*00bc*/ 	.word	0x00000b30


	//   ....[12]....
        /*00c0*/ 	.word	0x00000b90


	//   ....[13]....
        /*00c4*/ 	.word	0x00000bf0


	//   ....[14]....
        /*00c8*/ 	.word	0x00000c60


	//   ....[15]....
        /*00cc*/ 	.word	0x00000cd0


	//   ....[16]....
        /*00d0*/ 	.word	0x00000d30


	//   ....[17]....
        /*00d4*/ 	.word	0x00000d90


	//   ....[18]....
        /*00d8*/ 	.word	0x00000df0


	//   ....[19]....
        /*00dc*/ 	.word	0x00000e50


	//----- nvinfo : EIATTR_EXIT_INSTR_OFFSETS
	.align		4
.L_2921:
        /*00e0*/ 	.byte	0x04, 0x1c
        /*00e2*/ 	.short	(.L_2923 - .L_2922)


	//   ....[0]....
.L_2922:
        /*00e4*/ 	.word	0x00000070


	//   ....[1]....
        /*00e8*/ 	.word	0x00000a50


	//----- nvinfo : EIATTR_MAX_THREADS
	.align		4
.L_2923:
        /*00ec*/ 	.byte	0x04, 0x05
        /*00ee*/ 	.short	(.L_2925 - .L_2924)
.L_2924:
        /*00f0*/ 	.word	0x00000400
        /*00f4*/ 	.word	0x00000001
        /*00f8*/ 	.word	0x00000001


	//----- nvinfo : EIATTR_CRS_STACK_SIZE
	.align		4
.L_2925:
        /*00fc*/ 	.byte	0x04, 0x1e
        /*00fe*/ 	.short	(.L_2927 - .L_2926)
.L_2926:
        /*0100*/ 	.word	0x00000000
.L_2927:


//--------------------- .nv.info._ZN10layer_norm40ln_parallel_residual_bwd_finalize_kernelINS_22Kernel_traits_finalizeILj1024EfffffjLb0ELj1024ELj4ENS_18Kernel_traits_baseILj1024EfffffjLj1024EEEEELb1EEEvNS_9BwdParamsE --------------------------
	.section	.nv.info._ZN10layer_norm40ln_parallel_residual_bwd_finalize_kernelINS_22Kernel_traits_finalizeILj1024EfffffjLb0ELj1024ELj4ENS_18Kernel_traits_baseILj1024EfffffjLj1024EEEEELb1EEEvNS_9BwdParamsE,"",@"SHT_CUDA_INFO"
	.sectionflags	@""
	.align	4


	//----- nvinfo : EIATTR_CUDA_API_VERSION
	.align		4
        /*0000*/ 	.byte	0x04, 0x37
        /*0002*/ 	.short	(.L_2929 - .L_2928)
.L_2928:
        /*0004*/ 	.word	0x00000082


	//----- nvinfo : EIATTR_SW2861232_WAR
	.align		4
.L_2929:
        /*0008*/ 	.byte	0x01, 0x35
	.zero		2


	//----- nvinfo : EIATTR_PARAM_CBANK
	.align		4
        /*000c*/ 	.byte	0x04, 0x0a
        /*000e*/ 	.short	(.L_2931 - .L_2930)
	.align		4
.L_2930:
        /*0010*/ 	.word	index@(.nv.constant0._ZN10layer_norm40ln_parallel_residual_bwd_finalize_kernelINS_22Kernel_traits_finalizeILj1024EfffffjLb0ELj1024ELj4ENS_18Kernel_traits_baseILj1024EfffffjLj1024EEEEELb1EEEvNS_9BwdParamsE)
        /*0014*/ 	.short	0x0160
        /*0016*/ 	.short	0x0128


	//----- nvinfo : EIATTR_CBANK_PARAM_SIZE
	.align		4
.L_2931:
        /*0018*/ 	.byte	0x03, 0x19
        /*001a*/ 	.short	0x0128


	//----- nvinfo : EIATTR_KPARAM_INFO
	.align		4
        /*001c*/ 	.byte	0x04, 0x17
        /*001e*/ 	.short	(.L_2933 - .L_2932)
.L_2932:
        /*0020*/ 	.word	0x00000000
        /*0024*/ 	.short	0x0000
        /*0026*/ 	.short	0x0000
        /*0028*/ 	.byte	0x00, 0xf0, 0xa1, 0x04


	//----- nvinfo : EIATTR_MAXREG_COUNT
	.align		4
.L_2933:
        /*002c*/ 	.byte	0x03, 0x1b
        /*002e*/ 	.short	0x0040


	//----- nvinfo : EIATTR_NUM_BARRIERS
	.align		4
        /*0030*/ 	.byte	0x02, 0x4c
        /*0032*/ 	.byte	0x01
	.zero		1


	//----- nvinfo : EIATTR_MERCURY_ISA_VERSION
	.align		4
        /*0034*/ 	.byte	0x03, 0x5f
        /*0036*/ 	.short	0x0000


	//----- nvinfo : EIATTR_COOP_GROUP_MASK_REGIDS
	.align		4
        /*0038*/ 	.byte	0x04, 0x29
        /*003a*/ 	.short	(.L_2935 - .L_2934)


	//   ....[0]....
.L_2934:
        /*003c*/ 	.word	0xffffffff


	//   ....[1]....
        /*0040*/ 	.word	0xffffffff


	//   ....[2]....
        /*0044*/ 	.word	0xffffffff


	//   ....[3]....
        /*0048*/ 	.word	0xffffffff


	//   ....[4]....
        /*004c*/ 	.word	0xffffffff


	//   ....[5]....
        /*0050*/ 	.word	0xffffffff


	//   ....[6]....
        /*0054*/ 	.word	0xffffffff


	//   ....[7]....
        /*0058*/ 	.word	0xffffffff


	//   ....[8]....
        /*005c*/ 	.word	0xffffffff


	//   ....[9]....
        /*0060*/ 	.word	0xffffffff


	//   ....[10]....
        /*0064*/ 	.word	0xffffffff


	//   ....[11]....
        /*0068*/ 	.word	0xffffffff


	//   ....[12]....
        /*006c*/ 	.word	0xffffffff


	//   ....[13]....
        /*0070*/ 	.word	0xffffffff


	//   ....[14]....
        /*0074*/ 	.word	0xffffffff


	//   ....[15]....
        /*0078*/ 	.word	0xffffffff


	//   ....[16]....
        /*007c*/ 	.word	0xffffffff


	//   ....[17]....
        /*0080*/ 	.word	0xffffffff


	//   ....[18]....
        /*0084*/ 	.word	0xffffffff


	//   ....[19]....
        /*0088*/ 	.word	0xffffffff


	//   ....[20]....
        /*008c*/ 	.word	0xffffffff


	//   ....[21]....
        /*0090*/ 	.word	0xffffffff


	//   ....[22]....
        /*0094*/ 	.word	0xffffffff


	//   ....[23]....
        /*0098*/ 	.word	0xffffffff


	//   ....[24]....
        /*009c*/ 	.word	0xffffffff


	//   ....[25]....
        /*00a0*/ 	.word	0xffffffff


	//   ....[26]....
        /*00a4*/ 	.word	0xffffffff


	//   ....[27]....
        /*00a8*/ 	.word	0xffffffff


	//   ....[28]....
        /*00ac*/ 	.word	0xffffffff


	//   ....[29]....
        /*00b0*/ 	.word	0xffffffff


	//   ....[30]....
        /*00b4*/ 	.word	0xffffffff


	//   ....[31]....
        /*00b8*/ 	.word	0xffffffff


	//   ....[32]....
        /*00bc*/ 	.word	0xffffffff


	//   ....[33]....
        /*00c0*/ 	.word	0xffffffff


	//   ....[34]....
        /*00c4*/ 	.word	0xffffffff


	//   ....[35]....
        /*00c8*/ 	.word	0xffffffff


	//   ....[36]....
        /*00cc*/ 	.word	0xffffffff


	//   ....[37]....
        /*00d0*/ 	.word	0xffffffff


	//   ....[38]....
        /*00d4*/ 	.word	0xffffffff


	//   ....[39]....
        /*00d8*/ 	.word	0xffffffff


	//----- nvinfo : EIATTR_COOP_GROUP_INSTR_OFFSETS
	.align		4
.L_2935:
        /*00dc*/ 	.byte	0x04, 0x28
        /*00de*/ 	.short	(.L_2937 - .L_2936)


	//   ....[0]....
.L_2936:
        /*00e0*/ 	.word	0x00000b60


	//   ....[1]....
        /*00e4*/ 	.word	0x00000b90


	//   ....[2]....
        /*00e8*/ 	.word	0x00000ba0


	//   ....[3]....
        /*00ec*/ 	.word	0x00000bb0


	//   ....[4]....
        /*00f0*/ 	.word	0x00000be0


	//   ....[5]....
        /*00f4*/ 	.word	0x00000c00


	//   ....[6]....
        /*00f8*/ 	.word	0x00000c10


	//   ....[7]....
        /*00fc*/ 	.word	0x00000c20


	//   ....[8]....
        /*0100*/ 	.word	0x00000c50


	//   ....[9]....
        /*0104*/ 	.word	0x00000c70


	//   ....[10]....
        /*0108*/ 	.word	0x00000c90


	//   ....[11]....
        /*010c*/ 	.word	0x00000ca0


	//   ....[12]....
        /*0110*/ 	.word	0x00000cd0


	//   ....[13]....
        /*0114*/ 	.word	0x00000cf0


	//   ....[14]....
        /*0118*/ 	.word	0x00000d10


	//   ....[15]....
        /*011c*/ 	.word	0x00000d20


	//   ....[16]....
        /*0120*/ 	.word	0x00000d50


	//   ....[17]....
        /*0124*/ 	.word	0x00000d80


	//   ....[18]....
        /*0128*/ 	.word	0x00000d90


	//   ....[19]....
        /*012c*/ 	.word	0x00000da0


	//   ....[20]....
        /*0130*/ 	.word	0x00001050


	//   ....[21]....
        /*0134*/ 	.word	0x000010c0


	//   ....[22]....
        /*0138*/ 	.word	0x00001120


	//   ....[23]....
        /*013c*/ 	.word	0x00001180


	//   ....[24]....
        /*0140*/ 	.word	0x000011f0


	//   ....[25]....
        /*0144*/ 	.word	0x00001260


	//   ....[26]....
        /*0148*/ 	.word	0x000012c0


	//   ....[27]....
        /*014c*/ 	.word	0x00001320


	//   ....[28]....
        /*0150*/ 	.word	0x00001380


	//   ....[29]....
        /*0154*/ 	.word	0x000013f0


	//   ....[30]....
        /*0158*/ 	.word	0x00001460


	//   ....[31]....
        /*015c*/ 	.word	0x000014c0


	//   ....[32]....
        /*0160*/ 	.word	0x00001520


	//   ....[33]....
        /*0164*/ 	.word	0x00001580


	//   ....[34]....
        /*0168*/ 	.word	0x000015f0


	//   ....[35]....
        /*016c*/ 	.word	0x00001660


	//   ....[36]....
        /*0170*/ 	.word	0x000016c0


	//   ....[37]....
        /*0174*/ 	.word	0x00001720


	//   ....[38]....
        /*0178*/ 	.word	0x00001780


	//   ....[39]....
        /*017c*/ 	.word	0x000017e0


	//----- nvinfo : EIATTR_EXIT_INSTR_OFFSETS
	.align		4
.L_2937:
        /*0180*/ 	.byte	0x04, 0x1c
        /*0182*/ 	.short	(.L_2939 - .L_2938)


	//   ....[0]....
.L_2938:
        /*0184*/ 	.word	0x00000070


	//   ....[1]....
        /*0188*/ 	.word	0x00000ff0


	//----- nvinfo : EIATTR_MAX_THREADS
	.align		4
.L_2939:
        /*018c*/ 	.byte	0x04, 0x05
        /*018e*/ 	.short	(.L_2941 - .L_2940)
.L_2940:
        /*0190*/ 	.word	0x00000400
        /*0194*/ 	.word	0x00000001
        /*0198*/ 	.word	0x00000001


	//----- nvinfo : EIATTR_CRS_STACK_SIZE
	.align		4
.L_2941:
        /*019c*/ 	.byte	0x04, 0x1e
        /*019e*/ 	.short	(.L_2943 - .L_2942)
.L_2942:
        /*01a0*/ 	.word	0x00000000
.L_2943:


//--------------------- .nv.info._ZN10layer_norm31ln_parallel_residual_bwd_kernelINS_13Kernel_traitsIfffffjLj1024ELj1ELj4ELj1ELj16ENS_18Kernel_traits_baseILj1024EfffffjLj128EEEEELb1ELb1ELb1EEEvNS_9BwdParamsE --------------------------
	.section	.nv.info._ZN10layer_norm31ln_parallel_residual_bwd_kernelINS_13Kernel_traitsIfffffjLj1024ELj1ELj4ELj1ELj16ENS_18Kernel_traits_baseILj1024EfffffjLj128EEEEELb1ELb1ELb1EEEvNS_9BwdParamsE,"",@"SHT_CUDA_INFO"
	.sectionflags	@""
	.align	4


	//----- nvinfo : EIATTR_CUDA_API_VERSION
	.align		4
        /*0000*/ 	.byte	0x04, 0x37
        /*0002*/ 	.short	(.L_2945 - .L_2944)
.L_2944:
        /*0004*/ 	.word	0x00000082


	//----- nvinfo : EIATTR_SW2861232_WAR
	.align		4
.L_2945:
        /*0008*/ 	.byte	0x01, 0x35
	.zero		2


	//----- nvinfo : EIATTR_PARAM_CBANK
	.align		4
        /*000c*/ 	.byte	0x04, 0x0a
        /*000e*/ 	.short	(.L_2947 - .L_2946)
	.align		4
.L_2946:
        /*0010*/ 	.word	index@(.nv.constant0._ZN10layer_norm31ln_parallel_residual_bwd_kernelINS_13Kernel_traitsIfffffjLj1024ELj1ELj4ELj1ELj16ENS_18Kernel_traits_baseILj1024EfffffjLj128EEEEELb1ELb1ELb1EEEvNS_9BwdParamsE)
        /*0014*/ 	.short	0x0160
        /*0016*/ 	.short	0x0128


	//----- nvinfo : EIATTR_CBANK_PARAM_SIZE
	.align		4
.L_2947:
        /*0018*/ 	.byte	0x03, 0x19
        /*001a*/ 	.short	0x0128


	//----- nvinfo : EIATTR_KPARAM_INFO
	.align		4
        /*001c*/ 	.byte	0x04, 0x17
        /*001e*/ 	.short	(.L_2949 - .L_2948)
.L_2948:
        /*0020*/ 	.word	0x00000000
        /*0024*/ 	.short	0x0000
        /*0026*/ 	.short	0x0000
        /*0028*/ 	.byte	0x00, 0xf0, 0xa1, 0x04


	//----- nvinfo : EIATTR_MAXREG_COUNT
	.align		4
.L_2949:
        /*002c*/ 	.byte	0x03, 0x1b
        /*002e*/ 	.short	0x00ff


	//----- nvinfo : EIATTR_NUM_BARRIERS
	.align		4
        /*0030*/ 	.byte	0x02, 0x4c
        /*0032*/ 	.byte	0x01
	.zero		1


	//----- nvinfo : EIATTR_MERCURY_ISA_VERSION
	.align		4
        /*0034*/ 	.byte	0x03, 0x5f
        /*0036*/ 	.short	0x0000


	//----- nvinfo : EIATTR_COOP_GROUP_MASK_REGIDS
	.align		4
        /*0038*/ 	.byte	0x04, 0x29
        /*003a*/ 	.short	(.L_2951 - .L_2950)


	//   ....[0]....
.L_2950:
        /*003c*/ 	.word	0xffffffff


	//   ....[1]....
        /*0040*/ 	.word	0xffffffff


	//   ....[2]....
        /*0044*/ 	.word	0xffffffff


	//   ....[3]....
        /*0048*/ 	.word	0xffffffff


	//   ....[4]....
        /*004c*/ 	.word	0xffffffff


	//   ....[5]....
        /*0050*/ 	.word	0xffffffff


	//   ....[6]....
        /*0054*/ 	.word	0xffffffff


	//   ....[7]....
        /*0058*/ 	.word	0xffffffff


	//   ....[8]....
        /*005c*/ 	.word	0xffffffff


	//   ....[9]....
        /*0060*/ 	.word	0xffffffff


	//   ....[10]....
        /*0064*/ 	.word	0xffffffff


	//   ....[11]....
        /*0068*/ 	.word	0xffffffff


	//   ....[12]....
        /*006c*/ 	.word	0xffffffff


	//   ....[13]....
        /*0070*/ 	.word	0xffffffff


	//   ....[14]....
        /*0074*/ 	.word	0xffffffff


	//   ....[15]....
        /*0078*/ 	.word	0xffffffff


	//   ....[16]....
        /*007c*/ 	.word	0xffffffff


	//   ....[17]....
        /*0080*/ 	.word	0xffffffff


	//   ....[18]....
        /*0084*/ 	.word	0xffffffff


	//   ....[19]....
        /*0088*/ 	.word	0xffffffff


	//----- nvinfo : EIATTR_COOP_GROUP_INSTR_OFFSETS
	.align		4
.L_2951:
        /*008c*/ 	.byte	0x04, 0x28
        /*008e*/ 	.short	(.L_2953 - .L_2952)


	//   ....[0]....
.L_2952:
        /*0090*/ 	.word	0x00001e20


	//   ....[1]....
        /*0094*/ 	.word	0x00001e40


	//   ....[2]....
        /*0098*/ 	.word	0x00001e60


	//   ....[3]....
        /*009c*/ 	.word	0x00001e80


	//   ....[4]....
        /*00a0*/ 	.word	0x00001ea0


	//   ....[5]....
        /*00a4*/ 	.word	0x00001ec0


	//   ....[6]....
        /*00a8*/ 	.word	0x00001ee0


	//   ....[7]....
        /*00ac*/ 	.word	0x00001f00


	//   ....[8]....
        /*00b0*/ 	.word	0x00001f20


	//   ....[9]....
        /*00b4*/ 	.word	0x00001f40


	//   ....[10]....
        /*00b8*/ 	.word	0x00004a70


	//   ....[11]....
        /*00bc*/ 	.word	0x00004af0


	//   ....[12]....
        /*00c0*/ 	.word	0x00004b70


	//   ....[13]....
        /*00c4*/ 	.word	0x00004be0


	//   ....[14]....
        /*00c8*/ 	.word	0x00004c60


	//   ....[15]....
        /*00cc*/ 	.word	0x00004cd0


	//   ....[16]....
        /*00d0*/ 	.word	0x00004d50


	//   ....[17]....
        /*00d4*/ 	.word	0x00004dc0


	//   ....[18]....
        /*00d8*/ 	.word	0x00004e40


	//   ....[19]....
        /*00dc*/ 	.word	0x00004eb0


	//----- nvinfo : EIATTR_EXIT_INSTR_OFFSETS
	.align		4
.L_2953:
        /*00e0*/ 	.byte	0x04, 0x1c
        /*00e2*/ 	.short	(.L_2955 - .L_2954)


	//   ....[0]....
.L_2954:
        /*00e4*/ 	.word	0x00004a10


	//----- nvinfo : EIATTR_MAX_THREADS
	.align		4
.L_2955:
        /*00e8*/ 	.byte	0x04, 0x05
        /*00ea*/ 	.short	(.L_2957 - .L_2956)
.L_2956:
        /*00ec*/ 	.word	0x00000080
        /*00f0*/ 	.word	0x00000001
        /*00f4*/ 	.word	0x00000001


	//----- nvinfo : EIATTR_CRS_STACK_SIZE
	.align		4
.L_2957:
        /*00f8*/ 	.byte	0x04, 0x1e
        /*00fa*/ 	.short	(.L_2959 - .L_2958)
.L_2958:
        /*00fc*/ 	.word	0x00000000
.L_2959:


//--------------------- .nv.callgraph             --------------------------
	.section	.nv.callgraph,"",@"SHT_CUDA_CALLGRAPH"
	.align	4
	.sectionentsize	8
	.align		4
        /*0000*/ 	.word	0x00000000
	.align		4
        /*0004*/ 	.word	0xffffffff
	.align		4
        /*0008*/ 	.word	0x00000000
	.align		4
        /*000c*/ 	.word	0xfffffffe
	.align		4
        /*0010*/ 	.word	0x00000000
	.align		4
        /*0014*/ 	.word	0xfffffffd
	.align		4
        /*0018*/ 	.word	0x00000000
	.align		4
        /*001c*/ 	.word	0xfffffffc


//--------------------- .nv.rel.action            --------------------------
	.section	.nv.rel.action,"",@"SHT_CUDA_RELOCINFO"
	.align	8
	.sectionentsize	8
        /*0000*/ 	.byte	0x73, 0x00, 0x00, 0x00, 0x00, 0x00, 0x00, 0x00, 0x00, 0x00, 0x00, 0x11, 0x25, 0x00, 0x05, 0x36


//--------------------- .nv.constant0._ZN10layer_norm31ln_parallel_residual_bwd_kernelINS_13Kernel_traitsI13__nv_bfloat16S2_S2_S2_fjLj1024ELj1ELj4ELj1ELj16ENS_18Kernel_traits_baseILj1024ES2_S2_S2_S2_fjLj128EEEEELb0ELb0ELb0EEEvNS_9BwdParamsE --------------------------
	.section	.nv.constant0._ZN10layer_norm31ln_parallel_residual_bwd_kernelINS_13Kernel_traitsI13__nv_bfloat16S2_S2_S2_fjLj1024ELj1ELj4ELj1ELj16ENS_18Kernel_traits_baseILj1024ES2_S2_S2_S2_fjLj128EEEEELb0ELb0ELb0EEEvNS_9BwdParamsE,"a",@progbits
	.sectionflags	@""
	.align	4
.nv.constant0._ZN10layer_norm31ln_parallel_residual_bwd_kernelINS_13Kernel_traitsI13__nv_bfloat16S2_S2_S2_fjLj1024ELj1ELj4ELj1ELj16ENS_18Kernel_traits_baseILj1024ES2_S2_S2_S2_fjLj128EEEEELb0ELb0ELb0EEEvNS_9BwdParamsE:
	.zero		648


//--------------------- .nv.constant0._ZN10layer_norm31ln_parallel_residual_bwd_kernelINS_13Kernel_traitsI13__nv_bfloat16S2_S2_S2_fjLj1024ELj1ELj4ELj1ELj16ENS_18Kernel_traits_baseILj1024ES2_S2_S2_S2_fjLj128EEEEELb0ELb0ELb1EEEvNS_9BwdParamsE --------------------------
	.section	.nv.constant0._ZN10layer_norm31ln_parallel_residual_bwd_kernelINS_13Kernel_traitsI13__nv_bfloat16S2_S2_S2_fjLj1024ELj1ELj4ELj1ELj16ENS_18Kernel_traits_baseILj1024ES2_S2_S2_S2_fjLj128EEEEELb0ELb0ELb1EEEvNS_9BwdParamsE,"a",@progbits
	.sectionflags	@""
	.align	4
.nv.constant0._ZN10layer_norm31ln_parallel_residual_bwd_kernelINS_13Kernel_traitsI13__nv_bfloat16S2_S2_S2_fjLj1024ELj1ELj4ELj1ELj16ENS_18Kernel_traits_baseILj1024ES2_S2_S2_S2_fjLj128EEEEELb0ELb0ELb1EEEvNS_9BwdParamsE:
	.zero		648


//--------------------- .nv.constant0._ZN10layer_norm31ln_parallel_residual_bwd_kernelINS_13Kernel_traitsI13__nv_bfloat16S2_S2_S2_fjLj1024ELj1ELj4ELj1ELj16ENS_18Kernel_traits_baseILj1024ES2_S2_S2_S2_fjLj128EEEEELb0ELb1ELb0EEEvNS_9BwdParamsE --------------------------
	.section	.nv.constant0._ZN10layer_norm31ln_parallel_residual_bwd_kernelINS_13Kernel_traitsI13__nv_bfloat16S2_S2_S2_fjLj1024ELj1ELj4ELj1ELj16ENS_18Kernel_traits_baseILj1024ES2_S2_S2_S2_fjLj128EEEEELb0ELb1ELb0EEEvNS_9BwdParamsE,"a",@progbits
	.sectionflags	@""
	.align	4
.nv.constant0._ZN10layer_norm31ln_parallel_residual_bwd_kernelINS_13Kernel_traitsI13__nv_bfloat16S2_S2_S2_fjLj1024ELj1ELj4ELj1ELj16ENS_18Kernel_traits_baseILj1024ES2_S2_S2_S2_fjLj128EEEEELb0ELb1ELb0EEEvNS_9BwdParamsE:
	.zero		648


//--------------------- .nv.constant0._ZN10layer_norm31ln_parallel_residual_bwd_kernelINS_13Kernel_traitsI13__nv_bfloat16S2_S2_S2_fjLj1024ELj1ELj4ELj1ELj16ENS_18Kernel_traits_baseILj1024ES2_S2_S2_S2_fjLj128EEEEELb0ELb1ELb1EEEvNS_9BwdParamsE --------------------------
	.section	.nv.constant0._ZN10layer_norm31ln_parallel_residual_bwd_kernelINS_13Kernel_traitsI13__nv_bfloat16S2_S2_S2_fjLj1024ELj1ELj4ELj1ELj16ENS_18Kernel_traits_baseILj1024ES2_S2_S2_S2_fjLj128EEEEELb0ELb1ELb1EEEvNS_9BwdParamsE,"a",@progbits
	.sectionflags	@""
	.align	4
.nv.constant0._ZN10layer_norm31ln_parallel_residual_bwd_kernelINS_13Kernel_traitsI13__nv_bfloat16S2_S2_S2_fjLj1024ELj1ELj4ELj1ELj16ENS_18Kernel_traits_baseILj1024ES2_S2_S2_S2_fjLj128EEEEELb0ELb1ELb1EEEvNS_9BwdParamsE:
	.zero		648


//--------------------- .nv.constant0._ZN10layer_norm31ln_parallel_residual_bwd_kernelINS_13Kernel_traitsI13__nv_bfloat16S2_S2_S2_fjLj1024ELj1ELj4ELj1ELj16ENS_18Kernel_traits_baseILj1024ES2_S2_S2_S2_fjLj128EEEEELb1ELb0ELb0EEEvNS_9BwdParamsE --------------------------
	.section	.nv.constant0._ZN10layer_norm31ln_parallel_residual_bwd_kernelINS_13Kernel_traitsI13__nv_bfloat16S2_S2_S2_fjLj1024ELj1ELj4ELj1ELj16ENS_18Kernel_traits_baseILj1024ES2_S2_S2_S2_fjLj128EEEEELb1ELb0ELb0EEEvNS_9BwdParamsE,"a",@progbits
	.sectionflags	@""
	.align	4
.nv.constant0._ZN10layer_norm31ln_parallel_residual_bwd_kernelINS_13Kernel_traitsI13__nv_bfloat16S2_S2_S2_fjLj1024ELj1ELj4ELj1ELj16ENS_18Kernel_traits_baseILj1024ES2_S2_S2_S2_fjLj128EEEEELb1ELb0ELb0EEEvNS_9BwdParamsE:
	.zero		648


//--------------------- .nv.constant0._ZN10layer_norm31ln_parallel_residual_bwd_kernelINS_13Kernel_traitsI13__nv_bfloat16S2_S2_S2_fjLj1024ELj1ELj4ELj1ELj16ENS_18Kernel_traits_baseILj1024ES2_S2_S2_S2_fjLj128EEEEELb1ELb0ELb1EEEvNS_9BwdParamsE --------------------------
	.section	.nv.constant0._ZN10layer_norm31ln_parallel_residual_bwd_kernelINS_13Kernel_traitsI13__nv_bfloat16S2_S2_S2_fjLj1024ELj1ELj4ELj1ELj16ENS_18Kernel_traits_baseILj1024ES2_S2_S2_S2_fjLj128EEEEELb1ELb0ELb1EEEvNS_9BwdParamsE,"a",@progbits
	.sectionflags	@""
	.align	4
.nv.constant0._ZN10layer_norm31ln_parallel_residual_bwd_kernelINS_13Kernel_traitsI13__nv_bfloat16S2_S2_S2_fjLj1024ELj1ELj4ELj1ELj16ENS_18Kernel_traits_baseILj1024ES2_S2_S2_S2_fjLj128EEEEELb1ELb0ELb1EEEvNS_9BwdParamsE:
	.zero		648


//--------------------- .nv.constant0._ZN10layer_norm22ln_bwd_finalize_kernelINS_22Kernel_traits_finalizeILj1024E13__nv_bfloat16S2_S2_S2_fjLb0ELj1024ELj4ENS_18Kernel_traits_baseILj1024ES2_S2_S2_S2_fjLj1024EEEEELb0ELb0EEEvNS_9BwdParamsE --------------------------
	.section	.nv.constant0._ZN10layer_norm22ln_bwd_finalize_kernelINS_22Kernel_traits_finalizeILj1024E13__nv_bfloat16S2_S2_S2_fjLb0ELj1024ELj4ENS_18Kernel_traits_baseILj1024ES2_S2_S2_S2_fjLj1024EEEEELb0ELb0EEEvNS_9BwdParamsE,"a",@progbits
	.sectionflags	@""
	.align	4
.nv.constant0._ZN10layer_norm22ln_bwd_finalize_kernelINS_22Kernel_traits_finalizeILj1024E13__nv_bfloat16S2_S2_S2_fjLb0ELj1024ELj4ENS_18Kernel_traits_baseILj1024ES2_S2_S2_S2_fjLj1024EEEEELb0ELb0EEEvNS_9BwdParamsE:
	.zero		648


//--------------------- .nv.constant0._ZN10layer_norm40ln_parallel_residual_bwd_finalize_kernelINS_22Kernel_traits_finalizeILj1024E13__nv_bfloat16S2_S2_S2_fjLb0ELj1024ELj4ENS_18Kernel_traits_baseILj1024ES2_S2_S2_S2_fjLj1024EEEEELb0EEEvNS_9BwdParamsE --------------------------
	.section	.nv.constant0._ZN10layer_norm40ln_parallel_residual_bwd_finalize_kernelINS_22Kernel_traits_finalizeILj1024E13__nv_bfloat16S2_S2_S2_fjLb0ELj1024ELj4ENS_18Kernel_traits_baseILj1024ES2_S2_S2_S2_fjLj1024EEEEELb0EEEvNS_9BwdParamsE,"a",@progbits
	.sectionflags	@""
	.align	4
.nv.constant0._ZN10layer_norm40ln_parallel_residual_bwd_finalize_kernelINS_22Kernel_traits_finalizeILj1024E13__nv_bfloat16S2_S2_S2_fjLb0ELj1024ELj4ENS_18Kernel_traits_baseILj1024ES2_S2_S2_S2_fjLj1024EEEEELb0EEEvNS_9BwdParamsE:
	.zero		648


//--------------------- .nv.constant0._ZN10layer_norm31ln_parallel_residual_bwd_kernelINS_13Kernel_traitsI13__nv_bfloat16S2_S2_S2_fjLj1024ELj1ELj4ELj1ELj16ENS_18Kernel_traits_baseILj1024ES2_S2_S2_S2_fjLj128EEEEELb1ELb1ELb0EEEvNS_9BwdParamsE --------------------------
	.section	.nv.constant0._ZN10layer_norm31ln_parallel_residual_bwd_kernelINS_13Kernel_traitsI13__nv_bfloat16S2_S2_S2_fjLj1024ELj1ELj4ELj1ELj16ENS_18Kernel_traits_baseILj1024ES2_S2_S2_S2_fjLj128EEEEELb1ELb1ELb0EEEvNS_9BwdParamsE,"a",@progbits
	.sectionflags	@""
	.align	4
.nv.constant0._ZN10layer_norm31ln_parallel_residual_bwd_kernelINS_13Kernel_traitsI13__nv_bfloat16S2_S2_S2_fjLj1024ELj1ELj4ELj1ELj16ENS_18Kernel_traits_baseILj1024ES2_S2_S2_S2_fjLj128EEEEELb1ELb1ELb0EEEvNS_9BwdParamsE:
	.zero		648


//--------------------- .nv.constant0._ZN10layer_norm22ln_bwd_finalize_kernelINS_22Kernel_traits_finalizeILj1024E13__nv_bfloat16S2_S2_S2_fjLb0ELj1024ELj4ENS_18Kernel_traits_baseILj1024ES2_S2_S2_S2_fjLj1024EEEEELb0ELb1EEEvNS_9BwdParamsE --------------------------
	.section	.nv.constant0._ZN10layer_norm22ln_bwd_finalize_kernelINS_22Kernel_traits_finalizeILj1024E13__nv_bfloat16S2_S2_S2_fjLb0ELj1024ELj4ENS_18Kernel_traits_baseILj1024ES2_S2_S2_S2_fjLj1024EEEEELb0ELb1EEEvNS_9BwdParamsE,"a",@progbits
	.sectionflags	@""
	.align	4
.nv.constant0._ZN10layer_norm22ln_bwd_finalize_kernelINS_22Kernel_traits_finalizeILj1024E13__nv_bfloat16S2_S2_S2_fjLb0ELj1024ELj4ENS_18Kernel_traits_baseILj1024ES2_S2_S2_S2_fjLj1024EEEEELb0ELb1EEEvNS_9BwdParamsE:
	.zero		648


//--------------------- .nv.constant0._ZN10layer_norm40ln_parallel_residual_bwd_finalize_kernelINS_22Kernel_traits_finalizeILj1024E13__nv_bfloat16S2_S2_S2_fjLb0ELj1024ELj4ENS_18Kernel_traits_baseILj1024ES2_S2_S2_S2_fjLj1024EEEEELb1EEEvNS_9BwdParamsE --------------------------
	.section	.nv.constant0._ZN10layer_norm40ln_parallel_residual_bwd_finalize_kernelINS_22Kernel_traits_finalizeILj1024E13__nv_bfloat16S2_S2_S2_fjLb0ELj1024ELj4ENS_18Kernel_traits_baseILj1024ES2_S2_S2_S2_fjLj1024EEEEELb1EEEvNS_9BwdParamsE,"a",@progbits
	.sectionflags	@""
	.align	4
.nv.constant0._ZN10layer_norm40ln_parallel_residual_bwd_finalize_kernelINS_22Kernel_traits_finalizeILj1024E13__nv_bfloat16S2_S2_S2_fjLb0ELj1024ELj4ENS_18Kernel_traits_baseILj1024ES2_S2_S2_S2_fjLj1024EEEEELb1EEEvNS_9BwdParamsE:
	.zero		648


//--------------------- .nv.constant0._ZN10layer_norm31ln_parallel_residual_bwd_kernelINS_13Kernel_traitsI13__nv_bfloat16S2_S2_S2_fjLj1024ELj1ELj4ELj1ELj16ENS_18Kernel_traits_baseILj1024ES2_S2_S2_S2_fjLj128EEEEELb1ELb1ELb1EEEvNS_9BwdParamsE --------------------------
	.section	.nv.constant0._ZN10layer_norm31ln_parallel_residual_bwd_kernelINS_13Kernel_traitsI13__nv_bfloat16S2_S2_S2_fjLj1024ELj1ELj4ELj1ELj16ENS_18Kernel_traits_baseILj1024ES2_S2_S2_S2_fjLj128EEEEELb1ELb1ELb1EEEvNS_9BwdParamsE,"a",@progbits
	.sectionflags	@""
	.align	4
.nv.constant0._ZN10layer_norm31ln_parallel_residual_bwd_kernelINS_13Kernel_traitsI13__nv_bfloat16S2_S2_S2_fjLj1024ELj1ELj4ELj1ELj16ENS_18Kernel_traits_baseILj1024ES2_S2_S2_S2_fjLj128EEEEELb1ELb1ELb1EEEvNS_9BwdParamsE:
	.zero		648


//--------------------- .nv.constant0._ZN10layer_norm31ln_parallel_residual_bwd_kernelINS_13Kernel_traitsI6__halfS2_S2_S2_fjLj1024ELj1ELj4ELj1ELj16ENS_18Kernel_traits_baseILj1024ES2_S2_S2_S2_fjLj128EEEEELb0ELb0ELb0EEEvNS_9BwdParamsE --------------------------
	.section	.nv.constant0._ZN10layer_norm31ln_parallel_residual_bwd_kernelINS_13Kernel_traitsI6__halfS2_S2_S2_fjLj1024ELj1ELj4ELj1ELj16ENS_18Kernel_traits_baseILj1024ES2_S2_S2_S2_fjLj128EEEEELb0ELb0ELb0EEEvNS_9BwdParamsE,"a",@progbits
	.sectionflags	@""
	.align	4
.nv.constant0._ZN10layer_norm31ln_parallel_residual_bwd_kernelINS_13Kernel_traitsI6__halfS2_S2_S2_fjLj1024ELj1ELj4ELj1ELj16ENS_18Kernel_traits_baseILj1024ES2_S2_S2_S2_fjLj128EEEEELb0ELb0ELb0EEEvNS_9BwdParamsE:
	.zero		648


//--------------------- .nv.constant0._ZN10layer_norm31ln_parallel_residual_bwd_kernelINS_13Kernel_traitsI6__halfS2_S2_S2_fjLj1024ELj1ELj4ELj1ELj16ENS_18Kernel_traits_baseILj1024ES2_S2_S2_S2_fjLj128EEEEELb0ELb0ELb1EEEvNS_9BwdParamsE --------------------------
	.section	.nv.constant0._ZN10layer_norm31ln_parallel_residual_bwd_kernelINS_13Kernel_traitsI6__halfS2_S2_S2_fjLj1024ELj1ELj4ELj1ELj16ENS_18Kernel_traits_baseILj1024ES2_S2_S2_S2_fjLj128EEEEELb0ELb0ELb1EEEvNS_9BwdParamsE,"a",@progbits
	.sectionflags	@""
	.align	4
.nv.constant0._ZN10layer_norm31ln_parallel_residual_bwd_kernelINS_13Kernel_traitsI6__halfS2_S2_S2_fjLj1024ELj1ELj4ELj1ELj16ENS_18Kernel_traits_baseILj1024ES2_S2_S2_S2_fjLj128EEEEELb0ELb0ELb1EEEvNS_9BwdParamsE:
	.zero		648


//--------------------- .nv.constant0._ZN10layer_norm31ln_parallel_residual_bwd_kernelINS_13Kernel_traitsI6__halfS2_S2_S2_fjLj1024ELj1ELj4ELj1ELj16ENS_18Kernel_traits_baseILj1024ES2_S2_S2_S2_fjLj128EEEEELb0ELb1ELb0EEEvNS_9BwdParamsE --------------------------
	.section	.nv.constant0._ZN10layer_norm31ln_parallel_residual_bwd_kernelINS_13Kernel_traitsI6__halfS2_S2_S2_fjLj1024ELj1ELj4ELj1ELj16ENS_18Kernel_traits_baseILj1024ES2_S2_S2_S2_fjLj128EEEEELb0ELb1ELb0EEEvNS_9BwdParamsE,"a",@progbits
	.sectionflags	@""
	.align	4
.nv.constant0._ZN10layer_norm31ln_parallel_residual_bwd_kernelINS_13Kernel_traitsI6__halfS2_S2_S2_fjLj1024ELj1ELj4ELj1ELj16ENS_18Kernel_traits_baseILj1024ES2_S2_S2_S2_fjLj128EEEEELb0ELb1ELb0EEEvNS_9BwdParamsE:
	.zero		648


//--------------------- .nv.constant0._ZN10layer_norm31ln_parallel_residual_bwd_kernelINS_13Kernel_traitsI6__halfS2_S2_S2_fjLj1024ELj1ELj4ELj1ELj16ENS_18Kernel_traits_baseILj1024ES2_S2_S2_S2_fjLj128EEEEELb0ELb1ELb1EEEvNS_9BwdParamsE --------------------------
	.section	.nv.constant0._ZN10layer_norm31ln_parallel_residual_bwd_kernelINS_13Kernel_traitsI6__halfS2_S2_S2_fjLj1024ELj1ELj4ELj1ELj16ENS_18Kernel_traits_baseILj1024ES2_S2_S2_S2_fjLj128EEEEELb0ELb1ELb1EEEvNS_9BwdParamsE,"a",@progbits
	.sectionflags	@""
	.align	4
.nv.constant0._ZN10layer_norm31ln_parallel_residual_bwd_kernelINS_13Kernel_traitsI6__halfS2_S2_S2_fjLj1024ELj1ELj4ELj1ELj16ENS_18Kernel_traits_baseILj1024ES2_S2_S2_S2_fjLj128EEEEELb0ELb1ELb1EEEvNS_9BwdParamsE:
	.zero		648


//--------------------- .nv.constant0._ZN10layer_norm31ln_parallel_residual_bwd_kernelINS_13Kernel_traitsI6__halfS2_S2_S2_fjLj1024ELj1ELj4ELj1ELj16ENS_18Kernel_traits_baseILj1024ES2_S2_S2_S2_fjLj128EEEEELb1ELb0ELb0EEEvNS_9BwdParamsE --------------------------
	.section	.nv.constant0._ZN10layer_norm31ln_parallel_residual_bwd_kernelINS_13Kernel_traitsI6__halfS2_S2_S2_fjLj1024ELj1ELj4ELj1ELj16ENS_18Kernel_traits_baseILj1024ES2_S2_S2_S2_fjLj128EEEEELb1ELb0ELb0EEEvNS_9BwdParamsE,"a",@progbits
	.sectionflags	@""
	.align	4
.nv.constant0._ZN10layer_norm31ln_parallel_residual_bwd_kernelINS_13Kernel_traitsI6__halfS2_S2_S2_fjLj1024ELj1ELj4ELj1ELj16ENS_18Kernel_traits_baseILj1024ES2_S2_S2_S2_fjLj128EEEEELb1ELb0ELb0EEEvNS_9BwdParamsE:
	.zero		648


//--------------------- .nv.constant0._ZN10layer_norm31ln_parallel_residual_bwd_kernelINS_13Kernel_traitsI6__halfS2_S2_S2_fjLj1024ELj1ELj4ELj1ELj16ENS_18Kernel_traits_baseILj1024ES2_S2_S2_S2_fjLj128EEEEELb1ELb0ELb1EEEvNS_9BwdParamsE --------------------------
	.section	.nv.constant0._ZN10layer_norm31ln_parallel_residual_bwd_kernelINS_13Kernel_traitsI6__halfS2_S2_S2_fjLj1024ELj1ELj4ELj1ELj16ENS_18Kernel_traits_baseILj1024ES2_S2_S2_S2_fjLj128EEEEELb1ELb0ELb1EEEvNS_9BwdParamsE,"a",@progbits
	.sectionflags	@""
	.align	4
.nv.constant0._ZN10layer_norm31ln_parallel_residual_bwd_kernelINS_13Kernel_traitsI6__halfS2_S2_S2_fjLj1024ELj1ELj4ELj1ELj16ENS_18Kernel_traits_baseILj1024ES2_S2_S2_S2_fjLj128EEEEELb1ELb0ELb1EEEvNS_9BwdParamsE:
	.zero		648


//--------------------- .nv.constant0._ZN10layer_norm22ln_bwd_finalize_kernelINS_22Kernel_traits_finalizeILj1024E6__halfS2_S2_S2_fjLb0ELj1024ELj4ENS_18Kernel_traits_baseILj1024ES2_S2_S2_S2_fjLj1024EEEEELb0ELb0EEEvNS_9BwdParamsE --------------------------
	.section	.nv.constant0._ZN10layer_norm22ln_bwd_finalize_kernelINS_22Kernel_traits_finalizeILj1024E6__halfS2_S2_S2_fjLb0ELj1024ELj4ENS_18Kernel_traits_baseILj1024ES2_S2_S2_S2_fjLj1024EEEEELb0ELb0EEEvNS_9BwdParamsE,"a",@progbits
	.sectionflags	@""
	.align	4
.nv.constant0._ZN10layer_norm22ln_bwd_finalize_kernelINS_22Kernel_traits_finalizeILj1024E6__halfS2_S2_S2_fjLb0ELj1024ELj4ENS_18Kernel_traits_baseILj1024ES2_S2_S2_S2_fjLj1024EEEEELb0ELb0EEEvNS_9BwdParamsE:
	.zero		648


//--------------------- .nv.constant0._ZN10layer_norm40ln_parallel_residual_bwd_finalize_kernelINS_22Kernel_traits_finalizeILj1024E6__halfS2_S2_S2_fjLb0ELj1024ELj4ENS_18Kernel_traits_baseILj1024ES2_S2_S2_S2_fjLj1024EEEEELb0EEEvNS_9BwdParamsE --------------------------
	.section	.nv.constant0._ZN10layer_norm40ln_parallel_residual_bwd_finalize_kernelINS_22Kernel_traits_finalizeILj1024E6__halfS2_S2_S2_fjLb0ELj1024ELj4ENS_18Kernel_traits_baseILj1024ES2_S2_S2_S2_fjLj1024EEEEELb0EEEvNS_9BwdParamsE,"a",@progbits
	.sectionflags	@""
	.align	4
.nv.constant0._ZN10layer_norm40ln_parallel_residual_bwd_finalize_kernelINS_22Kernel_traits_finalizeILj1024E6__halfS2_S2_S2_fjLb0ELj1024ELj4ENS_18Kernel_traits_baseILj1024ES2_S2_S2_S2_fjLj1024EEEEELb0EEEvNS_9BwdParamsE:
	.zero		648


//--------------------- .nv.constant0._ZN10layer_norm31ln_parallel_residual_bwd_kernelINS_13Kernel_traitsI6__halfS2_S2_S2_fjLj1024ELj1ELj4ELj1ELj16ENS_18Kernel_traits_baseILj1024ES2_S2_S2_S2_fjLj128EEEEELb1ELb1ELb0EEEvNS_9BwdParamsE --------------------------
	.section	.nv.constant0._ZN10layer_norm31ln_parallel_residual_bwd_kernelINS_13Kernel_traitsI6__halfS2_S2_S2_fjLj1024ELj1ELj4ELj1ELj16ENS_18Kernel_traits_baseILj1024ES2_S2_S2_S2_fjLj128EEEEELb1ELb1ELb0EEEvNS_9BwdParamsE,"a",@progbits
	.sectionflags	@""
	.align	4
.nv.constant0._ZN10layer_norm31ln_parallel_residual_bwd_kernelINS_13Kernel_traitsI6__halfS2_S2_S2_fjLj1024ELj1ELj4ELj1ELj16ENS_18Kernel_traits_baseILj1024ES2_S2_S2_S2_fjLj128EEEEELb1ELb1ELb0EEEvNS_9BwdParamsE:
	.zero		648


//--------------------- .nv.constant0._ZN10layer_norm22ln_bwd_finalize_kernelINS_22Kernel_traits_finalizeILj1024E6__halfS2_S2_S2_fjLb0ELj1024ELj4ENS_18Kernel_traits_baseILj1024ES2_S2_S2_S2_fjLj1024EEEEELb0ELb1EEEvNS_9BwdParamsE --------------------------
	.section	.nv.constant0._ZN10layer_norm22ln_bwd_finalize_kernelINS_22Kernel_traits_finalizeILj1024E6__halfS2_S2_S2_fjLb0ELj1024ELj4ENS_18Kernel_traits_baseILj1024ES2_S2_S2_S2_fjLj1024EEEEELb0ELb1EEEvNS_9BwdParamsE,"a",@progbits
	.sectionflags	@""
	.align	4
.nv.constant0._ZN10layer_norm22ln_bwd_finalize_kernelINS_22Kernel_traits_finalizeILj1024E6__halfS2_S2_S2_fjLb0ELj1024ELj4ENS_18Kernel_traits_baseILj1024ES2_S2_S2_S2_fjLj1024EEEEELb0ELb1EEEvNS_9BwdParamsE:
	.zero		648


//--------------------- .nv.constant0._ZN10layer_norm40ln_parallel_residual_bwd_finalize_kernelINS_22Kernel_traits_finalizeILj1024E6__halfS2_S2_S2_fjLb0ELj1024ELj4ENS_18Kernel_traits_baseILj1024ES2_S2_S2_S2_fjLj1024EEEEELb1EEEvNS_9BwdParamsE --------------------------
	.section	.nv.constant0._ZN10layer_norm40ln_parallel_residual_bwd_finalize_kernelINS_22Kernel_traits_finalizeILj1024E6__halfS2_S2_S2_fjLb0ELj1024ELj4ENS_18Kernel_traits_baseILj1024ES2_S2_S2_S2_fjLj1024EEEEELb1EEEvNS_9BwdParamsE,"a",@progbits
	.sectionflags	@""
	.align	4
.nv.constant0._ZN10layer_norm40ln_parallel_residual_bwd_finalize_kernelINS_22Kernel_traits_finalizeILj1024E6__halfS2_S2_S2_fjLb0ELj1024ELj4ENS_18Kernel_traits_baseILj1024ES2_S2_S2_S2_fjLj1024EEEEELb1EEEvNS_9BwdParamsE:
	.zero		648


//--------------------- .nv.constant0._ZN10layer_norm31ln_parallel_residual_bwd_kernelINS_13Kernel_traitsI6__halfS2_S2_S2_fjLj1024ELj1ELj4ELj1ELj16ENS_18Kernel_traits_baseILj1024ES2_S2_S2_S2_fjLj128EEEEELb1ELb1ELb1EEEvNS_9BwdParamsE --------------------------
	.section	.nv.constant0._ZN10layer_norm31ln_parallel_residual_bwd_kernelINS_13Kernel_traitsI6__halfS2_S2_S2_fjLj1024ELj1ELj4ELj1ELj16ENS_18Kernel_traits_baseILj1024ES2_S2_S2_S2_fjLj128EEEEELb1ELb1ELb1EEEvNS_9BwdParamsE,"a",@progbits
	.sectionflags	@""
	.align	4
.nv.constant0._ZN10layer_norm31ln_parallel_residual_bwd_kernelINS_13Kernel_traitsI6__halfS2_S2_S2_fjLj1024ELj1ELj4ELj1ELj16ENS_18Kernel_traits_baseILj1024ES2_S2_S2_S2_fjLj128EEEEELb1ELb1ELb1EEEvNS_9BwdParamsE:
	.zero		648


//--------------------- .nv.constant0._ZN10layer_norm31ln_parallel_residual_bwd_kernelINS_13Kernel_traitsIf13__nv_bfloat16S2_S2_fjLj1024ELj1ELj4ELj1ELj16ENS_18Kernel_traits_baseILj1024EfS2_S2_S2_fjLj128EEEEELb0ELb0ELb0EEEvNS_9BwdParamsE --------------------------
	.section	.nv.constant0._ZN10layer_norm31ln_parallel_residual_bwd_kernelINS_13Kernel_traitsIf13__nv_bfloat16S2_S2_fjLj1024ELj1ELj4ELj1ELj16ENS_18Kernel_traits_baseILj1024EfS2_S2_S2_fjLj128EEEEELb0ELb0ELb0EEEvNS_9BwdParamsE,"a",@progbits
	.sectionflags	@""
	.align	4
.nv.constant0._ZN10layer_norm31ln_parallel_residual_bwd_kernelINS_13Kernel_traitsIf13__nv_bfloat16S2_S2_fjLj1024ELj1ELj4ELj1ELj16ENS_18Kernel_traits_baseILj1024EfS2_S2_S2_fjLj128EEEEELb0ELb0ELb0EEEvNS_9BwdParamsE:
	.zero		648


//--------------------- .nv.constant0._ZN10layer_norm31ln_parallel_residual_bwd_kernelINS_13Kernel_traitsIf13__nv_bfloat16S2_S2_fjLj1024ELj1ELj4ELj1ELj16ENS_18Kernel_traits_baseILj1024EfS2_S2_S2_fjLj128EEEEELb0ELb0ELb1EEEvNS_9BwdParamsE --------------------------
	.section	.nv.constant0._ZN10layer_norm31ln_parallel_residual_bwd_kernelINS_13Kernel_traitsIf13__nv_bfloat16S2_S2_fjLj1024ELj1ELj4ELj1ELj16ENS_18Kernel_traits_baseILj1024EfS2_S2_S2_fjLj128EEEEELb0ELb0ELb1EEEvNS_9BwdParamsE,"a",@progbits
	.sectionflags	@""
	.align	4
.nv.constant0._ZN10layer_norm31ln_parallel_residual_bwd_kernelINS_13Kernel_traitsIf13__nv_bfloat16S2_S2_fjLj1024ELj1ELj4ELj1ELj16ENS_18Kernel_traits_baseILj1024EfS2_S2_S2_fjLj128EEEEELb0ELb0ELb1EEEvNS_9BwdParamsE:
	.zero		648


//--------------------- .nv.constant0._ZN10layer_norm31ln_parallel_residual_bwd_kernelINS_13Kernel_traitsIf13__nv_bfloat16S2_S2_fjLj1024ELj1ELj4ELj1ELj16ENS_18Kernel_traits_baseILj1024EfS2_S2_S2_fjLj128EEEEELb0ELb1ELb0EEEvNS_9BwdParamsE --------------------------
	.section	.nv.constant0._ZN10layer_norm31ln_parallel_residual_bwd_kernelINS_13Kernel_traitsIf13__nv_bfloat16S2_S2_fjLj1024ELj1ELj4ELj1ELj16ENS_18Kernel_traits_baseILj1024EfS2_S2_S2_fjLj128EEEEELb0ELb1ELb0EEEvNS_9BwdParamsE,"a",@progbits
	.sectionflags	@""
	.align	4
.nv.constant0._ZN10layer_norm31ln_parallel_residual_bwd_kernelINS_13Kernel_traitsIf13__nv_bfloat16S2_S2_fjLj1024ELj1ELj4ELj1ELj16ENS_18Kernel_traits_baseILj1024EfS2_S2_S2_fjLj128EEEEELb0ELb1ELb0EEEvNS_9BwdParamsE:
	.zero		648


//--------------------- .nv.constant0._ZN10layer_norm31ln_parallel_residual_bwd_kernelINS_13Kernel_traitsIf13__nv_bfloat16S2_S2_fjLj1024ELj1ELj4ELj1ELj16ENS_18Kernel_traits_baseILj1024EfS2_S2_S2_fjLj128EEEEELb0ELb1ELb1EEEvNS_9BwdParamsE --------------------------
	.section	.nv.constant0._ZN10layer_norm31ln_parallel_residual_bwd_kernelINS_13Kernel_traitsIf13__nv_bfloat16S2_S2_fjLj1024ELj1ELj4ELj1ELj16ENS_18Kernel_traits_baseILj1024EfS2_S2_S2_fjLj128EEEEELb0ELb1ELb1EEEvNS_9BwdParamsE,"a",@progbits
	.sectionflags	@""
	.align	4
.nv.constant0._ZN10layer_norm31ln_parallel_residual_bwd_kernelINS_13Kernel_traitsIf13__nv_bfloat16S2_S2_fjLj1024ELj1ELj4ELj1ELj16ENS_18Kernel_traits_baseILj1024EfS2_S2_S2_fjLj128EEEEELb0ELb1ELb1EEEvNS_9BwdParamsE:
	.zero		648


//--------------------- .nv.constant0._ZN10layer_norm31ln_parallel_residual_bwd_kernelINS_13Kernel_traitsIf13__nv_bfloat16S2_S2_fjLj1024ELj1ELj4ELj1ELj16ENS_18Kernel_traits_baseILj1024EfS2_S2_S2_fjLj128EEEEELb1ELb0ELb0EEEvNS_9BwdParamsE --------------------------
	.section	.nv.constant0._ZN10layer_norm31ln_parallel_residual_bwd_kernelINS_13Kernel_traitsIf13__nv_bfloat16S2_S2_fjLj1024ELj1ELj4ELj1ELj16ENS_18Kernel_traits_baseILj1024EfS2_S2_S2_fjLj128EEEEELb1ELb0ELb0EEEvNS_9BwdParamsE,"a",@progbits
	.sectionflags	@""
	.align	4
.nv.constant0._ZN10layer_norm31ln_parallel_residual_bwd_kernelINS_13Kernel_traitsIf13__nv_bfloat16S2_S2_fjLj1024ELj1ELj4ELj1ELj16ENS_18Kernel_traits_baseILj1024EfS2_S2_S2_fjLj128EEEEELb1ELb0ELb0EEEvNS_9BwdParamsE:
	.zero		648


//--------------------- .nv.constant0._ZN10layer_norm31ln_parallel_residual_bwd_kernelINS_13Kernel_traitsIf13__nv_bfloat16S2_S2_fjLj1024ELj1ELj4ELj1ELj16ENS_18Kernel_traits_baseILj1024EfS2_S2_S2_fjLj128EEEEELb1ELb0ELb1EEEvNS_9BwdParamsE --------------------------
	.section	.nv.constant0._ZN10layer_norm31ln_parallel_residual_bwd_kernelINS_13Kernel_traitsIf13__nv_bfloat16S2_S2_fjLj1024ELj1ELj4ELj1ELj16ENS_18Kernel_traits_baseILj1024EfS2_S2_S2_fjLj128EEEEELb1ELb0ELb1EEEvNS_9BwdParamsE,"a",@progbits
	.sectionflags	@""
	.align	4
.nv.constant0._ZN10layer_norm31ln_parallel_residual_bwd_kernelINS_13Kernel_traitsIf13__nv_bfloat16S2_S2_fjLj1024ELj1ELj4ELj1ELj16ENS_18Kernel_traits_baseILj1024EfS2_S2_S2_fjLj128EEEEELb1ELb0ELb1EEEvNS_9BwdParamsE:
	.zero		648


//--------------------- .nv.constant0._ZN10layer_norm22ln_bwd_finalize_kernelINS_22Kernel_traits_finalizeILj1024Ef13__nv_bfloat16S2_S2_fjLb0ELj1024ELj4ENS_18Kernel_traits_baseILj1024EfS2_S2_S2_fjLj1024EEEEELb0ELb0EEEvNS_9BwdParamsE --------------------------
	.section	.nv.constant0._ZN10layer_norm22ln_bwd_finalize_kernelINS_22Kernel_traits_finalizeILj1024Ef13__nv_bfloat16S2_S2_fjLb0ELj1024ELj4ENS_18Kernel_traits_baseILj1024EfS2_S2_S2_fjLj1024EEEEELb0ELb0EEEvNS_9BwdParamsE,"a",@progbits
	.sectionflags	@""
	.align	4
.nv.constant0._ZN10layer_norm22ln_bwd_finalize_kernelINS_22Kernel_traits_finalizeILj1024Ef13__nv_bfloat16S2_S2_fjLb0ELj1024ELj4ENS_18Kernel_traits_baseILj1024EfS2_S2_S2_fjLj1024EEEEELb0ELb0EEEvNS_9BwdParamsE:
	.zero		648


//--------------------- .nv.constant0._ZN10layer_norm40ln_parallel_residual_bwd_finalize_kernelINS_22Kernel_traits_finalizeILj1024Ef13__nv_bfloat16S2_S2_fjLb0ELj1024ELj4ENS_18Kernel_traits_baseILj1024EfS2_S2_S2_fjLj1024EEEEELb0EEEvNS_9BwdParamsE --------------------------
	.section	.nv.constant0._ZN10layer_norm40ln_parallel_residual_bwd_finalize_kernelINS_22Kernel_traits_finalizeILj1024Ef13__nv_bfloat16S2_S2_fjLb0ELj1024ELj4ENS_18Kernel_traits_baseILj1024EfS2_S2_S2_fjLj1024EEEEELb0EEEvNS_9BwdParamsE,"a",@progbits
	.sectionflags	@""
	.align	4
.nv.constant0._ZN10layer_norm40ln_parallel_residual_bwd_finalize_kernelINS_22Kernel_traits_finalizeILj1024Ef13__nv_bfloat16S2_S2_fjLb0ELj1024ELj4ENS_18Kernel_traits_baseILj1024EfS2_S2_S2_fjLj1024EEEEELb0EEEvNS_9BwdParamsE:
	.zero		648


//--------------------- .nv.constant0._ZN10layer_norm31ln_parallel_residual_bwd_kernelINS_13Kernel_traitsIf13__nv_bfloat16S2_S2_fjLj1024ELj1ELj4ELj1ELj16ENS_18Kernel_traits_baseILj1024EfS2_S2_S2_fjLj128EEEEELb1ELb1ELb0EEEvNS_9BwdParamsE --------------------------
	.section	.nv.constant0._ZN10layer_norm31ln_parallel_residual_bwd_kernelINS_13Kernel_traitsIf13__nv_bfloat16S2_S2_fjLj1024ELj1ELj4ELj1ELj16ENS_18Kernel_traits_baseILj1024EfS2_S2_S2_fjLj128EEEEELb1ELb1ELb0EEEvNS_9BwdParamsE,"a",@progbits
	.sectionflags	@""
	.align	4
.nv.constant0._ZN10layer_norm31ln_parallel_residual_bwd_kernelINS_13Kernel_traitsIf13__nv_bfloat16S2_S2_fjLj1024ELj1ELj4ELj1ELj16ENS_18Kernel_traits_baseILj1024EfS2_S2_S2_fjLj128EEEEELb1ELb1ELb0EEEvNS_9BwdParamsE:
	.zero		648


//--------------------- .nv.constant0._ZN10layer_norm22ln_bwd_finalize_kernelINS_22Kernel_traits_finalizeILj1024Ef13__nv_bfloat16S2_S2_fjLb0ELj1024ELj4ENS_18Kernel_traits_baseILj1024EfS2_S2_S2_fjLj1024EEEEELb0ELb1EEEvNS_9BwdParamsE --------------------------
	.section	.nv.constant0._ZN10layer_norm22ln_bwd_finalize_kernelINS_22Kernel_traits_finalizeILj1024Ef13__nv_bfloat16S2_S2_fjLb0ELj1024ELj4ENS_18Kernel_traits_baseILj1024EfS2_S2_S2_fjLj1024EEEEELb0ELb1EEEvNS_9BwdParamsE,"a",@progbits
	.sectionflags	@""
	.align	4
.nv.constant0._ZN10layer_norm22ln_bwd_finalize_kernelINS_22Kernel_traits_finalizeILj1024Ef13__nv_bfloat16S2_S2_fjLb0ELj1024ELj4ENS_18Kernel_traits_baseILj1024EfS2_S2_S2_fjLj1024EEEEELb0ELb1EEEvNS_9BwdParamsE:
	.zero		648


//--------------------- .nv.constant0._ZN10layer_norm40ln_parallel_residual_bwd_finalize_kernelINS_22Kernel_traits_finalizeILj1024Ef13__nv_bfloat16S2_S2_fjLb0ELj1024ELj4ENS_18Kernel_traits_baseILj1024EfS2_S2_S2_fjLj1024EEEEELb1EEEvNS_9BwdParamsE --------------------------
	.section	.nv.constant0._ZN10layer_norm40ln_parallel_residual_bwd_finalize_kernelINS_22Kernel_traits_finalizeILj1024Ef13__nv_bfloat16S2_S2_fjLb0ELj1024ELj4ENS_18Kernel_traits_baseILj1024EfS2_S2_S2_fjLj1024EEEEELb1EEEvNS_9BwdParamsE,"a",@progbits
	.sectionflags	@""
	.align	4
.nv.constant0._ZN10layer_norm40ln_parallel_residual_bwd_finalize_kernelINS_22Kernel_traits_finalizeILj1024Ef13__nv_bfloat16S2_S2_fjLb0ELj1024ELj4ENS_18Kernel_traits_baseILj1024EfS2_S2_S2_fjLj1024EEEEELb1EEEvNS_9BwdParamsE:
	.zero		648


//--------------------- .nv.constant0._ZN10layer_norm31ln_parallel_residual_bwd_kernelINS_13Kernel_traitsIf13__nv_bfloat16S2_S2_fjLj1024ELj1ELj4ELj1ELj16ENS_18Kernel_traits_baseILj1024EfS2_S2_S2_fjLj128EEEEELb1ELb1ELb1EEEvNS_9BwdParamsE --------------------------
	.section	.nv.constant0._ZN10layer_norm31ln_parallel_residual_bwd_kernelINS_13Kernel_traitsIf13__nv_bfloat16S2_S2_fjLj1024ELj1ELj4ELj1ELj16ENS_18Kernel_traits_baseILj1024EfS2_S2_S2_fjLj128EEEEELb1ELb1ELb1EEEvNS_9BwdParamsE,"a",@progbits
	.sectionflags	@""
	.align	4
.nv.constant0._ZN10layer_norm31ln_parallel_residual_bwd_kernelINS_13Kernel_traitsIf13__nv_bfloat16S2_S2_fjLj1024ELj1ELj4ELj1ELj16ENS_18Kernel_traits_baseILj1024EfS2_S2_S2_fjLj128EEEEELb1ELb1ELb1EEEvNS_9BwdParamsE:
	.zero		648


//--------------------- .nv.constant0._ZN10layer_norm31ln_parallel_residual_bwd_kernelINS_13Kernel_traitsI13__nv_bfloat16S2_fS2_fjLj1024ELj1ELj4ELj1ELj16ENS_18Kernel_traits_baseILj1024ES2_S2_fS2_fjLj128EEEEELb0ELb0ELb0EEEvNS_9BwdParamsE --------------------------
	.section	.nv.constant0._ZN10layer_norm31ln_parallel_residual_bwd_kernelINS_13Kernel_traitsI13__nv_bfloat16S2_fS2_fjLj1024ELj1ELj4ELj1ELj16ENS_18Kernel_traits_baseILj1024ES2_S2_fS2_fjLj128EEEEELb0ELb0ELb0EEEvNS_9BwdParamsE,"a",@progbits
	.sectionflags	@""
	.align	4
.nv.constant0._ZN10layer_norm31ln_parallel_residual_bwd_kernelINS_13Kernel_traitsI13__nv_bfloat16S2_fS2_fjLj1024ELj1ELj4ELj1ELj16ENS_18Kernel_traits_baseILj1024ES2_S2_fS2_fjLj128EEEEELb0ELb0ELb0EEEvNS_9BwdParamsE:
	.zero		648


//--------------------- .nv.constant0._ZN10layer_norm31ln_parallel_residual_bwd_kernelINS_13Kernel_traitsI13__nv_bfloat16S2_fS2_fjLj1024ELj1ELj4ELj1ELj16ENS_18Kernel_traits_baseILj1024ES2_S2_fS2_fjLj128EEEEELb0ELb0ELb1EEEvNS_9BwdParamsE --------------------------
	.section	.nv.constant0._ZN10layer_norm31ln_parallel_residual_bwd_kernelINS_13Kernel_traitsI13__nv_bfloat16S2_fS2_fjLj1024ELj1ELj4ELj1ELj16ENS_18Kernel_traits_baseILj1024ES2_S2_fS2_fjLj128EEEEELb0ELb0ELb1EEEvNS_9BwdParamsE,"a",@progbits
	.sectionflags	@""
	.align	4
.nv.constant0._ZN10layer_norm31ln_parallel_residual_bwd_kernelINS_13Kernel_traitsI13__nv_bfloat16S2_fS2_fjLj1024ELj1ELj4ELj1ELj16ENS_18Kernel_traits_baseILj1024ES2_S2_fS2_fjLj128EEEEELb0ELb0ELb1EEEvNS_9BwdParamsE:
	.zero		648


//--------------------- .nv.constant0._ZN10layer_norm31ln_parallel_residual_bwd_kernelINS_13Kernel_traitsI13__nv_bfloat16S2_fS2_fjLj1024ELj1ELj4ELj1ELj16ENS_18Kernel_traits_baseILj1024ES2_S2_fS2_fjLj128EEEEELb0ELb1ELb0EEEvNS_9BwdParamsE --------------------------
	.section	.nv.constant0._ZN10layer_norm31ln_parallel_residual_bwd_kernelINS_13Kernel_traitsI13__nv_bfloat16S2_fS2_fjLj1024ELj1ELj4ELj1ELj16ENS_18Kernel_traits_baseILj1024ES2_S2_fS2_fjLj128EEEEELb0ELb1ELb0EEEvNS_9BwdParamsE,"a",@progbits
	.sectionflags	@""
	.align	4
.nv.constant0._ZN10layer_norm31ln_parallel_residual_bwd_kernelINS_13Kernel_traitsI13__nv_bfloat16S2_fS2_fjLj1024ELj1ELj4ELj1ELj16ENS_18Kernel_traits_baseILj1024ES2_S2_fS2_fjLj128EEEEELb0ELb1ELb0EEEvNS_9BwdParamsE:
	.zero		648


//--------------------- .nv.constant0._ZN10layer_norm31ln_parallel_residual_bwd_kernelINS_13Kernel_traitsI13__nv_bfloat16S2_fS2_fjLj1024ELj1ELj4ELj1ELj16ENS_18Kernel_traits_baseILj1024ES2_S2_fS2_fjLj128EEEEELb0ELb1ELb1EEEvNS_9BwdParamsE --------------------------
	.section	.nv.constant0._ZN10layer_norm31ln_parallel_residual_bwd_kernelINS_13Kernel_traitsI13__nv_bfloat16S2_fS2_fjLj1024ELj1ELj4ELj1ELj16ENS_18Kernel_traits_baseILj1024ES2_S2_fS2_fjLj128EEEEELb0ELb1ELb1EEEvNS_9BwdParamsE,"a",@progbits
	.sectionflags	@""
	.align	4
.nv.constant0._ZN10layer_norm31ln_parallel_residual_bwd_kernelINS_13Kernel_traitsI13__nv_bfloat16S2_fS2_fjLj1024ELj1ELj4ELj1ELj16ENS_18Kernel_traits_baseILj1024ES2_S2_fS2_fjLj128EEEEELb0ELb1ELb1EEEvNS_9BwdParamsE:
	.zero		648


//--------------------- .nv.constant0._ZN10layer_norm31ln_parallel_residual_bwd_kernelINS_13Kernel_traitsI13__nv_bfloat16S2_fS2_fjLj1024ELj1ELj4ELj1ELj16ENS_18Kernel_traits_baseILj1024ES2_S2_fS2_fjLj128EEEEELb1ELb0ELb0EEEvNS_9BwdParamsE --------------------------
	.section	.nv.constant0._ZN10layer_norm31ln_parallel_residual_bwd_kernelINS_13Kernel_traitsI13__nv_bfloat16S2_fS2_fjLj1024ELj1ELj4ELj1ELj16ENS_18Kernel_traits_baseILj1024ES2_S2_fS2_fjLj128EEEEELb1ELb0ELb0EEEvNS_9BwdParamsE,"a",@progbits
	.sectionflags	@""
	.align	4
.nv.constant0._ZN10layer_norm31ln_parallel_residual_bwd_kernelINS_13Kernel_traitsI13__nv_bfloat16S2_fS2_fjLj1024ELj1ELj4ELj1ELj16ENS_18Kernel_traits_baseILj1024ES2_S2_fS2_fjLj128EEEEELb1ELb0ELb0EEEvNS_9BwdParamsE:
	.zero		648


//--------------------- .nv.constant0._ZN10layer_norm31ln_parallel_residual_bwd_kernelINS_13Kernel_traitsI13__nv_bfloat16S2_fS2_fjLj1024ELj1ELj4ELj1ELj16ENS_18Kernel_traits_baseILj1024ES2_S2_fS2_fjLj128EEEEELb1ELb0ELb1EEEvNS_9BwdParamsE --------------------------
	.section	.nv.constant0._ZN10layer_norm31ln_parallel_residual_bwd_kernelINS_13Kernel_traitsI13__nv_bfloat16S2_fS2_fjLj1024ELj1ELj4ELj1ELj16ENS_18Kernel_traits_baseILj1024ES2_S2_fS2_fjLj128EEEEELb1ELb0ELb1EEEvNS_9BwdParamsE,"a",@progbits
	.sectionflags	@""
	.align	4
.nv.constant0._ZN10layer_norm31ln_parallel_residual_bwd_kernelINS_13Kernel_traitsI13__nv_bfloat16S2_fS2_fjLj1024ELj1ELj4ELj1ELj16ENS_18Kernel_traits_baseILj1024ES2_S2_fS2_fjLj128EEEEELb1ELb0ELb1EEEvNS_9BwdParamsE:
	.zero		648


//--------------------- .nv.constant0._ZN10layer_norm22ln_bwd_finalize_kernelINS_22Kernel_traits_finalizeILj1024E13__nv_bfloat16S2_fS2_fjLb0ELj1024ELj4ENS_18Kernel_traits_baseILj1024ES2_S2_fS2_fjLj1024EEEEELb0ELb0EEEvNS_9BwdParamsE --------------------------
	.section	.nv.constant0._ZN10layer_norm22ln_bwd_finalize_kernelINS_22Kernel_traits_finalizeILj1024E13__nv_bfloat16S2_fS2_fjLb0ELj1024ELj4ENS_18Kernel_traits_baseILj1024ES2_S2_fS2_fjLj1024EEEEELb0ELb0EEEvNS_9BwdParamsE,"a",@progbits
	.sectionflags	@""
	.align	4
.nv.constant0._ZN10layer_norm22ln_bwd_finalize_kernelINS_22Kernel_traits_finalizeILj1024E13__nv_bfloat16S2_fS2_fjLb0ELj1024ELj4ENS_18Kernel_traits_baseILj1024ES2_S2_fS2_fjLj1024EEEEELb0ELb0EEEvNS_9BwdParamsE:
	.zero		648


//--------------------- .nv.constant0._ZN10layer_norm40ln_parallel_residual_bwd_finalize_kernelINS_22Kernel_traits_finalizeILj1024E13__nv_bfloat16S2_fS2_fjLb0ELj1024ELj4ENS_18Kernel_traits_baseILj1024ES2_S2_fS2_fjLj1024EEEEELb0EEEvNS_9BwdParamsE --------------------------
	.section	.nv.constant0._ZN10layer_norm40ln_parallel_residual_bwd_finalize_kernelINS_22Kernel_traits_finalizeILj1024E13__nv_bfloat16S2_fS2_fjLb0ELj1024ELj4ENS_18Kernel_traits_baseILj1024ES2_S2_fS2_fjLj1024EEEEELb0EEEvNS_9BwdParamsE,"a",@progbits
	.sectionflags	@""
	.align	4
.nv.constant0._ZN10layer_norm40ln_parallel_residual_bwd_finalize_kernelINS_22Kernel_traits_finalizeILj1024E13__nv_bfloat16S2_fS2_fjLb0ELj1024ELj4ENS_18Kernel_traits_baseILj1024ES2_S2_fS2_fjLj1024EEEEELb0EEEvNS_9BwdParamsE:
	.zero		648


//--------------------- .nv.constant0._ZN10layer_norm31ln_parallel_residual_bwd_kernelINS_13Kernel_traitsI13__nv_bfloat16S2_fS2_fjLj1024ELj1ELj4ELj1ELj16ENS_18Kernel_traits_baseILj1024ES2_S2_fS2_fjLj128EEEEELb1ELb1ELb0EEEvNS_9BwdParamsE --------------------------
	.section	.nv.constant0._ZN10layer_norm31ln_parallel_residual_bwd_kernelINS_13Kernel_traitsI13__nv_bfloat16S2_fS2_fjLj1024ELj1ELj4ELj1ELj16ENS_18Kernel_traits_baseILj1024ES2_S2_fS2_fjLj128EEEEELb1ELb1ELb0EEEvNS_9BwdParamsE,"a",@progbits
	.sectionflags	@""
	.align	4
.nv.constant0._ZN10layer_norm31ln_parallel_residual_bwd_kernelINS_13Kernel_traitsI13__nv_bfloat16S2_fS2_fjLj1024ELj1ELj4ELj1ELj16ENS_18Kernel_traits_baseILj1024ES2_S2_fS2_fjLj128EEEEELb1ELb1ELb0EEEvNS_9BwdParamsE:
	.zero		648


//--------------------- .nv.constant0._ZN10layer_norm22ln_bwd_finalize_kernelINS_22Kernel_traits_finalizeILj1024E13__nv_bfloat16S2_fS2_fjLb0ELj1024ELj4ENS_18Kernel_traits_baseILj1024ES2_S2_fS2_fjLj1024EEEEELb0ELb1EEEvNS_9BwdParamsE --------------------------
	.section	.nv.constant0._ZN10layer_norm22ln_bwd_finalize_kernelINS_22Kernel_traits_finalizeILj1024E13__nv_bfloat16S2_fS2_fjLb0ELj1024ELj4ENS_18Kernel_traits_baseILj1024ES2_S2_fS2_fjLj1024EEEEELb0ELb1EEEvNS_9BwdParamsE,"a",@progbits
	.sectionflags	@""
	.align	4
.nv.constant0._ZN10layer_norm22ln_bwd_finalize_kernelINS_22Kernel_traits_finalizeILj1024E13__nv_bfloat16S2_fS2_fjLb0ELj1024ELj4ENS_18Kernel_traits_baseILj1024ES2_S2_fS2_fjLj1024EEEEELb0ELb1EEEvNS_9BwdParamsE:
	.zero		648


//--------------------- .nv.constant0._ZN10layer_norm40ln_parallel_residual_bwd_finalize_kernelINS_22Kernel_traits_finalizeILj1024E13__nv_bfloat16S2_fS2_fjLb0ELj1024ELj4ENS_18Kernel_traits_baseILj1024ES2_S2_fS2_fjLj1024EEEEELb1EEEvNS_9BwdParamsE --------------------------
	.section	.nv.constant0._ZN10layer_norm40ln_parallel_residual_bwd_finalize_kernelINS_22Kernel_traits_finalizeILj1024E13__nv_bfloat16S2_fS2_fjLb0ELj1024ELj4ENS_18Kernel_traits_baseILj1024ES2_S2_fS2_fjLj1024EEEEELb1EEEvNS_9BwdParamsE,"a",@progbits
	.sectionflags	@""
	.align	4
.nv.constant0._ZN10layer_norm40ln_parallel_residual_bwd_finalize_kernelINS_22Kernel_traits_finalizeILj1024E13__nv_bfloat16S2_fS2_fjLb0ELj1024ELj4ENS_18Kernel_traits_baseILj1024ES2_S2_fS2_fjLj1024EEEEELb1EEEvNS_9BwdParamsE:
	.zero		648


//--------------------- .nv.constant0._ZN10layer_norm31ln_parallel_residual_bwd_kernelINS_13Kernel_traitsI13__nv_bfloat16S2_fS2_fjLj1024ELj1ELj4ELj1ELj16ENS_18Kernel_traits_baseILj1024ES2_S2_fS2_fjLj128EEEEELb1ELb1ELb1EEEvNS_9BwdParamsE --------------------------
	.section	.nv.constant0._ZN10layer_norm31ln_parallel_residual_bwd_kernelINS_13Kernel_traitsI13__nv_bfloat16S2_fS2_fjLj1024ELj1ELj4ELj1ELj16ENS_18Kernel_traits_baseILj1024ES2_S2_fS2_fjLj128EEEEELb1ELb1ELb1EEEvNS_9BwdParamsE,"a",@progbits
	.sectionflags	@""
	.align	4
.nv.constant0._ZN10layer_norm31ln_parallel_residual_bwd_kernelINS_13Kernel_traitsI13__nv_bfloat16S2_fS2_fjLj1024ELj1ELj4ELj1ELj16ENS_18Kernel_traits_baseILj1024ES2_S2_fS2_fjLj128EEEEELb1ELb1ELb1EEEvNS_9BwdParamsE:
	.zero		648


//--------------------- .nv.constant0._ZN10layer_norm31ln_parallel_residual_bwd_kernelINS_13Kernel_traitsIf13__nv_bfloat16fS2_fjLj1024ELj1ELj4ELj1ELj16ENS_18Kernel_traits_baseILj1024EfS2_fS2_fjLj128EEEEELb0ELb0ELb0EEEvNS_9BwdParamsE --------------------------
	.section	.nv.constant0._ZN10layer_norm31ln_parallel_residual_bwd_kernelINS_13Kernel_traitsIf13__nv_bfloat16fS2_fjLj1024ELj1ELj4ELj1ELj16ENS_18Kernel_traits_baseILj1024EfS2_fS2_fjLj128EEEEELb0ELb0ELb0EEEvNS_9BwdParamsE,"a",@progbits
	.sectionflags	@""
	.align	4
.nv.constant0._ZN10layer_norm31ln_parallel_residual_bwd_kernelINS_13Kernel_traitsIf13__nv_bfloat16fS2_fjLj1024ELj1ELj4ELj1ELj16ENS_18Kernel_traits_baseILj1024EfS2_fS2_fjLj128EEEEELb0ELb0ELb0EEEvNS_9BwdParamsE:
	.zero		648


//--------------------- .nv.constant0._ZN10layer_norm31ln_parallel_residual_bwd_kernelINS_13Kernel_traitsIf13__nv_bfloat16fS2_fjLj1024ELj1ELj4ELj1ELj16ENS_18Kernel_traits_baseILj1024EfS2_fS2_fjLj128EEEEELb0ELb0ELb1EEEvNS_9BwdParamsE --------------------------
	.section	.nv.constant0._ZN10layer_norm31ln_parallel_residual_bwd_kernelINS_13Kernel_traitsIf13__nv_bfloat16fS2_fjLj1024ELj1ELj4ELj1ELj16ENS_18Kernel_traits_baseILj1024EfS2_fS2_fjLj128EEEEELb0ELb0ELb1EEEvNS_9BwdParamsE,"a",@progbits
	.sectionflags	@""
	.align	4
.nv.constant0._ZN10layer_norm31ln_parallel_residual_bwd_kernelINS_13Kernel_traitsIf13__nv_bfloat16fS2_fjLj1024ELj1ELj4ELj1ELj16ENS_18Kernel_traits_baseILj1024EfS2_fS2_fjLj128EEEEELb0ELb0ELb1EEEvNS_9BwdParamsE:
	.zero		648


//--------------------- .nv.constant0._ZN10layer_norm31ln_parallel_residual_bwd_kernelINS_13Kernel_traitsIf13__nv_bfloat16fS2_fjLj1024ELj1ELj4ELj1ELj16ENS_18Kernel_traits_baseILj1024EfS2_fS2_fjLj128EEEEELb0ELb1ELb0EEEvNS_9BwdParamsE --------------------------
	.section	.nv.constant0._ZN10layer_norm31ln_parallel_residual_bwd_kernelINS_13Kernel_traitsIf13__nv_bfloat16fS2_fjLj1024ELj1ELj4ELj1ELj16ENS_18Kernel_traits_baseILj1024EfS2_fS2_fjLj128EEEEELb0ELb1ELb0EEEvNS_9BwdParamsE,"a",@progbits
	.sectionflags	@""
	.align	4
.nv.constant0._ZN10layer_norm31ln_parallel_residual_bwd_kernelINS_13Kernel_traitsIf13__nv_bfloat16fS2_fjLj1024ELj1ELj4ELj1ELj16ENS_18Kernel_traits_baseILj1024EfS2_fS2_fjLj128EEEEELb0ELb1ELb0EEEvNS_9BwdParamsE:
	.zero		648


//--------------------- .nv.constant0._ZN10layer_norm31ln_parallel_residual_bwd_kernelINS_13Kernel_traitsIf13__nv_bfloat16fS2_fjLj1024ELj1ELj4ELj1ELj16ENS_18Kernel_traits_baseILj1024EfS2_fS2_fjLj128EEEEELb0ELb1ELb1EEEvNS_9BwdParamsE --------------------------
	.section	.nv.constant0._ZN10layer_norm31ln_parallel_residual_bwd_kernelINS_13Kernel_traitsIf13__nv_bfloat16fS2_fjLj1024ELj1ELj4ELj1ELj16ENS_18Kernel_traits_baseILj1024EfS2_fS2_fjLj128EEEEELb0ELb1ELb1EEEvNS_9BwdParamsE,"a",@progbits
	.sectionflags	@""
	.align	4
.nv.constant0._ZN10layer_norm31ln_parallel_residual_bwd_kernelINS_13Kernel_traitsIf13__nv_bfloat16fS2_fjLj1024ELj1ELj4ELj1ELj16ENS_18Kernel_traits_baseILj1024EfS2_fS2_fjLj128EEEEELb0ELb1ELb1EEEvNS_9BwdParamsE:
	.zero		648


//--------------------- .nv.constant0._ZN10layer_norm31ln_parallel_residual_bwd_kernelINS_13Kernel_traitsIf13__nv_bfloat16fS2_fjLj1024ELj1ELj4ELj1ELj16ENS_18Kernel_traits_baseILj1024EfS2_fS2_fjLj128EEEEELb1ELb0ELb0EEEvNS_9BwdParamsE --------------------------
	.section	.nv.constant0._ZN10layer_norm31ln_parallel_residual_bwd_kernelINS_13Kernel_traitsIf13__nv_bfloat16fS2_fjLj1024ELj1ELj4ELj1ELj16ENS_18Kernel_traits_baseILj1024EfS2_fS2_fjLj128EEEEELb1ELb0ELb0EEEvNS_9BwdParamsE,"a",@progbits
	.sectionflags	@""
	.align	4
.nv.constant0._ZN10layer_norm31ln_parallel_residual_bwd_kernelINS_13Kernel_traitsIf13__nv_bfloat16fS2_fjLj1024ELj1ELj4ELj1ELj16ENS_18Kernel_traits_baseILj1024EfS2_fS2_fjLj128EEEEELb1ELb0ELb0EEEvNS_9BwdParamsE:
	.zero		648


//--------------------- .nv.constant0._ZN10layer_norm31ln_parallel_residual_bwd_kernelINS_13Kernel_traitsIf13__nv_bfloat16fS2_fjLj1024ELj1ELj4ELj1ELj16ENS_18Kernel_traits_baseILj1024EfS2_fS2_fjLj128EEEEELb1ELb0ELb1EEEvNS_9BwdParamsE --------------------------
	.section	.nv.constant0._ZN10layer_norm31ln_parallel_residual_bwd_kernelINS_13Kernel_traitsIf13__nv_bfloat16fS2_fjLj1024ELj1ELj4ELj1ELj16ENS_18Kernel_traits_baseILj1024EfS2_fS2_fjLj128EEEEELb1ELb0ELb1EEEvNS_9BwdParamsE,"a",@progbits
	.sectionflags	@""
	.align	4
.nv.constant0._ZN10layer_norm31ln_parallel_residual_bwd_kernelINS_13Kernel_traitsIf13__nv_bfloat16fS2_fjLj1024ELj1ELj4ELj1ELj16ENS_18Kernel_traits_baseILj1024EfS2_fS2_fjLj128EEEEELb1ELb0ELb1EEEvNS_9BwdParamsE:
	.zero		648


//--------------------- .nv.constant0._ZN10layer_norm22ln_bwd_finalize_kernelINS_22Kernel_traits_finalizeILj1024Ef13__nv_bfloat16fS2_fjLb0ELj1024ELj4ENS_18Kernel_traits_baseILj1024EfS2_fS2_fjLj1024EEEEELb0ELb0EEEvNS_9BwdParamsE --------------------------
	.section	.nv.constant0._ZN10layer_norm22ln_bwd_finalize_kernelINS_22Kernel_traits_finalizeILj1024Ef13__nv_bfloat16fS2_fjLb0ELj1024ELj4ENS_18Kernel_traits_baseILj1024EfS2_fS2_fjLj1024EEEEELb0ELb0EEEvNS_9BwdParamsE,"a",@progbits
	.sectionflags	@""
	.align	4
.nv.constant0._ZN10layer_norm22ln_bwd_finalize_kernelINS_22Kernel_traits_finalizeILj1024Ef13__nv_bfloat16fS2_fjLb0ELj1024ELj4ENS_18Kernel_traits_baseILj1024EfS2_fS2_fjLj1024EEEEELb0ELb0EEEvNS_9BwdParamsE:
	.zero		648


//--------------------- .nv.constant0._ZN10layer_norm40ln_parallel_residual_bwd_finalize_kernelINS_22Kernel_traits_finalizeILj1024Ef13__nv_bfloat16fS2_fjLb0ELj1024ELj4ENS_18Kernel_traits_baseILj1024EfS2_fS2_fjLj1024EEEEELb0EEEvNS_9BwdParamsE --------------------------
	.section	.nv.constant0._ZN10layer_norm40ln_parallel_residual_bwd_finalize_kernelINS_22Kernel_traits_finalizeILj1024Ef13__nv_bfloat16fS2_fjLb0ELj1024ELj4ENS_18Kernel_traits_baseILj1024EfS2_fS2_fjLj1024EEEEELb0EEEvNS_9BwdParamsE,"a",@progbits
	.sectionflags	@""
	.align	4
.nv.constant0._ZN10layer_norm40ln_parallel_residual_bwd_finalize_kernelINS_22Kernel_traits_finalizeILj1024Ef13__nv_bfloat16fS2_fjLb0ELj1024ELj4ENS_18Kernel_traits_baseILj1024EfS2_fS2_fjLj1024EEEEELb0EEEvNS_9BwdParamsE:
	.zero		648


//--------------------- .nv.constant0._ZN10layer_norm31ln_parallel_residual_bwd_kernelINS_13Kernel_traitsIf13__nv_bfloat16fS2_fjLj1024ELj1ELj4ELj1ELj16ENS_18Kernel_traits_baseILj1024EfS2_fS2_fjLj128EEEEELb1ELb1ELb0EEEvNS_9BwdParamsE --------------------------
	.section	.nv.constant0._ZN10layer_norm31ln_parallel_residual_bwd_kernelINS_13Kernel_traitsIf13__nv_bfloat16fS2_fjLj1024ELj1ELj4ELj1ELj16ENS_18Kernel_traits_baseILj1024EfS2_fS2_fjLj128EEEEELb1ELb1ELb0EEEvNS_9BwdParamsE,"a",@progbits
	.sectionflags	@""
	.align	4
.nv.constant0._ZN10layer_norm31ln_parallel_residual_bwd_kernelINS_13Kernel_traitsIf13__nv_bfloat16fS2_fjLj1024ELj1ELj4ELj1ELj16ENS_18Kernel_traits_baseILj1024EfS2_fS2_fjLj128EEEEELb1ELb1ELb0EEEvNS_9BwdParamsE:
	.zero		648


//--------------------- .nv.constant0._ZN10layer_norm22ln_bwd_finalize_kernelINS_22Kernel_traits_finalizeILj1024Ef13__nv_bfloat16fS2_fjLb0ELj1024ELj4ENS_18Kernel_traits_baseILj1024EfS2_fS2_fjLj1024EEEEELb0ELb1EEEvNS_9BwdParamsE --------------------------
	.section	.nv.constant0._ZN10layer_norm22ln_bwd_finalize_kernelINS_22Kernel_traits_finalizeILj1024Ef13__nv_bfloat16fS2_fjLb0ELj1024ELj4ENS_18Kernel_traits_baseILj1024EfS2_fS2_fjLj1024EEEEELb0ELb1EEEvNS_9BwdParamsE,"a",@progbits
	.sectionflags	@""
	.align	4
.nv.constant0._ZN10layer_norm22ln_bwd_finalize_kernelINS_22Kernel_traits_finalizeILj1024Ef13__nv_bfloat16fS2_fjLb0ELj1024ELj4ENS_18Kernel_traits_baseILj1024EfS2_fS2_fjLj1024EEEEELb0ELb1EEEvNS_9BwdParamsE:
	.zero		648


//--------------------- .nv.constant0._ZN10layer_norm40ln_parallel_residual_bwd_finalize_kernelINS_22Kernel_traits_finalizeILj1024Ef13__nv_bfloat16fS2_fjLb0ELj1024ELj4ENS_18Kernel_traits_baseILj1024EfS2_fS2_fjLj1024EEEEELb1EEEvNS_9BwdParamsE --------------------------
	.section	.nv.constant0._ZN10layer_norm40ln_parallel_residual_bwd_finalize_kernelINS_22Kernel_traits_finalizeILj1024Ef13__nv_bfloat16fS2_fjLb0ELj1024ELj4ENS_18Kernel_traits_baseILj1024EfS2_fS2_fjLj1024EEEEELb1EEEvNS_9BwdParamsE,"a",@progbits
	.sectionflags	@""
	.align	4
.nv.constant0._ZN10layer_norm40ln_parallel_residual_bwd_finalize_kernelINS_22Kernel_traits_finalizeILj1024Ef13__nv_bfloat16fS2_fjLb0ELj1024ELj4ENS_18Kernel_traits_baseILj1024EfS2_fS2_fjLj1024EEEEELb1EEEvNS_9BwdParamsE:
	.zero		648


//--------------------- .nv.constant0._ZN10layer_norm31ln_parallel_residual_bwd_kernelINS_13Kernel_traitsIf13__nv_bfloat16fS2_fjLj1024ELj1ELj4ELj1ELj16ENS_18Kernel_traits_baseILj1024EfS2_fS2_fjLj128EEEEELb1ELb1ELb1EEEvNS_9BwdParamsE --------------------------
	.section	.nv.constant0._ZN10layer_norm31ln_parallel_residual_bwd_kernelINS_13Kernel_traitsIf13__nv_bfloat16fS2_fjLj1024ELj1ELj4ELj1ELj16ENS_18Kernel_traits_baseILj1024EfS2_fS2_fjLj128EEEEELb1ELb1ELb1EEEvNS_9BwdParamsE,"a",@progbits
	.sectionflags	@""
	.align	4
.nv.constant0._ZN10layer_norm31ln_parallel_residual_bwd_kernelINS_13Kernel_traitsIf13__nv_bfloat16fS2_fjLj1024ELj1ELj4ELj1ELj16ENS_18Kernel_traits_baseILj1024EfS2_fS2_fjLj128EEEEELb1ELb1ELb1EEEvNS_9BwdParamsE:
	.zero		648


//--------------------- .nv.constant0._ZN10layer_norm31ln_parallel_residual_bwd_kernelINS_13Kernel_traitsIf6__halfS2_S2_fjLj1024ELj1ELj4ELj1ELj16ENS_18Kernel_traits_baseILj1024EfS2_S2_S2_fjLj128EEEEELb0ELb0ELb0EEEvNS_9BwdParamsE --------------------------
	.section	.nv.constant0._ZN10layer_norm31ln_parallel_residual_bwd_kernelINS_13Kernel_traitsIf6__halfS2_S2_fjLj1024ELj1ELj4ELj1ELj16ENS_18Kernel_traits_baseILj1024EfS2_S2_S2_fjLj128EEEEELb0ELb0ELb0EEEvNS_9BwdParamsE,"a",@progbits
	.sectionflags	@""
	.align	4
.nv.constant0._ZN10layer_norm31ln_parallel_residual_bwd_kernelINS_13Kernel_traitsIf6__halfS2_S2_fjLj1024ELj1ELj4ELj1ELj16ENS_18Kernel_traits_baseILj1024EfS2_S2_S2_fjLj128EEEEELb0ELb0ELb0EEEvNS_9BwdParamsE:
	.zero		648


//--------------------- .nv.constant0._ZN10layer_norm31ln_parallel_residual_bwd_kernelINS_13Kernel_traitsIf6__halfS2_S2_fjLj1024ELj1ELj4ELj1ELj16ENS_18Kernel_traits_baseILj1024EfS2_S2_S2_fjLj128EEEEELb0ELb0ELb1EEEvNS_9BwdParamsE --------------------------
	.section	.nv.constant0._ZN10layer_norm31ln_parallel_residual_bwd_kernelINS_13Kernel_traitsIf6__halfS2_S2_fjLj1024ELj1ELj4ELj1ELj16ENS_18Kernel_traits_baseILj1024EfS2_S2_S2_fjLj128EEEEELb0ELb0ELb1EEEvNS_9BwdParamsE,"a",@progbits
	.sectionflags	@""
	.align	4
.nv.constant0._ZN10layer_norm31ln_parallel_residual_bwd_kernelINS_13Kernel_traitsIf6__halfS2_S2_fjLj1024ELj1ELj4ELj1ELj16ENS_18Kernel_traits_baseILj1024EfS2_S2_S2_fjLj128EEEEELb0ELb0ELb1EEEvNS_9BwdParamsE:
	.zero		648


//--------------------- .nv.constant0._ZN10layer_norm31ln_parallel_residual_bwd_kernelINS_13Kernel_traitsIf6__halfS2_S2_fjLj1024ELj1ELj4ELj1ELj16ENS_18Kernel_traits_baseILj1024EfS2_S2_S2_fjLj128EEEEELb0ELb1ELb0EEEvNS_9BwdParamsE --------------------------
	.section	.nv.constant0._ZN10layer_norm31ln_parallel_residual_bwd_kernelINS_13Kernel_traitsIf6__halfS2_S2_fjLj1024ELj1ELj4ELj1ELj16ENS_18Kernel_traits_baseILj1024EfS2_S2_S2_fjLj128EEEEELb0ELb1ELb0EEEvNS_9BwdParamsE,"a",@progbits
	.sectionflags	@""
	.align	4
.nv.constant0._ZN10layer_norm31ln_parallel_residual_bwd_kernelINS_13Kernel_traitsIf6__halfS2_S2_fjLj1024ELj1ELj4ELj1ELj16ENS_18Kernel_traits_baseILj1024EfS2_S2_S2_fjLj128EEEEELb0ELb1ELb0EEEvNS_9BwdParamsE:
	.zero		648


//--------------------- .nv.constant0._ZN10layer_norm31ln_parallel_residual_bwd_kernelINS_13Kernel_traitsIf6__halfS2_S2_fjLj1024ELj1ELj4ELj1ELj16ENS_18Kernel_traits_baseILj1024EfS2_S2_S2_fjLj128EEEEELb0ELb1ELb1EEEvNS_9BwdParamsE --------------------------
	.section	.nv.constant0._ZN10layer_norm31ln_parallel_residual_bwd_kernelINS_13Kernel_traitsIf6__halfS2_S2_fjLj1024ELj1ELj4ELj1ELj16ENS_18Kernel_traits_baseILj1024EfS2_S2_S2_fjLj128EEEEELb0ELb1ELb1EEEvNS_9BwdParamsE,"a",@progbits
	.sectionflags	@""
	.align	4
.nv.constant0._ZN10layer_norm31ln_parallel_residual_bwd_kernelINS_13Kernel_traitsIf6__halfS2_S2_fjLj1024ELj1ELj4ELj1ELj16ENS_18Kernel_traits_baseILj1024EfS2_S2_S2_fjLj128EEEEELb0ELb1ELb1EEEvNS_9BwdParamsE:
	.zero		648


//--------------------- .nv.constant0._ZN10layer_norm31ln_parallel_residual_bwd_kernelINS_13Kernel_traitsIf6__halfS2_S2_fjLj1024ELj1ELj4ELj1ELj16ENS_18Kernel_traits_baseILj1024EfS2_S2_S2_fjLj128EEEEELb1ELb0ELb0EEEvNS_9BwdParamsE --------------------------
	.section	.nv.constant0._ZN10layer_norm31ln_parallel_residual_bwd_kernelINS_13Kernel_traitsIf6__halfS2_S2_fjLj1024ELj1ELj4ELj1ELj16ENS_18Kernel_traits_baseILj1024EfS2_S2_S2_fjLj128EEEEELb1ELb0ELb0EEEvNS_9BwdParamsE,"a",@progbits
	.sectionflags	@""
	.align	4
.nv.constant0._ZN10layer_norm31ln_parallel_residual_bwd_kernelINS_13Kernel_traitsIf6__halfS2_S2_fjLj1024ELj1ELj4ELj1ELj16ENS_18Kernel_traits_baseILj1024EfS2_S2_S2_fjLj128EEEEELb1ELb0ELb0EEEvNS_9BwdParamsE:
	.zero		648


//--------------------- .nv.constant0._ZN10layer_norm31ln_parallel_residual_bwd_kernelINS_13Kernel_traitsIf6__halfS2_S2_fjLj1024ELj1ELj4ELj1ELj16ENS_18Kernel_traits_baseILj1024EfS2_S2_S2_fjLj128EEEEELb1ELb0ELb1EEEvNS_9BwdParamsE --------------------------
	.section	.nv.constant0._ZN10layer_norm31ln_parallel_residual_bwd_kernelINS_13Kernel_traitsIf6__halfS2_S2_fjLj1024ELj1ELj4ELj1ELj16ENS_18Kernel_traits_baseILj1024EfS2_S2_S2_fjLj128EEEEELb1ELb0ELb1EEEvNS_9BwdParamsE,"a",@progbits
	.sectionflags	@""
	.align	4
.nv.constant0._ZN10layer_norm31ln_parallel_residual_bwd_kernelINS_13Kernel_traitsIf6__halfS2_S2_fjLj1024ELj1ELj4ELj1ELj16ENS_18Kernel_traits_baseILj1024EfS2_S2_S2_fjLj128EEEEELb1ELb0ELb1EEEvNS_9BwdParamsE:
	.zero		648


//--------------------- .nv.constant0._ZN10layer_norm22ln_bwd_finalize_kernelINS_22Kernel_traits_finalizeILj1024Ef6__halfS2_S2_fjLb0ELj1024ELj4ENS_18Kernel_traits_baseILj1024EfS2_S2_S2_fjLj1024EEEEELb0ELb0EEEvNS_9BwdParamsE --------------------------
	.section	.nv.constant0._ZN10layer_norm22ln_bwd_finalize_kernelINS_22Kernel_traits_finalizeILj1024Ef6__halfS2_S2_fjLb0ELj1024ELj4ENS_18Kernel_traits_baseILj1024EfS2_S2_S2_fjLj1024EEEEELb0ELb0EEEvNS_9BwdParamsE,"a",@progbits
	.sectionflags	@""
	.align	4
.nv.constant0._ZN10layer_norm22ln_bwd_finalize_kernelINS_22Kernel_traits_finalizeILj1024Ef6__halfS2_S2_fjLb0ELj1024ELj4ENS_18Kernel_traits_baseILj1024EfS2_S2_S2_fjLj1024EEEEELb0ELb0EEEvNS_9BwdParamsE:
	.zero		648


//--------------------- .nv.constant0._ZN10layer_norm40ln_parallel_residual_bwd_finalize_kernelINS_22Kernel_traits_finalizeILj1024Ef6__halfS2_S2_fjLb0ELj1024ELj4ENS_18Kernel_traits_baseILj1024EfS2_S2_S2_fjLj1024EEEEELb0EEEvNS_9BwdParamsE --------------------------
	.section	.nv.constant0._ZN10layer_norm40ln_parallel_residual_bwd_finalize_kernelINS_22Kernel_traits_finalizeILj1024Ef6__halfS2_S2_fjLb0ELj1024ELj4ENS_18Kernel_traits_baseILj1024EfS2_S2_S2_fjLj1024EEEEELb0EEEvNS_9BwdParamsE,"a",@progbits
	.sectionflags	@""
	.align	4
.nv.constant0._ZN10layer_norm40ln_parallel_residual_bwd_finalize_kernelINS_22Kernel_traits_finalizeILj1024Ef6__halfS2_S2_fjLb0ELj1024ELj4ENS_18Kernel_traits_baseILj1024EfS2_S2_S2_fjLj1024EEEEELb0EEEvNS_9BwdParamsE:
	.zero		648


//--------------------- .nv.constant0._ZN10layer_norm31ln_parallel_residual_bwd_kernelINS_13Kernel_traitsIf6__halfS2_S2_fjLj1024ELj1ELj4ELj1ELj16ENS_18Kernel_traits_baseILj1024EfS2_S2_S2_fjLj128EEEEELb1ELb1ELb0EEEvNS_9BwdParamsE --------------------------
	.section	.nv.constant0._ZN10layer_norm31ln_parallel_residual_bwd_kernelINS_13Kernel_traitsIf6__halfS2_S2_fjLj1024ELj1ELj4ELj1ELj16ENS_18Kernel_traits_baseILj1024EfS2_S2_S2_fjLj128EEEEELb1ELb1ELb0EEEvNS_9BwdParamsE,"a",@progbits
	.sectionflags	@""
	.align	4
.nv.constant0._ZN10layer_norm31ln_parallel_residual_bwd_kernelINS_13Kernel_traitsIf6__halfS2_S2_fjLj1024ELj1ELj4ELj1ELj16ENS_18Kernel_traits_baseILj1024EfS2_S2_S2_fjLj128EEEEELb1ELb1ELb0EEEvNS_9BwdParamsE:
	.zero		648


//--------------------- .nv.constant0._ZN10layer_norm22ln_bwd_finalize_kernelINS_22Kernel_traits_finalizeILj1024Ef6__halfS2_S2_fjLb0ELj1024ELj4ENS_18Kernel_traits_baseILj1024EfS2_S2_S2_fjLj1024EEEEELb0ELb1EEEvNS_9BwdParamsE --------------------------
	.section	.nv.constant0._ZN10layer_norm22ln_bwd_finalize_kernelINS_22Kernel_traits_finalizeILj1024Ef6__halfS2_S2_fjLb0ELj1024ELj4ENS_18Kernel_traits_baseILj1024EfS2_S2_S2_fjLj1024EEEEELb0ELb1EEEvNS_9BwdParamsE,"a",@progbits
	.sectionflags	@""
	.align	4
.nv.constant0._ZN10layer_norm22ln_bwd_finalize_kernelINS_22Kernel_traits_finalizeILj1024Ef6__halfS2_S2_fjLb0ELj1024ELj4ENS_18Kernel_traits_baseILj1024EfS2_S2_S2_fjLj1024EEEEELb0ELb1EEEvNS_9BwdParamsE:
	.zero		648


//--------------------- .nv.constant0._ZN10layer_norm40ln_parallel_residual_bwd_finalize_kernelINS_22Kernel_traits_finalizeILj1024Ef6__halfS2_S2_fjLb0ELj1024ELj4ENS_18Kernel_traits_baseILj1024EfS2_S2_S2_fjLj1024EEEEELb1EEEvNS_9BwdParamsE --------------------------
	.section	.nv.constant0._ZN10layer_norm40ln_parallel_residual_bwd_finalize_kernelINS_22Kernel_traits_finalizeILj1024Ef6__halfS2_S2_fjLb0ELj1024ELj4ENS_18Kernel_traits_baseILj1024EfS2_S2_S2_fjLj1024EEEEELb1EEEvNS_9BwdParamsE,"a",@progbits
	.sectionflags	@""
	.align	4
.nv.constant0._ZN10layer_norm40ln_parallel_residual_bwd_finalize_kernelINS_22Kernel_traits_finalizeILj1024Ef6__halfS2_S2_fjLb0ELj1024ELj4ENS_18Kernel_traits_baseILj1024EfS2_S2_S2_fjLj1024EEEEELb1EEEvNS_9BwdParamsE:
	.zero		648


//--------------------- .nv.constant0._ZN10layer_norm31ln_parallel_residual_bwd_kernelINS_13Kernel_traitsIf6__halfS2_S2_fjLj1024ELj1ELj4ELj1ELj16ENS_18Kernel_traits_baseILj1024EfS2_S2_S2_fjLj128EEEEELb1ELb1ELb1EEEvNS_9BwdParamsE --------------------------
	.section	.nv.constant0._ZN10layer_norm31ln_parallel_residual_bwd_kernelINS_13Kernel_traitsIf6__halfS2_S2_fjLj1024ELj1ELj4ELj1ELj16ENS_18Kernel_traits_baseILj1024EfS2_S2_S2_fjLj128EEEEELb1ELb1ELb1EEEvNS_9BwdParamsE,"a",@progbits
	.sectionflags	@""
	.align	4
.nv.constant0._ZN10layer_norm31ln_parallel_residual_bwd_kernelINS_13Kernel_traitsIf6__halfS2_S2_fjLj1024ELj1ELj4ELj1ELj16ENS_18Kernel_traits_baseILj1024EfS2_S2_S2_fjLj128EEEEELb1ELb1ELb1EEEvNS_9BwdParamsE:
	.zero		648


//--------------------- .nv.constant0._ZN10layer_norm31ln_parallel_residual_bwd_kernelINS_13Kernel_traitsI6__halfS2_fS2_fjLj1024ELj1ELj4ELj1ELj16ENS_18Kernel_traits_baseILj1024ES2_S2_fS2_fjLj128EEEEELb0ELb0ELb0EEEvNS_9BwdParamsE --------------------------
	.section	.nv.constant0._ZN10layer_norm31ln_parallel_residual_bwd_kernelINS_13Kernel_traitsI6__halfS2_fS2_fjLj1024ELj1ELj4ELj1ELj16ENS_18Kernel_traits_baseILj1024ES2_S2_fS2_fjLj128EEEEELb0ELb0ELb0EEEvNS_9BwdParamsE,"a",@progbits
	.sectionflags	@""
	.align	4
.nv.constant0._ZN10layer_norm31ln_parallel_residual_bwd_kernelINS_13Kernel_traitsI6__halfS2_fS2_fjLj1024ELj1ELj4ELj1ELj16ENS_18Kernel_traits_baseILj1024ES2_S2_fS2_fjLj128EEEEELb0ELb0ELb0EEEvNS_9BwdParamsE:
	.zero		648


//--------------------- .nv.constant0._ZN10layer_norm31ln_parallel_residual_bwd_kernelINS_13Kernel_traitsI6__halfS2_fS2_fjLj1024ELj1ELj4ELj1ELj16ENS_18Kernel_traits_baseILj1024ES2_S2_fS2_fjLj128EEEEELb0ELb0ELb1EEEvNS_9BwdParamsE --------------------------
	.section	.nv.constant0._ZN10layer_norm31ln_parallel_residual_bwd_kernelINS_13Kernel_traitsI6__halfS2_fS2_fjLj1024ELj1ELj4ELj1ELj16ENS_18Kernel_traits_baseILj1024ES2_S2_fS2_fjLj128EEEEELb0ELb0ELb1EEEvNS_9BwdParamsE,"a",@progbits
	.sectionflags	@""
	.align	4
.nv.constant0._ZN10layer_norm31ln_parallel_residual_bwd_kernelINS_13Kernel_traitsI6__halfS2_fS2_fjLj1024ELj1ELj4ELj1ELj16ENS_18Kernel_traits_baseILj1024ES2_S2_fS2_fjLj128EEEEELb0ELb0ELb1EEEvNS_9BwdParamsE:
	.zero		648


//--------------------- .nv.constant0._ZN10layer_norm31ln_parallel_residual_bwd_kernelINS_13Kernel_traitsI6__halfS2_fS2_fjLj1024ELj1ELj4ELj1ELj16ENS_18Kernel_traits_baseILj1024ES2_S2_fS2_fjLj128EEEEELb0ELb1ELb0EEEvNS_9BwdParamsE --------------------------
	.section	.nv.constant0._ZN10layer_norm31ln_parallel_residual_bwd_kernelINS_13Kernel_traitsI6__halfS2_fS2_fjLj1024ELj1ELj4ELj1ELj16ENS_18Kernel_traits_baseILj1024ES2_S2_fS2_fjLj128EEEEELb0ELb1ELb0EEEvNS_9BwdParamsE,"a",@progbits
	.sectionflags	@""
	.align	4
.nv.constant0._ZN10layer_norm31ln_parallel_residual_bwd_kernelINS_13Kernel_traitsI6__halfS2_fS2_fjLj1024ELj1ELj4ELj1ELj16ENS_18Kernel_traits_baseILj1024ES2_S2_fS2_fjLj128EEEEELb0ELb1ELb0EEEvNS_9BwdParamsE:
	.zero		648


//--------------------- .nv.constant0._ZN10layer_norm31ln_parallel_residual_bwd_kernelINS_13Kernel_traitsI6__halfS2_fS2_fjLj1024ELj1ELj4ELj1ELj16ENS_18Kernel_traits_baseILj1024ES2_S2_fS2_fjLj128EEEEELb0ELb1ELb1EEEvNS_9BwdParamsE --------------------------
	.section	.nv.constant0._ZN10layer_norm31ln_parallel_residual_bwd_kernelINS_13Kernel_traitsI6__halfS2_fS2_fjLj1024ELj1ELj4ELj1ELj16ENS_18Kernel_traits_baseILj1024ES2_S2_fS2_fjLj128EEEEELb0ELb1ELb1EEEvNS_9BwdParamsE,"a",@progbits
	.sectionflags	@""
	.align	4
.nv.constant0._ZN10layer_norm31ln_parallel_residual_bwd_kernelINS_13Kernel_traitsI6__halfS2_fS2_fjLj1024ELj1ELj4ELj1ELj16ENS_18Kernel_traits_baseILj1024ES2_S2_fS2_fjLj128EEEEELb0ELb1ELb1EEEvNS_9BwdParamsE:
	.zero		648


//--------------------- .nv.constant0._ZN10layer_norm31ln_parallel_residual_bwd_kernelINS_13Kernel_traitsI6__halfS2_fS2_fjLj1024ELj1ELj4ELj1ELj16ENS_18Kernel_traits_baseILj1024ES2_S2_fS2_fjLj128EEEEELb1ELb0ELb0EEEvNS_9BwdParamsE --------------------------
	.section	.nv.constant0._ZN10layer_norm31ln_parallel_residual_bwd_kernelINS_13Kernel_traitsI6__halfS2_fS2_fjLj1024ELj1ELj4ELj1ELj16ENS_18Kernel_traits_baseILj1024ES2_S2_fS2_fjLj128EEEEELb1ELb0ELb0EEEvNS_9BwdParamsE,"a",@progbits
	.sectionflags	@""
	.align	4
.nv.constant0._ZN10layer_norm31ln_parallel_residual_bwd_kernelINS_13Kernel_traitsI6__halfS2_fS2_fjLj1024ELj1ELj4ELj1ELj16ENS_18Kernel_traits_baseILj1024ES2_S2_fS2_fjLj128EEEEELb1ELb0ELb0EEEvNS_9BwdParamsE:
	.zero		648


//--------------------- .nv.constant0._ZN10layer_norm31ln_parallel_residual_bwd_kernelINS_13Kernel_traitsI6__halfS2_fS2_fjLj1024ELj1ELj4ELj1ELj16ENS_18Kernel_traits_baseILj1024ES2_S2_fS2_fjLj128EEEEELb1ELb0ELb1EEEvNS_9BwdParamsE --------------------------
	.section	.nv.constant0._ZN10layer_norm31ln_parallel_residual_bwd_kernelINS_13Kernel_traitsI6__halfS2_fS2_fjLj1024ELj1ELj4ELj1ELj16ENS_18Kernel_traits_baseILj1024ES2_S2_fS2_fjLj128EEEEELb1ELb0ELb1EEEvNS_9BwdParamsE,"a",@progbits
	.sectionflags	@""
	.align	4
.nv.constant0._ZN10layer_norm31ln_parallel_residual_bwd_kernelINS_13Kernel_traitsI6__halfS2_fS2_fjLj1024ELj1ELj4ELj1ELj16ENS_18Kernel_traits_baseILj1024ES2_S2_fS2_fjLj128EEEEELb1ELb0ELb1EEEvNS_9BwdParamsE:
	.zero		648


//--------------------- .nv.constant0._ZN10layer_norm22ln_bwd_finalize_kernelINS_22Kernel_traits_finalizeILj1024E6__halfS2_fS2_fjLb0ELj1024ELj4ENS_18Kernel_traits_baseILj1024ES2_S2_fS2_fjLj1024EEEEELb0ELb0EEEvNS_9BwdParamsE --------------------------
	.section	.nv.constant0._ZN10layer_norm22ln_bwd_finalize_kernelINS_22Kernel_traits_finalizeILj1024E6__halfS2_fS2_fjLb0ELj1024ELj4ENS_18Kernel_traits_baseILj1024ES2_S2_fS2_fjLj1024EEEEELb0ELb0EEEvNS_9BwdParamsE,"a",@progbits
	.sectionflags	@""
	.align	4
.nv.constant0._ZN10layer_norm22ln_bwd_finalize_kernelINS_22Kernel_traits_finalizeILj1024E6__halfS2_fS2_fjLb0ELj1024ELj4ENS_18Kernel_traits_baseILj1024ES2_S2_fS2_fjLj1024EEEEELb0ELb0EEEvNS_9BwdParamsE:
	.zero		648


//--------------------- .nv.constant0._ZN10layer_norm40ln_parallel_residual_bwd_finalize_kernelINS_22Kernel_traits_finalizeILj1024E6__halfS2_fS2_fjLb0ELj1024ELj4ENS_18Kernel_traits_baseILj1024ES2_S2_fS2_fjLj1024EEEEELb0EEEvNS_9BwdParamsE --------------------------
	.section	.nv.constant0._ZN10layer_norm40ln_parallel_residual_bwd_finalize_kernelINS_22Kernel_traits_finalizeILj1024E6__halfS2_fS2_fjLb0ELj1024ELj4ENS_18Kernel_traits_baseILj1024ES2_S2_fS2_fjLj1024EEEEELb0EEEvNS_9BwdParamsE,"a",@progbits
	.sectionflags	@""
	.align	4
.nv.constant0._ZN10layer_norm40ln_parallel_residual_bwd_finalize_kernelINS_22Kernel_traits_finalizeILj1024E6__halfS2_fS2_fjLb0ELj1024ELj4ENS_18Kernel_traits_baseILj1024ES2_S2_fS2_fjLj1024EEEEELb0EEEvNS_9BwdParamsE:
	.zero		648


//--------------------- .nv.constant0._ZN10layer_norm31ln_parallel_residual_bwd_kernelINS_13Kernel_traitsI6__halfS2_fS2_fjLj1024ELj1ELj4ELj1ELj16ENS_18Kernel_traits_baseILj1024ES2_S2_fS2_fjLj128EEEEELb1ELb1ELb0EEEvNS_9BwdParamsE --------------------------
	.section	.nv.constant0._ZN10layer_norm31ln_parallel_residual_bwd_kernelINS_13Kernel_traitsI6__halfS2_fS2_fjLj1024ELj1ELj4ELj1ELj16ENS_18Kernel_traits_baseILj1024ES2_S2_fS2_fjLj128EEEEELb1ELb1ELb0EEEvNS_9BwdParamsE,"a",@progbits
	.sectionflags	@""
	.align	4
.nv.constant0._ZN10layer_norm31ln_parallel_residual_bwd_kernelINS_13Kernel_traitsI6__halfS2_fS2_fjLj1024ELj1ELj4ELj1ELj16ENS_18Kernel_traits_baseILj1024ES2_S2_fS2_fjLj128EEEEELb1ELb1ELb0EEEvNS_9BwdParamsE:
	.zero		648


//--------------------- .nv.constant0._ZN10layer_norm22ln_bwd_finalize_kernelINS_22Kernel_traits_finalizeILj1024E6__halfS2_fS2_fjLb0ELj1024ELj4ENS_18Kernel_traits_baseILj1024ES2_S2_fS2_fjLj1024EEEEELb0ELb1EEEvNS_9BwdParamsE --------------------------
	.section	.nv.constant0._ZN10layer_norm22ln_bwd_finalize_kernelINS_22Kernel_traits_finalizeILj1024E6__halfS2_fS2_fjLb0ELj1024ELj4ENS_18Kernel_traits_baseILj1024ES2_S2_fS2_fjLj1024EEEEELb0ELb1EEEvNS_9BwdParamsE,"a",@progbits
	.sectionflags	@""
	.align	4
.nv.constant0._ZN10layer_norm22ln_bwd_finalize_kernelINS_22Kernel_traits_finalizeILj1024E6__halfS2_fS2_fjLb0ELj1024ELj4ENS_18Kernel_traits_baseILj1024ES2_S2_fS2_fjLj1024EEEEELb0ELb1EEEvNS_9BwdParamsE:
	.zero		648


//--------------------- .nv.constant0._ZN10layer_norm40ln_parallel_residual_bwd_finalize_kernelINS_22Kernel_traits_finalizeILj1024E6__halfS2_fS2_fjLb0ELj1024ELj4ENS_18Kernel_traits_baseILj1024ES2_S2_fS2_fjLj1024EEEEELb1EEEvNS_9BwdParamsE --------------------------
	.section	.nv.constant0._ZN10layer_norm40ln_parallel_residual_bwd_finalize_kernelINS_22Kernel_traits_finalizeILj1024E6__halfS2_fS2_fjLb0ELj1024ELj4ENS_18Kernel_traits_baseILj1024ES2_S2_fS2_fjLj1024EEEEELb1EEEvNS_9BwdParamsE,"a",@progbits
	.sectionflags	@""
	.align	4
.nv.constant0._ZN10layer_norm40ln_parallel_residual_bwd_finalize_kernelINS_22Kernel_traits_finalizeILj1024E6__halfS2_fS2_fjLb0ELj1024ELj4ENS_18Kernel_traits_baseILj1024ES2_S2_fS2_fjLj1024EEEEELb1EEEvNS_9BwdParamsE:
	.zero		648


//--------------------- .nv.constant0._ZN10layer_norm31ln_parallel_residual_bwd_kernelINS_13Kernel_traitsI6__halfS2_fS2_fjLj1024ELj1ELj4ELj1ELj16ENS_18Kernel_traits_baseILj1024ES2_S2_fS2_fjLj128EEEEELb1ELb1ELb1EEEvNS_9BwdParamsE --------------------------
	.section	.nv.constant0._ZN10layer_norm31ln_parallel_residual_bwd_kernelINS_13Kernel_traitsI6__halfS2_fS2_fjLj1024ELj1ELj4ELj1ELj16ENS_18Kernel_traits_baseILj1024ES2_S2_fS2_fjLj128EEEEELb1ELb1ELb1EEEvNS_9BwdParamsE,"a",@progbits
	.sectionflags	@""
	.align	4
.nv.constant0._ZN10layer_norm31ln_parallel_residual_bwd_kernelINS_13Kernel_traitsI6__halfS2_fS2_fjLj1024ELj1ELj4ELj1ELj16ENS_18Kernel_traits_baseILj1024ES2_S2_fS2_fjLj128EEEEELb1ELb1ELb1EEEvNS_9BwdParamsE:
	.zero		648


//--------------------- .nv.constant0._ZN10layer_norm31ln_parallel_residual_bwd_kernelINS_13Kernel_traitsIf6__halffS2_fjLj1024ELj1ELj4ELj1ELj16ENS_18Kernel_traits_baseILj1024EfS2_fS2_fjLj128EEEEELb0ELb0ELb0EEEvNS_9BwdParamsE --------------------------
	.section	.nv.constant0._ZN10layer_norm31ln_parallel_residual_bwd_kernelINS_13Kernel_traitsIf6__halffS2_fjLj1024ELj1ELj4ELj1ELj16ENS_18Kernel_traits_baseILj1024EfS2_fS2_fjLj128EEEEELb0ELb0ELb0EEEvNS_9BwdParamsE,"a",@progbits
	.sectionflags	@""
	.align	4
.nv.constant0._ZN10layer_norm31ln_parallel_residual_bwd_kernelINS_13Kernel_traitsIf6__halffS2_fjLj1024ELj1ELj4ELj1ELj16ENS_18Kernel_traits_baseILj1024EfS2_fS2_fjLj128EEEEELb0ELb0ELb0EEEvNS_9BwdParamsE:
	.zero		648


//--------------------- .nv.constant0._ZN10layer_norm31ln_parallel_residual_bwd_kernelINS_13Kernel_traitsIf6__halffS2_fjLj1024ELj1ELj4ELj1ELj16ENS_18Kernel_traits_baseILj1024EfS2_fS2_fjLj128EEEEELb0ELb0ELb1EEEvNS_9BwdParamsE --------------------------
	.section	.nv.constant0._ZN10layer_norm31ln_parallel_residual_bwd_kernelINS_13Kernel_traitsIf6__halffS2_fjLj1024ELj1ELj4ELj1ELj16ENS_18Kernel_traits_baseILj1024EfS2_fS2_fjLj128EEEEELb0ELb0ELb1EEEvNS_9BwdParamsE,"a",@progbits
	.sectionflags	@""
	.align	4
.nv.constant0._ZN10layer_norm31ln_parallel_residual_bwd_kernelINS_13Kernel_traitsIf6__halffS2_fjLj1024ELj1ELj4ELj1ELj16ENS_18Kernel_traits_baseILj1024EfS2_fS2_fjLj128EEEEELb0ELb0ELb1EEEvNS_9BwdParamsE:
	.zero		648


//--------------------- .nv.constant0._ZN10layer_norm31ln_parallel_residual_bwd_kernelINS_13Kernel_traitsIf6__halffS2_fjLj1024ELj1ELj4ELj1ELj16ENS_18Kernel_traits_baseILj1024EfS2_fS2_fjLj128EEEEELb0ELb1ELb0EEEvNS_9BwdParamsE --------------------------
	.section	.nv.constant0._ZN10layer_norm31ln_parallel_residual_bwd_kernelINS_13Kernel_traitsIf6__halffS2_fjLj1024ELj1ELj4ELj1ELj16ENS_18Kernel_traits_baseILj1024EfS2_fS2_fjLj128EEEEELb0ELb1ELb0EEEvNS_9BwdParamsE,"a",@progbits
	.sectionflags	@""
	.align	4
.nv.constant0._ZN10layer_norm31ln_parallel_residual_bwd_kernelINS_13Kernel_traitsIf6__halffS2_fjLj1024ELj1ELj4ELj1ELj16ENS_18Kernel_traits_baseILj1024EfS2_fS2_fjLj128EEEEELb0ELb1ELb0EEEvNS_9BwdParamsE:
	.zero		648


//--------------------- .nv.constant0._ZN10layer_norm31ln_parallel_residual_bwd_kernelINS_13Kernel_traitsIf6__halffS2_fjLj1024ELj1ELj4ELj1ELj16ENS_18Kernel_traits_baseILj1024EfS2_fS2_fjLj128EEEEELb0ELb1ELb1EEEvNS_9BwdParamsE --------------------------
	.section	.nv.constant0._ZN10layer_norm31ln_parallel_residual_bwd_kernelINS_13Kernel_traitsIf6__halffS2_fjLj1024ELj1ELj4ELj1ELj16ENS_18Kernel_traits_baseILj1024EfS2_fS2_fjLj128EEEEELb0ELb1ELb1EEEvNS_9BwdParamsE,"a",@progbits
	.sectionflags	@""
	.align	4
.nv.constant0._ZN10layer_norm31ln_parallel_residual_bwd_kernelINS_13Kernel_traitsIf6__halffS2_fjLj1024ELj1ELj4ELj1ELj16ENS_18Kernel_traits_baseILj1024EfS2_fS2_fjLj128EEEEELb0ELb1ELb1EEEvNS_9BwdParamsE:
	.zero		648


//--------------------- .nv.constant0._ZN10layer_norm31ln_parallel_residual_bwd_kernelINS_13Kernel_traitsIf6__halffS2_fjLj1024ELj1ELj4ELj1ELj16ENS_18Kernel_traits_baseILj1024EfS2_fS2_fjLj128EEEEELb1ELb0ELb0EEEvNS_9BwdParamsE --------------------------
	.section	.nv.constant0._ZN10layer_norm31ln_parallel_residual_bwd_kernelINS_13Kernel_traitsIf6__halffS2_fjLj1024ELj1ELj4ELj1ELj16ENS_18Kernel_traits_baseILj1024EfS2_fS2_fjLj128EEEEELb1ELb0ELb0EEEvNS_9BwdParamsE,"a",@progbits
	.sectionflags	@""
	.align	4
.nv.constant0._ZN10layer_norm31ln_parallel_residual_bwd_kernelINS_13Kernel_traitsIf6__halffS2_fjLj1024ELj1ELj4ELj1ELj16ENS_18Kernel_traits_baseILj1024EfS2_fS2_fjLj128EEEEELb1ELb0ELb0EEEvNS_9BwdParamsE:
	.zero		648


//--------------------- .nv.constant0._ZN10layer_norm31ln_parallel_residual_bwd_kernelINS_13Kernel_traitsIf6__halffS2_fjLj1024ELj1ELj4ELj1ELj16ENS_18Kernel_traits_baseILj1024EfS2_fS2_fjLj128EEEEELb1ELb0ELb1EEEvNS_9BwdParamsE --------------------------
	.section	.nv.constant0._ZN10layer_norm31ln_parallel_residual_bwd_kernelINS_13Kernel_traitsIf6__halffS2_fjLj1024ELj1ELj4ELj1ELj16ENS_18Kernel_traits_baseILj1024EfS2_fS2_fjLj128EEEEELb1ELb0ELb1EEEvNS_9BwdParamsE,"a",@progbits
	.sectionflags	@""
	.align	4
.nv.constant0._ZN10layer_norm31ln_parallel_residual_bwd_kernelINS_13Kernel_traitsIf6__halffS2_fjLj1024ELj1ELj4ELj1ELj16ENS_18Kernel_traits_baseILj1024EfS2_fS2_fjLj128EEEEELb1ELb0ELb1EEEvNS_9BwdParamsE:
	.zero		648


//--------------------- .nv.constant0._ZN10layer_norm22ln_bwd_finalize_kernelINS_22Kernel_traits_finalizeILj1024Ef6__halffS2_fjLb0ELj1024ELj4ENS_18Kernel_traits_baseILj1024EfS2_fS2_fjLj1024EEEEELb0ELb0EEEvNS_9BwdParamsE --------------------------
	.section	.nv.constant0._ZN10layer_norm22ln_bwd_finalize_kernelINS_22Kernel_traits_finalizeILj1024Ef6__halffS2_fjLb0ELj1024ELj4ENS_18Kernel_traits_baseILj1024EfS2_fS2_fjLj1024EEEEELb0ELb0EEEvNS_9BwdParamsE,"a",@progbits
	.sectionflags	@""
	.align	4
.nv.constant0._ZN10layer_norm22ln_bwd_finalize_kernelINS_22Kernel_traits_finalizeILj1024Ef6__halffS2_fjLb0ELj1024ELj4ENS_18Kernel_traits_baseILj1024EfS2_fS2_fjLj1024EEEEELb0ELb0EEEvNS_9BwdParamsE:
	.zero		648


//--------------------- .nv.constant0._ZN10layer_norm40ln_parallel_residual_bwd_finalize_kernelINS_22Kernel_traits_finalizeILj1024Ef6__halffS2_fjLb0ELj1024ELj4ENS_18Kernel_traits_baseILj1024EfS2_fS2_fjLj1024EEEEELb0EEEvNS_9BwdParamsE --------------------------
	.section	.nv.constant0._ZN10layer_norm40ln_parallel_residual_bwd_finalize_kernelINS_22Kernel_traits_finalizeILj1024Ef6__halffS2_fjLb0ELj1024ELj4ENS_18Kernel_traits_baseILj1024EfS2_fS2_fjLj1024EEEEELb0EEEvNS_9BwdParamsE,"a",@progbits
	.sectionflags	@""
	.align	4
.nv.constant0._ZN10layer_norm40ln_parallel_residual_bwd_finalize_kernelINS_22Kernel_traits_finalizeILj1024Ef6__halffS2_fjLb0ELj1024ELj4ENS_18Kernel_traits_baseILj1024EfS2_fS2_fjLj1024EEEEELb0EEEvNS_9BwdParamsE:
	.zero		648


//--------------------- .nv.constant0._ZN10layer_norm31ln_parallel_residual_bwd_kernelINS_13Kernel_traitsIf6__halffS2_fjLj1024ELj1ELj4ELj1ELj16ENS_18Kernel_traits_baseILj1024EfS2_fS2_fjLj128EEEEELb1ELb1ELb0EEEvNS_9BwdParamsE --------------------------
	.section	.nv.constant0._ZN10layer_norm31ln_parallel_residual_bwd_kernelINS_13Kernel_traitsIf6__halffS2_fjLj1024ELj1ELj4ELj1ELj16ENS_18Kernel_traits_baseILj1024EfS2_fS2_fjLj128EEEEELb1ELb1ELb0EEEvNS_9BwdParamsE,"a",@progbits
	.sectionflags	@""
	.align	4
.nv.constant0._ZN10layer_norm31ln_parallel_residual_bwd_kernelINS_13Kernel_traitsIf6__halffS2_fjLj1024ELj1ELj4ELj1ELj16ENS_18Kernel_traits_baseILj1024EfS2_fS2_fjLj128EEEEELb1ELb1ELb0EEEvNS_9BwdParamsE:
	.zero		648


//--------------------- .nv.constant0._ZN10layer_norm22ln_bwd_finalize_kernelINS_22Kernel_traits_finalizeILj1024Ef6__halffS2_fjLb0ELj1024ELj4ENS_18Kernel_traits_baseILj1024EfS2_fS2_fjLj1024EEEEELb0ELb1EEEvNS_9BwdParamsE --------------------------
	.section	.nv.constant0._ZN10layer_norm22ln_bwd_finalize_kernelINS_22Kernel_traits_finalizeILj1024Ef6__halffS2_fjLb0ELj1024ELj4ENS_18Kernel_traits_baseILj1024EfS2_fS2_fjLj1024EEEEELb0ELb1EEEvNS_9BwdParamsE,"a",@progbits
	.sectionflags	@""
	.align	4
.nv.constant0._ZN10layer_norm22ln_bwd_finalize_kernelINS_22Kernel_traits_finalizeILj1024Ef6__halffS2_fjLb0ELj1024ELj4ENS_18Kernel_traits_baseILj1024EfS2_fS2_fjLj1024EEEEELb0ELb1EEEvNS_9BwdParamsE:
	.zero		648


//--------------------- .nv.constant0._ZN10layer_norm40ln_parallel_residual_bwd_finalize_kernelINS_22Kernel_traits_finalizeILj1024Ef6__halffS2_fjLb0ELj1024ELj4ENS_18Kernel_traits_baseILj1024EfS2_fS2_fjLj1024EEEEELb1EEEvNS_9BwdParamsE --------------------------
	.section	.nv.constant0._ZN10layer_norm40ln_parallel_residual_bwd_finalize_kernelINS_22Kernel_traits_finalizeILj1024Ef6__halffS2_fjLb0ELj1024ELj4ENS_18Kernel_traits_baseILj1024EfS2_fS2_fjLj1024EEEEELb1EEEvNS_9BwdParamsE,"a",@progbits
	.sectionflags	@""
	.align	4
.nv.constant0._ZN10layer_norm40ln_parallel_residual_bwd_finalize_kernelINS_22Kernel_traits_finalizeILj1024Ef6__halffS2_fjLb0ELj1024ELj4ENS_18Kernel_traits_baseILj1024EfS2_fS2_fjLj1024EEEEELb1EEEvNS_9BwdParamsE:
	.zero		648


//--------------------- .nv.constant0._ZN10layer_norm31ln_parallel_residual_bwd_kernelINS_13Kernel_traitsIf6__halffS2_fjLj1024ELj1ELj4ELj1ELj16ENS_18Kernel_traits_baseILj1024EfS2_fS2_fjLj128EEEEELb1ELb1ELb1EEEvNS_9BwdParamsE --------------------------
	.section	.nv.constant0._ZN10layer_norm31ln_parallel_residual_bwd_kernelINS_13Kernel_traitsIf6__halffS2_fjLj1024ELj1ELj4ELj1ELj16ENS_18Kernel_traits_baseILj1024EfS2_fS2_fjLj128EEEEELb1ELb1ELb1EEEvNS_9BwdParamsE,"a",@progbits
	.sectionflags	@""
	.align	4
.nv.constant0._ZN10layer_norm31ln_parallel_residual_bwd_kernelINS_13Kernel_traitsIf6__halffS2_fjLj1024ELj1ELj4ELj1ELj16ENS_18Kernel_traits_baseILj1024EfS2_fS2_fjLj128EEEEELb1ELb1ELb1EEEvNS_9BwdParamsE:
	.zero		648


//--------------------- .nv.constant0._ZN10layer_norm31ln_parallel_residual_bwd_kernelINS_13Kernel_traitsI6__halfffffjLj1024ELj1ELj4ELj1ELj16ENS_18Kernel_traits_baseILj1024ES2_ffffjLj128EEEEELb0ELb0ELb0EEEvNS_9BwdParamsE --------------------------
	.section	.nv.constant0._ZN10layer_norm31ln_parallel_residual_bwd_kernelINS_13Kernel_traitsI6__halfffffjLj1024ELj1ELj4ELj1ELj16ENS_18Kernel_traits_baseILj1024ES2_ffffjLj128EEEEELb0ELb0ELb0EEEvNS_9BwdParamsE,"a",@progbits
	.sectionflags	@""
	.align	4
.nv.constant0._ZN10layer_norm31ln_parallel_residual_bwd_kernelINS_13Kernel_traitsI6__halfffffjLj1024ELj1ELj4ELj1ELj16ENS_18Kernel_traits_baseILj1024ES2_ffffjLj128EEEEELb0ELb0ELb0EEEvNS_9BwdParamsE:
	.zero		648


//--------------------- .nv.constant0._ZN10layer_norm31ln_parallel_residual_bwd_kernelINS_13Kernel_traitsI6__halfffffjLj1024ELj1ELj4ELj1ELj16ENS_18Kernel_traits_baseILj1024ES2_ffffjLj128EEEEELb0ELb0ELb1EEEvNS_9BwdParamsE --------------------------
	.section	.nv.constant0._ZN10layer_norm31ln_parallel_residual_bwd_kernelINS_13Kernel_traitsI6__halfffffjLj1024ELj1ELj4ELj1ELj16ENS_18Kernel_traits_baseILj1024ES2_ffffjLj128EEEEELb0ELb0ELb1EEEvNS_9BwdParamsE,"a",@progbits
	.sectionflags	@""
	.align	4
.nv.constant0._ZN10layer_norm31ln_parallel_residual_bwd_kernelINS_13Kernel_traitsI6__halfffffjLj1024ELj1ELj4ELj1ELj16ENS_18Kernel_traits_baseILj1024ES2_ffffjLj128EEEEELb0ELb0ELb1EEEvNS_9BwdParamsE:
	.zero		648


//--------------------- .nv.constant0._ZN10layer_norm31ln_parallel_residual_bwd_kernelINS_13Kernel_traitsI6__halfffffjLj1024ELj1ELj4ELj1ELj16ENS_18Kernel_traits_baseILj1024ES2_ffffjLj128EEEEELb0ELb1ELb0EEEvNS_9BwdParamsE --------------------------
	.section	.nv.constant0._ZN10layer_norm31ln_parallel_residual_bwd_kernelINS_13Kernel_traitsI6__halfffffjLj1024ELj1ELj4ELj1ELj16ENS_18Kernel_traits_baseILj1024ES2_ffffjLj128EEEEELb0ELb1ELb0EEEvNS_9BwdParamsE,"a",@progbits
	.sectionflags	@""
	.align	4
.nv.constant0._ZN10layer_norm31ln_parallel_residual_bwd_kernelINS_13Kernel_traitsI6__halfffffjLj1024ELj1ELj4ELj1ELj16ENS_18Kernel_traits_baseILj1024ES2_ffffjLj128EEEEELb0ELb1ELb0EEEvNS_9BwdParamsE:
	.zero		648


//--------------------- .nv.constant0._ZN10layer_norm31ln_parallel_residual_bwd_kernelINS_13Kernel_traitsI6__halfffffjLj1024ELj1ELj4ELj1ELj16ENS_18Kernel_traits_baseILj1024ES2_ffffjLj128EEEEELb0ELb1ELb1EEEvNS_9BwdParamsE --------------------------
	.section	.nv.constant0._ZN10layer_norm31ln_parallel_residual_bwd_kernelINS_13Kernel_traitsI6__halfffffjLj1024ELj1ELj4ELj1ELj16ENS_18Kernel_traits_baseILj1024ES2_ffffjLj128EEEEELb0ELb1ELb1EEEvNS_9BwdParamsE,"a",@progbits
	.sectionflags	@""
	.align	4
.nv.constant0._ZN10layer_norm31ln_parallel_residual_bwd_kernelINS_13Kernel_traitsI6__halfffffjLj1024ELj1ELj4ELj1ELj16ENS_18Kernel_traits_baseILj1024ES2_ffffjLj128EEEEELb0ELb1ELb1EEEvNS_9BwdParamsE:
	.zero		648


//--------------------- .nv.constant0._ZN10layer_norm31ln_parallel_residual_bwd_kernelINS_13Kernel_traitsI6__halfffffjLj1024ELj1ELj4ELj1ELj16ENS_18Kernel_traits_baseILj1024ES2_ffffjLj128EEEEELb1ELb0ELb0EEEvNS_9BwdParamsE --------------------------
	.section	.nv.constant0._ZN10layer_norm31ln_parallel_residual_bwd_kernelINS_13Kernel_traitsI6__halfffffjLj1024ELj1ELj4ELj1ELj16ENS_18Kernel_traits_baseILj1024ES2_ffffjLj128EEEEELb1ELb0ELb0EEEvNS_9BwdParamsE,"a",@progbits
	.sectionflags	@""
	.align	4
.nv.constant0._ZN10layer_norm31ln_parallel_residual_bwd_kernelINS_13Kernel_traitsI6__halfffffjLj1024ELj1ELj4ELj1ELj16ENS_18Kernel_traits_baseILj1024ES2_ffffjLj128EEEEELb1ELb0ELb0EEEvNS_9BwdParamsE:
	.zero		648


//--------------------- .nv.constant0._ZN10layer_norm31ln_parallel_residual_bwd_kernelINS_13Kernel_traitsI6__halfffffjLj1024ELj1ELj4ELj1ELj16ENS_18Kernel_traits_baseILj1024ES2_ffffjLj128EEEEELb1ELb0ELb1EEEvNS_9BwdParamsE --------------------------
	.section	.nv.constant0._ZN10layer_norm31ln_parallel_residual_bwd_kernelINS_13Kernel_traitsI6__halfffffjLj1024ELj1ELj4ELj1ELj16ENS_18Kernel_traits_baseILj1024ES2_ffffjLj128EEEEELb1ELb0ELb1EEEvNS_9BwdParamsE,"a",@progbits
	.sectionflags	@""
	.align	4
.nv.constant0._ZN10layer_norm31ln_parallel_residual_bwd_kernelINS_13Kernel_traitsI6__halfffffjLj1024ELj1ELj4ELj1ELj16ENS_18Kernel_traits_baseILj1024ES2_ffffjLj128EEEEELb1ELb0ELb1EEEvNS_9BwdParamsE:
	.zero		648


//--------------------- .nv.constant0._ZN10layer_norm22ln_bwd_finalize_kernelINS_22Kernel_traits_finalizeILj1024E6__halfffffjLb0ELj1024ELj4ENS_18Kernel_traits_baseILj1024ES2_ffffjLj1024EEEEELb0ELb0EEEvNS_9BwdParamsE --------------------------
	.section	.nv.constant0._ZN10layer_norm22ln_bwd_finalize_kernelINS_22Kernel_traits_finalizeILj1024E6__halfffffjLb0ELj1024ELj4ENS_18Kernel_traits_baseILj1024ES2_ffffjLj1024EEEEELb0ELb0EEEvNS_9BwdParamsE,"a",@progbits
	.sectionflags	@""
	.align	4
.nv.constant0._ZN10layer_norm22ln_bwd_finalize_kernelINS_22Kernel_traits_finalizeILj1024E6__halfffffjLb0ELj1024ELj4ENS_18Kernel_traits_baseILj1024ES2_ffffjLj1024EEEEELb0ELb0EEEvNS_9BwdParamsE:
	.zero		648


//--------------------- .nv.constant0._ZN10layer_norm40ln_parallel_residual_bwd_finalize_kernelINS_22Kernel_traits_finalizeILj1024E6__halfffffjLb0ELj1024ELj4ENS_18Kernel_traits_baseILj1024ES2_ffffjLj1024EEEEELb0EEEvNS_9BwdParamsE --------------------------
	.section	.nv.constant0._ZN10layer_norm40ln_parallel_residual_bwd_finalize_kernelINS_22Kernel_traits_finalizeILj1024E6__halfffffjLb0ELj1024ELj4ENS_18Kernel_traits_baseILj1024ES2_ffffjLj1024EEEEELb0EEEvNS_9BwdParamsE,"a",@progbits
	.sectionflags	@""
	.align	4
.nv.constant0._ZN10layer_norm40ln_parallel_residual_bwd_finalize_kernelINS_22Kernel_traits_finalizeILj1024E6__halfffffjLb0ELj1024ELj4ENS_18Kernel_traits_baseILj1024ES2_ffffjLj1024EEEEELb0EEEvNS_9BwdParamsE:
	.zero		648


//--------------------- .nv.constant0._ZN10layer_norm31ln_parallel_residual_bwd_kernelINS_13Kernel_traitsI6__halfffffjLj1024ELj1ELj4ELj1ELj16ENS_18Kernel_traits_baseILj1024ES2_ffffjLj128EEEEELb1ELb1ELb0EEEvNS_9BwdParamsE --------------------------
	.section	.nv.constant0._ZN10layer_norm31ln_parallel_residual_bwd_kernelINS_13Kernel_traitsI6__halfffffjLj1024ELj1ELj4ELj1ELj16ENS_18Kernel_traits_baseILj1024ES2_ffffjLj128EEEEELb1ELb1ELb0EEEvNS_9BwdParamsE,"a",@progbits
	.sectionflags	@""
	.align	4
.nv.constant0._ZN10layer_norm31ln_parallel_residual_bwd_kernelINS_13Kernel_traitsI6__halfffffjLj1024ELj1ELj4ELj1ELj16ENS_18Kernel_traits_baseILj1024ES2_ffffjLj128EEEEELb1ELb1ELb0EEEvNS_9BwdParamsE:
	.zero		648


//--------------------- .nv.constant0._ZN10layer_norm22ln_bwd_finalize_kernelINS_22Kernel_traits_finalizeILj1024E6__halfffffjLb0ELj1024ELj4ENS_18Kernel_traits_baseILj1024ES2_ffffjLj1024EEEEELb0ELb1EEEvNS_9BwdParamsE --------------------------
	.section	.nv.constant0._ZN10layer_norm22ln_bwd_finalize_kernelINS_22Kernel_traits_finalizeILj1024E6__halfffffjLb0ELj1024ELj4ENS_18Kernel_traits_baseILj1024ES2_ffffjLj1024EEEEELb0ELb1EEEvNS_9BwdParamsE,"a",@progbits
	.sectionflags	@""
	.align	4
.nv.constant0._ZN10layer_norm22ln_bwd_finalize_kernelINS_22Kernel_traits_finalizeILj1024E6__halfffffjLb0ELj1024ELj4ENS_18Kernel_traits_baseILj1024ES2_ffffjLj1024EEEEELb0ELb1EEEvNS_9BwdParamsE:
	.zero		648


//--------------------- .nv.constant0._ZN10layer_norm40ln_parallel_residual_bwd_finalize_kernelINS_22Kernel_traits_finalizeILj1024E6__halfffffjLb0ELj1024ELj4ENS_18Kernel_traits_baseILj1024ES2_ffffjLj1024EEEEELb1EEEvNS_9BwdParamsE --------------------------
	.section	.nv.constant0._ZN10layer_norm40ln_parallel_residual_bwd_finalize_kernelINS_22Kernel_traits_finalizeILj1024E6__halfffffjLb0ELj1024ELj4ENS_18Kernel_traits_baseILj1024ES2_ffffjLj1024EEEEELb1EEEvNS_9BwdParamsE,"a",@progbits
	.sectionflags	@""
	.align	4
.nv.constant0._ZN10layer_norm40ln_parallel_residual_bwd_finalize_kernelINS_22Kernel_traits_finalizeILj1024E6__halfffffjLb0ELj1024ELj4ENS_18Kernel_traits_baseILj1024ES2_ffffjLj1024EEEEELb1EEEvNS_9BwdParamsE:
	.zero		648


//--------------------- .nv.constant0._ZN10layer_norm31ln_parallel_residual_bwd_kernelINS_13Kernel_traitsI6__halfffffjLj1024ELj1ELj4ELj1ELj16ENS_18Kernel_traits_baseILj1024ES2_ffffjLj128EEEEELb1ELb1ELb1EEEvNS_9BwdParamsE --------------------------
	.section	.nv.constant0._ZN10layer_norm31ln_parallel_residual_bwd_kernelINS_13Kernel_traitsI6__halfffffjLj1024ELj1ELj4ELj1ELj16ENS_18Kernel_traits_baseILj1024ES2_ffffjLj128EEEEELb1ELb1ELb1EEEvNS_9BwdParamsE,"a",@progbits
	.sectionflags	@""
	.align	4
.nv.constant0._ZN10layer_norm31ln_parallel_residual_bwd_kernelINS_13Kernel_traitsI6__halfffffjLj1024ELj1ELj4ELj1ELj16ENS_18Kernel_traits_baseILj1024ES2_ffffjLj128EEEEELb1ELb1ELb1EEEvNS_9BwdParamsE:
	.zero		648


//--------------------- .nv.constant0._ZN10layer_norm31ln_parallel_residual_bwd_kernelINS_13Kernel_traitsIfffffjLj1024ELj1ELj4ELj1ELj16ENS_18Kernel_traits_baseILj1024EfffffjLj128EEEEELb0ELb0ELb0EEEvNS_9BwdParamsE --------------------------
	.section	.nv.constant0._ZN10layer_norm31ln_parallel_residual_bwd_kernelINS_13Kernel_traitsIfffffjLj1024ELj1ELj4ELj1ELj16ENS_18Kernel_traits_baseILj1024EfffffjLj128EEEEELb0ELb0ELb0EEEvNS_9BwdParamsE,"a",@progbits
	.sectionflags	@""
	.align	4
.nv.constant0._ZN10layer_norm31ln_parallel_residual_bwd_kernelINS_13Kernel_traitsIfffffjLj1024ELj1ELj4ELj1ELj16ENS_18Kernel_traits_baseILj1024EfffffjLj128EEEEELb0ELb0ELb0EEEvNS_9BwdParamsE:
	.zero		648


//--------------------- .nv.constant0._ZN10layer_norm31ln_parallel_residual_bwd_kernelINS_13Kernel_traitsIfffffjLj1024ELj1ELj4ELj1ELj16ENS_18Kernel_traits_baseILj1024EfffffjLj128EEEEELb0ELb0ELb1EEEvNS_9BwdParamsE --------------------------
	.section	.nv.constant0._ZN10layer_norm31ln_parallel_residual_bwd_kernelINS_13Kernel_traitsIfffffjLj1024ELj1ELj4ELj1ELj16ENS_18Kernel_traits_baseILj1024EfffffjLj128EEEEELb0ELb0ELb1EEEvNS_9BwdParamsE,"a",@progbits
	.sectionflags	@""
	.align	4
.nv.constant0._ZN10layer_norm31ln_parallel_residual_bwd_kernelINS_13Kernel_traitsIfffffjLj1024ELj1ELj4ELj1ELj16ENS_18Kernel_traits_baseILj1024EfffffjLj128EEEEELb0ELb0ELb1EEEvNS_9BwdParamsE:
	.zero		648


//--------------------- .nv.constant0._ZN10layer_norm31ln_parallel_residual_bwd_kernelINS_13Kernel_traitsIfffffjLj1024ELj1ELj4ELj1ELj16ENS_18Kernel_traits_baseILj1024EfffffjLj128EEEEELb0ELb1ELb0EEEvNS_9BwdParamsE --------------------------
	.section	.nv.constant0._ZN10layer_norm31ln_parallel_residual_bwd_kernelINS_13Kernel_traitsIfffffjLj1024ELj1ELj4ELj1ELj16ENS_18Kernel_traits_baseILj1024EfffffjLj128EEEEELb0ELb1ELb0EEEvNS_9BwdParamsE,"a",@progbits
	.sectionflags	@""
	.align	4
.nv.constant0._ZN10layer_norm31ln_parallel_residual_bwd_kernelINS_13Kernel_traitsIfffffjLj1024ELj1ELj4ELj1ELj16ENS_18Kernel_traits_baseILj1024EfffffjLj128EEEEELb0ELb1ELb0EEEvNS_9BwdParamsE:
	.zero		648


//--------------------- .nv.constant0._ZN10layer_norm31ln_parallel_residual_bwd_kernelINS_13Kernel_traitsIfffffjLj1024ELj1ELj4ELj1ELj16ENS_18Kernel_traits_baseILj1024EfffffjLj128EEEEELb0ELb1ELb1EEEvNS_9BwdParamsE --------------------------
	.section	.nv.constant0._ZN10layer_norm31ln_parallel_residual_bwd_kernelINS_13Kernel_traitsIfffffjLj1024ELj1ELj4ELj1ELj16ENS_18Kernel_traits_baseILj1024EfffffjLj128EEEEELb0ELb1ELb1EEEvNS_9BwdParamsE,"a",@progbits
	.sectionflags	@""
	.align	4
.nv.constant0._ZN10layer_norm31ln_parallel_residual_bwd_kernelINS_13Kernel_traitsIfffffjLj1024ELj1ELj4ELj1ELj16ENS_18Kernel_traits_baseILj1024EfffffjLj128EEEEELb0ELb1ELb1EEEvNS_9BwdParamsE:
	.zero		648


//--------------------- .nv.constant0._ZN10layer_norm31ln_parallel_residual_bwd_kernelINS_13Kernel_traitsIfffffjLj1024ELj1ELj4ELj1ELj16ENS_18Kernel_traits_baseILj1024EfffffjLj128EEEEELb1ELb0ELb0EEEvNS_9BwdParamsE --------------------------
	.section	.nv.constant0._ZN10layer_norm31ln_parallel_residual_bwd_kernelINS_13Kernel_traitsIfffffjLj1024ELj1ELj4ELj1ELj16ENS_18Kernel_traits_baseILj1024EfffffjLj128EEEEELb1ELb0ELb0EEEvNS_9BwdParamsE,"a",@progbits
	.sectionflags	@""
	.align	4
.nv.constant0._ZN10layer_norm31ln_parallel_residual_bwd_kernelINS_13Kernel_traitsIfffffjLj1024ELj1ELj4ELj1ELj16ENS_18Kernel_traits_baseILj1024EfffffjLj128EEEEELb1ELb0ELb0EEEvNS_9BwdParamsE:
	.zero		648


//--------------------- .nv.constant0._ZN10layer_norm31ln_parallel_residual_bwd_kernelINS_13Kernel_traitsIfffffjLj1024ELj1ELj4ELj1ELj16ENS_18Kernel_traits_baseILj1024EfffffjLj128EEEEELb1ELb0ELb1EEEvNS_9BwdParamsE --------------------------
	.section	.nv.constant0._ZN10layer_norm31ln_parallel_residual_bwd_kernelINS_13Kernel_traitsIfffffjLj1024ELj1ELj4ELj1ELj16ENS_18Kernel_traits_baseILj1024EfffffjLj128EEEEELb1ELb0ELb1EEEvNS_9BwdParamsE,"a",@progbits
	.sectionflags	@""
	.align	4
.nv.constant0._ZN10layer_norm31ln_parallel_residual_bwd_kernelINS_13Kernel_traitsIfffffjLj1024ELj1ELj4ELj1ELj16ENS_18Kernel_traits_baseILj1024EfffffjLj128EEEEELb1ELb0ELb1EEEvNS_9BwdParamsE:
	.zero		648


//--------------------- .nv.constant0._ZN10layer_norm22ln_bwd_finalize_kernelINS_22Kernel_traits_finalizeILj1024EfffffjLb0ELj1024ELj4ENS_18Kernel_traits_baseILj1024EfffffjLj1024EEEEELb0ELb0EEEvNS_9BwdParamsE --------------------------
	.section	.nv.constant0._ZN10layer_norm22ln_bwd_finalize_kernelINS_22Kernel_traits_finalizeILj1024EfffffjLb0ELj1024ELj4ENS_18Kernel_traits_baseILj1024EfffffjLj1024EEEEELb0ELb0EEEvNS_9BwdParamsE,"a",@progbits
	.sectionflags	@""
	.align	4
.nv.constant0._ZN10layer_norm22ln_bwd_finalize_kernelINS_22Kernel_traits_finalizeILj1024EfffffjLb0ELj1024ELj4ENS_18Kernel_traits_baseILj1024EfffffjLj1024EEEEELb0ELb0EEEvNS_9BwdParamsE:
	.zero		648


//--------------------- .nv.constant0._ZN10layer_norm40ln_parallel_residual_bwd_finalize_kernelINS_22Kernel_traits_finalizeILj1024EfffffjLb0ELj1024ELj4ENS_18Kernel_traits_baseILj1024EfffffjLj1024EEEEELb0EEEvNS_9BwdParamsE --------------------------
	.section	.nv.constant0._ZN10layer_norm40ln_parallel_residual_bwd_finalize_kernelINS_22Kernel_traits_finalizeILj1024EfffffjLb0ELj1024ELj4ENS_18Kernel_traits_baseILj1024EfffffjLj1024EEEEELb0EEEvNS_9BwdParamsE,"a",@progbits
	.sectionflags	@""
	.align	4
.nv.constant0._ZN10layer_norm40ln_parallel_residual_bwd_finalize_kernelINS_22Kernel_traits_finalizeILj1024EfffffjLb0ELj1024ELj4ENS_18Kernel_traits_baseILj1024EfffffjLj1024EEEEELb0EEEvNS_9BwdParamsE:
	.zero		648


//--------------------- .nv.constant0._ZN10layer_norm31ln_parallel_residual_bwd_kernelINS_13Kernel_traitsIfffffjLj1024ELj1ELj4ELj1ELj16ENS_18Kernel_traits_baseILj1024EfffffjLj128EEEEELb1ELb1ELb0EEEvNS_9BwdParamsE --------------------------
	.section	.nv.constant0._ZN10layer_norm31ln_parallel_residual_bwd_kernelINS_13Kernel_traitsIfffffjLj1024ELj1ELj4ELj1ELj16ENS_18Kernel_traits_baseILj1024EfffffjLj128EEEEELb1ELb1ELb0EEEvNS_9BwdParamsE,"a",@progbits
	.sectionflags	@""
	.align	4
.nv.constant0._ZN10layer_norm31ln_parallel_residual_bwd_kernelINS_13Kernel_traitsIfffffjLj1024ELj1ELj4ELj1ELj16ENS_18Kernel_traits_baseILj1024EfffffjLj128EEEEELb1ELb1ELb0EEEvNS_9BwdParamsE:
	.zero		648


//--------------------- .nv.constant0._ZN10layer_norm22ln_bwd_finalize_kernelINS_22Kernel_traits_finalizeILj1024EfffffjLb0ELj1024ELj4ENS_18Kernel_traits_baseILj1024EfffffjLj1024EEEEELb0ELb1EEEvNS_9BwdParamsE --------------------------
	.section	.nv.constant0._ZN10layer_norm22ln_bwd_finalize_kernelINS_22Kernel_traits_finalizeILj1024EfffffjLb0ELj1024ELj4ENS_18Kernel_traits_baseILj1024EfffffjLj1024EEEEELb0ELb1EEEvNS_9BwdParamsE,"a",@progbits
	.sectionflags	@""
	.align	4
.nv.constant0._ZN10layer_norm22ln_bwd_finalize_kernelINS_22Kernel_traits_finalizeILj1024EfffffjLb0ELj1024ELj4ENS_18Kernel_traits_baseILj1024EfffffjLj1024EEEEELb0ELb1EEEvNS_9BwdParamsE:
	.zero		648


//--------------------- .nv.constant0._ZN10layer_norm40ln_parallel_residual_bwd_finalize_kernelINS_22Kernel_traits_finalizeILj1024EfffffjLb0ELj1024ELj4ENS_18Kernel_traits_baseILj1024EfffffjLj1024EEEEELb1EEEvNS_9BwdParamsE --------------------------
	.section	.nv.constant0._ZN10layer_norm40ln_parallel_residual_bwd_finalize_kernelINS_22Kernel_traits_finalizeILj1024EfffffjLb0ELj1024ELj4ENS_18Kernel_traits_baseILj1024EfffffjLj1024EEEEELb1EEEvNS_9BwdParamsE,"a",@progbits
	.sectionflags	@""
	.align	4
.nv.constant0._ZN10layer_norm40ln_parallel_residual_bwd_finalize_kernelINS_22Kernel_traits_finalizeILj1024EfffffjLb0ELj1024ELj4ENS_18Kernel_traits_baseILj1024EfffffjLj1024EEEEELb1EEEvNS_9BwdParamsE:
	.zero		648


//--------------------- .nv.constant0._ZN10layer_norm31ln_parallel_residual_bwd_kernelINS_13Kernel_traitsIfffffjLj1024ELj1ELj4ELj1ELj16ENS_18Kernel_traits_baseILj1024EfffffjLj128EEEEELb1ELb1ELb1EEEvNS_9BwdParamsE --------------------------
	.section	.nv.constant0._ZN10layer_norm31ln_parallel_residual_bwd_kernelINS_13Kernel_traitsIfffffjLj1024ELj1ELj4ELj1ELj16ENS_18Kernel_traits_baseILj1024EfffffjLj128EEEEELb1ELb1ELb1EEEvNS_9BwdParamsE,"a",@progbits
	.sectionflags	@""
	.align	4
.nv.constant0._ZN10layer_norm31ln_parallel_residual_bwd_kernelINS_13Kernel_traitsIfffffjLj1024ELj1ELj4ELj1ELj16ENS_18Kernel_traits_baseILj1024EfffffjLj128EEEEELb1ELb1ELb1EEEvNS_9BwdParamsE:
	.zero		648


//--------------------- .text._ZN10layer_norm31ln_parallel_residual_bwd_kernelINS_13Kernel_traitsI13__nv_bfloat16S2_S2_S2_fjLj1024ELj1ELj4ELj1ELj16ENS_18Kernel_traits_baseILj1024ES2_S2_S2_S2_fjLj128EEEEELb0ELb0ELb0EEEvNS_9BwdParamsE --------------------------
	.section	.text._ZN10layer_norm31ln_parallel_residual_bwd_kernelINS_13Kernel_traitsI13__nv_bfloat16S2_S2_S2_fjLj1024ELj1ELj4ELj1ELj16ENS_18Kernel_traits_baseILj1024ES2_S2_S2_S2_fjLj128EEEEELb0ELb0ELb0EEEvNS_9BwdParamsE,"ax",@progbits
	.sectioninfo	@"SHI_REGISTERS=255"
	.align	128
        .global         _ZN10layer_norm31ln_parallel_residual_bwd_kernelINS_13Kernel_traitsI13__nv_bfloat16S2_S2_S2_fjLj1024ELj1ELj4ELj1ELj16ENS_18Kernel_traits_baseILj1024ES2_S2_S2_S2_fjLj128EEEEELb0ELb0ELb0EEEvNS_9BwdParamsE
        .type           _ZN10layer_norm31ln_parallel_residual_bwd_kernelINS_13Kernel_traitsI13__nv_bfloat16S2_S2_S2_fjLj1024ELj1ELj4ELj1ELj16ENS_18Kernel_traits_baseILj1024ES2_S2_S2_S2_fjLj128EEEEELb0ELb0ELb0EEEvNS_9BwdParamsE,@function
        .size           _ZN10layer_norm31ln_parallel_residual_bwd_kernelINS_13Kernel_traitsI13__nv_bfloat16S2_S2_S2_fjLj1024ELj1ELj4ELj1ELj16ENS_18Kernel_traits_baseILj1024ES2_S2_S2_S2_fjLj128EEEEELb0ELb0ELb0EEEvNS_9BwdParamsE,(.L_x_2538 - _ZN10layer_norm31ln_parallel_residual_bwd_kernelINS_13Kernel_traitsI13__nv_bfloat16S2_S2_S2_fjLj1024ELj1ELj4ELj1ELj16ENS_18Kernel_traits_baseILj1024ES2_S2_S2_S2_fjLj128EEEEELb0ELb0ELb0EEEvNS_9BwdParamsE)
        .other          _ZN10layer_norm31ln_parallel_residual_bwd_kernelINS_13Kernel_traitsI13__nv_bfloat16S2_S2_S2_fjLj1024ELj1ELj4ELj1ELj16ENS_18Kernel_traits_baseILj1024ES2_S2_S2_S2_fjLj128EEEEELb0ELb0ELb0EEEvNS_9BwdParamsE,@"STO_CUDA_ENTRY STV_DEFAULT"
_ZN10layer_norm31ln_parallel_residual_bwd_kernelINS_13Kernel_traitsI13__nv_bfloat16S2_S2_S2_fjLj1024ELj1ELj4ELj1ELj16ENS_18Kernel_traits_baseILj1024ES2_S2_S2_S2_fjLj128EEEEELb0ELb0ELb0EEEvNS_9BwdParamsE:
.text._ZN10layer_norm31ln_parallel_residual_bwd_kernelINS_13Kernel_traitsI13__nv_bfloat16S2_S2_S2_fjLj1024ELj1ELj4ELj1ELj16ENS_18Kernel_traits_baseILj1024ES2_S2_S2_S2_fjLj128EEEEELb0ELb0ELb0EEEvNS_9BwdParamsE:
[----:B------:R-:W-:Y:S02]  /*0000*/  MOV R1, c[0x0][0x28] ;  /* 0x00000a0000017a02 */ /* 0x000fe40000000f00 */
[----:B------:R-:W0:Y:S01]  /*0010*/  S2R R38, SR_TID.X ;  /* 0x0000000000267919 */ /* 0x000e220000002100 */
[----:B------:R-:W-:Y:S01]  /*0020*/  MOV R0, c[0x0][0x168] ;  /* 0x00005a0000007a02 */ /* 0x000fe20000000f00 */
[----:B------:R-:W-:Y:S01]  /*0030*/  ULDC.64 UR4, c[0x0][0x118] ;  /* 0x0000460000047ab9 */ /* 0x000fe20000000a00 */
[----:B------:R-:W-:Y:S02]  /*0040*/  IADD3 R1, R1, -0xc0, RZ ;  /* 0xffffff4001017810 */ /* 0x000fe40007ffe0ff */
[----:B------:R-:W-:-:S04]  /*0050*/  SHF.R.S32.HI R0, RZ, 0x1f, R0 ;  /* 0x0000001fff007819 */ /* 0x000fc80000011400 */
[----:B------:R-:W-:Y:S01]  /*0060*/  LEA.HI R0, R0, c[0x0][0x168], RZ, 0x3 ;  /* 0x00005a0000007a11 */ /* 0x000fe200078f18ff */
[----:B------:R-:W1:Y:S01]  /*0070*/  S2R R39, SR_CTAID.X ;  /* 0x0000000000277919 */ /* 0x000e620000002500 */
[C---:B0-----:R-:W-:Y:S02]  /*0080*/  LOP3.LUT R3, R38.reuse, 0x1f, RZ, 0xc, !PT ;  /* 0x0000001f26037812 */ /* 0x041fe400078e0cff */
[----:B------:R-:W-:Y:S02]  /*0090*/  LOP3.LUT R28, R38, 0x1f, RZ, 0xc0, !PT ;  /* 0x0000001f261c7812 */ /* 0x000fe400078ec0ff */
[----:B------:R-:W-:-:S04]  /*00a0*/  LEA.HI.SX32 R0, R0, R3, 0x1d ;  /* 0x0000000300007211 */ /* 0x000fc800078feaff */
[C---:B------:R-:W-:Y:S02]  /*00b0*/  LOP3.LUT P2, RZ, R0.reuse, 0xffffffe0, RZ, 0xc0, !PT ;  /* 0xffffffe000ff7812 */ /* 0x040fe4000784c0ff */
[C---:B------:R-:W-:Y:S02]  /*00c0*/  ISETP.GE.U32.AND P3, PT, R0.reuse, 0x40, PT ;  /* 0x000000400000780c */ /* 0x040fe40003f66070 */
[C---:B------:R-:W-:Y:S02]  /*00d0*/  ISETP.GE.U32.AND P4, PT, R0.reuse, 0x60, PT ;  /* 0x000000600000780c */ /* 0x040fe40003f86070 */
[----:B------:R-:W-:-:S07]  /*00e0*/  ISETP.GE.U32.AND P5, PT, R0, 0x80, PT ;  /* 0x000000800000780c */ /* 0x000fce0003fa6070 */
[----:B------:R-:W-:Y:S02]  /*00f0*/  @P2 MOV R25, 0x10 ;  /* 0x0000001000192802 */ /* 0x000fe40000000f00 */
[----:B------:R-:W-:Y:S02]  /*0100*/  @P3 MOV R33, 0x10 ;  /* 0x0000001000213802 */ /* 0x000fe40000000f00 */
[----:B------:R-:W-:Y:S01]  /*0110*/  @P4 MOV R37, 0x10 ;  /* 0x0000001000254802 */ /* 0x000fe20000000f00 */
[CC--:B------:R-:W-:Y:S01]  /*0120*/  @P2 IMAD.WIDE.U32 R2, R28.reuse, R25.reuse, c[0x0][0x1b0] ;  /* 0x00006c001c022625 */ /* 0x0c0fe200078e0019 */
[----:B------:R-:W-:Y:S02]  /*0130*/  SHF.R.U32.HI R0, RZ, 0x5, R38 ;  /* 0x00000005ff007819 */ /* 0x000fe40000011626 */
[----:B------:R-:W-:Y:S01]  /*0140*/  @P5 MOV R29, 0x10 ;  /* 0x00000010001d5802 */ /* 0x000fe20000000f00 */
[C---:B------:R-:W-:Y:S01]  /*0150*/  @P2 IMAD.WIDE.U32 R24, R28.reuse, R25, c[0x0][0x1b8] ;  /* 0x00006e001c182625 */ /* 0x040fe200078e0019 */
[----:B------:R-:W-:Y:S01]  /*0160*/  @P2 LOP3.LUT R28, R28, 0x20, RZ, 0xfc, !PT ;  /* 0x000000201c1c2812 */ /* 0x000fe200078efcff */
[----:B------:R1:W5:Y:S04]  /*0170*/  @P2 LDG.E.128 R156, [R2.64] ;  /* 0x00000004029c2981 */ /* 0x000368000c1e1d00 */
[CC--:B------:R-:W-:Y:S01]  /*0180*/  @P3 IMAD.WIDE.U32 R30, R28.reuse, R33.reuse, c[0x0][0x1b0] ;  /* 0x00006c001c1e3625 */ /* 0x0c0fe200078e0021 */
[----:B------:R-:W-:Y:S01]  /*0190*/  BSSY B0, `(.L_x_0) ;  /* 0x000048c000007945 */ /* 0x000fe20003800000 */
[----:B------:R0:W5:Y:S02]  /*01a0*/  @P2 LDG.E.128 R108, [R24.64] ;  /* 0x00000004186c2981 */ /* 0x000164000c1e1d00 */
[C---:B------:R-:W-:Y:S01]  /*01b0*/  @P3 IMAD.WIDE.U32 R32, R28.reuse, R33, c[0x0][0x1b8] ;  /* 0x00006e001c203625 */ /* 0x040fe200078e0021 */
[----:B------:R-:W-:Y:S01]  /*01c0*/  @P3 IADD3 R28, R28, 0x20, RZ ;  /* 0x000000201c1c3810 */ /* 0x000fe20007ffe0ff */
[----:B------:R2:W5:Y:S01]  /*01d0*/  @P3 LDG.E.128 R104, [R30.64] ;  /* 0x000000041e683981 */ /* 0x000562000c1e1d00 */
[----:B-1----:R-:W-:-:S03]  /*01e0*/  LEA R2, R39, R0, 0x2 ;  /* 0x0000000027027211 */ /* 0x002fc600078e10ff */
[-C--:B------:R-:W-:Y:S01]  /*01f0*/  @P4 IMAD.WIDE.U32 R34, R28, R37.reuse, c[0x0][0x1b0] ;  /* 0x00006c001c224625 */ /* 0x080fe200078e0025 */
[----:B------:R-:W-:Y:S01]  /*0200*/  ISETP.GE.AND P0, PT, R2, c[0x0][0x164], PT ;  /* 0x0000590002007a0c */ /* 0x000fe20003f06270 */
[----:B------:R1:W5:Y:S02]  /*0210*/  @P3 LDG.E.128 R20, [R32.64] ;  /* 0x0000000420143981 */ /* 0x000364000c1e1d00 */
[C---:B------:R-:W-:Y:S01]  /*0220*/  @P4 IMAD.WIDE.U32 R36, R28.reuse, R37, c[0x0][0x1b8] ;  /* 0x00006e001c244625 */ /* 0x040fe200078e0025 */
[----:B------:R-:W-:Y:S01]  /*0230*/  @P4 IADD3 R28, R28, 0x20, RZ ;  /* 0x000000201c1c4810 */ /* 0x000fe20007ffe0ff */
[----:B------:R3:W5:Y:S04]  /*0240*/  @P4 LDG.E.128 R16, [R34.64] ;  /* 0x0000000422104981 */ /* 0x000768000c1e1d00 */
[CC--:B------:R-:W-:Y:S01]  /*0250*/  @P5 IMAD.WIDE.U32 R26, R28.reuse, R29.reuse, c[0x0][0x1b0] ;  /* 0x00006c001c1a5625 */ /* 0x0c0fe200078e001d */
[----:B------:R4:W5:Y:S03]  /*0260*/  @P4 LDG.E.128 R12, [R36.64] ;  /* 0x00000004240c4981 */ /* 0x000966000c1e1d00 */
[----:B------:R-:W-:Y:S01]  /*0270*/  @P5 IMAD.WIDE.U32 R28, R28, R29, c[0x0][0x1b8] ;  /* 0x00006e001c1c5625 */ /* 0x000fe200078e001d */
[----:B------:R0:W5:Y:S01]  /*0280*/  @P5 LDG.E.128 R8, [R26.64] ;  /* 0x000000041a085981 */ /* 0x000162000c1e1d00 */
[----:B------:R-:W-:Y:S01]  /*0290*/  CS2R R40, SRZ ;  /* 0x0000000000287805 */ /* 0x000fe2000001ff00 */
[----:B------:R-:W-:Y:S01]  /*02a0*/  CS2R R42, SRZ ;  /* 0x00000000002a7805 */ /* 0x000fe2000001ff00 */
[----:B------:R-:W-:Y:S01]  /*02b0*/  CS2R R44, SRZ ;  /* 0x00000000002c7805 */ /* 0x000fe2000001ff00 */
[----:B------:R0:W5:Y:S01]  /*02c0*/  @P5 LDG.E.128 R4, [R28.64] ;  /* 0x000000041c045981 */ /* 0x000162000c1e1d00 */
[----:B------:R-:W-:Y:S01]  /*02d0*/  CS2R R46, SRZ ;  /* 0x00000000002e7805 */ /* 0x000fe2000001ff00 */
[----:B-1----:R-:W-:Y:S01]  /*02e0*/  CS2R R32, SRZ ;  /* 0x0000000000207805 */ /* 0x002fe2000001ff00 */
[----:B---3--:R-:W-:Y:S01]  /*02f0*/  CS2R R34, SRZ ;  /* 0x0000000000227805 */ /* 0x008fe2000001ff00 */
[----:B------:R-:W-:Y:S01]  /*0300*/  CS2R R76, SRZ ;  /* 0x00000000004c7805 */ /* 0x000fe2000001ff00 */
        /* <DEDUP_REMOVED lines=13> */
[----:B----4-:R-:W-:Y:S01]  /*03e0*/  CS2R R36, SRZ ;  /* 0x0000000000247805 */ /* 0x010fe2000001ff00 */
        /* <DEDUP_REMOVED lines=15> */
[----:B0-----:R-:W-:Y:S01]  /*04e0*/  CS2R R24, SRZ ;  /* 0x0000000000187805 */ /* 0x001fe2000001ff00 */
        /* <DEDUP_REMOVED lines=16> */
[----:B--2---:R-:W-:Y:S01]  /*05f0*/  CS2R R30, SRZ ;  /* 0x00000000001e7805 */ /* 0x004fe2000001ff00 */
        /* <DEDUP_REMOVED lines=10> */
[----:B------:R-:W-:Y:S05]  /*06a0*/  @P0 BRA `(.L_x_1) ;  /* 0x000043a000000947 */ /* 0x000fea0003800000 */
[--C-:B-----5:R-:W-:Y:S02]  /*06b0*/  PRMT R3, RZ, 0x5410, R156.reuse ;  /* 0x00005410ff037816 */ /* 0x120fe4000000009c */
[----:B------:R-:W-:-:S02]  /*06c0*/  PRMT R0, RZ, 0x7610, R156 ;  /* 0x00007610ff007816 */ /* 0x000fc4000000009c */
[----:B------:R-:W-:Y:S01]  /*06d0*/  PRMT R41, RZ, 0x5410, R157 ;  /* 0x00005410ff297816 */ /* 0x000fe2000000009d */
[----:B------:R0:W-:Y:S01]  /*06e0*/  STL [R1+0xb8], R3 ;  /* 0x0000b80301007387 */ /* 0x0001e20000100800 */
[----:B------:R-:W-:Y:S02]  /*06f0*/  PRMT R252, RZ, 0x7610, R15 ;  /* 0x00007610fffc7816 */ /* 0x000fe4000000000f */
[--C-:B------:R-:W-:Y:S01]  /*0700*/  PRMT R251, RZ, 0x5410, R8.reuse ;  /* 0x00005410fffb7816 */ /* 0x100fe20000000008 */
[----:B------:R1:W-:Y:S01]  /*0710*/  STL [R1+0xb0], R0 ;  /* 0x0000b00001007387 */ /* 0x0003e20000100800 */
[----:B------:R-:W-:Y:S02]  /*0720*/  PRMT R249, RZ, 0x7610, R8 ;  /* 0x00007610fff97816 */ /* 0x000fe40000000008 */
[--C-:B------:R-:W-:Y:S01]  /*0730*/  PRMT R247, RZ, 0x5410, R9.reuse ;  /* 0x00005410fff77816 */ /* 0x100fe20000000009 */
[----:B------:R2:W-:Y:S01]  /*0740*/  STL [R1+0xa8], R41 ;  /* 0x0000a82901007387 */ /* 0x0005e20000100800 */
[----:B------:R-:W-:-:S02]  /*0750*/  PRMT R245, RZ, 0x7610, R9 ;  /* 0x00007610fff57816 */ /* 0x000fc40000000009 */
[----:B0-----:R-:W-:Y:S02]  /*0760*/  PRMT R3, RZ, 0x7610, R157 ;  /* 0x00007610ff037816 */ /* 0x001fe4000000009d */
[----:B------:R-:W-:Y:S02]  /*0770*/  PRMT R243, RZ, 0x5410, R10 ;  /* 0x00005410fff37816 */ /* 0x000fe4000000000a */
[----:B-1----:R-:W-:Y:S01]  /*0780*/  PRMT R0, RZ, 0x5410, R158 ;  /* 0x00005410ff007816 */ /* 0x002fe2000000009e */
[----:B------:R0:W-:Y:S01]  /*0790*/  STL [R1+0xa0], R3 ;  /* 0x0000a00301007387 */ /* 0x0001e20000100800 */
[----:B------:R-:W-:Y:S02]  /*07a0*/  PRMT R241, RZ, 0x7610, R10 ;  /* 0x00007610fff17816 */ /* 0x000fe4000000000a */
[----:B--2---:R-:W-:Y:S01]  /*07b0*/  PRMT R41, RZ, 0x7610, R158 ;  /* 0x00007610ff297816 */ /* 0x004fe2000000009e */
[----:B------:R1:W-:Y:S01]  /*07c0*/  STL [R1+0x98], R0 ;  /* 0x0000980001007387 */ /* 0x0003e20000100800 */
[----:B------:R-:W-:-:S02]  /*07d0*/  PRMT R239, RZ, 0x5410, R11 ;  /* 0x00005410ffef7816 */ /* 0x000fc4000000000b */
[----:B------:R-:W-:Y:S01]  /*07e0*/  PRMT R237, RZ, 0x7610, R11 ;  /* 0x00007610ffed7816 */ /* 0x000fe2000000000b */
[----:B------:R2:W-:Y:S01]  /*07f0*/  STL [R1+0x90], R41 ;  /* 0x0000902901007387 */ /* 0x0005e20000100800 */
[--C-:B------:R-:W-:Y:S02]  /*0800*/  PRMT R250, RZ, 0x5410, R4.reuse ;  /* 0x00005410fffa7816 */ /* 0x100fe40000000004 */
[--C-:B0-----:R-:W-:Y:S02]  /*0810*/  PRMT R3, RZ, 0x5410, R159.reuse ;  /* 0x00005410ff037816 */ /* 0x101fe4000000009f */
[----:B------:R-:W-:Y:S02]  /*0820*/  PRMT R248, RZ, 0x7610, R4 ;  /* 0x00007610fff87816 */ /* 0x000fe40000000004 */
[----:B-1----:R-:W-:Y:S01]  /*0830*/  PRMT R0, RZ, 0x7610, R159 ;  /* 0x00007610ff007816 */ /* 0x002fe2000000009f */
[----:B------:R0:W-:Y:S01]  /*0840*/  STL [R1+0x88], R3 ;  /* 0x0000880301007387 */ /* 0x0001e20000100800 */
[----:B------:R-:W-:-:S02]  /*0850*/  PRMT R246, RZ, 0x5410, R5 ;  /* 0x00005410fff67816 */ /* 0x000fc40000000005 */
[----:B--2---:R-:W-:Y:S01]  /*0860*/  PRMT R41, RZ, 0x5410, R108 ;  /* 0x00005410ff297816 */ /* 0x004fe2000000006c */
[----:B------:R1:W-:Y:S01]  /*0870*/  STL [R1+0x80], R0 ;  /* 0x0000800001007387 */ /* 0x0003e20000100800 */
[----:B------:R-:W-:Y:S02]  /*0880*/  PRMT R244, RZ, 0x7610, R5 ;  /* 0x00007610fff47816 */ /* 0x000fe40000000005 */
[--C-:B------:R-:W-:Y:S01]  /*0890*/  PRMT R242, RZ, 0x5410, R6.reuse ;  /* 0x00005410fff27816 */ /* 0x100fe20000000006 */
[----:B------:R2:W-:Y:S01]  /*08a0*/  STL [R1+0xb4], R41 ;  /* 0x0000b42901007387 */ /* 0x0005e20000100800 */
[----:B------:R-:W-:Y:S02]  /*08b0*/  PRMT R240, RZ, 0x7610, R6 ;  /* 0x00007610fff07816 */ /* 0x000fe40000000006 */
[----:B0-----:R-:W-:Y:S02]  /*08c0*/  PRMT R3, RZ, 0x7610, R108 ;  /* 0x00007610ff037816 */ /* 0x001fe4000000006c */
[----:B------:R-:W-:-:S02]  /*08d0*/  PRMT R238, RZ, 0x5410, R7 ;  /* 0x00005410ffee7816 */ /* 0x000fc40000000007 */
[----:B-1----:R-:W-:Y:S01]  /*08e0*/  PRMT R0, RZ, 0x5410, R109 ;  /* 0x00005410ff007816 */ /* 0x002fe2000000006d */
[----:B------:R0:W-:Y:S01]  /*08f0*/  STL [R1+0xac], R3 ;  /* 0x0000ac0301007387 */ /* 0x0001e20000100800 */
[----:B------:R-:W-:Y:S02]  /*0900*/  PRMT R236, RZ, 0x7610, R7 ;  /* 0x00007610ffec7816 */ /* 0x000fe40000000007 */
[----:B--2---:R-:W-:Y:S01]  /*0910*/  PRMT R41, RZ, 0x7610, R109 ;  /* 0x00007610ff297816 */ /* 0x004fe2000000006d */
[----:B------:R1:W-:Y:S04]  /*0920*/  STL [R1+0xa4], R0 ;  /* 0x0000a40001007387 */ /* 0x0003e80000100800 */
[----:B------:R2:W-:Y:S01]  /*0930*/  STL [R1+0x9c], R41 ;  /* 0x00009c2901007387 */ /* 0x0005e20000100800 */
[----:B0-----:R-:W-:-:S02]  /*0940*/  PRMT R3, RZ, 0x5410, R110 ;  /* 0x00005410ff037816 */ /* 0x001fc4000000006e */
[----:B-1----:R-:W-:-:S03]  /*0950*/  PRMT R0, RZ, 0x7610, R110 ;  /* 0x00007610ff007816 */ /* 0x002fc6000000006e */
[----:B------:R0:W-:Y:S01]  /*0960*/  STL [R1+0x94], R3 ;  /* 0x0000940301007387 */ /* 0x0001e20000100800 */
[----:B--2---:R-:W-:-:S03]  /*0970*/  PRMT R41, RZ, 0x5410, R111 ;  /* 0x00005410ff297816 */ /* 0x004fc6000000006f */
[----:B------:R1:W-:Y:S04]  /*0980*/  STL [R1+0x8c], R0 ;  /* 0x00008c0001007387 */ /* 0x0003e80000100800 */
[----:B------:R2:W-:Y:S01]  /*0990*/  STL [R1+0x84], R41 ;  /* 0x0000842901007387 */ /* 0x0005e20000100800 */
[----:B0-----:R-:W-:Y:S02]  /*09a0*/  PRMT R3, RZ, 0x7610, R111 ;  /* 0x00007610ff037816 */ /* 0x001fe4000000006f */
[----:B-1----:R-:W-:-:S03]  /*09b0*/  PRMT R0, RZ, 0x5410, R104 ;  /* 0x00005410ff007816 */ /* 0x002fc60000000068 */
[----:B------:R0:W-:Y:S01]  /*09c0*/  STL [R1+0x7c], R3 ;  /* 0x00007c0301007387 */ /* 0x0001e20000100800 */
[----:B--2---:R-:W-:-:S03]  /*09d0*/  PRMT R41, RZ, 0x7610, R104 ;  /* 0x00007610ff297816 */ /* 0x004fc60000000068 */
[----:B------:R1:W-:Y:S04]  /*09e0*/  STL [R1+0x78], R0 ;  /* 0x0000780001007387 */ /* 0x0003e80000100800 */
[----:B------:R2:W-:Y:S01]  /*09f0*/  STL [R1+0x70], R41 ;  /* 0x0000702901007387 */ /* 0x0005e20000100800 */
[--C-:B0-----:R-:W-:Y:S02]  /*0a00*/  PRMT R3, RZ, 0x5410, R105.reuse ;  /* 0x00005410ff037816 */ /* 0x101fe40000000069 */
        /* <DEDUP_REMOVED lines=14> */
[--C-:B------:R-:W-:Y:S01]  /*0af0*/  PRMT R20, RZ, 0x5410, R21.reuse ;  /* 0x00005410ff147816 */ /* 0x100fe20000000015 */
[----:B--2---:R-:W-:Y:S02]  /*0b00*/  HFMA2.MMA R41, -RZ, RZ, 0, 0 ;  /* 0x00000000ff297435 */ /* 0x004fe400000001ff */
        /* <DEDUP_REMOVED lines=13> */
[----:B------:R-:W-:Y:S01]  /*0be0*/  STL [R1+0x38], R20 ;  /* 0x0000381401007387 */ /* 0x000fe20000100800 */
[----:B0-----:R-:W-:Y:S02]  /*0bf0*/  PRMT R3, RZ, 0x7610, R16 ;  /* 0x00007610ff037816 */ /* 0x001fe40000000010 */
[--C-:B------:R-:W-:Y:S02]  /*0c00*/  PRMT R16, RZ, 0x7610, R17.reuse ;  /* 0x00007610ff107816 */ /* 0x100fe40000000011 */
[----:B-1----:R-:W-:Y:S01]  /*0c10*/  PRMT R0, RZ, 0x5410, R17 ;  /* 0x00005410ff007816 */ /* 0x002fe20000000011 */
[----:B------:R0:W-:Y:S04]  /*0c20*/  STL [R1+0x30], R3 ;  /* 0x0000300301007387 */ /* 0x0001e80000100800 */
[----:B------:R1:W-:Y:S04]  /*0c30*/  STL [R1+0x28], R0 ;  /* 0x0000280001007387 */ /* 0x0003e80000100800 */
[----:B------:R2:W-:Y:S01]  /*0c40*/  STL [R1+0x20], R16 ;  /* 0x0000201001007387 */ /* 0x0005e20000100800 */
[----:B0-----:R-:W-:-:S02]  /*0c50*/  PRMT R3, RZ, 0x5410, R18 ;  /* 0x00005410ff037816 */ /* 0x001fc40000000012 */
[----:B-1----:R-:W-:-:S03]  /*0c60*/  PRMT R0, RZ, 0x7610, R18 ;  /* 0x00007610ff007816 */ /* 0x002fc60000000012 */
[----:B------:R0:W-:Y:S01]  /*0c70*/  STL [R1+0x18], R3 ;  /* 0x0000180301007387 */ /* 0x0001e20000100800 */
[----:B--2---:R-:W-:-:S03]  /*0c80*/  PRMT R16, RZ, 0x5410, R19 ;  /* 0x00005410ff107816 */ /* 0x004fc60000000013 */
[----:B------:R1:W-:Y:S04]  /*0c90*/  STL [R1+0x10], R0 ;  /* 0x0000100001007387 */ /* 0x0003e80000100800 */
[----:B------:R-:W-:Y:S01]  /*0ca0*/  STL [R1+0x8], R16 ;  /* 0x0000081001007387 */ /* 0x000fe20000100800 */
[----:B0-----:R-:W-:Y:S02]  /*0cb0*/  PRMT R3, RZ, 0x7610, R19 ;  /* 0x00007610ff037816 */ /* 0x001fe40000000013 */
[----:B-1----:R-:W-:-:S03]  /*0cc0*/  PRMT R0, RZ, 0x5410, R12 ;  /* 0x00005410ff007816 */ /* 0x002fc6000000000c */
[----:B------:R0:W-:Y:S01]  /*0cd0*/  STL [R1], R3 ;  /* 0x0000000301007387 */ /* 0x0001e20000100800 */
[----:B------:R-:W-:-:S03]  /*0ce0*/  PRMT R12, RZ, 0x7610, R12 ;  /* 0x00007610ff0c7816 */ /* 0x000fc6000000000c */
        /* <DEDUP_REMOVED lines=10> */
[----:B------:R2:W-:Y:S04]  /*0d90*/  STL [R1+0xc], R3 ;  /* 0x00000c0301007387 */ /* 0x0005e80000100800 */
[----:B------:R2:W-:Y:S02]  /*0da0*/  STL [R1+0x4], R0 ;  /* 0x0000040001007387 */ /* 0x0005e40000100800 */
.L_x_20:
[----:B------:R-:W-:-:S05]  /*0db0*/  MOV R176, 0x4 ;  /* 0x0000000400b07802 */ /* 0x000fca0000000f00 */
[CC--:B------:R-:W-:Y:S01]  /*0dc0*/  IMAD.WIDE R178, R2.reuse, R176.reuse, c[0x0][0x1a0] ;  /* 0x0000680002b27625 */ /* 0x0c0fe200078e02b0 */
[----:B------:R-:W0:Y:S03]  /*0dd0*/  S2R R180, SR_TID.X ;  /* 0x0000000000b47919 */ /* 0x000e260000002100 */
[C---:B------:R-:W-:Y:S01]  /*0de0*/  IMAD.WIDE R176, R2.reuse, R176, c[0x0][0x1a8] ;  /* 0x00006a0002b07625 */ /* 0x040fe200078e02b0 */
[----:B------:R1:W5:Y:S03]  /*0df0*/  LDG.E R212, [R178.64] ;  /* 0x00000004b2d47981 */ /* 0x000366000c1e1900 */
[----:B--2---:R-:W-:Y:S01]  /*0e00*/  IMAD R0, R2, c[0x0][0x168], RZ ;  /* 0x00005a0002007a24 */ /* 0x004fe200078e02ff */
[----:B------:R2:W5:Y:S01]  /*0e10*/  LDG.E R6, [R176.64] ;  /* 0x00000004b0067981 */ /* 0x000562000c1e1900 */
[----:B------:R-:W-:Y:S01]  /*0e20*/  BSSY B1, `(.L_x_2) ;  /* 0x0000091000017945 */ /* 0x000fe20003800000 */
[----:B------:R-:W-:-:S02]  /*0e30*/  CS2R R218, SRZ ;  /* 0x0000000000da7805 */ /* 0x000fc4000001ff00 */
[----:B--2---:R-:W-:-:S04]  /*0e40*/  SHF.R.S32.HI R176, RZ, 0x1f, R0 ;  /* 0x0000001fffb07819 */ /* 0x004fc80000011400 */
[----:B------:R-:W-:Y:S02]  /*0e50*/  LEA.HI R0, R176, R0, RZ, 0x3 ;  /* 0x00000000b0007211 */ /* 0x000fe400078f18ff */
[----:B0-----:R-:W-:-:S04]  /*0e60*/  LOP3.LUT R176, R180, 0x1f, RZ, 0xc0, !PT ;  /* 0x0000001fb4b07812 */ /* 0x001fc800078ec0ff */
[----:B------:R-:W-:-:S04]  /*0e70*/  LEA.HI.SX32 R0, R0, R176, 0x1d ;  /* 0x000000b000007211 */ /* 0x000fc800078feaff */
[----:B------:R-:W-:Y:S01]  /*0e80*/  MOV R221, R0 ;  /* 0x0000000000dd7202 */ /* 0x000fe20000000f00 */
[----:B------:R-:W-:Y:S05]  /*0e90*/  @!P2 BRA `(.L_x_3) ;  /* 0x000008900000a947 */ /* 0x000fea0003800000 */
[C---:B-1----:R-:W-:Y:S01]  /*0ea0*/  LEA R188, P0, R0.reuse, c[0x0][0x188], 0x4 ;  /* 0x0000620000bc7a11 */ /* 0x042fe200078020ff */
[----:B------:R-:W-:Y:S01]  /*0eb0*/  IMAD.MOV.U32 R180, RZ, RZ, 0x10 ;  /* 0x00000010ffb47424 */ /* 0x000fe200078e00ff */
[----:B------:R-:W0:Y:S01]  /*0ec0*/  LDC.U8 R204, c[0x0][0x1f0] ;  /* 0x00007c00ffcc7b82 */ /* 0x000e220000000000 */
[----:B------:R-:W2:Y:S01]  /*0ed0*/  LDL R229, [R1+0xb4] ;  /* 0x0000b40001e57983 */ /* 0x000ea20000100800 */
[C---:B------:R-:W-:Y:S01]  /*0ee0*/  LEA.HI.X R189, R0.reuse, c[0x0][0x18c], RZ, 0x4, P0 ;  /* 0x0000630000bd7a11 */ /* 0x040fe200000f24ff */
[CC--:B------:R-:W-:Y:S02]  /*0ef0*/  IMAD.WIDE.U32 R176, R0.reuse, R180.reuse, c[0x0][0x210] ;  /* 0x0000840000b07625 */ /* 0x0c0fe400078e00b4 */
[----:B------:R-:W3:Y:S02]  /*0f00*/  LDL R211, [R1+0xac] ;  /* 0x0000ac0001d37983 */ /* 0x000ee40000100800 */
[----:B------:R-:W-:-:S02]  /*0f10*/  IMAD.WIDE.U32 R180, R0, R180, c[0x0][0x208] ;  /* 0x0000820000b47625 */ /* 0x000fc400078e00b4 */
[----:B------:R-:W4:Y:S04]  /*0f20*/  LDG.E.128 R188, [R188.64] ;  /* 0x00000004bcbc7981 */ /* 0x000f28000c1e1d00 */
[----:B------:R-:W2:Y:S04]  /*0f30*/  LDG.E.128 R176, [R176.64] ;  /* 0x00000004b0b07981 */ /* 0x000ea8000c1e1d00 */
[----:B------:R-:W2:Y:S04]  /*0f40*/  LDG.E.128 R180, [R180.64] ;  /* 0x00000004b4b47981 */ /* 0x000ea8000c1e1d00 */
[----:B------:R-:W2:Y:S01]  /*0f50*/  LDL R225, [R1+0xb8] ;  /* 0x0000b80001e17983 */ /* 0x000ea20000100800 */
[----:B0-----:R-:W-:-:S03]  /*0f60*/  ISETP.NE.AND P0, PT, R204, RZ, PT ;  /* 0x000000ffcc00720c */ /* 0x001fc60003f05270 */
[----:B------:R-:W2:Y:S04]  /*0f70*/  LDL R223, [R1+0xa4] ;  /* 0x0000a40001df7983 */ /* 0x000ea80000100800 */
[----:B------:R-:W3:Y:S01]  /*0f80*/  LDL R204, [R1+0xb0] ;  /* 0x0000b00001cc7983 */ /* 0x000ee20000100800 */
[----:B-----5:R-:W-:-:S03]  /*0f90*/  FSEL R203, R212, RZ, !P0 ;  /* 0x000000ffd4cb7208 */ /* 0x020fc60004000000 */
[----:B------:R-:W3:Y:S04]  /*0fa0*/  LDL R219, [R1+0x9c] ;  /* 0x00009c0001db7983 */ /* 0x000ee80000100800 */
[----:B------:R-:W3:Y:S04]  /*0fb0*/  LDL R218, [R1+0xa0] ;  /* 0x0000a00001da7983 */ /* 0x000ee80000100800 */
[----:B------:R-:W3:Y:S01]  /*0fc0*/  LDL R221, [R1+0xa8] ;  /* 0x0000a80001dd7983 */ /* 0x000ee20000100800 */
[--C-:B----4-:R-:W-:Y:S02]  /*0fd0*/  PRMT R5, RZ, 0x5410, R188.reuse ;  /* 0x00005410ff057816 */ /* 0x110fe400000000bc */
[----:B------:R-:W-:-:S02]  /*0fe0*/  PRMT R14, RZ, 0x7610, R188 ;  /* 0x00007610ff0e7816 */ /* 0x000fc400000000bc */
[--C-:B------:R-:W-:Y:S02]  /*0ff0*/  PRMT R13, RZ, 0x5410, R189.reuse ;  /* 0x00005410ff0d7816 */ /* 0x100fe400000000bd */
[----:B------:R-:W-:Y:S02]  /*1000*/  PRMT R192, RZ, 0x7610, R189 ;  /* 0x00007610ffc07816 */ /* 0x000fe400000000bd */
[--C-:B------:R-:W-:Y:S02]  /*1010*/  PRMT R187, RZ, 0x5410, R190.reuse ;  /* 0x00005410ffbb7816 */ /* 0x100fe400000000be */
[----:B------:R-:W-:Y:S02]  /*1020*/  PRMT R193, RZ, 0x7610, R190 ;  /* 0x00007610ffc17816 */ /* 0x000fe400000000be */
[----:B------:R-:W-:Y:S01]  /*1030*/  PRMT R194, RZ, 0x5410, R191 ;  /* 0x00005410ffc27816 */ /* 0x000fe200000000bf */
[----:B------:R-:W-:Y:S01]  /*1040*/  FADD.FTZ R5, R5, -R203 ;  /* 0x800000cb05057221 */ /* 0x000fe20000010000 */
[----:B------:R-:W-:-:S02]  /*1050*/  PRMT R191, RZ, 0x7610, R191 ;  /* 0x00007610ffbf7816 */ /* 0x000fc400000000bf */
[----:B--2---:R-:W-:Y:S01]  /*1060*/  PRMT R188, RZ, 0x5410, R176 ;  /* 0x00005410ffbc7816 */ /* 0x004fe200000000b0 */
[C---:B------:R-:W-:Y:S01]  /*1070*/  FADD.FTZ R14, -R203.reuse, R14 ;  /* 0x0000000ecb0e7221 */ /* 0x040fe20000010100 */
[----:B------:R-:W-:Y:S01]  /*1080*/  PRMT R176, RZ, 0x7610, R176 ;  /* 0x00007610ffb07816 */ /* 0x000fe200000000b0 */
[C---:B------:R-:W-:Y:S01]  /*1090*/  FADD.FTZ R13, -R203.reuse, R13 ;  /* 0x0000000dcb0d7221 */ /* 0x040fe20000010100 */
[----:B------:R-:W-:Y:S01]  /*10a0*/  PRMT R189, RZ, 0x5410, R180 ;  /* 0x00005410ffbd7816 */ /* 0x000fe200000000b4 */
[C---:B------:R-:W-:Y:S01]  /*10b0*/  FADD.FTZ R192, -R203.reuse, R192 ;  /* 0x000000c0cbc07221 */ /* 0x040fe20000010100 */
[----:B------:R-:W-:Y:S01]  /*10c0*/  ISETP.NE.U32.AND P0, PT, RZ, c[0x0][0x218], PT ;  /* 0x00008600ff007a0c */ /* 0x000fe20003f05070 */
[C---:B------:R-:W-:Y:S01]  /*10d0*/  FADD.FTZ R187, -R203.reuse, R187 ;  /* 0x000000bbcbbb7221 */ /* 0x040fe20000010100 */
[----:B------:R-:W2:Y:S01]  /*10e0*/  LDL R190, [R1+0x90] ;  /* 0x0000900001be7983 */ /* 0x000ea20000100800 */
[C---:B------:R-:W-:Y:S02]  /*10f0*/  FADD.FTZ R193, -R203.reuse, R193 ;  /* 0x000000c1cbc17221 */ /* 0x040fe40000010100 */
[----:B------:R-:W-:-:S02]  /*1100*/  FADD.FTZ R194, -R203, R194 ;  /* 0x000000c2cbc27221 */ /* 0x000fc40000010100 */
[----:B------:R-:W-:Y:S02]  /*1110*/  FADD.FTZ R203, -R203, R191 ;  /* 0x000000bfcbcb7221 */ /* 0x000fe40000010100 */
[----:B------:R-:W4:Y:S01]  /*1120*/  LDL R191, [R1+0x8c] ;  /* 0x00008c0001bf7983 */ /* 0x000f220000100800 */
[----:B------:R-:W-:Y:S02]  /*1130*/  FMUL.FTZ R5, R6, R5 ;  /* 0x0000000506057220 */ /* 0x000fe40000410000 */
[----:B------:R-:W-:Y:S02]  /*1140*/  FMUL.FTZ R4, R229, R188 ;  /* 0x000000bce5047220 */ /* 0x000fe40000410000 */
[----:B---3--:R-:W-:Y:S02]  /*1150*/  FMUL.FTZ R233, R211, R176 ;  /* 0x000000b0d3e97220 */ /* 0x008fe40000410000 */
[----:B------:R-:W3:Y:S01]  /*1160*/  LDL R211, [R1+0x94] ;  /* 0x0000940001d37983 */ /* 0x000ee20000100800 */
[----:B------:R-:W-:-:S02]  /*1170*/  FADD.FTZ R68, R68, R189 ;  /* 0x000000bd44447221 */ /* 0x000fc40000010000 */
[-C--:B------:R-:W-:Y:S02]  /*1180*/  FFMA.FTZ R40, R5, R189.reuse, R40 ;  /* 0x000000bd05287223 */ /* 0x080fe40000010028 */
[----:B------:R-:W-:Y:S02]  /*1190*/  FFMA.FTZ R4, R225, R189, R4 ;  /* 0x000000bde1047223 */ /* 0x000fe40000010004 */
[----:B------:R-:W2:Y:S01]  /*11a0*/  LDL R189, [R1+0x84] ;  /* 0x0000840001bd7983 */ /* 0x000ea20000100800 */
[----:B------:R-:W-:Y:S01]  /*11b0*/  PRMT R180, RZ, 0x7610, R180 ;  /* 0x00007610ffb47816 */ /* 0x000fe200000000b4 */
[----:B------:R-:W-:Y:S02]  /*11c0*/  FADD.FTZ R128, R128, R188 ;  /* 0x000000bc80807221 */ /* 0x000fe40000010000 */
[----:B------:R-:W-:Y:S02]  /*11d0*/  FFMA.FTZ R96, R5, R188, R96 ;  /* 0x000000bc05607223 */ /* 0x000fe40000010060 */
[----:B------:R-:W2:Y:S01]  /*11e0*/  LDL R188, [R1+0x88] ;  /* 0x0000880001bc7983 */ /* 0x000ea20000100800 */
[----:B------:R-:W-:-:S03]  /*11f0*/  FFMA.FTZ R233, R204, R180, R233 ;  /* 0x000000b4cce97223 */ /* 0x000fc600000100e9 */
[----:B------:R-:W2:Y:S01]  /*1200*/  LDL R204, [R1+0x98] ;  /* 0x0000980001cc7983 */ /* 0x000ea20000100800 */
[----:B------:R-:W-:Y:S02]  /*1210*/  FMUL.FTZ R14, R6, R14 ;  /* 0x0000000e060e7220 */ /* 0x000fe40000410000 */
[----:B------:R-:W-:Y:S02]  /*1220*/  FADD.FTZ R129, R129, R176 ;  /* 0x000000b081817221 */ /* 0x000fe40000010000 */
[----:B------:R-:W-:Y:S01]  /*1230*/  FFMA.FTZ R97, R14, R176, R97 ;  /* 0x000000b00e617223 */ /* 0x000fe20000010061 */
[----:B------:R-:W-:Y:S01]  /*1240*/  PRMT R176, RZ, 0x5410, R177 ;  /* 0x00005410ffb07816 */ /* 0x000fe200000000b1 */
[----:B------:R-:W-:-:S04]  /*1250*/  FMUL.FTZ R13, R6, R13 ;  /* 0x0000000d060d7220 */ /* 0x000fc80000410000 */
[-C--:B------:R-:W-:Y:S02]  /*1260*/  FMUL.FTZ R232, R223, R176.reuse ;  /* 0x000000b0dfe87220 */ /* 0x080fe40000410000 */
[----:B------:R-:W-:Y:S02]  /*1270*/  FADD.FTZ R130, R130, R176 ;  /* 0x000000b082827221 */ /* 0x000fe40000010000 */
[----:B------:R-:W-:Y:S01]  /*1280*/  FFMA.FTZ R98, R13, R176, R98 ;  /* 0x000000b00d627223 */ /* 0x000fe20000010062 */
[--C-:B------:R-:W-:Y:S01]  /*1290*/  PRMT R176, RZ, 0x5410, R178.reuse ;  /* 0x00005410ffb07816 */ /* 0x100fe200000000b2 */
[----:B------:R-:W-:Y:S01]  /*12a0*/  FMUL.FTZ R193, R6, R193 ;  /* 0x000000c106c17220 */ /* 0x000fe20000410000 */
[----:B------:R-:W-:Y:S02]  /*12b0*/  PRMT R178, RZ, 0x7610, R178 ;  /* 0x00007610ffb27816 */ /* 0x000fe400000000b2 */
[----:B------:R-:W-:Y:S02]  /*12c0*/  PRMT R177, RZ, 0x7610, R177 ;  /* 0x00007610ffb17816 */ /* 0x000fe400000000b1 */
[----:B------:R-:W-:Y:S01]  /*12d0*/  ISETP.NE.AND.EX P0, PT, RZ, c[0x0][0x21c], PT, P0 ;  /* 0x00008700ff007a0c */ /* 0x000fe20003f05300 */
[----:B------:R-:W-:-:S02]  /*12e0*/  FADD.FTZ R69, R69, R180 ;  /* 0x000000b445457221 */ /* 0x000fc40000010000 */
[----:B------:R-:W-:Y:S01]  /*12f0*/  FFMA.FTZ R41, R14, R180, R41 ;  /* 0x000000b40e297223 */ /* 0x000fe20000010029 */
[----:B------:R-:W-:Y:S01]  /*1300*/  PRMT R180, RZ, 0x5410, R181 ;  /* 0x00005410ffb47816 */ /* 0x000fe200000000b5 */
[C---:B------:R-:W-:Y:S02]  /*1310*/  FMUL.FTZ R187, R6.reuse, R187 ;  /* 0x000000bb06bb7220 */ /* 0x040fe40000410000 */
[----:B------:R-:W-:Y:S02]  /*1320*/  FADD.FTZ R133, R133, R178 ;  /* 0x000000b285857221 */ /* 0x000fe40000010000 */
[----:B------:R-:W-:Y:S01]  /*1330*/  FFMA.FTZ R101, R193, R178, R101 ;  /* 0x000000b2c1657223 */ /* 0x000fe20000010065 */
[----:B------:R-:W-:Y:S01]  /*1340*/  PRMT R181, RZ, 0x7610, R181 ;  /* 0x00007610ffb57816 */ /* 0x000fe200000000b5 */
[----:B------:R-:W-:Y:S02]  /*1350*/  FMUL.FTZ R192, R6, R192 ;  /* 0x000000c006c07220 */ /* 0x000fe40000410000 */
[----:B------:R-:W-:-:S02]  /*1360*/  FMUL.FTZ R229, R219, R177 ;  /* 0x000000b1dbe57220 */ /* 0x000fc40000410000 */
[----:B------:R-:W-:Y:S02]  /*1370*/  FADD.FTZ R132, R132, R176 ;  /* 0x000000b084847221 */ /* 0x000fe40000010000 */
[----:B------:R-:W-:Y:S02]  /*1380*/  FFMA.FTZ R100, R187, R176, R100 ;  /* 0x000000b0bb647223 */ /* 0x000fe40000010064 */
[----:B------:R-:W-:Y:S02]  /*1390*/  FMUL.FTZ R194, R6, R194 ;  /* 0x000000c206c27220 */ /* 0x000fe40000410000 */
[----:B------:R-:W-:Y:S02]  /*13a0*/  FADD.FTZ R71, R71, R181 ;  /* 0x000000b547477221 */ /* 0x000fe40000010000 */
[-C--:B------:R-:W-:Y:S02]  /*13b0*/  FFMA.FTZ R43, R192, R181.reuse, R43 ;  /* 0x000000b5c02b7223 */ /* 0x080fe4000001002b */
[----:B------:R-:W-:-:S02]  /*13c0*/  FFMA.FTZ R229, R218, R181, R229 ;  /* 0x000000b5dae57223 */ /* 0x000fc400000100e5 */
[----:B------:R-:W-:Y:S01]  /*13d0*/  FADD.FTZ R131, R131, R177 ;  /* 0x000000b183837221 */ /* 0x000fe20000010000 */
[----:B------:R-:W2:Y:S01]  /*13e0*/  LDL R181, [R1+0x7c] ;  /* 0x00007c0001b57983 */ /* 0x000ea20000100800 */
[----:B------:R-:W-:Y:S01]  /*13f0*/  FFMA.FTZ R99, R192, R177, R99 ;  /* 0x000000b1c0637223 */ /* 0x000fe20000010063 */
[----:B------:R-:W-:Y:S01]  /*1400*/  PRMT R177, RZ, 0x5410, R182 ;  /* 0x00005410ffb17816 */ /* 0x000fe200000000b6 */
[----:B------:R-:W-:Y:S02]  /*1410*/  FADD.FTZ R70, R70, R180 ;  /* 0x000000b446467221 */ /* 0x000fe40000010000 */
[-C--:B------:R-:W-:Y:S02]  /*1420*/  FFMA.FTZ R42, R13, R180.reuse, R42 ;  /* 0x000000b40d2a7223 */ /* 0x080fe4000001002a */
[----:B------:R-:W-:Y:S02]  /*1430*/  FFMA.FTZ R232, R221, R180, R232 ;  /* 0x000000b4dde87223 */ /* 0x000fe400000100e8 */
[----:B------:R-:W2:Y:S01]  /*1440*/  LDL R180, [R1+0x80] ;  /* 0x0000800001b47983 */ /* 0x000ea20000100800 */
[----:B------:R-:W-:-:S02]  /*1450*/  FADD.FTZ R72, R72, R177 ;  /* 0x000000b148487221 */ /* 0x000fc40000010000 */
[----:B------:R-:W-:Y:S02]  /*1460*/  FFMA.FTZ R44, R187, R177, R44 ;  /* 0x000000b1bb2c7223 */ /* 0x000fe4000001002c */
[----:B----4-:R-:W-:Y:S01]  /*1470*/  FMUL.FTZ R223, R191, R178 ;  /* 0x000000b2bfdf7220 */ /* 0x010fe20000410000 */
[----:B------:R-:W-:Y:S01]  /*1480*/  PRMT R178, RZ, 0x5410, R179 ;  /* 0x00005410ffb27816 */ /* 0x000fe200000000b3 */
[----:B---3--:R-:W-:Y:S01]  /*1490*/  FMUL.FTZ R225, R211, R176 ;  /* 0x000000b0d3e17220 */ /* 0x008fe20000410000 */
[----:B------:R-:W-:-:S03]  /*14a0*/  PRMT R176, RZ, 0x5410, R183 ;  /* 0x00005410ffb07816 */ /* 0x000fc600000000b7 */
[----:B--2---:R-:W-:Y:S02]  /*14b0*/  FMUL.FTZ R211, R189, R178 ;  /* 0x000000b2bdd37220 */ /* 0x004fe40000410000 */
[----:B------:R-:W-:Y:S02]  /*14c0*/  FADD.FTZ R74, R74, R176 ;  /* 0x000000b04a4a7221 */ /* 0x000fe40000010000 */
[-C--:B------:R-:W-:Y:S02]  /*14d0*/  FFMA.FTZ R46, R194, R176.reuse, R46 ;  /* 0x000000b0c22e7223 */ /* 0x080fe4000001002e */
[----:B------:R-:W-:Y:S01]  /*14e0*/  FFMA.FTZ R211, R188, R176, R211 ;  /* 0x000000b0bcd37223 */ /* 0x000fe200000100d3 */
[----:B------:R-:W-:Y:S01]  /*14f0*/  @P0 LEA R176, P1, R0, c[0x0][0x218], 0x4 ;  /* 0x0000860000b00a11 */ /* 0x000fe200078220ff */
[----:B------:R-:W-:-:S03]  /*1500*/  FFMA.FTZ R225, R204, R177, R225 ;  /* 0x000000b1cce17223 */ /* 0x000fc600000100e1 */
[----:B------:R-:W-:-:S05]  /*1510*/  @P0 LEA.HI.X R177, R0, c[0x0][0x21c], RZ, 0x4, P1 ;  /* 0x0000870000b10a11 */ /* 0x000fca00008f24ff */
[----:B------:R0:W5:Y:S01]  /*1520*/  @P0 LDG.E.128 R156, [R176.64] ;  /* 0x00000004b09c0981 */ /* 0x000162000c1e1d00 */
[----:B------:R-:W-:Y:S02]  /*1530*/  FADD.FTZ R218, RZ, R4 ;  /* 0x00000004ffda7221 */ /* 0x000fe40000010000 */
[----:B------:R-:W-:Y:S02]  /*1540*/  FFMA.FTZ R219, R5, R4, RZ ;  /* 0x0000000405db7223 */ /* 0x000fe400000100ff */
[----:B------:R-:W-:Y:S02]  /*1550*/  FADD.FTZ R218, R218, R233 ;  /* 0x000000e9dada7221 */ /* 0x000fe40000010000 */
[----:B------:R-:W-:Y:S02]  /*1560*/  FFMA.FTZ R219, R14, R233, R219 ;  /* 0x000000e90edb7223 */ /* 0x000fe400000100db */
[----:B------:R-:W-:Y:S02]  /*1570*/  FADD.FTZ R218, R218, R232 ;  /* 0x000000e8dada7221 */ /* 0x000fe40000010000 */
[----:B------:R-:W-:Y:S01]  /*1580*/  FFMA.FTZ R219, R13, R232, R219 ;  /* 0x000000e80ddb7223 */ /* 0x000fe200000100db */
[----:B------:R-:W-:Y:S01]  /*1590*/  PRMT R182, RZ, 0x7610, R182 ;  /* 0x00007610ffb67816 */ /* 0x000fe200000000b6 */
[----:B------:R-:W-:-:S02]  /*15a0*/  FADD.FTZ R218, R218, R229 ;  /* 0x000000e5dada7221 */ /* 0x000fc40000010000 */
[----:B------:R-:W-:Y:S01]  /*15b0*/  FFMA.FTZ R219, R192, R229, R219 ;  /* 0x000000e5c0db7223 */ /* 0x000fe200000100db */
[----:B------:R-:W-:Y:S01]  /*15c0*/  PRMT R179, RZ, 0x7610, R179 ;  /* 0x00007610ffb37816 */ /* 0x000fe200000000b3 */
[----:B------:R-:W-:Y:S02]  /*15d0*/  FFMA.FTZ R223, R190, R182, R223 ;  /* 0x000000b6bedf7223 */ /* 0x000fe400000100df */
[----:B------:R-:W-:Y:S02]  /*15e0*/  FADD.FTZ R218, R218, R225 ;  /* 0x000000e1dada7221 */ /* 0x000fe40000010000 */
[----:B------:R-:W-:Y:S01]  /*15f0*/  FFMA.FTZ R219, R187, R225, R219 ;  /* 0x000000e1bbdb7223 */ /* 0x000fe200000100db */
[----:B------:R-:W-:Y:S01]  /*1600*/  PRMT R183, RZ, 0x7610, R183 ;  /* 0x00007610ffb77816 */ /* 0x000fe200000000b7 */
[----:B------:R-:W-:Y:S02]  /*1610*/  FADD.FTZ R218, R218, R223 ;  /* 0x000000dfdada7221 */ /* 0x000fe40000010000 */
[----:B------:R-:W-:-:S02]  /*1620*/  FFMA.FTZ R219, R193, R223, R219 ;  /* 0x000000dfc1db7223 */ /* 0x000fc400000100db */
[----:B------:R-:W-:Y:S02]  /*1630*/  FMUL.FTZ R203, R6, R203 ;  /* 0x000000cb06cb7220 */ /* 0x000fe40000410000 */
[----:B------:R-:W-:Y:S02]  /*1640*/  FADD.FTZ R218, R218, R211 ;  /* 0x000000d3dada7221 */ /* 0x000fe40000010000 */
[----:B------:R-:W-:Y:S01]  /*1650*/  FFMA.FTZ R219, R194, R211, R219 ;  /* 0x000000d3c2db7223 */ /* 0x000fe200000100db */
[----:B------:R-:W-:Y:S01]  /*1660*/  IADD3 R221, R0, 0x20, RZ ;  /* 0x0000002000dd7810 */ /* 0x000fe20007ffe0ff */
[----:B------:R-:W-:Y:S02]  /*1670*/  FADD.FTZ R73, R73, R182 ;  /* 0x000000b649497221 */ /* 0x000fe40000010000 */
[----:B------:R-:W-:Y:S02]  /*1680*/  FFMA.FTZ R45, R193, R182, R45 ;  /* 0x000000b6c12d7223 */ /* 0x000fe4000001002d */
[----:B------:R-:W-:-:S02]  /*1690*/  FMUL.FTZ R204, R181, R179 ;  /* 0x000000b3b5cc7220 */ /* 0x000fc40000410000 */
[----:B------:R-:W-:Y:S02]  /*16a0*/  FADD.FTZ R134, R134, R178 ;  /* 0x000000b286867221 */ /* 0x000fe40000010000 */
[----:B------:R-:W-:Y:S02]  /*16b0*/  FFMA.FTZ R102, R194, R178, R102 ;  /* 0x000000b2c2667223 */ /* 0x000fe40000010066 */
[-C--:B------:R-:W-:Y:S02]  /*16c0*/  FFMA.FTZ R204, R180, R183.reuse, R204 ;  /* 0x000000b7b4cc7223 */ /* 0x080fe400000100cc */
[----:B------:R-:W-:Y:S02]  /*16d0*/  FADD.FTZ R75, R75, R183 ;  /* 0x000000b74b4b7221 */ /* 0x000fe40000010000 */
[----:B------:R-:W-:Y:S02]  /*16e0*/  FFMA.FTZ R47, R203, R183, R47 ;  /* 0x000000b7cb2f7223 */ /* 0x000fe4000001002f */
[----:B------:R-:W-:-:S02]  /*16f0*/  FADD.FTZ R135, R135, R179 ;  /* 0x000000b387877221 */ /* 0x000fc40000010000 */
[C---:B------:R-:W-:Y:S02]  /*1700*/  FFMA.FTZ R103, R203.reuse, R179, R103 ;  /* 0x000000b3cb677223 */ /* 0x040fe40000010067 */
[----:B------:R-:W-:Y:S02]  /*1710*/  FADD.FTZ R218, R218, R204 ;  /* 0x000000ccdada7221 */ /* 0x000fe40000010000 */
[----:B------:R-:W-:Y:S02]  /*1720*/  FFMA.FTZ R219, R203, R204, R219 ;  /* 0x000000cccbdb7223 */ /* 0x000fe400000100db */
.L_x_3:
[----:B01----:R-:W-:Y:S05]  /*1730*/  BSYNC B1 ;  /* 0x0000000000017941 */ /* 0x003fea0003800000 */
.L_x_2:
[----:B------:R-:W-:Y:S01]  /*1740*/  BSSY B1, `(.L_x_4) ;  /* 0x000008b000017945 */ /* 0x000fe20003800000 */
[----:B------:R-:W-:Y:S05]  /*1750*/  @!P3 BRA `(.L_x_5) ;  /* 0x000008900000b947 */ /* 0x000fea0003800000 */
[----:B------:R-:W-:Y:S01]  /*1760*/  HFMA2.MMA R180, -RZ, RZ, 0, 9.5367431640625e-07 ;  /* 0x00000010ffb47435 */ /* 0x000fe200000001ff */
[C---:B------:R-:W-:Y:S01]  /*1770*/  LEA R188, P0, R221.reuse, c[0x0][0x188], 0x4 ;  /* 0x00006200ddbc7a11 */ /* 0x040fe200078020ff */
[----:B------:R-:W2:Y:S03]  /*1780*/  LDL R186, [R1+0x74] ;  /* 0x0000740001ba7983 */ /* 0x000ea60000100800 */
[C---:B------:R-:W-:Y:S01]  /*1790*/  LEA.HI.X R189, R221.reuse, c[0x0][0x18c], RZ, 0x4, P0 ;  /* 0x00006300ddbd7a11 */ /* 0x040fe200000f24ff */
[----:B------:R-:W3:Y:S04]  /*17a0*/  LDL R230, [R1+0x78] ;  /* 0x0000780001e67983 */ /* 0x000ee80000100800 */
[CC--:B------:R-:W-:Y:S01]  /*17b0*/  IMAD.WIDE.U32 R176, R221.reuse, R180.reuse, c[0x0][0x210] ;  /* 0x00008400ddb07625 */ /* 0x0c0fe200078e00b4 */
[----:B------:R-:W4:Y:S01]  /*17c0*/  LDG.E.128 R188, [R188.64] ;  /* 0x00000004bcbc7981 */ /* 0x000f22000c1e1d00 */
[----:B------:R-:W0:Y:S02]  /*17d0*/  LDC.U8 R206, c[0x0][0x1f0] ;  /* 0x00007c00ffce7b82 */ /* 0x000e240000000000 */
[----:B------:R-:W-:Y:S01]  /*17e0*/  IMAD.WIDE.U32 R180, R221, R180, c[0x0][0x208] ;  /* 0x00008200ddb47625 */ /* 0x000fe200078e00b4 */
[----:B------:R-:W2:Y:S04]  /*17f0*/  LDL R220, [R1+0x6c] ;  /* 0x00006c0001dc7983 */ /* 0x000ea80000100800 */
[----:B------:R-:W2:Y:S04]  /*1800*/  LDG.E.128 R176, [R176.64] ;  /* 0x00000004b0b07981 */ /* 0x000ea8000c1e1d00 */
[----:B------:R-:W3:Y:S04]  /*1810*/  LDG.E.128 R180, [R180.64] ;  /* 0x00000004b4b47981 */ /* 0x000ee8000c1e1d00 */
[----:B------:R-:W3:Y:S01]  /*1820*/  LDL R217, [R1+0x70] ;  /* 0x0000700001d97983 */ /* 0x000ee20000100800 */
[----:B0-----:R-:W-:-:S03]  /*1830*/  ISETP.NE.AND P0, PT, R206, RZ, PT ;  /* 0x000000ffce00720c */ /* 0x001fc60003f05270 */
[----:B------:R-:W3:Y:S01]  /*1840*/  LDL R206, [R1+0x64] ;  /* 0x0000640001ce7983 */ /* 0x000ee20000100800 */
[----:B-----5:R-:W-:Y:S02]  /*1850*/  FSEL R205, R212, RZ, !P0 ;  /* 0x000000ffd4cd7208 */ /* 0x020fe40004000000 */
[----:B----4-:R-:W-:-:S05]  /*1860*/  PRMT R3, RZ, 0x5410, R188 ;  /* 0x00005410ff037816 */ /* 0x010fca00000000bc */
[----:B------:R-:W-:Y:S01]  /*1870*/  FADD.FTZ R3, -R205, R3 ;  /* 0x00000003cd037221 */ /* 0x000fe20000010100 */
[----:B--2---:R-:W-:-:S03]  /*1880*/  PRMT R184, RZ, 0x5410, R176 ;  /* 0x00005410ffb87816 */ /* 0x004fc600000000b0 */
[----:B------:R-:W-:Y:S01]  /*1890*/  FMUL.FTZ R3, R6, R3 ;  /* 0x0000000306037220 */ /* 0x000fe20000410000 */
[--C-:B------:R-:W-:Y:S01]  /*18a0*/  PRMT R11, RZ, 0x5410, R189.reuse ;  /* 0x00005410ff0b7816 */ /* 0x100fe200000000bd */
[----:B------:R-:W-:Y:S01]  /*18b0*/  FMUL.FTZ R235, R186, R184 ;  /* 0x000000b8baeb7220 */ /* 0x000fe20000410000 */
[----:B---3--:R-:W-:Y:S02]  /*18c0*/  PRMT R186, RZ, 0x5410, R180 ;  /* 0x00005410ffba7816 */ /* 0x008fe400000000b4 */
[----:B------:R-:W-:Y:S02]  /*18d0*/  PRMT R22, RZ, 0x7610, R189 ;  /* 0x00007610ff167816 */ /* 0x000fe400000000bd */
[----:B------:R-:W2:Y:S01]  /*18e0*/  LDL R189, [R1+0x5c] ;  /* 0x00005c0001bd7983 */ /* 0x000ea20000100800 */
[----:B------:R-:W-:Y:S02]  /*18f0*/  FADD.FTZ R36, R36, R186 ;  /* 0x000000ba24247221 */ /* 0x000fe40000010000 */
[----:B------:R-:W-:-:S02]  /*1900*/  FFMA.FTZ R32, R3, R186, R32 ;  /* 0x000000ba03207223 */ /* 0x000fc40000010020 */
[----:B------:R-:W-:Y:S02]  /*1910*/  FFMA.FTZ R235, R230, R186, R235 ;  /* 0x000000bae6eb7223 */ /* 0x000fe400000100eb */
[----:B------:R-:W3:Y:S01]  /*1920*/  LDL R186, [R1+0x60] ;  /* 0x0000600001ba7983 */ /* 0x000ee20000100800 */
[----:B------:R-:W-:-:S03]  /*1930*/  PRMT R12, RZ, 0x7610, R188 ;  /* 0x00007610ff0c7816 */ /* 0x000fc600000000bc */
[----:B------:R-:W4:Y:S01]  /*1940*/  LDL R188, [R1+0x54] ;  /* 0x0000540001bc7983 */ /* 0x000f220000100800 */
[--C-:B------:R-:W-:Y:S02]  /*1950*/  PRMT R21, RZ, 0x5410, R190.reuse ;  /* 0x00005410ff157816 */ /* 0x100fe400000000be */
[----:B------:R-:W-:Y:S02]  /*1960*/  PRMT R23, RZ, 0x7610, R190 ;  /* 0x00007610ff177816 */ /* 0x000fe400000000be */
[----:B------:R-:W3:Y:S01]  /*1970*/  LDL R190, [R1+0x68] ;  /* 0x0000680001be7983 */ /* 0x000ee20000100800 */
[----:B------:R-:W-:Y:S01]  /*1980*/  FADD.FTZ R12, -R205, R12 ;  /* 0x0000000ccd0c7221 */ /* 0x000fe20000010100 */
[----:B------:R-:W-:-:S03]  /*1990*/  PRMT R176, RZ, 0x7610, R176 ;  /* 0x00007610ffb07816 */ /* 0x000fc600000000b0 */
[----:B------:R-:W-:Y:S01]  /*19a0*/  FMUL.FTZ R12, R6, R12 ;  /* 0x0000000c060c7220 */ /* 0x000fe20000410000 */
[----:B------:R-:W-:Y:S01]  /*19b0*/  PRMT R180, RZ, 0x7610, R180 ;  /* 0x00007610ffb47816 */ /* 0x000fe200000000b4 */
[-C--:B------:R-:W-:Y:S02]  /*19c0*/  FMUL.FTZ R231, R220, R176.reuse ;  /* 0x000000b0dce77220 */ /* 0x080fe40000410000 */
[----:B------:R-:W-:Y:S02]  /*19d0*/  FADD.FTZ R29, R29, R176 ;  /* 0x000000b01d1d7221 */ /* 0x000fe40000010000 */
[----:B------:R-:W-:Y:S01]  /*19e0*/  FFMA.FTZ R25, R12, R176, R25 ;  /* 0x000000b00c197223 */ /* 0x000fe20000010019 */
[----:B------:R-:W-:Y:S01]  /*19f0*/  PRMT R176, RZ, 0x5410, R177 ;  /* 0x00005410ffb07816 */ /* 0x000fe200000000b1 */
[----:B------:R-:W-:Y:S01]  /*1a00*/  FADD.FTZ R11, -R205, R11 ;  /* 0x0000000bcd0b7221 */ /* 0x000fe20000010100 */
[----:B------:R-:W-:Y:S01]  /*1a10*/  PRMT R177, RZ, 0x7610, R177 ;  /* 0x00007610ffb17816 */ /* 0x000fe200000000b1 */
[----:B------:R-:W-:-:S02]  /*1a20*/  FADD.FTZ R37, R37, R180 ;  /* 0x000000b425257221 */ /* 0x000fc40000010000 */
[-C--:B------:R-:W-:Y:S02]  /*1a30*/  FFMA.FTZ R33, R12, R180.reuse, R33 ;  /* 0x000000b40c217223 */ /* 0x080fe40000010021 */
[----:B------:R-:W-:Y:S01]  /*1a40*/  FFMA.FTZ R231, R217, R180, R231 ;  /* 0x000000b4d9e77223 */ /* 0x000fe200000100e7 */
[--C-:B------:R-:W-:Y:S01]  /*1a50*/  PRMT R180, RZ, 0x5410, R181.reuse ;  /* 0x00005410ffb47816 */ /* 0x100fe200000000b5 */
[----:B------:R-:W-:Y:S01]  /*1a60*/  FADD.FTZ R28, R28, R184 ;  /* 0x000000b81c1c7221 */ /* 0x000fe20000010000 */
[----:B------:R-:W-:Y:S01]  /*1a70*/  PRMT R181, RZ, 0x7610, R181 ;  /* 0x00007610ffb57816 */ /* 0x000fe200000000b5 */
[----:B------:R-:W-:Y:S02]  /*1a80*/  FFMA.FTZ R24, R3, R184, R24 ;  /* 0x000000b803187223 */ /* 0x000fe40000010018 */
[----:B------:R-:W-:Y:S01]  /*1a90*/  FMUL.FTZ R11, R6, R11 ;  /* 0x0000000b060b7220 */ /* 0x000fe20000410000 */
[----:B------:R-:W4:Y:S01]  /*1aa0*/  LDL R184, [R1+0x4c] ;  /* 0x00004c0001b87983 */ /* 0x000f220000100800 */
[----:B------:R-:W-:-:S02]  /*1ab0*/  FMUL.FTZ R230, R206, R176 ;  /* 0x000000b0cee67220 */ /* 0x000fc40000410000 */
[----:B------:R-:W-:Y:S02]  /*1ac0*/  FADD.FTZ R30, R30, R176 ;  /* 0x000000b01e1e7221 */ /* 0x000fe40000010000 */
[----:B------:R-:W-:Y:S01]  /*1ad0*/  FFMA.FTZ R26, R11, R176, R26 ;  /* 0x000000b00b1a7223 */ /* 0x000fe2000001001a */
[----:B------:R-:W-:Y:S01]  /*1ae0*/  PRMT R176, RZ, 0x5410, R178 ;  /* 0x00005410ffb07816 */ /* 0x000fe200000000b2 */
[----:B--2---:R-:W-:Y:S02]  /*1af0*/  FMUL.FTZ R220, R189, R177 ;  /* 0x000000b1bddc7220 */ /* 0x004fe40000410000 */
[----:B---3--:R-:W-:Y:S02]  /*1b00*/  FFMA.FTZ R230, R190, R180, R230 ;  /* 0x000000b4bee67223 */ /* 0x008fe400000100e6 */
[----:B------:R-:W-:Y:S01]  /*1b10*/  FADD.FTZ R23, -R205, R23 ;  /* 0x00000017cd177221 */ /* 0x000fe20000010100 */
[----:B------:R-:W2:Y:S01]  /*1b20*/  LDL R190, [R1+0x58] ;  /* 0x0000580001be7983 */ /* 0x000ea20000100800 */
[----:B------:R-:W-:-:S03]  /*1b30*/  FFMA.FTZ R220, R186, R181, R220 ;  /* 0x000000b5badc7223 */ /* 0x000fc600000100dc */
[----:B------:R-:W3:Y:S01]  /*1b40*/  LDL R186, [R1+0x44] ;  /* 0x0000440001ba7983 */ /* 0x000ee20000100800 */
[----:B----4-:R-:W-:-:S03]  /*1b50*/  FMUL.FTZ R217, R188, R176 ;  /* 0x000000b0bcd97220 */ /* 0x010fc60000410000 */
[----:B------:R-:W4:Y:S01]  /*1b60*/  LDL R188, [R1+0x48] ;  /* 0x0000480001bc7983 */ /* 0x000f220000100800 */
[----:B------:R-:W-:Y:S01]  /*1b70*/  ISETP.NE.U32.AND P0, PT, RZ, c[0x0][0x218], PT ;  /* 0x00008600ff007a0c */ /* 0x000fe20003f05070 */
[C---:B------:R-:W-:Y:S01]  /*1b80*/  FADD.FTZ R21, -R205.reuse, R21 ;  /* 0x00000015cd157221 */ /* 0x040fe20000010100 */
[----:B------:R-:W-:Y:S01]  /*1b90*/  PRMT R178, RZ, 0x7610, R178 ;  /* 0x00007610ffb27816 */ /* 0x000fe200000000b2 */
[C---:B------:R-:W-:Y:S01]  /*1ba0*/  FMUL.FTZ R23, R6.reuse, R23 ;  /* 0x0000001706177220 */ /* 0x040fe20000410000 */
[----:B------:R-:W-:Y:S01]  /*1bb0*/  PRMT R185, RZ, 0x5410, R191 ;  /* 0x00005410ffb97816 */ /* 0x000fe200000000bf */
[----:B------:R-:W-:Y:S01]  /*1bc0*/  FADD.FTZ R22, -R205, R22 ;  /* 0x00000016cd167221 */ /* 0x000fe20000010100 */
[----:B------:R-:W-:Y:S01]  /*1bd0*/  ISETP.NE.AND.EX P0, PT, RZ, c[0x0][0x21c], PT, P0 ;  /* 0x00008700ff007a0c */ /* 0x000fe20003f05300 */
[----:B------:R-:W-:Y:S01]  /*1be0*/  FMUL.FTZ R21, R6, R21 ;  /* 0x0000001506157220 */ /* 0x000fe20000410000 */
[----:B------:R-:W2:Y:S01]  /*1bf0*/  LDL R189, [R1+0x50] ;  /* 0x0000500001bd7983 */ /* 0x000ea20000100800 */
[----:B------:R-:W-:-:S02]  /*1c00*/  FADD.FTZ R161, R161, R178 ;  /* 0x000000b2a1a17221 */ /* 0x000fc40000010000 */
[-C--:B------:R-:W-:Y:S02]  /*1c10*/  FFMA.FTZ R137, R23, R178.reuse, R137 ;  /* 0x000000b217897223 */ /* 0x080fe40000010089 */
[----:B------:R-:W-:Y:S01]  /*1c20*/  FMUL.FTZ R184, R184, R178 ;  /* 0x000000b2b8b87220 */ /* 0x000fe20000410000 */
[----:B------:R-:W-:Y:S01]  /*1c30*/  PRMT R178, RZ, 0x5410, R179 ;  /* 0x00005410ffb27816 */ /* 0x000fe200000000b3 */
[----:B------:R-:W-:Y:S02]  /*1c40*/  FADD.FTZ R185, -R205, R185 ;  /* 0x000000b9cdb97221 */ /* 0x000fe40000010100 */
[----:B------:R-:W-:Y:S02]  /*1c50*/  FMUL.FTZ R22, R6, R22 ;  /* 0x0000001606167220 */ /* 0x000fe40000410000 */
[----:B------:R-:W-:Y:S02]  /*1c60*/  FADD.FTZ R160, R160, R176 ;  /* 0x000000b0a0a07221 */ /* 0x000fe40000010000 */
[----:B------:R-:W-:Y:S01]  /*1c70*/  FFMA.FTZ R136, R21, R176, R136 ;  /* 0x000000b015887223 */ /* 0x000fe20000010088 */
[----:B------:R-:W-:Y:S01]  /*1c80*/  PRMT R176, RZ, 0x5410, R183 ;  /* 0x00005410ffb07816 */ /* 0x000fe200000000b7 */
[----:B------:R-:W-:-:S02]  /*1c90*/  FMUL.FTZ R185, R6, R185 ;  /* 0x000000b906b97220 */ /* 0x000fc40000410000 */
[----:B------:R-:W-:Y:S02]  /*1ca0*/  FADD.FTZ R39, R39, R181 ;  /* 0x000000b527277221 */ /* 0x000fe40000010000 */
[C---:B------:R-:W-:Y:S02]  /*1cb0*/  FFMA.FTZ R35, R22.reuse, R181, R35 ;  /* 0x000000b516237223 */ /* 0x040fe40000010023 */
[----:B------:R-:W-:Y:S01]  /*1cc0*/  FADD.FTZ R31, R31, R177 ;  /* 0x000000b11f1f7221 */ /* 0x000fe20000010000 */
[----:B------:R-:W2:Y:S01]  /*1cd0*/  LDL R181, [R1+0x3c] ;  /* 0x00003c0001b57983 */ /* 0x000ea20000100800 */
[----:B------:R-:W-:Y:S01]  /*1ce0*/  FFMA.FTZ R27, R22, R177, R27 ;  /* 0x000000b1161b7223 */ /* 0x000fe2000001001b */
[----:B------:R-:W-:Y:S01]  /*1cf0*/  PRMT R177, RZ, 0x5410, R182 ;  /* 0x00005410ffb17816 */ /* 0x000fe200000000b6 */
[----:B------:R-:W-:Y:S02]  /*1d00*/  FADD.FTZ R50, R50, R176 ;  /* 0x000000b032327221 */ /* 0x000fe40000010000 */
[----:B------:R-:W-:-:S02]  /*1d10*/  FFMA.FTZ R78, R185, R176, R78 ;  /* 0x000000b0b94e7223 */ /* 0x000fc4000001004e */
[----:B------:R-:W-:Y:S02]  /*1d20*/  FADD.FTZ R38, R38, R180 ;  /* 0x000000b426267221 */ /* 0x000fe40000010000 */
[----:B------:R-:W-:Y:S02]  /*1d30*/  FFMA.FTZ R34, R11, R180, R34 ;  /* 0x000000b40b227223 */ /* 0x000fe40000010022 */
[----:B------:R-:W2:Y:S01]  /*1d40*/  LDL R180, [R1+0x40] ;  /* 0x0000400001b47983 */ /* 0x000ea20000100800 */
[----:B------:R-:W-:Y:S02]  /*1d50*/  FADD.FTZ R48, R48, R177 ;  /* 0x000000b130307221 */ /* 0x000fe40000010000 */
[----:B------:R-:W-:Y:S02]  /*1d60*/  FFMA.FTZ R76, R21, R177, R76 ;  /* 0x000000b1154c7223 */ /* 0x000fe4000001004c */
[----:B---3--:R-:W-:-:S04]  /*1d70*/  FMUL.FTZ R186, R186, R178 ;  /* 0x000000b2baba7220 */ /* 0x008fc80000410000 */
[----:B----4-:R-:W-:Y:S01]  /*1d80*/  FFMA.FTZ R186, R188, R176, R186 ;  /* 0x000000b0bcba7223 */ /* 0x010fe200000100ba */
[----:B------:R-:W-:Y:S01]  /*1d90*/  @P0 LEA R176, P1, R221, c[0x0][0x218], 0x4 ;  /* 0x00008600ddb00a11 */ /* 0x000fe200078220ff */
[----:B--2---:R-:W-:-:S03]  /*1da0*/  FFMA.FTZ R217, R190, R177, R217 ;  /* 0x000000b1bed97223 */ /* 0x004fc600000100d9 */
[----:B------:R-:W-:-:S05]  /*1db0*/  @P0 LEA.HI.X R177, R221, c[0x0][0x21c], RZ, 0x4, P1 ;  /* 0x00008700ddb10a11 */ /* 0x000fca00008f24ff */
[----:B------:R0:W5:Y:S01]  /*1dc0*/  @P0 LDG.E.128 R164, [R176.64] ;  /* 0x00000004b0a40981 */ /* 0x000162000c1e1d00 */
[----:B------:R-:W-:Y:S02]  /*1dd0*/  FADD.FTZ R218, R218, R235 ;  /* 0x000000ebdada7221 */ /* 0x000fe40000010000 */
[----:B------:R-:W-:Y:S02]  /*1de0*/  FFMA.FTZ R219, R3, R235, R219 ;  /* 0x000000eb03db7223 */ /* 0x000fe400000100db */
        /* <DEDUP_REMOVED lines=8> */
[----:B------:R-:W-:Y:S01]  /*1e70*/  FFMA.FTZ R184, R189, R182, R184 ;  /* 0x000000b6bdb87223 */ /* 0x000fe200000100b8 */
[----:B------:R-:W-:Y:S01]  /*1e80*/  PRMT R179, RZ, 0x7610, R179 ;  /* 0x00007610ffb37816 */ /* 0x000fe200000000b3 */
[----:B------:R-:W-:Y:S02]  /*1e90*/  FADD.FTZ R218, R218, R217 ;  /* 0x000000d9dada7221 */ /* 0x000fe40000010000 */
[----:B------:R-:W-:Y:S01]  /*1ea0*/  FFMA.FTZ R219, R21, R217, R219 ;  /* 0x000000d915db7223 */ /* 0x000fe200000100db */
[----:B------:R-:W-:Y:S01]  /*1eb0*/  PRMT R183, RZ, 0x7610, R183 ;  /* 0x00007610ffb77816 */ /* 0x000fe200000000b7 */
[----:B------:R-:W-:Y:S02]  /*1ec0*/  FADD.FTZ R205, -R205, R191 ;  /* 0x000000bfcdcd7221 */ /* 0x000fe40000010100 */
[----:B------:R-:W-:-:S02]  /*1ed0*/  FMUL.FTZ R206, R181, R179 ;  /* 0x000000b3b5ce7220 */ /* 0x000fc40000410000 */
[----:B------:R-:W-:Y:S02]  /*1ee0*/  FADD.FTZ R218, R218, R184 ;  /* 0x000000b8dada7221 */ /* 0x000fe40000010000 */
[----:B------:R-:W-:Y:S02]  /*1ef0*/  FFMA.FTZ R219, R23, R184, R219 ;  /* 0x000000b817db7223 */ /* 0x000fe400000100db */
[----:B------:R-:W-:Y:S02]  /*1f00*/  FMUL.FTZ R205, R6, R205 ;  /* 0x000000cd06cd7220 */ /* 0x000fe40000410000 */
[----:B------:R-:W-:Y:S02]  /*1f10*/  FFMA.FTZ R206, R180, R183, R206 ;  /* 0x000000b7b4ce7223 */ /* 0x000fe400000100ce */
[----:B------:R-:W-:Y:S02]  /*1f20*/  FADD.FTZ R218, R218, R186 ;  /* 0x000000badada7221 */ /* 0x000fe40000010000 */
[----:B------:R-:W-:Y:S01]  /*1f30*/  FFMA.FTZ R219, R185, R186, R219 ;  /* 0x000000bab9db7223 */ /* 0x000fe200000100db */
[----:B------:R-:W-:Y:S01]  /*1f40*/  IADD3 R221, R221, 0x20, RZ ;  /* 0x00000020dddd7810 */ /* 0x000fe20007ffe0ff */
[----:B------:R-:W-:-:S02]  /*1f50*/  FADD.FTZ R49, R49, R182 ;  /* 0x000000b631317221 */ /* 0x000fc40000010000 */
[----:B------:R-:W-:Y:S02]  /*1f60*/  FFMA.FTZ R77, R23, R182, R77 ;  /* 0x000000b6174d7223 */ /* 0x000fe4000001004d */
[----:B------:R-:W-:Y:S02]  /*1f70*/  FADD.FTZ R162, R162, R178 ;  /* 0x000000b2a2a27221 */ /* 0x000fe40000010000 */
[----:B------:R-:W-:Y:S02]  /*1f80*/  FFMA.FTZ R138, R185, R178, R138 ;  /* 0x000000b2b98a7223 */ /* 0x000fe4000001008a */
[----:B------:R-:W-:Y:S02]  /*1f90*/  FADD.FTZ R51, R51, R183 ;  /* 0x000000b733337221 */ /* 0x000fe40000010000 */
[----:B------:R-:W-:Y:S02]  /*1fa0*/  FFMA.FTZ R79, R205, R183, R79 ;  /* 0x000000b7cd4f7223 */ /* 0x000fe4000001004f */
[----:B------:R-:W-:-:S02]  /*1fb0*/  FADD.FTZ R163, R163, R179 ;  /* 0x000000b3a3a37221 */ /* 0x000fc40000010000 */
[C---:B------:R-:W-:Y:S02]  /*1fc0*/  FFMA.FTZ R139, R205.reuse, R179, R139 ;  /* 0x000000b3cd8b7223 */ /* 0x040fe4000001008b */
[----:B------:R-:W-:Y:S02]  /*1fd0*/  FADD.FTZ R218, R218, R206 ;  /* 0x000000cedada7221 */ /* 0x000fe40000010000 */
[----:B------:R-:W-:Y:S02]  /*1fe0*/  FFMA.FTZ R219, R205, R206, R219 ;  /* 0x000000cecddb7223 */ /* 0x000fe400000100db */
.L_x_5:
[----:B0-----:R-:W-:Y:S05]  /*1ff0*/  BSYNC B1 ;  /* 0x0000000000017941 */ /* 0x001fea0003800000 */
.L_x_4:
[----:B------:R-:W-:Y:S01]  /*2000*/  BSSY B1, `(.L_x_6) ;  /* 0x000008a000017945 */ /* 0x000fe20003800000 */
[----:B------:R-:W-:Y:S05]  /*2010*/  @!P4 BRA `(.L_x_7) ;  /* 0x000008800000c947 */ /* 0x000fea0003800000 */
[C---:B------:R-:W-:Y:S01]  /*2020*/  LEA R188, P0, R221.reuse, c[0x0][0x188], 0x4 ;  /* 0x00006200ddbc7a11 */ /* 0x040fe200078020ff */
[----:B------:R-:W-:Y:S01]  /*2030*/  HFMA2.MMA R180, -RZ, RZ, 0, 9.5367431640625e-07 ;  /* 0x00000010ffb47435 */ /* 0x000fe200000001ff */
[----:B------:R-:W2:Y:S02]  /*2040*/  LDL R226, [R1+0x34] ;  /* 0x0000340001e27983 */ /* 0x000ea40000100800 */
[C---:B------:R-:W-:Y:S01]  /*2050*/  LEA.HI.X R189, R221.reuse, c[0x0][0x18c], RZ, 0x4, P0 ;  /* 0x00006300ddbd7a11 */ /* 0x040fe200000f24ff */
[----:B------:R-:W0:Y:S01]  /*2060*/  LDC.U8 R208, c[0x0][0x1f0] ;  /* 0x00007c00ffd07b82 */ /* 0x000e220000000000 */
[----:B------:R-:W3:Y:S04]  /*2070*/  LDL R215, [R1+0x2c] ;  /* 0x00002c0001d77983 */ /* 0x000ee80000100800 */
[----:B------:R-:W4:Y:S01]  /*2080*/  LDG.E.128 R188, [R188.64] ;  /* 0x00000004bcbc7981 */ /* 0x000f22000c1e1d00 */
[----:B------:R-:W-:-:S03]  /*2090*/  IMAD.WIDE.U32 R176, R221, R180, c[0x0][0x210] ;  /* 0x00008400ddb07625 */ /* 0x000fc600078e00b4 */
[----:B------:R-:W2:Y:S04]  /*20a0*/  LDL R198, [R1+0x24] ;  /* 0x0000240001c67983 */ /* 0x000ea80000100800 */
[----:B------:R-:W2:Y:S01]  /*20b0*/  LDG.E.128 R176, [R176.64] ;  /* 0x00000004b0b07981 */ /* 0x000ea2000c1e1d00 */
[----:B------:R-:W-:-:S03]  /*20c0*/  IMAD.WIDE.U32 R180, R221, R180, c[0x0][0x208] ;  /* 0x00008200ddb47625 */ /* 0x000fc600078e00b4 */
[----:B------:R-:W3:Y:S04]  /*20d0*/  LDL R196, [R1+0x28] ;  /* 0x0000280001c47983 */ /* 0x000ee80000100800 */
[----:B------:R-:W3:Y:S01]  /*20e0*/  LDG.E.128 R180, [R180.64] ;  /* 0x00000004b4b47981 */ /* 0x000ee2000c1e1d00 */
[----:B0-----:R-:W-:-:S03]  /*20f0*/  ISETP.NE.AND P0, PT, R208, RZ, PT ;  /* 0x000000ffd000720c */ /* 0x001fc60003f05270 */
[----:B------:R-:W3:Y:S04]  /*2100*/  LDL R216, [R1+0x38] ;  /* 0x0000380001d87983 */ /* 0x000ee80000100800 */
[----:B------:R-:W3:Y:S01]  /*2110*/  LDL R208, [R1+0x30] ;  /* 0x0000300001d07983 */ /* 0x000ee20000100800 */
[----:B-----5:R-:W-:Y:S02]  /*2120*/  FSEL R207, R212, RZ, !P0 ;  /* 0x000000ffd4cf7208 */ /* 0x020fe40004000000 */
[--C-:B----4-:R-:W-:Y:S02]  /*2130*/  PRMT R7, RZ, 0x5410, R188.reuse ;  /* 0x00005410ff077816 */ /* 0x110fe400000000bc */
[----:B------:R-:W-:-:S03]  /*2140*/  PRMT R10, RZ, 0x7610, R188 ;  /* 0x00007610ff0a7816 */ /* 0x000fc600000000bc */
[----:B------:R-:W-:Y:S01]  /*2150*/  FADD.FTZ R7, -R207, R7 ;  /* 0x00000007cf077221 */ /* 0x000fe20000010100 */
[----:B------:R-:W-:Y:S02]  /*2160*/  PRMT R19, RZ, 0x5410, R190 ;  /* 0x00005410ff137816 */ /* 0x000fe400000000be */
[----:B--2---:R-:W-:Y:S01]  /*2170*/  PRMT R188, RZ, 0x5410, R176 ;  /* 0x00005410ffbc7816 */ /* 0x004fe200000000b0 */
[----:B------:R-:W-:Y:S01]  /*2180*/  FMUL.FTZ R7, R6, R7 ;  /* 0x0000000706077220 */ /* 0x000fe20000410000 */
[----:B------:R-:W-:Y:S02]  /*2190*/  PRMT R195, RZ, 0x7610, R190 ;  /* 0x00007610ffc37816 */ /* 0x000fe400000000be */
[----:B------:R-:W2:Y:S01]  /*21a0*/  LDL R190, [R1+0x1c] ;  /* 0x00001c0001be7983 */ /* 0x000ea20000100800 */
[----:B------:R-:W-:Y:S02]  /*21b0*/  FMUL.FTZ R234, R226, R188 ;  /* 0x000000bce2ea7220 */ /* 0x000fe40000410000 */
[----:B------:R-:W-:-:S02]  /*21c0*/  FADD.FTZ R140, R140, R188 ;  /* 0x000000bc8c8c7221 */ /* 0x000fc40000010000 */
[----:B------:R-:W-:Y:S02]  /*21d0*/  FFMA.FTZ R112, R7, R188, R112 ;  /* 0x000000bc07707223 */ /* 0x000fe40000010070 */
[----:B------:R-:W4:Y:S01]  /*21e0*/  LDL R188, [R1+0x20] ;  /* 0x0000200001bc7983 */ /* 0x000f220000100800 */
[----:B------:R-:W-:Y:S01]  /*21f0*/  FADD.FTZ R10, -R207, R10 ;  /* 0x0000000acf0a7221 */ /* 0x000fe20000010100 */
[----:B------:R-:W-:Y:S02]  /*2200*/  PRMT R176, RZ, 0x7610, R176 ;  /* 0x00007610ffb07816 */ /* 0x000fe400000000b0 */
[--C-:B------:R-:W-:Y:S01]  /*2210*/  PRMT R9, RZ, 0x5410, R189.reuse ;  /* 0x00005410ff097816 */ /* 0x100fe200000000bd */
[----:B------:R-:W-:Y:S01]  /*2220*/  FMUL.FTZ R10, R6, R10 ;  /* 0x0000000a060a7220 */ /* 0x000fe20000410000 */
[----:B------:R-:W-:Y:S02]  /*2230*/  PRMT R20, RZ, 0x7610, R189 ;  /* 0x00007610ff147816 */ /* 0x000fe400000000bd */
[--C-:B---3--:R-:W-:Y:S01]  /*2240*/  PRMT R189, RZ, 0x5410, R180.reuse ;  /* 0x00005410ffbd7816 */ /* 0x108fe200000000b4 */
[----:B------:R-:W-:Y:S01]  /*2250*/  FMUL.FTZ R227, R215, R176 ;  /* 0x000000b0d7e37220 */ /* 0x000fe20000410000 */
[----:B------:R-:W-:Y:S01]  /*2260*/  PRMT R180, RZ, 0x7610, R180 ;  /* 0x00007610ffb47816 */ /* 0x000fe200000000b4 */
[----:B------:R-:W-:-:S02]  /*2270*/  FADD.FTZ R141, R141, R176 ;  /* 0x000000b08d8d7221 */ /* 0x000fc40000010000 */
[C---:B------:R-:W-:Y:S01]  /*2280*/  FFMA.FTZ R113, R10.reuse, R176, R113 ;  /* 0x000000b00a717223 */ /* 0x040fe20000010071 */
[----:B------:R-:W-:Y:S01]  /*2290*/  PRMT R176, RZ, 0x5410, R177 ;  /* 0x00005410ffb07816 */ /* 0x000fe200000000b1 */
[----:B------:R-:W-:Y:S01]  /*22a0*/  FADD.FTZ R81, R81, R180 ;  /* 0x000000b451517221 */ /* 0x000fe20000010000 */
[----:B------:R-:W-:Y:S01]  /*22b0*/  PRMT R197, RZ, 0x5410, R191 ;  /* 0x00005410ffc57816 */ /* 0x000fe200000000bf */
[-C--:B------:R-:W-:Y:S02]  /*22c0*/  FFMA.FTZ R53, R10, R180.reuse, R53 ;  /* 0x000000b40a357223 */ /* 0x080fe40000010035 */
[----:B------:R-:W-:Y:S01]  /*22d0*/  FFMA.FTZ R227, R208, R180, R227 ;  /* 0x000000b4d0e37223 */ /* 0x000fe200000100e3 */
[----:B------:R-:W-:Y:S01]  /*22e0*/  PRMT R180, RZ, 0x5410, R181 ;  /* 0x00005410ffb47816 */ /* 0x000fe200000000b5 */
[----:B------:R-:W-:Y:S01]  /*22f0*/  FMUL.FTZ R226, R198, R176 ;  /* 0x000000b0c6e27220 */ /* 0x000fe20000410000 */
[----:B------:R-:W-:Y:S01]  /*2300*/  PRMT R191, RZ, 0x7610, R191 ;  /* 0x00007610ffbf7816 */ /* 0x000fe200000000bf */
[----:B------:R-:W3:Y:S01]  /*2310*/  LDL R198, [R1+0x14] ;  /* 0x0000140001c67983 */ /* 0x000ee20000100800 */
[----:B------:R-:W-:-:S02]  /*2320*/  FADD.FTZ R9, -R207, R9 ;  /* 0x00000009cf097221 */ /* 0x000fc40000010100 */
[C---:B------:R-:W-:Y:S02]  /*2330*/  FADD.FTZ R20, -R207.reuse, R20 ;  /* 0x00000014cf147221 */ /* 0x040fe40000010100 */
[C---:B------:R-:W-:Y:S02]  /*2340*/  FADD.FTZ R19, -R207.reuse, R19 ;  /* 0x00000013cf137221 */ /* 0x040fe40000010100 */
[C---:B------:R-:W-:Y:S02]  /*2350*/  FADD.FTZ R195, -R207.reuse, R195 ;  /* 0x000000c3cfc37221 */ /* 0x040fe40000010100 */
[C---:B------:R-:W-:Y:S02]  /*2360*/  FADD.FTZ R197, -R207.reuse, R197 ;  /* 0x000000c5cfc57221 */ /* 0x040fe40000010100 */
[----:B------:R-:W-:Y:S01]  /*2370*/  FFMA.FTZ R226, R196, R180, R226 ;  /* 0x000000b4c4e27223 */ /* 0x000fe200000100e2 */
[----:B------:R-:W-:Y:S01]  /*2380*/  PRMT R177, RZ, 0x7610, R177 ;  /* 0x00007610ffb17816 */ /* 0x000fe200000000b1 */
[----:B------:R-:W-:Y:S01]  /*2390*/  FADD.FTZ R207, -R207, R191 ;  /* 0x000000bfcfcf7221 */ /* 0x000fe20000010100 */
[----:B------:R-:W3:Y:S04]  /*23a0*/  LDL R196, [R1+0x18] ;  /* 0x0000180001c47983 */ /* 0x000ee80000100800 */
[----:B------:R-:W3:Y:S01]  /*23b0*/  LDL R191, [R1+0xc] ;  /* 0x00000c0001bf7983 */ /* 0x000ee20000100800 */
[----:B------:R-:W-:Y:S01]  /*23c0*/  FFMA.FTZ R234, R216, R189, R234 ;  /* 0x000000bdd8ea7223 */ /* 0x000fe200000100ea */
[----:B------:R-:W-:Y:S01]  /*23d0*/  PRMT R181, RZ, 0x7610, R181 ;  /* 0x00007610ffb57816 */ /* 0x000fe200000000b5 */
[----:B------:R-:W-:-:S02]  /*23e0*/  FADD.FTZ R80, R80, R189 ;  /* 0x000000bd50507221 */ /* 0x000fc40000010000 */
[----:B------:R-:W-:Y:S02]  /*23f0*/  FFMA.FTZ R52, R7, R189, R52 ;  /* 0x000000bd07347223 */ /* 0x000fe40000010034 */
[----:B------:R-:W3:Y:S01]  /*2400*/  LDL R189, [R1+0x4] ;  /* 0x0000040001bd7983 */ /* 0x000ee20000100800 */
[----:B--2---:R-:W-:Y:S02]  /*2410*/  FMUL.FTZ R216, R190, R177 ;  /* 0x000000b1bed87220 */ /* 0x004fe40000410000 */
[----:B------:R-:W-:Y:S01]  /*2420*/  FMUL.FTZ R9, R6, R9 ;  /* 0x0000000906097220 */ /* 0x000fe20000410000 */
[----:B------:R-:W-:Y:S01]  /*2430*/  ISETP.NE.U32.AND P0, PT, RZ, c[0x0][0x218], PT ;  /* 0x00008600ff007a0c */ /* 0x000fe20003f05070 */
[----:B------:R-:W-:Y:S01]  /*2440*/  FADD.FTZ R142, R142, R176 ;  /* 0x000000b08e8e7221 */ /* 0x000fe20000010000 */
[----:B------:R-:W2:Y:S01]  /*2450*/  LDL R190, [R1+0x10] ;  /* 0x0000100001be7983 */ /* 0x000ea20000100800 */
[----:B----4-:R-:W-:-:S03]  /*2460*/  FFMA.FTZ R216, R188, R181, R216 ;  /* 0x000000b5bcd87223 */ /* 0x010fc600000100d8 */
[----:B------:R-:W4:Y:S01]  /*2470*/  LDL R188, [R1+0x8] ;  /* 0x0000080001bc7983 */ /* 0x000f220000100800 */
[----:B------:R-:W-:Y:S01]  /*2480*/  FFMA.FTZ R114, R9, R176, R114 ;  /* 0x000000b009727223 */ /* 0x000fe20000010072 */
[----:B------:R-:W-:Y:S01]  /*2490*/  PRMT R176, RZ, 0x5410, R178 ;  /* 0x00005410ffb07816 */ /* 0x000fe200000000b2 */
[----:B------:R-:W-:Y:S02]  /*24a0*/  FMUL.FTZ R20, R6, R20 ;  /* 0x0000001406147220 */ /* 0x000fe40000410000 */
[----:B------:R-:W-:Y:S02]  /*24b0*/  FADD.FTZ R143, R143, R177 ;  /* 0x000000b18f8f7221 */ /* 0x000fe40000010000 */
[----:B------:R-:W-:Y:S01]  /*24c0*/  FFMA.FTZ R115, R20, R177, R115 ;  /* 0x000000b114737223 */ /* 0x000fe20000010073 */
[----:B------:R-:W-:Y:S01]  /*24d0*/  PRMT R177, RZ, 0x5410, R182 ;  /* 0x00005410ffb17816 */ /* 0x000fe200000000b6 */
[----:B------:R-:W-:Y:S01]  /*24e0*/  FMUL.FTZ R195, R6, R195 ;  /* 0x000000c306c37220 */ /* 0x000fe20000410000 */
[----:B------:R-:W-:-:S02]  /*24f0*/  PRMT R178, RZ, 0x7610, R178 ;  /* 0x00007610ffb27816 */ /* 0x000fc400000000b2 */
[----:B------:R-:W-:Y:S01]  /*2500*/  ISETP.NE.AND.EX P0, PT, RZ, c[0x0][0x21c], PT, P0 ;  /* 0x00008700ff007a0c */ /* 0x000fe20003f05300 */
[----:B------:R-:W-:Y:S02]  /*2510*/  FMUL.FTZ R19, R6, R19 ;  /* 0x0000001306137220 */ /* 0x000fe40000410000 */
[----:B------:R-:W-:Y:S02]  /*2520*/  FADD.FTZ R145, R145, R178 ;  /* 0x000000b291917221 */ /* 0x000fe40000010000 */
[----:B---3--:R-:W-:Y:S02]  /*2530*/  FMUL.FTZ R215, R198, R176 ;  /* 0x000000b0c6d77220 */ /* 0x008fe40000410000 */
[----:B------:R-:W-:Y:S02]  /*2540*/  FFMA.FTZ R117, R195, R178, R117 ;  /* 0x000000b2c3757223 */ /* 0x000fe40000010075 */
[----:B------:R-:W-:Y:S02]  /*2550*/  FADD.FTZ R144, R144, R176 ;  /* 0x000000b090907221 */ /* 0x000fe40000010000 */
[----:B------:R-:W-:Y:S01]  /*2560*/  FFMA.FTZ R116, R19, R176, R116 ;  /* 0x000000b013747223 */ /* 0x000fe20000010074 */
[----:B------:R-:W-:Y:S01]  /*2570*/  PRMT R176, RZ, 0x5410, R183 ;  /* 0x00005410ffb07816 */ /* 0x000fe200000000b7 */
[----:B------:R-:W-:-:S02]  /*2580*/  FFMA.FTZ R215, R196, R177, R215 ;  /* 0x000000b1c4d77223 */ /* 0x000fc400000100d7 */
[----:B------:R-:W-:Y:S01]  /*2590*/  FMUL.FTZ R196, R191, R178 ;  /* 0x000000b2bfc47220 */ /* 0x000fe20000410000 */
[----:B------:R-:W-:Y:S01]  /*25a0*/  PRMT R178, RZ, 0x5410, R179 ;  /* 0x00005410ffb27816 */ /* 0x000fe200000000b3 */
[----:B------:R-:W-:-:S04]  /*25b0*/  FMUL.FTZ R197, R6, R197 ;  /* 0x000000c506c57220 */ /* 0x000fc80000410000 */
[----:B------:R-:W-:Y:S02]  /*25c0*/  FMUL.FTZ R198, R189, R178 ;  /* 0x000000b2bdc67220 */ /* 0x000fe40000410000 */
[----:B------:R-:W-:Y:S02]  /*25d0*/  FADD.FTZ R86, R86, R176 ;  /* 0x000000b056567221 */ /* 0x000fe40000010000 */
[----:B------:R-:W-:Y:S02]  /*25e0*/  FFMA.FTZ R58, R197, R176, R58 ;  /* 0x000000b0c53a7223 */ /* 0x000fe4000001003a */
[----:B------:R-:W-:Y:S02]  /*25f0*/  FADD.FTZ R82, R82, R180 ;  /* 0x000000b452527221 */ /* 0x000fe40000010000 */
[----:B------:R-:W-:Y:S02]  /*2600*/  FFMA.FTZ R54, R9, R180, R54 ;  /* 0x000000b409367223 */ /* 0x000fe40000010036 */
[----:B------:R-:W3:Y:S01]  /*2610*/  LDL R180, [R1] ;  /* 0x0000000001b47983 */ /* 0x000ee20000100800 */
[----:B------:R-:W-:-:S02]  /*2620*/  FADD.FTZ R84, R84, R177 ;  /* 0x000000b154547221 */ /* 0x000fc40000010000 */
[----:B------:R-:W-:Y:S02]  /*2630*/  FFMA.FTZ R56, R19, R177, R56 ;  /* 0x000000b113387223 */ /* 0x000fe40000010038 */
[----:B----4-:R-:W-:Y:S01]  /*2640*/  FFMA.FTZ R198, R188, R176, R198 ;  /* 0x000000b0bcc67223 */ /* 0x010fe200000100c6 */
[----:B------:R-:W-:-:S04]  /*2650*/  @P0 LEA R176, P1, R221, c[0x0][0x218], 0x4 ;  /* 0x00008600ddb00a11 */ /* 0x000fc800078220ff */
        /* <DEDUP_REMOVED lines=12> */
[----:B--2---:R-:W-:Y:S02]  /*2720*/  FFMA.FTZ R196, R190, R182, R196 ;  /* 0x000000b6bec47223 */ /* 0x004fe400000100c4 */
[----:B------:R-:W-:Y:S02]  /*2730*/  FADD.FTZ R218, R218, R215 ;  /* 0x000000d7dada7221 */ /* 0x000fe40000010000 */
[----:B------:R-:W-:Y:S01]  /*2740*/  FFMA.FTZ R219, R19, R215, R219 ;  /* 0x000000d713db7223 */ /* 0x000fe200000100db */
[----:B------:R-:W-:Y:S01]  /*2750*/  PRMT R183, RZ, 0x7610, R183 ;  /* 0x00007610ffb77816 */ /* 0x000fe200000000b7 */
[----:B------:R-:W-:Y:S02]  /*2760*/  FMUL.FTZ R208, R252, R179 ;  /* 0x000000b3fcd07220 */ /* 0x000fe40000410000 */
[----:B------:R-:W-:-:S02]  /*2770*/  FADD.FTZ R218, R218, R196 ;  /* 0x000000c4dada7221 */ /* 0x000fc40000010000 */
[----:B------:R-:W-:Y:S02]  /*2780*/  FFMA.FTZ R219, R195, R196, R219 ;  /* 0x000000c4c3db7223 */ /* 0x000fe400000100db */
[----:B------:R-:W-:Y:S02]  /*2790*/  FMUL.FTZ R207, R6, R207 ;  /* 0x000000cf06cf7220 */ /* 0x000fe40000410000 */
[----:B------:R-:W-:Y:S02]  /*27a0*/  FADD.FTZ R218, R218, R198 ;  /* 0x000000c6dada7221 */ /* 0x000fe40000010000 */
[----:B------:R-:W-:Y:S01]  /*27b0*/  FFMA.FTZ R219, R197, R198, R219 ;  /* 0x000000c6c5db7223 */ /* 0x000fe200000100db */
[----:B------:R-:W-:Y:S01]  /*27c0*/  IADD3 R221, R221, 0x20, RZ ;  /* 0x00000020dddd7810 */ /* 0x000fe20007ffe0ff */
[----:B------:R-:W-:Y:S02]  /*27d0*/  FADD.FTZ R83, R83, R181 ;  /* 0x000000b553537221 */ /* 0x000fe40000010000 */
[----:B------:R-:W-:-:S02]  /*27e0*/  FFMA.FTZ R55, R20, R181, R55 ;  /* 0x000000b514377223 */ /* 0x000fc40000010037 */
[----:B------:R-:W-:Y:S02]  /*27f0*/  FADD.FTZ R85, R85, R182 ;  /* 0x000000b655557221 */ /* 0x000fe40000010000 */
[----:B------:R-:W-:Y:S02]  /*2800*/  FFMA.FTZ R57, R195, R182, R57 ;  /* 0x000000b6c3397223 */ /* 0x000fe40000010039 */
[----:B---3--:R-:W-:Y:S02]  /*2810*/  FFMA.FTZ R208, R180, R183, R208 ;  /* 0x000000b7b4d07223 */ /* 0x008fe400000100d0 */
[----:B------:R-:W-:Y:S02]  /*2820*/  FADD.FTZ R146, R146, R178 ;  /* 0x000000b292927221 */ /* 0x000fe40000010000 */
[----:B------:R-:W-:Y:S02]  /*2830*/  FFMA.FTZ R118, R197, R178, R118 ;  /* 0x000000b2c5767223 */ /* 0x000fe40000010076 */
[----:B------:R-:W-:-:S02]  /*2840*/  FADD.FTZ R87, R87, R183 ;  /* 0x000000b757577221 */ /* 0x000fc40000010000 */
[----:B------:R-:W-:Y:S02]  /*2850*/  FFMA.FTZ R59, R207, R183, R59 ;  /* 0x000000b7cf3b7223 */ /* 0x000fe4000001003b */
[----:B------:R-:W-:Y:S02]  /*2860*/  FADD.FTZ R147, R147, R179 ;  /* 0x000000b393937221 */ /* 0x000fe40000010000 */
[C---:B------:R-:W-:Y:S02]  /*2870*/  FFMA.FTZ R119, R207.reuse, R179, R119 ;  /* 0x000000b3cf777223 */ /* 0x040fe40000010077 */
[----:B------:R-:W-:Y:S02]  /*2880*/  FADD.FTZ R218, R218, R208 ;  /* 0x000000d0dada7221 */ /* 0x000fe40000010000 */
[----:B------:R-:W-:Y:S02]  /*2890*/  FFMA.FTZ R219, R207, R208, R219 ;  /* 0x000000d0cfdb7223 */ /* 0x000fe400000100db */
.L_x_7:
[----:B0-----:R-:W-:Y:S05]  /*28a0*/  BSYNC B1 ;  /* 0x0000000000017941 */ /* 0x001fea0003800000 */
.L_x_6:
[----:B------:R-:W-:Y:S01]  /*28b0*/  BSSY B1, `(.L_x_8) ;  /* 0x000007a000017945 */ /* 0x000fe20003800000 */
[----:B------:R-:W-:Y:S05]  /*28c0*/  @!P5 BRA `(.L_x_9) ;  /* 0x000007800000d947 */ /* 0x000fea0003800000 */
[----:B------:R-:W-:Y:S01]  /*28d0*/  LEA R188, P0, R221, c[0x0][0x188], 0x4 ;  /* 0x00006200ddbc7a11 */ /* 0x000fe200078020ff */
[----:B------:R-:W-:-:S03]  /*28e0*/  HFMA2.MMA R180, -RZ, RZ, 0, 9.5367431640625e-07 ;  /* 0x00000010ffb47435 */ /* 0x000fc600000001ff */
[----:B------:R-:W-:-:S06]  /*28f0*/  LEA.HI.X R189, R221, c[0x0][0x18c], RZ, 0x4, P0 ;  /* 0x00006300ddbd7a11 */ /* 0x000fcc00000f24ff */
[----:B------:R-:W2:Y:S01]  /*2900*/  LDG.E.128 R188, [R188.64] ;  /* 0x00000004bcbc7981 */ /* 0x000ea2000c1e1d00 */
[----:B------:R-:W-:-:S04]  /*2910*/  IMAD.WIDE.U32 R176, R221, R180, c[0x0][0x210] ;  /* 0x00008400ddb07625 */ /* 0x000fc800078e00b4 */
[----:B------:R-:W-:Y:S02]  /*2920*/  IMAD.WIDE.U32 R180, R221, R180, c[0x0][0x208] ;  /* 0x00008200ddb47625 */ /* 0x000fe400078e00b4 */
[----:B------:R-:W3:Y:S04]  /*2930*/  LDG.E.128 R176, [R176.64] ;  /* 0x00000004b0b07981 */ /* 0x000ee8000c1e1d00 */
[----:B------:R-:W4:Y:S01]  /*2940*/  LDG.E.128 R180, [R180.64] ;  /* 0x00000004b4b47981 */ /* 0x000f22000c1e1d00 */
[----:B------:R-:W-:Y:S01]  /*2950*/  ISETP.NE.U32.AND P0, PT, RZ, c[0x0][0x218], PT ;  /* 0x00008600ff007a0c */ /* 0x000fe20003f05070 */
[----:B------:R-:W0:Y:S03]  /*2960*/  LDC.U8 R210, c[0x0][0x1f0] ;  /* 0x00007c00ffd27b82 */ /* 0x000e260000000000 */
[----:B------:R-:W-:-:S13]  /*2970*/  ISETP.NE.AND.EX P0, PT, RZ, c[0x0][0x21c], PT, P0 ;  /* 0x00008700ff007a0c */ /* 0x000fda0003f05300 */
[----:B------:R-:W-:-:S04]  /*2980*/  @P0 LEA R16, P1, R221, c[0x0][0x218], 0x4 ;  /* 0x00008600dd100a11 */ /* 0x000fc800078220ff */
[----:B------:R-:W-:-:S05]  /*2990*/  @P0 LEA.HI.X R17, R221, c[0x0][0x21c], RZ, 0x4, P1 ;  /* 0x00008700dd110a11 */ /* 0x000fca00008f24ff */
[----:B------:R1:W5:Y:S01]  /*29a0*/  @P0 LDG.E.128 R172, [R16.64] ;  /* 0x0000000410ac0981 */ /* 0x000362000c1e1d00 */
[----:B0-----:R-:W-:-:S04]  /*29b0*/  ISETP.NE.AND P0, PT, R210, RZ, PT ;  /* 0x000000ffd200720c */ /* 0x001fc80003f05270 */
[----:B-----5:R-:W-:Y:S02]  /*29c0*/  FSEL R209, R212, RZ, !P0 ;  /* 0x000000ffd4d17208 */ /* 0x020fe40004000000 */
[--C-:B--2---:R-:W-:Y:S02]  /*29d0*/  PRMT R15, RZ, 0x7610, R188.reuse ;  /* 0x00007610ff0f7816 */ /* 0x104fe400000000bc */
[----:B------:R-:W-:Y:S02]  /*29e0*/  PRMT R8, RZ, 0x5410, R188 ;  /* 0x00005410ff087816 */ /* 0x000fe400000000bc */
[----:B-1----:R-:W-:Y:S01]  /*29f0*/  PRMT R16, RZ, 0x5410, R189 ;  /* 0x00005410ff107816 */ /* 0x002fe200000000bd */
[C---:B------:R-:W-:Y:S01]  /*2a00*/  FADD.FTZ R15, -R209.reuse, R15 ;  /* 0x0000000fd10f7221 */ /* 0x040fe20000010100 */
[----:B------:R-:W-:Y:S01]  /*2a10*/  PRMT R18, RZ, 0x7610, R189 ;  /* 0x00007610ff127816 */ /* 0x000fe200000000bd */
[C---:B------:R-:W-:Y:S01]  /*2a20*/  FADD.FTZ R8, -R209.reuse, R8 ;  /* 0x00000008d1087221 */ /* 0x040fe20000010100 */
[--C-:B---3--:R-:W-:Y:S01]  /*2a30*/  PRMT R188, RZ, 0x5410, R176.reuse ;  /* 0x00005410ffbc7816 */ /* 0x108fe200000000b0 */
[----:B------:R-:W-:Y:S01]  /*2a40*/  FMUL.FTZ R15, R6, R15 ;  /* 0x0000000f060f7220 */ /* 0x000fe20000410000 */
[----:B------:R-:W-:Y:S01]  /*2a50*/  PRMT R176, RZ, 0x7610, R176 ;  /* 0x00007610ffb07816 */ /* 0x000fe200000000b0 */
[----:B------:R-:W-:Y:S01]  /*2a60*/  FADD.FTZ R16, -R209, R16 ;  /* 0x00000010d1107221 */ /* 0x000fe20000010100 */
[--C-:B----4-:R-:W-:Y:S01]  /*2a70*/  PRMT R189, RZ, 0x5410, R180.reuse ;  /* 0x00005410ffbd7816 */ /* 0x110fe200000000b4 */
[----:B------:R-:W-:Y:S01]  /*2a80*/  FMUL.FTZ R228, R250, R188 ;  /* 0x000000bcfae47220 */ /* 0x000fe20000410000 */
[----:B------:R-:W-:Y:S01]  /*2a90*/  PRMT R180, RZ, 0x7610, R180 ;  /* 0x00007610ffb47816 */ /* 0x000fe200000000b4 */
[-C--:B------:R-:W-:Y:S01]  /*2aa0*/  FMUL.FTZ R224, R248, R176.reuse ;  /* 0x000000b0f8e07220 */ /* 0x080fe20000410000 */
[----:B------:R-:W-:Y:S01]  /*2ab0*/  PRMT R17, RZ, 0x5410, R190 ;  /* 0x00005410ff117816 */ /* 0x000fe200000000be */
[----:B------:R-:W-:Y:S01]  /*2ac0*/  FADD.FTZ R149, R149, R176 ;  /* 0x000000b095957221 */ /* 0x000fe20000010000 */
[----:B------:R-:W-:Y:S01]  /*2ad0*/  PRMT R199, RZ, 0x7610, R190 ;  /* 0x00007610ffc77816 */ /* 0x000fe200000000be */
[----:B------:R-:W-:Y:S01]  /*2ae0*/  FFMA.FTZ R121, R15, R176, R121 ;  /* 0x000000b00f797223 */ /* 0x000fe20000010079 */
[--C-:B------:R-:W-:Y:S01]  /*2af0*/  PRMT R176, RZ, 0x5410, R177.reuse ;  /* 0x00005410ffb07816 */ /* 0x100fe200000000b1 */
[----:B------:R-:W-:Y:S01]  /*2b00*/  FMUL.FTZ R8, R6, R8 ;  /* 0x0000000806087220 */ /* 0x000fe20000410000 */
[----:B------:R-:W-:Y:S01]  /*2b10*/  PRMT R177, RZ, 0x7610, R177 ;  /* 0x00007610ffb17816 */ /* 0x000fe200000000b1 */
[----:B------:R-:W-:Y:S01]  /*2b20*/  FFMA.FTZ R228, R251, R189, R228 ;  /* 0x000000bdfbe47223 */ /* 0x000fe200000100e4 */
[--C-:B------:R-:W-:Y:S01]  /*2b30*/  PRMT R201, RZ, 0x5410, R191.reuse ;  /* 0x00005410ffc97816 */ /* 0x100fe200000000bf */
[----:B------:R-:W-:Y:S01]  /*2b40*/  FADD.FTZ R18, -R209, R18 ;  /* 0x00000012d1127221 */ /* 0x000fe20000010100 */
[----:B------:R-:W-:Y:S01]  /*2b50*/  PRMT R191, RZ, 0x7610, R191 ;  /* 0x00007610ffbf7816 */ /* 0x000fe200000000bf */
[----:B------:R-:W-:-:S02]  /*2b60*/  FADD.FTZ R89, R89, R180 ;  /* 0x000000b459597221 */ /* 0x000fc40000010000 */
[-C--:B------:R-:W-:Y:S02]  /*2b70*/  FFMA.FTZ R61, R15, R180.reuse, R61 ;  /* 0x000000b40f3d7223 */ /* 0x080fe4000001003d */
[----:B------:R-:W-:Y:S01]  /*2b80*/  FFMA.FTZ R224, R249, R180, R224 ;  /* 0x000000b4f9e07223 */ /* 0x000fe200000100e0 */
[--C-:B------:R-:W-:Y:S01]  /*2b90*/  PRMT R180, RZ, 0x5410, R181.reuse ;  /* 0x00005410ffb47816 */ /* 0x100fe200000000b5 */
[----:B------:R-:W-:Y:S01]  /*2ba0*/  FMUL.FTZ R16, R6, R16 ;  /* 0x0000001006107220 */ /* 0x000fe20000410000 */
[----:B------:R-:W-:Y:S01]  /*2bb0*/  PRMT R181, RZ, 0x7610, R181 ;  /* 0x00007610ffb57816 */ /* 0x000fe200000000b5 */
[----:B------:R-:W-:Y:S02]  /*2bc0*/  FMUL.FTZ R222, R246, R176 ;  /* 0x000000b0f6de7220 */ /* 0x000fe40000410000 */
[----:B------:R-:W-:Y:S02]  /*2bd0*/  FADD.FTZ R218, R218, R228 ;  /* 0x000000e4dada7221 */ /* 0x000fe40000010000 */
[----:B------:R-:W-:-:S02]  /*2be0*/  FFMA.FTZ R219, R8, R228, R219 ;  /* 0x000000e408db7223 */ /* 0x000fc400000100db */
[----:B------:R-:W-:Y:S02]  /*2bf0*/  FADD.FTZ R17, -R209, R17 ;  /* 0x00000011d1117221 */ /* 0x000fe40000010100 */
[----:B------:R-:W-:Y:S02]  /*2c00*/  FADD.FTZ R150, R150, R176 ;  /* 0x000000b096967221 */ /* 0x000fe40000010000 */
[----:B------:R-:W-:Y:S01]  /*2c10*/  FFMA.FTZ R122, R16, R176, R122 ;  /* 0x000000b0107a7223 */ /* 0x000fe2000001007a */
[--C-:B------:R-:W-:Y:S01]  /*2c20*/  PRMT R176, RZ, 0x5410, R178.reuse ;  /* 0x00005410ffb07816 */ /* 0x100fe200000000b2 */
[----:B------:R-:W-:Y:S01]  /*2c30*/  FMUL.FTZ R18, R6, R18 ;  /* 0x0000001206127220 */ /* 0x000fe20000410000 */
[----:B------:R-:W-:Y:S01]  /*2c40*/  PRMT R178, RZ, 0x7610, R178 ;  /* 0x00007610ffb27816 */ /* 0x000fe200000000b2 */
[----:B------:R-:W-:Y:S02]  /*2c50*/  FFMA.FTZ R222, R247, R180, R222 ;  /* 0x000000b4f7de7223 */ /* 0x000fe400000100de */
[----:B------:R-:W-:-:S02]  /*2c60*/  FMUL.FTZ R214, R244, R177 ;  /* 0x000000b1f4d67220 */ /* 0x000fc40000410000 */
[----:B------:R-:W-:Y:S02]  /*2c70*/  FADD.FTZ R218, R218, R224 ;  /* 0x000000e0dada7221 */ /* 0x000fe40000010000 */
[----:B------:R-:W-:Y:S02]  /*2c80*/  FFMA.FTZ R219, R15, R224, R219 ;  /* 0x000000e00fdb7223 */ /* 0x000fe400000100db */
[----:B------:R-:W-:Y:S02]  /*2c90*/  FADD.FTZ R151, R151, R177 ;  /* 0x000000b197977221 */ /* 0x000fe40000010000 */
[----:B------:R-:W-:Y:S01]  /*2ca0*/  FFMA.FTZ R123, R18, R177, R123 ;  /* 0x000000b1127b7223 */ /* 0x000fe2000001007b */
[--C-:B------:R-:W-:Y:S01]  /*2cb0*/  PRMT R177, RZ, 0x5410, R182.reuse ;  /* 0x00005410ffb17816 */ /* 0x100fe200000000b6 */
[----:B------:R-:W-:Y:S01]  /*2cc0*/  FMUL.FTZ R17, R6, R17 ;  /* 0x0000001106117220 */ /* 0x000fe20000410000 */
[----:B------:R-:W-:Y:S01]  /*2cd0*/  PRMT R182, RZ, 0x7610, R182 ;  /* 0x00007610ffb67816 */ /* 0x000fe200000000b6 */
[----:B------:R-:W-:-:S02]  /*2ce0*/  FFMA.FTZ R214, R245, R181, R214 ;  /* 0x000000b5f5d67223 */ /* 0x000fc400000100d6 */
[----:B------:R-:W-:Y:S02]  /*2cf0*/  FMUL.FTZ R213, R242, R176 ;  /* 0x000000b0f2d57220 */ /* 0x000fe40000410000 */
[----:B------:R-:W-:Y:S02]  /*2d00*/  FADD.FTZ R218, R218, R222 ;  /* 0x000000dedada7221 */ /* 0x000fe40000010000 */
[----:B------:R-:W-:Y:S02]  /*2d10*/  FFMA.FTZ R219, R16, R222, R219 ;  /* 0x000000de10db7223 */ /* 0x000fe400000100db */
[----:B------:R-:W-:Y:S02]  /*2d20*/  FADD.FTZ R152, R152, R176 ;  /* 0x000000b098987221 */ /* 0x000fe40000010000 */
[----:B------:R-:W-:Y:S01]  /*2d30*/  FFMA.FTZ R124, R17, R176, R124 ;  /* 0x000000b0117c7223 */ /* 0x000fe2000001007c */
[----:B------:R-:W-:Y:S01]  /*2d40*/  PRMT R176, RZ, 0x5410, R179 ;  /* 0x00005410ffb07816 */ /* 0x000fe200000000b3 */
[----:B------:R-:W-:Y:S01]  /*2d50*/  FADD.FTZ R199, -R209, R199 ;  /* 0x000000c7d1c77221 */ /* 0x000fe20000010100 */
        /* <DEDUP_REMOVED lines=10> */
[----:B------:R-:W-:-:S02]  /*2e00*/  FMUL.FTZ R199, R6, R199 ;  /* 0x000000c706c77220 */ /* 0x000fc40000410000 */
[----:B------:R-:W-:Y:S02]  /*2e10*/  FFMA.FTZ R200, R241, R182, R200 ;  /* 0x000000b6f1c87223 */ /* 0x000fe400000100c8 */
[----:B------:R-:W-:Y:S02]  /*2e20*/  FMUL.FTZ R202, R238, R176 ;  /* 0x000000b0eeca7220 */ /* 0x000fe40000410000 */
[----:B------:R-:W-:Y:S02]  /*2e30*/  FADD.FTZ R218, R218, R213 ;  /* 0x000000d5dada7221 */ /* 0x000fe40000010000 */
[----:B------:R-:W-:Y:S02]  /*2e40*/  FFMA.FTZ R219, R17, R213, R219 ;  /* 0x000000d511db7223 */ /* 0x000fe400000100db */
[----:B------:R-:W-:Y:S02]  /*2e50*/  FADD.FTZ R209, -R209, R191 ;  /* 0x000000bfd1d17221 */ /* 0x000fe40000010100 */
[----:B------:R-:W-:-:S02]  /*2e60*/  FMUL.FTZ R201, R6, R201 ;  /* 0x000000c906c97220 */ /* 0x000fc40000410000 */
[----:B------:R-:W-:Y:S02]  /*2e70*/  FFMA.FTZ R202, R239, R177, R202 ;  /* 0x000000b1efca7223 */ /* 0x000fe400000100ca */
[----:B------:R-:W-:Y:S02]  /*2e80*/  FMUL.FTZ R210, R236, R179 ;  /* 0x000000b3ecd27220 */ /* 0x000fe40000410000 */
[----:B------:R-:W-:Y:S02]  /*2e90*/  FADD.FTZ R218, R218, R200 ;  /* 0x000000c8dada7221 */ /* 0x000fe40000010000 */
[----:B------:R-:W-:Y:S02]  /*2ea0*/  FFMA.FTZ R219, R199, R200, R219 ;  /* 0x000000c8c7db7223 */ /* 0x000fe400000100db */
[----:B------:R-:W-:Y:S02]  /*2eb0*/  FMUL.FTZ R209, R6, R209 ;  /* 0x000000d106d17220 */ /* 0x000fe40000410000 */
[----:B------:R-:W-:-:S02]  /*2ec0*/  FFMA.FTZ R210, R237, R183, R210 ;  /* 0x000000b7edd27223 */ /* 0x000fc400000100d2 */
[----:B------:R-:W-:Y:S02]  /*2ed0*/  FADD.FTZ R218, R218, R202 ;  /* 0x000000cadada7221 */ /* 0x000fe40000010000 */
[----:B------:R-:W-:Y:S02]  /*2ee0*/  FFMA.FTZ R219, R201, R202, R219 ;  /* 0x000000cac9db7223 */ /* 0x000fe400000100db */
[----:B------:R-:W-:Y:S02]  /*2ef0*/  FADD.FTZ R88, R88, R189 ;  /* 0x000000bd58587221 */ /* 0x000fe40000010000 */
[----:B------:R-:W-:Y:S02]  /*2f00*/  FFMA.FTZ R60, R8, R189, R60 ;  /* 0x000000bd083c7223 */ /* 0x000fe4000001003c */
[----:B------:R-:W-:Y:S02]  /*2f10*/  FADD.FTZ R148, R148, R188 ;  /* 0x000000bc94947221 */ /* 0x000fe40000010000 */
        /* <DEDUP_REMOVED lines=10> */
[C---:B------:R-:W-:Y:S02]  /*2fc0*/  FFMA.FTZ R66, R201.reuse, R177, R66 ;  /* 0x000000b1c9427223 */ /* 0x040fe40000010042 */
        /* <DEDUP_REMOVED lines=8> */
.L_x_9:
[----:B------:R-:W-:Y:S05]  /*3050*/  BSYNC B1 ;  /* 0x0000000000017941 */ /* 0x000fea0003800000 */
.L_x_8:
[----:B------:R-:W-:Y:S05]  /*3060*/  BRA.DIV ~URZ, `(.L_x_10) ;  /* 0x000038c27f007947 */ /* 0x000fea000b800000 */
[----:B------:R0:W1:Y:S02]  /*3070*/  SHFL.BFLY PT, R179, R218, 0x1, 0x1f ;  /* 0x0c201f00dab37f89 */ /* 0x00006400000e0000 */
.L_x_35:
[----:B------:R-:W-:Y:S05]  /*3080*/  BRA.DIV ~URZ, `(.L_x_11) ;  /* 0x000039227f007947 */ /* 0x000fea000b800000 */
[----:B------:R-:W2:Y:S01]  /*3090*/  SHFL.BFLY PT, R176, R219, 0x1, 0x1f ;  /* 0x0c201f00dbb07f89 */ /* 0x000ea200000e0000 */
[----:B-1----:R-:W-:-:S02]  /*30a0*/  FADD.FTZ R179, R179, R218 ;  /* 0x000000dab3b37221 */ /* 0x002fc40000010000 */
[----:B--2---:R-:W-:-:S03]  /*30b0*/  FADD.FTZ R219, R176, R219 ;  /* 0x000000dbb0db7221 */ /* 0x004fc60000010000 */
[----:B------:R-:W1:Y:S02]  /*30c0*/  SHFL.BFLY PT, R176, R179, 0x2, 0x1f ;  /* 0x0c401f00b3b07f89 */ /* 0x000e6400000e0000 */
[----:B-1----:R-:W-:Y:S02]  /*30d0*/  FADD.FTZ R179, R176, R179 ;  /* 0x000000b3b0b37221 */ /* 0x002fe40000010000 */
[----:B------:R-:W1:Y:S02]  /*30e0*/  SHFL.BFLY PT, R176, R219, 0x2, 0x1f ;  /* 0x0c401f00dbb07f89 */ /* 0x000e6400000e0000 */
[----:B-1----:R-:W-:Y:S02]  /*30f0*/  FADD.FTZ R219, R219, R176 ;  /* 0x000000b0dbdb7221 */ /* 0x002fe40000010000 */
[----:B------:R-:W1:Y:S02]  /*3100*/  SHFL.BFLY PT, R176, R179, 0x4, 0x1f ;  /* 0x0c801f00b3b07f89 */ /* 0x000e6400000e0000 */
[----:B-1----:R-:W-:-:S02]  /*3110*/  FADD.FTZ R179, R179, R176 ;  /* 0x000000b0b3b37221 */ /* 0x002fc40000010000 */
[----:B------:R-:W1:Y:S04]  /*3120*/  SHFL.BFLY PT, R176, R219, 0x4, 0x1f ;  /* 0x0c801f00dbb07f89 */ /* 0x000e6800000e0000 */
[----:B0-----:R-:W0:Y:S01]  /*3130*/  SHFL.BFLY PT, R218, R179, 0x8, 0x1f ;  /* 0x0d001f00b3da7f89 */ /* 0x001e2200000e0000 */
[----:B-1----:R-:W-:Y:S02]  /*3140*/  FADD.FTZ R219, R219, R176 ;  /* 0x000000b0dbdb7221 */ /* 0x002fe40000010000 */
[----:B0-----:R-:W-:-:S03]  /*3150*/  FADD.FTZ R218, R179, R218 ;  /* 0x000000dab3da7221 */ /* 0x001fc60000010000 */
[----:B------:R-:W0:Y:S04]  /*3160*/  SHFL.BFLY PT, R176, R219, 0x8, 0x1f ;  /* 0x0d001f00dbb07f89 */ /* 0x000e2800000e0000 */
[----:B------:R1:W2:Y:S01]  /*3170*/  SHFL.BFLY PT, R179, R218, 0x10, 0x1f ;  /* 0x0e001f00dab37f89 */ /* 0x0002a200000e0000 */
[----:B0-----:R-:W-:-:S05]  /*3180*/  FADD.FTZ R219, R219, R176 ;  /* 0x000000b0dbdb7221 */ /* 0x001fca0000010000 */
[----:B------:R1:W0:Y:S02]  /*3190*/  SHFL.BFLY PT, R176, R219, 0x10, 0x1f ;  /* 0x0e001f00dbb07f89 */ /* 0x00022400000e0000 */
.L_x_36:
[----:B--2---:R-:W2:Y:S01]  /*31a0*/  LDC.U8 R178, c[0x0][0x1f0] ;  /* 0x00007c00ffb27b82 */ /* 0x004ea20000000000 */
[----:B------:R-:W-:Y:S01]  /*31b0*/  FADD.FTZ R179, R179, R218 ;  /* 0x000000dab3b37221 */ /* 0x000fe20000010000 */
[----:B------:R-:W-:Y:S01]  /*31c0*/  BSSY B1, `(.L_x_12) ;  /* 0x0000064000017945 */ /* 0x000fe20003800000 */
[----:B0-----:R-:W-:Y:S02]  /*31d0*/  FADD.FTZ R176, R176, R219 ;  /* 0x000000dbb0b07221 */ /* 0x001fe40000010000 */
[----:B------:R-:W-:Y:S02]  /*31e0*/  FMUL.FTZ R179, R179, c[0x0][0x1e0] ;  /* 0x00007800b3b37a20 */ /* 0x000fe40000410000 */
[----:B------:R-:W-:Y:S01]  /*31f0*/  FMUL.FTZ R182, R176, c[0x0][0x1e0] ;  /* 0x00007800b0b67a20 */ /* 0x000fe20000410000 */
[----:B--2---:R-:W-:-:S04]  /*3200*/  ISETP.NE.AND P0, PT, R178, RZ, PT ;  /* 0x000000ffb200720c */ /* 0x004fc80003f05270 */
[----:B------:R-:W-:Y:S01]  /*3210*/  FSEL R183, R179, RZ, !P0 ;  /* 0x000000ffb3b77208 */ /* 0x000fe20004000000 */
[----:B------:R-:W-:Y:S05]  /*3220*/  @!P2 BRA `(.L_x_13) ;  /* 0x000005d00000a947 */ /* 0x000fea0003800000 */
[----:B------:R-:W-:Y:S01]  /*3230*/  ISETP.NE.U32.AND P0, PT, RZ, c[0x0][0x218], PT ;  /* 0x00008600ff007a0c */ /* 0x000fe20003f05070 */
[----:B------:R-:W-:Y:S01]  /*3240*/  FFMA.FTZ R176, R5, R182, R183 ;  /* 0x000000b605b07223 */ /* 0x000fe200000100b7 */
[----:B------:R-:W-:Y:S01]  /*3250*/  ISETP.NE.U32.AND P6, PT, RZ, c[0x0][0x250], PT ;  /* 0x00009400ff007a0c */ /* 0x000fe20003fc5070 */
[----:B------:R-:W-:Y:S01]  /*3260*/  HFMA2.MMA R188, -RZ, RZ, 0, 9.5367431640625e-07 ;  /* 0x00000010ffbc7435 */ /* 0x000fe200000001ff */
[----:B------:R-:W-:Y:S01]  /*3270*/  ISETP.NE.AND.EX P0, PT, RZ, c[0x0][0x21c], PT, P0 ;  /* 0x00008700ff007a0c */ /* 0x000fe20003f05300 */
[----:B------:R-:W-:Y:S01]  /*3280*/  FADD.FTZ R176, R4, -R176 ;  /* 0x800000b004b07221 */ /* 0x000fe20000010000 */
[----:B------:R-:W-:Y:S02]  /*3290*/  ISETP.NE.U32.AND P1, PT, RZ, c[0x0][0x258], PT ;  /* 0x00009600ff007a0c */ /* 0x000fe40003f25070 */
[----:B------:R-:W-:Y:S01]  /*32a0*/  ISETP.NE.AND.EX P6, PT, RZ, c[0x0][0x254], PT, P6 ;  /* 0x00009500ff007a0c */ /* 0x000fe20003fc5360 */
[----:B-----5:R-:W-:Y:S01]  /*32b0*/  FMUL.FTZ R179, R6, R176 ;  /* 0x000000b006b37220 */ /* 0x020fe20000410000 */
[----:B------:R-:W-:-:S07]  /*32c0*/  ISETP.NE.AND.EX P1, PT, RZ, c[0x0][0x25c], PT, P1 ;  /* 0x00009700ff007a0c */ /* 0x000fce0003f25310 */
[--C-:B------:R-:W-:Y:S02]  /*32d0*/  @P0 PRMT R176, RZ, 0x5410, R156.reuse ;  /* 0x00005410ffb00816 */ /* 0x100fe4000000009c */
[----:B------:R-:W-:Y:S02]  /*32e0*/  @P0 PRMT R178, RZ, 0x7610, R156 ;  /* 0x00007610ffb20816 */ /* 0x000fe4000000009c */
[----:B------:R-:W-:Y:S01]  /*32f0*/  @P0 PRMT R181, RZ, 0x5410, R157 ;  /* 0x00005410ffb50816 */ /* 0x000fe2000000009d */
[----:B------:R-:W-:Y:S02]  /*3300*/  @P0 FADD.FTZ R179, R179, R176 ;  /* 0x000000b0b3b30221 */ /* 0x000fe40000010000 */
[----:B------:R-:W-:-:S03]  /*3310*/  FFMA.FTZ R176, R14, R182, R183 ;  /* 0x000000b60eb07223 */ /* 0x000fc600000100b7 */
[----:B------:R-:W-:Y:S01]  /*3320*/  @P1 F2FP.BF16.PACK_AB R177, RZ, R179 ;  /* 0x000000b3ffb1123e */ /* 0x000fe200000010ff */
[----:B------:R-:W-:-:S03]  /*3330*/  FADD.FTZ R176, R233, -R176 ;  /* 0x800000b0e9b07221 */ /* 0x000fc60000010000 */
[----:B------:R-:W-:Y:S01]  /*3340*/  @P1 PRMT R108, R177, 0x7610, R108 ;  /* 0x00007610b16c1816 */ /* 0x000fe2000000006c */
[----:B------:R-:W-:Y:S01]  /*3350*/  FMUL.FTZ R180, R6, R176 ;  /* 0x000000b006b47220 */ /* 0x000fe20000410000 */
[----:B------:R-:W-:Y:S01]  /*3360*/  @P6 F2FP.BF16.PACK_AB R176, RZ, R179 ;  /* 0x000000b3ffb0623e */ /* 0x000fe200000010ff */
[----:B------:R-:W-:Y:S02]  /*3370*/  FFMA.FTZ R177, R13, R182, R183 ;  /* 0x000000b60db17223 */ /* 0x000fe400000100b7 */
[----:B------:R-:W-:Y:S01]  /*3380*/  @P0 FADD.FTZ R180, R180, R178 ;  /* 0x000000b2b4b40221 */ /* 0x000fe20000010000 */
[----:B------:R-:W-:Y:S01]  /*3390*/  @P6 PRMT R104, R176, 0x7610, R104 ;  /* 0x00007610b0686816 */ /* 0x000fe20000000068 */
[----:B------:R-:W-:-:S03]  /*33a0*/  FADD.FTZ R177, R232, -R177 ;  /* 0x800000b1e8b17221 */ /* 0x000fc60000010000 */
[-C--:B------:R-:W-:Y:S01]  /*33b0*/  @P6 F2FP.BF16.PACK_AB R176, RZ, R180.reuse ;  /* 0x000000b4ffb0623e */ /* 0x080fe200000010ff */
[----:B------:R-:W-:Y:S01]  /*33c0*/  FMUL.FTZ R177, R6, R177 ;  /* 0x000000b106b17220 */ /* 0x000fe20000410000 */
[----:B------:R-:W-:Y:S02]  /*33d0*/  @P1 F2FP.BF16.PACK_AB R178, RZ, R180 ;  /* 0x000000b4ffb2123e */ /* 0x000fe400000010ff */
[----:B------:R-:W-:Y:S01]  /*33e0*/  @P6 PRMT R104, R104, 0x5410, R176 ;  /* 0x0000541068686816 */ /* 0x000fe200000000b0 */
[----:B------:R-:W-:Y:S01]  /*33f0*/  FFMA.FTZ R176, R192, R182, R183 ;  /* 0x000000b6c0b07223 */ /* 0x000fe200000100b7 */
[----:B------:R-:W-:Y:S01]  /*3400*/  @P1 PRMT R108, R108, 0x5410, R178 ;  /* 0x000054106c6c1816 */ /* 0x000fe200000000b2 */
[----:B------:R-:W-:Y:S02]  /*3410*/  @P0 FADD.FTZ R177, R177, R181 ;  /* 0x000000b5b1b10221 */ /* 0x000fe40000010000 */
[----:B------:R-:W-:-:S03]  /*3420*/  FADD.FTZ R176, R229, -R176 ;  /* 0x800000b0e5b07221 */ /* 0x000fc60000010000 */
[-C--:B------:R-:W-:Y:S01]  /*3430*/  @P1 F2FP.BF16.PACK_AB R181, RZ, R177.reuse ;  /* 0x000000b1ffb5123e */ /* 0x080fe200000010ff */
[----:B------:R-:W-:Y:S01]  /*3440*/  FMUL.FTZ R178, R6, R176 ;  /* 0x000000b006b27220 */ /* 0x000fe20000410000 */
[----:B------:R-:W-:Y:S02]  /*3450*/  @P0 PRMT R176, RZ, 0x7610, R157 ;  /* 0x00007610ffb00816 */ /* 0x000fe4000000009d */
[----:B------:R-:W-:Y:S02]  /*3460*/  @P1 PRMT R109, R181, 0x7610, R109 ;  /* 0x00007610b56d1816 */ /* 0x000fe4000000006d */
[----:B------:R-:W-:Y:S01]  /*3470*/  @P6 F2FP.BF16.PACK_AB R181, RZ, R177 ;  /* 0x000000b1ffb5623e */ /* 0x000fe200000010ff */
[----:B------:R-:W-:Y:S01]  /*3480*/  @P0 FADD.FTZ R178, R178, R176 ;  /* 0x000000b0b2b20221 */ /* 0x000fe20000010000 */
[----:B------:R-:W-:Y:S02]  /*3490*/  F2FP.BF16.PACK_AB R176, R180, R179 ;  /* 0x000000b3b4b0723e */ /* 0x000fe400000010ff */
[----:B------:R-:W-:-:S02]  /*34a0*/  @P6 PRMT R105, R181, 0x7610, R105 ;  /* 0x00007610b5696816 */ /* 0x000fc40000000069 */
[-C--:B------:R-:W-:Y:S02]  /*34b0*/  @P1 F2FP.BF16.PACK_AB R179, RZ, R178.reuse ;  /* 0x000000b2ffb3123e */ /* 0x080fe400000010ff */
[----:B------:R-:W-:Y:S02]  /*34c0*/  @P0 PRMT R180, RZ, 0x5410, R158 ;  /* 0x00005410ffb40816 */ /* 0x000fe4000000009e */
[----:B------:R-:W-:Y:S02]  /*34d0*/  @P1 PRMT R109, R109, 0x5410, R179 ;  /* 0x000054106d6d1816 */ /* 0x000fe400000000b3 */
[----:B------:R-:W-:Y:S02]  /*34e0*/  @P6 F2FP.BF16.PACK_AB R179, RZ, R178 ;  /* 0x000000b2ffb3623e */ /* 0x000fe400000010ff */
[----:B------:R-:W-:Y:S02]  /*34f0*/  F2FP.BF16.PACK_AB R177, R178, R177 ;  /* 0x000000b1b2b1723e */ /* 0x000fe400000010ff */
[----:B------:R-:W-:Y:S01]  /*3500*/  @P6 PRMT R105, R105, 0x5410, R179 ;  /* 0x0000541069696816 */ /* 0x000fe200000000b3 */
[----:B------:R-:W-:Y:S01]  /*3510*/  FFMA.FTZ R179, R187, R182, R183 ;  /* 0x000000b6bbb37223 */ /* 0x000fe200000100b7 */
[----:B------:R-:W-:-:S03]  /*3520*/  @P0 PRMT R181, RZ, 0x7610, R159 ;  /* 0x00007610ffb50816 */ /* 0x000fc6000000009f */
[----:B------:R-:W-:-:S04]  /*3530*/  FADD.FTZ R179, R225, -R179 ;  /* 0x800000b3e1b37221 */ /* 0x000fc80000010000 */
[----:B------:R-:W-:-:S04]  /*3540*/  FMUL.FTZ R179, R6, R179 ;  /* 0x000000b306b37220 */ /* 0x000fc80000410000 */
[----:B------:R-:W-:Y:S01]  /*3550*/  @P0 FADD.FTZ R179, R179, R180 ;  /* 0x000000b4b3b30221 */ /* 0x000fe20000010000 */
[----:B------:R-:W-:-:S04]  /*3560*/  @P0 PRMT R180, RZ, 0x7610, R158 ;  /* 0x00007610ffb40816 */ /* 0x000fc8000000009e */
[----:B------:R-:W-:-:S04]  /*3570*/  @P1 F2FP.BF16.PACK_AB R178, RZ, R179 ;  /* 0x000000b3ffb2123e */ /* 0x000fc800000010ff */
[----:B------:R-:W-:Y:S02]  /*3580*/  @P1 PRMT R110, R178, 0x7610, R110 ;  /* 0x00007610b26e1816 */ /* 0x000fe4000000006e */
[----:B------:R-:W-:-:S04]  /*3590*/  @P6 F2FP.BF16.PACK_AB R178, RZ, R179 ;  /* 0x000000b3ffb2623e */ /* 0x000fc800000010ff */
[----:B------:R-:W-:Y:S01]  /*35a0*/  @P6 PRMT R106, R178, 0x7610, R106 ;  /* 0x00007610b26a6816 */ /* 0x000fe2000000006a */
[----:B------:R-:W-:-:S04]  /*35b0*/  FFMA.FTZ R178, R193, R182, R183 ;  /* 0x000000b6c1b27223 */ /* 0x000fc800000100b7 */
[----:B------:R-:W-:-:S04]  /*35c0*/  FADD.FTZ R178, R223, -R178 ;  /* 0x800000b2dfb27221 */ /* 0x000fc80000010000 */
[----:B------:R-:W-:-:S04]  /*35d0*/  FMUL.FTZ R178, R6, R178 ;  /* 0x000000b206b27220 */ /* 0x000fc80000410000 */
[----:B------:R-:W-:-:S05]  /*35e0*/  @P0 FADD.FTZ R178, R178, R180 ;  /* 0x000000b4b2b20221 */ /* 0x000fca0000010000 */
[----:B------:R-:W-:-:S04]  /*35f0*/  @P1 F2FP.BF16.PACK_AB R180, RZ, R178 ;  /* 0x000000b2ffb4123e */ /* 0x000fc800000010ff */
[----:B------:R-:W-:Y:S02]  /*3600*/  @P1 PRMT R110, R110, 0x5410, R180 ;  /* 0x000054106e6e1816 */ /* 0x000fe400000000b4 */
[----:B------:R-:W-:Y:S02]  /*3610*/  @P6 F2FP.BF16.PACK_AB R180, RZ, R178 ;  /* 0x000000b2ffb4623e */ /* 0x000fe400000010ff */
[----:B------:R-:W-:Y:S01]  /*3620*/  F2FP.BF16.PACK_AB R178, R178, R179 ;  /* 0x000000b3b2b2723e */ /* 0x000fe200000010ff */
[----:B------:R-:W-:Y:S01]  /*3630*/  FFMA.FTZ R179, R194, R182, R183 ;  /* 0x000000b6c2b37223 */ /* 0x000fe200000100b7 */
[----:B------:R-:W-:Y:S02]  /*3640*/  @P6 PRMT R106, R106, 0x5410, R180 ;  /* 0x000054106a6a6816 */ /* 0x000fe400000000b4 */
[----:B------:R-:W-:Y:S01]  /*3650*/  @P0 PRMT R180, RZ, 0x5410, R159 ;  /* 0x00005410ffb40816 */ /* 0x000fe2000000009f */
[----:B------:R-:W-:-:S04]  /*3660*/  FADD.FTZ R179, R211, -R179 ;  /* 0x800000b3d3b37221 */ /* 0x000fc80000010000 */
[----:B------:R-:W-:-:S04]  /*3670*/  FMUL.FTZ R179, R6, R179 ;  /* 0x000000b306b37220 */ /* 0x000fc80000410000 */
[----:B------:R-:W-:Y:S02]  /*3680*/  @P0 FADD.FTZ R179, R179, R180 ;  /* 0x000000b4b3b30221 */ /* 0x000fe40000010000 */
[----:B------:R-:W-:-:S04]  /*3690*/  FFMA.FTZ R180, R203, R182, R183 ;  /* 0x000000b6cbb47223 */ /* 0x000fc800000100b7 */
[----:B------:R-:W-:-:S04]  /*36a0*/  FADD.FTZ R180, R204, -R180 ;  /* 0x800000b4ccb47221 */ /* 0x000fc80000010000 */
[----:B------:R-:W-:-:S04]  /*36b0*/  FMUL.FTZ R180, R6, R180 ;  /* 0x000000b406b47220 */ /* 0x000fc80000410000 */
[----:B------:R-:W-:Y:S01]  /*36c0*/  @P0 FADD.FTZ R180, R180, R181 ;  /* 0x000000b5b4b40221 */ /* 0x000fe20000010000 */
[----:B------:R-:W-:Y:S02]  /*36d0*/  @P1 F2FP.BF16.PACK_AB R181, RZ, R179 ;  /* 0x000000b3ffb5123e */ /* 0x000fe400000010ff */
[----:B------:R-:W-:Y:S02]  /*36e0*/  ISETP.NE.U32.AND P0, PT, RZ, c[0x0][0x258], PT ;  /* 0x00009600ff007a0c */ /* 0x000fe40003f05070 */
[----:B------:R-:W-:Y:S02]  /*36f0*/  @P1 PRMT R111, R181, 0x7610, R111 ;  /* 0x00007610b56f1816 */ /* 0x000fe4000000006f */
[----:B------:R-:W-:Y:S02]  /*3700*/  @P1 F2FP.BF16.PACK_AB R181, RZ, R180 ;  /* 0x000000b4ffb5123e */ /* 0x000fe400000010ff */
[----:B------:R-:W-:Y:S02]  /*3710*/  ISETP.NE.AND.EX P0, PT, RZ, c[0x0][0x25c], PT, P0 ;  /* 0x00009700ff007a0c */ /* 0x000fe40003f05300 */
[----:B------:R-:W-:-:S02]  /*3720*/  @P1 PRMT R111, R111, 0x5410, R181 ;  /* 0x000054106f6f1816 */ /* 0x000fc400000000b5 */
[-C--:B------:R-:W-:Y:S02]  /*3730*/  @P6 F2FP.BF16.PACK_AB R181, RZ, R179.reuse ;  /* 0x000000b3ffb5623e */ /* 0x080fe400000010ff */
[----:B------:R-:W-:Y:S02]  /*3740*/  F2FP.BF16.PACK_AB R179, R180, R179 ;  /* 0x000000b3b4b3723e */ /* 0x000fe400000010ff */
[----:B------:R-:W-:Y:S02]  /*3750*/  @P6 PRMT R107, R181, 0x7610, R107 ;  /* 0x00007610b56b6816 */ /* 0x000fe4000000006b */
[----:B------:R-:W-:-:S04]  /*3760*/  @P6 F2FP.BF16.PACK_AB R181, RZ, R180 ;  /* 0x000000b4ffb5623e */ /* 0x000fc800000010ff */
[----:B------:R-:W-:Y:S01]  /*3770*/  @P6 PRMT R107, R107, 0x5410, R181 ;  /* 0x000054106b6b6816 */ /* 0x000fe200000000b5 */
[----:B------:R-:W-:-:S05]  /*3780*/  @P0 IMAD.WIDE.U32 R180, R0, R188, c[0x0][0x258] ;  /* 0x0000960000b40625 */ /* 0x000fca00078e00bc */
[----:B------:R0:W-:Y:S02]  /*3790*/  @P0 STG.E.128 [R180.64], R108 ;  /* 0x0000006cb4000986 */ /* 0x0001e4000c101d04 */
[----:B0-----:R-:W-:-:S05]  /*37a0*/  IMAD.WIDE.U32 R180, R0, R188, c[0x0][0x248] ;  /* 0x0000920000b47625 */ /* 0x001fca00078e00bc */
[----:B------:R0:W-:Y:S02]  /*37b0*/  STG.E.128 [R180.64], R176 ;  /* 0x000000b0b4007986 */ /* 0x0001e4000c101d04 */
[----:B0-----:R-:W-:-:S04]  /*37c0*/  @P6 LEA R176, P0, R0, c[0x0][0x250], 0x4 ;  /* 0x0000940000b06a11 */ /* 0x001fc800078020ff */
[C---:B------:R-:W-:Y:S02]  /*37d0*/  @P6 LEA.HI.X R177, R0.reuse, c[0x0][0x254], RZ, 0x4, P0 ;  /* 0x0000950000b16a11 */ /* 0x040fe400000f24ff */
[----:B------:R-:W-:-:S03]  /*37e0*/  IADD3 R0, R0, 0x20, RZ ;  /* 0x0000002000007810 */ /* 0x000fc60007ffe0ff */
[----:B------:R0:W-:Y:S04]  /*37f0*/  @P6 STG.E.128 [R176.64], R104 ;  /* 0x00000068b0006986 */ /* 0x0001e8000c101d04 */
.L_x_13:
[----:B------:R-:W-:Y:S05]  /*3800*/  BSYNC B1 ;  /* 0x0000000000017941 */ /* 0x000fea0003800000 */
.L_x_12:
[----:B------:R-:W-:Y:S01]  /*3810*/  BSSY B1, `(.L_x_14) ;  /* 0x000005f000017945 */ /* 0x000fe20003800000 */
[----:B------:R-:W-:Y:S05]  /*3820*/  @!P3 BRA `(.L_x_15) ;  /* 0x000005d00000b947 */ /* 0x000fea0003800000 */
[----:B------:R-:W-:Y:S01]  /*3830*/  ISETP.NE.U32.AND P1, PT, RZ, c[0x0][0x218], PT ;  /* 0x00008600ff007a0c */ /* 0x000fe20003f25070 */
[----:B0-----:R-:W-:Y:S01]  /*3840*/  FFMA.FTZ R176, R3, R182, R183 ;  /* 0x000000b603b07223 */ /* 0x001fe200000100b7 */
[----:B------:R-:W-:Y:S02]  /*3850*/  ISETP.NE.U32.AND P6, PT, RZ, c[0x0][0x250], PT ;  /* 0x00009400ff007a0c */ /* 0x000fe40003fc5070 */
[----:B------:R-:W-:Y:S01]  /*3860*/  ISETP.NE.AND.EX P1, PT, RZ, c[0x0][0x21c], PT, P1 ;  /* 0x00008700ff007a0c */ /* 0x000fe20003f25310 */
[----:B------:R-:W-:Y:S01]  /*3870*/  FADD.FTZ R176, R235, -R176 ;  /* 0x800000b0ebb07221 */ /* 0x000fe20000010000 */
[----:B------:R-:W-:Y:S02]  /*3880*/  ISETP.NE.U32.AND P0, PT, RZ, c[0x0][0x258], PT ;  /* 0x00009600ff007a0c */ /* 0x000fe40003f05070 */
[----:B------:R-:W-:Y:S01]  /*3890*/  ISETP.NE.AND.EX P6, PT, RZ, c[0x0][0x254], PT, P6 ;  /* 0x00009500ff007a0c */ /* 0x000fe20003fc5360 */
[----:B-----5:R-:W-:Y:S01]  /*38a0*/  FMUL.FTZ R179, R6, R176 ;  /* 0x000000b006b37220 */ /* 0x020fe20000410000 */
[----:B------:R-:W-:-:S02]  /*38b0*/  ISETP.NE.AND.EX P0, PT, RZ, c[0x0][0x25c], PT, P0 ;  /* 0x00009700ff007a0c */ /* 0x000fc40003f05300 */
[----:B------:R-:W-:-:S05]  /*38c0*/  MOV R188, 0x10 ;  /* 0x0000001000bc7802 */ /* 0x000fca0000000f00 */
        /* <DEDUP_REMOVED lines=64> */
[----:B------:R-:W-:-:S04]  /*3cd0*/  @P0 F2FP.BF16.PACK_AB R181, RZ, R179 ;  /* 0x000000b3ffb5023e */ /* 0x000fc800000010ff */
[----:B------:R-:W-:Y:S02]  /*3ce0*/  @P0 PRMT R111, R181, 0x7610, R111 ;  /* 0x00007610b56f0816 */ /* 0x000fe4000000006f */
[----:B------:R-:W-:-:S04]  /*3cf0*/  @P0 F2FP.BF16.PACK_AB R181, RZ, R180 ;  /* 0x000000b4ffb5023e */ /* 0x000fc800000010ff */
[----:B------:R-:W-:Y:S02]  /*3d00*/  @P0 PRMT R111, R111, 0x5410, R181 ;  /* 0x000054106f6f0816 */ /* 0x000fe400000000b5 */
[----:B------:R-:W-:Y:S02]  /*3d10*/  ISETP.NE.U32.AND P0, PT, RZ, c[0x0][0x258], PT ;  /* 0x00009600ff007a0c */ /* 0x000fe40003f05070 */
[----:B------:R-:W-:Y:S02]  /*3d20*/  @P6 F2FP.BF16.PACK_AB R181, RZ, R179 ;  /* 0x000000b3ffb5623e */ /* 0x000fe400000010ff */
[----:B------:R-:W-:Y:S02]  /*3d30*/  ISETP.NE.AND.EX P0, PT, RZ, c[0x0][0x25c], PT, P0 ;  /* 0x00009700ff007a0c */ /* 0x000fe40003f05300 */
[----:B------:R-:W-:Y:S02]  /*3d40*/  @P6 PRMT R107, R181, 0x7610, R107 ;  /* 0x00007610b56b6816 */ /* 0x000fe4000000006b */
[----:B------:R-:W-:-:S02]  /*3d50*/  @P6 F2FP.BF16.PACK_AB R181, RZ, R180 ;  /* 0x000000b4ffb5623e */ /* 0x000fc400000010ff */
[----:B------:R-:W-:Y:S02]  /*3d60*/  F2FP.BF16.PACK_AB R179, R180, R179 ;  /* 0x000000b3b4b3723e */ /* 0x000fe400000010ff */
[----:B------:R-:W-:-:S05]  /*3d70*/  @P6 PRMT R107, R107, 0x5410, R181 ;  /* 0x000054106b6b6816 */ /* 0x000fca00000000b5 */
        /* <DEDUP_REMOVED lines=8> */
.L_x_15:
[----:B------:R-:W-:Y:S05]  /*3e00*/  BSYNC B1 ;  /* 0x0000000000017941 */ /* 0x000fea0003800000 */
.L_x_14:
[----:B------:R-:W-:Y:S01]  /*3e10*/  BSSY B1, `(.L_x_16) ;  /* 0x000005f000017945 */ /* 0x000fe20003800000 */
[----:B------:R-:W-:Y:S05]  /*3e20*/  @!P4 BRA `(.L_x_17) ;  /* 0x000005d00000c947 */ /* 0x000fea0003800000 */
[----:B------:R-:W-:Y:S01]  /*3e30*/  ISETP.NE.U32.AND P1, PT, RZ, c[0x0][0x218], PT ;  /* 0x00008600ff007a0c */ /* 0x000fe20003f25070 */
[----:B0-----:R-:W-:Y:S01]  /*3e40*/  FFMA.FTZ R176, R7, R182, R183 ;  /* 0x000000b607b07223 */ /* 0x001fe200000100b7 */
        /* <DEDUP_REMOVED lines=91> */
.L_x_17:
[----:B------:R-:W-:Y:S05]  /*4400*/  BSYNC B1 ;  /* 0x0000000000017941 */ /* 0x000fea0003800000 */
.L_x_16:
[----:B------:R-:W-:Y:S01]  /*4410*/  BSSY B1, `(.L_x_18) ;  /* 0x000005e000017945 */ /* 0x000fe20003800000 */
[----:B------:R-:W-:Y:S05]  /*4420*/  @!P5 BRA `(.L_x_19) ;  /* 0x000005c00000d947 */ /* 0x000fea0003800000 */
[----:B------:R-:W-:Y:S01]  /*4430*/  ISETP.NE.U32.AND P0, PT, RZ, c[0x0][0x218], PT ;  /* 0x00008600ff007a0c */ /* 0x000fe20003f05070 */
[-CC-:B0-----:R-:W-:Y:S01]  /*4440*/  FFMA.FTZ R176, R8, R182.reuse, R183.reuse ;  /* 0x000000b608b07223 */ /* 0x181fe200000100b7 */
[----:B------:R-:W-:Y:S01]  /*4450*/  ISETP.NE.U32.AND P1, PT, RZ, c[0x0][0x258], PT ;  /* 0x00009600ff007a0c */ /* 0x000fe20003f25070 */
[-CC-:B------:R-:W-:Y:S01]  /*4460*/  FFMA.FTZ R179, R15, R182.reuse, R183.reuse ;  /* 0x000000b60fb37223 */ /* 0x180fe200000100b7 */
[----:B------:R-:W-:Y:S01]  /*4470*/  ISETP.NE.AND.EX P0, PT, RZ, c[0x0][0x21c], PT, P0 ;  /* 0x00008700ff007a0c */ /* 0x000fe20003f05300 */
[-CC-:B------:R-:W-:Y:S01]  /*4480*/  FFMA.FTZ R177, R16, R182.reuse, R183.reuse ;  /* 0x000000b610b17223 */ /* 0x180fe200000100b7 */
[----:B------:R-:W-:Y:S01]  /*4490*/  ISETP.NE.AND.EX P1, PT, RZ, c[0x0][0x25c], PT, P1 ;  /* 0x00009700ff007a0c */ /* 0x000fe20003f25310 */
[-CC-:B------:R-:W-:Y:S01]  /*44a0*/  FFMA.FTZ R178, R18, R182.reuse, R183.reuse ;  /* 0x000000b612b27223 */ /* 0x180fe200000100b7 */
[----:B------:R-:W-:Y:S01]  /*44b0*/  ISETP.NE.U32.AND P6, PT, RZ, c[0x0][0x250], PT ;  /* 0x00009400ff007a0c */ /* 0x000fe20003fc5070 */
[----:B------:R-:W-:-:S02]  /*44c0*/  FFMA.FTZ R181, R17, R182, R183 ;  /* 0x000000b611b57223 */ /* 0x000fc400000100b7 */
[-CC-:B------:R-:W-:Y:S01]  /*44d0*/  FFMA.FTZ R188, R199, R182.reuse, R183.reuse ;  /* 0x000000b6c7bc7223 */ /* 0x180fe200000100b7 */
[----:B------:R-:W-:Y:S01]  /*44e0*/  ISETP.NE.AND.EX P6, PT, RZ, c[0x0][0x254], PT, P6 ;  /* 0x00009500ff007a0c */ /* 0x000fe20003fc5360 */
[-CC-:B------:R-:W-:Y:S02]  /*44f0*/  FFMA.FTZ R180, R201, R182.reuse, R183.reuse ;  /* 0x000000b6c9b47223 */ /* 0x180fe400000100b7 */
[----:B------:R-:W-:Y:S02]  /*4500*/  FFMA.FTZ R183, R209, R182, R183 ;  /* 0x000000b6d1b77223 */ /* 0x000fe400000100b7 */
[----:B------:R-:W-:Y:S02]  /*4510*/  FADD.FTZ R176, R228, -R176 ;  /* 0x800000b0e4b07221 */ /* 0x000fe40000010000 */
[----:B------:R-:W-:Y:S02]  /*4520*/  FADD.FTZ R179, R224, -R179 ;  /* 0x800000b3e0b37221 */ /* 0x000fe40000010000 */
[----:B------:R-:W-:-:S02]  /*4530*/  FADD.FTZ R177, R222, -R177 ;  /* 0x800000b1deb17221 */ /* 0x000fc40000010000 */
[----:B------:R-:W-:Y:S02]  /*4540*/  FADD.FTZ R178, R214, -R178 ;  /* 0x800000b2d6b27221 */ /* 0x000fe40000010000 */
[----:B------:R-:W-:Y:S02]  /*4550*/  FADD.FTZ R181, R213, -R181 ;  /* 0x800000b5d5b57221 */ /* 0x000fe40000010000 */
[----:B------:R-:W-:Y:S02]  /*4560*/  FADD.FTZ R182, R200, -R188 ;  /* 0x800000bcc8b67221 */ /* 0x000fe40000010000 */
[----:B------:R-:W-:Y:S02]  /*4570*/  FADD.FTZ R180, R202, -R180 ;  /* 0x800000b4cab47221 */ /* 0x000fe40000010000 */
[----:B------:R-:W-:Y:S02]  /*4580*/  FADD.FTZ R183, R210, -R183 ;  /* 0x800000b7d2b77221 */ /* 0x000fe40000010000 */
[----:B-----5:R-:W-:-:S02]  /*4590*/  FMUL.FTZ R176, R6, R176 ;  /* 0x000000b006b07220 */ /* 0x020fc40000410000 */
[C---:B------:R-:W-:Y:S02]  /*45a0*/  FMUL.FTZ R179, R6.reuse, R179 ;  /* 0x000000b306b37220 */ /* 0x040fe40000410000 */
[C---:B------:R-:W-:Y:S02]  /*45b0*/  FMUL.FTZ R177, R6.reuse, R177 ;  /* 0x000000b106b17220 */ /* 0x040fe40000410000 */
[C---:B------:R-:W-:Y:S02]  /*45c0*/  FMUL.FTZ R178, R6.reuse, R178 ;  /* 0x000000b206b27220 */ /* 0x040fe40000410000 */
[C---:B------:R-:W-:Y:S02]  /*45d0*/  FMUL.FTZ R181, R6.reuse, R181 ;  /* 0x000000b506b57220 */ /* 0x040fe40000410000 */
[C---:B------:R-:W-:Y:S02]  /*45e0*/  FMUL.FTZ R182, R6.reuse, R182 ;  /* 0x000000b606b67220 */ /* 0x040fe40000410000 */
[----:B------:R-:W-:-:S02]  /*45f0*/  FMUL.FTZ R180, R6, R180 ;  /* 0x000000b406b47220 */ /* 0x000fc40000410000 */
[----:B------:R-:W-:Y:S01]  /*4600*/  FMUL.FTZ R6, R6, R183 ;  /* 0x000000b706067220 */ /* 0x000fe20000410000 */
[----:B------:R-:W-:-:S05]  /*4610*/  @P0 PRMT R183, RZ, 0x5410, R172 ;  /* 0x00005410ffb70816 */ /* 0x000fca00000000ac */
[----:B------:R-:W-:-:S05]  /*4620*/  @P0 FADD.FTZ R176, R176, R183 ;  /* 0x000000b7b0b00221 */ /* 0x000fca0000010000 */
[----:B------:R-:W-:-:S04]  /*4630*/  @P1 F2FP.BF16.PACK_AB R183, RZ, R176 ;  /* 0x000000b0ffb7123e */ /* 0x000fc800000010ff */
[----:B------:R-:W-:Y:S02]  /*4640*/  @P1 PRMT R108, R183, 0x7610, R108 ;  /* 0x00007610b76c1816 */ /* 0x000fe4000000006c */
[----:B------:R-:W-:-:S05]  /*4650*/  @P0 PRMT R183, RZ, 0x7610, R172 ;  /* 0x00007610ffb70816 */ /* 0x000fca00000000ac */
[----:B------:R-:W-:-:S05]  /*4660*/  @P0 FADD.FTZ R179, R179, R183 ;  /* 0x000000b7b3b30221 */ /* 0x000fca0000010000 */
[----:B------:R-:W-:-:S04]  /*4670*/  @P1 F2FP.BF16.PACK_AB R183, RZ, R179 ;  /* 0x000000b3ffb7123e */ /* 0x000fc800000010ff */
[----:B------:R-:W-:Y:S02]  /*4680*/  @P1 PRMT R108, R108, 0x5410, R183 ;  /* 0x000054106c6c1816 */ /* 0x000fe400000000b7 */
[-C--:B------:R-:W-:Y:S02]  /*4690*/  @P6 F2FP.BF16.PACK_AB R183, RZ, R176.reuse ;  /* 0x000000b0ffb7623e */ /* 0x080fe400000010ff */
[----:B------:R-:W-:Y:S02]  /*46a0*/  F2FP.BF16.PACK_AB R176, R179, R176 ;  /* 0x000000b0b3b0723e */ /* 0x000fe400000010ff */
[----:B------:R-:W-:Y:S02]  /*46b0*/  @P6 PRMT R104, R183, 0x7610, R104 ;  /* 0x00007610b7686816 */ /* 0x000fe40000000068 */
[----:B------:R-:W-:Y:S02]  /*46c0*/  @P6 F2FP.BF16.PACK_AB R183, RZ, R179 ;  /* 0x000000b3ffb7623e */ /* 0x000fe400000010ff */
[----:B------:R-:W-:-:S02]  /*46d0*/  @P0 PRMT R179, RZ, 0x5410, R173 ;  /* 0x00005410ffb30816 */ /* 0x000fc400000000ad */
[----:B------:R-:W-:Y:S02]  /*46e0*/  @P6 PRMT R104, R104, 0x5410, R183 ;  /* 0x0000541068686816 */ /* 0x000fe400000000b7 */
[----:B------:R-:W-:Y:S01]  /*46f0*/  MOV R183, 0x10 ;  /* 0x0000001000b77802 */ /* 0x000fe20000000f00 */
[----:B------:R-:W-:-:S05]  /*4700*/  @P0 FADD.FTZ R177, R177, R179 ;  /* 0x000000b3b1b10221 */ /* 0x000fca0000010000 */
[----:B------:R-:W-:-:S04]  /*4710*/  @P1 F2FP.BF16.PACK_AB R179, RZ, R177 ;  /* 0x000000b1ffb3123e */ /* 0x000fc800000010ff */
[----:B------:R-:W-:Y:S02]  /*4720*/  @P1 PRMT R109, R179, 0x7610, R109 ;  /* 0x00007610b36d1816 */ /* 0x000fe4000000006d */
[----:B------:R-:W-:-:S04]  /*4730*/  @P6 F2FP.BF16.PACK_AB R179, RZ, R177 ;  /* 0x000000b1ffb3623e */ /* 0x000fc800000010ff */
[----:B------:R-:W-:Y:S02]  /*4740*/  @P6 PRMT R105, R179, 0x7610, R105 ;  /* 0x00007610b3696816 */ /* 0x000fe40000000069 */
[----:B------:R-:W-:-:S05]  /*4750*/  @P0 PRMT R179, RZ, 0x7610, R173 ;  /* 0x00007610ffb30816 */ /* 0x000fca00000000ad */
[----:B------:R-:W-:-:S05]  /*4760*/  @P0 FADD.FTZ R178, R178, R179 ;  /* 0x000000b3b2b20221 */ /* 0x000fca0000010000 */
[-C--:B------:R-:W-:Y:S02]  /*4770*/  @P1 F2FP.BF16.PACK_AB R179, RZ, R178.reuse ;  /* 0x000000b2ffb3123e */ /* 0x080fe400000010ff */
[----:B------:R-:W-:Y:S02]  /*4780*/  F2FP.BF16.PACK_AB R177, R178, R177 ;  /* 0x000000b1b2b1723e */ /* 0x000fe400000010ff */
[----:B------:R-:W-:Y:S02]  /*4790*/  @P1 PRMT R109, R109, 0x5410, R179 ;  /* 0x000054106d6d1816 */ /* 0x000fe400000000b3 */
[----:B------:R-:W-:-:S04]  /*47a0*/  @P6 F2FP.BF16.PACK_AB R179, RZ, R178 ;  /* 0x000000b2ffb3623e */ /* 0x000fc800000010ff */
[----:B------:R-:W-:Y:S02]  /*47b0*/  @P6 PRMT R105, R105, 0x5410, R179 ;  /* 0x0000541069696816 */ /* 0x000fe400000000b3 */
[----:B------:R-:W-:-:S05]  /*47c0*/  @P0 PRMT R179, RZ, 0x5410, R174 ;  /* 0x00005410ffb30816 */ /* 0x000fca00000000ae */
[----:B------:R-:W-:-:S05]  /*47d0*/  @P0 FADD.FTZ R181, R181, R179 ;  /* 0x000000b3b5b50221 */ /* 0x000fca0000010000 */
[----:B------:R-:W-:-:S04]  /*47e0*/  @P1 F2FP.BF16.PACK_AB R179, RZ, R181 ;  /* 0x000000b5ffb3123e */ /* 0x000fc800000010ff */
[----:B------:R-:W-:Y:S02]  /*47f0*/  @P1 PRMT R110, R179, 0x7610, R110 ;  /* 0x00007610b36e1816 */ /* 0x000fe4000000006e */
[----:B------:R-:W-:-:S04]  /*4800*/  @P6 F2FP.BF16.PACK_AB R179, RZ, R181 ;  /* 0x000000b5ffb3623e */ /* 0x000fc800000010ff */
[----:B------:R-:W-:Y:S02]  /*4810*/  @P6 PRMT R106, R179, 0x7610, R106 ;  /* 0x00007610b36a6816 */ /* 0x000fe4000000006a */
[----:B------:R-:W-:-:S05]  /*4820*/  @P0 PRMT R179, RZ, 0x7610, R174 ;  /* 0x00007610ffb30816 */ /* 0x000fca00000000ae */
[----:B------:R-:W-:Y:S01]  /*4830*/  @P0 FADD.FTZ R182, R182, R179 ;  /* 0x000000b3b6b60221 */ /* 0x000fe20000010000 */
[----:B------:R-:W-:-:S04]  /*4840*/  @P0 PRMT R179, RZ, 0x5410, R175 ;  /* 0x00005410ffb30816 */ /* 0x000fc800000000af */
[----:B------:R-:W-:Y:S01]  /*4850*/  @P1 F2FP.BF16.PACK_AB R178, RZ, R182 ;  /* 0x000000b6ffb2123e */ /* 0x000fe200000010ff */
[----:B------:R-:W-:-:S03]  /*4860*/  @P0 FADD.FTZ R180, R180, R179 ;  /* 0x000000b3b4b40221 */ /* 0x000fc60000010000 */
[----:B------:R-:W-:Y:S02]  /*4870*/  @P1 PRMT R110, R110, 0x5410, R178 ;  /* 0x000054106e6e1816 */ /* 0x000fe400000000b2 */
[----:B------:R-:W-:Y:S02]  /*4880*/  @P0 PRMT R178, RZ, 0x7610, R175 ;  /* 0x00007610ffb20816 */ /* 0x000fe400000000af */
[----:B------:R-:W-:-:S03]  /*4890*/  @P1 F2FP.BF16.PACK_AB R179, RZ, R180 ;  /* 0x000000b4ffb3123e */ /* 0x000fc600000010ff */
[----:B------:R-:W-:Y:S01]  /*48a0*/  @P0 FADD.FTZ R6, R6, R178 ;  /* 0x000000b206060221 */ /* 0x000fe20000010000 */
[----:B------:R-:W-:Y:S02]  /*48b0*/  ISETP.NE.U32.AND P0, PT, RZ, c[0x0][0x258], PT ;  /* 0x00009600ff007a0c */ /* 0x000fe40003f05070 */
[----:B------:R-:W-:Y:S02]  /*48c0*/  @P1 PRMT R111, R179, 0x7610, R111 ;  /* 0x00007610b36f1816 */ /* 0x000fe4000000006f */
[----:B------:R-:W-:Y:S02]  /*48d0*/  ISETP.NE.AND.EX P0, PT, RZ, c[0x0][0x25c], PT, P0 ;  /* 0x00009700ff007a0c */ /* 0x000fe40003f05300 */
[----:B------:R-:W-:Y:S02]  /*48e0*/  @P6 F2FP.BF16.PACK_AB R178, RZ, R182 ;  /* 0x000000b6ffb2623e */ /* 0x000fe400000010ff */
[----:B------:R-:W-:Y:S02]  /*48f0*/  @P6 F2FP.BF16.PACK_AB R179, RZ, R180 ;  /* 0x000000b4ffb3623e */ /* 0x000fe400000010ff */
[----:B------:R-:W-:-:S02]  /*4900*/  @P6 PRMT R106, R106, 0x5410, R178 ;  /* 0x000054106a6a6816 */ /* 0x000fc400000000b2 */
[----:B------:R-:W-:Y:S02]  /*4910*/  @P6 PRMT R107, R179, 0x7610, R107 ;  /* 0x00007610b36b6816 */ /* 0x000fe4000000006b */
[-C--:B------:R-:W-:Y:S02]  /*4920*/  @P1 F2FP.BF16.PACK_AB R178, RZ, R6.reuse ;  /* 0x00000006ffb2123e */ /* 0x080fe400000010ff */
[----:B------:R-:W-:Y:S02]  /*4930*/  @P6 F2FP.BF16.PACK_AB R179, RZ, R6 ;  /* 0x00000006ffb3623e */ /* 0x000fe400000010ff */
[----:B------:R-:W-:Y:S02]  /*4940*/  @P1 PRMT R111, R111, 0x5410, R178 ;  /* 0x000054106f6f1816 */ /* 0x000fe400000000b2 */
[----:B------:R-:W-:Y:S01]  /*4950*/  @P6 PRMT R107, R107, 0x5410, R179 ;  /* 0x000054106b6b6816 */ /* 0x000fe200000000b3 */
[----:B------:R-:W-:-:S05]  /*4960*/  @P0 IMAD.WIDE.U32 R178, R0, R183, c[0x0][0x258] ;  /* 0x0000960000b20625 */ /* 0x000fca00078e00b7 */
[----:B------:R0:W-:Y:S02]  /*4970*/  @P0 STG.E.128 [R178.64], R108 ;  /* 0x0000006cb2000986 */ /* 0x0001e4000c101d04 */
[----:B0-----:R-:W-:Y:S02]  /*4980*/  F2FP.BF16.PACK_AB R178, R182, R181 ;  /* 0x000000b5b6b2723e */ /* 0x001fe400000010ff */
[----:B------:R-:W-:Y:S01]  /*4990*/  F2FP.BF16.PACK_AB R179, R6, R180 ;  /* 0x000000b406b3723e */ /* 0x000fe200000010ff */
[----:B------:R-:W-:-:S05]  /*49a0*/  IMAD.WIDE.U32 R180, R0, R183, c[0x0][0x248] ;  /* 0x0000920000b47625 */ /* 0x000fca00078e00b7 */
[----:B------:R0:W-:Y:S02]  /*49b0*/  STG.E.128 [R180.64], R176 ;  /* 0x000000b0b4007986 */ /* 0x0001e4000c101d04 */
[----:B0-----:R-:W-:-:S04]  /*49c0*/  @P6 LEA R176, P0, R0, c[0x0][0x250], 0x4 ;  /* 0x0000940000b06a11 */ /* 0x001fc800078020ff */
[----:B------:R-:W-:-:S05]  /*49d0*/  @P6 LEA.HI.X R177, R0, c[0x0][0x254], RZ, 0x4, P0 ;  /* 0x0000950000b16a11 */ /* 0x000fca00000f24ff */
[----:B------:R0:W-:Y:S04]  /*49e0*/  @P6 STG.E.128 [R176.64], R104 ;  /* 0x00000068b0006986 */ /* 0x0001e8000c101d04 */
.L_x_19:
[----:B------:R-:W-:Y:S05]  /*49f0*/  BSYNC B1 ;  /* 0x0000000000017941 */ /* 0x000fea0003800000 */
.L_x_18:
[----:B------:R-:W-:-:S04]  /*4a00*/  MOV R0, c[0x0][0x160] ;  /* 0x0000580000007a02 */ /* 0x000fc80000000f00 */
[----:B------:R-:W-:-:S04]  /*4a10*/  LEA R2, R0, R2, 0x2 ;  /* 0x0000000200027211 */ /* 0x000fc800078e10ff */
[----:B------:R-:W-:-:S13]  /*4a20*/  ISETP.GE.AND P0, PT, R2, c[0x0][0x164], PT ;  /* 0x0000590002007a0c */ /* 0x000fda0003f06270 */
[----:B01---5:R-:W-:Y:S01]  /*4a30*/  @P0 CALL.REL.NOINC `(.L_x_1) ;  /* 0x0000001000000944 */ /* 0x023fe20003c00000 */
[----:B------:R-:W-:Y:S05]  /*4a40*/  BRA `(.L_x_20) ;  /* 0xffffc36000007947 */ /* 0x000fea000383ffff */
.L_x_1:
[----:B------:R-:W-:Y:S05]  /*4a50*/  BSYNC B0 ;  /* 0x0000000000007941 */ /* 0x000fea0003800000 */
.L_x_0:
[----:B------:R-:W0:Y:S01]  /*4a60*/  S2R R176, SR_TID.X ;  /* 0x0000000000b07919 */ /* 0x000e220000002100 */
[----:B------:R-:W-:Y:S01]  /*4a70*/  WARPSYNC 0xffffffff ;  /* 0xffffffff00007948 */ /* 0x000fe20003800000 */
[----:B------:R-:W-:Y:S01]  /*4a80*/  BSSY B0, `(.L_x_21) ;  /* 0x00000c9000007945 */ /* 0x000fe20003800000 */
[----:B0-----:R-:W-:Y:S02]  /*4a90*/  SHF.R.U32.HI R0, RZ, 0x5, R176 ;  /* 0x00000005ff007819 */ /* 0x001fe400000116b0 */
[----:B------:R-:W-:-:S03]  /*4aa0*/  LOP3.LUT R2, R176, 0x1f, RZ, 0xc0, !PT ;  /* 0x0000001fb0027812 */ /* 0x000fc600078ec0ff */
[----:B------:R-:W-:-:S05]  /*4ab0*/  IMAD.SHL.U32 R3, R0, 0x80, RZ ;  /* 0x0000008000037824 */ /* 0x000fca00078e00ff */
[----:B------:R-:W-:-:S04]  /*4ac0*/  LOP3.LUT R0, R3, 0xffffff80, R2, 0xe2, !PT ;  /* 0xffffff8003007812 */ /* 0x000fc800078ee202 */
[----:B------:R-:W-:-:S05]  /*4ad0*/  SHF.L.U32 R2, R0, 0x5, RZ ;  /* 0x0000000500027819 */ /* 0x000fca00000006ff */
[----:B------:R-:W-:Y:S04]  /*4ae0*/  STS.128 [R2], R68 ;  /* 0x0000004402007388 */ /* 0x000fe80000000c00 */
[----:B------:R-:W-:Y:S04]  /*4af0*/  STS.128 [R2+0x10], R72 ;  /* 0x0000104802007388 */ /* 0x000fe80000000c00 */
[----:B------:R-:W-:Y:S04]  /*4b00*/  STS.128 [R2+0x400], R36 ;  /* 0x0004002402007388 */ /* 0x000fe80000000c00 */
[----:B------:R-:W-:Y:S04]  /*4b10*/  STS.128 [R2+0x410], R48 ;  /* 0x0004103002007388 */ /* 0x000fe80000000c00 */
[----:B------:R-:W-:Y:S04]  /*4b20*/  STS.128 [R2+0x800], R80 ;  /* 0x0008005002007388 */ /* 0x000fe80000000c00 */
[----:B------:R-:W-:Y:S04]  /*4b30*/  STS.128 [R2+0x810], R84 ;  /* 0x0008105402007388 */ /* 0x000fe80000000c00 */
[----:B------:R-:W-:Y:S04]  /*4b40*/  STS.128 [R2+0xc00], R88 ;  /* 0x000c005802007388 */ /* 0x000fe80000000c00 */
[----:B------:R-:W-:Y:S04]  /*4b50*/  STS.128 [R2+0xc10], R92 ;  /* 0x000c105c02007388 */ /* 0x000fe80000000c00 */
[----:B------:R-:W-:Y:S06]  /*4b60*/  BAR.SYNC.DEFER_BLOCKING 0x0 ;  /* 0x0000000000007b1d */ /* 0x000fec0000010000 */
[----:B------:R-:W0:Y:S04]  /*4b70*/  LDS R3, [R176.X4] ;  /* 0x00000000b0037984 */ /* 0x000e280000004800 */
[----:B-----5:R-:W1:Y:S04]  /*4b80*/  LDS R4, [R176.X4+0x1000] ;  /* 0x00100000b0047984 */ /* 0x020e680000004800 */
[----:B------:R-:W-:Y:S04]  /*4b90*/  LDS R70, [R176.X4+0x200] ;  /* 0x00020000b0467984 */ /* 0x000fe80000004800 */
[----:B------:R-:W-:Y:S04]  /*4ba0*/  LDS R105, [R176.X4+0x1200] ;  /* 0x00120000b0697984 */ /* 0x000fe80000004800 */
[----:B------:R-:W-:Y:S04]  /*4bb0*/  LDS R71, [R176.X4+0x400] ;  /* 0x00040000b0477984 */ /* 0x000fe80000004800 */
[----:B------:R-:W-:Y:S04]  /*4bc0*/  LDS R82, [R176.X4+0x1400] ;  /* 0x00140000b0527984 */ /* 0x000fe80000004800 */
[----:B------:R-:W-:Y:S04]  /*4bd0*/  LDS R72, [R176.X4+0x600] ;  /* 0x00060000b0487984 */ /* 0x000fe80000004800 */
[----:B------:R-:W-:Y:S04]  /*4be0*/  LDS R81, [R176.X4+0x1600] ;  /* 0x00160000b0517984 */ /* 0x000fe80000004800 */
[----:B------:R-:W-:Y:S04]  /*4bf0*/  LDS R73, [R176.X4+0x800] ;  /* 0x00080000b0497984 */ /* 0x000fe80000004800 */
[----:B------:R-:W-:Y:S04]  /*4c00*/  LDS R84, [R176.X4+0x1800] ;  /* 0x00180000b0547984 */ /* 0x000fe80000004800 */
[----:B------:R-:W-:Y:S01]  /*4c10*/  LDS R74, [R176.X4+0xa00] ;  /* 0x000a0000b04a7984 */ /* 0x000fe20000004800 */
[----:B0-----:R-:W-:-:S03]  /*4c20*/  FADD.FTZ R3, RZ, R3 ;  /* 0x00000003ff037221 */ /* 0x001fc60000010000 */
[----:B------:R-:W-:Y:S01]  /*4c30*/  LDS R83, [R176.X4+0x1a00] ;  /* 0x001a0000b0537984 */ /* 0x000fe20000004800 */
[----:B-1----:R-:W-:-:S03]  /*4c40*/  FADD.FTZ R3, R3, R4 ;  /* 0x0000000403037221 */ /* 0x002fc60000010000 */
[----:B------:R-:W-:Y:S04]  /*4c50*/  LDS R75, [R176.X4+0xc00] ;  /* 0x000c0000b04b7984 */ /* 0x000fe80000004800 */
[----:B------:R-:W-:Y:S04]  /*4c60*/  LDS R86, [R176.X4+0x1c00] ;  /* 0x001c0000b0567984 */ /* 0x000fe80000004800 */
[----:B------:R-:W-:Y:S04]  /*4c70*/  LDS R80, [R176.X4+0xe00] ;  /* 0x000e0000b0507984 */ /* 0x000fe80000004800 */
[----:B------:R-:W-:Y:S04]  /*4c80*/  LDS R85, [R176.X4+0x1e00] ;  /* 0x001e0000b0557984 */ /* 0x000fe80000004800 */
[----:B------:R-:W0:Y:S04]  /*4c90*/  LDS R8, [R176.X4+0x2000] ;  /* 0x00200000b0087984 */ /* 0x000e280000004800 */
        /* <DEDUP_REMOVED lines=10> */
[----:B0-----:R-:W-:-:S03]  /*4d40*/  FADD.FTZ R3, R3, R8 ;  /* 0x0000000803037221 */ /* 0x001fc60000010000 */
[----:B------:R-:W-:Y:S04]  /*4d50*/  LDS R37, [R176.X4+0x3600] ;  /* 0x00360000b0257984 */ /* 0x000fe80000004800 */
[----:B------:R-:W-:Y:S04]  /*4d60*/  LDS R36, [R176.X4+0x3800] ;  /* 0x00380000b0247984 */ /* 0x000fe80000004800 */
[----:B------:R-:W-:Y:S04]  /*4d70*/  LDS R20, [R176.X4+0x3a00] ;  /* 0x003a0000b0147984 */ /* 0x000fe80000004800 */
[----:B------:R-:W-:Y:S04]  /*4d80*/  LDS R17, [R176.X4+0x3c00] ;  /* 0x003c0000b0117984 */ /* 0x000fe80000004800 */
[----:B------:R-:W-:Y:S04]  /*4d90*/  LDS R0, [R176.X4+0x3e00] ;  /* 0x003e0000b0007984 */ /* 0x000fe80000004800 */
[----:B------:R-:W-:Y:S06]  /*4da0*/  BAR.SYNC.DEFER_BLOCKING 0x0 ;  /* 0x0000000000007b1d */ /* 0x000fec0000010000 */
        /* <DEDUP_REMOVED lines=10> */
[----:B------:R-:W1:Y:S04]  /*4e50*/  LDS R90, [R176.X4+0x1000] ;  /* 0x00100000b05a7984 */ /* 0x000e680000004800 */
        /* <DEDUP_REMOVED lines=24> */
[----:B------:R-:W1:Y:S04]  /*4fe0*/  LDS R66, [R176.X4+0x3000] ;  /* 0x00300000b0427984 */ /* 0x000e680000004800 */
        /* <DEDUP_REMOVED lines=8> */
[----:B------:R-:W-:Y:S01]  /*5070*/  BAR.SYNC.DEFER_BLOCKING 0x0 ;  /* 0x0000000000007b1d */ /* 0x000fe20000010000 */
[----:B-1----:R-:W-:-:S05]  /*5080*/  FADD.FTZ R65, R5, R66 ;  /* 0x0000004205417221 */ /* 0x002fca0000010000 */
[----:B------:R-:W-:Y:S04]  /*5090*/  STS.128 [R2], R128 ;  /* 0x0000008002007388 */ /* 0x000fe80000000c00 */
[----:B------:R-:W-:Y:S04]  /*50a0*/  STS.128 [R2+0x10], R132 ;  /* 0x0000108402007388 */ /* 0x000fe80000000c00 */
[----:B------:R0:W-:Y:S04]  /*50b0*/  STS.128 [R2+0x400], R28 ;  /* 0x0004001c02007388 */ /* 0x0001e80000000c00 */
[----:B------:R-:W-:Y:S04]  /*50c0*/  STS.128 [R2+0x410], R160 ;  /* 0x000410a002007388 */ /* 0x000fe80000000c00 */
[----:B------:R-:W-:Y:S04]  /*50d0*/  STS.128 [R2+0x800], R140 ;  /* 0x0008008c02007388 */ /* 0x000fe80000000c00 */
[----:B------:R-:W-:Y:S04]  /*50e0*/  STS.128 [R2+0x810], R144 ;  /* 0x0008109002007388 */ /* 0x000fe80000000c00 */
[----:B------:R-:W-:Y:S01]  /*50f0*/  STS.128 [R2+0xc00], R148 ;  /* 0x000c009402007388 */ /* 0x000fe20000000c00 */
[----:B0-----:R-:W-:-:S03]  /*5100*/  FADD.FTZ R29, R3, R10 ;  /* 0x0000000a031d7221 */ /* 0x001fc60000010000 */
        /* <DEDUP_REMOVED lines=38> */
[----:B------:R1:W-:Y:S04]  /*5370*/  STS.128 [R2], R96 ;  /* 0x0000006002007388 */ /* 0x0003e80000000c00 */
[----:B------:R-:W-:Y:S04]  /*5380*/  STS.128 [R2+0x10], R100 ;  /* 0x0000106402007388 */ /* 0x000fe80000000c00 */
[----:B------:R0:W-:Y:S04]  /*5390*/  STS.128 [R2+0x400], R24 ;  /* 0x0004001802007388 */ /* 0x0001e80000000c00 */
[----:B------:R-:W-:Y:S04]  /*53a0*/  STS.128 [R2+0x410], R136 ;  /* 0x0004108802007388 */ /* 0x000fe80000000c00 */
[----:B------:R-:W-:Y:S01]  /*53b0*/  STS.128 [R2+0x800], R112 ;  /* 0x0008007002007388 */ /* 0x000fe20000000c00 */
[----:B-1----:R-:W-:-:S03]  /*53c0*/  FADD.FTZ R97, R9, R130 ;  /* 0x0000008209617221 */ /* 0x002fc60000010000 */
[----:B------:R-:W-:Y:S04]  /*53d0*/  STS.128 [R2+0x810], R116 ;  /* 0x0008107402007388 */ /* 0x000fe80000000c00 */
[----:B------:R-:W-:Y:S04]  /*53e0*/  STS.128 [R2+0xc00], R120 ;  /* 0x000c007802007388 */ /* 0x000fe80000000c00 */
[----:B------:R1:W-:Y:S04]  /*53f0*/  STS.128 [R2+0xc10], R124 ;  /* 0x000c107c02007388 */ /* 0x0003e80000000c00 */
[----:B------:R-:W-:Y:S06]  /*5400*/  BAR.SYNC.DEFER_BLOCKING 0x0 ;  /* 0x0000000000007b1d */ /* 0x000fec0000010000 */
[----:B0-----:R-:W0:Y:S01]  /*5410*/  S2R R24, SR_CTAID.X ;  /* 0x0000000000187919 */ /* 0x001e220000002500 */
[----:B-1----:R-:W-:-:S04]  /*5420*/  IADD3 R2, -R176, 0x7f, RZ ;  /* 0x0000007fb0027810 */ /* 0x002fc80007ffe1ff */
[----:B------:R-:W-:-:S04]  /*5430*/  IADD3 R60, R2, c[0x0][0x168], RZ ;  /* 0x00005a00023c7a10 */ /* 0x000fc80007ffe0ff */
[C---:B------:R-:W-:Y:S02]  /*5440*/  ISETP.GE.U32.AND P6, PT, R60.reuse, 0x100, PT ;  /* 0x000001003c00780c */ /* 0x040fe40003fc6070 */
[----:B------:R-:W-:Y:S01]  /*5450*/  ISETP.GE.U32.AND P5, PT, R60, 0x180, PT ;  /* 0x000001803c00780c */ /* 0x000fe20003fa6070 */
[----:B------:R-:W1:Y:S04]  /*5460*/  LDS R11, [R176.X4] ;  /* 0x00000000b00b7984 */ /* 0x000e680000004800 */
[----:B------:R-:W2:Y:S01]  /*5470*/  LDS R132, [R176.X4+0x1000] ;  /* 0x00100000b0847984 */ /* 0x000ea20000004800 */
[----:B0-----:R-:W-:-:S03]  /*5480*/  IMAD R4, R24, c[0x0][0x168], RZ ;  /* 0x00005a0018047a24 */ /* 0x001fc600078e02ff */
[----:B------:R-:W0:Y:S02]  /*5490*/  LDS R96, [R176.X4+0x2000] ;  /* 0x00200000b0607984 */ /* 0x000e240000004800 */
[----:B------:R-:W-:Y:S02]  /*54a0*/  IADD3 R4, P0, R4, R176, RZ ;  /* 0x000000b004047210 */ /* 0x000fe40007f1e0ff */
[----:B------:R-:W3:Y:S02]  /*54b0*/  LDS R98, [R176.X4+0x3000] ;  /* 0x00300000b0627984 */ /* 0x000ee40000004800 */
[----:B------:R-:W-:Y:S02]  /*54c0*/  IADD3.X R3, RZ, RZ, RZ, P0, !PT ;  /* 0x000000ffff037210 */ /* 0x000fe400007fe4ff */
[----:B------:R-:W-:Y:S02]  /*54d0*/  LOP3.LUT P0, RZ, R60, 0xffffff80, RZ, 0xc0, !PT ;  /* 0xffffff803cff7812 */ /* 0x000fe4000780c0ff */
[----:B------:R-:W-:-:S02]  /*54e0*/  SHF.L.U32 R2, R4, 0x2, RZ ;  /* 0x0000000204027819 */ /* 0x000fc400000006ff */
[----:B------:R-:W-:Y:S02]  /*54f0*/  SHF.L.U64.HI R3, R4, 0x2, R3 ;  /* 0x0000000204037819 */ /* 0x000fe40000010203 */
[C---:B------:R-:W-:Y:S02]  /*5500*/  IADD3 R10, P1, R2.reuse, c[0x0][0x228], RZ ;  /* 0x00008a00020a7a10 */ /* 0x040fe40007f3e0ff */
[C---:B------:R-:W-:Y:S02]  /*5510*/  IADD3 R8, P2, R2.reuse, c[0x0][0x220], RZ ;  /* 0x0000880002087a10 */ /* 0x040fe40007f5e0ff */
[C---:B------:R-:W-:Y:S02]  /*5520*/  IADD3 R4, P3, R2.reuse, c[0x0][0x238], RZ ;  /* 0x00008e0002047a10 */ /* 0x040fe40007f7e0ff */
[----:B------:R-:W-:Y:S02]  /*5530*/  IADD3 R2, P4, R2, c[0x0][0x230], RZ ;  /* 0x00008c0002027a10 */ /* 0x000fe40007f9e0ff */
[----:B------:R-:W-:-:S02]  /*5540*/  IADD3.X R9, R3, c[0x0][0x224], RZ, P2, !PT ;  /* 0x0000890003097a10 */ /* 0x000fc400017fe4ff */
[----:B------:R-:W-:Y:S01]  /*5550*/  IADD3.X R5, R3, c[0x0][0x23c], RZ, P3, !PT ;  /* 0x00008f0003057a10 */ /* 0x000fe20001ffe4ff */
[----:B-1----:R-:W-:-:S04]  /*5560*/  FADD.FTZ R11, RZ, R11 ;  /* 0x0000000bff0b7221 */ /* 0x002fc80000010000 */
[----:B--2---:R-:W-:-:S04]  /*5570*/  FADD.FTZ R11, R11, R132 ;  /* 0x000000840b0b7221 */ /* 0x004fc80000010000 */
[----:B0-----:R-:W-:-:S04]  /*5580*/  FADD.FTZ R11, R11, R96 ;  /* 0x000000600b0b7221 */ /* 0x001fc80000010000 */
[----:B---3--:R-:W-:Y:S01]  /*5590*/  FADD.FTZ R99, R11, R98 ;  /* 0x000000620b637221 */ /* 0x008fe20000010000 */
[C---:B------:R-:W-:Y:S02]  /*55a0*/  IADD3.X R11, R3.reuse, c[0x0][0x22c], RZ, P1, !PT ;  /* 0x00008b00030b7a10 */ /* 0x040fe40000ffe4ff */
[----:B------:R-:W-:Y:S01]  /*55b0*/  IADD3.X R3, R3, c[0x0][0x234], RZ, P4, !PT ;  /* 0x00008d0003037a10 */ /* 0x000fe200027fe4ff */
[----:B------:R-:W-:Y:S05]  /*55c0*/  @!P0 BRA `(.L_x_22) ;  /* 0x0000014000008947 */ /* 0x000fea0003800000 */
[----:B------:R-:W-:Y:S02]  /*55d0*/  MOV R24, R10 ;  /* 0x0000000a00187202 */ /* 0x000fe40000000f00 */
[----:B------:R-:W-:Y:S02]  /*55e0*/  MOV R25, R11 ;  /* 0x0000000b00197202 */ /* 0x000fe40000000f00 */
[----:B------:R-:W-:Y:S02]  /*55f0*/  MOV R26, R8 ;  /* 0x00000008001a7202 */ /* 0x000fe40000000f00 */
[----:B------:R-:W-:Y:S01]  /*5600*/  MOV R27, R9 ;  /* 0x00000009001b7202 */ /* 0x000fe20000000f00 */
[----:B------:R0:W-:Y:S01]  /*5610*/  STG.E [R24.64], R65 ;  /* 0x0000004118007986 */ /* 0x0001e2000c101904 */
[----:B------:R-:W-:-:S02]  /*5620*/  MOV R30, R4 ;  /* 0x00000004001e7202 */ /* 0x000fc40000000f00 */
[----:B------:R-:W-:Y:S01]  /*5630*/  MOV R31, R5 ;  /* 0x00000005001f7202 */ /* 0x000fe20000000f00 */
[----:B------:R1:W-:Y:S01]  /*5640*/  STG.E [R26.64], R29 ;  /* 0x0000001d1a007986 */ /* 0x0003e2000c101904 */
[----:B------:R-:W-:Y:S02]  /*5650*/  IADD3 R10, P0, R10, 0x200, RZ ;  /* 0x000002000a0a7810 */ /* 0x000fe40007f1e0ff */
[----:B------:R-:W-:Y:S01]  /*5660*/  IADD3 R8, P1, R8, 0x200, RZ ;  /* 0x0000020008087810 */ /* 0x000fe20007f3e0ff */
[----:B------:R1:W-:Y:S01]  /*5670*/  STG.E [R30.64], R99 ;  /* 0x000000631e007986 */ /* 0x0003e2000c101904 */
[----:B------:R-:W-:Y:S02]  /*5680*/  IADD3 R4, P2, R4, 0x200, RZ ;  /* 0x0000020004047810 */ /* 0x000fe40007f5e0ff */
[----:B------:R-:W-:Y:S01]  /*5690*/  IADD3.X R11, RZ, R11, RZ, P0, !PT ;  /* 0x0000000bff0b7210 */ /* 0x000fe200007fe4ff */
[----:B0-----:R-:W-:Y:S01]  /*56a0*/  IMAD.MOV.U32 R24, RZ, RZ, R2 ;  /* 0x000000ffff187224 */ /* 0x001fe200078e0002 */
[----:B------:R-:W-:-:S02]  /*56b0*/  MOV R25, R3 ;  /* 0x0000000300197202 */ /* 0x000fc40000000f00 */
[----:B------:R-:W-:Y:S02]  /*56c0*/  IADD3 R2, P3, R2, 0x200, RZ ;  /* 0x0000020002027810 */ /* 0x000fe40007f7e0ff */
[----:B------:R-:W-:Y:S01]  /*56d0*/  IADD3.X R9, RZ, R9, RZ, P1, !PT ;  /* 0x00000009ff097210 */ /* 0x000fe20000ffe4ff */
[----:B------:R1:W-:Y:S01]  /*56e0*/  STG.E [R24.64], R97 ;  /* 0x0000006118007986 */ /* 0x0003e2000c101904 */
[----:B------:R-:W-:Y:S02]  /*56f0*/  IADD3.X R5, RZ, R5, RZ, P2, !PT ;  /* 0x00000005ff057210 */ /* 0x000fe400017fe4ff */
[----:B------:R-:W-:Y:S02]  /*5700*/  IADD3.X R3, RZ, R3, RZ, P3, !PT ;  /* 0x00000003ff037210 */ /* 0x000fe40001ffe4ff */
.L_x_22:
[----:B------:R-:W-:Y:S05]  /*5710*/  BSYNC B0 ;  /* 0x0000000000007941 */ /* 0x000fea0003800000 */
.L_x_21:
[----:B------:R-:W-:Y:S01]  /*5720*/  FADD.FTZ R80, RZ, R80 ;  /* 0x00000050ff507221 */ /* 0x000fe20000010000 */
[----:B-1----:R-:W-:Y:S01]  /*5730*/  LDS R31, [R176.X4+0x1200] ;  /* 0x00120000b01f7984 */ /* 0x002fe20000004800 */
[----:B------:R-:W-:Y:S01]  /*5740*/  FADD.FTZ R74, RZ, R74 ;  /* 0x0000004aff4a7221 */ /* 0x000fe20000010000 */
[----:B------:R-:W-:Y:S01]  /*5750*/  BSSY B0, `(.L_x_23) ;  /* 0x000009e000007945 */ /* 0x000fe20003800000 */
[----:B------:R-:W-:Y:S01]  /*5760*/  FADD.FTZ R85, R80, R85 ;  /* 0x0000005550557221 */ /* 0x000fe20000010000 */
[----:B------:R-:W-:Y:S01]  /*5770*/  LDS R24, [R176.X4+0x800] ;  /* 0x00080000b0187984 */ /* 0x000fe20000004800 */
[----:B------:R-:W-:Y:S01]  /*5780*/  FADD.FTZ R53, RZ, R53 ;  /* 0x00000035ff357221 */ /* 0x000fe20000010000 */
[----:B------:R-:W-:Y:S01]  /*5790*/  ISETP.GE.U32.AND P0, PT, R60, 0x200, PT ;  /* 0x000002003c00780c */ /* 0x000fe20003f06070 */
[----:B------:R-:W-:Y:S01]  /*57a0*/  FADD.FTZ R83, R74, R83 ;  /* 0x000000534a537221 */ /* 0x000fe20000010000 */
[----:B------:R-:W-:Y:S01]  /*57b0*/  LDS R26, [R176.X4+0xa00] ;  /* 0x000a0000b01a7984 */ /* 0x000fe20000004800 */
[----:B------:R-:W-:Y:S01]  /*57c0*/  FADD.FTZ R85, R85, R48 ;  /* 0x0000003055557221 */ /* 0x000fe20000010000 */
[C---:B------:R-:W-:Y:S01]  /*57d0*/  ISETP.GE.U32.AND P1, PT, R60.reuse, 0x280, PT ;  /* 0x000002803c00780c */ /* 0x040fe20003f26070 */
[----:B------:R-:W-:Y:S01]  /*57e0*/  FADD.FTZ R52, RZ, R52 ;  /* 0x00000034ff347221 */ /* 0x000fe20000010000 */
[----:B------:R-:W-:Y:S01]  /*57f0*/  LDS R27, [R176.X4+0xc00] ;  /* 0x000c0000b01b7984 */ /* 0x000fe20000004800 */
[----:B------:R-:W-:Y:S01]  /*5800*/  FADD.FTZ R53, R53, R58 ;  /* 0x0000003a35357221 */ /* 0x000fe20000010000 */
[C---:B------:R-:W-:Y:S01]  /*5810*/  ISETP.GE.U32.AND P2, PT, R60.reuse, 0x300, PT ;  /* 0x000003003c00780c */ /* 0x040fe20003f46070 */
[----:B------:R-:W-:Y:S01]  /*5820*/  FADD.FTZ R45, RZ, R45 ;  /* 0x0000002dff2d7221 */ /* 0x000fe20000010000 */
[----:B------:R-:W-:Y:S01]  /*5830*/  LDS R29, [R176.X4+0xe00] ;  /* 0x000e0000b01d7984 */ /* 0x000fe20000004800 */
[----:B------:R-:W-:Y:S01]  /*5840*/  FADD.FTZ R47, RZ, R47 ;  /* 0x0000002fff2f7221 */ /* 0x000fe20000010000 */
[C---:B------:R-:W-:Y:S01]  /*5850*/  ISETP.GE.U32.AND P3, PT, R60.reuse, 0x380, PT ;  /* 0x000003803c00780c */ /* 0x040fe20003f66070 */
[----:B------:R-:W-:Y:S01]  /*5860*/  FADD.FTZ R73, RZ, R73 ;  /* 0x00000049ff497221 */ /* 0x000fe20000010000 */
[----:B------:R-:W-:Y:S01]  /*5870*/  LDS R30, [R176.X4+0x1c00] ;  /* 0x001c0000b01e7984 */ /* 0x000fe20000004800 */
[----:B------:R-:W-:Y:S01]  /*5880*/  FADD.FTZ R75, RZ, R75 ;  /* 0x0000004bff4b7221 */ /* 0x000fe20000010000 */
[----:B------:R-:W-:Y:S01]  /*5890*/  ISETP.GE.U32.AND P4, PT, R60, 0x400, PT ;  /* 0x000004003c00780c */ /* 0x000fe20003f86070 */
[----:B------:R-:W-:Y:S01]  /*58a0*/  FADD.FTZ R83, R83, R50 ;  /* 0x0000003253537221 */ /* 0x000fe20000010000 */
[----:B------:R-:W-:Y:S01]  /*58b0*/  LDS R65, [R176.X4+0x2600] ;  /* 0x00260000b0417984 */ /* 0x000fe20000004800 */
[----:B------:R-:W-:-:S02]  /*58c0*/  FADD.FTZ R85, R85, R0 ;  /* 0x0000000055557221 */ /* 0x000fc40000010000 */
[----:B------:R-:W-:Y:S01]  /*58d0*/  FADD.FTZ R46, RZ, R46 ;  /* 0x0000002eff2e7221 */ /* 0x000fe20000010000 */
[----:B------:R-:W0:Y:S01]  /*58e0*/  LDS R0, [R176.X4+0x200] ;  /* 0x00020000b0007984 */ /* 0x000e220000004800 */
[----:B------:R-:W-:Y:S02]  /*58f0*/  FADD.FTZ R52, R52, R57 ;  /* 0x0000003934347221 */ /* 0x000fe40000010000 */
[----:B------:R-:W-:Y:S01]  /*5900*/  FADD.FTZ R53, R53, R42 ;  /* 0x0000002a35357221 */ /* 0x000fe20000010000 */
[----:B------:R-:W-:Y:S01]  /*5910*/  LDS R57, [R176.X4+0x2200] ;  /* 0x00220000b0397984 */ /* 0x000fe20000004800 */
[----:B------:R-:W-:Y:S02]  /*5920*/  FADD.FTZ R45, R45, R54 ;  /* 0x000000362d2d7221 */ /* 0x000fe40000010000 */
[----:B------:R-:W-:Y:S02]  /*5930*/  FADD.FTZ R47, R47, R56 ;  /* 0x000000382f2f7221 */ /* 0x000fe40000010000 */
[----:B------:R-:W-:-:S02]  /*5940*/  FADD.FTZ R71, RZ, R71 ;  /* 0x00000047ff477221 */ /* 0x000fc40000010000 */
[----:B------:R-:W-:Y:S02]  /*5950*/  FADD.FTZ R84, R73, R84 ;  /* 0x0000005449547221 */ /* 0x000fe40000010000 */
[----:B------:R-:W-:Y:S01]  /*5960*/  FADD.FTZ R86, R75, R86 ;  /* 0x000000564b567221 */ /* 0x000fe20000010000 */
[----:B------:R-:W-:Y:S01]  /*5970*/  LDS R73, [R176.X4+0x2a00] ;  /* 0x002a0000b0497984 */ /* 0x000fe20000004800 */
[----:B------:R-:W-:Y:S02]  /*5980*/  FADD.FTZ R83, R83, R20 ;  /* 0x0000001453537221 */ /* 0x000fe40000010000 */
[----:B------:R-:W-:Y:S01]  /*5990*/  FADD.FTZ R88, RZ, R88 ;  /* 0x00000058ff587221 */ /* 0x000fe20000010000 */
[----:B------:R-:W-:Y:S01]  /*59a0*/  LDS R20, [R176.X4+0x600] ;  /* 0x00060000b0147984 */ /* 0x000fe20000004800 */
[----:B------:R-:W-:Y:S02]  /*59b0*/  FADD.FTZ R44, RZ, R44 ;  /* 0x0000002cff2c7221 */ /* 0x000fe40000010000 */
[----:B------:R-:W-:Y:S01]  /*59c0*/  FADD.FTZ R46, R46, R55 ;  /* 0x000000372e2e7221 */ /* 0x000fe20000010000 */
[----:B------:R-:W-:Y:S01]  /*59d0*/  LDS R75, [R176.X4+0x3200] ;  /* 0x00320000b04b7984 */ /* 0x000fe20000004800 */
[----:B------:R-:W-:-:S02]  /*59e0*/  FADD.FTZ R43, R52, R43 ;  /* 0x0000002b342b7221 */ /* 0x000fc40000010000 */
[----:B------:R-:W-:Y:S01]  /*59f0*/  FADD.FTZ R53, R53, R18 ;  /* 0x0000001235357221 */ /* 0x000fe20000010000 */
[----:B------:R-:W-:Y:S01]  /*5a00*/  LDS R55, [R176.X4+0x1a00] ;  /* 0x001a0000b0377984 */ /* 0x000fe20000004800 */
[----:B------:R-:W-:Y:S02]  /*5a10*/  FADD.FTZ R72, RZ, R72 ;  /* 0x00000048ff487221 */ /* 0x000fe40000010000 */
[----:B------:R-:W-:Y:S01]  /*5a20*/  FADD.FTZ R70, RZ, R70 ;  /* 0x00000046ff467221 */ /* 0x000fe20000010000 */
[----:B------:R-:W1:Y:S01]  /*5a30*/  LDS R18, [R176.X4+0x400] ;  /* 0x00040000b0127984 */ /* 0x000e620000004800 */
[----:B------:R-:W-:Y:S02]  /*5a40*/  FADD.FTZ R82, R71, R82 ;  /* 0x0000005247527221 */ /* 0x000fe40000010000 */
[----:B------:R-:W-:Y:S01]  /*5a50*/  FADD.FTZ R51, R84, R51 ;  /* 0x0000003354337221 */ /* 0x000fe20000010000 */
[----:B------:R-:W-:Y:S01]  /*5a60*/  LDS R71, [R176.X4+0x2800] ;  /* 0x00280000b0477984 */ /* 0x000fe20000004800 */
[----:B------:R-:W-:-:S02]  /*5a70*/  FADD.FTZ R86, R86, R49 ;  /* 0x0000003156567221 */ /* 0x000fc40000010000 */
[----:B------:R-:W-:Y:S01]  /*5a80*/  FADD.FTZ R88, R88, R89 ;  /* 0x0000005958587221 */ /* 0x000fe20000010000 */
[----:B------:R-:W-:Y:S01]  /*5a90*/  LDS R49, [R176.X4+0x1800] ;  /* 0x00180000b0317984 */ /* 0x000fe20000004800 */
[----:B------:R-:W-:Y:S02]  /*5aa0*/  FADD.FTZ R44, R44, R77 ;  /* 0x0000004d2c2c7221 */ /* 0x000fe40000010000 */
[----:B------:R-:W-:Y:S01]  /*5ab0*/  FADD.FTZ R62, R45, R62 ;  /* 0x0000003e2d3e7221 */ /* 0x000fe20000010000 */
[----:B------:R-:W-:Y:S01]  /*5ac0*/  LDS R77, [R176.X4+0x3400] ;  /* 0x00340000b04d7984 */ /* 0x000fe20000004800 */
[----:B------:R-:W-:Y:S02]  /*5ad0*/  FADD.FTZ R63, R46, R63 ;  /* 0x0000003f2e3f7221 */ /* 0x000fe40000010000 */
[----:B------:R-:W-:Y:S01]  /*5ae0*/  FADD.FTZ R64, R47, R64 ;  /* 0x000000402f407221 */ /* 0x000fe20000010000 */
[----:B------:R-:W2:Y:S01]  /*5af0*/  LDS R45, [R176.X4+0x1400] ;  /* 0x00140000b02d7984 */ /* 0x000ea20000004800 */
[----:B------:R-:W-:-:S02]  /*5b00*/  FADD.FTZ R43, R43, R32 ;  /* 0x000000202b2b7221 */ /* 0x000fc40000010000 */
[----:B------:R-:W-:Y:S01]  /*5b10*/  FADD.FTZ R81, R72, R81 ;  /* 0x0000005148517221 */ /* 0x000fe20000010000 */
[----:B------:R-:W3:Y:S01]  /*5b20*/  LDS R47, [R176.X4+0x1600] ;  /* 0x00160000b02f7984 */ /* 0x000ee20000004800 */
[----:B------:R-:W-:Y:S02]  /*5b30*/  FADD.FTZ R79, RZ, R79 ;  /* 0x0000004fff4f7221 */ /* 0x000fe40000010000 */
[----:B------:R-:W-:Y:S01]  /*5b40*/  FADD.FTZ R70, R70, R105 ;  /* 0x0000006946467221 */ /* 0x000fe20000010000 */
[----:B------:R-:W4:Y:S01]  /*5b50*/  LDS R32, [R176.X4+0x1e00] ;  /* 0x001e0000b0207984 */ /* 0x000f220000004800 */
[----:B------:R-:W-:Y:S02]  /*5b60*/  FADD.FTZ R69, R82, R69 ;  /* 0x0000004552457221 */ /* 0x000fe40000010000 */
[----:B------:R-:W-:Y:S02]  /*5b70*/  FADD.FTZ R51, R51, R36 ;  /* 0x0000002433337221 */ /* 0x000fe40000010000 */
[----:B------:R-:W-:Y:S01]  /*5b80*/  FADD.FTZ R88, R88, R59 ;  /* 0x0000003b58587221 */ /* 0x000fe20000010000 */
[----:B------:R-:W-:Y:S01]  /*5b90*/  LDS R36, [R176.X4+0x2e00] ;  /* 0x002e0000b0247984 */ /* 0x000fe20000004800 */
[----:B------:R-:W-:-:S02]  /*5ba0*/  FADD.FTZ R61, R44, R61 ;  /* 0x0000003d2c3d7221 */ /* 0x000fc40000010000 */
[----:B------:R-:W-:Y:S01]  /*5bb0*/  FADD.FTZ R63, R63, R34 ;  /* 0x000000223f3f7221 */ /* 0x000fe20000010000 */
[----:B------:R-:W5:Y:S01]  /*5bc0*/  LDS R59, [R176.X4+0x2400] ;  /* 0x00240000b03b7984 */ /* 0x000f620000004800 */
[----:B------:R-:W-:Y:S02]  /*5bd0*/  FADD.FTZ R70, R70, R87 ;  /* 0x0000005746467221 */ /* 0x000fe40000010000 */
[----:B------:R-:W-:Y:S01]  /*5be0*/  FADD.FTZ R68, R81, R68 ;  /* 0x0000004451447221 */ /* 0x000fe20000010000 */
[----:B------:R-:W2:Y:S01]  /*5bf0*/  LDS R34, [R176.X4+0x2c00] ;  /* 0x002c0000b0227984 */ /* 0x000ea20000004800 */
[----:B------:R-:W-:Y:S02]  /*5c00*/  FADD.FTZ R69, R69, R38 ;  /* 0x0000002645457221 */ /* 0x000fe40000010000 */
[----:B------:R-:W-:Y:S01]  /*5c10*/  FADD.FTZ R61, R61, R40 ;  /* 0x000000283d3d7221 */ /* 0x000fe20000010000 */
[----:B------:R0:W2:Y:S01]  /*5c20*/  LDS R81, [R176.X4+0x3800] ;  /* 0x00380000b0517984 */ /* 0x0000a20000004800 */
[----:B------:R-:W-:-:S02]  /*5c30*/  FADD.FTZ R106, R79, R106 ;  /* 0x0000006a4f6a7221 */ /* 0x000fc40000010000 */
[----:B------:R-:W-:Y:S01]  /*5c40*/  FADD.FTZ R67, RZ, R67 ;  /* 0x00000043ff437221 */ /* 0x000fe20000010000 */
[----:B------:R0:W2:Y:S01]  /*5c50*/  LDS R79, [R176.X4+0x3600] ;  /* 0x00360000b04f7984 */ /* 0x0000a20000004800 */
[----:B------:R-:W-:Y:S02]  /*5c60*/  FADD.FTZ R76, RZ, R76 ;  /* 0x0000004cff4c7221 */ /* 0x000fe40000010000 */
[----:B------:R-:W-:Y:S01]  /*5c70*/  FADD.FTZ R78, RZ, R78 ;  /* 0x0000004eff4e7221 */ /* 0x000fe20000010000 */
[----:B------:R1:W2:Y:S01]  /*5c80*/  LDS R87, [R176.X4+0x3a00] ;  /* 0x003a0000b0577984 */ /* 0x0002a20000004800 */
[----:B------:R-:W-:Y:S02]  /*5c90*/  FADD.FTZ R91, RZ, R91 ;  /* 0x0000005bff5b7221 */ /* 0x000fe40000010000 */
[----:B------:R-:W-:Y:S01]  /*5ca0*/  FADD.FTZ R92, RZ, R92 ;  /* 0x0000005cff5c7221 */ /* 0x000fe20000010000 */
[----:B------:R1:W2:Y:S01]  /*5cb0*/  LDS R38, [R176.X4+0x3c00] ;  /* 0x003c0000b0267984 */ /* 0x0002a20000004800 */
[----:B------:R-:W-:-:S02]  /*5cc0*/  FADD.FTZ R93, RZ, R93 ;  /* 0x0000005dff5d7221 */ /* 0x000fc40000010000 */
[----:B0-----:R-:W-:Y:S01]  /*5cd0*/  FADD.FTZ R0, RZ, R0 ;  /* 0x00000000ff007221 */ /* 0x001fe20000010000 */
[----:B------:R0:W0:Y:S01]  /*5ce0*/  LDS R40, [R176.X4+0x3e00] ;  /* 0x003e0000b0287984 */ /* 0x0000220000004800 */
[----:B------:R-:W-:Y:S02]  /*5cf0*/  FADD.FTZ R67, R67, R104 ;  /* 0x0000006843437221 */ /* 0x000fe40000010000 */
[----:B------:R-:W-:Y:S02]  /*5d00*/  FADD.FTZ R76, R76, R95 ;  /* 0x0000005f4c4c7221 */ /* 0x000fe40000010000 */
[----:B------:R-:W-:Y:S02]  /*5d10*/  FADD.FTZ R107, R78, R107 ;  /* 0x0000006b4e6b7221 */ /* 0x000fe40000010000 */
[----:B------:R-:W-:Y:S02]  /*5d20*/  FADD.FTZ R91, R91, R108 ;  /* 0x0000006c5b5b7221 */ /* 0x000fe40000010000 */
[----:B------:R-:W-:-:S02]  /*5d30*/  FADD.FTZ R92, R92, R109 ;  /* 0x0000006d5c5c7221 */ /* 0x000fc40000010000 */
[----:B------:R-:W-:Y:S02]  /*5d40*/  FADD.FTZ R110, R93, R110 ;  /* 0x0000006e5d6e7221 */ /* 0x000fe40000010000 */
[----:B-1----:R-:W-:Y:S02]  /*5d50*/  FADD.FTZ R18, RZ, R18 ;  /* 0x00000012ff127221 */ /* 0x002fe40000010000 */
[----:B------:R-:W-:Y:S02]  /*5d60*/  FADD.FTZ R20, RZ, R20 ;  /* 0x00000014ff147221 */ /* 0x000fe40000010000 */
[----:B------:R-:W-:Y:S02]  /*5d70*/  FADD.FTZ R0, R0, R31 ;  /* 0x0000001f00007221 */ /* 0x000fe40000010000 */
[----:B------:R-:W-:Y:S02]  /*5d80*/  FADD.FTZ R24, RZ, R24 ;  /* 0x00000018ff187221 */ /* 0x000fe40000010000 */
[----:B------:R-:W-:-:S02]  /*5d90*/  FADD.FTZ R26, RZ, R26 ;  /* 0x0000001aff1a7221 */ /* 0x000fc40000010000 */
[----:B------:R-:W-:Y:S02]  /*5da0*/  FADD.FTZ R27, RZ, R27 ;  /* 0x0000001bff1b7221 */ /* 0x000fe40000010000 */
[----:B------:R-:W-:Y:S02]  /*5db0*/  FADD.FTZ R29, RZ, R29 ;  /* 0x0000001dff1d7221 */ /* 0x000fe40000010000 */
[----:B------:R-:W-:Y:S02]  /*5dc0*/  FADD.FTZ R67, R67, R128 ;  /* 0x0000008043437221 */ /* 0x000fe40000010000 */
[----:B------:R-:W-:Y:S02]  /*5dd0*/  FADD.FTZ R76, R76, R111 ;  /* 0x0000006f4c4c7221 */ /* 0x000fe40000010000 */
[----:B------:R-:W-:Y:S02]  /*5de0*/  FADD.FTZ R107, R107, R28 ;  /* 0x0000001c6b6b7221 */ /* 0x000fe40000010000 */
[----:B------:R-:W-:-:S02]  /*5df0*/  FADD.FTZ R106, R106, R23 ;  /* 0x000000176a6a7221 */ /* 0x000fc40000010000 */
[----:B------:R-:W-:Y:S02]  /*5e00*/  FADD.FTZ R91, R91, R22 ;  /* 0x000000165b5b7221 */ /* 0x000fe40000010000 */
[----:B------:R-:W-:Y:S02]  /*5e10*/  FADD.FTZ R92, R92, R21 ;  /* 0x000000155c5c7221 */ /* 0x000fe40000010000 */
[----:B------:R-:W-:Y:S02]  /*5e20*/  FADD.FTZ R19, R110, R19 ;  /* 0x000000136e137221 */ /* 0x000fe40000010000 */
[----:B--2---:R-:W-:Y:S02]  /*5e30*/  FADD.FTZ R18, R18, R45 ;  /* 0x0000002d12127221 */ /* 0x004fe40000010000 */
[----:B---3--:R-:W-:Y:S02]  /*5e40*/  FADD.FTZ R20, R20, R47 ;  /* 0x0000002f14147221 */ /* 0x008fe40000010000 */
[----:B------:R-:W-:-:S02]  /*5e50*/  FADD.FTZ R24, R24, R49 ;  /* 0x0000003118187221 */ /* 0x000fc40000010000 */
[----:B------:R-:W-:Y:S02]  /*5e60*/  FADD.FTZ R26, R26, R55 ;  /* 0x000000371a1a7221 */ /* 0x000fe40000010000 */
[----:B------:R-:W-:Y:S02]  /*5e70*/  FADD.FTZ R27, R27, R30 ;  /* 0x0000001e1b1b7221 */ /* 0x000fe40000010000 */
[----:B----4-:R-:W-:Y:S02]  /*5e80*/  FADD.FTZ R29, R29, R32 ;  /* 0x000000201d1d7221 */ /* 0x010fe40000010000 */
[----:B------:R-:W-:Y:S02]  /*5e90*/  FADD.FTZ R0, R0, R57 ;  /* 0x0000003900007221 */ /* 0x000fe40000010000 */
[----:B------:R-:W-:Y:S02]  /*5ea0*/  FADD.FTZ R39, R70, R39 ;  /* 0x0000002746277221 */ /* 0x000fe40000010000 */
[----:B------:R-:W-:-:S02]  /*5eb0*/  FADD.FTZ R37, R68, R37 ;  /* 0x0000002544257221 */ /* 0x000fc40000010000 */
[----:B------:R-:W-:Y:S02]  /*5ec0*/  FADD.FTZ R17, R86, R17 ;  /* 0x0000001156117221 */ /* 0x000fe40000010000 */
[----:B------:R-:W-:Y:S02]  /*5ed0*/  FADD.FTZ R41, R88, R41 ;  /* 0x0000002958297221 */ /* 0x000fe40000010000 */
[----:B------:R-:W-:Y:S02]  /*5ee0*/  FADD.FTZ R35, R62, R35 ;  /* 0x000000233e237221 */ /* 0x000fe40000010000 */
        /* <DEDUP_REMOVED lines=8> */
[----:B-----5:R-:W-:-:S02]  /*5f70*/  FADD.FTZ R18, R18, R59 ;  /* 0x0000003b12127221 */ /* 0x020fc40000010000 */
[----:B------:R-:W-:Y:S02]  /*5f80*/  FADD.FTZ R20, R20, R65 ;  /* 0x0000004114147221 */ /* 0x000fe40000010000 */
[----:B------:R-:W-:Y:S02]  /*5f90*/  FADD.FTZ R24, R24, R71 ;  /* 0x0000004718187221 */ /* 0x000fe40000010000 */
[----:B------:R-:W-:Y:S02]  /*5fa0*/  FADD.FTZ R26, R26, R73 ;  /* 0x000000491a1a7221 */ /* 0x000fe40000010000 */
[----:B------:R-:W-:Y:S02]  /*5fb0*/  FADD.FTZ R27, R27, R34 ;  /* 0x000000221b1b7221 */ /* 0x000fe40000010000 */
[----:B------:R-:W-:Y:S02]  /*5fc0*/  FADD.FTZ R29, R29, R36 ;  /* 0x000000241d1d7221 */ /* 0x000fe40000010000 */
[----:B------:R-:W-:Y:S01]  /*5fd0*/  FADD.FTZ R75, R0, R75 ;  /* 0x0000004b004b7221 */ /* 0x000fe20000010000 */
[----:B------:R-:W-:Y:S05]  /*5fe0*/  @!P6 BRA `(.L_x_24) ;  /* 0x000001400000e947 */ /* 0x000fea0003800000 */
[----:B0-----:R-:W-:Y:S02]  /*5ff0*/  MOV R6, R10 ;  /* 0x0000000a00067202 */ /* 0x001fe40000000f00 */
[----:B------:R-:W-:-:S02]  /*6000*/  MOV R7, R11 ;  /* 0x0000000b00077202 */ /* 0x000fc40000000f00 */
[----:B------:R-:W-:Y:S02]  /*6010*/  MOV R12, R8 ;  /* 0x00000008000c7202 */ /* 0x000fe40000000f00 */
[----:B------:R-:W-:Y:S01]  /*6020*/  MOV R13, R9 ;  /* 0x00000009000d7202 */ /* 0x000fe20000000f00 */
[----:B------:R0:W-:Y:S01]  /*6030*/  STG.E [R6.64], R41 ;  /* 0x0000002906007986 */ /* 0x0001e2000c101904 */
[----:B------:R-:W-:-:S03]  /*6040*/  IADD3 R10, P6, R10, 0x200, RZ ;  /* 0x000002000a0a7810 */ /* 0x000fc60007fde0ff */
[----:B------:R1:W-:Y:S01]  /*6050*/  STG.E [R12.64], R39 ;  /* 0x000000270c007986 */ /* 0x0003e2000c101904 */
[----:B------:R-:W-:Y:S02]  /*6060*/  IADD3.X R11, RZ, R11, RZ, P6, !PT ;  /* 0x0000000bff0b7210 */ /* 0x000fe400037fe4ff */
[----:B------:R-:W-:-:S04]  /*6070*/  IADD3 R8, P6, R8, 0x200, RZ ;  /* 0x0000020008087810 */ /* 0x000fc80007fde0ff */
[----:B------:R-:W-:Y:S01]  /*6080*/  IADD3.X R9, RZ, R9, RZ, P6, !PT ;  /* 0x00000009ff097210 */ /* 0x000fe200037fe4ff */
[----:B0-----:R-:W-:Y:S01]  /*6090*/  IMAD.MOV.U32 R6, RZ, RZ, R4 ;  /* 0x000000ffff067224 */ /* 0x001fe200078e0004 */
[----:B------:R-:W-:Y:S02]  /*60a0*/  MOV R7, R5 ;  /* 0x0000000500077202 */ /* 0x000fe40000000f00 */
[----:B------:R-:W-:Y:S02]  /*60b0*/  IADD3 R4, P6, R4, 0x200, RZ ;  /* 0x0000020004047810 */ /* 0x000fe40007fde0ff */
[----:B-1----:R-:W-:Y:S01]  /*60c0*/  MOV R12, R2 ;  /* 0x00000002000c7202 */ /* 0x002fe20000000f00 */
[----:B------:R0:W-:Y:S01]  /*60d0*/  STG.E [R6.64], R75 ;  /* 0x0000004b06007986 */ /* 0x0001e2000c101904 */
[----:B------:R-:W-:Y:S02]  /*60e0*/  MOV R13, R3 ;  /* 0x00000003000d7202 */ /* 0x000fe40000000f00 */
[----:B------:R-:W-:-:S02]  /*60f0*/  IADD3.X R5, RZ, R5, RZ, P6, !PT ;  /* 0x00000005ff057210 */ /* 0x000fc400037fe4ff */
[----:B------:R-:W-:Y:S01]  /*6100*/  IADD3 R2, P6, R2, 0x200, RZ ;  /* 0x0000020002027810 */ /* 0x000fe20007fde0ff */
[----:B------:R0:W-:Y:S03]  /*6110*/  STG.E [R12.64], R67 ;  /* 0x000000430c007986 */ /* 0x0001e6000c101904 */
[----:B------:R-:W-:-:S04]  /*6120*/  IADD3.X R3, RZ, R3, RZ, P6, !PT ;  /* 0x00000003ff037210 */ /* 0x000fc800037fe4ff */
.L_x_24:
[----:B0-----:R-:W-:Y:S05]  /*6130*/  BSYNC B0 ;  /* 0x0000000000007941 */ /* 0x001fea0003800000 */
.L_x_23:
[----:B------:R-:W-:Y:S01]  /*6140*/  BSSY B0, `(.L_x_25) ;  /* 0x0000017000007945 */ /* 0x000fe20003800000 */
[----:B------:R-:W-:Y:S01]  /*6150*/  FADD.FTZ R77, R18, R77 ;  /* 0x0000004d124d7221 */ /* 0x000fe20000010000 */
[----:B------:R-:W-:Y:S05]  /*6160*/  @!P5 BRA `(.L_x_26) ;  /* 0x000001400000d947 */ /* 0x000fea0003800000 */
[----:B------:R-:W-:Y:S01]  /*6170*/  MOV R6, R10 ;  /* 0x0000000a00067202 */ /* 0x000fe20000000f00 */
[----:B------:R-:W-:Y:S01]  /*6180*/  IMAD.MOV.U32 R12, RZ, RZ, R8 ;  /* 0x000000ffff0c7224 */ /* 0x000fe200078e0008 */
[----:B------:R-:W-:Y:S02]  /*6190*/  MOV R7, R11 ;  /* 0x0000000b00077202 */ /* 0x000fe40000000f00 */
[----:B------:R-:W-:-:S02]  /*61a0*/  MOV R13, R9 ;  /* 0x00000009000d7202 */ /* 0x000fc40000000f00 */
[----:B------:R-:W-:Y:S01]  /*61b0*/  MOV R14, R4 ;  /* 0x00000004000e7202 */ /* 0x000fe20000000f00 */
[----:B------:R0:W-:Y:S01]  /*61c0*/  STG.E [R6.64], R61 ;  /* 0x0000003d06007986 */ /* 0x0001e2000c101904 */
[----:B------:R-:W-:Y:S02]  /*61d0*/  MOV R15, R5 ;  /* 0x00000005000f7202 */ /* 0x000fe40000000f00 */
[----:B------:R-:W-:Y:S01]  /*61e0*/  IADD3 R10, P6, R10, 0x200, RZ ;  /* 0x000002000a0a7810 */ /* 0x000fe20007fde0ff */
[----:B------:R1:W-:Y:S01]  /*61f0*/  STG.E [R12.64], R69 ;  /* 0x000000450c007986 */ /* 0x0003e2000c101904 */
[----:B------:R-:W-:Y:S02]  /*6200*/  IADD3 R8, P5, R8, 0x200, RZ ;  /* 0x0000020008087810 */ /* 0x000fe40007fbe0ff */
[----:B------:R-:W-:Y:S01]  /*6210*/  IADD3.X R11, RZ, R11, RZ, P6, !PT ;  /* 0x0000000bff0b7210 */ /* 0x000fe200037fe4ff */
[----:B------:R1:W-:Y:S01]  /*6220*/  STG.E [R14.64], R77 ;  /* 0x0000004d0e007986 */ /* 0x0003e2000c101904 */
[----:B------:R-:W-:-:S02]  /*6230*/  IADD3.X R9, RZ, R9, RZ, P5, !PT ;  /* 0x00000009ff097210 */ /* 0x000fc40002ffe4ff */
[----:B------:R-:W-:Y:S02]  /*6240*/  IADD3 R4, P6, R4, 0x200, RZ ;  /* 0x0000020004047810 */ /* 0x000fe40007fde0ff */
[----:B0-----:R-:W-:Y:S02]  /*6250*/  MOV R6, R2 ;  /* 0x0000000200067202 */ /* 0x001fe40000000f00 */
[----:B------:R-:W-:Y:S02]  /*6260*/  MOV R7, R3 ;  /* 0x0000000300077202 */ /* 0x000fe40000000f00 */
[----:B------:R-:W-:Y:S02]  /*6270*/  IADD3 R2, P5, R2, 0x200, RZ ;  /* 0x0000020002027810 */ /* 0x000fe40007fbe0ff */
[----:B------:R-:W-:Y:S01]  /*6280*/  IADD3.X R5, RZ, R5, RZ, P6, !PT ;  /* 0x00000005ff057210 */ /* 0x000fe200037fe4ff */
[----:B------:R1:W-:Y:S01]  /*6290*/  STG.E [R6.64], R21 ;  /* 0x0000001506007986 */ /* 0x0003e2000c101904 */
[----:B------:R-:W-:-:S04]  /*62a0*/  IADD3.X R3, RZ, R3, RZ, P5, !PT ;  /* 0x00000003ff037210 */ /* 0x000fc80002ffe4ff */
.L_x_26:
[----:B------:R-:W-:Y:S05]  /*62b0*/  BSYNC B0 ;  /* 0x0000000000007941 */ /* 0x000fea0003800000 */
.L_x_25:
[----:B------:R-:W-:Y:S01]  /*62c0*/  BSSY B0, `(.L_x_27) ;  /* 0x0000017000007945 */ /* 0x000fe20003800000 */
[----:B------:R-:W-:Y:S01]  /*62d0*/  FADD.FTZ R79, R20, R79 ;  /* 0x0000004f144f7221 */ /* 0x000fe20000010000 */
[----:B------:R-:W-:Y:S05]  /*62e0*/  @!P0 BRA `(.L_x_28) ;  /* 0x0000014000008947 */ /* 0x000fea0003800000 */
[----:B-1----:R-:W-:Y:S01]  /*62f0*/  IMAD.MOV.U32 R6, RZ, RZ, R10 ;  /* 0x000000ffff067224 */ /* 0x002fe200078e000a */
[----:B------:R-:W-:-:S02]  /*6300*/  MOV R7, R11 ;  /* 0x0000000b00077202 */ /* 0x000fc40000000f00 */
[----:B------:R-:W-:Y:S02]  /*6310*/  MOV R12, R8 ;  /* 0x00000008000c7202 */ /* 0x000fe40000000f00 */
[----:B------:R-:W-:Y:S01]  /*6320*/  MOV R13, R9 ;  /* 0x00000009000d7202 */ /* 0x000fe20000000f00 */
[----:B------:R0:W-:Y:S01]  /*6330*/  STG.E [R6.64], R35 ;  /* 0x0000002306007986 */ /* 0x0001e2000c101904 */
[----:B------:R-:W-:Y:S02]  /*6340*/  MOV R14, R4 ;  /* 0x00000004000e7202 */ /* 0x000fe40000000f00 */
[----:B------:R-:W-:Y:S01]  /*6350*/  MOV R15, R5 ;  /* 0x00000005000f7202 */ /* 0x000fe20000000f00 */
[----:B------:R1:W-:Y:S01]  /*6360*/  STG.E [R12.64], R37 ;  /* 0x000000250c007986 */ /* 0x0003e2000c101904 */
[----:B------:R-:W-:Y:S02]  /*6370*/  IADD3 R10, P6, R10, 0x200, RZ ;  /* 0x000002000a0a7810 */ /* 0x000fe40007fde0ff */
[----:B------:R-:W-:Y:S01]  /*6380*/  IADD3 R4, P0, R4, 0x200, RZ ;  /* 0x0000020004047810 */ /* 0x000fe20007f1e0ff */
[----:B------:R1:W-:Y:S01]  /*6390*/  STG.E [R14.64], R79 ;  /* 0x0000004f0e007986 */ /* 0x0003e2000c101904 */
[----:B------:R-:W-:-:S02]  /*63a0*/  IADD3.X R11, RZ, R11, RZ, P6, !PT ;  /* 0x0000000bff0b7210 */ /* 0x000fc400037fe4ff */
[----:B------:R-:W-:Y:S01]  /*63b0*/  IADD3 R8, P5, R8, 0x200, RZ ;  /* 0x0000020008087810 */ /* 0x000fe20007fbe0ff */
[----:B------:R-:W-:Y:S01]  /*63c0*/  IMAD.X R5, RZ, RZ, R5, P0 ;  /* 0x000000ffff057224 */ /* 0x000fe200000e0605 */
[----:B0-----:R-:W-:Y:S02]  /*63d0*/  MOV R6, R2 ;  /* 0x0000000200067202 */ /* 0x001fe40000000f00 */
[----:B------:R-:W-:Y:S02]  /*63e0*/  MOV R7, R3 ;  /* 0x0000000300077202 */ /* 0x000fe40000000f00 */
[----:B------:R-:W-:Y:S02]  /*63f0*/  IADD3 R2, P6, R2, 0x200, RZ ;  /* 0x0000020002027810 */ /* 0x000fe40007fde0ff */
[----:B------:R-:W-:Y:S01]  /*6400*/  IADD3.X R9, RZ, R9, RZ, P5, !PT ;  /* 0x00000009ff097210 */ /* 0x000fe20002ffe4ff */
[----:B------:R1:W-:Y:S01]  /*6410*/  STG.E [R6.64], R107 ;  /* 0x0000006b06007986 */ /* 0x0003e2000c101904 */
[----:B------:R-:W-:-:S04]  /*6420*/  IADD3.X R3, RZ, R3, RZ, P6, !PT ;  /* 0x00000003ff037210 */ /* 0x000fc800037fe4ff */
.L_x_28:
[----:B------:R-:W-:Y:S05]  /*6430*/  BSYNC B0 ;  /* 0x0000000000007941 */ /* 0x000fea0003800000 */
.L_x_27:
[----:B------:R-:W-:Y:S01]  /*6440*/  BSSY B0, `(.L_x_29) ;  /* 0x0000017000007945 */ /* 0x000fe20003800000 */
[----:B------:R-:W-:Y:S01]  /*6450*/  FADD.FTZ R81, R24, R81 ;  /* 0x0000005118517221 */ /* 0x000fe20000010000 */
[----:B------:R-:W-:Y:S05]  /*6460*/  @!P1 BRA `(.L_x_30) ;  /* 0x0000014000009947 */ /* 0x000fea0003800000 */
[----:B-1----:R-:W-:Y:S02]  /*6470*/  MOV R6, R10 ;  /* 0x0000000a00067202 */ /* 0x002fe40000000f00 */
        /* <DEDUP_REMOVED lines=10> */
[----:B------:R-:W-:Y:S01]  /*6520*/  IADD3 R4, P5, R4, 0x200, RZ ;  /* 0x0000020004047810 */ /* 0x000fe20007fbe0ff */
[----:B------:R-:W-:Y:S01]  /*6530*/  IMAD.X R11, RZ, RZ, R11, P0 ;  /* 0x000000ffff0b7224 */ /* 0x000fe200000e060b */
[----:B------:R-:W-:-:S02]  /*6540*/  IADD3.X R9, RZ, R9, RZ, P1, !PT ;  /* 0x00000009ff097210 */ /* 0x000fc40000ffe4ff */
[----:B0-----:R-:W-:Y:S02]  /*6550*/  MOV R6, R2 ;  /* 0x0000000200067202 */ /* 0x001fe40000000f00 */
[----:B------:R-:W-:Y:S02]  /*6560*/  MOV R7, R3 ;  /* 0x0000000300077202 */ /* 0x000fe40000000f00 */
[----:B------:R-:W-:Y:S02]  /*6570*/  IADD3 R2, P6, R2, 0x200, RZ ;  /* 0x0000020002027810 */ /* 0x000fe40007fde0ff */
[----:B------:R-:W-:Y:S01]  /*6580*/  IADD3.X R5, RZ, R5, RZ, P5, !PT ;  /* 0x00000005ff057210 */ /* 0x000fe20002ffe4ff */
[----:B------:R1:W-:Y:S01]  /*6590*/  STG.E [R6.64], R23 ;  /* 0x0000001706007986 */ /* 0x0003e2000c101904 */
[----:B------:R-:W-:-:S04]  /*65a0*/  IADD3.X R3, RZ, R3, RZ, P6, !PT ;  /* 0x00000003ff037210 */ /* 0x000fc800037fe4ff */
.L_x_30:
[----:B------:R-:W-:Y:S05]  /*65b0*/  BSYNC B0 ;  /* 0x0000000000007941 */ /* 0x000fea0003800000 */
.L_x_29:
        /* <DEDUP_REMOVED lines=14> */
[----:B------:R-:W-:-:S02]  /*66a0*/  IADD3 R4, P2, R4, 0x200, RZ ;  /* 0x0000020004047810 */ /* 0x000fc40007f5e0ff */
[----:B------:R-:W-:Y:S01]  /*66b0*/  IADD3.X R11, RZ, R11, RZ, P0, !PT ;  /* 0x0000000bff0b7210 */ /* 0x000fe200007fe4ff */
[----:B0-----:R-:W-:Y:S01]  /*66c0*/  IMAD.MOV.U32 R6, RZ, RZ, R2 ;  /* 0x000000ffff067224 */ /* 0x001fe200078e0002 */
[----:B------:R-:W-:Y:S02]  /*66d0*/  MOV R7, R3 ;  /* 0x0000000300077202 */ /* 0x000fe40000000f00 */
[----:B------:R-:W-:Y:S02]  /*66e0*/  IADD3 R2, P5, R2, 0x200, RZ ;  /* 0x0000020002027810 */ /* 0x000fe40007fbe0ff */
[----:B------:R-:W-:Y:S01]  /*66f0*/  IADD3.X R9, RZ, R9, RZ, P1, !PT ;  /* 0x00000009ff097210 */ /* 0x000fe20000ffe4ff */
[----:B------:R1:W-:Y:S01]  /*6700*/  STG.E [R6.64], R91 ;  /* 0x0000005b06007986 */ /* 0x0003e2000c101904 */
[----:B------:R-:W-:Y:S02]  /*6710*/  IADD3.X R5, RZ, R5, RZ, P2, !PT ;  /* 0x00000005ff057210 */ /* 0x000fe400017fe4ff */
[----:B------:R-:W-:-:S02]  /*6720*/  IADD3.X R3, RZ, R3, RZ, P5, !PT ;  /* 0x00000003ff037210 */ /* 0x000fc40002ffe4ff */
.L_x_32:
[----:B------:R-:W-:Y:S05]  /*6730*/  BSYNC B0 ;  /* 0x0000000000007941 */ /* 0x000fea0003800000 */
.L_x_31:
[----:B------:R-:W-:Y:S01]  /*6740*/  BSSY B0, `(.L_x_33) ;  /* 0x0000017000007945 */ /* 0x000fe20003800000 */
[----:B------:R-:W-:Y:S01]  /*6750*/  FADD.FTZ R27, R27, R38 ;  /* 0x000000261b1b7221 */ /* 0x000fe20000010000 */
[----:B------:R-:W-:Y:S05]  /*6760*/  @!P3 BRA `(.L_x_34) ;  /* 0x000001400000b947 */ /* 0x000fea0003800000 */
[----:B-1----:R-:W-:Y:S01]  /*6770*/  MOV R6, R10 ;  /* 0x0000000a00067202 */ /* 0x002fe20000000f00 */
[----:B------:R-:W-:Y:S01]  /*6780*/  IMAD.MOV.U32 R14, RZ, RZ, R4 ;  /* 0x000000ffff0e7224 */ /* 0x000fe200078e0004 */
[----:B------:R-:W-:-:S02]  /*6790*/  MOV R7, R11 ;  /* 0x0000000b00077202 */ /* 0x000fc40000000f00 */
[----:B------:R-:W-:Y:S02]  /*67a0*/  MOV R12, R8 ;  /* 0x00000008000c7202 */ /* 0x000fe40000000f00 */
[----:B------:R-:W-:Y:S01]  /*67b0*/  MOV R13, R9 ;  /* 0x00000009000d7202 */ /* 0x000fe20000000f00 */
[----:B------:R0:W-:Y:S01]  /*67c0*/  STG.E [R6.64], R43 ;  /* 0x0000002b06007986 */ /* 0x0001e2000c101904 */
[----:B------:R-:W-:Y:S02]  /*67d0*/  MOV R15, R5 ;  /* 0x00000005000f7202 */ /* 0x000fe40000000f00 */
[----:B------:R-:W-:Y:S01]  /*67e0*/  IADD3 R10, P0, R10, 0x200, RZ ;  /* 0x000002000a0a7810 */ /* 0x000fe20007f1e0ff */
[----:B------:R1:W-:Y:S01]  /*67f0*/  STG.E [R12.64], R17 ;  /* 0x000000110c007986 */ /* 0x0003e2000c101904 */
[----:B------:R-:W-:Y:S02]  /*6800*/  IADD3 R8, P1, R8, 0x200, RZ ;  /* 0x0000020008087810 */ /* 0x000fe40007f3e0ff */
[----:B------:R-:W-:Y:S01]  /*6810*/  IADD3 R4, P2, R4, 0x200, RZ ;  /* 0x0000020004047810 */ /* 0x000fe20007f5e0ff */
[----:B------:R1:W-:Y:S01]  /*6820*/  STG.E [R14.64], R27 ;  /* 0x0000001b0e007986 */ /* 0x0003e2000c101904 */
[----:B------:R-:W-:-:S02]  /*6830*/  IADD3.X R11, RZ, R11, RZ, P0, !PT ;  /* 0x0000000bff0b7210 */ /* 0x000fc400007fe4ff */
[----:B------:R-:W-:Y:S02]  /*6840*/  IADD3.X R9, RZ, R9, RZ, P1, !PT ;  /* 0x00000009ff097210 */ /* 0x000fe40000ffe4ff */
[----:B0-----:R-:W-:Y:S02]  /*6850*/  MOV R6, R2 ;  /* 0x0000000200067202 */ /* 0x001fe40000000f00 */
[----:B------:R-:W-:Y:S02]  /*6860*/  MOV R7, R3 ;  /* 0x0000000300077202 */ /* 0x000fe40000000f00 */
[----:B------:R-:W-:Y:S02]  /*6870*/  IADD3 R2, P3, R2, 0x200, RZ ;  /* 0x0000020002027810 */ /* 0x000fe40007f7e0ff */
[----:B------:R-:W-:Y:S01]  /*6880*/  IADD3.X R5, RZ, R5, RZ, P2, !PT ;  /* 0x00000005ff057210 */ /* 0x000fe200017fe4ff */
[----:B------:R1:W-:Y:S01]  /*6890*/  STG.E [R6.64], R25 ;  /* 0x0000001906007986 */ /* 0x0003e2000c101904 */
[----:B------:R-:W-:-:S04]  /*68a0*/  IADD3.X R3, RZ, R3, RZ, P3, !PT ;  /* 0x00000003ff037210 */ /* 0x000fc80001ffe4ff */
.L_x_34:
[----:B------:R-:W-:Y:S05]  /*68b0*/  BSYNC B0 ;  /* 0x0000000000007941 */ /* 0x000fea0003800000 */
.L_x_33:
[----:B------:R-:W-:Y:S05]  /*68c0*/  @!P4 EXIT ;  /* 0x000000000000c94d */ /* 0x000fea0003800000 */
[----:B------:R-:W-:Y:S01]  /*68d0*/  FADD.FTZ R29, R29, R40 ;  /* 0x000000281d1d7221 */ /* 0x000fe20000010000 */
[----:B------:R-:W-:Y:S04]  /*68e0*/  STG.E [R10.64], R53 ;  /* 0x000000350a007986 */ /* 0x000fe8000c101904 */
[----:B------:R-:W-:Y:S04]  /*68f0*/  STG.E [R8.64], R85 ;  /* 0x0000005508007986 */ /* 0x000fe8000c101904 */
[----:B------:R-:W-:Y:S04]  /*6900*/  STG.E [R4.64], R29 ;  /* 0x0000001d04007986 */ /* 0x000fe8000c101904 */
[----:B------:R-:W-:Y:S01]  /*6910*/  STG.E [R2.64], R19 ;  /* 0x0000001302007986 */ /* 0x000fe2000c101904 */
[----:B------:R-:W-:Y:S05]  /*6920*/  EXIT ;  /* 0x000000000000794d */ /* 0x000fea0003800000 */
.L_x_10:
[----:B------:R-:W-:Y:S01]  /*6930*/  HFMA2.MMA R178, -RZ, RZ, 0, 5.9604644775390625e-08 ;  /* 0x00000001ffb27435 */ /* 0x000fe200000001ff */
[----:B------:R-:W-:Y:S01]  /*6940*/  MOV R177, R218 ;  /* 0x000000da00b17202 */ /* 0x000fe20000000f00 */
[----:B------:R-:W-:Y:S01]  /*6950*/  IMAD.MOV.U32 R180, RZ, RZ, -0x1 ;  /* 0xffffffffffb47424 */ /* 0x000fe200078e00ff */
[----:B------:R-:W-:-:S02]  /*6960*/  MOV R181, 0x1f ;  /* 0x0000001f00b57802 */ /* 0x000fc40000000f00 */
[----:B------:R-:W-:Y:S02]  /*6970*/  MOV R176, 0x6990 ;  /* 0x0000699000b07802 */ /* 0x000fe40000000f00 */
[----:B-----5:R-:W-:Y:S05]  /*6980*/  CALL.REL.NOINC `($__internal_0_$__cuda_sm70_shflsync_bfly_p) ;  /* 0x0000046000007944 */ /* 0x020fea0003c00000 */
[----:B-1----:R-:W-:Y:S01]  /*6990*/  MOV R179, R178 ;  /* 0x000000b200b37202 */ /* 0x002fe20000000f00 */
[----:B------:R-:W-:Y:S05]  /*69a0*/  BRA `(.L_x_35) ;  /* 0xffffc6d000007947 */ /* 0x000fea000383ffff */
.L_x_11:
[----:B------:R-:W-:Y:S01]  /*69b0*/  HFMA2.MMA R178, -RZ, RZ, 0, 5.9604644775390625e-08 ;  /* 0x00000001ffb27435 */ /* 0x000fe200000001ff */
[----:B------:R-:W-:Y:S02]  /*69c0*/  MOV R177, R219 ;  /* 0x000000db00b17202 */ /* 0x000fe40000000f00 */
[----:B------:R-:W-:Y:S02]  /*69d0*/  MOV R181, 0x1f ;  /* 0x0000001f00b57802 */ /* 0x000fe40000000f00 */
[----:B------:R-:W-:Y:S02]  /*69e0*/  MOV R180, 0xffffffff ;  /* 0xffffffff00b47802 */ /* 0x000fe40000000f00 */
[----:B------:R-:W-:Y:S02]  /*69f0*/  MOV R176, 0x6a10 ;  /* 0x00006a1000b07802 */ /* 0x000fe40000000f00 */
[----:B01---5:R-:W-:Y:S05]  /*6a00*/  CALL.REL.NOINC `($__internal_0_$__cuda_sm70_shflsync_bfly_p) ;  /* 0x000003e000007944 */ /* 0x023fea0003c00000 */
[----:B------:R-:W-:Y:S01]  /*6a10*/  FADD.FTZ R218, R179, R218 ;  /* 0x000000dab3da7221 */ /* 0x000fe20000010000 */
[----:B------:R-:W-:Y:S01]  /*6a20*/  MOV R181, 0x1f ;  /* 0x0000001f00b57802 */ /* 0x000fe20000000f00 */
[----:B-1----:R-:W-:Y:S01]  /*6a30*/  FADD.FTZ R219, R219, R178 ;  /* 0x000000b2dbdb7221 */ /* 0x002fe20000010000 */
[----:B------:R-:W-:Y:S01]  /*6a40*/  HFMA2.MMA R178, -RZ, RZ, 0, 1.1920928955078125e-07 ;  /* 0x00000002ffb27435 */ /* 0x000fe200000001ff */
[----:B------:R-:W-:-:S02]  /*6a50*/  MOV R180, 0xffffffff ;  /* 0xffffffff00b47802 */ /* 0x000fc40000000f00 */
[----:B------:R-:W-:Y:S02]  /*6a60*/  MOV R177, R218 ;  /* 0x000000da00b17202 */ /* 0x000fe40000000f00 */
[----:B------:R-:W-:Y:S02]  /*6a70*/  MOV R176, 0x6a90 ;  /* 0x00006a9000b07802 */ /* 0x000fe40000000f00 */
[----:B------:R-:W-:Y:S05]  /*6a80*/  CALL.REL.NOINC `($__internal_0_$__cuda_sm70_shflsync_bfly_p) ;  /* 0x0000036000007944 */ /* 0x000fea0003c00000 */
[----:B-1----:R-:W-:Y:S01]  /*6a90*/  MOV R179, R178 ;  /* 0x000000b200b37202 */ /* 0x002fe20000000f00 */
[----:B------:R-:W-:Y:S01]  /*6aa0*/  HFMA2.MMA R178, -RZ, RZ, 0, 1.1920928955078125e-07 ;  /* 0x00000002ffb27435 */ /* 0x000fe200000001ff */
[----:B------:R-:W-:Y:S01]  /*6ab0*/  IMAD.MOV.U32 R177, RZ, RZ, R219 ;  /* 0x000000ffffb17224 */ /* 0x000fe200078e00db */
[----:B------:R-:W-:Y:S02]  /*6ac0*/  MOV R181, 0x1f ;  /* 0x0000001f00b57802 */ /* 0x000fe40000000f00 */
[----:B------:R-:W-:Y:S02]  /*6ad0*/  MOV R180, 0xffffffff ;  /* 0xffffffff00b47802 */ /* 0x000fe40000000f00 */
[----:B------:R-:W-:Y:S02]  /*6ae0*/  MOV R176, 0x6b00 ;  /* 0x00006b0000b07802 */ /* 0x000fe40000000f00 */
[----:B------:R-:W-:Y:S05]  /*6af0*/  CALL.REL.NOINC `($__internal_0_$__cuda_sm70_shflsync_bfly_p) ;  /* 0x000002f000007944 */ /* 0x000fea0003c00000 */
[----:B------:R-:W-:Y:S01]  /*6b00*/  FADD.FTZ R218, R179, R218 ;  /* 0x000000dab3da7221 */ /* 0x000fe20000010000 */
[----:B------:R-:W-:Y:S01]  /*6b10*/  MOV R181, 0x1f ;  /* 0x0000001f00b57802 */ /* 0x000fe20000000f00 */
[----:B-1----:R-:W-:Y:S01]  /*6b20*/  FADD.FTZ R219, R219, R178 ;  /* 0x000000b2dbdb7221 */ /* 0x002fe20000010000 */
[----:B------:R-:W-:Y:S01]  /*6b30*/  HFMA2.MMA R178, -RZ, RZ, 0, 2.384185791015625e-07 ;  /* 0x00000004ffb27435 */ /* 0x000fe200000001ff */
[----:B------:R-:W-:-:S02]  /*6b40*/  MOV R180, 0xffffffff ;  /* 0xffffffff00b47802 */ /* 0x000fc40000000f00 */
[----:B------:R-:W-:Y:S02]  /*6b50*/  MOV R177, R218 ;  /* 0x000000da00b17202 */ /* 0x000fe40000000f00 */
[----:B------:R-:W-:Y:S02]  /*6b60*/  MOV R176, 0x6b80 ;  /* 0x00006b8000b07802 */ /* 0x000fe40000000f00 */
[----:B------:R-:W-:Y:S05]  /*6b70*/  CALL.REL.NOINC `($__internal_0_$__cuda_sm70_shflsync_bfly_p) ;  /* 0x0000027000007944 */ /* 0x000fea0003c00000 */
[----:B-1----:R-:W-:Y:S01]  /*6b80*/  MOV R179, R178 ;  /* 0x000000b200b37202 */ /* 0x002fe20000000f00 */
[----:B------:R-:W-:Y:S01]  /*6b90*/  HFMA2.MMA R178, -RZ, RZ, 0, 2.384185791015625e-07 ;  /* 0x00000004ffb27435 */ /* 0x000fe200000001ff */
[----:B------:R-:W-:Y:S01]  /*6ba0*/  MOV R177, R219 ;  /* 0x000000db00b17202 */ /* 0x000fe20000000f00 */
[----:B------:R-:W-:Y:S01]  /*6bb0*/  IMAD.MOV.U32 R181, RZ, RZ, 0x1f ;  /* 0x0000001fffb57424 */ /* 0x000fe200078e00ff */
[----:B------:R-:W-:Y:S02]  /*6bc0*/  MOV R180, 0xffffffff ;  /* 0xffffffff00b47802 */ /* 0x000fe40000000f00 */
[----:B------:R-:W-:Y:S02]  /*6bd0*/  MOV R176, 0x6bf0 ;  /* 0x00006bf000b07802 */ /* 0x000fe40000000f00 */
[----:B------:R-:W-:Y:S05]  /*6be0*/  CALL.REL.NOINC `($__internal_0_$__cuda_sm70_shflsync_bfly_p) ;  /* 0x0000020000007944 */ /* 0x000fea0003c00000 */
[----:B------:R-:W-:Y:S01]  /*6bf0*/  FADD.FTZ R218, R179, R218 ;  /* 0x000000dab3da7221 */ /* 0x000fe20000010000 */
[----:B------:R-:W-:Y:S01]  /*6c00*/  MOV R181, 0x1f ;  /* 0x0000001f00b57802 */ /* 0x000fe20000000f00 */
[----:B-1----:R-:W-:Y:S01]  /*6c10*/  FADD.FTZ R219, R219, R178 ;  /* 0x000000b2dbdb7221 */ /* 0x002fe20000010000 */
[----:B------:R-:W-:Y:S01]  /*6c20*/  HFMA2.MMA R178, -RZ, RZ, 0, 4.76837158203125e-07 ;  /* 0x00000008ffb27435 */ /* 0x000fe200000001ff */
[----:B------:R-:W-:-:S02]  /*6c30*/  MOV R180, 0xffffffff ;  /* 0xffffffff00b47802 */ /* 0x000fc40000000f00 */
[----:B------:R-:W-:Y:S02]  /*6c40*/  MOV R177, R218 ;  /* 0x000000da00b17202 */ /* 0x000fe40000000f00 */
[----:B------:R-:W-:Y:S02]  /*6c50*/  MOV R176, 0x6c70 ;  /* 0x00006c7000b07802 */ /* 0x000fe40000000f00 */
[----:B------:R-:W-:Y:S05]  /*6c60*/  CALL.REL.NOINC `($__internal_0_$__cuda_sm70_shflsync_bfly_p) ;  /* 0x0000018000007944 */ /* 0x000fea0003c00000 */
[----:B-1----:R-:W-:Y:S01]  /*6c70*/  MOV R179, R178 ;  /* 0x000000b200b37202 */ /* 0x002fe20000000f00 */
[----:B------:R-:W-:Y:S01]  /*6c80*/  HFMA2.MMA R178, -RZ, RZ, 0, 4.76837158203125e-07 ;  /* 0x00000008ffb27435 */ /* 0x000fe200000001ff */
[----:B------:R-:W-:Y:S02]  /*6c90*/  MOV R177, R219 ;  /* 0x000000db00b17202 */ /* 0x000fe40000000f00 */
[----:B------:R-:W-:Y:S02]  /*6ca0*/  MOV R181, 0x1f ;  /* 0x0000001f00b57802 */ /* 0x000fe40000000f00 */
[----:B------:R-:W-:Y:S02]  /*6cb0*/  MOV R180, 0xffffffff ;  /* 0xffffffff00b47802 */ /* 0x000fe40000000f00 */
[----:B------:R-:W-:-:S02]  /*6cc0*/  MOV R176, 0x6ce0 ;  /* 0x00006ce000b07802 */ /* 0x000fc40000000f00 */
[----:B------:R-:W-:Y:S05]  /*6cd0*/  CALL.REL.NOINC `($__internal_0_$__cuda_sm70_shflsync_bfly_p) ;  /* 0x0000011000007944 */ /* 0x000fea0003c00000 */
[----:B------:R-:W-:Y:S01]  /*6ce0*/  FADD.FTZ R218, R179, R218 ;  /* 0x000000dab3da7221 */ /* 0x000fe20000010000 */
[----:B------:R-:W-:Y:S01]  /*6cf0*/  HFMA2.MMA R181, -RZ, RZ, 0, 1.847743988037109375e-06 ;  /* 0x0000001fffb57435 */ /* 0x000fe200000001ff */
[----:B-1----:R-:W-:Y:S01]  /*6d00*/  FADD.FTZ R219, R219, R178 ;  /* 0x000000b2dbdb7221 */ /* 0x002fe20000010000 */
[----:B------:R-:W-:Y:S01]  /*6d10*/  MOV R180, 0xffffffff ;  /* 0xffffffff00b47802 */ /* 0x000fe20000000f00 */
[----:B------:R-:W-:Y:S01]  /*6d20*/  IMAD.MOV.U32 R178, RZ, RZ, 0x10 ;  /* 0x00000010ffb27424 */ /* 0x000fe200078e00ff */
[----:B------:R-:W-:-:S02]  /*6d30*/  MOV R177, R218 ;  /* 0x000000da00b17202 */ /* 0x000fc40000000f00 */
[----:B------:R-:W-:Y:S02]  /*6d40*/  MOV R176, 0x6d60 ;  /* 0x00006d6000b07802 */ /* 0x000fe40000000f00 */
[----:B------:R-:W-:Y:S05]  /*6d50*/  CALL.REL.NOINC `($__internal_0_$__cuda_sm70_shflsync_bfly_p) ;  /* 0x0000009000007944 */ /* 0x000fea0003c00000 */
[----:B-1----:R-:W-:Y:S01]  /*6d60*/  MOV R179, R178 ;  /* 0x000000b200b37202 */ /* 0x002fe20000000f00 */
[----:B------:R-:W-:Y:S01]  /*6d70*/  HFMA2.MMA R178, -RZ, RZ, 0, 9.5367431640625e-07 ;  /* 0x00000010ffb27435 */ /* 0x000fe200000001ff */
[----:B------:R-:W-:Y:S02]  /*6d80*/  MOV R177, R219 ;  /* 0x000000db00b17202 */ /* 0x000fe40000000f00 */
[----:B------:R-:W-:Y:S02]  /*6d90*/  MOV R181, 0x1f ;  /* 0x0000001f00b57802 */ /* 0x000fe40000000f00 */
[----:B------:R-:W-:Y:S02]  /*6da0*/  MOV R180, 0xffffffff ;  /* 0xffffffff00b47802 */ /* 0x000fe40000000f00 */
[----:B------:R-:W-:Y:S02]  /*6db0*/  MOV R176, 0x6dd0 ;  /* 0x00006dd000b07802 */ /* 0x000fe40000000f00 */
[----:B------:R-:W-:Y:S05]  /*6dc0*/  CALL.REL.NOINC `($__internal_0_$__cuda_sm70_shflsync_bfly_p) ;  /* 0x0000002000007944 */ /* 0x000fea0003c00000 */
[----:B-1----:R-:W-:Y:S01]  /*6dd0*/  MOV R176, R178 ;  /* 0x000000b200b07202 */ /* 0x002fe20000000f00 */
[----:B------:R-:W-:Y:S05]  /*6de0*/  BRA `(.L_x_36) ;  /* 0xffffc3b000007947 */ /* 0x000fea000383ffff */
        .weak           $__internal_0_$__cuda_sm70_shflsync_bfly_p
        .type           $__internal_0_$__cuda_sm70_shflsync_bfly_p,@function
        .size           $__internal_0_$__cuda_sm70_shflsync_bfly_p,(.L_x_2538 - $__internal_0_$__cuda_sm70_shflsync_bfly_p)
$__internal_0_$__cuda_sm70_shflsync_bfly_p:
[----:B------:R-:W-:Y:S04]  /*6df0*/  WARPSYNC R180 ;  /* 0x000000b400007348 */ /* 0x000fe80003800000 */
[----:B------:R0:W1:Y:S02]  /*6e00*/  SHFL.BFLY PT, R178, R177, R178, R181 ;  /* 0x0c0000b2b1b27389 */ /* 0x00006400000e00b5 */
[----:B0-----:R-:W-:-:S06]  /*6e10*/  HFMA2.MMA R177, -RZ, RZ, 0, 0 ;  /* 0x00000000ffb17435 */ /* 0x001fcc00000001ff */
[----:B------:R-:W-:Y:S05]  /*6e20*/  RET.REL.NODEC R176 `(_ZN10layer_norm31ln_parallel_residual_bwd_kernelINS_13Kernel_traitsI13__nv_bfloat16S2_S2_S2_fjLj1024ELj1ELj4ELj1ELj16ENS_18Kernel_traits_baseILj1024ES2_S2_S2_S2_fjLj128EEEEELb0ELb0ELb0EEEvNS_9BwdParamsE) ;  /* 0xffff91d0b0007950 */ /* 0x000fea0003c3ffff */
.L_x_37:
[----:B------:R-:W-:-:S00]  /*6e30*/  BRA `(.L_x_37) ;  /* 0xfffffff000007947 */ /* 0x000fc0000383ffff */
[----:B------:R-:W-:-:S00]  /*6e40*/  NOP ;  /* 0x0000000000007918 */ /* 0x000fc00000000000 */
        /* <DEDUP_REMOVED lines=11> */
.L_x_2538:


//--------------------- .text._ZN10layer_norm31ln_parallel_residual_bwd_kernelINS_13Kernel_traitsI13__nv_bfloat16S2_S2_S2_fjLj1024ELj1ELj4ELj1ELj16ENS_18Kernel_traits_baseILj1024ES2_S2_S2_S2_fjLj128EEEEELb0ELb0ELb1EEEvNS_9BwdParamsE --------------------------
	.section	.text._ZN10layer_norm31ln_parallel_residual_bwd_kernelINS_13Kernel_traitsI13__nv_bfloat16S2_S2_S2_fjLj1024ELj1ELj4ELj1ELj16ENS_18Kernel_traits_baseILj1024ES2_S2_S2_S2_fjLj128EEEEELb0ELb0ELb1EEEvNS_9BwdParamsE,"ax",@progbits
	.sectioninfo	@"SHI_REGISTERS=255"
	.align	128
        .global         _ZN10layer_norm31ln_parallel_residual_bwd_kernelINS_13Kernel_traitsI13__nv_bfloat16S2_S2_S2_fjLj1024ELj1ELj4ELj1ELj16ENS_18Kernel_traits_baseILj1024ES2_S2_S2_S2_fjLj128EEEEELb0ELb0ELb1EEEvNS_9BwdParamsE
        .type           _ZN10layer_norm31ln_parallel_residual_bwd_kernelINS_13Kernel_traitsI13__nv_bfloat16S2_S2_S2_fjLj1024ELj1ELj4ELj1ELj16ENS_18Kernel_traits_baseILj1024ES2_S2_S2_S2_fjLj128EEEEELb0ELb0ELb1EEEvNS_9BwdParamsE,@function
        .size           _ZN10layer_norm31ln_parallel_residual_bwd_kernelINS_13Kernel_traitsI13__nv_bfloat16S2_S2_S2_fjLj1024ELj1ELj4ELj1ELj16ENS_18Kernel_traits_baseILj1024ES2_S2_S2_S2_fjLj128EEEEELb0ELb0ELb1EEEvNS_9BwdParamsE,(.L_x_2539 - _ZN10layer_norm31ln_parallel_residual_bwd_kernelINS_13Kernel_traitsI13__nv_bfloat16S2_S2_S2_fjLj1024ELj1ELj4ELj1ELj16ENS_18Kernel_traits_baseILj1024ES2_S2_S2_S2_fjLj128EEEEELb0ELb0ELb1EEEvNS_9BwdParamsE)
        .other          _ZN10layer_norm31ln_parallel_residual_bwd_kernelINS_13Kernel_traitsI13__nv_bfloat16S2_S2_S2_fjLj1024ELj1ELj4ELj1ELj16ENS_18Kernel_traits_baseILj1024ES2_S2_S2_S2_fjLj128EEEEELb0ELb0ELb1EEEvNS_9BwdParamsE,@"STO_CUDA_ENTRY STV_DEFAULT"
_ZN10layer_norm31ln_parallel_residual_bwd_kernelINS_13Kernel_traitsI13__nv_bfloat16S2_S2_S2_fjLj1024ELj1ELj4ELj1ELj16ENS_18Kernel_traits_baseILj1024ES2_S2_S2_S2_fjLj128EEEEELb0ELb0ELb1EEEvNS_9BwdParamsE:
.text._ZN10layer_norm31ln_parallel_residual_bwd_kernelINS_13Kernel_traitsI13__nv_bfloat16S2_S2_S2_fjLj1024ELj1ELj4ELj1ELj16ENS_18Kernel_traits_baseILj1024ES2_S2_S2_S2_fjLj128EEEEELb0ELb0ELb1EEEvNS_9BwdParamsE:
[----:B------:R-:W-:Y:S02]  /*0000*/  MOV R1, c[0x0][0x28] ;  /* 0x00000a0000017a02 */ /* 0x000fe40000000f00 */
[----:B------:R-:W0:Y:S01]  /*0010*/  S2R R0, SR_TID.X ;  /* 0x0000000000007919 */ /* 0x000e220000002100 */
[----:B------:R-:W-:Y:S01]  /*0020*/  ULDC.64 UR4, c[0x0][0x118] ;  /* 0x0000460000047ab9 */ /* 0x000fe20000000a00 */
[----:B------:R-:W-:Y:S01]  /*0030*/  BSSY B0, `(.L_x_38) ;  /* 0x00004e8000007945 */ /* 0x000fe20003800000 */
[----:B------:R-:W-:Y:S01]  /*0040*/  IADD3 R1, R1, -0xa8, RZ ;  /* 0xffffff5801017810 */ /* 0x000fe20007ffe0ff */
[----:B------:R-:W1:Y:S01]  /*0050*/  S2R R3, SR_CTAID.X ;  /* 0x0000000000037919 */ /* 0x000e620000002500 */
[----:B0-----:R-:W-:-:S04]  /*0060*/  SHF.R.U32.HI R186, RZ, 0x5, R0 ;  /* 0x00000005ffba7819 */ /* 0x001fc80000011600 */
[----:B-1----:R-:W-:-:S04]  /*0070*/  LEA R186, R3, R186, 0x2 ;  /* 0x000000ba03ba7211 */ /* 0x002fc800078e10ff */
[----:B------:R-:W-:-:S13]  /*0080*/  ISETP.GE.AND P0, PT, R186, c[0x0][0x164], PT ;  /* 0x00005900ba007a0c */ /* 0x000fda0003f06270 */
[----:B------:R-:W-:Y:S05]  /*0090*/  @!P0 BRA `(.L_x_39) ;  /* 0x0000041000008947 */ /* 0x000fea0003800000 */
        /* <DEDUP_REMOVED lines=64> */
[----:B------:R-:W-:Y:S05]  /*04a0*/  BRA `(.L_x_40) ;  /* 0x00004a0000007947 */ /* 0x000fea0003800000 */
.L_x_39:
[----:B------:R-:W-:-:S04]  /*04b0*/  SHF.L.U32 R0, R0, 0x4, RZ ;  /* 0x0000000400007819 */ /* 0x000fc800000006ff */
[----:B------:R-:W-:-:S04]  /*04c0*/  LOP3.LUT R0, R0, 0x1f0, RZ, 0xc0, !PT ;  /* 0x000001f000007812 */ /* 0x000fc800078ec0ff */
[----:B------:R-:W-:-:S04]  /*04d0*/  IADD3 R2, P0, R0, c[0x0][0x1b0], RZ ;  /* 0x00006c0000027a10 */ /* 0x000fc80007f1e0ff */
[----:B------:R-:W-:Y:S02]  /*04e0*/  IADD3.X R3, RZ, c[0x0][0x1b4], RZ, P0, !PT ;  /* 0x00006d00ff037a10 */ /* 0x000fe400007fe4ff */
[----:B------:R-:W-:-:S03]  /*04f0*/  IADD3 R8, P0, R0, c[0x0][0x1b8], RZ ;  /* 0x00006e0000087a10 */ /* 0x000fc60007f1e0ff */
[----:B------:R-:W2:Y:S01]  /*0500*/  LDG.E.128 R12, [R2.64] ;  /* 0x00000004020c7981 */ /* 0x000ea2000c1e1d00 */
[----:B------:R-:W-:-:S03]  /*0510*/  IADD3.X R9, RZ, c[0x0][0x1bc], RZ, P0, !PT ;  /* 0x00006f00ff097a10 */ /* 0x000fc600007fe4ff */
[----:B------:R2:W3:Y:S04]  /*0520*/  LDG.E.128 R20, [R2.64+0x200] ;  /* 0x0002000402147981 */ /* 0x0004e8000c1e1d00 */
[----:B------:R0:W4:Y:S04]  /*0530*/  LDG.E.128 R16, [R8.64] ;  /* 0x0000000408107981 */ /* 0x000128000c1e1d00 */
[----:B------:R0:W5:Y:S04]  /*0540*/  LDG.E.128 R24, [R8.64+0x200] ;  /* 0x0002000408187981 */ /* 0x000168000c1e1d00 */
[----:B------:R2:W3:Y:S04]  /*0550*/  LDG.E.128 R248, [R2.64+0x400] ;  /* 0x0004000402f87981 */ /* 0x0004e8000c1e1d00 */
[----:B------:R0:W3:Y:S04]  /*0560*/  LDG.E.128 R28, [R8.64+0x400] ;  /* 0x00040004081c7981 */ /* 0x0000e8000c1e1d00 */
[----:B------:R2:W3:Y:S04]  /*0570*/  LDG.E.128 R4, [R2.64+0x600] ;  /* 0x0006000402047981 */ /* 0x0004e8000c1e1d00 */
[----:B------:R0:W3:Y:S01]  /*0580*/  LDG.E.128 R48, [R8.64+0x600] ;  /* 0x0006000408307981 */ /* 0x0000e2000c1e1d00 */
[----:B------:R-:W-:Y:S01]  /*0590*/  HFMA2.MMA R207, -RZ, RZ, 0, 0 ;  /* 0x00000000ffcf7435 */ /* 0x000fe200000001ff */
[----:B------:R-:W-:Y:S01]  /*05a0*/  BSSY B1, `(.L_x_41) ;  /* 0x000041b000017945 */ /* 0x000fe20003800000 */
[----:B------:R-:W-:-:S02]  /*05b0*/  HFMA2.MMA R203, -RZ, RZ, 0, 0 ;  /* 0x00000000ffcb7435 */ /* 0x000fc400000001ff */
[----:B------:R-:W-:Y:S01]  /*05c0*/  HFMA2.MMA R187, -RZ, RZ, 0, 0 ;  /* 0x00000000ffbb7435 */ /* 0x000fe200000001ff */
[----:B------:R-:W-:Y:S01]  /*05d0*/  MOV R204, RZ ;  /* 0x000000ff00cc7202 */ /* 0x000fe20000000f00 */
[----:B------:R-:W-:Y:S01]  /*05e0*/  CS2R R200, SRZ ;  /* 0x0000000000c87805 */ /* 0x000fe2000001ff00 */
[----:B------:R-:W-:Y:S01]  /*05f0*/  MOV R199, RZ ;  /* 0x000000ff00c77202 */ /* 0x000fe20000000f00 */
        /* <DEDUP_REMOVED lines=47> */
[----:B--2---:R-:W-:-:S02]  /*08f0*/  PRMT R3, RZ, 0x5410, R12 ;  /* 0x00005410ff037816 */ /* 0x004fc4000000000c */
[----:B------:R-:W-:Y:S02]  /*0900*/  PRMT R2, RZ, 0x7610, R12 ;  /* 0x00007610ff027816 */ /* 0x000fe4000000000c */
[--C-:B------:R-:W-:Y:S01]  /*0910*/  PRMT R0, RZ, 0x5410, R13.reuse ;  /* 0x00005410ff007816 */ /* 0x100fe2000000000d */
        /* <DEDUP_REMOVED lines=12> */
[----:B----4-:R-:W-:-:S03]  /*09e0*/  PRMT R0, RZ, 0x5410, R16 ;  /* 0x00005410ff007816 */ /* 0x010fc60000000010 */
        /* <DEDUP_REMOVED lines=15> */
[----:B---3--:R-:W-:-:S03]  /*0ae0*/  PRMT R2, RZ, 0x5410, R20 ;  /* 0x00005410ff027816 */ /* 0x008fc60000000014 */
[----:B------:R0:W-:Y:S01]  /*0af0*/  STL [R1+0x60], R3 ;  /* 0x0000600301007387 */ /* 0x0001e20000100800 */
[----:B-1----:R-:W-:-:S03]  /*0b00*/  PRMT R0, RZ, 0x7610, R20 ;  /* 0x00007610ff007816 */ /* 0x002fc60000000014 */
        /* <DEDUP_REMOVED lines=14> */
[--C-:B-----5:R-:W-:Y:S02]  /*0bf0*/  PRMT R3, RZ, 0x5410, R24.reuse ;  /* 0x00005410ff037816 */ /* 0x120fe40000000018 */
[----:B0-----:R-:W-:-:S03]  /*0c00*/  PRMT R2, RZ, 0x7610, R24 ;  /* 0x00007610ff027816 */ /* 0x001fc60000000018 */
[----:B------:R0:W-:Y:S01]  /*0c10*/  STL [R1+0x58], R3 ;  /* 0x0000580301007387 */ /* 0x0001e20000100800 */
[----:B-1----:R-:W-:-:S03]  /*0c20*/  PRMT R0, RZ, 0x5410, R25 ;  /* 0x00005410ff007816 */ /* 0x002fc60000000019 */
        /* <DEDUP_REMOVED lines=18> */
[----:B------:R-:W-:Y:S04]  /*0d50*/  STL [R1+0xc], R2 ;  /* 0x00000c0201007387 */ /* 0x000fe80000100800 */
[----:B------:R1:W-:Y:S01]  /*0d60*/  STL [R1+0x4], R0 ;  /* 0x0000040001007387 */ /* 0x0003e20000100800 */
[--C-:B0-----:R-:W-:Y:S02]  /*0d70*/  PRMT R3, RZ, 0x7610, R28.reuse ;  /* 0x00007610ff037816 */ /* 0x101fe4000000001c */
[----:B-1----:R-:W-:Y:S02]  /*0d80*/  PRMT R0, RZ, 0x5410, R28 ;  /* 0x00005410ff007816 */ /* 0x002fe4000000001c */
[----:B------:R-:W-:-:S03]  /*0d90*/  PRMT R2, RZ, 0x5410, R29 ;  /* 0x00005410ff027816 */ /* 0x000fc6000000001d */
[----:B------:R0:W-:Y:S01]  /*0da0*/  STL [R1+0x18], R0 ;  /* 0x0000180001007387 */ /* 0x0001e20000100800 */
[--C-:B------:R-:W-:Y:S02]  /*0db0*/  PRMT R248, RZ, 0x5410, R251.reuse ;  /* 0x00005410fff87816 */ /* 0x100fe400000000fb */
[----:B------:R-:W-:Y:S01]  /*0dc0*/  PRMT R226, RZ, 0x7610, R251 ;  /* 0x00007610ffe27816 */ /* 0x000fe200000000fb */
[----:B------:R-:W-:Y:S01]  /*0dd0*/  STL [R1+0x10], R3 ;  /* 0x0000100301007387 */ /* 0x000fe20000100800 */
[----:B------:R-:W-:Y:S02]  /*0de0*/  PRMT R252, RZ, 0x5410, R250 ;  /* 0x00005410fffc7816 */ /* 0x000fe400000000fa */
[----:B0-----:R-:W-:Y:S01]  /*0df0*/  PRMT R0, RZ, 0x7610, R29 ;  /* 0x00007610ff007816 */ /* 0x001fe2000000001d */
[----:B------:R0:W-:Y:S01]  /*0e00*/  STL [R1+0x8], R2 ;  /* 0x0000080201007387 */ /* 0x0001e20000100800 */
[--C-:B------:R-:W-:Y:S01]  /*0e10*/  PRMT R251, RZ, 0x5410, R30.reuse ;  /* 0x00005410fffb7816 */ /* 0x100fe2000000001e */
[----:B------:R-:W-:Y:S01]  /*0e20*/  CS2R R12, SRZ ;  /* 0x00000000000c7805 */ /* 0x000fe2000001ff00 */
[----:B------:R-:W-:Y:S01]  /*0e30*/  PRMT R249, RZ, 0x7610, R30 ;  /* 0x00007610fff97816 */ /* 0x000fe2000000001e */
[----:B------:R1:W-:Y:S01]  /*0e40*/  STL [R1], R0 ;  /* 0x0000000001007387 */ /* 0x0003e20000100800 */
[--C-:B------:R-:W-:Y:S01]  /*0e50*/  PRMT R227, RZ, 0x5410, R31.reuse ;  /* 0x00005410ffe37816 */ /* 0x100fe2000000001f */
[----:B------:R-:W-:Y:S01]  /*0e60*/  CS2R R14, SRZ ;  /* 0x00000000000e7805 */ /* 0x000fe2000001ff00 */
[----:B------:R-:W-:Y:S01]  /*0e70*/  PRMT R225, RZ, 0x7610, R31 ;  /* 0x00007610ffe17816 */ /* 0x000fe2000000001f */
[----:B------:R-:W-:Y:S01]  /*0e80*/  CS2R R16, SRZ ;  /* 0x0000000000107805 */ /* 0x000fe2000001ff00 */
[--C-:B------:R-:W-:Y:S01]  /*0e90*/  PRMT R224, RZ, 0x5410, R4.reuse ;  /* 0x00005410ffe07816 */ /* 0x100fe20000000004 */
[----:B0-----:R-:W-:Y:S01]  /*0ea0*/  CS2R R2, SRZ ;  /* 0x0000000000027805 */ /* 0x001fe2000001ff00 */
[----:B------:R-:W-:Y:S01]  /*0eb0*/  PRMT R221, RZ, 0x7610, R4 ;  /* 0x00007610ffdd7816 */ /* 0x000fe20000000004 */
[----:B------:R-:W-:Y:S01]  /*0ec0*/  CS2R R18, SRZ ;  /* 0x0000000000127805 */ /* 0x000fe2000001ff00 */
[--C-:B------:R-:W-:Y:S01]  /*0ed0*/  PRMT R219, RZ, 0x5410, R5.reuse ;  /* 0x00005410ffdb7816 */ /* 0x100fe20000000005 */
[----:B------:R-:W-:Y:S01]  /*0ee0*/  CS2R R20, SRZ ;  /* 0x0000000000147805 */ /* 0x000fe2000001ff00 */
        /* <DEDUP_REMOVED lines=10> */
[----:B------:R-:W-:Y:S01]  /*0f90*/  PRMT R250, RZ, 0x7610, R250 ;  /* 0x00007610fffa7816 */ /* 0x000fe200000000fa */
[----:B------:R-:W-:Y:S01]  /*0fa0*/  CS2R R6, SRZ ;  /* 0x0000000000067805 */ /* 0x000fe2000001ff00 */
[----:B-1----:R-:W-:Y:S01]  /*0fb0*/  MOV R0, RZ ;  /* 0x000000ff00007202 */ /* 0x002fe20000000f00 */
[----:B------:R-:W-:Y:S01]  /*0fc0*/  CS2R R30, SRZ ;  /* 0x00000000001e7805 */ /* 0x000fe2000001ff00 */
[----:B------:R-:W-:-:S02]  /*0fd0*/  PRMT R223, RZ, 0x5410, R48 ;  /* 0x00005410ffdf7816 */ /* 0x000fc40000000030 */
[----:B------:R-:W-:Y:S02]  /*0fe0*/  PRMT R220, RZ, 0x7610, R48 ;  /* 0x00007610ffdc7816 */ /* 0x000fe40000000030 */
[--C-:B------:R-:W-:Y:S02]  /*0ff0*/  PRMT R218, RZ, 0x5410, R49.reuse ;  /* 0x00005410ffda7816 */ /* 0x100fe40000000031 */
[----:B------:R-:W-:Y:S02]  /*1000*/  PRMT R216, RZ, 0x7610, R49 ;  /* 0x00007610ffd87816 */ /* 0x000fe40000000031 */
[--C-:B------:R-:W-:Y:S02]  /*1010*/  PRMT R214, RZ, 0x5410, R50.reuse ;  /* 0x00005410ffd67816 */ /* 0x100fe40000000032 */
[----:B------:R-:W-:Y:S02]  /*1020*/  PRMT R212, RZ, 0x7610, R50 ;  /* 0x00007610ffd47816 */ /* 0x000fe40000000032 */
[----:B------:R-:W-:-:S02]  /*1030*/  PRMT R210, RZ, 0x5410, R51 ;  /* 0x00005410ffd27816 */ /* 0x000fc40000000033 */
[----:B------:R-:W-:Y:S02]  /*1040*/  PRMT R208, RZ, 0x7610, R51 ;  /* 0x00007610ffd07816 */ /* 0x000fe40000000033 */
.L_x_45:
[----:B------:R-:W0:Y:S01]  /*1050*/  S2R R74, SR_TID.X ;  /* 0x00000000004a7919 */ /* 0x000e220000002100 */
[----:B------:R-:W-:Y:S01]  /*1060*/  IMAD R72, R186, c[0x0][0x168], RZ ;  /* 0x00005a00ba487a24 */ /* 0x000fe200078e02ff */
[----:B------:R-:W-:Y:S02]  /*1070*/  MOV R81, 0x4 ;  /* 0x0000000400517802 */ /* 0x000fe40000000f00 */
[----:B------:R-:W-:Y:S01]  /*1080*/  MOV R233, 0x10 ;  /* 0x0000001000e97802 */ /* 0x000fe20000000f00 */
[----:B------:R-:W2:Y:S01]  /*1090*/  LDL R112, [R1+0x98] ;  /* 0x0000980001707983 */ /* 0x000ea20000100800 */
[----:B------:R-:W-:-:S03]  /*10a0*/  SHF.R.S32.HI R73, RZ, 0x1f, R72 ;  /* 0x0000001fff497819 */ /* 0x000fc60000011448 */
[----:B------:R-:W3:Y:S01]  /*10b0*/  LDL R234, [R1+0x90] ;  /* 0x0000900001ea7983 */ /* 0x000ee20000100800 */
[----:B------:R-:W-:-:S03]  /*10c0*/  LEA.HI R73, R73, R72, RZ, 0x3 ;  /* 0x0000004849497211 */ /* 0x000fc600078f18ff */
[----:B------:R-:W4:Y:S04]  /*10d0*/  LDL R238, [R1+0x94] ;  /* 0x0000940001ee7983 */ /* 0x000f280000100800 */
[----:B------:R-:W2:Y:S01]  /*10e0*/  LDL R235, [R1+0x88] ;  /* 0x0000880001eb7983 */ /* 0x000ea20000100800 */
[----:B------:R-:W1:Y:S03]  /*10f0*/  LDC.U8 R108, c[0x0][0x1f0] ;  /* 0x00007c00ff6c7b82 */ /* 0x000e660000000000 */
[----:B------:R-:W2:Y:S01]  /*1100*/  LDL R236, [R1+0x8c] ;  /* 0x00008c0001ec7983 */ /* 0x000ea20000100800 */
[----:B0-----:R-:W-:-:S03]  /*1110*/  LOP3.LUT R74, R74, 0x1f, RZ, 0xc0, !PT ;  /* 0x0000001f4a4a7812 */ /* 0x001fc600078ec0ff */
[----:B------:R-:W2:Y:S01]  /*1120*/  LDL R240, [R1+0x80] ;  /* 0x0000800001f07983 */ /* 0x000ea20000100800 */
[----:B------:R-:W-:Y:S01]  /*1130*/  LEA.HI.SX32 R205, R73, R74, 0x1d ;  /* 0x0000004a49cd7211 */ /* 0x000fe200078feaff */
[C---:B------:R-:W-:Y:S02]  /*1140*/  IMAD.WIDE R74, R186.reuse, R81, c[0x0][0x1a0] ;  /* 0x00006800ba4a7625 */ /* 0x040fe400078e0251 */
[----:B------:R-:W2:Y:S02]  /*1150*/  LDL R237, [R1+0x84] ;  /* 0x0000840001ed7983 */ /* 0x000ea40000100800 */
[CC--:B------:R-:W-:Y:S02]  /*1160*/  IMAD.WIDE.U32 R72, R205.reuse, R233.reuse, c[0x0][0x188] ;  /* 0x00006200cd487625 */ /* 0x0c0fe400078e00e9 */
[----:B------:R0:W2:Y:S02]  /*1170*/  LDG.E R230, [R74.64] ;  /* 0x000000044ae67981 */ /* 0x0000a4000c1e1900 */
[----:B------:R-:W-:Y:S01]  /*1180*/  IMAD.WIDE.U32 R76, R205, R233, c[0x0][0x210] ;  /* 0x00008400cd4c7625 */ /* 0x000fe200078e00e9 */
[----:B------:R-:W-:Y:S01]  /*1190*/  ISETP.NE.U32.AND P0, PT, RZ, c[0x0][0x218], PT ;  /* 0x00008600ff007a0c */ /* 0x000fe20003f05070 */
[----:B------:R-:W3:Y:S02]  /*11a0*/  LDL R239, [R1+0x7c] ;  /* 0x00007c0001ef7983 */ /* 0x000ee40000100800 */
[----:B------:R-:W-:-:S02]  /*11b0*/  IMAD.WIDE R80, R186, R81, c[0x0][0x1a8] ;  /* 0x00006a00ba507625 */ /* 0x000fc400078e0251 */
[----:B------:R-:W3:Y:S02]  /*11c0*/  LDG.E.128 R76, [R76.64] ;  /* 0x000000044c4c7981 */ /* 0x000ee4000c1e1d00 */
[----:B------:R-:W-:Y:S02]  /*11d0*/  IMAD.WIDE.U32 R82, R205, R233, c[0x0][0x208] ;  /* 0x00008200cd527625 */ /* 0x000fe400078e00e9 */
[----:B0-----:R-:W4:Y:S04]  /*11e0*/  LDG.E.128 R72, [R72.64] ;  /* 0x0000000448487981 */ /* 0x001f28000c1e1d00 */
[----:B------:R0:W4:Y:S04]  /*11f0*/  LDG.E R222, [R80.64] ;  /* 0x0000000450de7981 */ /* 0x000128000c1e1900 */
[----:B------:R-:W4:Y:S04]  /*1200*/  LDL R113, [R1+0x9c] ;  /* 0x00009c0001717983 */ /* 0x000f280000100800 */
[----:B------:R-:W4:Y:S04]  /*1210*/  LDL R241, [R1+0x48] ;  /* 0x0000480001f17983 */ /* 0x000f280000100800 */
[----:B0-----:R-:W4:Y:S01]  /*1220*/  LDG.E.128 R80, [R82.64] ;  /* 0x0000000452507981 */ /* 0x001f22000c1e1d00 */
[----:B-1----:R-:W-:-:S02]  /*1230*/  ISETP.NE.AND P1, PT, R108, RZ, PT ;  /* 0x000000ff6c00720c */ /* 0x002fc40003f25270 */
[----:B------:R-:W-:Y:S01]  /*1240*/  ISETP.NE.AND.EX P0, PT, RZ, c[0x0][0x21c], PT, P0 ;  /* 0x00008700ff007a0c */ /* 0x000fe20003f05300 */
[----:B------:R-:W4:Y:S04]  /*1250*/  LDL R243, [R1+0x30] ;  /* 0x0000300001f37983 */ /* 0x000f280000100800 */
[----:B------:R-:W4:Y:S04]  /*1260*/  LDL R242, [R1+0x20] ;  /* 0x0000200001f27983 */ /* 0x000f280000100800 */
[----:B------:R-:W4:Y:S04]  /*1270*/  LDL R245, [R1+0x10] ;  /* 0x0000100001f57983 */ /* 0x000f280000100800 */
[----:B------:R-:W4:Y:S01]  /*1280*/  LDL R244, [R1+0x14] ;  /* 0x0000140001f47983 */ /* 0x000f220000100800 */
[----:B--2---:R-:W-:-:S02]  /*1290*/  FSEL R230, R230, RZ, !P1 ;  /* 0x000000ffe6e67208 */ /* 0x004fc40004800000 */
[----:B---3--:R-:W-:Y:S02]  /*12a0*/  PRMT R114, RZ, 0x5410, R76 ;  /* 0x00005410ff727816 */ /* 0x008fe4000000004c */
[--C-:B----4-:R-:W-:Y:S02]  /*12b0*/  PRMT R232, RZ, 0x7610, R72.reuse ;  /* 0x00007610ffe87816 */ /* 0x110fe40000000048 */
[----:B------:R-:W-:Y:S02]  /*12c0*/  PRMT R229, RZ, 0x5410, R72 ;  /* 0x00005410ffe57816 */ /* 0x000fe40000000048 */
[----:B------:R-:W-:Y:S01]  /*12d0*/  PRMT R72, RZ, 0x7610, R76 ;  /* 0x00007610ff487816 */ /* 0x000fe2000000004c */
[----:B------:R-:W-:Y:S01]  /*12e0*/  FADD.FTZ R232, -R230, R232 ;  /* 0x000000e8e6e87221 */ /* 0x000fe20000010100 */
[----:B------:R-:W-:Y:S01]  /*12f0*/  PRMT R76, RZ, 0x5410, R73 ;  /* 0x00005410ff4c7816 */ /* 0x000fe20000000049 */
[----:B------:R-:W-:Y:S02]  /*1300*/  FMUL.FTZ R228, R112, R114 ;  /* 0x0000007270e47220 */ /* 0x000fe40000410000 */
[----:B------:R-:W-:Y:S01]  /*1310*/  FMUL.FTZ R234, R234, R72 ;  /* 0x00000048eaea7220 */ /* 0x000fe20000410000 */
[----:B------:R-:W-:-:S02]  /*1320*/  PRMT R231, RZ, 0x7610, R80 ;  /* 0x00007610ffe77816 */ /* 0x000fc40000000050 */
[----:B------:R-:W-:Y:S01]  /*1330*/  PRMT R112, RZ, 0x5410, R80 ;  /* 0x00005410ff707816 */ /* 0x000fe20000000050 */
[----:B------:R-:W-:Y:S02]  /*1340*/  FMUL.FTZ R80, R222, R232 ;  /* 0x000000e8de507220 */ /* 0x000fe40000410000 */
[----:B------:R-:W-:Y:S02]  /*1350*/  FADD.FTZ R232, -R230, R76 ;  /* 0x0000004ce6e87221 */ /* 0x000fe40000010100 */
[-C--:B------:R-:W-:Y:S01]  /*1360*/  FFMA.FTZ R76, R238, R231.reuse, R234 ;  /* 0x000000e7ee4c7223 */ /* 0x080fe200000100ea */
[----:B------:R-:W-:Y:S01]  /*1370*/  PRMT R234, RZ, 0x5410, R77 ;  /* 0x00005410ffea7816 */ /* 0x000fe2000000004d */
[----:B------:R-:W-:Y:S01]  /*1380*/  FADD.FTZ R151, R231, R151 ;  /* 0x00000097e7977221 */ /* 0x000fe20000010000 */
[C---:B------:R-:W-:Y:S01]  /*1390*/  IADD3 R206, R205.reuse, 0x20, RZ ;  /* 0x00000020cdce7810 */ /* 0x040fe20007ffe0ff */
[----:B------:R-:W-:Y:S01]  /*13a0*/  FFMA.FTZ R185, R80, R231, R185 ;  /* 0x000000e750b97223 */ /* 0x000fe200000100b9 */
[----:B------:R-:W-:Y:S01]  /*13b0*/  IADD3 R202, R205, 0x40, RZ ;  /* 0x00000040cdca7810 */ /* 0x000fe20007ffe0ff */
[----:B------:R-:W-:Y:S01]  /*13c0*/  FMUL.FTZ R231, R235, R234 ;  /* 0x000000eaebe77220 */ /* 0x000fe20000410000 */
[----:B------:R-:W2:Y:S04]  /*13d0*/  LDL R238, [R1+0x74] ;  /* 0x0000740001ee7983 */ /* 0x000ea80000100800 */
[----:B------:R-:W3:Y:S01]  /*13e0*/  LDL R235, [R1+0x78] ;  /* 0x0000780001eb7983 */ /* 0x000ee20000100800 */
[----:B------:R-:W-:-:S05]  /*13f0*/  @P0 IMAD.WIDE.U32 R162, R205, R233, c[0x0][0x218] ;  /* 0x00008600cda20625 */ /* 0x000fca00078e00e9 */
[----:B------:R0:W5:Y:S02]  /*1400*/  @P0 LDG.E.128 R48, [R162.64] ;  /* 0x00000004a2300981 */ /* 0x000164000c1e1d00 */
[----:B0-----:R-:W-:-:S05]  /*1410*/  PRMT R162, RZ, 0x5410, R81 ;  /* 0x00005410ffa27816 */ /* 0x001fca0000000051 */
[----:B------:R-:W-:Y:S02]  /*1420*/  FFMA.FTZ R231, R236, R162, R231 ;  /* 0x000000a2ece77223 */ /* 0x000fe400000100e7 */
[----:B------:R-:W4:Y:S01]  /*1430*/  LDL R236, [R1+0x70] ;  /* 0x0000700001ec7983 */ /* 0x000f220000100800 */
[----:B------:R-:W-:Y:S02]  /*1440*/  FMUL.FTZ R232, R222, R232 ;  /* 0x000000e8dee87220 */ /* 0x000fe40000410000 */
[----:B------:R-:W-:Y:S02]  /*1450*/  FADD.FTZ R15, R72, R15 ;  /* 0x0000000f480f7221 */ /* 0x000fe40000010000 */
[----:B------:R-:W-:Y:S01]  /*1460*/  FFMA.FTZ R47, R80, R72, R47 ;  /* 0x00000048502f7223 */ /* 0x000fe2000001002f */
[----:B------:R-:W-:Y:S01]  /*1470*/  PRMT R72, RZ, 0x7610, R73 ;  /* 0x00007610ff487816 */ /* 0x000fe20000000049 */
[----:B------:R-:W-:Y:S02]  /*1480*/  FADD.FTZ R148, R162, R148 ;  /* 0x00000094a2947221 */ /* 0x000fe40000010000 */
[----:B------:R-:W-:-:S02]  /*1490*/  FFMA.FTZ R182, R232, R162, R182 ;  /* 0x000000a2e8b67223 */ /* 0x000fc400000100b6 */
[----:B------:R-:W-:-:S04]  /*14a0*/  @P0 IMAD.WIDE.U32 R162, R233, R206, c[0x0][0x218] ;  /* 0x00008600e9a20625 */ /* 0x000fc800078e00ce */
[----:B------:R-:W-:Y:S01]  /*14b0*/  FADD.FTZ R72, -R230, R72 ;  /* 0x00000048e6487221 */ /* 0x000fe20000010100 */
[----:B------:R0:W5:Y:S02]  /*14c0*/  @P0 LDG.E.128 R52, [R162.64] ;  /* 0x00000004a2340981 */ /* 0x000164000c1e1d00 */
[----:B0-----:R-:W-:Y:S01]  /*14d0*/  PRMT R162, RZ, 0x7610, R81 ;  /* 0x00007610ffa27816 */ /* 0x001fe20000000051 */
[----:B------:R-:W-:Y:S01]  /*14e0*/  FMUL.FTZ R81, R222, R72 ;  /* 0x00000048de517220 */ /* 0x000fe20000410000 */
[----:B------:R-:W-:Y:S01]  /*14f0*/  PRMT R163, RZ, 0x7610, R77 ;  /* 0x00007610ffa37816 */ /* 0x000fe2000000004d */
[----:B------:R-:W-:-:S04]  /*1500*/  @P0 IMAD.WIDE.U32 R72, R233, R202, c[0x0][0x218] ;  /* 0x00008600e9480625 */ /* 0x000fc800078e00ca */
[-C--:B------:R-:W-:Y:S01]  /*1510*/  FMUL.FTZ R77, R240, R163.reuse ;  /* 0x000000a3f04d7220 */ /* 0x080fe20000410000 */
[----:B------:R0:W5:Y:S01]  /*1520*/  @P0 LDG.E.128 R56, [R72.64] ;  /* 0x0000000448380981 */ /* 0x000162000c1e1d00 */
[----:B------:R-:W-:Y:S02]  /*1530*/  FADD.FTZ R149, R162, R149 ;  /* 0x00000095a2957221 */ /* 0x000fe40000010000 */
[-C--:B------:R-:W-:Y:S01]  /*1540*/  FFMA.FTZ R77, R237, R162.reuse, R77 ;  /* 0x000000a2ed4d7223 */ /* 0x080fe2000001004d */
[----:B------:R-:W-:Y:S01]  /*1550*/  IADD3 R198, R205, 0x60, RZ ;  /* 0x00000060cdc67810 */ /* 0x000fe20007ffe0ff */
[----:B------:R-:W2:Y:S01]  /*1560*/  LDL R237, [R1+0x68] ;  /* 0x0000680001ed7983 */ /* 0x000ea20000100800 */
[----:B------:R-:W-:Y:S02]  /*1570*/  FFMA.FTZ R183, R81, R162, R183 ;  /* 0x000000a251b77223 */ /* 0x000fe400000100b7 */
[----:B------:R-:W-:Y:S01]  /*1580*/  FADD.FTZ R13, R163, R13 ;  /* 0x0000000da30d7221 */ /* 0x000fe20000010000 */
[----:B------:R-:W-:Y:S01]  /*1590*/  IADD3 R96, R205, 0x40, RZ ;  /* 0x00000040cd607810 */ /* 0x000fe20007ffe0ff */
[----:B------:R-:W-:Y:S01]  /*15a0*/  FFMA.FTZ R45, R81, R163, R45 ;  /* 0x000000a3512d7223 */ /* 0x000fe2000001002d */
[----:B0-----:R-:W-:Y:S01]  /*15b0*/  PRMT R72, RZ, 0x5410, R78 ;  /* 0x00005410ff487816 */ /* 0x001fe2000000004e */
[----:B------:R-:W-:Y:S01]  /*15c0*/  IMAD.WIDE.U32 R88, R206, R233, c[0x0][0x210] ;  /* 0x00008400ce587625 */ /* 0x000fe200078e00e9 */
[--C-:B------:R-:W-:Y:S01]  /*15d0*/  PRMT R162, RZ, 0x5410, R74.reuse ;  /* 0x00005410ffa27816 */ /* 0x100fe2000000004a */
[----:B------:R-:W2:Y:S01]  /*15e0*/  LDL R240, [R1+0x38] ;  /* 0x0000380001f07983 */ /* 0x000ea20000100800 */
[----:B------:R-:W-:-:S02]  /*15f0*/  PRMT R73, RZ, 0x7610, R74 ;  /* 0x00007610ff497816 */ /* 0x000fc4000000004a */
[----:B------:R-:W-:Y:S01]  /*1600*/  PRMT R163, RZ, 0x5410, R82 ;  /* 0x00005410ffa37816 */ /* 0x000fe20000000052 */
[----:B------:R-:W-:Y:S01]  /*1610*/  FADD.FTZ R12, R234, R12 ;  /* 0x0000000cea0c7221 */ /* 0x000fe20000010000 */
[----:B------:R-:W2:Y:S01]  /*1620*/  LDG.E.128 R88, [R88.64] ;  /* 0x0000000458587981 */ /* 0x000ea2000c1e1d00 */
[----:B---3--:R-:W-:-:S03]  /*1630*/  FMUL.FTZ R74, R235, R72 ;  /* 0x00000048eb4a7220 */ /* 0x008fc60000410000 */
[----:B------:R-:W3:Y:S01]  /*1640*/  LDL R235, [R1+0x6c] ;  /* 0x00006c0001eb7983 */ /* 0x000ee20000100800 */
[----:B------:R-:W-:-:S04]  /*1650*/  FADD.FTZ R162, -R230, R162 ;  /* 0x000000a2e6a27221 */ /* 0x000fc80000010100 */
[----:B------:R-:W-:Y:S02]  /*1660*/  FMUL.FTZ R162, R222, R162 ;  /* 0x000000a2dea27220 */ /* 0x000fe40000410000 */
[----:B------:R-:W-:Y:S02]  /*1670*/  FADD.FTZ R146, R163, R146 ;  /* 0x00000092a3927221 */ /* 0x000fe40000010000 */
[-C--:B------:R-:W-:Y:S02]  /*1680*/  FFMA.FTZ R180, R162, R163.reuse, R180 ;  /* 0x000000a3a2b47223 */ /* 0x080fe400000100b4 */
[----:B------:R-:W-:Y:S01]  /*1690*/  FFMA.FTZ R74, R239, R163, R74 ;  /* 0x000000a3ef4a7223 */ /* 0x000fe2000001004a */
[----:B------:R-:W-:Y:S01]  /*16a0*/  PRMT R163, RZ, 0x7610, R78 ;  /* 0x00007610ffa37816 */ /* 0x000fe2000000004e */
[----:B------:R-:W-:Y:S01]  /*16b0*/  FADD.FTZ R73, -R230, R73 ;  /* 0x00000049e6497221 */ /* 0x000fe20000010100 */
[----:B------:R-:W3:Y:S01]  /*16c0*/  LDL R239, [R1+0x58] ;  /* 0x0000580001ef7983 */ /* 0x000ee20000100800 */
[----:B------:R-:W-:-:S03]  /*16d0*/  FFMA.FTZ R44, R232, R234, R44 ;  /* 0x000000eae82c7223 */ /* 0x000fc6000001002c */
[----:B------:R-:W3:Y:S01]  /*16e0*/  LDL R234, [R1+0x60] ;  /* 0x0000600001ea7983 */ /* 0x000ee20000100800 */
[----:B------:R-:W-:Y:S02]  /*16f0*/  FMUL.FTZ R78, R222, R73 ;  /* 0x00000049de4e7220 */ /* 0x000fe40000410000 */
[----:B----4-:R-:W-:Y:S02]  /*1700*/  FMUL.FTZ R73, R236, R163 ;  /* 0x000000a3ec497220 */ /* 0x010fe40000410000 */
[----:B------:R-:W4:Y:S01]  /*1710*/  LDL R236, [R1+0x64] ;  /* 0x0000640001ec7983 */ /* 0x000f220000100800 */
[----:B------:R-:W-:Y:S01]  /*1720*/  IMAD.WIDE.U32 R92, R206, R233, c[0x0][0x208] ;  /* 0x00008200ce5c7625 */ /* 0x000fe200078e00e9 */
[----:B------:R-:W-:-:S05]  /*1730*/  PRMT R82, RZ, 0x7610, R82 ;  /* 0x00007610ff527816 */ /* 0x000fca0000000052 */
[----:B------:R-:W4:Y:S01]  /*1740*/  LDG.E.128 R92, [R92.64] ;  /* 0x000000045c5c7981 */ /* 0x000f22000c1e1d00 */
[----:B------:R-:W-:Y:S02]  /*1750*/  FADD.FTZ R147, R82, R147 ;  /* 0x0000009352937221 */ /* 0x000fe40000010000 */
[-C--:B------:R-:W-:Y:S02]  /*1760*/  FFMA.FTZ R181, R78, R82.reuse, R181 ;  /* 0x000000524eb57223 */ /* 0x080fe400000100b5 */
[----:B--2---:R-:W-:Y:S02]  /*1770*/  FFMA.FTZ R82, R238, R82, R73 ;  /* 0x00000052ee527223 */ /* 0x004fe40000010049 */
[----:B------:R-:W-:Y:S01]  /*1780*/  FADD.FTZ R10, R72, R10 ;  /* 0x0000000a480a7221 */ /* 0x000fe20000010000 */
[----:B------:R-:W2:Y:S01]  /*1790*/  LDL R238, [R1+0x5c] ;  /* 0x00005c0001ee7983 */ /* 0x000ea20000100800 */
[----:B------:R-:W-:Y:S02]  /*17a0*/  FFMA.FTZ R42, R162, R72, R42 ;  /* 0x00000048a22a7223 */ /* 0x000fe4000001002a */
[----:B------:R-:W-:-:S04]  /*17b0*/  IMAD.WIDE.U32 R84, R206, R233, c[0x0][0x188] ;  /* 0x00006200ce547625 */ /* 0x000fc800078e00e9 */
[----:B------:R-:W-:Y:S02]  /*17c0*/  FADD.FTZ R229, R229, -R230 ;  /* 0x800000e6e5e57221 */ /* 0x000fe40000010000 */
[----:B------:R-:W-:Y:S01]  /*17d0*/  @P0 IMAD.WIDE.U32 R72, R198, R233, c[0x0][0x218] ;  /* 0x00008600c6480625 */ /* 0x000fe200078e00e9 */
[----:B------:R-:W2:Y:S03]  /*17e0*/  LDG.E.128 R84, [R84.64] ;  /* 0x0000000454547981 */ /* 0x000ea6000c1e1d00 */
[----:B------:R-:W-:Y:S01]  /*17f0*/  FMUL.FTZ R229, R222, R229 ;  /* 0x000000e5dee57220 */ /* 0x000fe20000410000 */
[----:B------:R0:W5:Y:S01]  /*1800*/  @P0 LDG.E.128 R60, [R72.64] ;  /* 0x00000004483c0981 */ /* 0x000162000c1e1d00 */
[----:B------:R-:W-:Y:S02]  /*1810*/  FADD.FTZ R150, R112, R150 ;  /* 0x0000009670967221 */ /* 0x000fe40000010000 */
[----:B------:R-:W-:-:S02]  /*1820*/  FFMA.FTZ R184, R229, R112, R184 ;  /* 0x00000070e5b87223 */ /* 0x000fc400000100b8 */
[----:B------:R-:W-:Y:S02]  /*1830*/  FFMA.FTZ R228, R113, R112, R228 ;  /* 0x0000007071e47223 */ /* 0x000fe400000100e4 */
[----:B------:R-:W-:Y:S01]  /*1840*/  IMAD.WIDE.U32 R96, R96, R233, c[0x0][0x188] ;  /* 0x0000620060607625 */ /* 0x000fe200078e00e9 */
[----:B0-----:R-:W-:-:S03]  /*1850*/  PRMT R72, RZ, 0x5410, R79 ;  /* 0x00005410ff487816 */ /* 0x001fc6000000004f */
[CC--:B------:R-:W-:Y:S01]  /*1860*/  IMAD.WIDE.U32 R100, R202.reuse, R233.reuse, c[0x0][0x210] ;  /* 0x00008400ca647625 */ /* 0x0c0fe200078e00e9 */
[----:B------:R-:W-:Y:S01]  /*1870*/  PRMT R73, RZ, 0x5410, R83 ;  /* 0x00005410ff497816 */ /* 0x000fe20000000053 */
[----:B------:R-:W2:Y:S02]  /*1880*/  LDG.E.128 R96, [R96.64] ;  /* 0x0000000460607981 */ /* 0x000ea4000c1e1d00 */
[----:B------:R-:W-:Y:S02]  /*1890*/  IMAD.WIDE.U32 R104, R202, R233, c[0x0][0x208] ;  /* 0x00008200ca687625 */ /* 0x000fe400078e00e9 */
[----:B------:R-:W2:Y:S02]  /*18a0*/  LDG.E.128 R100, [R100.64] ;  /* 0x0000000464647981 */ /* 0x000ea4000c1e1d00 */
[----:B------:R-:W-:-:S04]  /*18b0*/  IMAD.WIDE.U32 R108, R233, R198, c[0x0][0x188] ;  /* 0x00006200e96c7625 */ /* 0x000fc800078e00c6 */
[----:B------:R-:W-:-:S04]  /*18c0*/  IMAD.WIDE.U32 R112, R198, R233, c[0x0][0x210] ;  /* 0x00008400c6707625 */ /* 0x000fc800078e00e9 */
[----:B------:R-:W-:Y:S01]  /*18d0*/  IMAD.WIDE.U32 R116, R198, R233, c[0x0][0x208] ;  /* 0x00008200c6747625 */ /* 0x000fe200078e00e9 */
[----:B------:R-:W-:Y:S01]  /*18e0*/  PRMT R233, RZ, 0x7610, R75 ;  /* 0x00007610ffe97816 */ /* 0x000fe2000000004b */
[----:B------:R-:W2:Y:S02]  /*18f0*/  LDG.E.128 R104, [R104.64] ;  /* 0x0000000468687981 */ /* 0x000ea4000c1e1d00 */
[----:B------:R-:W-:Y:S02]  /*1900*/  FADD.FTZ R11, R163, R11 ;  /* 0x0000000ba30b7221 */ /* 0x000fe40000010000 */
[----:B------:R-:W-:Y:S01]  /*1910*/  FFMA.FTZ R43, R78, R163, R43 ;  /* 0x000000a34e2b7223 */ /* 0x000fe2000001002b */
[----:B------:R-:W-:Y:S01]  /*1920*/  PRMT R163, RZ, 0x5410, R75 ;  /* 0x00005410ffa37816 */ /* 0x000fe2000000004b */
[----:B------:R-:W-:Y:S01]  /*1930*/  FMUL.FTZ R75, R237, R72 ;  /* 0x00000048ed4b7220 */ /* 0x000fe20000410000 */
[----:B------:R-:W-:Y:S01]  /*1940*/  PRMT R83, RZ, 0x7610, R83 ;  /* 0x00007610ff537816 */ /* 0x000fe20000000053 */
[----:B------:R-:W2:Y:S01]  /*1950*/  LDL R237, [R1+0x54] ;  /* 0x0000540001ed7983 */ /* 0x000ea20000100800 */
[----:B------:R-:W-:-:S02]  /*1960*/  FADD.FTZ R144, R73, R144 ;  /* 0x0000009049907221 */ /* 0x000fc40000010000 */
[----:B------:R-:W-:Y:S01]  /*1970*/  FADD.FTZ R8, R72, R8 ;  /* 0x0000000848087221 */ /* 0x000fe20000010000 */
[----:B------:R-:W2:Y:S01]  /*1980*/  LDG.E.128 R108, [R108.64] ;  /* 0x000000046c6c7981 */ /* 0x000ea2000c1e1d00 */
[----:B------:R-:W-:Y:S02]  /*1990*/  FADD.FTZ R14, R114, R14 ;  /* 0x0000000e720e7221 */ /* 0x000fe40000010000 */
[----:B------:R-:W-:Y:S01]  /*19a0*/  FFMA.FTZ R46, R229, R114, R46 ;  /* 0x00000072e52e7223 */ /* 0x000fe2000001002e */
[----:B------:R-:W2:Y:S01]  /*19b0*/  LDG.E.128 R116, [R116.64] ;  /* 0x0000000474747981 */ /* 0x000ea2000c1e1d00 */
[----:B---3--:R-:W-:-:S03]  /*19c0*/  FFMA.FTZ R75, R235, R73, R75 ;  /* 0x00000049eb4b7223 */ /* 0x008fc6000001004b */
[----:B------:R-:W3:Y:S04]  /*19d0*/  LDG.E.128 R112, [R112.64] ;  /* 0x0000000470707981 */ /* 0x000ee8000c1e1d00 */
[----:B------:R-:W3:Y:S01]  /*19e0*/  LDL R235, [R1+0x50] ;  /* 0x0000500001eb7983 */ /* 0x000ee20000100800 */
[----:B------:R-:W-:-:S04]  /*19f0*/  FADD.FTZ R163, -R230, R163 ;  /* 0x000000a3e6a37221 */ /* 0x000fc80000010100 */
[----:B------:R-:W-:Y:S02]  /*1a00*/  FMUL.FTZ R163, R222, R163 ;  /* 0x000000a3dea37220 */ /* 0x000fe40000410000 */
[----:B------:R-:W-:Y:S02]  /*1a10*/  FADD.FTZ R233, -R230, R233 ;  /* 0x000000e9e6e97221 */ /* 0x000fe40000010100 */
[C---:B------:R-:W-:Y:S01]  /*1a20*/  FFMA.FTZ R178, R163.reuse, R73, R178 ;  /* 0x00000049a3b27223 */ /* 0x040fe200000100b2 */
[----:B------:R-:W-:Y:S01]  /*1a30*/  PRMT R73, RZ, 0x7610, R79 ;  /* 0x00007610ff497816 */ /* 0x000fe2000000004f */
[----:B------:R-:W-:Y:S01]  /*1a40*/  FFMA.FTZ R40, R163, R72, R40 ;  /* 0x00000048a3287223 */ /* 0x000fe20000010028 */
[----:B------:R-:W-:Y:S01]  /*1a50*/  PRMT R72, RZ, 0x5410, R88 ;  /* 0x00005410ff487816 */ /* 0x000fe20000000058 */
[----:B------:R-:W-:Y:S02]  /*1a60*/  FMUL.FTZ R79, R222, R233 ;  /* 0x000000e9de4f7220 */ /* 0x000fe40000410000 */
[----:B------:R-:W-:-:S02]  /*1a70*/  FMUL.FTZ R234, R234, R73 ;  /* 0x00000049eaea7220 */ /* 0x000fc40000410000 */
[----:B------:R-:W-:Y:S02]  /*1a80*/  FADD.FTZ R145, R83, R145 ;  /* 0x0000009153917221 */ /* 0x000fe40000010000 */
[-C--:B------:R-:W-:Y:S02]  /*1a90*/  FFMA.FTZ R179, R79, R83.reuse, R179 ;  /* 0x000000534fb37223 */ /* 0x080fe400000100b3 */
[----:B----4-:R-:W-:Y:S02]  /*1aa0*/  FFMA.FTZ R234, R236, R83, R234 ;  /* 0x00000053ecea7223 */ /* 0x010fe400000100ea */
[----:B------:R-:W-:Y:S01]  /*1ab0*/  FMUL.FTZ R83, R239, R72 ;  /* 0x00000048ef537220 */ /* 0x000fe20000410000 */
[----:B------:R-:W4:Y:S04]  /*1ac0*/  LDL R236, [R1+0x4c] ;  /* 0x00004c0001ec7983 */ /* 0x000f280000100800 */
[----:B------:R-:W4:Y:S01]  /*1ad0*/  LDL R239, [R1+0x40] ;  /* 0x0000400001ef7983 */ /* 0x000f220000100800 */
[----:B------:R-:W-:-:S02]  /*1ae0*/  FADD.FTZ R9, R73, R9 ;  /* 0x0000000949097221 */ /* 0x000fc40000010000 */
[----:B------:R-:W-:Y:S01]  /*1af0*/  FFMA.FTZ R41, R79, R73, R41 ;  /* 0x000000494f297223 */ /* 0x000fe20000010029 */
[----:B------:R-:W-:-:S05]  /*1b00*/  PRMT R73, RZ, 0x5410, R92 ;  /* 0x00005410ff497816 */ /* 0x000fca000000005c */
[----:B--2---:R-:W-:Y:S02]  /*1b10*/  FFMA.FTZ R83, R238, R73, R83 ;  /* 0x00000049ee537223 */ /* 0x004fe40000010053 */
[----:B------:R-:W2:Y:S01]  /*1b20*/  LDL R238, [R1+0x44] ;  /* 0x0000440001ee7983 */ /* 0x000ea20000100800 */
[----:B------:R-:W-:Y:S02]  /*1b30*/  PRMT R233, RZ, 0x5410, R84 ;  /* 0x00005410ffe97816 */ /* 0x000fe40000000054 */
[----:B------:R-:W-:-:S03]  /*1b40*/  PRMT R88, RZ, 0x7610, R88 ;  /* 0x00007610ff587816 */ /* 0x000fc60000000058 */
[----:B------:R-:W-:Y:S01]  /*1b50*/  FADD.FTZ R233, -R230, R233 ;  /* 0x000000e9e6e97221 */ /* 0x000fe20000010100 */
[----:B------:R-:W-:Y:S02]  /*1b60*/  PRMT R84, RZ, 0x7610, R84 ;  /* 0x00007610ff547816 */ /* 0x000fe40000000054 */
[----:B------:R-:W-:Y:S01]  /*1b70*/  PRMT R92, RZ, 0x7610, R92 ;  /* 0x00007610ff5c7816 */ /* 0x000fe2000000005c */
[----:B------:R-:W-:Y:S02]  /*1b80*/  FMUL.FTZ R233, R222, R233 ;  /* 0x000000e9dee97220 */ /* 0x000fe40000410000 */
[----:B------:R-:W-:Y:S02]  /*1b90*/  FADD.FTZ R6, R72, R6 ;  /* 0x0000000648067221 */ /* 0x000fe40000010000 */
[----:B------:R-:W-:Y:S01]  /*1ba0*/  FFMA.FTZ R38, R233, R72, R38 ;  /* 0x00000048e9267223 */ /* 0x000fe20000010026 */
[----:B------:R-:W-:Y:S01]  /*1bb0*/  PRMT R72, RZ, 0x5410, R85 ;  /* 0x00005410ff487816 */ /* 0x000fe20000000055 */
[----:B------:R-:W-:-:S04]  /*1bc0*/  FADD.FTZ R84, -R230, R84 ;  /* 0x00000054e6547221 */ /* 0x000fc80000010100 */
[----:B------:R-:W-:Y:S02]  /*1bd0*/  FMUL.FTZ R84, R222, R84 ;  /* 0x00000054de547220 */ /* 0x000fe40000410000 */
[----:B------:R-:W-:Y:S02]  /*1be0*/  FADD.FTZ R72, -R230, R72 ;  /* 0x00000048e6487221 */ /* 0x000fe40000010100 */
[----:B------:R-:W-:Y:S02]  /*1bf0*/  FADD.FTZ R143, R92, R143 ;  /* 0x0000008f5c8f7221 */ /* 0x000fe40000010000 */
[----:B------:R-:W-:Y:S02]  /*1c00*/  FFMA.FTZ R177, R84, R92, R177 ;  /* 0x0000005c54b17223 */ /* 0x000fe400000100b1 */
[----:B------:R-:W-:Y:S02]  /*1c10*/  FADD.FTZ R7, R88, R7 ;  /* 0x0000000758077221 */ /* 0x000fe40000010000 */
[----:B------:R-:W-:-:S02]  /*1c20*/  FFMA.FTZ R39, R84, R88, R39 ;  /* 0x0000005854277223 */ /* 0x000fc40000010027 */
[----:B---3--:R-:W-:-:S04]  /*1c30*/  FMUL.FTZ R235, R235, R88 ;  /* 0x00000058ebeb7220 */ /* 0x008fc80000410000 */
[----:B------:R-:W-:Y:S02]  /*1c40*/  FFMA.FTZ R235, R237, R92, R235 ;  /* 0x0000005cedeb7223 */ /* 0x000fe400000100eb */
[----:B------:R-:W3:Y:S01]  /*1c50*/  LDL R237, [R1+0x3c] ;  /* 0x00003c0001ed7983 */ /* 0x000ee20000100800 */
[----:B------:R-:W-:Y:S01]  /*1c60*/  FMUL.FTZ R92, R222, R72 ;  /* 0x00000048de5c7220 */ /* 0x000fe20000410000 */
[----:B------:R-:W-:-:S05]  /*1c70*/  PRMT R72, RZ, 0x5410, R89 ;  /* 0x00005410ff487816 */ /* 0x000fca0000000059 */
[-C--:B------:R-:W-:Y:S02]  /*1c80*/  FMUL.FTZ R88, R241, R72.reuse ;  /* 0x00000048f1587220 */ /* 0x080fe40000410000 */
[----:B------:R-:W3:Y:S01]  /*1c90*/  LDL R241, [R1+0x34] ;  /* 0x0000340001f17983 */ /* 0x000ee20000100800 */
[----:B------:R-:W-:Y:S01]  /*1ca0*/  FADD.FTZ R142, R73, R142 ;  /* 0x0000008e498e7221 */ /* 0x000fe20000010000 */
[----:B------:R-:W-:Y:S01]  /*1cb0*/  PRMT R89, RZ, 0x7610, R89 ;  /* 0x00007610ff597816 */ /* 0x000fe20000000059 */
[----:B------:R-:W-:Y:S01]  /*1cc0*/  FFMA.FTZ R176, R233, R73, R176 ;  /* 0x00000049e9b07223 */ /* 0x000fe200000100b0 */
[----:B------:R-:W-:Y:S01]  /*1cd0*/  PRMT R73, RZ, 0x5410, R93 ;  /* 0x00005410ff497816 */ /* 0x000fe2000000005d */
[----:B------:R-:W-:Y:S02]  /*1ce0*/  FADD.FTZ R4, R72, R4 ;  /* 0x0000000448047221 */ /* 0x000fe40000010000 */
[----:B------:R-:W-:Y:S02]  /*1cf0*/  FFMA.FTZ R36, R92, R72, R36 ;  /* 0x000000485c247223 */ /* 0x000fe40000010024 */
[----:B----4-:R-:W-:Y:S01]  /*1d00*/  FFMA.FTZ R88, R236, R73, R88 ;  /* 0x00000049ec587223 */ /* 0x010fe20000010058 */
[----:B------:R-:W-:Y:S01]  /*1d10*/  PRMT R236, RZ, 0x7610, R85 ;  /* 0x00007610ffec7816 */ /* 0x000fe20000000055 */
[----:B------:R-:W-:-:S02]  /*1d20*/  FMUL.FTZ R72, R239, R89 ;  /* 0x00000059ef487220 */ /* 0x000fc40000410000 */
[----:B------:R-:W4:Y:S02]  /*1d30*/  LDL R239, [R1+0x28] ;  /* 0x0000280001ef7983 */ /* 0x000f240000100800 */
[----:B------:R-:W-:Y:S01]  /*1d40*/  FADD.FTZ R236, -R230, R236 ;  /* 0x000000ece6ec7221 */ /* 0x000fe20000010100 */
[----:B------:R-:W-:-:S03]  /*1d50*/  PRMT R93, RZ, 0x7610, R93 ;  /* 0x00007610ff5d7816 */ /* 0x000fc6000000005d */
[----:B------:R-:W-:Y:S02]  /*1d60*/  FMUL.FTZ R236, R222, R236 ;  /* 0x000000ecdeec7220 */ /* 0x000fe40000410000 */
[----:B------:R-:W-:Y:S02]  /*1d70*/  FADD.FTZ R141, R93, R141 ;  /* 0x0000008d5d8d7221 */ /* 0x000fe40000010000 */
[-C--:B------:R-:W-:Y:S02]  /*1d80*/  FFMA.FTZ R175, R236, R93.reuse, R175 ;  /* 0x0000005decaf7223 */ /* 0x080fe400000100af */
[----:B--2---:R-:W-:Y:S01]  /*1d90*/  FFMA.FTZ R93, R238, R93, R72 ;  /* 0x0000005dee5d7223 */ /* 0x004fe20000010048 */
[----:B------:R-:W-:Y:S01]  /*1da0*/  PRMT R72, RZ, 0x5410, R86 ;  /* 0x00005410ff487816 */ /* 0x000fe20000000056 */
[----:B------:R-:W2:Y:S01]  /*1db0*/  LDL R238, [R1+0x2c] ;  /* 0x00002c0001ee7983 */ /* 0x000ea20000100800 */
[----:B------:R-:W-:-:S03]  /*1dc0*/  FADD.FTZ R5, R89, R5 ;  /* 0x0000000559057221 */ /* 0x000fc60000010000 */
[----:B------:R-:W-:Y:S02]  /*1dd0*/  FADD.FTZ R72, -R230, R72 ;  /* 0x00000048e6487221 */ /* 0x000fe40000010100 */
[----:B------:R-:W-:Y:S02]  /*1de0*/  FFMA.FTZ R37, R236, R89, R37 ;  /* 0x00000059ec257223 */ /* 0x000fe40000010025 */
[----:B------:R-:W-:Y:S01]  /*1df0*/  FMUL.FTZ R89, R222, R72 ;  /* 0x00000048de597220 */ /* 0x000fe20000410000 */
[----:B------:R-:W-:Y:S01]  /*1e00*/  PRMT R72, RZ, 0x5410, R90 ;  /* 0x00005410ff487816 */ /* 0x000fe2000000005a */
[----:B------:R-:W-:Y:S02]  /*1e10*/  FADD.FTZ R140, R73, R140 ;  /* 0x0000008c498c7221 */ /* 0x000fe40000010000 */
[----:B------:R-:W-:Y:S01]  /*1e20*/  FFMA.FTZ R174, R92, R73, R174 ;  /* 0x000000495cae7223 */ /* 0x000fe200000100ae */
[----:B------:R-:W-:Y:S01]  /*1e30*/  PRMT R73, RZ, 0x5410, R94 ;  /* 0x00005410ff497816 */ /* 0x000fe2000000005e */
[----:B------:R-:W-:-:S02]  /*1e40*/  FMUL.FTZ R85, R240, R72 ;  /* 0x00000048f0557220 */ /* 0x000fc40000410000 */
[----:B------:R-:W2:Y:S01]  /*1e50*/  LDL R240, [R1+0x24] ;  /* 0x0000240001f07983 */ /* 0x000ea20000100800 */
[----:B------:R-:W-:Y:S01]  /*1e60*/  PRMT R90, RZ, 0x7610, R90 ;  /* 0x00007610ff5a7816 */ /* 0x000fe2000000005a */
[----:B------:R-:W-:Y:S01]  /*1e70*/  FADD.FTZ R2, R72, R2 ;  /* 0x0000000248027221 */ /* 0x000fe20000010000 */
[----:B------:R-:W-:Y:S01]  /*1e80*/  PRMT R94, RZ, 0x7610, R94 ;  /* 0x00007610ff5e7816 */ /* 0x000fe2000000005e */
[----:B------:R-:W-:Y:S02]  /*1e90*/  FFMA.FTZ R34, R89, R72, R34 ;  /* 0x0000004859227223 */ /* 0x000fe40000010022 */
[----:B------:R-:W-:Y:S02]  /*1ea0*/  FMUL.FTZ R72, R243, R90 ;  /* 0x0000005af3487220 */ /* 0x000fe40000410000 */
[----:B------:R-:W-:Y:S01]  /*1eb0*/  FADD.FTZ R139, R94, R139 ;  /* 0x0000008b5e8b7221 */ /* 0x000fe20000010000 */
[----:B------:R-:W2:Y:S01]  /*1ec0*/  LDL R243, [R1+0x8] ;  /* 0x0000080001f37983 */ /* 0x000ea20000100800 */
[----:B---3--:R-:W-:Y:S01]  /*1ed0*/  FFMA.FTZ R85, R237, R73, R85 ;  /* 0x00000049ed557223 */ /* 0x008fe20000010055 */
[----:B------:R-:W-:-:S05]  /*1ee0*/  PRMT R237, RZ, 0x7610, R86 ;  /* 0x00007610ffed7816 */ /* 0x000fca0000000056 */
[----:B------:R-:W-:-:S04]  /*1ef0*/  FADD.FTZ R237, -R230, R237 ;  /* 0x000000ede6ed7221 */ /* 0x000fc80000010100 */
[----:B------:R-:W-:-:S04]  /*1f00*/  FMUL.FTZ R237, R222, R237 ;  /* 0x000000eddeed7220 */ /* 0x000fc80000410000 */
[-C--:B------:R-:W-:Y:S02]  /*1f10*/  FFMA.FTZ R173, R237, R94.reuse, R173 ;  /* 0x0000005eedad7223 */ /* 0x080fe400000100ad */
[----:B------:R-:W-:Y:S02]  /*1f20*/  FFMA.FTZ R94, R241, R94, R72 ;  /* 0x0000005ef15e7223 */ /* 0x000fe40000010048 */
[----:B------:R-:W3:Y:S01]  /*1f30*/  LDL R241, [R1+0x18] ;  /* 0x0000180001f17983 */ /* 0x000ee20000100800 */
[----:B------:R-:W-:Y:S01]  /*1f40*/  PRMT R72, RZ, 0x5410, R87 ;  /* 0x00005410ff487816 */ /* 0x000fe20000000057 */
[----:B------:R-:W-:-:S04]  /*1f50*/  FADD.FTZ R3, R90, R3 ;  /* 0x000000035a037221 */ /* 0x000fc80000010000 */
[----:B------:R-:W-:Y:S02]  /*1f60*/  FADD.FTZ R72, -R230, R72 ;  /* 0x00000048e6487221 */ /* 0x000fe40000010100 */
[----:B------:R-:W-:Y:S02]  /*1f70*/  FFMA.FTZ R35, R237, R90, R35 ;  /* 0x0000005aed237223 */ /* 0x000fe40000010023 */
[----:B------:R-:W-:Y:S01]  /*1f80*/  FMUL.FTZ R90, R222, R72 ;  /* 0x00000048de5a7220 */ /* 0x000fe20000410000 */
[----:B------:R-:W-:-:S05]  /*1f90*/  PRMT R72, RZ, 0x5410, R91 ;  /* 0x00005410ff487816 */ /* 0x000fca000000005b */
[----:B----4-:R-:W-:Y:S02]  /*1fa0*/  FMUL.FTZ R86, R239, R72 ;  /* 0x00000048ef567220 */ /* 0x010fe40000410000 */
[----:B------:R-:W4:Y:S01]  /*1fb0*/  LDL R239, [R1+0x1c] ;  /* 0x00001c0001ef7983 */ /* 0x000f220000100800 */
[----:B------:R-:W-:Y:S02]  /*1fc0*/  FADD.FTZ R138, R73, R138 ;  /* 0x0000008a498a7221 */ /* 0x000fe40000010000 */
[----:B------:R-:W-:Y:S01]  /*1fd0*/  FFMA.FTZ R172, R89, R73, R172 ;  /* 0x0000004959ac7223 */ /* 0x000fe200000100ac */
[----:B------:R-:W-:-:S05]  /*1fe0*/  PRMT R73, RZ, 0x5410, R95 ;  /* 0x00005410ff497816 */ /* 0x000fca000000005f */
[----:B--2---:R-:W-:Y:S01]  /*1ff0*/  FFMA.FTZ R86, R238, R73, R86 ;  /* 0x00000049ee567223 */ /* 0x004fe20000010056 */
[----:B------:R-:W-:Y:S02]  /*2000*/  PRMT R238, RZ, 0x7610, R87 ;  /* 0x00007610ffee7816 */ /* 0x000fe40000000057 */
[----:B------:R-:W-:-:S03]  /*2010*/  PRMT R91, RZ, 0x7610, R91 ;  /* 0x00007610ff5b7816 */ /* 0x000fc6000000005b */
[----:B------:R-:W-:Y:S01]  /*2020*/  FADD.FTZ R238, -R230, R238 ;  /* 0x000000eee6ee7221 */ /* 0x000fe20000010100 */
[----:B------:R-:W-:Y:S01]  /*2030*/  PRMT R95, RZ, 0x7610, R95 ;  /* 0x00007610ff5f7816 */ /* 0x000fe2000000005f */
[----:B------:R-:W-:Y:S02]  /*2040*/  FADD.FTZ R187, R72, R187 ;  /* 0x000000bb48bb7221 */ /* 0x000fe40000010000 */
[----:B------:R-:W-:Y:S02]  /*2050*/  FFMA.FTZ R32, R90, R72, R32 ;  /* 0x000000485a207223 */ /* 0x000fe40000010020 */
[----:B------:R-:W-:Y:S02]  /*2060*/  FMUL.FTZ R238, R222, R238 ;  /* 0x000000eedeee7220 */ /* 0x000fe40000410000 */
[----:B------:R-:W-:Y:S02]  /*2070*/  FMUL.FTZ R72, R242, R91 ;  /* 0x0000005bf2487220 */ /* 0x000fe40000410000 */
[----:B------:R-:W-:Y:S01]  /*2080*/  FADD.FTZ R137, R95, R137 ;  /* 0x000000895f897221 */ /* 0x000fe20000010000 */
[----:B------:R-:W2:Y:S01]  /*2090*/  LDL R242, [R1] ;  /* 0x0000000001f27983 */ /* 0x000ea20000100800 */
[----:B------:R-:W-:-:S02]  /*20a0*/  FFMA.FTZ R171, R238, R95, R171 ;  /* 0x0000005feeab7223 */ /* 0x000fc400000100ab */
[----:B------:R-:W-:Y:S01]  /*20b0*/  FFMA.FTZ R95, R240, R95, R72 ;  /* 0x0000005ff05f7223 */ /* 0x000fe20000010048 */
[----:B------:R-:W-:Y:S01]  /*20c0*/  PRMT R72, RZ, 0x5410, R96 ;  /* 0x00005410ff487816 */ /* 0x000fe20000000060 */
[----:B------:R-:W2:Y:S01]  /*20d0*/  LDL R240, [R1+0xc] ;  /* 0x00000c0001f07983 */ /* 0x000ea20000100800 */
[----:B------:R-:W-:-:S03]  /*20e0*/  FADD.FTZ R0, R91, R0 ;  /* 0x000000005b007221 */ /* 0x000fc60000010000 */
[----:B------:R-:W-:Y:S02]  /*20f0*/  FADD.FTZ R72, -R230, R72 ;  /* 0x00000048e6487221 */ /* 0x000fe40000010100 */
[----:B------:R-:W-:Y:S02]  /*2100*/  FFMA.FTZ R33, R238, R91, R33 ;  /* 0x0000005bee217223 */ /* 0x000fe40000010021 */
[----:B------:R-:W-:Y:S01]  /*2110*/  FMUL.FTZ R91, R222, R72 ;  /* 0x00000048de5b7220 */ /* 0x000fe20000410000 */
[----:B------:R-:W-:-:S05]  /*2120*/  PRMT R72, RZ, 0x5410, R100 ;  /* 0x00005410ff487816 */ /* 0x000fca0000000064 */
[----:B---3--:R-:W-:Y:S02]  /*2130*/  FMUL.FTZ R87, R241, R72 ;  /* 0x00000048f1577220 */ /* 0x008fe40000410000 */
[----:B------:R-:W3:Y:S01]  /*2140*/  LDL R241, [R1+0x4] ;  /* 0x0000040001f17983 */ /* 0x000ee20000100800 */
[----:B------:R-:W-:Y:S02]  /*2150*/  FADD.FTZ R136, R73, R136 ;  /* 0x0000008849887221 */ /* 0x000fe40000010000 */
[----:B------:R-:W-:Y:S01]  /*2160*/  FFMA.FTZ R170, R90, R73, R170 ;  /* 0x000000495aaa7223 */ /* 0x000fe200000100aa */
[----:B------:R-:W-:Y:S02]  /*2170*/  PRMT R73, RZ, 0x5410, R104 ;  /* 0x00005410ff497816 */ /* 0x000fe40000000068 */
[----:B------:R-:W-:-:S03]  /*2180*/  PRMT R100, RZ, 0x7610, R100 ;  /* 0x00007610ff647816 */ /* 0x000fc60000000064 */
[----:B----4-:R-:W-:Y:S01]  /*2190*/  FFMA.FTZ R87, R239, R73, R87 ;  /* 0x00000049ef577223 */ /* 0x010fe20000010057 */
[----:B------:R-:W-:Y:S01]  /*21a0*/  PRMT R239, RZ, 0x7610, R96 ;  /* 0x00007610ffef7816 */ /* 0x000fe20000000060 */
[----:B------:R-:W-:Y:S01]  /*21b0*/  FADD.FTZ R189, R72, R189 ;  /* 0x000000bd48bd7221 */ /* 0x000fe20000010000 */
[----:B------:R-:W-:-:S03]  /*21c0*/  PRMT R104, RZ, 0x7610, R104 ;  /* 0x00007610ff687816 */ /* 0x000fc60000000068 */
[----:B------:R-:W-:Y:S02]  /*21d0*/  FADD.FTZ R239, -R230, R239 ;  /* 0x000000efe6ef7221 */ /* 0x000fe40000010100 */
[----:B------:R-:W-:Y:S02]  /*21e0*/  FFMA.FTZ R30, R91, R72, R30 ;  /* 0x000000485b1e7223 */ /* 0x000fe4000001001e */
[----:B------:R-:W-:Y:S02]  /*21f0*/  FMUL.FTZ R239, R222, R239 ;  /* 0x000000efdeef7220 */ /* 0x000fe40000410000 */
[----:B------:R-:W-:Y:S02]  /*2200*/  FMUL.FTZ R72, R245, R100 ;  /* 0x00000064f5487220 */ /* 0x000fe40000410000 */
[----:B------:R-:W-:Y:S02]  /*2210*/  FADD.FTZ R135, R104, R135 ;  /* 0x0000008768877221 */ /* 0x000fe40000010000 */
[----:B------:R-:W-:-:S02]  /*2220*/  FFMA.FTZ R169, R239, R104, R169 ;  /* 0x00000068efa97223 */ /* 0x000fc400000100a9 */
[----:B------:R-:W-:Y:S01]  /*2230*/  FFMA.FTZ R104, R244, R104, R72 ;  /* 0x00000068f4687223 */ /* 0x000fe20000010048 */
[----:B------:R-:W-:Y:S01]  /*2240*/  PRMT R72, RZ, 0x5410, R97 ;  /* 0x00005410ff487816 */ /* 0x000fe20000000061 */
[----:B------:R-:W-:-:S04]  /*2250*/  FADD.FTZ R188, R100, R188 ;  /* 0x000000bc64bc7221 */ /* 0x000fc80000010000 */
[----:B------:R-:W-:Y:S02]  /*2260*/  FADD.FTZ R72, -R230, R72 ;  /* 0x00000048e6487221 */ /* 0x000fe40000010100 */
[----:B------:R-:W-:Y:S02]  /*2270*/  FFMA.FTZ R31, R239, R100, R31 ;  /* 0x00000064ef1f7223 */ /* 0x000fe4000001001f */
[----:B------:R-:W-:Y:S01]  /*2280*/  FMUL.FTZ R100, R222, R72 ;  /* 0x00000048de647220 */ /* 0x000fe20000410000 */
[----:B------:R-:W-:Y:S01]  /*2290*/  PRMT R72, RZ, 0x5410, R101 ;  /* 0x00005410ff487816 */ /* 0x000fe20000000065 */
[----:B------:R-:W-:Y:S02]  /*22a0*/  FADD.FTZ R134, R73, R134 ;  /* 0x0000008649867221 */ /* 0x000fe40000010000 */
[----:B------:R-:W-:Y:S01]  /*22b0*/  FFMA.FTZ R168, R91, R73, R168 ;  /* 0x000000495ba87223 */ /* 0x000fe200000100a8 */
[----:B------:R-:W-:Y:S01]  /*22c0*/  PRMT R73, RZ, 0x5410, R105 ;  /* 0x00005410ff497816 */ /* 0x000fe20000000069 */
[----:B------:R-:W-:-:S04]  /*22d0*/  FMUL.FTZ R96, R243, R72 ;  /* 0x00000048f3607220 */ /* 0x000fc80000410000 */
        /* <DEDUP_REMOVED lines=9> */
[----:B------:R-:W-:-:S02]  /*2370*/  FADD.FTZ R133, R105, R133 ;  /* 0x0000008569857221 */ /* 0x000fc40000010000 */
[C---:B------:R-:W-:Y:S02]  /*2380*/  FFMA.FTZ R167, R240.reuse, R105, R167 ;  /* 0x00000069f0a77223 */ /* 0x040fe400000100a7 */
[----:B------:R-:W-:Y:S02]  /*2390*/  FADD.FTZ R190, R101, R190 ;  /* 0x000000be65be7221 */ /* 0x000fe40000010000 */
[----:B------:R-:W-:Y:S02]  /*23a0*/  FFMA.FTZ R29, R240, R101, R29 ;  /* 0x00000065f01d7223 */ /* 0x000fe4000001001d */
[----:B------:R-:W-:Y:S02]  /*23b0*/  FADD.FTZ R132, R73, R132 ;  /* 0x0000008449847221 */ /* 0x000fe40000010000 */
[----:B------:R-:W-:Y:S01]  /*23c0*/  FFMA.FTZ R166, R100, R73, R166 ;  /* 0x0000004964a67223 */ /* 0x000fe200000100a6 */
[--C-:B------:R-:W-:Y:S02]  /*23d0*/  PRMT R73, RZ, 0x5410, R106.reuse ;  /* 0x00005410ff497816 */ /* 0x100fe4000000006a */
[----:B------:R-:W-:-:S05]  /*23e0*/  PRMT R106, RZ, 0x7610, R106 ;  /* 0x00007610ff6a7816 */ /* 0x000fca000000006a */
[----:B------:R-:W-:Y:S01]  /*23f0*/  FADD.FTZ R131, R106, R131 ;  /* 0x000000836a837221 */ /* 0x000fe20000010000 */
[--C-:B------:R-:W-:Y:S02]  /*2400*/  PRMT R245, RZ, 0x5410, R108.reuse ;  /* 0x00005410fff57816 */ /* 0x100fe4000000006c */
[----:B------:R-:W-:Y:S01]  /*2410*/  PRMT R246, RZ, 0x7610, R108 ;  /* 0x00007610fff67816 */ /* 0x000fe2000000006c */
[----:B------:R-:W-:Y:S01]  /*2420*/  FADD.FTZ R130, R73, R130 ;  /* 0x0000008249827221 */ /* 0x000fe20000010000 */
[----:B------:R-:W-:Y:S01]  /*2430*/  PRMT R244, RZ, 0x7610, R109 ;  /* 0x00007610fff47816 */ /* 0x000fe2000000006d */
[----:B------:R-:W-:Y:S02]  /*2440*/  FADD.FTZ R108, -R230, R245 ;  /* 0x000000f5e66c7221 */ /* 0x000fe40000010100 */
[----:B------:R-:W-:-:S04]  /*2450*/  FFMA.FTZ R245, R229, R228, RZ ;  /* 0x000000e4e5f57223 */ /* 0x000fc800000100ff */
[----:B------:R-:W-:-:S04]  /*2460*/  FFMA.FTZ R245, R80, R76, R245 ;  /* 0x0000004c50f57223 */ /* 0x000fc800000100f5 */
        /* <DEDUP_REMOVED lines=12> */
[----:B------:R-:W-:Y:S01]  /*2530*/  FFMA.FTZ R245, R90, R86, R245 ;  /* 0x000000565af57223 */ /* 0x000fe200000100f5 */
[----:B------:R-:W-:-:S03]  /*2540*/  PRMT R242, RZ, 0x5410, R110 ;  /* 0x00005410fff27816 */ /* 0x000fc6000000006e */
[----:B------:R-:W-:Y:S01]  /*2550*/  FFMA.FTZ R245, R238, R95, R245 ;  /* 0x0000005feef57223 */ /* 0x000fe200000100f5 */
[----:B------:R-:W-:Y:S01]  /*2560*/  PRMT R243, RZ, 0x7610, R110 ;  /* 0x00007610fff37816 */ /* 0x000fe2000000006e */
[----:B------:R-:W-:Y:S02]  /*2570*/  FMUL.FTZ R108, R222, R108 ;  /* 0x0000006cde6c7220 */ /* 0x000fe40000410000 */
[----:B------:R-:W-:Y:S02]  /*2580*/  FFMA.FTZ R245, R91, R87, R245 ;  /* 0x000000575bf57223 */ /* 0x000fe400000100f5 */
[C---:B------:R-:W-:Y:S02]  /*2590*/  FADD.FTZ R244, -R230.reuse, R244 ;  /* 0x000000f4e6f47221 */ /* 0x040fe40000010100 */
[C---:B------:R-:W-:Y:S02]  /*25a0*/  FADD.FTZ R242, -R230.reuse, R242 ;  /* 0x000000f2e6f27221 */ /* 0x040fe40000010100 */
[----:B------:R-:W-:-:S02]  /*25b0*/  FADD.FTZ R243, -R230, R243 ;  /* 0x000000f3e6f37221 */ /* 0x000fc40000010100 */
[----:B------:R-:W-:-:S04]  /*25c0*/  FFMA.FTZ R245, R239, R104, R245 ;  /* 0x00000068eff57223 */ /* 0x000fc800000100f5 */
[----:B------:R-:W-:Y:S02]  /*25d0*/  FFMA.FTZ R245, R100, R96, R245 ;  /* 0x0000006064f57223 */ /* 0x000fe400000100f5 */
[----:B---3--:R-:W-:Y:S01]  /*25e0*/  FFMA.FTZ R105, R241, R105, R72 ;  /* 0x00000069f1697223 */ /* 0x008fe20000010048 */
[--C-:B------:R-:W-:Y:S02]  /*25f0*/  PRMT R72, RZ, 0x5410, R98.reuse ;  /* 0x00005410ff487816 */ /* 0x100fe40000000062 */
[----:B------:R-:W-:-:S03]  /*2600*/  PRMT R241, RZ, 0x7610, R98 ;  /* 0x00007610fff17816 */ /* 0x000fc60000000062 */
[C---:B------:R-:W-:Y:S02]  /*2610*/  FADD.FTZ R72, -R230.reuse, R72 ;  /* 0x00000048e6487221 */ /* 0x040fe40000010100 */
[----:B------:R-:W-:Y:S02]  /*2620*/  FADD.FTZ R241, -R230, R241 ;  /* 0x000000f1e6f17221 */ /* 0x000fe40000010100 */
[C---:B------:R-:W-:Y:S01]  /*2630*/  FMUL.FTZ R101, R222.reuse, R72 ;  /* 0x00000048de657220 */ /* 0x040fe20000410000 */
[--C-:B------:R-:W-:Y:S02]  /*2640*/  PRMT R72, RZ, 0x5410, R102.reuse ;  /* 0x00005410ff487816 */ /* 0x100fe40000000066 */
[----:B------:R-:W-:Y:S01]  /*2650*/  PRMT R102, RZ, 0x7610, R102 ;  /* 0x00007610ff667816 */ /* 0x000fe20000000066 */
[----:B------:R-:W-:Y:S02]  /*2660*/  FMUL.FTZ R241, R222, R241 ;  /* 0x000000f1def17220 */ /* 0x000fe40000410000 */
[----:B------:R-:W-:-:S02]  /*2670*/  FMUL.FTZ R97, R251, R72 ;  /* 0x00000048fb617220 */ /* 0x000fc40000410000 */
[----:B------:R-:W-:Y:S02]  /*2680*/  FADD.FTZ R193, R72, R193 ;  /* 0x000000c148c17221 */ /* 0x000fe40000010000 */
[----:B------:R-:W-:Y:S02]  /*2690*/  FFMA.FTZ R26, R101, R72, R26 ;  /* 0x00000048651a7223 */ /* 0x000fe4000001001a */
[----:B------:R-:W-:Y:S02]  /*26a0*/  FMUL.FTZ R72, R249, R102 ;  /* 0x00000066f9487220 */ /* 0x000fe40000410000 */
[-C--:B------:R-:W-:Y:S02]  /*26b0*/  FFMA.FTZ R165, R241, R106.reuse, R165 ;  /* 0x0000006af1a57223 */ /* 0x080fe400000100a5 */
[----:B------:R-:W-:Y:S01]  /*26c0*/  FFMA.FTZ R106, R250, R106, R72 ;  /* 0x0000006afa6a7223 */ /* 0x000fe20000010048 */
[----:B------:R-:W-:Y:S01]  /*26d0*/  PRMT R72, RZ, 0x5410, R99 ;  /* 0x00005410ff487816 */ /* 0x000fe20000000063 */
[----:B------:R-:W-:-:S04]  /*26e0*/  FADD.FTZ R192, R102, R192 ;  /* 0x000000c066c07221 */ /* 0x000fc80000010000 */
[----:B------:R-:W-:Y:S02]  /*26f0*/  FADD.FTZ R72, -R230, R72 ;  /* 0x00000048e6487221 */ /* 0x000fe40000010100 */
[----:B------:R-:W-:Y:S02]  /*2700*/  FFMA.FTZ R27, R241, R102, R27 ;  /* 0x00000066f11b7223 */ /* 0x000fe4000001001b */
[----:B------:R-:W-:Y:S01]  /*2710*/  FMUL.FTZ R102, R222, R72 ;  /* 0x00000048de667220 */ /* 0x000fe20000410000 */
[----:B------:R-:W-:Y:S01]  /*2720*/  PRMT R72, RZ, 0x5410, R103 ;  /* 0x00005410ff487816 */ /* 0x000fe20000000067 */
[-C--:B------:R-:W-:Y:S02]  /*2730*/  FFMA.FTZ R164, R101, R73.reuse, R164 ;  /* 0x0000004965a47223 */ /* 0x080fe400000100a4 */
[----:B------:R-:W-:Y:S02]  /*2740*/  FFMA.FTZ R97, R252, R73, R97 ;  /* 0x00000049fc617223 */ /* 0x000fe40000010061 */
[----:B------:R-:W-:-:S02]  /*2750*/  FMUL.FTZ R98, R227, R72 ;  /* 0x00000048e3627220 */ /* 0x000fc40000410000 */
[----:B------:R-:W-:Y:S02]  /*2760*/  FADD.FTZ R195, R72, R195 ;  /* 0x000000c348c37221 */ /* 0x000fe40000010000 */
[----:B------:R-:W-:Y:S01]  /*2770*/  FFMA.FTZ R24, R102, R72, R24 ;  /* 0x0000004866187223 */ /* 0x000fe20000010018 */
[----:B------:R-:W-:Y:S02]  /*2780*/  PRMT R72, RZ, 0x7610, R99 ;  /* 0x00007610ff487816 */ /* 0x000fe40000000063 */
[--C-:B------:R-:W-:Y:S02]  /*2790*/  PRMT R73, RZ, 0x5410, R107.reuse ;  /* 0x00005410ff497816 */ /* 0x100fe4000000006b */
[----:B------:R-:W-:Y:S02]  /*27a0*/  PRMT R99, RZ, 0x7610, R107 ;  /* 0x00007610ff637816 */ /* 0x000fe4000000006b */
[----:B------:R-:W-:Y:S01]  /*27b0*/  PRMT R107, RZ, 0x5410, R109 ;  /* 0x00005410ff6b7816 */ /* 0x000fe2000000006d */
[----:B------:R-:W-:-:S02]  /*27c0*/  FADD.FTZ R109, -R230, R246 ;  /* 0x000000f6e66d7221 */ /* 0x000fc40000010100 */
[----:B------:R-:W-:-:S04]  /*27d0*/  FADD.FTZ R246, RZ, R228 ;  /* 0x000000e4fff67221 */ /* 0x000fc80000010000 */
[----:B------:R-:W-:-:S04]  /*27e0*/  FADD.FTZ R246, R76, R246 ;  /* 0x000000f64cf67221 */ /* 0x000fc80000010000 */
        /* <DEDUP_REMOVED lines=10> */
[----:B------:R-:W-:Y:S02]  /*2890*/  FADD.FTZ R246, R85, R246 ;  /* 0x000000f655f67221 */ /* 0x000fe40000010000 */
[----:B------:R-:W-:Y:S02]  /*28a0*/  FADD.FTZ R128, R73, R128 ;  /* 0x0000008049807221 */ /* 0x000fe40000010000 */
[-C--:B------:R-:W-:Y:S02]  /*28b0*/  FFMA.FTZ R160, R102, R73.reuse, R160 ;  /* 0x0000004966a07223 */ /* 0x080fe400000100a0 */
[----:B------:R-:W-:Y:S01]  /*28c0*/  FFMA.FTZ R98, R248, R73, R98 ;  /* 0x00000049f8627223 */ /* 0x000fe20000010062 */
[----:B------:R-:W-:Y:S01]  /*28d0*/  PRMT R73, RZ, 0x7610, R103 ;  /* 0x00007610ff497816 */ /* 0x000fe20000000067 */
[----:B------:R-:W-:Y:S02]  /*28e0*/  FADD.FTZ R72, -R230, R72 ;  /* 0x00000048e6487221 */ /* 0x000fe40000010100 */
[----:B------:R-:W-:-:S02]  /*28f0*/  FADD.FTZ R246, R94, R246 ;  /* 0x000000f65ef67221 */ /* 0x000fc40000010000 */
[----:B------:R-:W-:Y:S02]  /*2900*/  FMUL.FTZ R103, R222, R72 ;  /* 0x00000048de677220 */ /* 0x000fe40000410000 */
[----:B------:R-:W-:Y:S02]  /*2910*/  FADD.FTZ R246, R86, R246 ;  /* 0x000000f656f67221 */ /* 0x000fe40000010000 */
[----:B------:R-:W-:Y:S02]  /*2920*/  FMUL.FTZ R72, R225, R73 ;  /* 0x00000049e1487220 */ /* 0x000fe40000410000 */
[----:B------:R-:W-:Y:S02]  /*2930*/  FADD.FTZ R129, R99, R129 ;  /* 0x0000008163817221 */ /* 0x000fe40000010000 */
[----:B------:R-:W-:Y:S02]  /*2940*/  FFMA.FTZ R161, R103, R99, R161 ;  /* 0x0000006367a17223 */ /* 0x000fe400000100a1 */
[----:B------:R-:W-:-:S02]  /*2950*/  FADD.FTZ R246, R95, R246 ;  /* 0x000000f65ff67221 */ /* 0x000fc40000010000 */
[----:B------:R-:W-:Y:S01]  /*2960*/  FFMA.FTZ R99, R226, R99, R72 ;  /* 0x00000063e2637223 */ /* 0x000fe20000010048 */
[----:B------:R-:W-:Y:S01]  /*2970*/  PRMT R72, RZ, 0x7610, R111 ;  /* 0x00007610ff487816 */ /* 0x000fe2000000006f */
[----:B------:R-:W-:Y:S02]  /*2980*/  FADD.FTZ R194, R73, R194 ;  /* 0x000000c249c27221 */ /* 0x000fe40000010000 */
[----:B------:R-:W-:Y:S01]  /*2990*/  FFMA.FTZ R25, R103, R73, R25 ;  /* 0x0000004967197223 */ /* 0x000fe20000010019 */
[----:B------:R-:W-:Y:S01]  /*29a0*/  PRMT R73, RZ, 0x5410, R111 ;  /* 0x00005410ff497816 */ /* 0x000fe2000000006f */
[----:B------:R-:W-:Y:S01]  /*29b0*/  FADD.FTZ R246, R87, R246 ;  /* 0x000000f657f67221 */ /* 0x000fe20000010000 */
[----:B------:R-:W-:Y:S01]  /*29c0*/  PRMT R111, RZ, 0x5410, R112 ;  /* 0x00005410ff6f7816 */ /* 0x000fe20000000070 */
[C---:B------:R-:W-:Y:S02]  /*29d0*/  FADD.FTZ R110, -R230.reuse, R107 ;  /* 0x0000006be66e7221 */ /* 0x040fe40000010100 */
[----:B------:R-:W-:-:S02]  /*29e0*/  FADD.FTZ R73, -R230, R73 ;  /* 0x00000049e6497221 */ /* 0x000fc40000010100 */
[----:B------:R-:W-:Y:S01]  /*29f0*/  FADD.FTZ R72, -R230, R72 ;  /* 0x00000048e6487221 */ /* 0x000fe20000010100 */
[----:B------:R-:W-:Y:S01]  /*2a00*/  PRMT R230, RZ, 0x5410, R116 ;  /* 0x00005410ffe67816 */ /* 0x000fe20000000074 */
[-C--:B------:R-:W-:Y:S02]  /*2a10*/  FMUL.FTZ R107, R223, R111.reuse ;  /* 0x0000006fdf6b7220 */ /* 0x080fe40000410000 */
[----:B------:R-:W-:Y:S02]  /*2a20*/  FADD.FTZ R197, R111, R197 ;  /* 0x000000c56fc57221 */ /* 0x000fe40000010000 */
[----:B------:R-:W-:Y:S01]  /*2a30*/  FFMA.FTZ R22, R108, R111, R22 ;  /* 0x0000006f6c167223 */ /* 0x000fe20000010016 */
[----:B------:R-:W-:Y:S01]  /*2a40*/  PRMT R111, RZ, 0x7610, R116 ;  /* 0x00007610ff6f7816 */ /* 0x000fe20000000074 */
[----:B------:R-:W-:Y:S01]  /*2a50*/  FADD.FTZ R246, R104, R246 ;  /* 0x000000f668f67221 */ /* 0x000fe20000010000 */
[----:B------:R-:W-:Y:S01]  /*2a60*/  PRMT R116, RZ, 0x7610, R112 ;  /* 0x00007610ff747816 */ /* 0x000fe20000000070 */
[----:B------:R-:W-:-:S02]  /*2a70*/  FMUL.FTZ R112, R222, R109 ;  /* 0x0000006dde707220 */ /* 0x000fc40000410000 */
[----:B------:R-:W-:Y:S02]  /*2a80*/  FADD.FTZ R246, R96, R246 ;  /* 0x000000f660f67221 */ /* 0x000fe40000010000 */
[-C--:B------:R-:W-:Y:S02]  /*2a90*/  FMUL.FTZ R109, R220, R116.reuse ;  /* 0x00000074dc6d7220 */ /* 0x080fe40000410000 */
[----:B------:R-:W-:Y:S02]  /*2aa0*/  FADD.FTZ R196, R116, R196 ;  /* 0x000000c474c47221 */ /* 0x000fe40000010000 */
[----:B------:R-:W-:Y:S01]  /*2ab0*/  FFMA.FTZ R23, R112, R116, R23 ;  /* 0x0000007470177223 */ /* 0x000fe20000010017 */
[----:B------:R-:W-:Y:S01]  /*2ac0*/  PRMT R116, RZ, 0x5410, R113 ;  /* 0x00005410ff747816 */ /* 0x000fe20000000071 */
[----:B------:R-:W-:Y:S02]  /*2ad0*/  FFMA.FTZ R245, R240, R105, R245 ;  /* 0x00000069f0f57223 */ /* 0x000fe400000100f5 */
[----:B------:R-:W-:-:S02]  /*2ae0*/  FADD.FTZ R246, R105, R246 ;  /* 0x000000f669f67221 */ /* 0x000fc40000010000 */
[----:B------:R-:W-:Y:S02]  /*2af0*/  FADD.FTZ R126, R230, R126 ;  /* 0x0000007ee67e7221 */ /* 0x000fe40000010000 */
[-C--:B------:R-:W-:Y:S02]  /*2b00*/  FFMA.FTZ R158, R108, R230.reuse, R158 ;  /* 0x000000e66c9e7223 */ /* 0x080fe4000001009e */
[----:B------:R-:W-:Y:S01]  /*2b10*/  FFMA.FTZ R107, R224, R230, R107 ;  /* 0x000000e6e06b7223 */ /* 0x000fe2000001006b */
[----:B------:R-:W-:Y:S01]  /*2b20*/  PRMT R230, RZ, 0x5410, R117 ;  /* 0x00005410ffe67816 */ /* 0x000fe20000000075 */
[----:B------:R-:W-:Y:S02]  /*2b30*/  FADD.FTZ R127, R111, R127 ;  /* 0x0000007f6f7f7221 */ /* 0x000fe40000010000 */
[-C--:B------:R-:W-:Y:S02]  /*2b40*/  FFMA.FTZ R159, R112, R111.reuse, R159 ;  /* 0x0000006f709f7223 */ /* 0x080fe4000001009f */
[----:B------:R-:W-:-:S02]  /*2b50*/  FFMA.FTZ R111, R221, R111, R109 ;  /* 0x0000006fdd6f7223 */ /* 0x000fc4000001006d */
[----:B------:R-:W-:Y:S02]  /*2b60*/  FFMA.FTZ R245, R101, R97, R245 ;  /* 0x0000006165f57223 */ /* 0x000fe400000100f5 */
[----:B------:R-:W-:Y:S01]  /*2b70*/  FADD.FTZ R246, R97, R246 ;  /* 0x000000f661f67221 */ /* 0x000fe20000010000 */
[----:B------:R-:W-:Y:S01]  /*2b80*/  PRMT R113, RZ, 0x7610, R113 ;  /* 0x00007610ff717816 */ /* 0x000fe20000000071 */
[----:B------:R-:W-:Y:S02]  /*2b90*/  FMUL.FTZ R110, R222, R110 ;  /* 0x0000006ede6e7220 */ /* 0x000fe40000410000 */
[----:B------:R-:W-:Y:S01]  /*2ba0*/  FMUL.FTZ R109, R218, R116 ;  /* 0x00000074da6d7220 */ /* 0x000fe20000410000 */
[----:B------:R-:W-:Y:S01]  /*2bb0*/  PRMT R117, RZ, 0x7610, R117 ;  /* 0x00007610ff757816 */ /* 0x000fe20000000075 */
[----:B------:R-:W-:Y:S02]  /*2bc0*/  FFMA.FTZ R245, R241, R106, R245 ;  /* 0x0000006af1f57223 */ /* 0x000fe400000100f5 */
[----:B------:R-:W-:-:S02]  /*2bd0*/  FADD.FTZ R246, R106, R246 ;  /* 0x000000f66af67221 */ /* 0x000fc40000010000 */
[----:B------:R-:W-:Y:S02]  /*2be0*/  FADD.FTZ R124, R230, R124 ;  /* 0x0000007ce67c7221 */ /* 0x000fe40000010000 */
[-C--:B------:R-:W-:Y:S02]  /*2bf0*/  FFMA.FTZ R156, R110, R230.reuse, R156 ;  /* 0x000000e66e9c7223 */ /* 0x080fe4000001009c */
[----:B------:R-:W-:Y:S02]  /*2c00*/  FFMA.FTZ R109, R219, R230, R109 ;  /* 0x000000e6db6d7223 */ /* 0x000fe4000001006d */
[----:B------:R-:W-:Y:S02]  /*2c10*/  FADD.FTZ R200, R116, R200 ;  /* 0x000000c874c87221 */ /* 0x000fe40000010000 */
[----:B------:R-:W-:Y:S02]  /*2c20*/  FFMA.FTZ R20, R110, R116, R20 ;  /* 0x000000746e147223 */ /* 0x000fe40000010014 */
[----:B------:R-:W-:-:S02]  /*2c30*/  FMUL.FTZ R230, R222, R244 ;  /* 0x000000f4dee67220 */ /* 0x000fc40000410000 */
[----:B------:R-:W-:Y:S02]  /*2c40*/  FMUL.FTZ R116, R216, R113 ;  /* 0x00000071d8747220 */ /* 0x000fe40000410000 */
[----:B------:R-:W-:Y:S02]  /*2c50*/  FFMA.FTZ R245, R102, R98, R245 ;  /* 0x0000006266f57223 */ /* 0x000fe400000100f5 */
[----:B------:R-:W-:Y:S02]  /*2c60*/  FADD.FTZ R246, R98, R246 ;  /* 0x000000f662f67221 */ /* 0x000fe40000010000 */
[----:B------:R-:W-:Y:S02]  /*2c70*/  FADD.FTZ R125, R117, R125 ;  /* 0x0000007d757d7221 */ /* 0x000fe40000010000 */
[-C--:B------:R-:W-:Y:S02]  /*2c80*/  FFMA.FTZ R157, R230, R117.reuse, R157 ;  /* 0x00000075e69d7223 */ /* 0x080fe4000001009d */
[----:B------:R-:W-:-:S02]  /*2c90*/  FFMA.FTZ R117, R217, R117, R116 ;  /* 0x00000075d9757223 */ /* 0x000fc40000010074 */
[----:B------:R-:W-:Y:S01]  /*2ca0*/  FMUL.FTZ R116, R222, R242 ;  /* 0x000000f2de747220 */ /* 0x000fe20000410000 */
[----:B------:R-:W-:Y:S01]  /*2cb0*/  PRMT R242, RZ, 0x5410, R114 ;  /* 0x00005410fff27816 */ /* 0x000fe20000000072 */
[----:B------:R-:W-:Y:S02]  /*2cc0*/  FFMA.FTZ R245, R103, R99, R245 ;  /* 0x0000006367f57223 */ /* 0x000fe400000100f5 */
[----:B------:R-:W-:Y:S01]  /*2cd0*/  FADD.FTZ R246, R99, R246 ;  /* 0x000000f663f67221 */ /* 0x000fe20000010000 */
[----:B------:R-:W-:Y:S01]  /*2ce0*/  PRMT R114, RZ, 0x7610, R114 ;  /* 0x00007610ff727816 */ /* 0x000fe20000000072 */
[----:B------:R-:W-:Y:S01]  /*2cf0*/  FFMA.FTZ R245, R108, R107, R245 ;  /* 0x0000006b6cf57223 */ /* 0x000fe200000100f5 */
[----:B------:R-:W-:Y:S01]  /*2d00*/  PRMT R244, RZ, 0x5410, R118 ;  /* 0x00005410fff47816 */ /* 0x000fe20000000076 */
[----:B------:R-:W-:Y:S01]  /*2d10*/  FADD.FTZ R246, R107, R246 ;  /* 0x000000f66bf67221 */ /* 0x000fe20000010000 */
[----:B------:R-:W-:Y:S01]  /*2d20*/  PRMT R118, RZ, 0x7610, R118 ;  /* 0x00007610ff767816 */ /* 0x000fe20000000076 */
[----:B------:R-:W-:-:S02]  /*2d30*/  FADD.FTZ R199, R113, R199 ;  /* 0x000000c771c77221 */ /* 0x000fc40000010000 */
[----:B------:R-:W-:Y:S02]  /*2d40*/  FFMA.FTZ R21, R230, R113, R21 ;  /* 0x00000071e6157223 */ /* 0x000fe40000010015 */
[-C--:B------:R-:W-:Y:S02]  /*2d50*/  FMUL.FTZ R113, R214, R242.reuse ;  /* 0x000000f2d6717220 */ /* 0x080fe40000410000 */
[----:B------:R-:W-:Y:S02]  /*2d60*/  FADD.FTZ R203, R242, R203 ;  /* 0x000000cbf2cb7221 */ /* 0x000fe40000010000 */
[----:B------:R-:W-:Y:S02]  /*2d70*/  FFMA.FTZ R18, R116, R242, R18 ;  /* 0x000000f274127223 */ /* 0x000fe40000010012 */
[----:B------:R-:W-:Y:S02]  /*2d80*/  FMUL.FTZ R243, R222, R243 ;  /* 0x000000f3def37220 */ /* 0x000fe40000410000 */
[----:B------:R-:W-:-:S02]  /*2d90*/  FMUL.FTZ R242, R212, R114 ;  /* 0x00000072d4f27220 */ /* 0x000fc40000410000 */
[----:B------:R-:W-:Y:S02]  /*2da0*/  FFMA.FTZ R245, R112, R111, R245 ;  /* 0x0000006f70f57223 */ /* 0x000fe400000100f5 */
[----:B------:R-:W-:Y:S02]  /*2db0*/  FADD.FTZ R246, R246, R111 ;  /* 0x0000006ff6f67221 */ /* 0x000fe40000010000 */
[----:B------:R-:W-:Y:S02]  /*2dc0*/  FADD.FTZ R123, R118, R123 ;  /* 0x0000007b767b7221 */ /* 0x000fe40000010000 */
[-C--:B------:R-:W-:Y:S02]  /*2dd0*/  FFMA.FTZ R155, R243, R118.reuse, R155 ;  /* 0x00000076f39b7223 */ /* 0x080fe4000001009b */
[----:B------:R-:W-:Y:S02]  /*2de0*/  FFMA.FTZ R242, R213, R118, R242 ;  /* 0x00000076d5f27223 */ /* 0x000fe400000100f2 */
[----:B------:R-:W-:Y:S01]  /*2df0*/  FMUL.FTZ R118, R222, R73 ;  /* 0x00000049de767220 */ /* 0x000fe20000410000 */
[----:B------:R-:W-:Y:S01]  /*2e00*/  PRMT R73, RZ, 0x5410, R115 ;  /* 0x00005410ff497816 */ /* 0x000fe20000000073 */
[----:B------:R-:W-:-:S02]  /*2e10*/  FFMA.FTZ R245, R110, R109, R245 ;  /* 0x0000006d6ef57223 */ /* 0x000fc400000100f5 */
[----:B------:R-:W-:Y:S02]  /*2e20*/  FADD.FTZ R246, R246, R109 ;  /* 0x0000006df6f67221 */ /* 0x000fe40000010000 */
[----:B------:R-:W-:Y:S02]  /*2e30*/  FFMA.FTZ R113, R215, R244, R113 ;  /* 0x000000f4d7717223 */ /* 0x000fe40000010071 */
[----:B------:R-:W-:Y:S02]  /*2e40*/  FFMA.FTZ R245, R230, R117, R245 ;  /* 0x00000075e6f57223 */ /* 0x000fe400000100f5 */
[----:B------:R-:W-:Y:S02]  /*2e50*/  FADD.FTZ R246, R246, R117 ;  /* 0x00000075f6f67221 */ /* 0x000fe40000010000 */
[----:B------:R-:W-:Y:S02]  /*2e60*/  FADD.FTZ R201, R114, R201 ;  /* 0x000000c972c97221 */ /* 0x000fe40000010000 */
[----:B------:R-:W-:-:S02]  /*2e70*/  FFMA.FTZ R19, R243, R114, R19 ;  /* 0x00000072f3137223 */ /* 0x000fc40000010013 */
[----:B------:R-:W-:Y:S02]  /*2e80*/  FADD.FTZ R122, R244, R122 ;  /* 0x0000007af47a7221 */ /* 0x000fe40000010000 */
[----:B------:R-:W-:Y:S01]  /*2e90*/  FFMA.FTZ R154, R116, R244, R154 ;  /* 0x000000f4749a7223 */ /* 0x000fe2000001009a */
[----:B------:R-:W-:Y:S01]  /*2ea0*/  PRMT R244, RZ, 0x5410, R119 ;  /* 0x00005410fff47816 */ /* 0x000fe20000000077 */
[-C--:B------:R-:W-:Y:S02]  /*2eb0*/  FMUL.FTZ R114, R210, R73.reuse ;  /* 0x00000049d2727220 */ /* 0x080fe40000410000 */
[----:B------:R-:W-:Y:S02]  /*2ec0*/  FADD.FTZ R207, R73, R207 ;  /* 0x000000cf49cf7221 */ /* 0x000fe40000010000 */
[----:B------:R-:W-:Y:S01]  /*2ed0*/  FFMA.FTZ R16, R118, R73, R16 ;  /* 0x0000004976107223 */ /* 0x000fe20000010010 */
[----:B------:R-:W-:Y:S01]  /*2ee0*/  PRMT R73, RZ, 0x7610, R115 ;  /* 0x00007610ff497816 */ /* 0x000fe20000000073 */
[----:B------:R-:W-:-:S02]  /*2ef0*/  FFMA.FTZ R245, R116, R113, R245 ;  /* 0x0000007174f57223 */ /* 0x000fc400000100f5 */
[----:B------:R-:W-:Y:S01]  /*2f00*/  FADD.FTZ R246, R246, R113 ;  /* 0x00000071f6f67221 */ /* 0x000fe20000010000 */
[----:B------:R-:W-:Y:S01]  /*2f10*/  PRMT R119, RZ, 0x7610, R119 ;  /* 0x00007610ff777816 */ /* 0x000fe20000000077 */
[----:B------:R-:W-:Y:S02]  /*2f20*/  FMUL.FTZ R115, R222, R72 ;  /* 0x00000048de737220 */ /* 0x000fe40000410000 */
[----:B------:R-:W-:Y:S02]  /*2f30*/  FFMA.FTZ R114, R211, R244, R114 ;  /* 0x000000f4d3727223 */ /* 0x000fe40000010072 */
[----:B------:R-:W-:Y:S02]  /*2f40*/  FMUL.FTZ R72, R208, R73 ;  /* 0x00000049d0487220 */ /* 0x000fe40000410000 */
[----:B------:R-:W-:Y:S02]  /*2f50*/  FFMA.FTZ R245, R243, R242, R245 ;  /* 0x000000f2f3f57223 */ /* 0x000fe400000100f5 */
[----:B------:R-:W-:-:S02]  /*2f60*/  FADD.FTZ R246, R246, R242 ;  /* 0x000000f2f6f67221 */ /* 0x000fc40000010000 */
[----:B------:R-:W-:Y:S02]  /*2f70*/  FADD.FTZ R121, R119, R121 ;  /* 0x0000007977797221 */ /* 0x000fe40000010000 */
[-C--:B------:R-:W-:Y:S02]  /*2f80*/  FFMA.FTZ R153, R115, R119.reuse, R153 ;  /* 0x0000007773997223 */ /* 0x080fe40000010099 */
[----:B------:R-:W-:Y:S02]  /*2f90*/  FFMA.FTZ R119, R209, R119, R72 ;  /* 0x00000077d1777223 */ /* 0x000fe40000010048 */
[----:B------:R-:W-:Y:S02]  /*2fa0*/  FFMA.FTZ R245, R118, R114, R245 ;  /* 0x0000007276f57223 */ /* 0x000fe400000100f5 */
[----:B------:R-:W-:Y:S02]  /*2fb0*/  FADD.FTZ R246, R246, R114 ;  /* 0x00000072f6f67221 */ /* 0x000fe40000010000 */
[----:B------:R-:W-:-:S02]  /*2fc0*/  FADD.FTZ R120, R244, R120 ;  /* 0x00000078f4787221 */ /* 0x000fc40000010000 */
[----:B------:R-:W-:Y:S02]  /*2fd0*/  FFMA.FTZ R152, R118, R244, R152 ;  /* 0x000000f476987223 */ /* 0x000fe40000010098 */
[----:B------:R-:W-:Y:S02]  /*2fe0*/  FADD.FTZ R204, R73, R204 ;  /* 0x000000cc49cc7221 */ /* 0x000fe40000010000 */
[C---:B------:R-:W-:Y:S02]  /*2ff0*/  FFMA.FTZ R17, R115.reuse, R73, R17 ;  /* 0x0000004973117223 */ /* 0x040fe40000010011 */
[----:B------:R-:W-:Y:S02]  /*3000*/  FFMA.FTZ R245, R115, R119, R245 ;  /* 0x0000007773f57223 */ /* 0x000fe400000100f5 */
[----:B------:R-:W-:Y:S01]  /*3010*/  FADD.FTZ R246, R246, R119 ;  /* 0x00000077f6f67221 */ /* 0x000fe20000010000 */
[----:B------:R-:W-:Y:S05]  /*3020*/  BRA.DIV ~URZ, `(.L_x_42) ;  /* 0x000034627f007947 */ /* 0x000fea000b800000 */
[----:B------:R0:W1:Y:S02]  /*3030*/  SHFL.BFLY PT, R247, R246, 0x1, 0x1f ;  /* 0x0c201f00f6f77f89 */ /* 0x00006400000e0000 */
.L_x_46:
[----:B------:R-:W-:Y:S05]  /*3040*/  BRA.DIV ~URZ, `(.L_x_43) ;  /* 0x000034a27f007947 */ /* 0x000fea000b800000 */
[----:B------:R-:W2:Y:S01]  /*3050*/  SHFL.BFLY PT, R72, R245, 0x1, 0x1f ;  /* 0x0c201f00f5487f89 */ /* 0x000ea200000e0000 */
[----:B01----:R-:W-:-:S02]  /*3060*/  FADD.FTZ R246, R246, R247 ;  /* 0x000000f7f6f67221 */ /* 0x003fc40000010000 */
[----:B--2---:R-:W-:-:S03]  /*3070*/  FADD.FTZ R245, R245, R72 ;  /* 0x00000048f5f57221 */ /* 0x004fc60000010000 */
[----:B------:R-:W0:Y:S02]  /*3080*/  SHFL.BFLY PT, R72, R246, 0x2, 0x1f ;  /* 0x0c401f00f6487f89 */ /* 0x000e2400000e0000 */
[----:B0-----:R-:W-:Y:S02]  /*3090*/  FADD.FTZ R246, R72, R246 ;  /* 0x000000f648f67221 */ /* 0x001fe40000010000 */
[----:B------:R-:W0:Y:S02]  /*30a0*/  SHFL.BFLY PT, R72, R245, 0x2, 0x1f ;  /* 0x0c401f00f5487f89 */ /* 0x000e2400000e0000 */
[----:B0-----:R-:W-:Y:S02]  /*30b0*/  FADD.FTZ R245, R245, R72 ;  /* 0x00000048f5f57221 */ /* 0x001fe40000010000 */
[----:B------:R-:W0:Y:S02]  /*30c0*/  SHFL.BFLY PT, R72, R246, 0x4, 0x1f ;  /* 0x0c801f00f6487f89 */ /* 0x000e2400000e0000 */
[----:B0-----:R-:W-:-:S02]  /*30d0*/  FADD.FTZ R246, R246, R72 ;  /* 0x00000048f6f67221 */ /* 0x001fc40000010000 */
[----:B------:R-:W0:Y:S02]  /*30e0*/  SHFL.BFLY PT, R72, R245, 0x4, 0x1f ;  /* 0x0c801f00f5487f89 */ /* 0x000e2400000e0000 */
[----:B0-----:R-:W-:Y:S02]  /*30f0*/  FADD.FTZ R245, R245, R72 ;  /* 0x00000048f5f57221 */ /* 0x001fe40000010000 */
[----:B------:R-:W0:Y:S02]  /*3100*/  SHFL.BFLY PT, R72, R246, 0x8, 0x1f ;  /* 0x0d001f00f6487f89 */ /* 0x000e2400000e0000 */
[----:B0-----:R-:W-:Y:S02]  /*3110*/  FADD.FTZ R246, R246, R72 ;  /* 0x00000048f6f67221 */ /* 0x001fe40000010000 */
[----:B------:R-:W0:Y:S04]  /*3120*/  SHFL.BFLY PT, R72, R245, 0x8, 0x1f ;  /* 0x0d001f00f5487f89 */ /* 0x000e2800000e0000 */
[----:B------:R1:W2:Y:S01]  /*3130*/  SHFL.BFLY PT, R247, R246, 0x10, 0x1f ;  /* 0x0e001f00f6f77f89 */ /* 0x0002a200000e0000 */
[----:B0-----:R-:W-:-:S05]  /*3140*/  FADD.FTZ R245, R245, R72 ;  /* 0x00000048f5f57221 */ /* 0x001fca0000010000 */
[----:B------:R1:W0:Y:S02]  /*3150*/  SHFL.BFLY PT, R72, R245, 0x10, 0x1f ;  /* 0x0e001f00f5487f89 */ /* 0x00022400000e0000 */
.L_x_47:
[----:B--2---:R-:W-:Y:S01]  /*3160*/  FADD.FTZ R247, R247, R246 ;  /* 0x000000f6f7f77221 */ /* 0x004fe20000010000 */
[----:B------:R-:W2:Y:S01]  /*3170*/  S2R R244, SR_TID.X ;  /* 0x0000000000f47919 */ /* 0x000ea20000002100 */
[----:B0-----:R-:W-:Y:S01]  /*3180*/  FADD.FTZ R72, R72, R245 ;  /* 0x000000f548487221 */ /* 0x001fe20000010000 */
[----:B------:R-:W-:Y:S01]  /*3190*/  ISETP.NE.U32.AND P2, PT, RZ, c[0x0][0x250], PT ;  /* 0x00009400ff007a0c */ /* 0x000fe20003f45070 */
[----:B------:R-:W-:Y:S02]  /*31a0*/  FMUL.FTZ R73, R247, c[0x0][0x1e0] ;  /* 0x00007800f7497a20 */ /* 0x000fe40000410000 */
[----:B------:R-:W-:Y:S01]  /*31b0*/  FMUL.FTZ R72, R72, c[0x0][0x1e0] ;  /* 0x0000780048487a20 */ /* 0x000fe20000410000 */
[----:B------:R-:W-:Y:S02]  /*31c0*/  ISETP.NE.AND.EX P2, PT, RZ, c[0x0][0x254], PT, P2 ;  /* 0x00009500ff007a0c */ /* 0x000fe40003f45320 */
[----:B------:R-:W-:Y:S02]  /*31d0*/  FSEL R73, R73, RZ, !P1 ;  /* 0x000000ff49497208 */ /* 0x000fe40004800000 */
[----:B------:R-:W-:-:S03]  /*31e0*/  ISETP.NE.U32.AND P1, PT, RZ, c[0x0][0x258], PT ;  /* 0x00009600ff007a0c */ /* 0x000fc60003f25070 */
[-CC-:B------:R-:W-:Y:S01]  /*31f0*/  FFMA.FTZ R80, R80, R72.reuse, R73.reuse ;  /* 0x0000004850507223 */ /* 0x180fe20000010049 */
[----:B------:R-:W-:Y:S01]  /*3200*/  ISETP.NE.AND.EX P1, PT, RZ, c[0x0][0x25c], PT, P1 ;  /* 0x00009700ff007a0c */ /* 0x000fe20003f25310 */
[-CC-:B------:R-:W-:Y:S02]  /*3210*/  FFMA.FTZ R81, R81, R72.reuse, R73.reuse ;  /* 0x0000004851517223 */ /* 0x180fe40000010049 */
[-CC-:B------:R-:W-:Y:S02]  /*3220*/  FFMA.FTZ R84, R84, R72.reuse, R73.reuse ;  /* 0x0000004854547223 */ /* 0x180fe40000010049 */
[-CC-:B------:R-:W-:Y:S02]  /*3230*/  FFMA.FTZ R229, R229, R72.reuse, R73.reuse ;  /* 0x00000048e5e57223 */ /* 0x180fe40000010049 */
[-CC-:B------:R-:W-:Y:S02]  /*3240*/  FFMA.FTZ R232, R232, R72.reuse, R73.reuse ;  /* 0x00000048e8e87223 */ /* 0x180fe40000010049 */
[----:B------:R-:W-:-:S02]  /*3250*/  FFMA.FTZ R162, R162, R72, R73 ;  /* 0x00000048a2a27223 */ /* 0x000fc40000010049 */
[-CC-:B------:R-:W-:Y:S02]  /*3260*/  FFMA.FTZ R78, R78, R72.reuse, R73.reuse ;  /* 0x000000484e4e7223 */ /* 0x180fe40000010049 */
        /* <DEDUP_REMOVED lines=24> */
[----:B------:R-:W-:Y:S02]  /*33f0*/  FFMA.FTZ R72, R115, R72, R73 ;  /* 0x0000004873487223 */ /* 0x000fe40000010049 */
[----:B------:R-:W-:Y:S02]  /*3400*/  FADD.FTZ R80, R76, -R80 ;  /* 0x800000504c507221 */ /* 0x000fe40000010000 */
[----:B------:R-:W-:Y:S02]  /*3410*/  FADD.FTZ R81, R77, -R81 ;  /* 0x800000514d517221 */ /* 0x000fe40000010000 */
[----:B------:R-:W-:Y:S02]  /*3420*/  FADD.FTZ R84, R235, -R84 ;  /* 0x80000054eb547221 */ /* 0x000fe40000010000 */
[----:B------:R-:W-:-:S02]  /*3430*/  FADD.FTZ R229, R228, -R229 ;  /* 0x800000e5e4e57221 */ /* 0x000fc40000010000 */
[----:B------:R-:W-:Y:S02]  /*3440*/  FADD.FTZ R232, R231, -R232 ;  /* 0x800000e8e7e87221 */ /* 0x000fe40000010000 */
[----:B------:R-:W-:Y:S02]  /*3450*/  FADD.FTZ R162, R74, -R162 ;  /* 0x800000a24aa27221 */ /* 0x000fe40000010000 */
[----:B------:R-:W-:Y:S01]  /*3460*/  FADD.FTZ R78, R82, -R78 ;  /* 0x8000004e524e7221 */ /* 0x000fe20000010000 */
[----:B--2---:R-:W-:Y:S01]  /*3470*/  LOP3.LUT R82, R244, 0x1f, RZ, 0xc0, !PT ;  /* 0x0000001ff4527812 */ /* 0x004fe200078ec0ff */
        /* <DEDUP_REMOVED lines=16> */
[----:B------:R-:W-:Y:S01]  /*3580*/  FADD.FTZ R103, R99, -R103 ;  /* 0x8000006763677221 */ /* 0x000fe20000010000 */
[----:B------:R-:W-:Y:S01]  /*3590*/  HFMA2.MMA R99, -RZ, RZ, 0, 9.5367431640625e-07 ;  /* 0x00000010ff637435 */ /* 0x000fe200000001ff */
        /* <DEDUP_REMOVED lines=8> */
[C---:B------:R-:W-:Y:S02]  /*3620*/  FMUL.FTZ R93, R222.reuse, R80 ;  /* 0x00000050de5d7220 */ /* 0x040fe40000410000 */
[----:B------:R-:W-:-:S02]  /*3630*/  FMUL.FTZ R94, R222, R81 ;  /* 0x00000051de5e7220 */ /* 0x000fc40000410000 */
[C---:B------:R-:W-:Y:S02]  /*3640*/  FMUL.FTZ R88, R222.reuse, R84 ;  /* 0x00000054de587220 */ /* 0x040fe40000410000 */
[C---:B------:R-:W-:Y:S02]  /*3650*/  FMUL.FTZ R229, R222.reuse, R229 ;  /* 0x000000e5dee57220 */ /* 0x040fe40000410000 */
[C---:B------:R-:W-:Y:S02]  /*3660*/  FMUL.FTZ R232, R222.reuse, R232 ;  /* 0x000000e8dee87220 */ /* 0x040fe40000410000 */
[C---:B------:R-:W-:Y:S02]  /*3670*/  FMUL.FTZ R162, R222.reuse, R162 ;  /* 0x000000a2dea27220 */ /* 0x040fe40000410000 */
        /* <DEDUP_REMOVED lines=25> */
[----:B------:R-:W-:Y:S01]  /*3810*/  FMUL.FTZ R222, R222, R72 ;  /* 0x00000048dede7220 */ /* 0x000fe20000410000 */
[----:B-----5:R-:W-:Y:S01]  /*3820*/  @P0 PRMT R72, RZ, 0x5410, R51 ;  /* 0x00005410ff480816 */ /* 0x020fe20000000033 */
[----:B------:R-:W-:-:S04]  /*3830*/  IMAD R73, R186, c[0x0][0x168], RZ ;  /* 0x00005a00ba497a24 */ /* 0x000fc800078e02ff */
[----:B------:R-:W-:Y:S01]  /*3840*/  @P0 FADD.FTZ R75, R75, R72 ;  /* 0x000000484b4b0221 */ /* 0x000fe20000010000 */
[----:B------:R-:W-:Y:S02]  /*3850*/  @P0 PRMT R72, RZ, 0x7610, R51 ;  /* 0x00007610ff480816 */ /* 0x000fe40000000033 */
[----:B------:R-:W-:-:S03]  /*3860*/  SHF.R.S32.HI R74, RZ, 0x1f, R73 ;  /* 0x0000001fff4a7819 */ /* 0x000fc60000011449 */
[----:B------:R-:W-:Y:S01]  /*3870*/  @P0 FADD.FTZ R79, R79, R72 ;  /* 0x000000484f4f0221 */ /* 0x000fe20000010000 */
[----:B------:R-:W-:Y:S02]  /*3880*/  @P0 PRMT R72, RZ, 0x5410, R50 ;  /* 0x00005410ff480816 */ /* 0x000fe40000000032 */
[----:B------:R-:W-:-:S03]  /*3890*/  LEA.HI R74, R74, R73, RZ, 0x3 ;  /* 0x000000494a4a7211 */ /* 0x000fc600078f18ff */
[----:B------:R-:W-:Y:S01]  /*38a0*/  @P0 FADD.FTZ R162, R162, R72 ;  /* 0x00000048a2a20221 */ /* 0x000fe20000010000 */
[----:B------:R-:W-:Y:S02]  /*38b0*/  @P0 PRMT R72, RZ, 0x7610, R50 ;  /* 0x00007610ff480816 */ /* 0x000fe40000000032 */
[----:B------:R-:W-:Y:S02]  /*38c0*/  LEA.HI.SX32 R82, R74, R82, 0x1d ;  /* 0x000000524a527211 */ /* 0x000fe400078feaff */
[----:B------:R-:W-:Y:S01]  /*38d0*/  @P1 F2FP.BF16.PACK_AB R73, RZ, R162 ;  /* 0x000000a2ff49123e */ /* 0x000fe200000010ff */
[----:B------:R-:W-:Y:S01]  /*38e0*/  @P0 FADD.FTZ R78, R78, R72 ;  /* 0x000000484e4e0221 */ /* 0x000fe20000010000 */
[--C-:B------:R-:W-:Y:S02]  /*38f0*/  @P0 PRMT R72, RZ, 0x5410, R49.reuse ;  /* 0x00005410ff480816 */ /* 0x100fe40000000031 */
[----:B------:R-:W-:Y:S02]  /*3900*/  @P1 F2FP.BF16.PACK_AB R74, RZ, R79 ;  /* 0x0000004fff4a123e */ /* 0x000fe400000010ff */
[----:B------:R-:W-:Y:S01]  /*3910*/  @P1 F2FP.BF16.PACK_AB R76, RZ, R78 ;  /* 0x0000004eff4c123e */ /* 0x000fe200000010ff */
[----:B------:R-:W-:Y:S01]  /*3920*/  @P0 FADD.FTZ R232, R232, R72 ;  /* 0x00000048e8e80221 */ /* 0x000fe20000010000 */
[----:B------:R-:W-:-:S02]  /*3930*/  @P0 PRMT R72, RZ, 0x7610, R49 ;  /* 0x00007610ff480816 */ /* 0x000fc40000000031 */
[----:B------:R-:W-:Y:S02]  /*3940*/  @P1 PRMT R66, R73, 0x7610, R66 ;  /* 0x0000761049421816 */ /* 0x000fe40000000042 */
[----:B------:R-:W-:Y:S01]  /*3950*/  @P1 F2FP.BF16.PACK_AB R96, RZ, R232 ;  /* 0x000000e8ff60123e */ /* 0x000fe200000010ff */
[----:B------:R-:W-:Y:S01]  /*3960*/  @P0 FADD.FTZ R94, R94, R72 ;  /* 0x000000485e5e0221 */ /* 0x000fe20000010000 */
[----:B------:R-:W-:Y:S02]  /*3970*/  @P0 PRMT R72, RZ, 0x5410, R48 ;  /* 0x00005410ff480816 */ /* 0x000fe40000000030 */
[----:B------:R-:W-:Y:S02]  /*3980*/  @P1 PRMT R65, R96, 0x7610, R65 ;  /* 0x0000761060411816 */ /* 0x000fe40000000041 */
        /* <DEDUP_REMOVED lines=15> */
[----:B------:R-:W-:Y:S01]  /*3a80*/  @P1 PRMT R65, R65, 0x5410, R77 ;  /* 0x0000541041411816 */ /* 0x000fe2000000004d */
[----:B------:R-:W-:Y:S01]  /*3a90*/  IMAD.WIDE.U32 R76, R205, R99, c[0x0][0x248] ;  /* 0x00009200cd4c7625 */ /* 0x000fe200078e0063 */
[----:B------:R-:W-:Y:S02]  /*3aa0*/  @P2 F2FP.BF16.PACK_AB R96, RZ, R79 ;  /* 0x0000004fff60223e */ /* 0x000fe400000010ff */
[----:B------:R-:W-:Y:S01]  /*3ab0*/  @P2 PRMT R71, R95, 0x7610, R71 ;  /* 0x000076105f472816 */ /* 0x000fe20000000047 */
[----:B------:R-:W-:Y:S01]  /*3ac0*/  @P0 FADD.FTZ R90, R90, R72 ;  /* 0x000000485a5a0221 */ /* 0x000fe20000010000 */
[----:B------:R-:W-:-:S02]  /*3ad0*/  @P0 PRMT R72, RZ, 0x7610, R55 ;  /* 0x00007610ff480816 */ /* 0x000fc40000000037 */
[----:B------:R-:W-:-:S03]  /*3ae0*/  @P2 PRMT R71, R71, 0x5410, R96 ;  /* 0x0000541047472816 */ /* 0x000fc60000000060 */
[----:B------:R-:W-:Y:S01]  /*3af0*/  @P0 FADD.FTZ R238, R238, R72 ;  /* 0x00000048eeee0221 */ /* 0x000fe20000010000 */
[----:B------:R-:W-:-:S04]  /*3b00*/  @P0 PRMT R72, RZ, 0x5410, R53 ;  /* 0x00005410ff480816 */ /* 0x000fc80000000035 */
[----:B------:R-:W-:Y:S01]  /*3b10*/  @P1 F2FP.BF16.PACK_AB R95, RZ, R238 ;  /* 0x000000eeff5f123e */ /* 0x000fe200000010ff */
[----:B------:R-:W-:Y:S01]  /*3b20*/  @P0 FADD.FTZ R92, R92, R72 ;  /* 0x000000485c5c0221 */ /* 0x000fe20000010000 */
[----:B------:R-:W-:-:S04]  /*3b30*/  @P0 PRMT R72, RZ, 0x7610, R53 ;  /* 0x00007610ff480816 */ /* 0x000fc80000000035 */
[----:B------:R-:W-:Y:S01]  /*3b40*/  @P1 F2FP.BF16.PACK_AB R97, RZ, R92 ;  /* 0x0000005cff61123e */ /* 0x000fe200000010ff */
[----:B------:R-:W-:Y:S01]  /*3b50*/  @P0 FADD.FTZ R236, R236, R72 ;  /* 0x00000048ecec0221 */ /* 0x000fe20000010000 */
[----:B------:R-:W-:-:S05]  /*3b60*/  @P0 PRMT R72, RZ, 0x5410, R52 ;  /* 0x00005410ff480816 */ /* 0x000fca0000000034 */
[----:B------:R-:W-:Y:S01]  /*3b70*/  @P0 FADD.FTZ R233, R233, R72 ;  /* 0x00000048e9e90221 */ /* 0x000fe20000010000 */
[----:B------:R-:W-:-:S04]  /*3b80*/  @P0 PRMT R72, RZ, 0x7610, R52 ;  /* 0x00007610ff480816 */ /* 0x000fc80000000034 */
[----:B------:R-:W-:Y:S01]  /*3b90*/  @P1 F2FP.BF16.PACK_AB R98, RZ, R233 ;  /* 0x000000e9ff62123e */ /* 0x000fe200000010ff */
[----:B------:R-:W-:Y:S01]  /*3ba0*/  @P0 FADD.FTZ R88, R88, R72 ;  /* 0x0000004858580221 */ /* 0x000fe20000010000 */
[----:B------:R-:W-:-:S05]  /*3bb0*/  @P0 PRMT R72, RZ, 0x5410, R58 ;  /* 0x00005410ff480816 */ /* 0x000fca000000003a */
        /* <DEDUP_REMOVED lines=27> */
[-C--:B------:R-:W-:Y:S02]  /*3d70*/  @P1 F2FP.BF16.PACK_AB R72, RZ, R75.reuse ;  /* 0x0000004bff48123e */ /* 0x080fe400000010ff */
[----:B------:R-:W-:Y:S02]  /*3d80*/  F2FP.BF16.PACK_AB R75, R79, R75 ;  /* 0x0000004b4f4b723e */ /* 0x000fe400000010ff */
[----:B------:R-:W-:Y:S01]  /*3d90*/  @P1 PRMT R67, R72, 0x7610, R67 ;  /* 0x0000761048431816 */ /* 0x000fe20000000043 */
[----:B------:R-:W-:Y:S01]  /*3da0*/  @P1 IMAD.WIDE.U32 R72, R205, R99, c[0x0][0x258] ;  /* 0x00009600cd481625 */ /* 0x000fe200078e0063 */
[----:B------:R-:W-:Y:S02]  /*3db0*/  @P0 PRMT R79, RZ, 0x5410, R60 ;  /* 0x00005410ff4f0816 */ /* 0x000fe4000000003c */
[----:B------:R-:W-:Y:S02]  /*3dc0*/  @P1 PRMT R67, R67, 0x5410, R74 ;  /* 0x0000541043431816 */ /* 0x000fe4000000004a */
[-C--:B------:R-:W-:Y:S01]  /*3dd0*/  F2FP.BF16.PACK_AB R74, R78, R162.reuse ;  /* 0x000000a24e4a723e */ /* 0x080fe200000010ff */
[----:B------:R-:W-:Y:S01]  /*3de0*/  @P0 FADD.FTZ R80, R80, R79 ;  /* 0x0000004f50500221 */ /* 0x000fe20000010000 */
[----:B------:R-:W-:Y:S01]  /*3df0*/  @P0 PRMT R79, RZ, 0x7610, R60 ;  /* 0x00007610ff4f0816 */ /* 0x000fe2000000003c */
[----:B------:R0:W-:Y:S01]  /*3e00*/  @P1 STG.E.128 [R72.64], R64 ;  /* 0x0000004048001986 */ /* 0x0001e2000c101d04 */
[----:B------:R-:W-:-:S02]  /*3e10*/  @P2 F2FP.BF16.PACK_AB R162, RZ, R162 ;  /* 0x000000a2ffa2223e */ /* 0x000fc400000010ff */
[----:B------:R-:W-:Y:S01]  /*3e20*/  @P2 F2FP.BF16.PACK_AB R78, RZ, R78 ;  /* 0x0000004eff4e223e */ /* 0x000fe200000010ff */
[----:B------:R-:W-:Y:S01]  /*3e30*/  @P0 FADD.FTZ R81, R81, R79 ;  /* 0x0000004f51510221 */ /* 0x000fe20000010000 */
[----:B------:R-:W-:Y:S02]  /*3e40*/  @P2 PRMT R70, R162, 0x7610, R70 ;  /* 0x00007610a2462816 */ /* 0x000fe40000000046 */
[----:B------:R-:W-:Y:S02]  /*3e50*/  @P1 F2FP.BF16.PACK_AB R79, RZ, R90 ;  /* 0x0000005aff4f123e */ /* 0x000fe400000010ff */
[----:B------:R-:W-:Y:S02]  /*3e60*/  @P2 PRMT R70, R70, 0x5410, R78 ;  /* 0x0000541046462816 */ /* 0x000fe4000000004e */
[----:B0-----:R-:W-:Y:S02]  /*3e70*/  F2FP.BF16.PACK_AB R73, R94, R232 ;  /* 0x000000e85e49723e */ /* 0x001fe400000010ff */
[----:B------:R-:W-:-:S02]  /*3e80*/  F2FP.BF16.PACK_AB R72, R93, R229 ;  /* 0x000000e55d48723e */ /* 0x000fc400000010ff */
[----:B------:R-:W-:Y:S02]  /*3e90*/  @P2 F2FP.BF16.PACK_AB R232, RZ, R232 ;  /* 0x000000e8ffe8223e */ /* 0x000fe400000010ff */
[----:B------:R-:W-:Y:S01]  /*3ea0*/  @P2 F2FP.BF16.PACK_AB R229, RZ, R229 ;  /* 0x000000e5ffe5223e */ /* 0x000fe200000010ff */
[----:B------:R0:W-:Y:S01]  /*3eb0*/  STG.E.128 [R76.64], R72 ;  /* 0x000000484c007986 */ /* 0x0001e2000c101d04 */
[----:B------:R-:W-:Y:S02]  /*3ec0*/  @P2 PRMT R69, R232, 0x7610, R69 ;  /* 0x00007610e8452816 */ /* 0x000fe40000000045 */
[----:B------:R-:W-:Y:S02]  /*3ed0*/  @P2 PRMT R68, R229, 0x7610, R68 ;  /* 0x00007610e5442816 */ /* 0x000fe40000000044 */
[----:B------:R-:W-:Y:S02]  /*3ee0*/  @P1 PRMT R65, R97, 0x7610, R65 ;  /* 0x0000761061411816 */ /* 0x000fe40000000041 */
[----:B------:R-:W-:-:S02]  /*3ef0*/  @P1 PRMT R64, R98, 0x7610, R64 ;  /* 0x0000761062401816 */ /* 0x000fc40000000040 */
[----:B------:R-:W-:Y:S01]  /*3f00*/  @P1 PRMT R67, R79, 0x7610, R67 ;  /* 0x000076104f431816 */ /* 0x000fe20000000043 */
[----:B------:R-:W-:-:S03]  /*3f10*/  @P1 IMAD.WIDE.U32 R78, R206, R99, c[0x0][0x258] ;  /* 0x00009600ce4e1625 */ /* 0x000fc600078e0063 */
[----:B------:R-:W-:Y:S02]  /*3f20*/  @P1 PRMT R67, R67, 0x5410, R95 ;  /* 0x0000541043431816 */ /* 0x000fe4000000005f */
[----:B0-----:R-:W-:Y:S01]  /*3f30*/  @P2 F2FP.BF16.PACK_AB R74, RZ, R94 ;  /* 0x0000005eff4a223e */ /* 0x001fe200000010ff */
[----:B------:R-:W-:Y:S01]  /*3f40*/  @P2 IMAD.WIDE.U32 R72, R205, R99, c[0x0][0x250] ;  /* 0x00009400cd482625 */ /* 0x000fe200078e0063 */
[----:B------:R-:W-:Y:S02]  /*3f50*/  @P2 F2FP.BF16.PACK_AB R75, RZ, R93 ;  /* 0x0000005dff4b223e */ /* 0x000fe400000010ff */
[----:B------:R-:W-:Y:S02]  /*3f60*/  @P1 F2FP.BF16.PACK_AB R76, RZ, R89 ;  /* 0x00000059ff4c123e */ /* 0x000fe400000010ff */
[----:B------:R-:W-:Y:S02]  /*3f70*/  @P2 PRMT R69, R69, 0x5410, R74 ;  /* 0x0000541045452816 */ /* 0x000fe4000000004a */
[----:B------:R-:W-:-:S02]  /*3f80*/  @P2 PRMT R68, R68, 0x5410, R75 ;  /* 0x0000541044442816 */ /* 0x000fc4000000004b */
[----:B------:R-:W-:Y:S02]  /*3f90*/  @P1 F2FP.BF16.PACK_AB R77, RZ, R237 ;  /* 0x000000edff4d123e */ /* 0x000fe400000010ff */
[----:B------:R-:W-:Y:S01]  /*3fa0*/  @P1 F2FP.BF16.PACK_AB R93, RZ, R236 ;  /* 0x000000ecff5d123e */ /* 0x000fe200000010ff */
[----:B------:R0:W-:Y:S01]  /*3fb0*/  @P2 STG.E.128 [R72.64], R68 ;  /* 0x0000004448002986 */ /* 0x0001e2000c101d04 */
[----:B------:R-:W-:Y:S02]  /*3fc0*/  @P1 F2FP.BF16.PACK_AB R94, RZ, R88 ;  /* 0x00000058ff5e123e */ /* 0x000fe400000010ff */
[----:B------:R-:W-:Y:S02]  /*3fd0*/  @P1 PRMT R66, R76, 0x7610, R66 ;  /* 0x000076104c421816 */ /* 0x000fe40000000042 */
[----:B------:R-:W-:Y:S02]  /*3fe0*/  @P1 PRMT R65, R65, 0x5410, R93 ;  /* 0x0000541041411816 */ /* 0x000fe4000000005d */
[----:B------:R-:W-:Y:S01]  /*3ff0*/  @P1 PRMT R66, R66, 0x5410, R77 ;  /* 0x0000541042421816 */ /* 0x000fe2000000004d */
[----:B------:R-:W-:Y:S01]  /*4000*/  IMAD.WIDE.U32 R76, R206, R99, c[0x0][0x248] ;  /* 0x00009200ce4c7625 */ /* 0x000fe200078e0063 */
[----:B------:R-:W-:-:S02]  /*4010*/  @P1 PRMT R64, R64, 0x5410, R94 ;  /* 0x0000541040401816 */ /* 0x000fc4000000005e */
[----:B------:R-:W-:Y:S02]  /*4020*/  F2FP.BF16.PACK_AB R74, R237, R89 ;  /* 0x00000059ed4a723e */ /* 0x000fe400000010ff */
[-C--:B------:R-:W-:Y:S01]  /*4030*/  F2FP.BF16.PACK_AB R75, R238, R90.reuse ;  /* 0x0000005aee4b723e */ /* 0x080fe200000010ff */
[----:B------:R2:W-:Y:S01]  /*4040*/  @P1 STG.E.128 [R78.64], R64 ;  /* 0x000000404e001986 */ /* 0x0005e2000c101d04 */
[----:B------:R-:W-:Y:S02]  /*4050*/  @P2 F2FP.BF16.PACK_AB R90, RZ, R90 ;  /* 0x0000005aff5a223e */ /* 0x000fe400000010ff */
[----:B------:R-:W-:Y:S02]  /*4060*/  @P2 F2FP.BF16.PACK_AB R237, RZ, R237 ;  /* 0x000000edffed223e */ /* 0x000fe400000010ff */
[----:B0-----:R-:W-:Y:S02]  /*4070*/  F2FP.BF16.PACK_AB R73, R236, R92 ;  /* 0x0000005cec49723e */ /* 0x001fe400000010ff */
[----:B------:R-:W-:-:S02]  /*4080*/  F2FP.BF16.PACK_AB R72, R88, R233 ;  /* 0x000000e95848723e */ /* 0x000fc400000010ff */
[----:B------:R-:W-:Y:S02]  /*4090*/  @P2 F2FP.BF16.PACK_AB R92, RZ, R92 ;  /* 0x0000005cff5c223e */ /* 0x000fe400000010ff */
[----:B------:R-:W-:Y:S01]  /*40a0*/  @P2 F2FP.BF16.PACK_AB R233, RZ, R233 ;  /* 0x000000e9ffe9223e */ /* 0x000fe200000010ff */
[----:B------:R0:W-:Y:S01]  /*40b0*/  STG.E.128 [R76.64], R72 ;  /* 0x000000484c007986 */ /* 0x0001e2000c101d04 */
[----:B------:R-:W-:Y:S02]  /*40c0*/  @P2 F2FP.BF16.PACK_AB R238, RZ, R238 ;  /* 0x000000eeffee223e */ /* 0x000fe400000010ff */
[----:B------:R-:W-:Y:S02]  /*40d0*/  @P2 F2FP.BF16.PACK_AB R236, RZ, R236 ;  /* 0x000000ecffec223e */ /* 0x000fe400000010ff */
[----:B------:R-:W-:Y:S02]  /*40e0*/  @P2 PRMT R71, R90, 0x7610, R71 ;  /* 0x000076105a472816 */ /* 0x000fe40000000047 */
[----:B------:R-:W-:-:S02]  /*40f0*/  @P2 PRMT R69, R92, 0x7610, R69 ;  /* 0x000076105c452816 */ /* 0x000fc40000000045 */
[----:B------:R-:W-:Y:S02]  /*4100*/  @P2 PRMT R68, R233, 0x7610, R68 ;  /* 0x00007610e9442816 */ /* 0x000fe40000000044 */
[----:B------:R-:W-:Y:S02]  /*4110*/  @P2 PRMT R71, R71, 0x5410, R238 ;  /* 0x0000541047472816 */ /* 0x000fe400000000ee */
[----:B------:R-:W-:Y:S02]  /*4120*/  @P2 PRMT R69, R69, 0x5410, R236 ;  /* 0x0000541045452816 */ /* 0x000fe400000000ec */
[----:B------:R-:W-:Y:S02]  /*4130*/  @P1 F2FP.BF16.PACK_AB R90, RZ, R103 ;  /* 0x00000067ff5a123e */ /* 0x000fe400000010ff */
[----:B--2---:R-:W-:Y:S02]  /*4140*/  IADD3 R78, R82, 0x40, RZ ;  /* 0x00000040524e7810 */ /* 0x004fe40007ffe0ff */
[----:B0-----:R-:W-:-:S02]  /*4150*/  @P2 F2FP.BF16.PACK_AB R72, RZ, R89 ;  /* 0x00000059ff48223e */ /* 0x001fc400000010ff */
[----:B------:R-:W-:Y:S01]  /*4160*/  @P2 F2FP.BF16.PACK_AB R74, RZ, R88 ;  /* 0x00000058ff4a223e */ /* 0x000fe200000010ff */
[-C--:B------:R-:W-:Y:S01]  /*4170*/  IMAD.WIDE.U32 R78, R78, R99.reuse, c[0x0][0x248] ;  /* 0x000092004e4e7625 */ /* 0x080fe200078e0063 */
[----:B------:R-:W-:Y:S02]  /*4180*/  @P2 PRMT R70, R72, 0x7610, R70 ;  /* 0x0000761048462816 */ /* 0x000fe40000000046 */
[----:B------:R-:W-:Y:S01]  /*4190*/  @P2 PRMT R68, R68, 0x5410, R74 ;  /* 0x0000541044442816 */ /* 0x000fe2000000004a */
[----:B------:R-:W-:Y:S01]  /*41a0*/  @P2 IMAD.WIDE.U32 R72, R206, R99, c[0x0][0x250] ;  /* 0x00009400ce482625 */ /* 0x000fe200078e0063 */
[----:B------:R-:W-:Y:S02]  /*41b0*/  @P2 PRMT R70, R70, 0x5410, R237 ;  /* 0x0000541046462816 */ /* 0x000fe400000000ed */
[----:B------:R-:W-:Y:S02]  /*41c0*/  @P1 F2FP.BF16.PACK_AB R75, RZ, R100 ;  /* 0x00000064ff4b123e */ /* 0x000fe400000010ff */
[----:B------:R-:W-:Y:S01]  /*41d0*/  @P1 F2FP.BF16.PACK_AB R76, RZ, R91 ;  /* 0x0000005bff4c123e */ /* 0x000fe200000010ff */
[----:B------:R0:W-:Y:S01]  /*41e0*/  @P2 STG.E.128 [R72.64], R68 ;  /* 0x0000004448002986 */ /* 0x0001e2000c101d04 */
[----:B------:R-:W-:-:S02]  /*41f0*/  @P1 PRMT R65, R75, 0x7610, R65 ;  /* 0x000076104b411816 */ /* 0x000fc40000000041 */
[----:B------:R-:W-:Y:S02]  /*4200*/  @P1 F2FP.BF16.PACK_AB R75, RZ, R102 ;  /* 0x00000066ff4b123e */ /* 0x000fe400000010ff */
[----:B------:R-:W-:Y:S02]  /*4210*/  @P1 F2FP.BF16.PACK_AB R74, RZ, R241 ;  /* 0x000000f1ff4a123e */ /* 0x000fe400000010ff */
[----:B------:R-:W-:Y:S02]  /*4220*/  @P1 F2FP.BF16.PACK_AB R88, RZ, R240 ;  /* 0x000000f0ff58123e */ /* 0x000fe400000010ff */
[----:B------:R-:W-:Y:S02]  /*4230*/  @P1 F2FP.BF16.PACK_AB R89, RZ, R239 ;  /* 0x000000efff59123e */ /* 0x000fe400000010ff */
[----:B------:R-:W-:Y:S01]  /*4240*/  @P1 PRMT R64, R76, 0x7610, R64 ;  /* 0x000076104c401816 */ /* 0x000fe20000000040 */
[----:B------:R-:W-:Y:S01]  /*4250*/  @P1 IMAD.WIDE.U32 R76, R202, R99, c[0x0][0x258] ;  /* 0x00009600ca4c1625 */ /* 0x000fe200078e0063 */
[----:B------:R-:W-:-:S02]  /*4260*/  @P1 PRMT R67, R75, 0x7610, R67 ;  /* 0x000076104b431816 */ /* 0x000fc40000000043 */
[----:B------:R-:W-:Y:S02]  /*4270*/  F2FP.BF16.PACK_AB R75, R103, R102 ;  /* 0x00000066674b723e */ /* 0x000fe400000010ff */
[----:B------:R-:W-:Y:S02]  /*4280*/  @P1 PRMT R67, R67, 0x5410, R90 ;  /* 0x0000541043431816 */ /* 0x000fe4000000005a */
[----:B0-----:R-:W-:Y:S02]  /*4290*/  @P1 F2FP.BF16.PACK_AB R73, RZ, R101 ;  /* 0x00000065ff49123e */ /* 0x001fe400000010ff */
[----:B------:R-:W-:Y:S02]  /*42a0*/  F2FP.BF16.PACK_AB R72, R239, R91 ;  /* 0x0000005bef48723e */ /* 0x000fe400000010ff */
[----:B------:R-:W-:Y:S02]  /*42b0*/  @P1 PRMT R66, R73, 0x7610, R66 ;  /* 0x0000761049421816 */ /* 0x000fe40000000042 */
[----:B------:R-:W-:-:S02]  /*42c0*/  F2FP.BF16.PACK_AB R73, R240, R100 ;  /* 0x00000064f049723e */ /* 0x000fc400000010ff */
[----:B------:R-:W-:Y:S02]  /*42d0*/  @P1 PRMT R66, R66, 0x5410, R74 ;  /* 0x0000541042421816 */ /* 0x000fe4000000004a */
[-C--:B------:R-:W-:Y:S02]  /*42e0*/  F2FP.BF16.PACK_AB R74, R241, R101.reuse ;  /* 0x00000065f14a723e */ /* 0x080fe400000010ff */
[----:B------:R-:W-:Y:S02]  /*42f0*/  @P1 PRMT R65, R65, 0x5410, R88 ;  /* 0x0000541041411816 */ /* 0x000fe40000000058 */
[----:B------:R-:W-:Y:S02]  /*4300*/  @P1 PRMT R64, R64, 0x5410, R89 ;  /* 0x0000541040401816 */ /* 0x000fe40000000059 */
[----:B------:R-:W-:Y:S02]  /*4310*/  @P2 F2FP.BF16.PACK_AB R101, RZ, R101 ;  /* 0x00000065ff65223e */ /* 0x000fe400000010ff */
[----:B------:R-:W-:Y:S01]  /*4320*/  @P2 F2FP.BF16.PACK_AB R102, RZ, R102 ;  /* 0x00000066ff66223e */ /* 0x000fe200000010ff */
[----:B------:R0:W-:Y:S01]  /*4330*/  @P1 STG.E.128 [R76.64], R64 ;  /* 0x000000404c001986 */ /* 0x0001e2000c101d04 */
[----:B------:R-:W-:-:S02]  /*4340*/  @P2 F2FP.BF16.PACK_AB R100, RZ, R100 ;  /* 0x00000064ff64223e */ /* 0x000fc400000010ff */
[----:B------:R-:W-:Y:S01]  /*4350*/  @P2 F2FP.BF16.PACK_AB R91, RZ, R91 ;  /* 0x0000005bff5b223e */ /* 0x000fe200000010ff */
[----:B------:R2:W-:Y:S01]  /*4360*/  STG.E.128 [R78.64], R72 ;  /* 0x000000484e007986 */ /* 0x0005e2000c101d04 */
[----:B------:R-:W-:Y:S02]  /*4370*/  @P2 F2FP.BF16.PACK_AB R241, RZ, R241 ;  /* 0x000000f1fff1223e */ /* 0x000fe400000010ff */
[----:B------:R-:W-:Y:S02]  /*4380*/  @P2 F2FP.BF16.PACK_AB R103, RZ, R103 ;  /* 0x00000067ff67223e */ /* 0x000fe400000010ff */
[----:B------:R-:W-:Y:S02]  /*4390*/  @P2 F2FP.BF16.PACK_AB R240, RZ, R240 ;  /* 0x000000f0fff0223e */ /* 0x000fe400000010ff */
[----:B------:R-:W-:Y:S02]  /*43a0*/  @P2 F2FP.BF16.PACK_AB R239, RZ, R239 ;  /* 0x000000efffef223e */ /* 0x000fe400000010ff */
[----:B------:R-:W-:-:S02]  /*43b0*/  @P2 PRMT R70, R101, 0x7610, R70 ;  /* 0x0000761065462816 */ /* 0x000fc40000000046 */
[----:B------:R-:W-:Y:S02]  /*43c0*/  @P2 PRMT R71, R102, 0x7610, R71 ;  /* 0x0000761066472816 */ /* 0x000fe40000000047 */
[----:B------:R-:W-:Y:S02]  /*43d0*/  @P2 PRMT R69, R100, 0x7610, R69 ;  /* 0x0000761064452816 */ /* 0x000fe40000000045 */
[----:B------:R-:W-:Y:S02]  /*43e0*/  @P2 PRMT R68, R91, 0x7610, R68 ;  /* 0x000076105b442816 */ /* 0x000fe40000000044 */
[----:B0-----:R-:W-:Y:S01]  /*43f0*/  @P1 F2FP.BF16.PACK_AB R77, RZ, R85 ;  /* 0x00000055ff4d123e */ /* 0x001fe200000010ff */
[----:B--2---:R-:W-:Y:S01]  /*4400*/  @P2 IMAD.WIDE.U32 R72, R202, R99, c[0x0][0x250] ;  /* 0x00009400ca482625 */ /* 0x004fe200078e0063 */
[----:B------:R-:W-:Y:S02]  /*4410*/  @P1 F2FP.BF16.PACK_AB R75, RZ, R83 ;  /* 0x00000053ff4b123e */ /* 0x000fe400000010ff */
[----:B------:R-:W-:-:S02]  /*4420*/  @P1 F2FP.BF16.PACK_AB R79, RZ, R87 ;  /* 0x00000057ff4f123e */ /* 0x000fc400000010ff */
[----:B------:R-:W-:Y:S02]  /*4430*/  @P1 F2FP.BF16.PACK_AB R74, RZ, R80 ;  /* 0x00000050ff4a123e */ /* 0x000fe400000010ff */
[----:B------:R-:W-:Y:S02]  /*4440*/  @P2 PRMT R70, R70, 0x5410, R241 ;  /* 0x0000541046462816 */ /* 0x000fe400000000f1 */
[----:B------:R-:W-:Y:S02]  /*4450*/  @P2 PRMT R71, R71, 0x5410, R103 ;  /* 0x0000541047472816 */ /* 0x000fe40000000067 */
[----:B------:R-:W-:Y:S02]  /*4460*/  @P2 PRMT R69, R69, 0x5410, R240 ;  /* 0x0000541045452816 */ /* 0x000fe400000000f0 */
[----:B------:R-:W-:Y:S02]  /*4470*/  @P2 PRMT R68, R68, 0x5410, R239 ;  /* 0x0000541044442816 */ /* 0x000fe400000000ef */
[----:B------:R-:W-:-:S02]  /*4480*/  @P1 F2FP.BF16.PACK_AB R76, RZ, R84 ;  /* 0x00000054ff4c123e */ /* 0x000fc400000010ff */
[----:B------:R-:W-:Y:S01]  /*4490*/  @P1 PRMT R65, R75, 0x7610, R65 ;  /* 0x000076104b411816 */ /* 0x000fe20000000041 */
[----:B------:R0:W-:Y:S01]  /*44a0*/  @P2 STG.E.128 [R72.64], R68 ;  /* 0x0000004448002986 */ /* 0x0001e2000c101d04 */
[----:B------:R-:W-:Y:S02]  /*44b0*/  @P1 F2FP.BF16.PACK_AB R89, RZ, R222 ;  /* 0x000000deff59123e */ /* 0x000fe400000010ff */
[----:B------:R-:W-:Y:S02]  /*44c0*/  @P1 F2FP.BF16.PACK_AB R78, RZ, R86 ;  /* 0x00000056ff4e123e */ /* 0x000fe400000010ff */
[----:B------:R-:W-:Y:S02]  /*44d0*/  @P1 F2FP.BF16.PACK_AB R88, RZ, R81 ;  /* 0x00000051ff58123e */ /* 0x000fe400000010ff */
[----:B------:R-:W-:Y:S02]  /*44e0*/  @P1 PRMT R67, R79, 0x7610, R67 ;  /* 0x000076104f431816 */ /* 0x000fe40000000043 */
[----:B------:R-:W-:-:S02]  /*44f0*/  @P1 PRMT R66, R77, 0x7610, R66 ;  /* 0x000076104d421816 */ /* 0x000fc40000000042 */
[----:B------:R-:W-:Y:S02]  /*4500*/  @P1 PRMT R64, R74, 0x7610, R64 ;  /* 0x000076104a401816 */ /* 0x000fe40000000040 */
[----:B------:R-:W-:Y:S02]  /*4510*/  IADD3 R82, R82, 0x60, RZ ;  /* 0x0000006052527810 */ /* 0x000fe40007ffe0ff */
[----:B------:R-:W-:Y:S02]  /*4520*/  F2FP.BF16.PACK_AB R75, R222, R87 ;  /* 0x00000057de4b723e */ /* 0x000fe400000010ff */
[----:B------:R-:W-:Y:S02]  /*4530*/  F2FP.BF16.PACK_AB R74, R86, R85 ;  /* 0x00000055564a723e */ /* 0x000fe400000010ff */
[----:B0-----:R-:W-:Y:S02]  /*4540*/  F2FP.BF16.PACK_AB R73, R84, R83 ;  /* 0x000000535449723e */ /* 0x001fe400000010ff */
[----:B------:R-:W-:-:S02]  /*4550*/  F2FP.BF16.PACK_AB R72, R81, R80 ;  /* 0x000000505148723e */ /* 0x000fc400000010ff */
[----:B------:R-:W-:Y:S01]  /*4560*/  @P1 PRMT R65, R65, 0x5410, R76 ;  /* 0x0000541041411816 */ /* 0x000fe2000000004c */
[----:B------:R-:W-:Y:S01]  /*4570*/  @P1 IMAD.WIDE.U32 R76, R198, R99, c[0x0][0x258] ;  /* 0x00009600c64c1625 */ /* 0x000fe200078e0063 */
[----:B------:R-:W-:Y:S02]  /*4580*/  @P2 F2FP.BF16.PACK_AB R87, RZ, R87 ;  /* 0x00000057ff57223e */ /* 0x000fe400000010ff */
[----:B------:R-:W-:Y:S02]  /*4590*/  @P2 F2FP.BF16.PACK_AB R85, RZ, R85 ;  /* 0x00000055ff55223e */ /* 0x000fe400000010ff */
[----:B------:R-:W-:Y:S02]  /*45a0*/  @P2 F2FP.BF16.PACK_AB R83, RZ, R83 ;  /* 0x00000053ff53223e */ /* 0x000fe400000010ff */
[----:B------:R-:W-:Y:S02]  /*45b0*/  @P2 F2FP.BF16.PACK_AB R80, RZ, R80 ;  /* 0x00000050ff50223e */ /* 0x000fe400000010ff */
[----:B------:R-:W-:-:S02]  /*45c0*/  @P1 PRMT R67, R67, 0x5410, R89 ;  /* 0x0000541043431816 */ /* 0x000fc40000000059 */
[----:B------:R-:W-:Y:S01]  /*45d0*/  @P1 PRMT R66, R66, 0x5410, R78 ;  /* 0x0000541042421816 */ /* 0x000fe2000000004e */
[----:B------:R-:W-:Y:S01]  /*45e0*/  IMAD.WIDE.U32 R78, R99, R82, c[0x0][0x248] ;  /* 0x00009200634e7625 */ /* 0x000fe200078e0052 */
[----:B------:R-:W-:Y:S02]  /*45f0*/  @P1 PRMT R64, R64, 0x5410, R88 ;  /* 0x0000541040401816 */ /* 0x000fe40000000058 */
[----:B------:R-:W-:Y:S02]  /*4600*/  @P2 F2FP.BF16.PACK_AB R222, RZ, R222 ;  /* 0x000000deffde223e */ /* 0x000fe400000010ff */
[----:B------:R-:W-:Y:S01]  /*4610*/  @P2 F2FP.BF16.PACK_AB R86, RZ, R86 ;  /* 0x00000056ff56223e */ /* 0x000fe200000010ff */
[----:B------:R-:W-:Y:S01]  /*4620*/  @P1 STG.E.128 [R76.64], R64 ;  /* 0x000000404c001986 */ /* 0x000fe2000c101d04 */
[----:B------:R-:W-:Y:S02]  /*4630*/  @P2 F2FP.BF16.PACK_AB R84, RZ, R84 ;  /* 0x00000054ff54223e */ /* 0x000fe400000010ff */
[----:B------:R-:W-:Y:S01]  /*4640*/  @P2 F2FP.BF16.PACK_AB R81, RZ, R81 ;  /* 0x00000051ff51223e */ /* 0x000fe200000010ff */
[----:B------:R0:W-:Y:S01]  /*4650*/  STG.E.128 [R78.64], R72 ;  /* 0x000000484e007986 */ /* 0x0001e2000c101d04 */
[----:B------:R-:W-:-:S02]  /*4660*/  @P2 PRMT R71, R87, 0x7610, R71 ;  /* 0x0000761057472816 */ /* 0x000fc40000000047 */
[----:B------:R-:W-:Y:S02]  /*4670*/  @P2 PRMT R70, R85, 0x7610, R70 ;  /* 0x0000761055462816 */ /* 0x000fe40000000046 */
[----:B------:R-:W-:Y:S02]  /*4680*/  @P2 PRMT R69, R83, 0x7610, R69 ;  /* 0x0000761053452816 */ /* 0x000fe40000000045 */
[----:B------:R-:W-:Y:S02]  /*4690*/  @P2 PRMT R68, R80, 0x7610, R68 ;  /* 0x0000761050442816 */ /* 0x000fe40000000044 */
[----:B------:R-:W-:Y:S02]  /*46a0*/  @P2 PRMT R71, R71, 0x5410, R222 ;  /* 0x0000541047472816 */ /* 0x000fe400000000de */
[----:B------:R-:W-:Y:S02]  /*46b0*/  @P2 PRMT R70, R70, 0x5410, R86 ;  /* 0x0000541046462816 */ /* 0x000fe40000000056 */
[----:B------:R-:W-:-:S02]  /*46c0*/  @P2 PRMT R69, R69, 0x5410, R84 ;  /* 0x0000541045452816 */ /* 0x000fc40000000054 */
[----:B------:R-:W-:Y:S01]  /*46d0*/  @P2 PRMT R68, R68, 0x5410, R81 ;  /* 0x0000541044442816 */ /* 0x000fe20000000051 */
[----:B0-----:R-:W-:Y:S01]  /*46e0*/  @P2 IMAD.WIDE.U32 R72, R198, R99, c[0x0][0x250] ;  /* 0x00009400c6482625 */ /* 0x001fe200078e0063 */
[----:B------:R-:W-:-:S04]  /*46f0*/  MOV R75, c[0x0][0x160] ;  /* 0x00005800004b7a02 */ /* 0x000fc80000000f00 */
[----:B------:R0:W-:Y:S01]  /*4700*/  @P2 STG.E.128 [R72.64], R68 ;  /* 0x0000004448002986 */ /* 0x0001e2000c101d04 */
[----:B------:R-:W-:-:S04]  /*4710*/  LEA R186, R75, R186, 0x2 ;  /* 0x000000ba4bba7211 */ /* 0x000fc800078e10ff */
[----:B------:R-:W-:-:S13]  /*4720*/  ISETP.GE.AND P0, PT, R186, c[0x0][0x164], PT ;  /* 0x00005900ba007a0c */ /* 0x000fda0003f06270 */
[----:B01----:R-:W-:Y:S01]  /*4730*/  @P0 CALL.REL.NOINC `(.L_x_44) ;  /* 0x0000001000000944 */ /* 0x003fe20003c00000 */
[----:B------:R-:W-:Y:S05]  /*4740*/  BRA `(.L_x_45) ;  /* 0xffffc90000007947 */ /* 0x000fea000383ffff */
.L_x_44:
[----:B------:R-:W-:Y:S05]  /*4750*/  BSYNC B1 ;  /* 0x0000000000017941 */ /* 0x000fea0003800000 */
.L_x_41:
[----:B------:R-:W-:Y:S02]  /*4760*/  MOV R90, R182 ;  /* 0x000000b6005a7202 */ /* 0x000fe40000000f00 */
[----:B------:R-:W-:Y:S02]  /*4770*/  MOV R91, R183 ;  /* 0x000000b7005b7202 */ /* 0x000fe40000000f00 */
[----:B------:R-:W-:Y:S02]  /*4780*/  MOV R182, R178 ;  /* 0x000000b200b67202 */ /* 0x000fe40000000f00 */
[----:B------:R-:W-:Y:S02]  /*4790*/  MOV R183, R179 ;  /* 0x000000b300b77202 */ /* 0x000fe40000000f00 */
[----:B------:R-:W-:Y:S02]  /*47a0*/  MOV R64, R42 ;  /* 0x0000002a00407202 */ /* 0x000fe40000000f00 */
[----:B------:R-:W-:-:S02]  /*47b0*/  MOV R65, R43 ;  /* 0x0000002b00417202 */ /* 0x000fc40000000f00 */
        /* <DEDUP_REMOVED lines=111> */
.L_x_40:
[----:B------:R-:W-:Y:S05]  /*4eb0*/  BSYNC B0 ;  /* 0x0000000000007941 */ /* 0x000fea0003800000 */
.L_x_38:
[----:B------:R-:W0:Y:S01]  /*4ec0*/  S2R R112, SR_TID.X ;  /* 0x0000000000707919 */ /* 0x000e220000002100 */
[----:B------:R-:W-:Y:S01]  /*4ed0*/  WARPSYNC 0xffffffff ;  /* 0xffffffff00007948 */ /* 0x000fe20003800000 */
[----:B0-----:R-:W-:Y:S02]  /*4ee0*/  SHF.R.U32.HI R0, RZ, 0x5, R112 ;  /* 0x00000005ff007819 */ /* 0x001fe40000011670 */
[----:B------:R-:W-:Y:S02]  /*4ef0*/  LOP3.LUT R2, R112, 0x1f, RZ, 0xc0, !PT ;  /* 0x0000001f70027812 */ /* 0x000fe400078ec0ff */
[----:B------:R-:W-:-:S04]  /*4f00*/  SHF.L.U32 R3, R0, 0x7, RZ ;  /* 0x0000000700037819 */ /* 0x000fc800000006ff */
        /* <DEDUP_REMOVED lines=11> */
[----:B------:R-:W0:Y:S04]  /*4fc0*/  LDS R16, [R112.X4+0x400] ;  /* 0x0004000070107984 */ /* 0x000e280000004800 */
[----:B------:R-:W1:Y:S04]  /*4fd0*/  LDS R13, [R112.X4+0xa00] ;  /* 0x000a0000700d7984 */ /* 0x000e680000004800 */
[----:B------:R-:W2:Y:S04]  /*4fe0*/  LDS R14, [R112.X4+0xc00] ;  /* 0x000c0000700e7984 */ /* 0x000ea80000004800 */
[----:B------:R-:W3:Y:S04]  /*4ff0*/  LDS R29, [R112.X4+0x1400] ;  /* 0x00140000701d7984 */ /* 0x000ee80000004800 */
[----:B------:R-:W4:Y:S04]  /*5000*/  LDS R30, [R112.X4+0x1a00] ;  /* 0x001a0000701e7984 */ /* 0x000f280000004800 */
[----:B------:R-:W5:Y:S04]  /*5010*/  LDS R45, [R112.X4+0x1c00] ;  /* 0x001c0000702d7984 */ /* 0x000f680000004800 */
[----:B------:R-:W5:Y:S04]  /*5020*/  LDS R3, [R112.X4+0x200] ;  /* 0x0002000070037984 */ /* 0x000f680000004800 */
[----:B------:R-:W5:Y:S04]  /*5030*/  LDS R17, [R112.X4+0x600] ;  /* 0x0006000070117984 */ /* 0x000f680000004800 */
[----:B------:R-:W5:Y:S04]  /*5040*/  LDS R12, [R112.X4+0x800] ;  /* 0x00080000700c7984 */ /* 0x000f680000004800 */
[----:B------:R-:W5:Y:S04]  /*5050*/  LDS R15, [R112.X4+0xe00] ;  /* 0x000e0000700f7984 */ /* 0x000f680000004800 */
[----:B------:R-:W5:Y:S01]  /*5060*/  LDS R18, [R112.X4+0x1200] ;  /* 0x0012000070127984 */ /* 0x000f620000004800 */
[----:B0-----:R-:W-:-:S03]  /*5070*/  FADD.FTZ R16, RZ, R16 ;  /* 0x00000010ff107221 */ /* 0x001fc60000010000 */
[----:B------:R-:W0:Y:S01]  /*5080*/  LDS R28, [R112.X4+0x1600] ;  /* 0x00160000701c7984 */ /* 0x000e220000004800 */
[----:B-1----:R-:W-:-:S03]  /*5090*/  FADD.FTZ R13, RZ, R13 ;  /* 0x0000000dff0d7221 */ /* 0x002fc60000010000 */
[----:B------:R-:W1:Y:S01]  /*50a0*/  LDS R31, [R112.X4+0x1800] ;  /* 0x00180000701f7984 */ /* 0x000e620000004800 */
[----:B--2---:R-:W-:-:S03]  /*50b0*/  FADD.FTZ R14, RZ, R14 ;  /* 0x0000000eff0e7221 */ /* 0x004fc60000010000 */
[----:B------:R-:W2:Y:S01]  /*50c0*/  LDS R44, [R112.X4+0x1e00] ;  /* 0x001e0000702c7984 */ /* 0x000ea20000004800 */
[----:B---3--:R-:W-:-:S03]  /*50d0*/  FADD.FTZ R16, R16, R29 ;  /* 0x0000001d10107221 */ /* 0x008fc60000010000 */
[----:B------:R-:W3:Y:S01]  /*50e0*/  LDS R57, [R112.X4+0x2400] ;  /* 0x0024000070397984 */ /* 0x000ee20000004800 */
[----:B----4-:R-:W-:-:S03]  /*50f0*/  FADD.FTZ R13, R13, R30 ;  /* 0x0000001e0d0d7221 */ /* 0x010fc60000010000 */
[----:B------:R-:W4:Y:S01]  /*5100*/  LDS R58, [R112.X4+0x2a00] ;  /* 0x002a0000703a7984 */ /* 0x000f220000004800 */
[----:B-----5:R-:W-:-:S03]  /*5110*/  FADD.FTZ R14, R14, R45 ;  /* 0x0000002d0e0e7221 */ /* 0x020fc60000010000 */
[----:B------:R-:W5:Y:S01]  /*5120*/  LDS R73, [R112.X4+0x2c00] ;  /* 0x002c000070497984 */ /* 0x000f620000004800 */
[----:B------:R-:W-:Y:S02]  /*5130*/  FADD.FTZ R3, RZ, R3 ;  /* 0x00000003ff037221 */ /* 0x000fe40000010000 */
[----:B------:R-:W-:Y:S01]  /*5140*/  FADD.FTZ R17, RZ, R17 ;  /* 0x00000011ff117221 */ /* 0x000fe20000010000 */
[----:B------:R-:W5:Y:S01]  /*5150*/  LDS R2, [R112.X4] ;  /* 0x0000000070027984 */ /* 0x000f620000004800 */
[----:B------:R-:W-:-:S03]  /*5160*/  FADD.FTZ R12, RZ, R12 ;  /* 0x0000000cff0c7221 */ /* 0x000fc60000010000 */
[----:B------:R-:W5:Y:S01]  /*5170*/  LDS R19, [R112.X4+0x1000] ;  /* 0x0010000070137984 */ /* 0x000f620000004800 */
[----:B------:R-:W-:-:S03]  /*5180*/  FADD.FTZ R15, RZ, R15 ;  /* 0x0000000fff0f7221 */ /* 0x000fc60000010000 */
[----:B------:R-:W5:Y:S01]  /*5190*/  LDS R47, [R112.X4+0x2000] ;  /* 0x00200000702f7984 */ /* 0x000f620000004800 */
[----:B------:R-:W-:-:S03]  /*51a0*/  FADD.FTZ R3, R3, R18 ;  /* 0x0000001203037221 */ /* 0x000fc60000010000 */
[----:B------:R-:W5:Y:S01]  /*51b0*/  LDS R46, [R112.X4+0x2200] ;  /* 0x00220000702e7984 */ /* 0x000f620000004800 */
[----:B0-----:R-:W-:-:S03]  /*51c0*/  FADD.FTZ R17, R17, R28 ;  /* 0x0000001c11117221 */ /* 0x001fc60000010000 */
[----:B------:R-:W0:Y:S01]  /*51d0*/  LDS R56, [R112.X4+0x2600] ;  /* 0x0026000070387984 */ /* 0x000e220000004800 */
[----:B-1----:R-:W-:-:S03]  /*51e0*/  FADD.FTZ R12, R12, R31 ;  /* 0x0000001f0c0c7221 */ /* 0x002fc60000010000 */
[----:B------:R-:W1:Y:S01]  /*51f0*/  LDS R59, [R112.X4+0x2800] ;  /* 0x00280000703b7984 */ /* 0x000e620000004800 */
[----:B--2---:R-:W-:-:S03]  /*5200*/  FADD.FTZ R15, R15, R44 ;  /* 0x0000002c0f0f7221 */ /* 0x004fc60000010000 */
[----:B------:R-:W-:Y:S01]  /*5210*/  LDS R18, [R112.X4+0x3400] ;  /* 0x0034000070127984 */ /* 0x000fe20000004800 */
[----:B---3--:R-:W-:-:S03]  /*5220*/  FADD.FTZ R57, R16, R57 ;  /* 0x0000003910397221 */ /* 0x008fc60000010000 */
[----:B------:R-:W-:Y:S01]  /*5230*/  LDS R28, [R112.X4+0x3600] ;  /* 0x00360000701c7984 */ /* 0x000fe20000004800 */
[----:B----4-:R-:W-:-:S03]  /*5240*/  FADD.FTZ R58, R13, R58 ;  /* 0x0000003a0d3a7221 */ /* 0x010fc60000010000 */
[----:B------:R-:W2:Y:S01]  /*5250*/  LDS R16, [R112.X4+0x3200] ;  /* 0x0032000070107984 */ /* 0x000ea20000004800 */
[----:B-----5:R-:W-:-:S03]  /*5260*/  FADD.FTZ R73, R14, R73 ;  /* 0x000000490e497221 */ /* 0x020fc60000010000 */
[----:B------:R-:W3:Y:S04]  /*5270*/  LDS R13, [R112.X4+0x3000] ;  /* 0x00300000700d7984 */ /* 0x000ee80000004800 */
[----:B------:R-:W4:Y:S01]  /*5280*/  LDS R14, [R112.X4+0x2e00] ;  /* 0x002e0000700e7984 */ /* 0x000f220000004800 */
[----:B------:R-:W-:-:S03]  /*5290*/  FADD.FTZ R2, RZ, R2 ;  /* 0x00000002ff027221 */ /* 0x000fc60000010000 */
[----:B------:R-:W5:Y:S01]  /*52a0*/  LDS R29, [R112.X4+0x3800] ;  /* 0x00380000701d7984 */ /* 0x000f620000004800 */
[----:B------:R-:W-:-:S03]  /*52b0*/  FADD.FTZ R2, R2, R19 ;  /* 0x0000001302027221 */ /* 0x000fc60000010000 */
[----:B------:R-:W5:Y:S01]  /*52c0*/  LDS R31, [R112.X4+0x3a00] ;  /* 0x003a0000701f7984 */ /* 0x000f620000004800 */
[----:B------:R-:W-:-:S03]  /*52d0*/  FADD.FTZ R2, R2, R47 ;  /* 0x0000002f02027221 */ /* 0x000fc60000010000 */
[----:B------:R-:W5:Y:S01]  /*52e0*/  LDS R30, [R112.X4+0x3c00] ;  /* 0x003c0000701e7984 */ /* 0x000f620000004800 */
[----:B------:R-:W-:-:S03]  /*52f0*/  FADD.FTZ R3, R3, R46 ;  /* 0x0000002e03037221 */ /* 0x000fc60000010000 */
[----:B------:R-:W5:Y:S01]  /*5300*/  LDS R44, [R112.X4+0x3e00] ;  /* 0x003e0000702c7984 */ /* 0x000f620000004800 */
[----:B0-----:R-:W-:-:S03]  /*5310*/  FADD.FTZ R17, R17, R56 ;  /* 0x0000003811117221 */ /* 0x001fc60000010000 */
[----:B------:R-:W-:Y:S01]  /*5320*/  BAR.SYNC.DEFER_BLOCKING 0x0 ;  /* 0x0000000000007b1d */ /* 0x000fe20000010000 */
[----:B-1----:R-:W-:Y:S02]  /*5330*/  FADD.FTZ R12, R12, R59 ;  /* 0x0000003b0c0c7221 */ /* 0x002fe40000010000 */
[----:B--2---:R-:W-:Y:S02]  /*5340*/  FADD.FTZ R16, R3, R16 ;  /* 0x0000001003107221 */ /* 0x004fe40000010000 */
[----:B------:R-:W-:Y:S02]  /*5350*/  FADD.FTZ R3, R57, R18 ;  /* 0x0000001239037221 */ /* 0x000fe40000010000 */
[----:B---3--:R-:W-:Y:S02]  /*5360*/  FADD.FTZ R19, R2, R13 ;  /* 0x0000000d02137221 */ /* 0x008fe40000010000 */
[----:B----4-:R-:W-:Y:S02]  /*5370*/  FADD.FTZ R15, R15, R14 ;  /* 0x0000000e0f0f7221 */ /* 0x010fe40000010000 */
[----:B------:R-:W-:Y:S01]  /*5380*/  FADD.FTZ R14, R17, R28 ;  /* 0x0000001c110e7221 */ /* 0x000fe20000010000 */
[----:B------:R-:W-:Y:S01]  /*5390*/  STS.128 [R0], R88 ;  /* 0x0000005800007388 */ /* 0x000fe20000000c00 */
[----:B-----5:R-:W-:-:S03]  /*53a0*/  FADD.FTZ R13, R12, R29 ;  /* 0x0000001d0c0d7221 */ /* 0x020fc60000010000 */
[----:B------:R-:W-:Y:S01]  /*53b0*/  STS.128 [R0+0x10], R180 ;  /* 0x000010b400007388 */ /* 0x000fe20000000c00 */
[----:B------:R-:W-:-:S03]  /*53c0*/  FADD.FTZ R2, R58, R31 ;  /* 0x0000001f3a027221 */ /* 0x000fc60000010000 */
[----:B------:R-:W-:Y:S01]  /*53d0*/  STS.128 [R0+0x400], R176 ;  /* 0x000400b000007388 */ /* 0x000fe20000000c00 */
[----:B------:R-:W-:-:S03]  /*53e0*/  FADD.FTZ R12, R73, R30 ;  /* 0x0000001e490c7221 */ /* 0x000fc60000010000 */
[----:B------:R-:W-:Y:S01]  /*53f0*/  STS.128 [R0+0x410], R172 ;  /* 0x000410ac00007388 */ /* 0x000fe20000000c00 */
[----:B------:R-:W-:-:S03]  /*5400*/  FADD.FTZ R15, R15, R44 ;  /* 0x0000002c0f0f7221 */ /* 0x000fc60000010000 */
        /* <DEDUP_REMOVED lines=9> */
[----:B------:R-:W4:Y:S04]  /*54a0*/  LDS R45, [R112.X4] ;  /* 0x00000000702d7984 */ /* 0x000f280000004800 */
        /* <DEDUP_REMOVED lines=12> */
[----:B---3--:R-:W-:-:S03]  /*5570*/  FADD.FTZ R26, RZ, R26 ;  /* 0x0000001aff1a7221 */ /* 0x008fc60000010000 */
[----:B------:R-:W3:Y:S01]  /*5580*/  LDS R87, [R112.X4+0x1c00] ;  /* 0x001c000070577984 */ /* 0x000ee20000004800 */
[----:B----4-:R-:W-:-:S03]  /*5590*/  FADD.FTZ R45, RZ, R45 ;  /* 0x0000002dff2d7221 */ /* 0x010fc60000010000 */
[----:B------:R-:W4:Y:S01]  /*55a0*/  LDS R86, [R112.X4+0x1e00] ;  /* 0x001e000070567984 */ /* 0x000f220000004800 */
[----:B-----5:R-:W-:-:S03]  /*55b0*/  FADD.FTZ R47, RZ, R47 ;  /* 0x0000002fff2f7221 */ /* 0x020fc60000010000 */
[----:B------:R-:W5:Y:S01]  /*55c0*/  LDS R88, [R112.X4+0x2000] ;  /* 0x0020000070587984 */ /* 0x000f620000004800 */
[----:B------:R-:W-:-:S03]  /*55d0*/  FADD.FTZ R45, R45, R72 ;  /* 0x000000482d2d7221 */ /* 0x000fc60000010000 */
[----:B------:R-:W5:Y:S01]  /*55e0*/  LDS R89, [R112.X4+0x2200] ;  /* 0x0022000070597984 */ /* 0x000f620000004800 */
[----:B------:R-:W-:-:S03]  /*55f0*/  FADD.FTZ R46, R46, R59 ;  /* 0x0000003b2e2e7221 */ /* 0x000fc60000010000 */
[----:B------:R-:W5:Y:S01]  /*5600*/  LDS R90, [R112.X4+0x2400] ;  /* 0x00240000705a7984 */ /* 0x000f620000004800 */
[----:B------:R-:W-:-:S03]  /*5610*/  FADD.FTZ R47, R47, R74 ;  /* 0x0000004a2f2f7221 */ /* 0x000fc60000010000 */
[----:B------:R-:W5:Y:S01]  /*5620*/  LDS R91, [R112.X4+0x2600] ;  /* 0x00260000705b7984 */ /* 0x000f620000004800 */
[----:B------:R-:W-:-:S03]  /*5630*/  FADD.FTZ R56, R56, R75 ;  /* 0x0000004b38387221 */ /* 0x000fc60000010000 */
[----:B------:R-:W5:Y:S01]  /*5640*/  LDS R93, [R112.X4+0x2800] ;  /* 0x00280000705d7984 */ /* 0x000f620000004800 */
[----:B------:R-:W-:-:S03]  /*5650*/  FADD.FTZ R25, RZ, R25 ;  /* 0x00000019ff197221 */ /* 0x000fc60000010000 */
[----:B------:R-:W5:Y:S01]  /*5660*/  LDS R92, [R112.X4+0x2a00] ;  /* 0x002a0000705c7984 */ /* 0x000f620000004800 */
[----:B0-----:R-:W-:-:S03]  /*5670*/  FADD.FTZ R27, RZ, R27 ;  /* 0x0000001bff1b7221 */ /* 0x001fc60000010000 */
[----:B------:R-:W0:Y:S01]  /*5680*/  LDS R95, [R112.X4+0x2c00] ;  /* 0x002c0000705f7984 */ /* 0x000e220000004800 */
[----:B-1----:R-:W-:-:S03]  /*5690*/  FADD.FTZ R24, R24, R85 ;  /* 0x0000005518187221 */ /* 0x002fc60000010000 */
[----:B------:R-:W1:Y:S01]  /*56a0*/  LDS R94, [R112.X4+0x2e00] ;  /* 0x002e0000705e7984 */ /* 0x000e620000004800 */
[----:B--2---:R-:W-:-:S03]  /*56b0*/  FADD.FTZ R25, R25, R84 ;  /* 0x0000005419197221 */ /* 0x004fc60000010000 */
[----:B------:R-:W2:Y:S01]  /*56c0*/  LDS R104, [R112.X4+0x3000] ;  /* 0x0030000070687984 */ /* 0x000ea20000004800 */
[----:B---3--:R-:W-:-:S03]  /*56d0*/  FADD.FTZ R26, R26, R87 ;  /* 0x000000571a1a7221 */ /* 0x008fc60000010000 */
[----:B------:R-:W3:Y:S01]  /*56e0*/  LDS R105, [R112.X4+0x3200] ;  /* 0x0032000070697984 */ /* 0x000ee20000004800 */
[----:B----4-:R-:W-:-:S03]  /*56f0*/  FADD.FTZ R27, R27, R86 ;  /* 0x000000561b1b7221 */ /* 0x010fc60000010000 */
[----:B------:R-:W4:Y:S01]  /*5700*/  LDS R106, [R112.X4+0x3400] ;  /* 0x00340000706a7984 */ /* 0x000f220000004800 */
[----:B-----5:R-:W-:-:S03]  /*5710*/  FADD.FTZ R45, R45, R88 ;  /* 0x000000582d2d7221 */ /* 0x020fc60000010000 */
        /* <DEDUP_REMOVED lines=10> */
[----:B------:R-:W-:Y:S01]  /*57c0*/  BAR.SYNC.DEFER_BLOCKING 0x0 ;  /* 0x0000000000007b1d */ /* 0x000fe20000010000 */
[----:B0-----:R-:W-:Y:S02]  /*57d0*/  FADD.FTZ R26, R26, R95 ;  /* 0x0000005f1a1a7221 */ /* 0x001fe40000010000 */
[----:B-1----:R-:W-:Y:S02]  /*57e0*/  FADD.FTZ R27, R27, R94 ;  /* 0x0000005e1b1b7221 */ /* 0x002fe40000010000 */
[----:B--2---:R-:W-:Y:S02]  /*57f0*/  FADD.FTZ R45, R45, R104 ;  /* 0x000000682d2d7221 */ /* 0x004fe40000010000 */
[----:B---3--:R-:W-:Y:S02]  /*5800*/  FADD.FTZ R105, R46, R105 ;  /* 0x000000692e697221 */ /* 0x008fe40000010000 */
[----:B----4-:R-:W-:Y:S02]  /*5810*/  FADD.FTZ R47, R47, R106 ;  /* 0x0000006a2f2f7221 */ /* 0x010fe40000010000 */
[----:B-----5:R-:W-:Y:S01]  /*5820*/  FADD.FTZ R107, R56, R107 ;  /* 0x0000006b386b7221 */ /* 0x020fe20000010000 */
[----:B------:R-:W-:Y:S01]  /*5830*/  STS.128 [R0], R76 ;  /* 0x0000004c00007388 */ /* 0x000fe20000000c00 */
[----:B------:R-:W-:-:S03]  /*5840*/  FADD.FTZ R109, R24, R109 ;  /* 0x0000006d186d7221 */ /* 0x000fc60000010000 */
[----:B------:R0:W-:Y:S01]  /*5850*/  STS.128 [R0+0x10], R60 ;  /* 0x0000103c00007388 */ /* 0x0001e20000000c00 */
        /* <DEDUP_REMOVED lines=10> */
[----:B0-----:R-:W0:Y:S04]  /*5900*/  S2R R62, SR_CTAID.X ;  /* 0x00000000003e7919 */ /* 0x001e280000002500 */
[----:B------:R-:W1:Y:S04]  /*5910*/  LDS R17, [R112.X4] ;  /* 0x0000000070117984 */ /* 0x000e680000004800 */
[----:B------:R-:W2:Y:S04]  /*5920*/  LDS R30, [R112.X4+0x1000] ;  /* 0x00100000701e7984 */ /* 0x000ea80000004800 */
[----:B------:R-:W3:Y:S04]  /*5930*/  LDS R24, [R112.X4+0x200] ;  /* 0x0002000070187984 */ /* 0x000ee80000004800 */
[----:B------:R-:W4:Y:S04]  /*5940*/  LDS R29, [R112.X4+0x1200] ;  /* 0x00120000701d7984 */ /* 0x000f280000004800 */
[----:B------:R-:W5:Y:S04]  /*5950*/  LDS R26, [R112.X4+0x400] ;  /* 0x00040000701a7984 */ /* 0x000f680000004800 */
[----:B------:R-:W0:Y:S04]  /*5960*/  LDS R31, [R112.X4+0x1400] ;  /* 0x00140000701f7984 */ /* 0x000e280000004800 */
[----:B------:R-:W0:Y:S04]  /*5970*/  LDS R8, [R112.X4+0x600] ;  /* 0x0006000070087984 */ /* 0x000e280000004800 */
[----:B------:R-:W0:Y:S04]  /*5980*/  LDS R37, [R112.X4+0x1600] ;  /* 0x0016000070257984 */ /* 0x000e280000004800 */
[----:B------:R-:W0:Y:S04]  /*5990*/  LDS R9, [R112.X4+0x800] ;  /* 0x0008000070097984 */ /* 0x000e280000004800 */
[----:B------:R-:W0:Y:S04]  /*59a0*/  LDS R36, [R112.X4+0x1800] ;  /* 0x0018000070247984 */ /* 0x000e280000004800 */
[----:B------:R-:W0:Y:S01]  /*59b0*/  LDS R10, [R112.X4+0xa00] ;  /* 0x000a0000700a7984 */ /* 0x000e220000004800 */
[----:B-1----:R-:W-:-:S03]  /*59c0*/  FADD.FTZ R17, RZ, R17 ;  /* 0x00000011ff117221 */ /* 0x002fc60000010000 */
[----:B------:R-:W1:Y:S01]  /*59d0*/  LDS R39, [R112.X4+0x1a00] ;  /* 0x001a000070277984 */ /* 0x000e620000004800 */
[----:B--2---:R-:W-:-:S03]  /*59e0*/  FADD.FTZ R17, R17, R30 ;  /* 0x0000001e11117221 */ /* 0x004fc60000010000 */
[----:B------:R-:W2:Y:S01]  /*59f0*/  LDS R11, [R112.X4+0xc00] ;  /* 0x000c0000700b7984 */ /* 0x000ea20000004800 */
[----:B---3--:R-:W-:-:S03]  /*5a00*/  FADD.FTZ R24, RZ, R24 ;  /* 0x00000018ff187221 */ /* 0x008fc60000010000 */
[----:B------:R-:W3:Y:S01]  /*5a10*/  LDS R38, [R112.X4+0x1c00] ;  /* 0x001c000070267984 */ /* 0x000ee20000004800 */
[----:B----4-:R-:W-:-:S03]  /*5a20*/  FADD.FTZ R24, R24, R29 ;  /* 0x0000001d18187221 */ /* 0x010fc60000010000 */
[----:B------:R-:W4:Y:S01]  /*5a30*/  LDS R28, [R112.X4+0xe00] ;  /* 0x000e0000701c7984 */ /* 0x000f220000004800 */
[----:B-----5:R-:W-:-:S03]  /*5a40*/  FADD.FTZ R26, RZ, R26 ;  /* 0x0000001aff1a7221 */ /* 0x020fc60000010000 */
[----:B------:R-:W5:Y:S01]  /*5a50*/  LDS R49, [R112.X4+0x1e00] ;  /* 0x001e000070317984 */ /* 0x000f620000004800 */
[----:B0-----:R-:W-:-:S03]  /*5a60*/  FADD.FTZ R26, R26, R31 ;  /* 0x0000001f1a1a7221 */ /* 0x001fc60000010000 */
[----:B------:R-:W0:Y:S01]  /*5a70*/  LDS R44, [R112.X4+0x2000] ;  /* 0x00200000702c7984 */ /* 0x000e220000004800 */
[----:B------:R-:W-:-:S03]  /*5a80*/  FADD.FTZ R8, RZ, R8 ;  /* 0x00000008ff087221 */ /* 0x000fc60000010000 */
[----:B------:R-:W0:Y:S01]  /*5a90*/  LDS R51, [R112.X4+0x2200] ;  /* 0x0022000070337984 */ /* 0x000e220000004800 */
[----:B------:R-:W-:-:S03]  /*5aa0*/  FADD.FTZ R8, R8, R37 ;  /* 0x0000002508087221 */ /* 0x000fc60000010000 */
[----:B------:R-:W0:Y:S01]  /*5ab0*/  LDS R57, [R112.X4+0x2400] ;  /* 0x0024000070397984 */ /* 0x000e220000004800 */
[----:B------:R-:W-:-:S03]  /*5ac0*/  FADD.FTZ R9, RZ, R9 ;  /* 0x00000009ff097221 */ /* 0x000fc60000010000 */
[----:B------:R-:W0:Y:S01]  /*5ad0*/  LDS R59, [R112.X4+0x2600] ;  /* 0x00260000703b7984 */ /* 0x000e220000004800 */
[----:B------:R-:W-:-:S03]  /*5ae0*/  FADD.FTZ R9, R9, R36 ;  /* 0x0000002409097221 */ /* 0x000fc60000010000 */
[----:B------:R-:W0:Y:S01]  /*5af0*/  LDS R46, [R112.X4+0x2800] ;  /* 0x00280000702e7984 */ /* 0x000e220000004800 */
[----:B------:R-:W-:-:S03]  /*5b00*/  FADD.FTZ R10, RZ, R10 ;  /* 0x0000000aff0a7221 */ /* 0x000fc60000010000 */
[----:B------:R-:W0:Y:S01]  /*5b10*/  LDS R61, [R112.X4+0x2a00] ;  /* 0x002a0000703d7984 */ /* 0x000e220000004800 */
[----:B-1----:R-:W-:-:S03]  /*5b20*/  FADD.FTZ R10, R10, R39 ;  /* 0x000000270a0a7221 */ /* 0x002fc60000010000 */
[----:B------:R-:W1:Y:S01]  /*5b30*/  LDS R48, [R112.X4+0x2c00] ;  /* 0x002c000070307984 */ /* 0x000e620000004800 */
[----:B--2---:R-:W-:-:S03]  /*5b40*/  FADD.FTZ R11, RZ, R11 ;  /* 0x0000000bff0b7221 */ /* 0x004fc60000010000 */
[----:B------:R-:W2:Y:S01]  /*5b50*/  LDS R63, [R112.X4+0x2e00] ;  /* 0x002e0000703f7984 */ /* 0x000ea20000004800 */
[----:B---3--:R-:W-:-:S03]  /*5b60*/  FADD.FTZ R11, R11, R38 ;  /* 0x000000260b0b7221 */ /* 0x008fc60000010000 */
[----:B------:R-:W3:Y:S01]  /*5b70*/  LDS R50, [R112.X4+0x3000] ;  /* 0x0030000070327984 */ /* 0x000ee20000004800 */
[----:B----4-:R-:W-:-:S03]  /*5b80*/  FADD.FTZ R28, RZ, R28 ;  /* 0x0000001cff1c7221 */ /* 0x010fc60000010000 */
[----:B------:R-:W4:Y:S01]  /*5b90*/  LDS R69, [R112.X4+0x3200] ;  /* 0x0032000070457984 */ /* 0x000f220000004800 */
[----:B-----5:R-:W-:-:S03]  /*5ba0*/  FADD.FTZ R28, R28, R49 ;  /* 0x000000311c1c7221 */ /* 0x020fc60000010000 */
[----:B------:R-:W5:Y:S01]  /*5bb0*/  LDS R71, [R112.X4+0x3400] ;  /* 0x0034000070477984 */ /* 0x000f620000004800 */
[----:B0-----:R-:W-:-:S03]  /*5bc0*/  FADD.FTZ R17, R17, R44 ;  /* 0x0000002c11117221 */ /* 0x001fc60000010000 */
[----:B------:R-:W0:Y:S01]  /*5bd0*/  LDS R73, [R112.X4+0x3600] ;  /* 0x0036000070497984 */ /* 0x000e220000004800 */
[----:B------:R-:W-:-:S03]  /*5be0*/  FADD.FTZ R24, R24, R51 ;  /* 0x0000003318187221 */ /* 0x000fc60000010000 */
[----:B------:R-:W-:Y:S01]  /*5bf0*/  LDS R56, [R112.X4+0x3800] ;  /* 0x0038000070387984 */ /* 0x000fe20000004800 */
[----:B------:R-:W-:-:S03]  /*5c00*/  FADD.FTZ R26, R26, R57 ;  /* 0x000000391a1a7221 */ /* 0x000fc60000010000 */
[----:B------:R-:W0:Y:S01]  /*5c10*/  LDS R75, [R112.X4+0x3a00] ;  /* 0x003a0000704b7984 */ /* 0x000e220000004800 */
[----:B------:R-:W-:-:S03]  /*5c20*/  FADD.FTZ R8, R8, R59 ;  /* 0x0000003b08087221 */ /* 0x000fc60000010000 */
[----:B------:R-:W-:Y:S01]  /*5c30*/  LDS R58, [R112.X4+0x3c00] ;  /* 0x003c0000703a7984 */ /* 0x000fe20000004800 */
[----:B------:R-:W-:-:S03]  /*5c40*/  FADD.FTZ R9, R9, R46 ;  /* 0x0000002e09097221 */ /* 0x000fc60000010000 */
[----:B------:R-:W0:Y:S01]  /*5c50*/  LDS R77, [R112.X4+0x3e00] ;  /* 0x003e0000704d7984 */ /* 0x000e220000004800 */
[----:B------:R-:W-:-:S03]  /*5c60*/  FADD.FTZ R10, R10, R61 ;  /* 0x0000003d0a0a7221 */ /* 0x000fc60000010000 */
[----:B------:R-:W-:Y:S01]  /*5c70*/  BAR.SYNC.DEFER_BLOCKING 0x0 ;  /* 0x0000000000007b1d */ /* 0x000fe20000010000 */
[----:B-1----:R-:W-:Y:S02]  /*5c80*/  FADD.FTZ R11, R11, R48 ;  /* 0x000000300b0b7221 */ /* 0x002fe40000010000 */
[----:B--2---:R-:W-:Y:S02]  /*5c90*/  FADD.FTZ R28, R28, R63 ;  /* 0x0000003f1c1c7221 */ /* 0x004fe40000010000 */
[----:B---3--:R-:W-:Y:S02]  /*5ca0*/  FADD.FTZ R17, R17, R50 ;  /* 0x0000003211117221 */ /* 0x008fe40000010000 */
[----:B----4-:R-:W-:Y:S02]  /*5cb0*/  FADD.FTZ R69, R24, R69 ;  /* 0x0000004518457221 */ /* 0x010fe40000010000 */
[----:B-----5:R-:W-:Y:S02]  /*5cc0*/  FADD.FTZ R71, R26, R71 ;  /* 0x000000471a477221 */ /* 0x020fe40000010000 */
[----:B0-----:R-:W-:Y:S01]  /*5cd0*/  FADD.FTZ R73, R8, R73 ;  /* 0x0000004908497221 */ /* 0x001fe20000010000 */
[----:B------:R-:W-:Y:S04]  /*5ce0*/  STS.128 [R0], R80 ;  /* 0x0000005000007388 */ /* 0x000fe80000000c00 */
[----:B------:R-:W-:Y:S01]  /*5cf0*/  STS.128 [R0+0x10], R64 ;  /* 0x0000104000007388 */ /* 0x000fe20000000c00 */
[----:B------:R-:W-:-:S03]  /*5d00*/  FADD.FTZ R75, R10, R75 ;  /* 0x0000004b0a4b7221 */ /* 0x000fc60000010000 */
[----:B------:R-:W-:Y:S04]  /*5d10*/  STS.128 [R0+0x400], R52 ;  /* 0x0004003400007388 */ /* 0x000fe80000000c00 */
[----:B------:R-:W-:Y:S01]  /*5d20*/  STS.128 [R0+0x410], R40 ;  /* 0x0004102800007388 */ /* 0x000fe20000000c00 */
[----:B------:R-:W-:-:S03]  /*5d30*/  FADD.FTZ R77, R28, R77 ;  /* 0x0000004d1c4d7221 */ /* 0x000fc60000010000 */
[----:B------:R-:W-:Y:S04]  /*5d40*/  STS.128 [R0+0x800], R4 ;  /* 0x0008000400007388 */ /* 0x000fe80000000c00 */
[----:B------:R-:W-:Y:S04]  /*5d50*/  STS.128 [R0+0x810], R32 ;  /* 0x0008102000007388 */ /* 0x000fe80000000c00 */
[----:B------:R-:W-:Y:S04]  /*5d60*/  STS.128 [R0+0xc00], R96 ;  /* 0x000c006000007388 */ /* 0x000fe80000000c00 */
[----:B------:R0:W-:Y:S04]  /*5d70*/  STS.128 [R0+0xc10], R20 ;  /* 0x000c101400007388 */ /* 0x0001e80000000c00 */
[----:B------:R-:W-:Y:S01]  /*5d80*/  BAR.SYNC.DEFER_BLOCKING 0x0 ;  /* 0x0000000000007b1d */ /* 0x000fe20000010000 */
[----:B0-----:R-:W-:-:S02]  /*5d90*/  IMAD R22, R62, c[0x0][0x168], RZ ;  /* 0x00005a003e167a24 */ /* 0x001fc400078e02ff */
[----:B------:R-:W-:Y:S02]  /*5da0*/  FADD.FTZ R21, R9, R56 ;  /* 0x0000003809157221 */ /* 0x000fe40000010000 */
[----:B------:R-:W-:Y:S01]  /*5db0*/  FADD.FTZ R23, R11, R58 ;  /* 0x0000003a0b177221 */ /* 0x000fe20000010000 */
[----:B------:R-:W-:-:S04]  /*5dc0*/  IADD3 R22, P0, R22, R112, RZ ;  /* 0x0000007016167210 */ /* 0x000fc80007f1e0ff */
[----:B------:R-:W-:Y:S01]  /*5dd0*/  IADD3.X R5, RZ, RZ, RZ, P0, !PT ;  /* 0x000000ffff057210 */ /* 0x000fe200007fe4ff */
[----:B------:R-:W0:Y:S03]  /*5de0*/  LDS R60, [R112.X4] ;  /* 0x00000000703c7984 */ /* 0x000e260000004800 */
[C---:B------:R-:W-:Y:S02]  /*5df0*/  SHF.L.U64.HI R24, R22.reuse, 0x2, R5 ;  /* 0x0000000216187819 */ /* 0x040fe40000010205 */
[----:B------:R-:W-:Y:S01]  /*5e00*/  SHF.L.U32 R22, R22, 0x2, RZ ;  /* 0x0000000216167819 */ /* 0x000fe200000006ff */
[----:B------:R-:W1:Y:S03]  /*5e10*/  LDS R41, [R112.X4+0x1000] ;  /* 0x0010000070297984 */ /* 0x000e660000004800 */
[C---:B------:R-:W-:Y:S01]  /*5e20*/  IADD3 R4, P0, R22.reuse, c[0x0][0x228], RZ ;  /* 0x00008a0016047a10 */ /* 0x040fe20007f1e0ff */
[----:B------:R-:W2:Y:S01]  /*5e30*/  LDS R6, [R112.X4+0x2000] ;  /* 0x0020000070067984 */ /* 0x000ea20000004800 */
[----:B------:R-:W-:-:S02]  /*5e40*/  IADD3 R8, P1, R22, c[0x0][0x238], RZ ;  /* 0x00008e0016087a10 */ /* 0x000fc40007f3e0ff */
[----:B------:R-:W-:Y:S01]  /*5e50*/  IADD3.X R5, R24, c[0x0][0x22c], RZ, P0, !PT ;  /* 0x00008b0018057a10 */ /* 0x000fe200007fe4ff */
[----:B------:R-:W3:Y:S01]  /*5e60*/  LDS R7, [R112.X4+0x3000] ;  /* 0x0030000070077984 */ /* 0x000ee20000004800 */
[----:B------:R-:W-:Y:S02]  /*5e70*/  IADD3 R10, P2, R22, c[0x0][0x230], RZ ;  /* 0x00008c00160a7a10 */ /* 0x000fe40007f5e0ff */
[C---:B------:R-:W-:Y:S01]  /*5e80*/  IADD3.X R9, R24.reuse, c[0x0][0x23c], RZ, P1, !PT ;  /* 0x00008f0018097a10 */ /* 0x040fe20000ffe4ff */
[----:B------:R-:W4:Y:S01]  /*5e90*/  LDS R0, [R112.X4+0x200] ;  /* 0x0002000070007984 */ /* 0x000f220000004800 */
[----:B------:R-:W-:-:S03]  /*5ea0*/  IADD3.X R11, R24, c[0x0][0x234], RZ, P2, !PT ;  /* 0x00008d00180b7a10 */ /* 0x000fc600017fe4ff */
[----:B------:R-:W5:Y:S04]  /*5eb0*/  LDS R29, [R112.X4+0x1200] ;  /* 0x00120000701d7984 */ /* 0x000f680000004800 */
[----:B------:R-:W5:Y:S04]  /*5ec0*/  LDS R26, [R112.X4+0x2200] ;  /* 0x00220000701a7984 */ /* 0x000f680000004800 */
[----:B------:R-:W5:Y:S04]  /*5ed0*/  LDS R18, [R112.X4+0x400] ;  /* 0x0004000070127984 */ /* 0x000f680000004800 */
[----:B------:R-:W5:Y:S04]  /*5ee0*/  LDS R51, [R112.X4+0x3200] ;  /* 0x0032000070337984 */ /* 0x000f680000004800 */
[----:B------:R-:W5:Y:S01]  /*5ef0*/  LDS R31, [R112.X4+0x1400] ;  /* 0x00140000701f7984 */ /* 0x000f620000004800 */
[----:B0-----:R-:W-:-:S03]  /*5f00*/  FADD.FTZ R60, RZ, R60 ;  /* 0x0000003cff3c7221 */ /* 0x001fc60000010000 */
[----:B------:R-:W0:Y:S01]  /*5f10*/  LDS R20, [R112.X4+0x600] ;  /* 0x0006000070147984 */ /* 0x000e220000004800 */
[----:B-1----:R-:W-:-:S03]  /*5f20*/  FADD.FTZ R41, R60, R41 ;  /* 0x000000293c297221 */ /* 0x002fc60000010000 */
[----:B------:R-:W1:Y:S01]  /*5f30*/  LDS R39, [R112.X4+0x2400] ;  /* 0x0024000070277984 */ /* 0x000e620000004800 */
[----:B--2---:R-:W-:-:S03]  /*5f40*/  FADD.FTZ R6, R41, R6 ;  /* 0x0000000629067221 */ /* 0x004fc60000010000 */
[----:B------:R-:W2:Y:S01]  /*5f50*/  LDS R33, [R112.X4+0x1600] ;  /* 0x0016000070217984 */ /* 0x000ea20000004800 */
[----:B---3--:R-:W-:Y:S01]  /*5f60*/  FADD.FTZ R49, R6, R7 ;  /* 0x0000000706317221 */ /* 0x008fe20000010000 */
[----:B------:R-:W-:Y:S02]  /*5f70*/  IADD3 R6, P0, R22, c[0x0][0x220], RZ ;  /* 0x0000880016067a10 */ /* 0x000fe40007f1e0ff */
[----:B------:R-:W3:Y:S01]  /*5f80*/  LDS R53, [R112.X4+0x3400] ;  /* 0x0034000070357984 */ /* 0x000ee20000004800 */
[----:B----4-:R-:W-:Y:S01]  /*5f90*/  FADD.FTZ R0, RZ, R0 ;  /* 0x00000000ff007221 */ /* 0x010fe20000010000 */
[----:B------:R-:W-:Y:S02]  /*5fa0*/  IADD3.X R7, R24, c[0x0][0x224], RZ, P0, !PT ;  /* 0x0000890018077a10 */ /* 0x000fe400007fe4ff */
[----:B------:R-:W4:Y:S01]  /*5fb0*/  LDS R22, [R112.X4+0x800] ;  /* 0x0008000070167984 */ /* 0x000f220000004800 */
[----:B-----5:R-:W-:-:S03]  /*5fc0*/  FADD.FTZ R29, R0, R29 ;  /* 0x0000001d001d7221 */ /* 0x020fc60000010000 */
[----:B------:R-:W5:Y:S01]  /*5fd0*/  LDS R41, [R112.X4+0x2600] ;  /* 0x0026000070297984 */ /* 0x000f620000004800 */
[----:B------:R-:W-:-:S03]  /*5fe0*/  FADD.FTZ R28, R29, R26 ;  /* 0x0000001a1d1c7221 */ /* 0x000fc60000010000 */
[----:B------:R-:W5:Y:S01]  /*5ff0*/  LDS R35, [R112.X4+0x1800] ;  /* 0x0018000070237984 */ /* 0x000f620000004800 */
[----:B------:R-:W-:-:S03]  /*6000*/  FADD.FTZ R18, RZ, R18 ;  /* 0x00000012ff127221 */ /* 0x000fc60000010000 */
[----:B------:R-:W5:Y:S01]  /*6010*/  LDS R24, [R112.X4+0xa00] ;  /* 0x000a000070187984 */ /* 0x000f620000004800 */
[----:B------:R-:W-:-:S03]  /*6020*/  FADD.FTZ R51, R28, R51 ;  /* 0x000000331c337221 */ /* 0x000fc60000010000 */
[----:B------:R-:W5:Y:S01]  /*6030*/  LDS R55, [R112.X4+0x3600] ;  /* 0x0036000070377984 */ /* 0x000f620000004800 */
[----:B------:R-:W-:-:S03]  /*6040*/  FADD.FTZ R18, R18, R31 ;  /* 0x0000001f12127221 */ /* 0x000fc60000010000 */
[----:B------:R-:W5:Y:S01]  /*6050*/  LDS R43, [R112.X4+0x2800] ;  /* 0x00280000702b7984 */ /* 0x000f620000004800 */
[----:B0-----:R-:W-:-:S03]  /*6060*/  FADD.FTZ R20, RZ, R20 ;  /* 0x00000014ff147221 */ /* 0x001fc60000010000 */
[----:B------:R-:W0:Y:S01]  /*6070*/  LDS R37, [R112.X4+0x1a00] ;  /* 0x001a000070257984 */ /* 0x000e220000004800 */
[----:B-1----:R-:W-:-:S03]  /*6080*/  FADD.FTZ R18, R18, R39 ;  /* 0x0000002712127221 */ /* 0x002fc60000010000 */
[----:B------:R-:W1:Y:S01]  /*6090*/  LDS R0, [R112.X4+0xc00] ;  /* 0x000c000070007984 */ /* 0x000e620000004800 */
[----:B--2---:R-:W-:-:S03]  /*60a0*/  FADD.FTZ R20, R20, R33 ;  /* 0x0000002114147221 */ /* 0x004fc60000010000 */
[----:B------:R-:W-:Y:S04]  /*60b0*/  STG.E [R4.64], R45 ;  /* 0x0000002d04007986 */ /* 0x000fe8000c101904 */
[----:B------:R-:W-:Y:S01]  /*60c0*/  STG.E [R6.64], R19 ;  /* 0x0000001306007986 */ /* 0x000fe2000c101904 */
[----:B---3--:R-:W-:-:S03]  /*60d0*/  FADD.FTZ R53, R18, R53 ;  /* 0x0000003512357221 */ /* 0x008fc60000010000 */
[----:B------:R-:W2:Y:S01]  /*60e0*/  LDS R57, [R112.X4+0x3800] ;  /* 0x0038000070397984 */ /* 0x000ea20000004800 */
[----:B----4-:R-:W-:-:S03]  /*60f0*/  FADD.FTZ R22, RZ, R22 ;  /* 0x00000016ff167221 */ /* 0x010fc60000010000 */
[----:B------:R-:W3:Y:S01]  /*6100*/  LDS R45, [R112.X4+0x2a00] ;  /* 0x002a0000702d7984 */ /* 0x000ee20000004800 */
[----:B-----5:R-:W-:-:S03]  /*6110*/  FADD.FTZ R20, R20, R41 ;  /* 0x0000002914147221 */ /* 0x020fc60000010000 */
[----:B------:R-:W4:Y:S01]  /*6120*/  LDS R29, [R112.X4+0x1c00] ;  /* 0x001c0000701d7984 */ /* 0x000f220000004800 */
[----:B------:R-:W-:-:S03]  /*6130*/  FADD.FTZ R22, R22, R35 ;  /* 0x0000002316167221 */ /* 0x000fc60000010000 */
[----:B------:R-:W5:Y:S01]  /*6140*/  LDS R19, [R112.X4+0xe00] ;  /* 0x000e000070137984 */ /* 0x000f620000004800 */
[----:B------:R-:W-:-:S03]  /*6150*/  FADD.FTZ R24, RZ, R24 ;  /* 0x00000018ff187221 */ /* 0x000fc60000010000 */
[----:B------:R-:W-:Y:S01]  /*6160*/  STG.E [R8.64], R49 ;  /* 0x0000003108007986 */ /* 0x000fe2000c101904 */
[----:B------:R-:W-:-:S03]  /*6170*/  FADD.FTZ R55, R20, R55 ;  /* 0x0000003714377221 */ /* 0x000fc60000010000 */
[----:B------:R-:W-:Y:S01]  /*6180*/  STG.E [R10.64], R17 ;  /* 0x000000110a007986 */ /* 0x000fe2000c101904 */
[----:B------:R-:W-:-:S03]  /*6190*/  FADD.FTZ R22, R22, R43 ;  /* 0x0000002b16167221 */ /* 0x000fc60000010000 */
[----:B------:R-:W5:Y:S01]  /*61a0*/  LDS R49, [R112.X4+0x3a00] ;  /* 0x003a000070317984 */ /* 0x000f620000004800 */
[----:B0-----:R-:W-:-:S03]  /*61b0*/  FADD.FTZ R24, R24, R37 ;  /* 0x0000002518187221 */ /* 0x001fc60000010000 */
[----:B------:R-:W0:Y:S01]  /*61c0*/  LDS R17, [R112.X4+0x2c00] ;  /* 0x002c000070117984 */ /* 0x000e220000004800 */
[----:B-1----:R-:W-:-:S03]  /*61d0*/  FADD.FTZ R0, RZ, R0 ;  /* 0x00000000ff007221 */ /* 0x002fc60000010000 */
[----:B------:R-:W1:Y:S04]  /*61e0*/  LDS R26, [R112.X4+0x1e00] ;  /* 0x001e0000701a7984 */ /* 0x000e680000004800 */
[----:B------:R-:W1:Y:S04]  /*61f0*/  LDS R31, [R112.X4+0x3c00] ;  /* 0x003c0000701f7984 */ /* 0x000e680000004800 */
[----:B------:R-:W1:Y:S01]  /*6200*/  LDS R28, [R112.X4+0x2e00] ;  /* 0x002e0000701c7984 */ /* 0x000e620000004800 */
[----:B--2---:R-:W-:-:S03]  /*6210*/  FADD.FTZ R57, R22, R57 ;  /* 0x0000003916397221 */ /* 0x004fc60000010000 */
[----:B------:R-:W2:Y:S01]  /*6220*/  LDS R30, [R112.X4+0x3e00] ;  /* 0x003e0000701e7984 */ /* 0x000ea20000004800 */
[----:B---3--:R-:W-:-:S03]  /*6230*/  FADD.FTZ R24, R24, R45 ;  /* 0x0000002d18187221 */ /* 0x008fc60000010000 */
[----:B------:R-:W-:Y:S01]  /*6240*/  STG.E [R4.64+0x200], R105 ;  /* 0x0002006904007986 */ /* 0x000fe2000c101904 */
[----:B----4-:R-:W-:-:S03]  /*6250*/  FADD.FTZ R0, R0, R29 ;  /* 0x0000001d00007221 */ /* 0x010fc60000010000 */
[----:B------:R-:W-:Y:S01]  /*6260*/  STG.E [R6.64+0x200], R16 ;  /* 0x0002001006007986 */ /* 0x000fe2000c101904 */
[----:B-----5:R-:W-:-:S03]  /*6270*/  FADD.FTZ R19, RZ, R19 ;  /* 0x00000013ff137221 */ /* 0x020fc60000010000 */
[----:B------:R-:W-:Y:S04]  /*6280*/  STG.E [R8.64+0x200], R51 ;  /* 0x0002003308007986 */ /* 0x000fe8000c101904 */
[----:B------:R-:W-:Y:S04]  /*6290*/  STG.E [R10.64+0x200], R69 ;  /* 0x000200450a007986 */ /* 0x000fe8000c101904 */
[----:B------:R-:W-:Y:S01]  /*62a0*/  STG.E [R4.64+0x400], R47 ;  /* 0x0004002f04007986 */ /* 0x000fe2000c101904 */
[----:B------:R-:W-:-:S03]  /*62b0*/  FADD.FTZ R49, R24, R49 ;  /* 0x0000003118317221 */ /* 0x000fc60000010000 */
[----:B------:R-:W-:Y:S01]  /*62c0*/  STG.E [R6.64+0x400], R3 ;  /* 0x0004000306007986 */ /* 0x000fe2000c101904 */
[----:B0-----:R-:W-:-:S03]  /*62d0*/  FADD.FTZ R0, R0, R17 ;  /* 0x0000001100007221 */ /* 0x001fc60000010000 */
[----:B------:R-:W-:Y:S01]  /*62e0*/  STG.E [R8.64+0x400], R53 ;  /* 0x0004003508007986 */ /* 0x000fe2000c101904 */
[----:B-1----:R-:W-:-:S03]  /*62f0*/  FADD.FTZ R19, R19, R26 ;  /* 0x0000001a13137221 */ /* 0x002fc60000010000 */
[----:B------:R-:W-:Y:S01]  /*6300*/  STG.E [R10.64+0x400], R71 ;  /* 0x000400470a007986 */ /* 0x000fe2000c101904 */
[----:B------:R-:W-:-:S03]  /*6310*/  FADD.FTZ R31, R0, R31 ;  /* 0x0000001f001f7221 */ /* 0x000fc60000010000 */
[----:B------:R-:W-:Y:S01]  /*6320*/  STG.E [R4.64+0x600], R107 ;  /* 0x0006006b04007986 */ /* 0x000fe2000c101904 */
[----:B------:R-:W-:-:S03]  /*6330*/  FADD.FTZ R19, R19, R28 ;  /* 0x0000001c13137221 */ /* 0x000fc60000010000 */
[----:B------:R-:W-:Y:S01]  /*6340*/  STG.E [R6.64+0x600], R14 ;  /* 0x0006000e06007986 */ /* 0x000fe2000c101904 */
[----:B--2---:R-:W-:-:S03]  /*6350*/  FADD.FTZ R19, R19, R30 ;  /* 0x0000001e13137221 */ /* 0x004fc60000010000 */
[----:B------:R-:W-:Y:S04]  /*6360*/  STG.E [R8.64+0x600], R55 ;  /* 0x0006003708007986 */ /* 0x000fe8000c101904 */
        /* <DEDUP_REMOVED lines=16> */
[----:B------:R-:W-:Y:S01]  /*6470*/  STG.E [R10.64+0xe00], R77 ;  /* 0x000e004d0a007986 */ /* 0x000fe2000c101904 */
[----:B------:R-:W-:Y:S05]  /*6480*/  EXIT ;  /* 0x000000000000794d */ /* 0x000fea0003800000 */
.L_x_42:
[----:B------:R-:W-:Y:S01]  /*6490*/  HFMA2.MMA R244, -RZ, RZ, 0, 5.9604644775390625e-08 ;  /* 0x00000001fff47435 */ /* 0x000fe200000001ff */
[----:B------:R-:W-:-:S02]  /*64a0*/  MOV R73, R246 ;  /* 0x000000f600497202 */ /* 0x000fc40000000f00 */
[----:B------:R-:W-:-:S03]  /*64b0*/  MOV R72, 0x64d0 ;  /* 0x000064d000487802 */ /* 0x000fc60000000f00 */
[----:B-----5:R-:W-:Y:S05]  /*64c0*/  CALL.REL.NOINC `($__internal_1_$__cuda_sm70_shflsync_bfly_p) ;  /* 0x0000034000007944 */ /* 0x020fea0003c00000 */
[----:B-1----:R-:W-:Y:S01]  /*64d0*/  MOV R247, R244 ;  /* 0x000000f400f77202 */ /* 0x002fe20000000f00 */
[----:B0----5:R-:W-:Y:S05]  /*64e0*/  BRA `(.L_x_46) ;  /* 0xffffcb5000007947 */ /* 0x021fea000383ffff */
.L_x_43:
[----:B------:R-:W-:Y:S01]  /*64f0*/  HFMA2.MMA R244, -RZ, RZ, 0, 5.9604644775390625e-08 ;  /* 0x00000001fff47435 */ /* 0x000fe200000001ff */
[----:B------:R-:W-:Y:S02]  /*6500*/  MOV R73, R245 ;  /* 0x000000f500497202 */ /* 0x000fe40000000f00 */
[----:B------:R-:W-:-:S03]  /*6510*/  MOV R72, 0x6530 ;  /* 0x0000653000487802 */ /* 0x000fc60000000f00 */
[----:B01---5:R-:W-:Y:S05]  /*6520*/  CALL.REL.NOINC `($__internal_1_$__cuda_sm70_shflsync_bfly_p) ;  /* 0x000002e000007944 */ /* 0x023fea0003c00000 */
[----:B------:R-:W-:Y:S01]  /*6530*/  FADD.FTZ R246, R246, R247 ;  /* 0x000000f7f6f67221 */ /* 0x000fe20000010000 */
[----:B------:R-:W-:Y:S01]  /*6540*/  MOV R72, 0x6590 ;  /* 0x0000659000487802 */ /* 0x000fe20000000f00 */
[----:B-1----:R-:W-:Y:S01]  /*6550*/  FADD.FTZ R245, R245, R244 ;  /* 0x000000f4f5f57221 */ /* 0x002fe20000010000 */
[----:B------:R-:W-:Y:S02]  /*6560*/  MOV R244, 0x2 ;  /* 0x0000000200f47802 */ /* 0x000fe40000000f00 */
[----:B------:R-:W-:Y:S02]  /*6570*/  MOV R73, R246 ;  /* 0x000000f600497202 */ /* 0x000fe40000000f00 */
[----:B0----5:R-:W-:Y:S05]  /*6580*/  CALL.REL.NOINC `($__internal_1_$__cuda_sm70_shflsync_bfly_p) ;  /* 0x0000028000007944 */ /* 0x021fea0003c00000 */
[----:B-1----:R-:W-:Y:S01]  /*6590*/  MOV R247, R244 ;  /* 0x000000f400f77202 */ /* 0x002fe20000000f00 */
[----:B------:R-:W-:Y:S01]  /*65a0*/  HFMA2.MMA R244, -RZ, RZ, 0, 1.1920928955078125e-07 ;  /* 0x00000002fff47435 */ /* 0x000fe200000001ff */
[----:B------:R-:W-:-:S02]  /*65b0*/  MOV R73, R245 ;  /* 0x000000f500497202 */ /* 0x000fc40000000f00 */
[----:B------:R-:W-:-:S03]  /*65c0*/  MOV R72, 0x65e0 ;  /* 0x000065e000487802 */ /* 0x000fc60000000f00 */
[----:B0----5:R-:W-:Y:S05]  /*65d0*/  CALL.REL.NOINC `($__internal_1_$__cuda_sm70_shflsync_bfly_p) ;  /* 0x0000023000007944 */ /* 0x021fea0003c00000 */
[----:B------:R-:W-:Y:S01]  /*65e0*/  FADD.FTZ R246, R247, R246 ;  /* 0x000000f6f7f67221 */ /* 0x000fe20000010000 */
[----:B------:R-:W-:Y:S01]  /*65f0*/  MOV R72, 0x6640 ;  /* 0x0000664000487802 */ /* 0x000fe20000000f00 */
[----:B-1----:R-:W-:Y:S01]  /*6600*/  FADD.FTZ R245, R245, R244 ;  /* 0x000000f4f5f57221 */ /* 0x002fe20000010000 */
[----:B------:R-:W-:Y:S02]  /*6610*/  MOV R244, 0x4 ;  /* 0x0000000400f47802 */ /* 0x000fe40000000f00 */
[----:B------:R-:W-:Y:S02]  /*6620*/  MOV R73, R246 ;  /* 0x000000f600497202 */ /* 0x000fe40000000f00 */
[----:B0----5:R-:W-:Y:S05]  /*6630*/  CALL.REL.NOINC `($__internal_1_$__cuda_sm70_shflsync_bfly_p) ;  /* 0x000001d000007944 */ /* 0x021fea0003c00000 */
[----:B-1----:R-:W-:Y:S01]  /*6640*/  MOV R247, R244 ;  /* 0x000000f400f77202 */ /* 0x002fe20000000f00 */
[----:B------:R-:W-:Y:S01]  /*6650*/  HFMA2.MMA R244, -RZ, RZ, 0, 2.384185791015625e-07 ;  /* 0x00000004fff47435 */ /* 0x000fe200000001ff */
[----:B------:R-:W-:Y:S02]  /*6660*/  MOV R73, R245 ;  /* 0x000000f500497202 */ /* 0x000fe40000000f00 */
[----:B------:R-:W-:-:S03]  /*6670*/  MOV R72, 0x6690 ;  /* 0x0000669000487802 */ /* 0x000fc60000000f00 */
[----:B0----5:R-:W-:Y:S05]  /*6680*/  CALL.REL.NOINC `($__internal_1_$__cuda_sm70_shflsync_bfly_p) ;  /* 0x0000018000007944 */ /* 0x021fea0003c00000 */
[----:B------:R-:W-:Y:S01]  /*6690*/  FADD.FTZ R246, R247, R246 ;  /* 0x000000f6f7f67221 */ /* 0x000fe20000010000 */
[----:B------:R-:W-:Y:S01]  /*66a0*/  MOV R72, 0x66f0 ;  /* 0x000066f000487802 */ /* 0x000fe20000000f00 */
[----:B-1----:R-:W-:Y:S01]  /*66b0*/  FADD.FTZ R245, R245, R244 ;  /* 0x000000f4f5f57221 */ /* 0x002fe20000010000 */
[----:B------:R-:W-:-:S02]  /*66c0*/  MOV R244, 0x8 ;  /* 0x0000000800f47802 */ /* 0x000fc40000000f00 */
[----:B------:R-:W-:Y:S02]  /*66d0*/  MOV R73, R246 ;  /* 0x000000f600497202 */ /* 0x000fe40000000f00 */
[----:B0----5:R-:W-:Y:S05]  /*66e0*/  CALL.REL.NOINC `($__internal_1_$__cuda_sm70_shflsync_bfly_p) ;  /* 0x0000012000007944 */ /* 0x021fea0003c00000 */
[----:B-1----:R-:W-:Y:S01]  /*66f0*/  MOV R247, R244 ;  /* 0x000000f400f77202 */ /* 0x002fe20000000f00 */
[----:B------:R-:W-:Y:S01]  /*6700*/  HFMA2.MMA R244, -RZ, RZ, 0, 4.76837158203125e-07 ;  /* 0x00000008fff47435 */ /* 0x000fe200000001ff */
[----:B------:R-:W-:Y:S02]  /*6710*/  MOV R73, R245 ;  /* 0x000000f500497202 */ /* 0x000fe40000000f00 */
        /* <DEDUP_REMOVED lines=9> */
[----:B------:R-:W-:Y:S01]  /*67b0*/  HFMA2.MMA R244, -RZ, RZ, 0, 9.5367431640625e-07 ;  /* 0x00000010fff47435 */ /* 0x000fe200000001ff */
[----:B------:R-:W-:-:S02]  /*67c0*/  MOV R73, R245 ;  /* 0x000000f500497202 */ /* 0x000fc40000000f00 */
[----:B------:R-:W-:-:S03]  /*67d0*/  MOV R72, 0x67f0 ;  /* 0x000067f000487802 */ /* 0x000fc60000000f00 */
[----:B0----5:R-:W-:Y:S05]  /*67e0*/  CALL.REL.NOINC `($__internal_1_$__cuda_sm70_shflsync_bfly_p) ;  /* 0x0000002000007944 */ /* 0x021fea0003c00000 */
[----:B-1----:R-:W-:Y:S01]  /*67f0*/  MOV R72, R244 ;  /* 0x000000f400487202 */ /* 0x002fe20000000f00 */
[----:B0----5:R-:W-:Y:S05]  /*6800*/  BRA `(.L_x_47) ;  /* 0xffffc95000007947 */ /* 0x021fea000383ffff */
        .weak           $__internal_1_$__cuda_sm70_shflsync_bfly_p
        .type           $__internal_1_$__cuda_sm70_shflsync_bfly_p,@function
        .size           $__internal_1_$__cuda_sm70_shflsync_bfly_p,(.L_x_2539 - $__internal_1_$__cuda_sm70_shflsync_bfly_p)
$__internal_1_$__cuda_sm70_shflsync_bfly_p:
[----:B------:R0:W-:Y:S04]  /*6810*/  STL [R1+0xa4], R2 ;  /* 0x0000a40201007387 */ /* 0x0001e80000100800 */
[----:B------:R1:W-:Y:S01]  /*6820*/  STL [R1+0xa0], R0 ;  /* 0x0000a00001007387 */ /* 0x0003e20000100800 */
[----:B0-----:R-:W-:Y:S01]  /*6830*/  MOV R2, 0xffffffff ;  /* 0xffffffff00027802 */ /* 0x001fe20000000f00 */
[----:B-1----:R-:W-:-:S03]  /*6840*/  HFMA2.MMA R0, -RZ, RZ, 0, 1.847743988037109375e-06 ;  /* 0x0000001fff007435 */ /* 0x002fc600000001ff */
[----:B------:R-:W-:Y:S04]  /*6850*/  WARPSYNC R2 ;  /* 0x0000000200007348 */ /* 0x000fe80003800000 */
[----:B------:R0:W1:Y:S04]  /*6860*/  SHFL.BFLY PT, R244, R73, R244, R0 ;  /* 0x0c0000f449f47389 */ /* 0x00006800000e0000 */
[----:B0-----:R0:W5:Y:S04]  /*6870*/  LDL.LU R2, [R1+0xa4] ;  /* 0x0000a40001027983 */ /* 0x0011680000300800 */
[----:B------:R0:W5:Y:S01]  /*6880*/  LDL.LU R0, [R1+0xa0] ;  /* 0x0000a00001007983 */ /* 0x0001620000300800 */
[----:B------:R-:W-:-:S04]  /*6890*/  MOV R73, 0x0 ;  /* 0x0000000000497802 */ /* 0x000fc80000000f00 */
[----:B------:R-:W-:Y:S05]  /*68a0*/  RET.REL.NODEC R72 `(_ZN10layer_norm31ln_parallel_residual_bwd_kernelINS_13Kernel_traitsI13__nv_bfloat16S2_S2_S2_fjLj1024ELj1ELj4ELj1ELj16ENS_18Kernel_traits_baseILj1024ES2_S2_S2_S2_fjLj128EEEEELb0ELb0ELb1EEEvNS_9BwdParamsE) ;  /* 0xffff975048007950 */ /* 0x000fea0003c3ffff */
.L_x_48:
        /* <DEDUP_REMOVED lines=13> */
.L_x_2539:


//--------------------- .text._ZN10layer_norm31ln_parallel_residual_bwd_kernelINS_13Kernel_traitsI13__nv_bfloat16S2_S2_S2_fjLj1024ELj1ELj4ELj1ELj16ENS_18Kernel_traits_baseILj1024ES2_S2_S2_S2_fjLj128EEEEELb0ELb1ELb0EEEvNS_9BwdParamsE --------------------------
	.section	.text._ZN10layer_norm31ln_parallel_residual_bwd_kernelINS_13Kernel_traitsI13__nv_bfloat16S2_S2_S2_fjLj1024ELj1ELj4ELj1ELj16ENS_18Kernel_traits_baseILj1024ES2_S2_S2_S2_fjLj128EEEEELb0ELb1ELb0EEEvNS_9BwdParamsE,"ax",@progbits
	.sectioninfo	@"SHI_REGISTERS=218"
	.align	128
        .global         _ZN10layer_norm31ln_parallel_residual_bwd_kernelINS_13Kernel_traitsI13__nv_bfloat16S2_S2_S2_fjLj1024ELj1ELj4ELj1ELj16ENS_18Kernel_traits_baseILj1024ES2_S2_S2_S2_fjLj128EEEEELb0ELb1ELb0EEEvNS_9BwdParamsE
        .type           _ZN10layer_norm31ln_parallel_residual_bwd_kernelINS_13Kernel_traitsI13__nv_bfloat16S2_S2_S2_fjLj1024ELj1ELj4ELj1ELj16ENS_18Kernel_traits_baseILj1024ES2_S2_S2_S2_fjLj128EEEEELb0ELb1ELb0EEEvNS_9BwdParamsE,@function
        .size           _ZN10layer_norm31ln_parallel_residual_bwd_kernelINS_13Kernel_traitsI13__nv_bfloat16S2_S2_S2_fjLj1024ELj1ELj4ELj1ELj16ENS_18Kernel_traits_baseILj1024ES2_S2_S2_S2_fjLj128EEEEELb0ELb1ELb0EEEvNS_9BwdParamsE,(.L_x_2540 - _ZN10layer_norm31ln_parallel_residual_bwd_kernelINS_13Kernel_traitsI13__nv_bfloat16S2_S2_S2_fjLj1024ELj1ELj4ELj1ELj16ENS_18Kernel_traits_baseILj1024ES2_S2_S2_S2_fjLj128EEEEELb0ELb1ELb0EEEvNS_9BwdParamsE)
        .other          _ZN10layer_norm31ln_parallel_residual_bwd_kernelINS_13Kernel_traitsI13__nv_bfloat16S2_S2_S2_fjLj1024ELj1ELj4ELj1ELj16ENS_18Kernel_traits_baseILj1024ES2_S2_S2_S2_fjLj128EEEEELb0ELb1ELb0EEEvNS_9BwdParamsE,@"STO_CUDA_ENTRY STV_DEFAULT"
_ZN10layer_norm31ln_parallel_residual_bwd_kernelINS_13Kernel_traitsI13__nv_bfloat16S2_S2_S2_fjLj1024ELj1ELj4ELj1ELj16ENS_18Kernel_traits_baseILj1024ES2_S2_S2_S2_fjLj128EEEEELb0ELb1ELb0EEEvNS_9BwdParamsE:
.text._ZN10layer_norm31ln_parallel_residual_bwd_kernelINS_13Kernel_traitsI13__nv_bfloat16S2_S2_S2_fjLj1024ELj1ELj4ELj1ELj16ENS_18Kernel_traits_baseILj1024ES2_S2_S2_S2_fjLj128EEEEELb0ELb1ELb0EEEvNS_9BwdParamsE:
[----:B------:R-:W-:Y:S02]  /*0000*/  MOV R1, c[0x0][0x28] ;  /* 0x00000a0000017a02 */ /* 0x000fe40000000f00 */
[----:B------:R-:W0:Y:S01]  /*0010*/  S2R R36, SR_TID.X ;  /* 0x0000000000247919 */ /* 0x000e220000002100 */
[----:B------:R-:W-:Y:S01]  /*0020*/  MOV R0, c[0x0][0x168] ;  /* 0x00005a0000007a02 */ /* 0x000fe20000000f00 */
[----:B------:R-:W-:-:S03]  /*0030*/  ULDC.64 UR4, c[0x0][0x118] ;  /* 0x0000460000047ab9 */ /* 0x000fc60000000a00 */
[----:B------:R-:W-:-:S04]  /*0040*/  SHF.R.S32.HI R0, RZ, 0x1f, R0 ;  /* 0x0000001fff007819 */ /* 0x000fc80000011400 */
[----:B------:R-:W-:Y:S02]  /*0050*/  LEA.HI R0, R0, c[0x0][0x168], RZ, 0x3 ;  /* 0x00005a0000007a11 */ /* 0x000fe400078f18ff */
[C---:B0-----:R-:W-:Y:S02]  /*0060*/  LOP3.LUT R3, R36.reuse, 0x1f, RZ, 0xc, !PT ;  /* 0x0000001f24037812 */ /* 0x041fe400078e0cff */
[----:B------:R-:W-:Y:S02]  /*0070*/  LOP3.LUT R4, R36, 0x1f, RZ, 0xc0, !PT ;  /* 0x0000001f24047812 */ /* 0x000fe400078ec0ff */
[----:B------:R-:W-:-:S04]  /*0080*/  LEA.HI.SX32 R0, R0, R3, 0x1d ;  /* 0x0000000300007211 */ /* 0x000fc800078feaff */
[C---:B------:R-:W-:Y:S02]  /*0090*/  LOP3.LUT P2, RZ, R0.reuse, 0xffffffe0, RZ, 0xc0, !PT ;  /* 0xffffffe000ff7812 */ /* 0x040fe4000784c0ff */
[C---:B------:R-:W-:Y:S02]  /*00a0*/  ISETP.GE.U32.AND P3, PT, R0.reuse, 0x40, PT ;  /* 0x000000400000780c */ /* 0x040fe40003f66070 */
[C---:B------:R-:W-:Y:S02]  /*00b0*/  ISETP.GE.U32.AND P4, PT, R0.reuse, 0x60, PT ;  /* 0x000000600000780c */ /* 0x040fe40003f86070 */
[----:B------:R-:W-:-:S07]  /*00c0*/  ISETP.GE.U32.AND P5, PT, R0, 0x80, PT ;  /* 0x000000800000780c */ /* 0x000fce0003fa6070 */
[----:B------:R-:W-:Y:S02]  /*00d0*/  @P2 IMAD.MOV.U32 R3, RZ, RZ, 0x10 ;  /* 0x00000010ff032424 */ /* 0x000fe400078e00ff */
[----:B------:R-:W-:Y:S02]  /*00e0*/  @P3 MOV R7, 0x10 ;  /* 0x0000001000073802 */ /* 0x000fe40000000f00 */
[C---:B------:R-:W-:Y:S01]  /*00f0*/  @P2 IMAD.WIDE.U32 R2, R4.reuse, R3, c[0x0][0x1b0] ;  /* 0x00006c0004022625 */ /* 0x040fe200078e0003 */
[----:B------:R-:W-:Y:S02]  /*0100*/  @P2 LOP3.LUT R4, R4, 0x20, RZ, 0xfc, !PT ;  /* 0x0000002004042812 */ /* 0x000fe400078efcff */
[----:B------:R-:W-:Y:S01]  /*0110*/  @P4 MOV R9, 0x10 ;  /* 0x0000001000094802 */ /* 0x000fe20000000f00 */
[----:B------:R-:W-:Y:S01]  /*0120*/  @P5 IMAD.MOV.U32 R5, RZ, RZ, 0x10 ;  /* 0x00000010ff055424 */ /* 0x000fe200078e00ff */
[----:B------:R0:W5:Y:S01]  /*0130*/  @P2 LDG.E.128 R12, [R2.64] ;  /* 0x00000004020c2981 */ /* 0x000162000c1e1d00 */
[C---:B------:R-:W-:Y:S01]  /*0140*/  @P3 IMAD.WIDE.U32 R6, R4.reuse, R7, c[0x0][0x1b0] ;  /* 0x00006c0004063625 */ /* 0x040fe200078e0007 */
[----:B------:R-:W-:-:S04]  /*0150*/  @P3 IADD3 R4, R4, 0x20, RZ ;  /* 0x0000002004043810 */ /* 0x000fc80007ffe0ff */
[----:B------:R0:W5:Y:S01]  /*0160*/  @P3 LDG.E.128 R16, [R6.64] ;  /* 0x0000000406103981 */ /* 0x000162000c1e1d00 */
[C---:B------:R-:W-:Y:S01]  /*0170*/  @P4 IMAD.WIDE.U32 R8, R4.reuse, R9, c[0x0][0x1b0] ;  /* 0x00006c0004084625 */ /* 0x040fe200078e0009 */
[----:B------:R-:W-:-:S04]  /*0180*/  @P4 IADD3 R4, R4, 0x20, RZ ;  /* 0x0000002004044810 */ /* 0x000fc80007ffe0ff */
[----:B------:R0:W5:Y:S01]  /*0190*/  @P4 LDG.E.128 R44, [R8.64] ;  /* 0x00000004082c4981 */ /* 0x000162000c1e1d00 */
[----:B------:R-:W-:-:S05]  /*01a0*/  @P5 IMAD.WIDE.U32 R4, R4, R5, c[0x0][0x1b0] ;  /* 0x00006c0004045625 */ /* 0x000fca00078e0005 */
[----:B------:R0:W5:Y:S04]  /*01b0*/  @P5 LDG.E.128 R40, [R4.64] ;  /* 0x0000000404285981 */ /* 0x000168000c1e1d00 */
[----:B------:R-:W1:Y:S01]  /*01c0*/  S2R R11, SR_CTAID.X ;  /* 0x00000000000b7919 */ /* 0x000e620000002500 */
[----:B------:R-:W-:Y:S01]  /*01d0*/  SHF.R.U32.HI R0, RZ, 0x5, R36 ;  /* 0x00000005ff007819 */ /* 0x000fe20000011624 */
[----:B------:R-:W-:Y:S01]  /*01e0*/  BSSY B0, `(.L_x_49) ;  /* 0x000034d000007945 */ /* 0x000fe20003800000 */
[----:B------:R-:W-:Y:S01]  /*01f0*/  CS2R R108, SRZ ;  /* 0x00000000006c7805 */ /* 0x000fe2000001ff00 */
[----:B------:R-:W-:Y:S01]  /*0200*/  CS2R R110, SRZ ;  /* 0x00000000006e7805 */ /* 0x000fe2000001ff00 */
[----:B------:R-:W-:Y:S01]  /*0210*/  CS2R R104, SRZ ;  /* 0x0000000000687805 */ /* 0x000fe2000001ff00 */
[----:B-1----:R-:W-:-:S04]  /*0220*/  LEA R10, R11, R0, 0x2 ;  /* 0x000000000b0a7211 */ /* 0x002fc800078e10ff */
[----:B------:R-:W-:Y:S01]  /*0230*/  ISETP.GE.AND P0, PT, R10, c[0x0][0x164], PT ;  /* 0x000059000a007a0c */ /* 0x000fe20003f06270 */
        /* <DEDUP_REMOVED lines=30> */
[----:B0-----:R-:W0:Y:S01]  /*0420*/  LDC.U8 R25, c[0x0][0x1f0] ;  /* 0x00007c00ff197b82 */ /* 0x001e220000000000 */
[----:B------:R-:W-:Y:S01]  /*0430*/  HFMA2.MMA R109, -RZ, RZ, 0, 0 ;  /* 0x00000000ff6d7435 */ /* 0x000fe200000001ff */
[----:B-----5:R-:W-:-:S02]  /*0440*/  PRMT R35, RZ, 0x5410, R12 ;  /* 0x00005410ff237816 */ /* 0x020fc4000000000c */
[----:B------:R-:W-:Y:S02]  /*0450*/  PRMT R34, RZ, 0x7610, R12 ;  /* 0x00007610ff227816 */ /* 0x000fe4000000000c */
[--C-:B------:R-:W-:Y:S02]  /*0460*/  PRMT R33, RZ, 0x5410, R13.reuse ;  /* 0x00005410ff217816 */ /* 0x100fe4000000000d */
[----:B------:R-:W-:Y:S02]  /*0470*/  PRMT R32, RZ, 0x7610, R13 ;  /* 0x00007610ff207816 */ /* 0x000fe4000000000d */
[--C-:B------:R-:W-:Y:S02]  /*0480*/  PRMT R31, RZ, 0x5410, R14.reuse ;  /* 0x00005410ff1f7816 */ /* 0x100fe4000000000e */
[----:B------:R-:W-:Y:S02]  /*0490*/  PRMT R30, RZ, 0x7610, R14 ;  /* 0x00007610ff1e7816 */ /* 0x000fe4000000000e */
        /* <DEDUP_REMOVED lines=25> */
[----:B0-----:R-:W-:Y:S02]  /*0630*/  PRMT R2, RZ, 0x7610, R43 ;  /* 0x00007610ff027816 */ /* 0x001fe4000000002b */
.L_x_69:
[----:B------:R-:W-:-:S04]  /*0640*/  IMAD.MOV.U32 R129, RZ, RZ, 0x4 ;  /* 0x00000004ff817424 */ /* 0x000fc800078e00ff */
[----:B------:R-:W-:-:S04]  /*0650*/  IMAD.WIDE R130, R10, R129, c[0x0][0x1a0] ;  /* 0x000068000a827625 */ /* 0x000fc800078e0281 */
[C---:B------:R-:W-:Y:S02]  /*0660*/  IMAD.WIDE R128, R10.reuse, R129, c[0x0][0x1a8] ;  /* 0x00006a000a807625 */ /* 0x040fe400078e0281 */
[----:B------:R-:W2:Y:S04]  /*0670*/  LDG.E R130, [R130.64] ;  /* 0x0000000482827981 */ /* 0x000ea8000c1e1900 */
[----:B------:R0:W5:Y:S01]  /*0680*/  LDG.E R199, [R128.64] ;  /* 0x0000000480c77981 */ /* 0x000162000c1e1900 */
[----:B------:R-:W-:Y:S01]  /*0690*/  IMAD R0, R10, c[0x0][0x168], RZ ;  /* 0x00005a000a007a24 */ /* 0x000fe200078e02ff */
[----:B------:R-:W-:Y:S01]  /*06a0*/  ISETP.NE.AND P1, PT, R25, RZ, PT ;  /* 0x000000ff1900720c */ /* 0x000fe20003f25270 */
[----:B------:R-:W-:Y:S01]  /*06b0*/  BSSY B1, `(.L_x_51) ;  /* 0x000005e000017945 */ /* 0x000fe20003800000 */
[----:B------:R-:W-:-:S02]  /*06c0*/  MOV R201, RZ ;  /* 0x000000ff00c97202 */ /* 0x000fc40000000f00 */
[----:B------:R-:W-:Y:S02]  /*06d0*/  SHF.R.S32.HI R133, RZ, 0x1f, R0 ;  /* 0x0000001fff857819 */ /* 0x000fe40000011400 */
[----:B------:R-:W-:Y:S02]  /*06e0*/  MOV R202, RZ ;  /* 0x000000ff00ca7202 */ /* 0x000fe40000000f00 */
[----:B------:R-:W-:Y:S02]  /*06f0*/  LEA.HI R0, R133, R0, RZ, 0x3 ;  /* 0x0000000085007211 */ /* 0x000fe400078f18ff */
[----:B------:R-:W-:-:S04]  /*0700*/  LOP3.LUT R133, R36, 0x1f, RZ, 0xc0, !PT ;  /* 0x0000001f24857812 */ /* 0x000fc800078ec0ff */
[----:B------:R-:W-:-:S05]  /*0710*/  LEA.HI.SX32 R0, R0, R133, 0x1d ;  /* 0x0000008500007211 */ /* 0x000fca00078feaff */
[----:B------:R-:W-:Y:S01]  /*0720*/  IMAD.MOV.U32 R175, RZ, RZ, R0 ;  /* 0x000000ffffaf7224 */ /* 0x000fe200078e0000 */
[----:B--2---:R-:W-:Y:S01]  /*0730*/  FSEL R200, R130, RZ, !P1 ;  /* 0x000000ff82c87208 */ /* 0x004fe20004800000 */
[----:B------:R-:W-:Y:S05]  /*0740*/  @!P2 BRA `(.L_x_52) ;  /* 0x000005400000a947 */ /* 0x000fea0003800000 */
[C---:B0-----:R-:W-:Y:S02]  /*0750*/  LEA R128, P0, R0.reuse, c[0x0][0x188], 0x4 ;  /* 0x0000620000807a11 */ /* 0x041fe400078020ff */
[----:B------:R-:W-:Y:S02]  /*0760*/  MOV R133, 0x10 ;  /* 0x0000001000857802 */ /* 0x000fe40000000f00 */
[----:B------:R-:W-:-:S06]  /*0770*/  LEA.HI.X R129, R0, c[0x0][0x18c], RZ, 0x4, P0 ;  /* 0x0000630000817a11 */ /* 0x000fcc00000f24ff */
[----:B------:R-:W2:Y:S01]  /*0780*/  LDG.E.128 R128, [R128.64] ;  /* 0x0000000480807981 */ /* 0x000ea2000c1e1d00 */
[----:B------:R-:W-:-:S06]  /*0790*/  IMAD.WIDE.U32 R132, R0, R133, c[0x0][0x208] ;  /* 0x0000820000847625 */ /* 0x000fcc00078e0085 */
[----:B------:R-:W3:Y:S01]  /*07a0*/  LDG.E.128 R132, [R132.64] ;  /* 0x0000000484847981 */ /* 0x000ee2000c1e1d00 */
[----:B------:R-:W-:-:S04]  /*07b0*/  ISETP.NE.U32.AND P0, PT, RZ, c[0x0][0x218], PT ;  /* 0x00008600ff007a0c */ /* 0x000fc80003f05070 */
[----:B------:R-:W-:-:S13]  /*07c0*/  ISETP.NE.AND.EX P0, PT, RZ, c[0x0][0x21c], PT, P0 ;  /* 0x00008700ff007a0c */ /* 0x000fda0003f05300 */
[----:B------:R-:W-:-:S04]  /*07d0*/  @P0 LEA R136, P6, R0, c[0x0][0x218], 0x4 ;  /* 0x0000860000880a11 */ /* 0x000fc800078c20ff */
[----:B------:R-:W-:-:S05]  /*07e0*/  @P0 LEA.HI.X R137, R0, c[0x0][0x21c], RZ, 0x4, P6 ;  /* 0x0000870000890a11 */ /* 0x000fca00030f24ff */
[----:B------:R2:W5:Y:S01]  /*07f0*/  @P0 LDG.E.128 R44, [R136.64] ;  /* 0x00000004882c0981 */ /* 0x000562000c1e1d00 */
[----:B------:R-:W-:Y:S02]  /*0800*/  IADD3 R175, R0, 0x20, RZ ;  /* 0x0000002000af7810 */ /* 0x000fe40007ffe0ff */
[--C-:B--2---:R-:W-:Y:S02]  /*0810*/  PRMT R137, RZ, 0x5410, R128.reuse ;  /* 0x00005410ff897816 */ /* 0x104fe40000000080 */
[----:B------:R-:W-:Y:S02]  /*0820*/  PRMT R139, RZ, 0x7610, R128 ;  /* 0x00007610ff8b7816 */ /* 0x000fe40000000080 */
[----:B------:R-:W-:Y:S01]  /*0830*/  PRMT R141, RZ, 0x5410, R129 ;  /* 0x00005410ff8d7816 */ /* 0x000fe20000000081 */
[C---:B------:R-:W-:Y:S01]  /*0840*/  FADD.FTZ R128, -R200.reuse, R137 ;  /* 0x00000089c8807221 */ /* 0x040fe20000010100 */
[----:B------:R-:W-:Y:S01]  /*0850*/  PRMT R143, RZ, 0x5410, R130 ;  /* 0x00005410ff8f7816 */ /* 0x000fe20000000082 */
[C---:B------:R-:W-:Y:S01]  /*0860*/  FADD.FTZ R136, -R200.reuse, R139 ;  /* 0x0000008bc8887221 */ /* 0x040fe20000010100 */
[--C-:B---3--:R-:W-:Y:S01]  /*0870*/  PRMT R138, RZ, 0x5410, R132.reuse ;  /* 0x00005410ff8a7816 */ /* 0x108fe20000000084 */
[C---:B-----5:R-:W-:Y:S01]  /*0880*/  FMUL.FTZ R137, R199.reuse, R128 ;  /* 0x00000080c7897220 */ /* 0x060fe20000410000 */
[----:B------:R-:W-:Y:S01]  /*0890*/  PRMT R129, RZ, 0x7610, R129 ;  /* 0x00007610ff817816 */ /* 0x000fe20000000081 */
[----:B------:R-:W-:Y:S01]  /*08a0*/  FADD.FTZ R128, -R200, R141 ;  /* 0x0000008dc8807221 */ /* 0x000fe20000010100 */
[----:B------:R-:W-:Y:S01]  /*08b0*/  PRMT R132, RZ, 0x7610, R132 ;  /* 0x00007610ff847816 */ /* 0x000fe20000000084 */
[----:B------:R-:W-:Y:S01]  /*08c0*/  FADD.FTZ R76, R76, R138 ;  /* 0x0000008a4c4c7221 */ /* 0x000fe20000010000 */
[----:B------:R-:W-:Y:S01]  /*08d0*/  PRMT R142, RZ, 0x5410, R133 ;  /* 0x00005410ff8e7816 */ /* 0x000fe20000000085 */
[----:B------:R-:W-:Y:S01]  /*08e0*/  FMUL.FTZ R141, R199, R128 ;  /* 0x00000080c78d7220 */ /* 0x000fe20000410000 */
[--C-:B------:R-:W-:Y:S01]  /*08f0*/  PRMT R149, RZ, 0x5410, R131.reuse ;  /* 0x00005410ff957816 */ /* 0x100fe20000000083 */
[-C--:B------:R-:W-:Y:S01]  /*0900*/  FFMA.FTZ R108, R137, R138.reuse, R108 ;  /* 0x0000008a896c7223 */ /* 0x080fe2000001006c */
[----:B------:R-:W-:Y:S01]  /*0910*/  PRMT R151, RZ, 0x7610, R131 ;  /* 0x00007610ff977816 */ /* 0x000fe20000000083 */
[C---:B------:R-:W-:Y:S01]  /*0920*/  FADD.FTZ R128, -R200.reuse, R143 ;  /* 0x0000008fc8807221 */ /* 0x040fe20000010100 */
[----:B------:R-:W-:Y:S01]  /*0930*/  PRMT R133, RZ, 0x7610, R133 ;  /* 0x00007610ff857816 */ /* 0x000fe20000000085 */
[----:B------:R-:W-:Y:S01]  /*0940*/  FMUL.FTZ R138, R35, R138 ;  /* 0x0000008a238a7220 */ /* 0x000fe20000410000 */
[----:B------:R-:W-:Y:S01]  /*0950*/  PRMT R144, RZ, 0x5410, R134 ;  /* 0x00005410ff907816 */ /* 0x000fe20000000086 */
[----:B------:R-:W-:Y:S01]  /*0960*/  FADD.FTZ R140, -R200, R129 ;  /* 0x00000081c88c7221 */ /* 0x000fe20000010100 */
[----:B------:R-:W-:Y:S01]  /*0970*/  PRMT R147, RZ, 0x7610, R130 ;  /* 0x00007610ff937816 */ /* 0x000fe20000000082 */
[C---:B------:R-:W-:Y:S01]  /*0980*/  FMUL.FTZ R143, R199.reuse, R128 ;  /* 0x00000080c78f7220 */ /* 0x040fe20000410000 */
[----:B------:R-:W-:Y:S01]  /*0990*/  PRMT R134, RZ, 0x7610, R134 ;  /* 0x00007610ff867816 */ /* 0x000fe20000000086 */
[----:B------:R-:W-:Y:S01]  /*09a0*/  FMUL.FTZ R136, R199, R136 ;  /* 0x00000088c7887220 */ /* 0x000fe20000410000 */
[--C-:B------:R-:W-:Y:S01]  /*09b0*/  PRMT R148, RZ, 0x5410, R135.reuse ;  /* 0x00005410ff947816 */ /* 0x100fe20000000087 */
[----:B------:R-:W-:Y:S01]  /*09c0*/  FMUL.FTZ R139, R34, R132 ;  /* 0x00000084228b7220 */ /* 0x000fe20000410000 */
[----:B------:R-:W-:Y:S01]  /*09d0*/  PRMT R174, RZ, 0x7610, R135 ;  /* 0x00007610ffae7816 */ /* 0x000fe20000000087 */
[----:B------:R-:W-:-:S02]  /*09e0*/  FADD.FTZ R128, RZ, R138 ;  /* 0x0000008aff807221 */ /* 0x000fc40000010000 */
[----:B------:R-:W-:Y:S02]  /*09f0*/  FFMA.FTZ R129, R137, R138, RZ ;  /* 0x0000008a89817223 */ /* 0x000fe400000100ff */
[----:B------:R-:W-:Y:S02]  /*0a00*/  FADD.FTZ R78, R78, R142 ;  /* 0x0000008e4e4e7221 */ /* 0x000fe40000010000 */
[-C--:B------:R-:W-:Y:S02]  /*0a10*/  FFMA.FTZ R110, R141, R142.reuse, R110 ;  /* 0x0000008e8d6e7223 */ /* 0x080fe4000001006e */
[----:B------:R-:W-:Y:S02]  /*0a20*/  FMUL.FTZ R142, R33, R142 ;  /* 0x0000008e218e7220 */ /* 0x000fe40000410000 */
[----:B------:R-:W-:Y:S02]  /*0a30*/  FADD.FTZ R131, R128, R139 ;  /* 0x0000008b80837221 */ /* 0x000fe40000010000 */
[----:B------:R-:W-:-:S02]  /*0a40*/  FFMA.FTZ R129, R136, R139, R129 ;  /* 0x0000008b88817223 */ /* 0x000fc40000010081 */
[----:B------:R-:W-:Y:S02]  /*0a50*/  FMUL.FTZ R140, R199, R140 ;  /* 0x0000008cc78c7220 */ /* 0x000fe40000410000 */
[----:B------:R-:W-:Y:S02]  /*0a60*/  FMUL.FTZ R145, R32, R133 ;  /* 0x0000008520917220 */ /* 0x000fe40000410000 */
[----:B------:R-:W-:Y:S02]  /*0a70*/  FADD.FTZ R128, R131, R142 ;  /* 0x0000008e83807221 */ /* 0x000fe40000010000 */
[----:B------:R-:W-:Y:S02]  /*0a80*/  FFMA.FTZ R129, R141, R142, R129 ;  /* 0x0000008e8d817223 */ /* 0x000fe40000010081 */
[----:B------:R-:W-:Y:S02]  /*0a90*/  FADD.FTZ R72, R72, R144 ;  /* 0x0000009048487221 */ /* 0x000fe40000010000 */
[----:B------:R-:W-:-:S02]  /*0aa0*/  FFMA.FTZ R104, R143, R144, R104 ;  /* 0x000000908f687223 */ /* 0x000fc40000010068 */
[C---:B------:R-:W-:Y:S02]  /*0ab0*/  FADD.FTZ R130, -R200.reuse, R149 ;  /* 0x00000095c8827221 */ /* 0x040fe40000010100 */
[----:B------:R-:W-:Y:S02]  /*0ac0*/  FMUL.FTZ R144, R31, R144 ;  /* 0x000000901f907220 */ /* 0x000fe40000410000 */
[----:B------:R-:W-:Y:S02]  /*0ad0*/  FADD.FTZ R146, -R200, R147 ;  /* 0x00000093c8927221 */ /* 0x000fe40000010100 */
[----:B------:R-:W-:Y:S02]  /*0ae0*/  FADD.FTZ R131, R128, R145 ;  /* 0x0000009180837221 */ /* 0x000fe40000010000 */
[----:B------:R-:W-:Y:S02]  /*0af0*/  FFMA.FTZ R129, R140, R145, R129 ;  /* 0x000000918c817223 */ /* 0x000fe40000010081 */
[----:B------:R-:W-:-:S02]  /*0b00*/  FMUL.FTZ R149, R199, R130 ;  /* 0x00000082c7957220 */ /* 0x000fc40000410000 */
[----:B------:R-:W-:Y:S02]  /*0b10*/  FMUL.FTZ R146, R199, R146 ;  /* 0x00000092c7927220 */ /* 0x000fe40000410000 */
[----:B------:R-:W-:Y:S02]  /*0b20*/  FMUL.FTZ R147, R30, R134 ;  /* 0x000000861e937220 */ /* 0x000fe40000410000 */
[----:B------:R-:W-:Y:S02]  /*0b30*/  FADD.FTZ R128, R131, R144 ;  /* 0x0000009083807221 */ /* 0x000fe40000010000 */
[----:B------:R-:W-:Y:S02]  /*0b40*/  FFMA.FTZ R129, R143, R144, R129 ;  /* 0x000000908f817223 */ /* 0x000fe40000010081 */
[----:B------:R-:W-:Y:S02]  /*0b50*/  FADD.FTZ R74, R74, R148 ;  /* 0x000000944a4a7221 */ /* 0x000fe40000010000 */
[----:B------:R-:W-:-:S02]  /*0b60*/  FFMA.FTZ R106, R149, R148, R106 ;  /* 0x00000094956a7223 */ /* 0x000fc4000001006a */
[----:B------:R-:W-:Y:S02]  /*0b70*/  FMUL.FTZ R148, R29, R148 ;  /* 0x000000941d947220 */ /* 0x000fe40000410000 */
[----:B------:R-:W-:Y:S02]  /*0b80*/  FADD.FTZ R130, -R200, R151 ;  /* 0x00000097c8827221 */ /* 0x000fe40000010100 */
[----:B------:R-:W-:Y:S02]  /*0b90*/  FADD.FTZ R131, R128, R147 ;  /* 0x0000009380837221 */ /* 0x000fe40000010000 */
[----:B------:R-:W-:Y:S02]  /*0ba0*/  FFMA.FTZ R129, R146, R147, R129 ;  /* 0x0000009392817223 */ /* 0x000fe40000010081 */
[----:B------:R-:W-:Y:S02]  /*0bb0*/  FMUL.FTZ R150, R28, R174 ;  /* 0x000000ae1c967220 */ /* 0x000fe40000410000 */
[----:B------:R-:W-:-:S02]  /*0bc0*/  FMUL.FTZ R151, R199, R130 ;  /* 0x00000082c7977220 */ /* 0x000fc40000410000 */
        /* <DEDUP_REMOVED lines=12> */
.L_x_52:
[----:B0-----:R-:W-:Y:S05]  /*0c90*/  BSYNC B1 ;  /* 0x0000000000017941 */ /* 0x001fea0003800000 */
.L_x_51:
[----:B------:R-:W-:Y:S01]  /*0ca0*/  BSSY B1, `(.L_x_53) ;  /* 0x0000056000017945 */ /* 0x000fe20003800000 */
[----:B------:R-:W-:Y:S05]  /*0cb0*/  @!P3 BRA `(.L_x_54) ;  /* 0x000005400000b947 */ /* 0x000fea0003800000 */
[----:B------:R-:W-:Y:S01]  /*0cc0*/  HFMA2.MMA R128, -RZ, RZ, 0, 9.5367431640625e-07 ;  /* 0x00000010ff807435 */ /* 0x000fe200000001ff */
[----:B------:R-:W-:-:S04]  /*0cd0*/  LEA R132, P0, R175, c[0x0][0x188], 0x4 ;  /* 0x00006200af847a11 */ /* 0x000fc800078020ff */
[----:B------:R-:W-:-:S05]  /*0ce0*/  LEA.HI.X R133, R175, c[0x0][0x18c], RZ, 0x4, P0 ;  /* 0x00006300af857a11 */ /* 0x000fca00000f24ff */
[----:B------:R-:W-:Y:S01]  /*0cf0*/  IMAD.WIDE.U32 R128, R175, R128, c[0x0][0x208] ;  /* 0x00008200af807625 */ /* 0x000fe200078e0080 */
[----:B------:R-:W2:Y:S05]  /*0d00*/  LDG.E.128 R132, [R132.64] ;  /* 0x0000000484847981 */ /* 0x000eaa000c1e1d00 */
        /* <DEDUP_REMOVED lines=8> */
[----:B0-----:R-:W-:Y:S02]  /*0d90*/  PRMT R153, RZ, 0x7610, R132 ;  /* 0x00007610ff997816 */ /* 0x001fe40000000084 */
[----:B------:R-:W-:Y:S02]  /*0da0*/  PRMT R155, RZ, 0x5410, R133 ;  /* 0x00005410ff9b7816 */ /* 0x000fe40000000085 */
[--C-:B---3--:R-:W-:Y:S01]  /*0db0*/  PRMT R154, RZ, 0x5410, R128.reuse ;  /* 0x00005410ff9a7816 */ /* 0x108fe20000000080 */
[C---:B------:R-:W-:Y:S01]  /*0dc0*/  FADD.FTZ R152, -R200.reuse, R153 ;  /* 0x00000099c8987221 */ /* 0x040fe20000010100 */
[----:B------:R-:W-:Y:S01]  /*0dd0*/  PRMT R132, RZ, 0x7610, R128 ;  /* 0x00007610ff847816 */ /* 0x000fe20000000080 */
[----:B------:R-:W-:Y:S01]  /*0de0*/  FADD.FTZ R128, -R200, R39 ;  /* 0x00000027c8807221 */ /* 0x000fe20000010100 */
[----:B------:R-:W-:Y:S01]  /*0df0*/  PRMT R159, RZ, 0x5410, R134 ;  /* 0x00005410ff9f7816 */ /* 0x000fe20000000086 */
[----:B------:R-:W-:Y:S01]  /*0e00*/  FADD.FTZ R68, R68, R154 ;  /* 0x0000009a44447221 */ /* 0x000fe20000010000 */
[----:B------:R-:W-:Y:S01]  /*0e10*/  PRMT R157, RZ, 0x7610, R133 ;  /* 0x00007610ff9d7816 */ /* 0x000fe20000000085 */
[----:B-----5:R-:W-:Y:S01]  /*0e20*/  FMUL.FTZ R39, R199, R128 ;  /* 0x00000080c7277220 */ /* 0x020fe20000410000 */
[----:B------:R-:W-:Y:S01]  /*0e30*/  PRMT R161, RZ, 0x7610, R134 ;  /* 0x00007610ffa17816 */ /* 0x000fe20000000086 */
[C---:B------:R-:W-:Y:S01]  /*0e40*/  FADD.FTZ R128, -R200.reuse, R155 ;  /* 0x0000009bc8807221 */ /* 0x040fe20000010100 */
[--C-:B------:R-:W-:Y:S01]  /*0e50*/  PRMT R133, RZ, 0x5410, R129.reuse ;  /* 0x00005410ff857816 */ /* 0x100fe20000000081 */
[----:B------:R-:W-:Y:S01]  /*0e60*/  FFMA.FTZ R100, R39, R154, R100 ;  /* 0x0000009a27647223 */ /* 0x000fe20000010064 */
[----:B------:R-:W-:Y:S01]  /*0e70*/  PRMT R134, RZ, 0x7610, R129 ;  /* 0x00007610ff867816 */ /* 0x000fe20000000081 */
[----:B------:R-:W-:Y:S01]  /*0e80*/  FMUL.FTZ R155, R199, R128 ;  /* 0x00000080c79b7220 */ /* 0x000fe20000410000 */
[--C-:B------:R-:W-:Y:S01]  /*0e90*/  PRMT R129, RZ, 0x5410, R130.reuse ;  /* 0x00005410ff817816 */ /* 0x100fe20000000082 */
[C---:B------:R-:W-:Y:S01]  /*0ea0*/  FADD.FTZ R128, -R200.reuse, R159 ;  /* 0x0000009fc8807221 */ /* 0x040fe20000010100 */
[----:B------:R-:W-:Y:S01]  /*0eb0*/  PRMT R163, RZ, 0x5410, R135 ;  /* 0x00005410ffa37816 */ /* 0x000fe20000000087 */
[----:B------:R-:W-:Y:S01]  /*0ec0*/  FMUL.FTZ R154, R27, R154 ;  /* 0x0000009a1b9a7220 */ /* 0x000fe20000410000 */
[----:B------:R-:W-:Y:S01]  /*0ed0*/  PRMT R130, RZ, 0x7610, R130 ;  /* 0x00007610ff827816 */ /* 0x000fe20000000082 */
[----:B------:R-:W-:Y:S01]  /*0ee0*/  FADD.FTZ R156, -R200, R157 ;  /* 0x0000009dc89c7221 */ /* 0x000fe20000010100 */
[----:B------:R-:W-:Y:S01]  /*0ef0*/  PRMT R165, RZ, 0x7610, R135 ;  /* 0x00007610ffa57816 */ /* 0x000fe20000000087 */
[C---:B------:R-:W-:Y:S01]  /*0f00*/  FMUL.FTZ R157, R199.reuse, R128 ;  /* 0x00000080c79d7220 */ /* 0x040fe20000410000 */
[--C-:B------:R-:W-:Y:S01]  /*0f10*/  PRMT R135, RZ, 0x5410, R131.reuse ;  /* 0x00005410ff877816 */ /* 0x100fe20000000083 */
[----:B------:R-:W-:Y:S01]  /*0f20*/  FMUL.FTZ R152, R199, R152 ;  /* 0x00000098c7987220 */ /* 0x000fe20000410000 */
[----:B------:R-:W-:Y:S01]  /*0f30*/  PRMT R174, RZ, 0x7610, R131 ;  /* 0x00007610ffae7816 */ /* 0x000fe20000000083 */
[----:B------:R-:W-:-:S02]  /*0f40*/  FMUL.FTZ R153, R26, R132 ;  /* 0x000000841a997220 */ /* 0x000fc40000410000 */
[----:B------:R-:W-:Y:S02]  /*0f50*/  FADD.FTZ R128, R201, R154 ;  /* 0x0000009ac9807221 */ /* 0x000fe40000010000 */
[----:B------:R-:W-:Y:S02]  /*0f60*/  FFMA.FTZ R202, R39, R154, R202 ;  /* 0x0000009a27ca7223 */ /* 0x000fe400000100ca */
[----:B------:R-:W-:Y:S02]  /*0f70*/  FADD.FTZ R64, R64, R129 ;  /* 0x0000008140407221 */ /* 0x000fe40000010000 */
[-C--:B------:R-:W-:Y:S02]  /*0f80*/  FFMA.FTZ R96, R157, R129.reuse, R96 ;  /* 0x000000819d607223 */ /* 0x080fe40000010060 */
[----:B------:R-:W-:Y:S02]  /*0f90*/  FMUL.FTZ R160, R22, R129 ;  /* 0x0000008116a07220 */ /* 0x000fe40000410000 */
[----:B------:R-:W-:-:S02]  /*0fa0*/  FMUL.FTZ R158, R24, R133 ;  /* 0x00000085189e7220 */ /* 0x000fc40000410000 */
[----:B------:R-:W-:Y:S02]  /*0fb0*/  FADD.FTZ R129, R128, R153 ;  /* 0x0000009980817221 */ /* 0x000fe40000010000 */
[----:B------:R-:W-:Y:S02]  /*0fc0*/  FFMA.FTZ R202, R152, R153, R202 ;  /* 0x0000009998ca7223 */ /* 0x000fe400000100ca */
[----:B------:R-:W-:Y:S02]  /*0fd0*/  FMUL.FTZ R156, R199, R156 ;  /* 0x0000009cc79c7220 */ /* 0x000fe40000410000 */
[----:B------:R-:W-:Y:S02]  /*0fe0*/  FMUL.FTZ R159, R23, R134 ;  /* 0x00000086179f7220 */ /* 0x000fe40000410000 */
[----:B------:R-:W-:Y:S02]  /*0ff0*/  FADD.FTZ R128, R129, R158 ;  /* 0x0000009e81807221 */ /* 0x000fe40000010000 */
[----:B------:R-:W-:-:S02]  /*1000*/  FFMA.FTZ R202, R155, R158, R202 ;  /* 0x0000009e9bca7223 */ /* 0x000fc400000100ca */
[----:B------:R-:W-:Y:S02]  /*1010*/  FADD.FTZ R162, -R200, R161 ;  /* 0x000000a1c8a27221 */ /* 0x000fe40000010100 */
[----:B------:R-:W-:Y:S02]  /*1020*/  FADD.FTZ R129, R128, R159 ;  /* 0x0000009f80817221 */ /* 0x000fe40000010000 */
[----:B------:R-:W-:Y:S02]  /*1030*/  FFMA.FTZ R202, R156, R159, R202 ;  /* 0x0000009f9cca7223 */ /* 0x000fe400000100ca */
[----:B------:R-:W-:Y:S02]  /*1040*/  FADD.FTZ R69, R69, R132 ;  /* 0x0000008445457221 */ /* 0x000fe40000010000 */
[----:B------:R-:W-:Y:S02]  /*1050*/  FFMA.FTZ R101, R152, R132, R101 ;  /* 0x0000008498657223 */ /* 0x000fe40000010065 */
[----:B------:R-:W-:-:S02]  /*1060*/  FMUL.FTZ R162, R199, R162 ;  /* 0x000000a2c7a27220 */ /* 0x000fc40000410000 */
[----:B------:R-:W-:Y:S02]  /*1070*/  FADD.FTZ R132, -R200, R163 ;  /* 0x000000a3c8847221 */ /* 0x000fe40000010100 */
[----:B------:R-:W-:Y:S02]  /*1080*/  FMUL.FTZ R161, R21, R130 ;  /* 0x0000008215a17220 */ /* 0x000fe40000410000 */
[----:B------:R-:W-:Y:S02]  /*1090*/  FADD.FTZ R128, R129, R160 ;  /* 0x000000a081807221 */ /* 0x000fe40000010000 */
[----:B------:R-:W-:Y:S02]  /*10a0*/  FFMA.FTZ R202, R157, R160, R202 ;  /* 0x000000a09dca7223 */ /* 0x000fe400000100ca */
[----:B------:R-:W-:Y:S02]  /*10b0*/  FMUL.FTZ R163, R199, R132 ;  /* 0x00000084c7a37220 */ /* 0x000fe40000410000 */
[----:B------:R-:W-:-:S02]  /*10c0*/  FMUL.FTZ R164, R20, R135 ;  /* 0x0000008714a47220 */ /* 0x000fc40000410000 */
[----:B------:R-:W-:Y:S02]  /*10d0*/  FADD.FTZ R166, -R200, R165 ;  /* 0x000000a5c8a67221 */ /* 0x000fe40000010100 */
[----:B------:R-:W-:Y:S02]  /*10e0*/  FADD.FTZ R129, R128, R161 ;  /* 0x000000a180817221 */ /* 0x000fe40000010000 */
[----:B------:R-:W-:Y:S02]  /*10f0*/  FFMA.FTZ R202, R162, R161, R202 ;  /* 0x000000a1a2ca7223 */ /* 0x000fe400000100ca */
[----:B------:R-:W-:Y:S02]  /*1100*/  FMUL.FTZ R165, R19, R174 ;  /* 0x000000ae13a57220 */ /* 0x000fe40000410000 */
[----:B------:R-:W-:Y:S02]  /*1110*/  FMUL.FTZ R166, R199, R166 ;  /* 0x000000a6c7a67220 */ /* 0x000fe40000410000 */
[----:B------:R-:W-:-:S02]  /*1120*/  FADD.FTZ R128, R129, R164 ;  /* 0x000000a481807221 */ /* 0x000fc40000010000 */
[----:B------:R-:W-:Y:S02]  /*1130*/  FFMA.FTZ R202, R163, R164, R202 ;  /* 0x000000a4a3ca7223 */ /* 0x000fe400000100ca */
[----:B------:R-:W-:Y:S02]  /*1140*/  FADD.FTZ R70, R70, R133 ;  /* 0x0000008546467221 */ /* 0x000fe40000010000 */
[----:B------:R-:W-:Y:S02]  /*1150*/  FFMA.FTZ R102, R155, R133, R102 ;  /* 0x000000859b667223 */ /* 0x000fe40000010066 */
[----:B------:R-:W-:Y:S02]  /*1160*/  FADD.FTZ R71, R71, R134 ;  /* 0x0000008647477221 */ /* 0x000fe40000010000 */
[----:B------:R-:W-:Y:S02]  /*1170*/  FFMA.FTZ R103, R156, R134, R103 ;  /* 0x000000869c677223 */ /* 0x000fe40000010067 */
        /* <DEDUP_REMOVED lines=8> */
.L_x_54:
[----:B------:R-:W-:Y:S05]  /*1200*/  BSYNC B1 ;  /* 0x0000000000017941 */ /* 0x000fea0003800000 */
.L_x_53:
[----:B------:R-:W-:Y:S01]  /*1210*/  BSSY B1, `(.L_x_55) ;  /* 0x0000056000017945 */ /* 0x000fe20003800000 */
[----:B------:R-:W-:Y:S05]  /*1220*/  @!P4 BRA `(.L_x_56) ;  /* 0x000005400000c947 */ /* 0x000fea0003800000 */
[----:B------:R-:W-:Y:S01]  /*1230*/  LEA R132, P0, R175, c[0x0][0x188], 0x4 ;  /* 0x00006200af847a11 */ /* 0x000fe200078020ff */
[----:B------:R-:W-:-:S03]  /*1240*/  IMAD.MOV.U32 R128, RZ, RZ, 0x10 ;  /* 0x00000010ff807424 */ /* 0x000fc600078e00ff */
[C---:B------:R-:W-:Y:S01]  /*1250*/  LEA.HI.X R133, R175.reuse, c[0x0][0x18c], RZ, 0x4, P0 ;  /* 0x00006300af857a11 */ /* 0x040fe200000f24ff */
[----:B------:R-:W-:-:S05]  /*1260*/  IMAD.WIDE.U32 R128, R175, R128, c[0x0][0x208] ;  /* 0x00008200af807625 */ /* 0x000fca00078e0080 */
[----:B------:R-:W2:Y:S04]  /*1270*/  LDG.E.128 R132, [R132.64] ;  /* 0x0000000484847981 */ /* 0x000ea8000c1e1d00 */
        /* <DEDUP_REMOVED lines=12> */
[----:B------:R-:W-:Y:S01]  /*1340*/  FADD.FTZ R38, -R200, R167 ;  /* 0x000000a7c8267221 */ /* 0x000fe20000010100 */
[--C-:B---3--:R-:W-:Y:S01]  /*1350*/  PRMT R133, RZ, 0x5410, R128.reuse ;  /* 0x00005410ff857816 */ /* 0x108fe20000000080 */
[C---:B-----5:R-:W-:Y:S01]  /*1360*/  FMUL.FTZ R168, R199.reuse, R168 ;  /* 0x000000a8c7a87220 */ /* 0x060fe20000410000 */
[----:B------:R-:W-:Y:S01]  /*1370*/  PRMT R128, RZ, 0x7610, R128 ;  /* 0x00007610ff807816 */ /* 0x000fe20000000080 */
[----:B------:R-:W-:Y:S01]  /*1380*/  FMUL.FTZ R38, R199, R38 ;  /* 0x00000026c7267220 */ /* 0x000fe20000410000 */
[----:B------:R-:W-:Y:S01]  /*1390*/  PRMT R177, RZ, 0x5410, R134 ;  /* 0x00005410ffb17816 */ /* 0x000fe20000000086 */
[----:B------:R-:W-:Y:S01]  /*13a0*/  FMUL.FTZ R167, R18, R133 ;  /* 0x0000008512a77220 */ /* 0x000fe20000410000 */
[--C-:B------:R-:W-:Y:S01]  /*13b0*/  PRMT R181, RZ, 0x5410, R135.reuse ;  /* 0x00005410ffb57816 */ /* 0x100fe20000000087 */
[----:B------:R-:W-:Y:S01]  /*13c0*/  FADD.FTZ R61, R61, R128 ;  /* 0x000000803d3d7221 */ /* 0x000fe20000010000 */
[----:B------:R-:W-:Y:S01]  /*13d0*/  PRMT R203, RZ, 0x7610, R135 ;  /* 0x00007610ffcb7816 */ /* 0x000fe20000000087 */
[-C--:B------:R-:W-:Y:S01]  /*13e0*/  FFMA.FTZ R93, R168, R128.reuse, R93 ;  /* 0x00000080a85d7223 */ /* 0x080fe2000001005d */
[--C-:B------:R-:W-:Y:S01]  /*13f0*/  PRMT R135, RZ, 0x5410, R129.reuse ;  /* 0x00005410ff877816 */ /* 0x100fe20000000081 */
[----:B------:R-:W-:Y:S01]  /*1400*/  FMUL.FTZ R169, R17, R128 ;  /* 0x0000008011a97220 */ /* 0x000fe20000410000 */
[----:B------:R-:W-:Y:S01]  /*1410*/  PRMT R132, RZ, 0x7610, R129 ;  /* 0x00007610ff847816 */ /* 0x000fe20000000081 */
[C---:B------:R-:W-:Y:S01]  /*1420*/  FADD.FTZ R128, -R200.reuse, R177 ;  /* 0x000000b1c8807221 */ /* 0x040fe20000010100 */
[----:B------:R-:W-:Y:S01]  /*1430*/  PRMT R179, RZ, 0x7610, R134 ;  /* 0x00007610ffb37816 */ /* 0x000fe20000000086 */
[C---:B------:R-:W-:Y:S01]  /*1440*/  FADD.FTZ R170, -R200.reuse, R173 ;  /* 0x000000adc8aa7221 */ /* 0x040fe20000010100 */
[--C-:B------:R-:W-:Y:S01]  /*1450*/  PRMT R129, RZ, 0x5410, R130.reuse ;  /* 0x00005410ff817816 */ /* 0x100fe20000000082 */
[----:B------:R-:W-:Y:S01]  /*1460*/  FMUL.FTZ R173, R199, R128 ;  /* 0x00000080c7ad7220 */ /* 0x000fe20000410000 */
[----:B------:R-:W-:Y:S01]  /*1470*/  PRMT R134, RZ, 0x7610, R130 ;  /* 0x00007610ff867816 */ /* 0x000fe20000000082 */
[----:B------:R-:W-:Y:S01]  /*1480*/  FADD.FTZ R130, -R200, R171 ;  /* 0x000000abc8827221 */ /* 0x000fe20000010100 */
[----:B------:R-:W-:Y:S01]  /*1490*/  PRMT R183, RZ, 0x5410, R131 ;  /* 0x00005410ffb77816 */ /* 0x000fe20000000083 */
[----:B------:R-:W-:Y:S01]  /*14a0*/  FADD.FTZ R128, R201, R167 ;  /* 0x000000a7c9807221 */ /* 0x000fe20000010000 */
[----:B------:R-:W-:Y:S01]  /*14b0*/  PRMT R174, RZ, 0x7610, R131 ;  /* 0x00007610ffae7816 */ /* 0x000fe20000000083 */
[----:B------:R-:W-:-:S02]  /*14c0*/  FFMA.FTZ R202, R38, R167, R202 ;  /* 0x000000a726ca7223 */ /* 0x000fc400000100ca */
[----:B------:R-:W-:Y:S02]  /*14d0*/  FADD.FTZ R56, R56, R129 ;  /* 0x0000008138387221 */ /* 0x000fe40000010000 */
[-C--:B------:R-:W-:Y:S02]  /*14e0*/  FFMA.FTZ R88, R173, R129.reuse, R88 ;  /* 0x00000081ad587223 */ /* 0x080fe40000010058 */
[----:B------:R-:W-:Y:S02]  /*14f0*/  FMUL.FTZ R176, R14, R129 ;  /* 0x000000810eb07220 */ /* 0x000fe40000410000 */
[----:B------:R-:W-:Y:S02]  /*1500*/  FMUL.FTZ R171, R199, R130 ;  /* 0x00000082c7ab7220 */ /* 0x000fe40000410000 */
[----:B------:R-:W-:Y:S02]  /*1510*/  FMUL.FTZ R172, R16, R135 ;  /* 0x0000008710ac7220 */ /* 0x000fe40000410000 */
[----:B------:R-:W-:-:S02]  /*1520*/  FADD.FTZ R129, R128, R169 ;  /* 0x000000a980817221 */ /* 0x000fc40000010000 */
[----:B------:R-:W-:Y:S02]  /*1530*/  FFMA.FTZ R202, R168, R169, R202 ;  /* 0x000000a9a8ca7223 */ /* 0x000fe400000100ca */
[----:B------:R-:W-:Y:S02]  /*1540*/  FMUL.FTZ R170, R199, R170 ;  /* 0x000000aac7aa7220 */ /* 0x000fe40000410000 */
[----:B------:R-:W-:Y:S02]  /*1550*/  FMUL.FTZ R177, R15, R132 ;  /* 0x000000840fb17220 */ /* 0x000fe40000410000 */
[----:B------:R-:W-:Y:S02]  /*1560*/  FADD.FTZ R128, R129, R172 ;  /* 0x000000ac81807221 */ /* 0x000fe40000010000 */
[----:B------:R-:W-:Y:S02]  /*1570*/  FFMA.FTZ R202, R171, R172, R202 ;  /* 0x000000acabca7223 */ /* 0x000fe400000100ca */
[----:B------:R-:W-:-:S02]  /*1580*/  FADD.FTZ R178, -R200, R179 ;  /* 0x000000b3c8b27221 */ /* 0x000fc40000010100 */
[----:B------:R-:W-:Y:S02]  /*1590*/  FADD.FTZ R129, R128, R177 ;  /* 0x000000b180817221 */ /* 0x000fe40000010000 */
[----:B------:R-:W-:Y:S02]  /*15a0*/  FFMA.FTZ R202, R170, R177, R202 ;  /* 0x000000b1aaca7223 */ /* 0x000fe400000100ca */
[----:B------:R-:W-:Y:S02]  /*15b0*/  FADD.FTZ R130, -R200, R181 ;  /* 0x000000b5c8827221 */ /* 0x000fe40000010100 */
[----:B------:R-:W-:Y:S02]  /*15c0*/  FMUL.FTZ R178, R199, R178 ;  /* 0x000000b2c7b27220 */ /* 0x000fe40000410000 */
[----:B------:R-:W-:Y:S02]  /*15d0*/  FMUL.FTZ R179, R13, R134 ;  /* 0x000000860db37220 */ /* 0x000fe40000410000 */
[----:B------:R-:W-:-:S02]  /*15e0*/  FADD.FTZ R128, R129, R176 ;  /* 0x000000b081807221 */ /* 0x000fc40000010000 */
[----:B------:R-:W-:Y:S02]  /*15f0*/  FFMA.FTZ R202, R173, R176, R202 ;  /* 0x000000b0adca7223 */ /* 0x000fe400000100ca */
[----:B------:R-:W-:Y:S02]  /*1600*/  FMUL.FTZ R181, R199, R130 ;  /* 0x00000082c7b57220 */ /* 0x000fe40000410000 */
[----:B------:R-:W-:Y:S02]  /*1610*/  FMUL.FTZ R180, R12, R183 ;  /* 0x000000b70cb47220 */ /* 0x000fe40000410000 */
[----:B------:R-:W-:Y:S02]  /*1620*/  FADD.FTZ R130, -R200, R203 ;  /* 0x000000cbc8827221 */ /* 0x000fe40000010100 */
[----:B------:R-:W-:Y:S02]  /*1630*/  FADD.FTZ R129, R128, R179 ;  /* 0x000000b380817221 */ /* 0x000fe40000010000 */
[----:B------:R-:W-:-:S02]  /*1640*/  FFMA.FTZ R202, R178, R179, R202 ;  /* 0x000000b3b2ca7223 */ /* 0x000fc400000100ca */
[----:B------:R-:W-:Y:S02]  /*1650*/  FADD.FTZ R58, R58, R183 ;  /* 0x000000b73a3a7221 */ /* 0x000fe40000010000 */
[----:B------:R-:W-:Y:S02]  /*1660*/  FFMA.FTZ R90, R181, R183, R90 ;  /* 0x000000b7b55a7223 */ /* 0x000fe4000001005a */
[----:B------:R-:W-:Y:S02]  /*1670*/  FMUL.FTZ R182, R11, R174 ;  /* 0x000000ae0bb67220 */ /* 0x000fe40000410000 */
[----:B------:R-:W-:Y:S02]  /*1680*/  FMUL.FTZ R183, R199, R130 ;  /* 0x00000082c7b77220 */ /* 0x000fe40000410000 */
        /* <DEDUP_REMOVED lines=14> */
.L_x_56:
[----:B------:R-:W-:Y:S05]  /*1770*/  BSYNC B1 ;  /* 0x0000000000017941 */ /* 0x000fea0003800000 */
.L_x_55:
[----:B------:R-:W-:Y:S01]  /*1780*/  BSSY B1, `(.L_x_57) ;  /* 0x0000055000017945 */ /* 0x000fe20003800000 */
[----:B------:R-:W-:Y:S05]  /*1790*/  @!P5 BRA `(.L_x_58) ;  /* 0x000005300000d947 */ /* 0x000fea0003800000 */
[----:B------:R-:W-:-:S04]  /*17a0*/  LEA R132, P0, R175, c[0x0][0x188], 0x4 ;  /* 0x00006200af847a11 */ /* 0x000fc800078020ff */
[----:B------:R-:W-:Y:S02]  /*17b0*/  LEA.HI.X R133, R175, c[0x0][0x18c], RZ, 0x4, P0 ;  /* 0x00006300af857a11 */ /* 0x000fe400000f24ff */
[----:B------:R-:W-:-:S04]  /*17c0*/  MOV R128, 0x10 ;  /* 0x0000001000807802 */ /* 0x000fc80000000f00 */
        /* <DEDUP_REMOVED lines=8> */
[--C-:B--2---:R-:W-:Y:S02]  /*1850*/  PRMT R37, RZ, 0x5410, R132.reuse ;  /* 0x00005410ff257816 */ /* 0x104fe40000000084 */
[----:B0-----:R-:W-:Y:S02]  /*1860*/  PRMT R175, RZ, 0x7610, R132 ;  /* 0x00007610ffaf7816 */ /* 0x001fe40000000084 */
[----:B------:R-:W-:Y:S01]  /*1870*/  PRMT R185, RZ, 0x5410, R133 ;  /* 0x00005410ffb97816 */ /* 0x000fe20000000085 */
[C---:B------:R-:W-:Y:S01]  /*1880*/  FADD.FTZ R132, -R200.reuse, R37 ;  /* 0x00000025c8847221 */ /* 0x040fe20000010100 */
[----:B------:R-:W-:Y:S01]  /*1890*/  PRMT R133, RZ, 0x7610, R133 ;  /* 0x00007610ff857816 */ /* 0x000fe20000000085 */
[C---:B------:R-:W-:Y:S01]  /*18a0*/  FADD.FTZ R184, -R200.reuse, R175 ;  /* 0x000000afc8b87221 */ /* 0x040fe20000010100 */
[----:B---3--:R-:W-:Y:S01]  /*18b0*/  PRMT R186, RZ, 0x5410, R128 ;  /* 0x00005410ffba7816 */ /* 0x008fe20000000080 */
[C---:B-----5:R-:W-:Y:S01]  /*18c0*/  FMUL.FTZ R37, R199.reuse, R132 ;  /* 0x00000084c7257220 */ /* 0x060fe20000410000 */
[--C-:B------:R-:W-:Y:S01]  /*18d0*/  PRMT R187, RZ, 0x5410, R134.reuse ;  /* 0x00005410ffbb7816 */ /* 0x100fe20000000086 */
[C---:B------:R-:W-:Y:S01]  /*18e0*/  FADD.FTZ R188, -R200.reuse, R133 ;  /* 0x00000085c8bc7221 */ /* 0x040fe20000010100 */
[----:B------:R-:W-:Y:S01]  /*18f0*/  PRMT R189, RZ, 0x7610, R134 ;  /* 0x00007610ffbd7816 */ /* 0x000fe20000000086 */
[----:B------:R-:W-:Y:S01]  /*1900*/  FADD.FTZ R134, -R200, R185 ;  /* 0x000000b9c8867221 */ /* 0x000fe20000010100 */
[----:B------:R-:W-:Y:S01]  /*1910*/  PRMT R128, RZ, 0x7610, R128 ;  /* 0x00007610ff807816 */ /* 0x000fe20000000080 */
[----:B------:R-:W-:Y:S01]  /*1920*/  FADD.FTZ R52, R52, R186 ;  /* 0x000000ba34347221 */ /* 0x000fe20000010000 */
[--C-:B------:R-:W-:Y:S01]  /*1930*/  PRMT R190, RZ, 0x5410, R129.reuse ;  /* 0x00005410ffbe7816 */ /* 0x100fe20000000081 */
[----:B------:R-:W-:Y:S01]  /*1940*/  FMUL.FTZ R184, R199, R184 ;  /* 0x000000b8c7b87220 */ /* 0x000fe20000410000 */
[----:B------:R-:W-:Y:S01]  /*1950*/  PRMT R129, RZ, 0x7610, R129 ;  /* 0x00007610ff817816 */ /* 0x000fe20000000081 */
[-C--:B------:R-:W-:Y:S01]  /*1960*/  FFMA.FTZ R84, R37, R186.reuse, R84 ;  /* 0x000000ba25547223 */ /* 0x080fe20000010054 */
[----:B------:R-:W-:Y:S01]  /*1970*/  PRMT R191, RZ, 0x5410, R135 ;  /* 0x00005410ffbf7816 */ /* 0x000fe20000000087 */
[----:B------:R-:W-:Y:S01]  /*1980*/  FMUL.FTZ R186, R9, R186 ;  /* 0x000000ba09ba7220 */ /* 0x000fe20000410000 */
[--C-:B------:R-:W-:Y:S01]  /*1990*/  PRMT R192, RZ, 0x5410, R130.reuse ;  /* 0x00005410ffc07816 */ /* 0x100fe20000000082 */
[----:B------:R-:W-:Y:S01]  /*19a0*/  FADD.FTZ R174, -R200, R187 ;  /* 0x000000bbc8ae7221 */ /* 0x000fe20000010100 */
[----:B------:R-:W-:Y:S01]  /*19b0*/  PRMT R130, RZ, 0x7610, R130 ;  /* 0x00007610ff827816 */ /* 0x000fe20000000082 */
[----:B------:R-:W-:Y:S01]  /*19c0*/  FADD.FTZ R53, R53, R128 ;  /* 0x0000008035357221 */ /* 0x000fe20000010000 */
[----:B------:R-:W-:Y:S01]  /*19d0*/  PRMT R135, RZ, 0x7610, R135 ;  /* 0x00007610ff877816 */ /* 0x000fe20000000087 */
[----:B------:R-:W-:Y:S01]  /*19e0*/  FMUL.FTZ R185, R199, R134 ;  /* 0x00000086c7b97220 */ /* 0x000fe20000410000 */
[----:B------:R-:W-:Y:S01]  /*19f0*/  PRMT R133, RZ, 0x5410, R131 ;  /* 0x00005410ff857816 */ /* 0x000fe20000000083 */
[-C--:B------:R-:W-:Y:S01]  /*1a00*/  FFMA.FTZ R85, R184, R128.reuse, R85 ;  /* 0x00000080b8557223 */ /* 0x080fe20000010055 */
[----:B------:R-:W-:Y:S01]  /*1a10*/  PRMT R131, RZ, 0x7610, R131 ;  /* 0x00007610ff837816 */ /* 0x000fe20000000083 */
[----:B------:R-:W-:-:S02]  /*1a20*/  FMUL.FTZ R187, R8, R128 ;  /* 0x0000008008bb7220 */ /* 0x000fc40000410000 */
[----:B------:R-:W-:Y:S02]  /*1a30*/  FMUL.FTZ R188, R199, R188 ;  /* 0x000000bcc7bc7220 */ /* 0x000fe40000410000 */
[----:B------:R-:W-:Y:S02]  /*1a40*/  FADD.FTZ R128, R201, R186 ;  /* 0x000000bac9807221 */ /* 0x000fe40000010000 */
[----:B------:R-:W-:Y:S02]  /*1a50*/  FFMA.FTZ R202, R37, R186, R202 ;  /* 0x000000ba25ca7223 */ /* 0x000fe400000100ca */
[----:B------:R-:W-:Y:S02]  /*1a60*/  FADD.FTZ R194, -R200, R189 ;  /* 0x000000bdc8c27221 */ /* 0x000fe40000010100 */
[----:B------:R-:W-:Y:S02]  /*1a70*/  FADD.FTZ R54, R54, R190 ;  /* 0x000000be36367221 */ /* 0x000fe40000010000 */
[----:B------:R-:W-:-:S02]  /*1a80*/  FFMA.FTZ R86, R185, R190, R86 ;  /* 0x000000beb9567223 */ /* 0x000fc40000010056 */
[----:B------:R-:W-:Y:S02]  /*1a90*/  FADD.FTZ R55, R55, R129 ;  /* 0x0000008137377221 */ /* 0x000fe40000010000 */
[-C--:B------:R-:W-:Y:S02]  /*1aa0*/  FFMA.FTZ R87, R188, R129.reuse, R87 ;  /* 0x00000081bc577223 */ /* 0x080fe40000010057 */
[----:B------:R-:W-:Y:S02]  /*1ab0*/  FMUL.FTZ R189, R6, R129 ;  /* 0x0000008106bd7220 */ /* 0x000fe40000410000 */
[----:B------:R-:W-:Y:S02]  /*1ac0*/  FMUL.FTZ R190, R7, R190 ;  /* 0x000000be07be7220 */ /* 0x000fe40000410000 */
[----:B------:R-:W-:Y:S02]  /*1ad0*/  FADD.FTZ R129, R128, R187 ;  /* 0x000000bb80817221 */ /* 0x000fe40000010000 */
[----:B------:R-:W-:-:S02]  /*1ae0*/  FFMA.FTZ R202, R184, R187, R202 ;  /* 0x000000bbb8ca7223 */ /* 0x000fc400000100ca */
[----:B------:R-:W-:Y:S02]  /*1af0*/  FADD.FTZ R196, -R200, R191 ;  /* 0x000000bfc8c47221 */ /* 0x000fe40000010100 */
[----:B------:R-:W-:Y:S02]  /*1b00*/  FMUL.FTZ R191, R199, R174 ;  /* 0x000000aec7bf7220 */ /* 0x000fe40000410000 */
[----:B------:R-:W-:Y:S02]  /*1b10*/  FADD.FTZ R128, R129, R190 ;  /* 0x000000be81807221 */ /* 0x000fe40000010000 */
[----:B------:R-:W-:Y:S02]  /*1b20*/  FFMA.FTZ R202, R185, R190, R202 ;  /* 0x000000beb9ca7223 */ /* 0x000fe400000100ca */
[----:B------:R-:W-:Y:S02]  /*1b30*/  FADD.FTZ R48, R48, R192 ;  /* 0x000000c030307221 */ /* 0x000fe40000010000 */
[----:B------:R-:W-:-:S02]  /*1b40*/  FFMA.FTZ R80, R191, R192, R80 ;  /* 0x000000c0bf507223 */ /* 0x000fc40000010050 */
[----:B------:R-:W-:Y:S02]  /*1b50*/  FMUL.FTZ R192, R5, R192 ;  /* 0x000000c005c07220 */ /* 0x000fe40000410000 */
[----:B------:R-:W-:Y:S02]  /*1b60*/  FADD.FTZ R129, R128, R189 ;  /* 0x000000bd80817221 */ /* 0x000fe40000010000 */
[----:B------:R-:W-:Y:S02]  /*1b70*/  FFMA.FTZ R202, R188, R189, R202 ;  /* 0x000000bdbcca7223 */ /* 0x000fe400000100ca */
[----:B------:R-:W-:Y:S02]  /*1b80*/  FMUL.FTZ R194, R199, R194 ;  /* 0x000000c2c7c27220 */ /* 0x000fe40000410000 */
[----:B------:R-:W-:Y:S02]  /*1b90*/  FMUL.FTZ R193, R4, R130 ;  /* 0x0000008204c17220 */ /* 0x000fe40000410000 */
[----:B------:R-:W-:-:S02]  /*1ba0*/  FADD.FTZ R128, R129, R192 ;  /* 0x000000c081807221 */ /* 0x000fc40000010000 */
[----:B------:R-:W-:Y:S02]  /*1bb0*/  FFMA.FTZ R202, R191, R192, R202 ;  /* 0x000000c0bfca7223 */ /* 0x000fe400000100ca */
[----:B------:R-:W-:Y:S02]  /*1bc0*/  FMUL.FTZ R195, R199, R196 ;  /* 0x000000c4c7c37220 */ /* 0x000fe40000410000 */
[----:B------:R-:W-:Y:S02]  /*1bd0*/  FADD.FTZ R198, -R200, R135 ;  /* 0x00000087c8c67221 */ /* 0x000fe40000010100 */
        /* <DEDUP_REMOVED lines=15> */
.L_x_58:
[----:B------:R-:W-:Y:S05]  /*1cd0*/  BSYNC B1 ;  /* 0x0000000000017941 */ /* 0x000fea0003800000 */
.L_x_57:
[----:B------:R-:W-:Y:S05]  /*1ce0*/  BRA.DIV ~URZ, `(.L_x_59) ;  /* 0x000029827f007947 */ /* 0x000fea000b800000 */
[----:B------:R0:W1:Y:S02]  /*1cf0*/  SHFL.BFLY PT, R130, R201, 0x1, 0x1f ;  /* 0x0c201f00c9827f89 */ /* 0x00006400000e0000 */
.L_x_70:
[----:B------:R-:W-:Y:S05]  /*1d00*/  BRA.DIV ~URZ, `(.L_x_60) ;  /* 0x000029e27f007947 */ /* 0x000fea000b800000 */
[----:B------:R-:W2:Y:S01]  /*1d10*/  SHFL.BFLY PT, R129, R202, 0x1, 0x1f ;  /* 0x0c201f00ca817f89 */ /* 0x000ea200000e0000 */
[----:B01----:R-:W-:-:S05]  /*1d20*/  FADD.FTZ R201, R130, R201 ;  /* 0x000000c982c97221 */ /* 0x003fca0000010000 */
[----:B------:R-:W0:Y:S01]  /*1d30*/  SHFL.BFLY PT, R128, R201, 0x2, 0x1f ;  /* 0x0c401f00c9807f89 */ /* 0x000e2200000e0000 */
[----:B--2---:R-:W-:-:S05]  /*1d40*/  FADD.FTZ R129, R129, R202 ;  /* 0x000000ca81817221 */ /* 0x004fca0000010000 */
[----:B------:R-:W1:Y:S01]  /*1d50*/  SHFL.BFLY PT, R130, R129, 0x2, 0x1f ;  /* 0x0c401f0081827f89 */ /* 0x000e6200000e0000 */
[----:B0-----:R-:W-:-:S05]  /*1d60*/  FADD.FTZ R128, R128, R201 ;  /* 0x000000c980807221 */ /* 0x001fca0000010000 */
[----:B------:R-:W0:Y:S01]  /*1d70*/  SHFL.BFLY PT, R131, R128, 0x4, 0x1f ;  /* 0x0c801f0080837f89 */ /* 0x000e2200000e0000 */
[----:B-1----:R-:W-:-:S05]  /*1d80*/  FADD.FTZ R130, R129, R130 ;  /* 0x0000008281827221 */ /* 0x002fca0000010000 */
[----:B------:R-:W1:Y:S01]  /*1d90*/  SHFL.BFLY PT, R133, R130, 0x4, 0x1f ;  /* 0x0c801f0082857f89 */ /* 0x000e6200000e0000 */
[----:B0-----:R-:W-:-:S05]  /*1da0*/  FADD.FTZ R131, R128, R131 ;  /* 0x0000008380837221 */ /* 0x001fca0000010000 */
[----:B------:R-:W0:Y:S01]  /*1db0*/  SHFL.BFLY PT, R132, R131, 0x8, 0x1f ;  /* 0x0d001f0083847f89 */ /* 0x000e2200000e0000 */
[----:B-1----:R-:W-:-:S05]  /*1dc0*/  FADD.FTZ R133, R130, R133 ;  /* 0x0000008582857221 */ /* 0x002fca0000010000 */
[----:B------:R-:W1:Y:S01]  /*1dd0*/  SHFL.BFLY PT, R134, R133, 0x8, 0x1f ;  /* 0x0d001f0085867f89 */ /* 0x000e6200000e0000 */
[----:B0-----:R-:W-:-:S05]  /*1de0*/  FADD.FTZ R132, R131, R132 ;  /* 0x0000008483847221 */ /* 0x001fca0000010000 */
[----:B------:R0:W2:Y:S01]  /*1df0*/  SHFL.BFLY PT, R135, R132, 0x10, 0x1f ;  /* 0x0e001f0084877f89 */ /* 0x0000a200000e0000 */
[----:B-1----:R-:W-:-:S05]  /*1e00*/  FADD.FTZ R134, R133, R134 ;  /* 0x0000008685867221 */ /* 0x002fca0000010000 */
[----:B------:R0:W1:Y:S02]  /*1e10*/  SHFL.BFLY PT, R129, R134, 0x10, 0x1f ;  /* 0x0e001f0086817f89 */ /* 0x00006400000e0000 */
.L_x_71:
[----:B--2---:R-:W-:Y:S01]  /*1e20*/  FADD.FTZ R135, R135, R132 ;  /* 0x0000008487877221 */ /* 0x004fe20000010000 */
[----:B------:R-:W-:Y:S01]  /*1e30*/  BSSY B1, `(.L_x_61) ;  /* 0x0000063000017945 */ /* 0x000fe20003800000 */
[----:B-1----:R-:W-:Y:S02]  /*1e40*/  FADD.FTZ R129, R129, R134 ;  /* 0x0000008681817221 */ /* 0x002fe40000010000 */
[----:B------:R-:W-:Y:S02]  /*1e50*/  FMUL.FTZ R135, R135, c[0x0][0x1e0] ;  /* 0x0000780087877a20 */ /* 0x000fe40000410000 */
[----:B------:R-:W-:-:S03]  /*1e60*/  FMUL.FTZ R200, R129, c[0x0][0x1e0] ;  /* 0x0000780081c87a20 */ /* 0x000fc60000410000 */
[----:B------:R-:W-:Y:S01]  /*1e70*/  FSEL R201, R135, RZ, !P1 ;  /* 0x000000ff87c97208 */ /* 0x000fe20004800000 */
[----:B------:R-:W-:Y:S05]  /*1e80*/  @!P2 BRA `(.L_x_62) ;  /* 0x000005d00000a947 */ /* 0x000fea0003800000 */
[----:B------:R-:W-:Y:S01]  /*1e90*/  ISETP.NE.U32.AND P0, PT, RZ, c[0x0][0x218], PT ;  /* 0x00008600ff007a0c */ /* 0x000fe20003f05070 */
[-CC-:B------:R-:W-:Y:S01]  /*1ea0*/  FFMA.FTZ R129, R137, R200.reuse, R201.reuse ;  /* 0x000000c889817223 */ /* 0x180fe200000100c9 */
[----:B------:R-:W-:Y:S01]  /*1eb0*/  ISETP.NE.U32.AND P1, PT, RZ, c[0x0][0x258], PT ;  /* 0x00009600ff007a0c */ /* 0x000fe20003f25070 */
[-C--:B------:R-:W-:Y:S01]  /*1ec0*/  FFMA.FTZ R130, R136, R200.reuse, R201 ;  /* 0x000000c888827223 */ /* 0x080fe200000100c9 */
[----:B------:R-:W-:Y:S01]  /*1ed0*/  ISETP.NE.AND.EX P0, PT, RZ, c[0x0][0x21c], PT, P0 ;  /* 0x00008700ff007a0c */ /* 0x000fe20003f05300 */
[----:B------:R-:W-:Y:S01]  /*1ee0*/  FADD.FTZ R128, R138, -R129 ;  /* 0x800000818a807221 */ /* 0x000fe20000010000 */
[----:B------:R-:W-:Y:S01]  /*1ef0*/  ISETP.NE.AND.EX P1, PT, RZ, c[0x0][0x25c], PT, P1 ;  /* 0x00009700ff007a0c */ /* 0x000fe20003f25310 */
[----:B------:R-:W-:Y:S01]  /*1f00*/  FFMA.FTZ R129, R141, R200, R201 ;  /* 0x000000c88d817223 */ /* 0x000fe200000100c9 */
[----:B------:R-:W-:Y:S01]  /*1f10*/  ISETP.NE.U32.AND P6, PT, RZ, c[0x0][0x250], PT ;  /* 0x00009400ff007a0c */ /* 0x000fe20003fc5070 */
[----:B-----5:R-:W-:-:S02]  /*1f20*/  FMUL.FTZ R128, R199, R128 ;  /* 0x00000080c7807220 */ /* 0x020fc40000410000 */
[----:B0-----:R-:W-:Y:S01]  /*1f30*/  FADD.FTZ R132, R142, -R129 ;  /* 0x800000818e847221 */ /* 0x001fe20000010000 */
[----:B------:R-:W-:Y:S01]  /*1f40*/  ISETP.NE.AND.EX P6, PT, RZ, c[0x0][0x254], PT, P6 ;  /* 0x00009500ff007a0c */ /* 0x000fe20003fc5360 */
[----:B------:R-:W-:Y:S02]  /*1f50*/  FFMA.FTZ R134, R140, R200, R201 ;  /* 0x000000c88c867223 */ /* 0x000fe400000100c9 */
[----:B------:R-:W-:Y:S02]  /*1f60*/  FADD.FTZ R130, R139, -R130 ;  /* 0x800000828b827221 */ /* 0x000fe40000010000 */
[----:B------:R-:W-:Y:S01]  /*1f70*/  @P0 PRMT R129, RZ, 0x5410, R44 ;  /* 0x00005410ff810816 */ /* 0x000fe2000000002c */
[----:B------:R-:W-:Y:S01]  /*1f80*/  FADD.FTZ R134, R145, -R134 ;  /* 0x8000008691867221 */ /* 0x000fe20000010000 */
[----:B------:R-:W-:Y:S01]  /*1f90*/  @P0 PRMT R133, RZ, 0x7610, R45 ;  /* 0x00007610ff850816 */ /* 0x000fe2000000002d */
[----:B------:R-:W-:Y:S02]  /*1fa0*/  FMUL.FTZ R131, R199, R132 ;  /* 0x00000084c7837220 */ /* 0x000fe40000410000 */
[----:B------:R-:W-:-:S02]  /*1fb0*/  @P0 FADD.FTZ R128, R128, R129 ;  /* 0x0000008180800221 */ /* 0x000fc40000010000 */
[C---:B------:R-:W-:Y:S01]  /*1fc0*/  FMUL.FTZ R129, R199.reuse, R130 ;  /* 0x00000082c7817220 */ /* 0x040fe20000410000 */
[----:B------:R-:W-:Y:S01]  /*1fd0*/  @P0 PRMT R130, RZ, 0x7610, R44 ;  /* 0x00007610ff820816 */ /* 0x000fe2000000002c */
[----:B------:R-:W-:Y:S01]  /*1fe0*/  FMUL.FTZ R174, R199, R134 ;  /* 0x00000086c7ae7220 */ /* 0x000fe20000410000 */
[----:B------:R-:W-:Y:S01]  /*1ff0*/  @P6 F2FP.BF16.PACK_AB R208, RZ, R128 ;  /* 0x00000080ffd0623e */ /* 0x000fe200000010ff */
[-C--:B------:R-:W-:Y:S02]  /*2000*/  FFMA.FTZ R132, R146, R200.reuse, R201 ;  /* 0x000000c892847223 */ /* 0x080fe400000100c9 */
[----:B------:R-:W-:Y:S01]  /*2010*/  @P0 FADD.FTZ R129, R129, R130 ;  /* 0x0000008281810221 */ /* 0x000fe20000010000 */
[----:B------:R-:W-:Y:S01]  /*2020*/  @P0 PRMT R130, RZ, 0x5410, R45 ;  /* 0x00005410ff820816 */ /* 0x000fe2000000002d */
[----:B------:R-:W-:Y:S01]  /*2030*/  @P0 FADD.FTZ R174, R174, R133 ;  /* 0x00000085aeae0221 */ /* 0x000fe20000010000 */
[----:B------:R-:W-:Y:S01]  /*2040*/  @P6 PRMT R124, R208, 0x7610, R124 ;  /* 0x00007610d07c6816 */ /* 0x000fe2000000007c */
[----:B------:R-:W-:Y:S01]  /*2050*/  FFMA.FTZ R133, R143, R200, R201 ;  /* 0x000000c88f857223 */ /* 0x000fe200000100c9 */
[----:B------:R-:W-:Y:S01]  /*2060*/  @P6 F2FP.BF16.PACK_AB R209, RZ, R129 ;  /* 0x00000081ffd1623e */ /* 0x000fe200000010ff */
[----:B------:R-:W-:Y:S01]  /*2070*/  FADD.FTZ R132, R147, -R132 ;  /* 0x8000008493847221 */ /* 0x000fe20000010000 */
[----:B------:R-:W-:Y:S01]  /*2080*/  @P6 F2FP.BF16.PACK_AB R211, RZ, R174 ;  /* 0x000000aeffd3623e */ /* 0x000fe200000010ff */
[----:B------:R-:W-:Y:S01]  /*2090*/  @P0 FADD.FTZ R131, R131, R130 ;  /* 0x0000008283830221 */ /* 0x000fe20000010000 */
[----:B------:R-:W-:Y:S01]  /*20a0*/  @P6 PRMT R124, R124, 0x5410, R209 ;  /* 0x000054107c7c6816 */ /* 0x000fe200000000d1 */
[----:B------:R-:W-:Y:S01]  /*20b0*/  FADD.FTZ R130, R144, -R133 ;  /* 0x8000008590827221 */ /* 0x000fe20000010000 */
[----:B------:R-:W-:Y:S01]  /*20c0*/  @P0 PRMT R133, RZ, 0x5410, R46 ;  /* 0x00005410ff850816 */ /* 0x000fe2000000002e */
[-CC-:B------:R-:W-:Y:S01]  /*20d0*/  FFMA.FTZ R135, R149, R200.reuse, R201.reuse ;  /* 0x000000c895877223 */ /* 0x180fe200000100c9 */
[----:B------:R-:W-:Y:S01]  /*20e0*/  @P6 F2FP.BF16.PACK_AB R210, RZ, R131 ;  /* 0x00000083ffd2623e */ /* 0x000fe200000010ff */
[----:B------:R-:W-:-:S02]  /*20f0*/  FFMA.FTZ R175, R151, R200, R201 ;  /* 0x000000c897af7223 */ /* 0x000fc400000100c9 */
[C---:B------:R-:W-:Y:S01]  /*2100*/  FMUL.FTZ R203, R199.reuse, R132 ;  /* 0x00000084c7cb7220 */ /* 0x040fe20000410000 */
[----:B------:R-:W-:Y:S01]  /*2110*/  @P0 PRMT R132, RZ, 0x7610, R46 ;  /* 0x00007610ff840816 */ /* 0x000fe2000000002e */
[----:B------:R-:W-:Y:S01]  /*2120*/  FMUL.FTZ R130, R199, R130 ;  /* 0x00000082c7827220 */ /* 0x000fe20000410000 */
[----:B------:R-:W-:Y:S01]  /*2130*/  @P6 PRMT R125, R210, 0x7610, R125 ;  /* 0x00007610d27d6816 */ /* 0x000fe2000000007d */
[----:B------:R-:W-:Y:S01]  /*2140*/  FADD.FTZ R134, R148, -R135 ;  /* 0x8000008794867221 */ /* 0x000fe20000010000 */
[----:B------:R-:W-:Y:S01]  /*2150*/  @P1 F2FP.BF16.PACK_AB R135, RZ, R174 ;  /* 0x000000aeff87123e */ /* 0x000fe200000010ff */
[----:B------:R-:W-:Y:S01]  /*2160*/  FADD.FTZ R202, R150, -R175 ;  /* 0x800000af96ca7221 */ /* 0x000fe20000010000 */
[----:B------:R-:W-:Y:S01]  /*2170*/  @P6 PRMT R125, R125, 0x5410, R211 ;  /* 0x000054107d7d6816 */ /* 0x000fe200000000d3 */
[----:B------:R-:W-:Y:S01]  /*2180*/  @P0 FADD.FTZ R130, R130, R133 ;  /* 0x0000008582820221 */ /* 0x000fe20000010000 */
[--C-:B------:R-:W-:Y:S01]  /*2190*/  @P0 PRMT R133, RZ, 0x5410, R47.reuse ;  /* 0x00005410ff850816 */ /* 0x100fe2000000002f */
[----:B------:R-:W-:Y:S01]  /*21a0*/  @P0 FADD.FTZ R203, R203, R132 ;  /* 0x00000084cbcb0221 */ /* 0x000fe20000010000 */
[----:B------:R-:W-:Y:S01]  /*21b0*/  @P0 PRMT R132, RZ, 0x7610, R47 ;  /* 0x00007610ff840816 */ /* 0x000fe2000000002f */
[C---:B------:R-:W-:Y:S01]  /*21c0*/  FMUL.FTZ R204, R199.reuse, R134 ;  /* 0x00000086c7cc7220 */ /* 0x040fe20000410000 */
[----:B------:R-:W-:Y:S01]  /*21d0*/  @P1 F2FP.BF16.PACK_AB R175, RZ, R130 ;  /* 0x00000082ffaf123e */ /* 0x000fe200000010ff */
[----:B------:R-:W-:Y:S01]  /*21e0*/  FMUL.FTZ R207, R199, R202 ;  /* 0x000000cac7cf7220 */ /* 0x000fe20000410000 */
[----:B------:R-:W-:Y:S01]  /*21f0*/  @P1 F2FP.BF16.PACK_AB R134, RZ, R131 ;  /* 0x00000083ff86123e */ /* 0x000fe200000010ff */
[----:B------:R-:W-:Y:S01]  /*2200*/  @P0 FADD.FTZ R204, R204, R133 ;  /* 0x00000085cccc0221 */ /* 0x000fe20000010000 */
[----:B------:R-:W-:Y:S01]  /*2210*/  @P1 PRMT R122, R175, 0x7610, R122 ;  /* 0x00007610af7a1816 */ /* 0x000fe2000000007a */
[----:B------:R-:W-:Y:S01]  /*2220*/  @P0 FADD.FTZ R207, R207, R132 ;  /* 0x00000084cfcf0221 */ /* 0x000fe20000010000 */
[----:B------:R-:W-:Y:S01]  /*2230*/  ISETP.NE.U32.AND P0, PT, RZ, c[0x0][0x258], PT ;  /* 0x00009600ff007a0c */ /* 0x000fe20003f05070 */
[----:B------:R-:W-:Y:S01]  /*2240*/  HFMA2.MMA R175, -RZ, RZ, 0, 9.5367431640625e-07 ;  /* 0x00000010ffaf7435 */ /* 0x000fe200000001ff */
[----:B------:R-:W-:-:S02]  /*2250*/  @P1 F2FP.BF16.PACK_AB R132, RZ, R128 ;  /* 0x00000080ff84123e */ /* 0x000fc400000010ff */
[----:B------:R-:W-:Y:S02]  /*2260*/  ISETP.NE.AND.EX P0, PT, RZ, c[0x0][0x25c], PT, P0 ;  /* 0x00009700ff007a0c */ /* 0x000fe40003f05300 */
[----:B------:R-:W-:Y:S02]  /*2270*/  @P1 F2FP.BF16.PACK_AB R205, RZ, R204 ;  /* 0x000000ccffcd123e */ /* 0x000fe400000010ff */
[----:B------:R-:W-:Y:S02]  /*2280*/  @P1 F2FP.BF16.PACK_AB R133, RZ, R129 ;  /* 0x00000081ff85123e */ /* 0x000fe400000010ff */
[----:B------:R-:W-:Y:S02]  /*2290*/  @P1 F2FP.BF16.PACK_AB R202, RZ, R203 ;  /* 0x000000cbffca123e */ /* 0x000fe400000010ff */
[----:B------:R-:W-:Y:S02]  /*22a0*/  @P1 F2FP.BF16.PACK_AB R206, RZ, R207 ;  /* 0x000000cfffce123e */ /* 0x000fe400000010ff */
[----:B------:R-:W-:-:S02]  /*22b0*/  @P1 PRMT R120, R132, 0x7610, R120 ;  /* 0x0000761084781816 */ /* 0x000fc40000000078 */
[----:B------:R-:W-:Y:S02]  /*22c0*/  @P1 PRMT R121, R134, 0x7610, R121 ;  /* 0x0000761086791816 */ /* 0x000fe40000000079 */
[----:B------:R-:W-:Y:S02]  /*22d0*/  @P1 PRMT R123, R205, 0x7610, R123 ;  /* 0x00007610cd7b1816 */ /* 0x000fe4000000007b */
[----:B------:R-:W-:Y:S02]  /*22e0*/  @P6 F2FP.BF16.PACK_AB R212, RZ, R130 ;  /* 0x00000082ffd4623e */ /* 0x000fe400000010ff */
[----:B------:R-:W-:Y:S02]  /*22f0*/  @P6 F2FP.BF16.PACK_AB R214, RZ, R204 ;  /* 0x000000ccffd6623e */ /* 0x000fe400000010ff */
[----:B------:R-:W-:Y:S02]  /*2300*/  @P1 PRMT R120, R120, 0x5410, R133 ;  /* 0x0000541078781816 */ /* 0x000fe40000000085 */
[----:B------:R-:W-:Y:S01]  /*2310*/  @P1 PRMT R121, R121, 0x5410, R135 ;  /* 0x0000541079791816 */ /* 0x000fe20000000087 */
[----:B------:R-:W-:Y:S01]  /*2320*/  @P0 IMAD.WIDE.U32 R134, R0, R175, c[0x0][0x258] ;  /* 0x0000960000860625 */ /* 0x000fe200078e00af */
[----:B------:R-:W-:-:S02]  /*2330*/  @P1 PRMT R122, R122, 0x5410, R202 ;  /* 0x000054107a7a1816 */ /* 0x000fc400000000ca */
[----:B------:R-:W-:Y:S02]  /*2340*/  @P1 PRMT R123, R123, 0x5410, R206 ;  /* 0x000054107b7b1816 */ /* 0x000fe400000000ce */
[----:B------:R-:W-:Y:S02]  /*2350*/  @P6 F2FP.BF16.PACK_AB R213, RZ, R203 ;  /* 0x000000cbffd5623e */ /* 0x000fe400000010ff */
[----:B------:R-:W-:Y:S01]  /*2360*/  @P6 F2FP.BF16.PACK_AB R215, RZ, R207 ;  /* 0x000000cfffd7623e */ /* 0x000fe200000010ff */
[----:B------:R0:W-:Y:S01]  /*2370*/  @P0 STG.E.128 [R134.64], R120 ;  /* 0x0000007886000986 */ /* 0x0001e2000c101d04 */
[----:B------:R-:W-:Y:S02]  /*2380*/  @P6 PRMT R126, R212, 0x7610, R126 ;  /* 0x00007610d47e6816 */ /* 0x000fe4000000007e */
[----:B------:R-:W-:Y:S02]  /*2390*/  @P6 PRMT R127, R214, 0x7610, R127 ;  /* 0x00007610d67f6816 */ /* 0x000fe4000000007f */
[----:B------:R-:W-:-:S02]  /*23a0*/  @P6 LEA R132, P1, R0, c[0x0][0x250], 0x4 ;  /* 0x0000940000846a11 */ /* 0x000fc400078220ff */
[----:B------:R-:W-:Y:S02]  /*23b0*/  F2FP.BF16.PACK_AB R128, R129, R128 ;  /* 0x000000808180723e */ /* 0x000fe400000010ff */
[----:B------:R-:W-:Y:S01]  /*23c0*/  F2FP.BF16.PACK_AB R129, R174, R131 ;  /* 0x00000083ae81723e */ /* 0x000fe200000010ff */
[C---:B------:R-:W-:Y:S01]  /*23d0*/  IMAD.WIDE.U32 R174, R0.reuse, R175, c[0x0][0x248] ;  /* 0x0000920000ae7625 */ /* 0x040fe200078e00af */
[----:B------:R-:W-:Y:S02]  /*23e0*/  F2FP.BF16.PACK_AB R130, R203, R130 ;  /* 0x00000082cb82723e */ /* 0x000fe400000010ff */
[----:B------:R-:W-:Y:S02]  /*23f0*/  F2FP.BF16.PACK_AB R131, R207, R204 ;  /* 0x000000cccf83723e */ /* 0x000fe400000010ff */
[----:B------:R-:W-:Y:S02]  /*2400*/  @P6 LEA.HI.X R133, R0, c[0x0][0x254], RZ, 0x4, P1 ;  /* 0x0000950000856a11 */ /* 0x000fe400008f24ff */
[----:B------:R-:W-:Y:S01]  /*2410*/  @P6 PRMT R126, R126, 0x5410, R213 ;  /* 0x000054107e7e6816 */ /* 0x000fe200000000d5 */
[----:B------:R0:W-:Y:S01]  /*2420*/  STG.E.128 [R174.64], R128 ;  /* 0x00000080ae007986 */ /* 0x0001e2000c101d04 */
[----:B------:R-:W-:-:S02]  /*2430*/  @P6 PRMT R127, R127, 0x5410, R215 ;  /* 0x000054107f7f6816 */ /* 0x000fc400000000d7 */
[----:B------:R-:W-:-:S03]  /*2440*/  IADD3 R0, R0, 0x20, RZ ;  /* 0x0000002000007810 */ /* 0x000fc60007ffe0ff */
[----:B------:R0:W-:Y:S04]  /*2450*/  @P6 STG.E.128 [R132.64], R124 ;  /* 0x0000007c84006986 */ /* 0x0001e8000c101d04 */
.L_x_62:
[----:B------:R-:W-:Y:S05]  /*2460*/  BSYNC B1 ;  /* 0x0000000000017941 */ /* 0x000fea0003800000 */
.L_x_61:
[----:B------:R-:W-:Y:S01]  /*2470*/  BSSY B1, `(.L_x_63) ;  /* 0x000005f000017945 */ /* 0x000fe20003800000 */
[----:B------:R-:W-:Y:S05]  /*2480*/  @!P3 BRA `(.L_x_64) ;  /* 0x000005d00000b947 */ /* 0x000fea0003800000 */
[----:B------:R-:W-:Y:S01]  /*2490*/  ISETP.NE.U32.AND P0, PT, RZ, c[0x0][0x218], PT ;  /* 0x00008600ff007a0c */ /* 0x000fe20003f05070 */
[-CC-:B0-----:R-:W-:Y:S01]  /*24a0*/  FFMA.FTZ R129, R39, R200.reuse, R201.reuse ;  /* 0x000000c827817223 */ /* 0x181fe200000100c9 */
        /* <DEDUP_REMOVED lines=8> */
[----:B------:R-:W-:Y:S01]  /*2530*/  FADD.FTZ R132, R158, -R129 ;  /* 0x800000819e847221 */ /* 0x000fe20000010000 */
        /* <DEDUP_REMOVED lines=45> */
[----:B------:R-:W-:Y:S01]  /*2810*/  @P1 F2FP.BF16.PACK_AB R133, RZ, R129 ;  /* 0x00000081ff85123e */ /* 0x000fe200000010ff */
[----:B------:R-:W-:Y:S01]  /*2820*/  @P0 FADD.FTZ R207, R207, R132 ;  /* 0x00000084cfcf0221 */ /* 0x000fe20000010000 */
[----:B------:R-:W-:-:S02]  /*2830*/  ISETP.NE.U32.AND P0, PT, RZ, c[0x0][0x258], PT ;  /* 0x00009600ff007a0c */ /* 0x000fc40003f05070 */
[----:B------:R-:W-:Y:S02]  /*2840*/  @P1 F2FP.BF16.PACK_AB R132, RZ, R128 ;  /* 0x00000080ff84123e */ /* 0x000fe400000010ff */
[----:B------:R-:W-:Y:S02]  /*2850*/  ISETP.NE.AND.EX P0, PT, RZ, c[0x0][0x25c], PT, P0 ;  /* 0x00009700ff007a0c */ /* 0x000fe40003f05300 */
[----:B------:R-:W-:Y:S02]  /*2860*/  @P1 F2FP.BF16.PACK_AB R205, RZ, R204 ;  /* 0x000000ccffcd123e */ /* 0x000fe400000010ff */
[----:B------:R-:W-:Y:S02]  /*2870*/  @P1 F2FP.BF16.PACK_AB R202, RZ, R203 ;  /* 0x000000cbffca123e */ /* 0x000fe400000010ff */
[----:B------:R-:W-:Y:S02]  /*2880*/  @P1 F2FP.BF16.PACK_AB R206, RZ, R207 ;  /* 0x000000cfffce123e */ /* 0x000fe400000010ff */
[----:B------:R-:W-:-:S02]  /*2890*/  @P1 PRMT R120, R132, 0x7610, R120 ;  /* 0x0000761084781816 */ /* 0x000fc40000000078 */
[----:B------:R-:W-:Y:S02]  /*28a0*/  @P1 PRMT R121, R134, 0x7610, R121 ;  /* 0x0000761086791816 */ /* 0x000fe40000000079 */
[----:B------:R-:W-:Y:S01]  /*28b0*/  @P1 PRMT R122, R175, 0x7610, R122 ;  /* 0x00007610af7a1816 */ /* 0x000fe2000000007a */
[----:B------:R-:W-:Y:S01]  /*28c0*/  IMAD.MOV.U32 R175, RZ, RZ, 0x10 ;  /* 0x00000010ffaf7424 */ /* 0x000fe200078e00ff */
[----:B------:R-:W-:Y:S02]  /*28d0*/  @P1 PRMT R123, R205, 0x7610, R123 ;  /* 0x00007610cd7b1816 */ /* 0x000fe4000000007b */
[----:B------:R-:W-:Y:S02]  /*28e0*/  @P6 F2FP.BF16.PACK_AB R212, RZ, R130 ;  /* 0x00000082ffd4623e */ /* 0x000fe400000010ff */
[----:B------:R-:W-:Y:S02]  /*28f0*/  @P6 F2FP.BF16.PACK_AB R214, RZ, R204 ;  /* 0x000000ccffd6623e */ /* 0x000fe400000010ff */
[----:B------:R-:W-:-:S02]  /*2900*/  @P1 PRMT R120, R120, 0x5410, R133 ;  /* 0x0000541078781816 */ /* 0x000fc40000000085 */
[----:B------:R-:W-:Y:S01]  /*2910*/  @P1 PRMT R121, R121, 0x5410, R135 ;  /* 0x0000541079791816 */ /* 0x000fe20000000087 */
[----:B------:R-:W-:Y:S01]  /*2920*/  @P0 IMAD.WIDE.U32 R134, R0, R175, c[0x0][0x258] ;  /* 0x0000960000860625 */ /* 0x000fe200078e00af */
[----:B------:R-:W-:Y:S02]  /*2930*/  @P1 PRMT R122, R122, 0x5410, R202 ;  /* 0x000054107a7a1816 */ /* 0x000fe400000000ca */
[----:B------:R-:W-:Y:S02]  /*2940*/  @P1 PRMT R123, R123, 0x5410, R206 ;  /* 0x000054107b7b1816 */ /* 0x000fe400000000ce */
[----:B------:R-:W-:Y:S02]  /*2950*/  @P6 F2FP.BF16.PACK_AB R213, RZ, R203 ;  /* 0x000000cbffd5623e */ /* 0x000fe400000010ff */
[----:B------:R-:W-:Y:S01]  /*2960*/  @P6 F2FP.BF16.PACK_AB R215, RZ, R207 ;  /* 0x000000cfffd7623e */ /* 0x000fe200000010ff */
[----:B------:R0:W-:Y:S01]  /*2970*/  @P0 STG.E.128 [R134.64], R120 ;  /* 0x0000007886000986 */ /* 0x0001e2000c101d04 */
[----:B------:R-:W-:-:S02]  /*2980*/  @P6 PRMT R126, R212, 0x7610, R126 ;  /* 0x00007610d47e6816 */ /* 0x000fc4000000007e */
[----:B------:R-:W-:Y:S02]  /*2990*/  @P6 PRMT R127, R214, 0x7610, R127 ;  /* 0x00007610d67f6816 */ /* 0x000fe4000000007f */
[----:B------:R-:W-:Y:S02]  /*29a0*/  @P6 LEA R132, P1, R0, c[0x0][0x250], 0x4 ;  /* 0x0000940000846a11 */ /* 0x000fe400078220ff */
[----:B------:R-:W-:Y:S02]  /*29b0*/  F2FP.BF16.PACK_AB R128, R129, R128 ;  /* 0x000000808180723e */ /* 0x000fe400000010ff */
[----:B------:R-:W-:Y:S01]  /*29c0*/  F2FP.BF16.PACK_AB R129, R174, R131 ;  /* 0x00000083ae81723e */ /* 0x000fe200000010ff */
[----:B------:R-:W-:Y:S01]  /*29d0*/  IMAD.WIDE.U32 R174, R0, R175, c[0x0][0x248] ;  /* 0x0000920000ae7625 */ /* 0x000fe200078e00af */
[----:B------:R-:W-:Y:S02]  /*29e0*/  F2FP.BF16.PACK_AB R130, R203, R130 ;  /* 0x00000082cb82723e */ /* 0x000fe400000010ff */
[----:B------:R-:W-:-:S02]  /*29f0*/  F2FP.BF16.PACK_AB R131, R207, R204 ;  /* 0x000000cccf83723e */ /* 0x000fc400000010ff */
[----:B------:R-:W-:Y:S02]  /*2a00*/  @P6 LEA.HI.X R133, R0, c[0x0][0x254], RZ, 0x4, P1 ;  /* 0x0000950000856a11 */ /* 0x000fe400008f24ff */
[----:B------:R-:W-:Y:S01]  /*2a10*/  @P6 PRMT R126, R126, 0x5410, R213 ;  /* 0x000054107e7e6816 */ /* 0x000fe200000000d5 */
[----:B------:R0:W-:Y:S01]  /*2a20*/  STG.E.128 [R174.64], R128 ;  /* 0x00000080ae007986 */ /* 0x0001e2000c101d04 */
[----:B------:R-:W-:Y:S02]  /*2a30*/  @P6 PRMT R127, R127, 0x5410, R215 ;  /* 0x000054107f7f6816 */ /* 0x000fe400000000d7 */
[----:B------:R-:W-:-:S03]  /*2a40*/  IADD3 R0, R0, 0x20, RZ ;  /* 0x0000002000007810 */ /* 0x000fc60007ffe0ff */
[----:B------:R0:W-:Y:S04]  /*2a50*/  @P6 STG.E.128 [R132.64], R124 ;  /* 0x0000007c84006986 */ /* 0x0001e8000c101d04 */
.L_x_64:
[----:B------:R-:W-:Y:S05]  /*2a60*/  BSYNC B1 ;  /* 0x0000000000017941 */ /* 0x000fea0003800000 */
.L_x_63:
[----:B------:R-:W-:Y:S01]  /*2a70*/  BSSY B1, `(.L_x_65) ;  /* 0x000005f000017945 */ /* 0x000fe20003800000 */
[----:B------:R-:W-:Y:S05]  /*2a80*/  @!P4 BRA `(.L_x_66) ;  /* 0x000005d00000c947 */ /* 0x000fea0003800000 */
[----:B------:R-:W-:Y:S01]  /*2a90*/  ISETP.NE.U32.AND P0, PT, RZ, c[0x0][0x218], PT ;  /* 0x00008600ff007a0c */ /* 0x000fe20003f05070 */
[-CC-:B0-----:R-:W-:Y:S01]  /*2aa0*/  FFMA.FTZ R128, R38, R200.reuse, R201.reuse ;  /* 0x000000c826807223 */ /* 0x181fe200000100c9 */
[----:B------:R-:W-:Y:S01]  /*2ab0*/  ISETP.NE.U32.AND P1, PT, RZ, c[0x0][0x258], PT ;  /* 0x00009600ff007a0c */ /* 0x000fe20003f25070 */
[-CC-:B------:R-:W-:Y:S01]  /*2ac0*/  FFMA.FTZ R129, R171, R200.reuse, R201.reuse ;  /* 0x000000c8ab817223 */ /* 0x180fe200000100c9 */
[----:B------:R-:W-:Y:S01]  /*2ad0*/  ISETP.NE.AND.EX P0, PT, RZ, c[0x0][0x21c], PT, P0 ;  /* 0x00008700ff007a0c */ /* 0x000fe20003f05300 */
[----:B------:R-:W-:Y:S01]  /*2ae0*/  FADD.FTZ R128, R167, -R128 ;  /* 0x80000080a7807221 */ /* 0x000fe20000010000 */
[----:B------:R-:W-:Y:S01]  /*2af0*/  ISETP.NE.AND.EX P1, PT, RZ, c[0x0][0x25c], PT, P1 ;  /* 0x00009700ff007a0c */ /* 0x000fe20003f25310 */
[----:B------:R-:W-:Y:S01]  /*2b00*/  FFMA.FTZ R130, R168, R200, R201 ;  /* 0x000000c8a8827223 */ /* 0x000fe200000100c9 */
[----:B------:R-:W-:Y:S01]  /*2b10*/  ISETP.NE.U32.AND P6, PT, RZ, c[0x0][0x250], PT ;  /* 0x00009400ff007a0c */ /* 0x000fe20003fc5070 */
[----:B------:R-:W-:-:S02]  /*2b20*/  FADD.FTZ R132, R172, -R129 ;  /* 0x80000081ac847221 */ /* 0x000fc40000010000 */
[----:B-----5:R-:W-:Y:S01]  /*2b30*/  FMUL.FTZ R128, R199, R128 ;  /* 0x00000080c7807220 */ /* 0x020fe20000410000 */
        /* <DEDUP_REMOVED lines=55> */
[----:B------:R-:W-:Y:S02]  /*2eb0*/  @P1 PRMT R122, R175, 0x7610, R122 ;  /* 0x00007610af7a1816 */ /* 0x000fe4000000007a */
[----:B------:R-:W-:Y:S02]  /*2ec0*/  @P1 PRMT R123, R205, 0x7610, R123 ;  /* 0x00007610cd7b1816 */ /* 0x000fe4000000007b */
[----:B------:R-:W-:Y:S02]  /*2ed0*/  @P6 F2FP.BF16.PACK_AB R212, RZ, R130 ;  /* 0x00000082ffd4623e */ /* 0x000fe400000010ff */
[----:B------:R-:W-:Y:S02]  /*2ee0*/  @P6 F2FP.BF16.PACK_AB R214, RZ, R204 ;  /* 0x000000ccffd6623e */ /* 0x000fe400000010ff */
[----:B------:R-:W-:-:S02]  /*2ef0*/  MOV R175, 0x10 ;  /* 0x0000001000af7802 */ /* 0x000fc40000000f00 */
[----:B------:R-:W-:Y:S02]  /*2f00*/  @P1 PRMT R120, R120, 0x5410, R133 ;  /* 0x0000541078781816 */ /* 0x000fe40000000085 */
        /* <DEDUP_REMOVED lines=21> */
.L_x_66:
[----:B------:R-:W-:Y:S05]  /*3060*/  BSYNC B1 ;  /* 0x0000000000017941 */ /* 0x000fea0003800000 */
.L_x_65:
[----:B------:R-:W-:Y:S01]  /*3070*/  BSSY B1, `(.L_x_67) ;  /* 0x000005e000017945 */ /* 0x000fe20003800000 */
[----:B------:R-:W-:Y:S05]  /*3080*/  @!P5 BRA `(.L_x_68) ;  /* 0x000005c00000d947 */ /* 0x000fea0003800000 */
[----:B------:R-:W-:Y:S01]  /*3090*/  ISETP.NE.U32.AND P0, PT, RZ, c[0x0][0x218], PT ;  /* 0x00008600ff007a0c */ /* 0x000fe20003f05070 */
[-CC-:B0-----:R-:W-:Y:S01]  /*30a0*/  FFMA.FTZ R130, R184, R200.reuse, R201.reuse ;  /* 0x000000c8b8827223 */ /* 0x181fe200000100c9 */
[----:B------:R-:W-:Y:S01]  /*30b0*/  ISETP.NE.U32.AND P1, PT, RZ, c[0x0][0x258], PT ;  /* 0x00009600ff007a0c */ /* 0x000fe20003f25070 */
[-CC-:B------:R-:W-:Y:S01]  /*30c0*/  FFMA.FTZ R129, R37, R200.reuse, R201.reuse ;  /* 0x000000c825817223 */ /* 0x180fe200000100c9 */
[----:B------:R-:W-:Y:S01]  /*30d0*/  ISETP.NE.AND.EX P0, PT, RZ, c[0x0][0x21c], PT, P0 ;  /* 0x00008700ff007a0c */ /* 0x000fe20003f05300 */
[----:B------:R-:W-:Y:S01]  /*30e0*/  FFMA.FTZ R131, R185, R200, R201 ;  /* 0x000000c8b9837223 */ /* 0x000fe200000100c9 */
[----:B------:R-:W-:Y:S01]  /*30f0*/  ISETP.NE.U32.AND P6, PT, RZ, c[0x0][0x250], PT ;  /* 0x00009400ff007a0c */ /* 0x000fe20003fc5070 */
[----:B------:R-:W-:Y:S01]  /*3100*/  FADD.FTZ R130, R187, -R130 ;  /* 0x80000082bb827221 */ /* 0x000fe20000010000 */
[----:B------:R-:W-:Y:S01]  /*3110*/  ISETP.NE.AND.EX P1, PT, RZ, c[0x0][0x25c], PT, P1 ;  /* 0x00009700ff007a0c */ /* 0x000fe20003f25310 */
[----:B------:R-:W-:Y:S01]  /*3120*/  FADD.FTZ R128, R186, -R129 ;  /* 0x80000081ba807221 */ /* 0x000fe20000010000 */
[----:B------:R-:W-:Y:S01]  /*3130*/  ISETP.NE.AND.EX P6, PT, RZ, c[0x0][0x254], PT, P6 ;  /* 0x00009500ff007a0c */ /* 0x000fe20003fc5360 */
[----:B------:R-:W-:-:S02]  /*3140*/  FADD.FTZ R132, R190, -R131 ;  /* 0x80000083be847221 */ /* 0x000fc40000010000 */
[--C-:B------:R-:W-:Y:S02]  /*3150*/  FFMA.FTZ R134, R188, R200, R201.reuse ;  /* 0x000000c8bc867223 */ /* 0x100fe400000100c9 */
[C---:B-----5:R-:W-:Y:S02]  /*3160*/  FMUL.FTZ R131, R199.reuse, R130 ;  /* 0x00000082c7837220 */ /* 0x060fe40000410000 */
[--C-:B------:R-:W-:Y:S01]  /*3170*/  @P0 PRMT R129, RZ, 0x5410, R116.reuse ;  /* 0x00005410ff810816 */ /* 0x100fe20000000074 */
[----:B------:R-:W-:Y:S01]  /*3180*/  FMUL.FTZ R128, R199, R128 ;  /* 0x00000080c7807220 */ /* 0x000fe20000410000 */
[----:B------:R-:W-:Y:S01]  /*3190*/  @P0 PRMT R130, RZ, 0x7610, R116 ;  /* 0x00007610ff820816 */ /* 0x000fe20000000074 */
[----:B------:R-:W-:Y:S02]  /*31a0*/  FADD.FTZ R174, R189, -R134 ;  /* 0x80000086bdae7221 */ /* 0x000fe40000010000 */
[-CC-:B------:R-:W-:Y:S02]  /*31b0*/  FFMA.FTZ R133, R191, R200.reuse, R201.reuse ;  /* 0x000000c8bf857223 */ /* 0x180fe400000100c9 */
[----:B------:R-:W-:-:S02]  /*31c0*/  FFMA.FTZ R202, R194, R200, R201 ;  /* 0x000000c8c2ca7223 */ /* 0x000fc400000100c9 */
        /* <DEDUP_REMOVED lines=8> */
[-CC-:B------:R-:W-:Y:S01]  /*3250*/  FFMA.FTZ R135, R195, R200.reuse, R201.reuse ;  /* 0x000000c8c3877223 */ /* 0x180fe200000100c9 */
[----:B------:R-:W-:Y:S01]  /*3260*/  @P1 PRMT R120, R132, 0x7610, R120 ;  /* 0x0000761084781816 */ /* 0x000fe20000000078 */
[----:B------:R-:W-:Y:S01]  /*3270*/  FFMA.FTZ R206, R198, R200, R201 ;  /* 0x000000c8c6ce7223 */ /* 0x000fe200000100c9 */
[-C--:B------:R-:W-:Y:S01]  /*3280*/  @P6 F2FP.BF16.PACK_AB R208, RZ, R131.reuse ;  /* 0x00000083ffd0623e */ /* 0x080fe200000010ff */
[----:B------:R-:W-:Y:S01]  /*3290*/  FADD.FTZ R200, R192, -R133 ;  /* 0x80000085c0c87221 */ /* 0x000fe20000010000 */
[----:B------:R-:W-:Y:S01]  /*32a0*/  @P1 F2FP.BF16.PACK_AB R133, RZ, R131 ;  /* 0x00000083ff85123e */ /* 0x000fe200000010ff */
[----:B------:R-:W-:Y:S01]  /*32b0*/  FADD.FTZ R202, R193, -R202 ;  /* 0x800000cac1ca7221 */ /* 0x000fe20000010000 */
[----:B------:R-:W-:Y:S01]  /*32c0*/  @P6 PRMT R124, R207, 0x7610, R124 ;  /* 0x00007610cf7c6816 */ /* 0x000fe2000000007c */
[----:B------:R-:W-:Y:S01]  /*32d0*/  @P0 FADD.FTZ R134, R134, R129 ;  /* 0x0000008186860221 */ /* 0x000fe20000010000 */
[----:B------:R-:W-:Y:S01]  /*32e0*/  @P0 PRMT R129, RZ, 0x5410, R118 ;  /* 0x00005410ff810816 */ /* 0x000fe20000000076 */
[----:B------:R-:W-:Y:S01]  /*32f0*/  @P0 FADD.FTZ R175, R175, R130 ;  /* 0x00000082afaf0221 */ /* 0x000fe20000010000 */
[----:B------:R-:W-:Y:S01]  /*3300*/  @P0 PRMT R130, RZ, 0x7610, R118 ;  /* 0x00007610ff820816 */ /* 0x000fe20000000076 */
[C---:B------:R-:W-:Y:S01]  /*3310*/  FMUL.FTZ R200, R199.reuse, R200 ;  /* 0x000000c8c7c87220 */ /* 0x040fe20000410000 */
[----:B------:R-:W-:Y:S01]  /*3320*/  @P6 F2FP.BF16.PACK_AB R209, RZ, R134 ;  /* 0x00000086ffd1623e */ /* 0x000fe200000010ff */
[----:B------:R-:W-:Y:S01]  /*3330*/  FMUL.FTZ R201, R199, R202 ;  /* 0x000000cac7c97220 */ /* 0x000fe20000410000 */
[-C--:B------:R-:W-:Y:S01]  /*3340*/  @P1 F2FP.BF16.PACK_AB R174, RZ, R175.reuse ;  /* 0x000000afffae123e */ /* 0x080fe200000010ff */
[----:B------:R-:W-:Y:S01]  /*3350*/  FADD.FTZ R204, R196, -R135 ;  /* 0x80000087c4cc7221 */ /* 0x000fe20000010000 */
[----:B------:R-:W-:Y:S01]  /*3360*/  @P1 F2FP.BF16.PACK_AB R135, RZ, R134 ;  /* 0x00000086ff87123e */ /* 0x000fe200000010ff */
[----:B------:R-:W-:Y:S01]  /*3370*/  FADD.FTZ R206, R197, -R206 ;  /* 0x800000cec5ce7221 */ /* 0x000fe20000010000 */
[----:B------:R-:W-:Y:S01]  /*3380*/  @P6 F2FP.BF16.PACK_AB R210, RZ, R175 ;  /* 0x000000afffd2623e */ /* 0x000fe200000010ff */
[----:B------:R-:W-:Y:S01]  /*3390*/  @P0 FADD.FTZ R200, R200, R129 ;  /* 0x00000081c8c80221 */ /* 0x000fe20000010000 */
[--C-:B------:R-:W-:Y:S01]  /*33a0*/  @P0 PRMT R129, RZ, 0x5410, R119.reuse ;  /* 0x00005410ff810816 */ /* 0x100fe20000000077 */
[----:B------:R-:W-:Y:S01]  /*33b0*/  @P0 FADD.FTZ R201, R201, R130 ;  /* 0x00000082c9c90221 */ /* 0x000fe20000010000 */
[----:B------:R-:W-:Y:S01]  /*33c0*/  @P0 PRMT R130, RZ, 0x7610, R119 ;  /* 0x00007610ff820816 */ /* 0x000fe20000000077 */
[----:B------:R-:W-:Y:S01]  /*33d0*/  FMUL.FTZ R204, R199, R204 ;  /* 0x000000ccc7cc7220 */ /* 0x000fe20000410000 */
[----:B------:R-:W-:Y:S01]  /*33e0*/  @P1 PRMT R121, R135, 0x7610, R121 ;  /* 0x0000761087791816 */ /* 0x000fe20000000079 */
[----:B------:R-:W-:Y:S01]  /*33f0*/  FMUL.FTZ R205, R199, R206 ;  /* 0x000000cec7cd7220 */ /* 0x000fe20000410000 */
[----:B------:R-:W-:Y:S01]  /*3400*/  @P1 F2FP.BF16.PACK_AB R199, RZ, R200 ;  /* 0x000000c8ffc7123e */ /* 0x000fe200000010ff */
[----:B------:R-:W-:Y:S01]  /*3410*/  @P0 FADD.FTZ R204, R204, R129 ;  /* 0x00000081cccc0221 */ /* 0x000fe20000010000 */
[----:B------:R-:W-:Y:S01]  /*3420*/  F2FP.BF16.PACK_AB R129, R175, R134 ;  /* 0x00000086af81723e */ /* 0x000fe200000010ff */
[----:B------:R-:W-:Y:S01]  /*3430*/  @P0 FADD.FTZ R205, R205, R130 ;  /* 0x00000082cdcd0221 */ /* 0x000fe20000010000 */
[----:B------:R-:W-:Y:S01]  /*3440*/  ISETP.NE.U32.AND P0, PT, RZ, c[0x0][0x258], PT ;  /* 0x00009600ff007a0c */ /* 0x000fe20003f05070 */
[----:B------:R-:W-:Y:S01]  /*3450*/  HFMA2.MMA R175, -RZ, RZ, 0, 9.5367431640625e-07 ;  /* 0x00000010ffaf7435 */ /* 0x000fe200000001ff */
[----:B------:R-:W-:-:S02]  /*3460*/  @P1 F2FP.BF16.PACK_AB R203, RZ, R204 ;  /* 0x000000ccffcb123e */ /* 0x000fc400000010ff */
[----:B------:R-:W-:Y:S02]  /*3470*/  ISETP.NE.AND.EX P0, PT, RZ, c[0x0][0x25c], PT, P0 ;  /* 0x00009700ff007a0c */ /* 0x000fe40003f05300 */
[----:B------:R-:W-:Y:S02]  /*3480*/  @P1 F2FP.BF16.PACK_AB R202, RZ, R201 ;  /* 0x000000c9ffca123e */ /* 0x000fe400000010ff */
[----:B------:R-:W-:Y:S02]  /*3490*/  @P1 F2FP.BF16.PACK_AB R206, RZ, R205 ;  /* 0x000000cdffce123e */ /* 0x000fe400000010ff */
[----:B------:R-:W-:Y:S02]  /*34a0*/  @P1 PRMT R122, R199, 0x7610, R122 ;  /* 0x00007610c77a1816 */ /* 0x000fe4000000007a */
[----:B------:R-:W-:Y:S02]  /*34b0*/  @P1 PRMT R123, R203, 0x7610, R123 ;  /* 0x00007610cb7b1816 */ /* 0x000fe4000000007b */
[----:B------:R-:W-:-:S02]  /*34c0*/  @P6 F2FP.BF16.PACK_AB R211, RZ, R200 ;  /* 0x000000c8ffd3623e */ /* 0x000fc400000010ff */
[----:B------:R-:W-:Y:S01]  /*34d0*/  @P6 F2FP.BF16.PACK_AB R213, RZ, R204 ;  /* 0x000000ccffd5623e */ /* 0x000fe200000010ff */
[-C--:B------:R-:W-:Y:S01]  /*34e0*/  @P0 IMAD.WIDE.U32 R134, R0, R175.reuse, c[0x0][0x258] ;  /* 0x0000960000860625 */ /* 0x080fe200078e00af */
[----:B------:R-:W-:Y:S02]  /*34f0*/  @P1 PRMT R120, R120, 0x5410, R133 ;  /* 0x0000541078781816 */ /* 0x000fe40000000085 */
[----:B------:R-:W-:Y:S01]  /*3500*/  @P1 PRMT R121, R121, 0x5410, R174 ;  /* 0x0000541079791816 */ /* 0x000fe200000000ae */
[----:B------:R-:W-:Y:S01]  /*3510*/  IMAD.WIDE.U32 R174, R0, R175, c[0x0][0x248] ;  /* 0x0000920000ae7625 */ /* 0x000fe200078e00af */
[----:B------:R-:W-:Y:S02]  /*3520*/  @P1 PRMT R122, R122, 0x5410, R202 ;  /* 0x000054107a7a1816 */ /* 0x000fe400000000ca */
[----:B------:R-:W-:Y:S02]  /*3530*/  @P1 PRMT R123, R123, 0x5410, R206 ;  /* 0x000054107b7b1816 */ /* 0x000fe400000000ce */
[----:B------:R-:W-:-:S02]  /*3540*/  @P6 F2FP.BF16.PACK_AB R212, RZ, R201 ;  /* 0x000000c9ffd4623e */ /* 0x000fc400000010ff */
[----:B------:R-:W-:Y:S01]  /*3550*/  @P6 F2FP.BF16.PACK_AB R214, RZ, R205 ;  /* 0x000000cdffd6623e */ /* 0x000fe200000010ff */
[----:B------:R0:W-:Y:S01]  /*3560*/  @P0 STG.E.128 [R134.64], R120 ;  /* 0x0000007886000986 */ /* 0x0001e2000c101d04 */
[----:B------:R-:W-:Y:S02]  /*3570*/  @P6 PRMT R125, R209, 0x7610, R125 ;  /* 0x00007610d17d6816 */ /* 0x000fe4000000007d */
[----:B------:R-:W-:Y:S02]  /*3580*/  @P6 PRMT R126, R211, 0x7610, R126 ;  /* 0x00007610d37e6816 */ /* 0x000fe4000000007e */
[----:B------:R-:W-:Y:S02]  /*3590*/  @P6 PRMT R127, R213, 0x7610, R127 ;  /* 0x00007610d57f6816 */ /* 0x000fe4000000007f */
[----:B------:R-:W-:Y:S02]  /*35a0*/  @P6 LEA R132, P1, R0, c[0x0][0x250], 0x4 ;  /* 0x0000940000846a11 */ /* 0x000fe400078220ff */
[----:B------:R-:W-:-:S02]  /*35b0*/  F2FP.BF16.PACK_AB R128, R131, R128 ;  /* 0x000000808380723e */ /* 0x000fc400000010ff */
[----:B------:R-:W-:Y:S02]  /*35c0*/  F2FP.BF16.PACK_AB R130, R201, R200 ;  /* 0x000000c8c982723e */ /* 0x000fe400000010ff */
[----:B------:R-:W-:Y:S02]  /*35d0*/  F2FP.BF16.PACK_AB R131, R205, R204 ;  /* 0x000000cccd83723e */ /* 0x000fe400000010ff */
[----:B------:R-:W-:Y:S02]  /*35e0*/  @P6 PRMT R124, R124, 0x5410, R208 ;  /* 0x000054107c7c6816 */ /* 0x000fe400000000d0 */
[----:B------:R-:W-:Y:S01]  /*35f0*/  @P6 PRMT R125, R125, 0x5410, R210 ;  /* 0x000054107d7d6816 */ /* 0x000fe200000000d2 */
[----:B------:R0:W-:Y:S01]  /*3600*/  STG.E.128 [R174.64], R128 ;  /* 0x00000080ae007986 */ /* 0x0001e2000c101d04 */
[----:B------:R-:W-:Y:S02]  /*3610*/  @P6 LEA.HI.X R133, R0, c[0x0][0x254], RZ, 0x4, P1 ;  /* 0x0000950000856a11 */ /* 0x000fe400008f24ff */
[----:B------:R-:W-:-:S02]  /*3620*/  @P6 PRMT R126, R126, 0x5410, R212 ;  /* 0x000054107e7e6816 */ /* 0x000fc400000000d4 */
[----:B------:R-:W-:-:S05]  /*3630*/  @P6 PRMT R127, R127, 0x5410, R214 ;  /* 0x000054107f7f6816 */ /* 0x000fca00000000d6 */
[----:B------:R0:W-:Y:S02]  /*3640*/  @P6 STG.E.128 [R132.64], R124 ;  /* 0x0000007c84006986 */ /* 0x0001e4000c101d04 */
.L_x_68:
[----:B------:R-:W-:Y:S05]  /*3650*/  BSYNC B1 ;  /* 0x0000000000017941 */ /* 0x000fea0003800000 */
.L_x_67:
[----:B0-----:R-:W-:-:S05]  /*3660*/  IMAD.MOV.U32 R129, RZ, RZ, c[0x0][0x160] ;  /* 0x00005800ff817624 */ /* 0x001fca00078e00ff */
[----:B------:R-:W-:-:S04]  /*3670*/  LEA R10, R129, R10, 0x2 ;  /* 0x0000000a810a7211 */ /* 0x000fc800078e10ff */
[----:B------:R-:W-:-:S13]  /*3680*/  ISETP.GE.AND P0, PT, R10, c[0x0][0x164], PT ;  /* 0x000059000a007a0c */ /* 0x000fda0003f06270 */
[----:B-----5:R-:W-:Y:S01]  /*3690*/  @P0 CALL.REL.NOINC `(.L_x_50) ;  /* 0x0000001000000944 */ /* 0x020fe20003c00000 */
[----:B------:R-:W-:Y:S05]  /*36a0*/  BRA `(.L_x_69) ;  /* 0xffffcf9000007947 */ /* 0x000fea000383ffff */
.L_x_50:
[----:B0-----:R-:W-:Y:S05]  /*36b0*/  BSYNC B0 ;  /* 0x0000000000007941 */ /* 0x001fea0003800000 */
.L_x_49:
[----:B------:R-:W-:Y:S01]  /*36c0*/  SHF.R.U32.HI R0, RZ, 0x5, R36 ;  /* 0x00000005ff007819 */ /* 0x000fe20000011624 */
[----:B------:R-:W-:Y:S01]  /*36d0*/  WARPSYNC 0xffffffff ;  /* 0xffffffff00007948 */ /* 0x000fe20003800000 */
[----:B------:R-:W-:Y:S01]  /*36e0*/  LOP3.LUT R2, R36, 0x1f, RZ, 0xc0, !PT ;  /* 0x0000001f24027812 */ /* 0x000fe200078ec0ff */
[----:B------:R-:W0:Y:S01]  /*36f0*/  S2R R34, SR_CTAID.X ;  /* 0x0000000000227919 */ /* 0x000e220000002500 */
[----:B------:R-:W-:Y:S02]  /*3700*/  SHF.L.U32 R3, R0, 0x7, RZ ;  /* 0x0000000700037819 */ /* 0x000fe400000006ff */
[----:B------:R-:W-:Y:S02]  /*3710*/  IADD3 R32, -R36, 0x7f, RZ ;  /* 0x0000007f24207810 */ /* 0x000fe40007ffe1ff */
[----:B------:R-:W-:Y:S02]  /*3720*/  LOP3.LUT R0, R3, 0xffffff80, R2, 0xe2, !PT ;  /* 0xffffff8003007812 */ /* 0x000fe400078ee202 */
[----:B------:R-:W-:-:S03]  /*3730*/  IADD3 R32, R32, c[0x0][0x168], RZ ;  /* 0x00005a0020207a10 */ /* 0x000fc60007ffe0ff */
[----:B------:R-:W-:Y:S01]  /*3740*/  IMAD.SHL.U32 R0, R0, 0x20, RZ ;  /* 0x0000002000007824 */ /* 0x000fe200078e00ff */
[C---:B------:R-:W-:Y:S02]  /*3750*/  LOP3.LUT P5, RZ, R32.reuse, 0xffffff80, RZ, 0xc0, !PT ;  /* 0xffffff8020ff7812 */ /* 0x040fe400078ac0ff */
[C---:B------:R-:W-:Y:S02]  /*3760*/  ISETP.GE.U32.AND P4, PT, R32.reuse, 0x180, PT ;  /* 0x000001802000780c */ /* 0x040fe40003f86070 */
[----:B------:R-:W-:Y:S01]  /*3770*/  STS.128 [R0], R76 ;  /* 0x0000004c00007388 */ /* 0x000fe20000000c00 */
[C---:B------:R-:W-:Y:S02]  /*3780*/  ISETP.GE.U32.AND P3, PT, R32.reuse, 0x200, PT ;  /* 0x000002002000780c */ /* 0x040fe40003f66070 */
[----:B------:R-:W-:Y:S01]  /*3790*/  ISETP.GE.U32.AND P2, PT, R32, 0x280, PT ;  /* 0x000002802000780c */ /* 0x000fe20003f46070 */
[----:B------:R-:W-:Y:S04]  /*37a0*/  STS.128 [R0+0x10], R72 ;  /* 0x0000104800007388 */ /* 0x000fe80000000c00 */
[----:B------:R-:W-:Y:S01]  /*37b0*/  STS.128 [R0+0x400], R68 ;  /* 0x0004004400007388 */ /* 0x000fe20000000c00 */
[----:B0----5:R-:W-:-:S03]  /*37c0*/  IMAD R45, R34, c[0x0][0x168], RZ ;  /* 0x00005a00222d7a24 */ /* 0x021fc600078e02ff */
[----:B------:R-:W-:Y:S02]  /*37d0*/  STS.128 [R0+0x410], R64 ;  /* 0x0004104000007388 */ /* 0x000fe40000000c00 */
[----:B------:R-:W-:Y:S02]  /*37e0*/  IADD3 R45, P0, R45, R36, RZ ;  /* 0x000000242d2d7210 */ /* 0x000fe40007f1e0ff */
[----:B------:R-:W-:Y:S02]  /*37f0*/  STS.128 [R0+0x800], R60 ;  /* 0x0008003c00007388 */ /* 0x000fe40000000c00 */
[----:B------:R-:W-:Y:S02]  /*3800*/  SHF.L.U32 R40, R45, 0x2, RZ ;  /* 0x000000022d287819 */ /* 0x000fe400000006ff */
[----:B------:R-:W-:Y:S04]  /*3810*/  STS.128 [R0+0x810], R56 ;  /* 0x0008103800007388 */ /* 0x000fe80000000c00 */
[----:B------:R-:W-:Y:S04]  /*3820*/  STS.128 [R0+0xc00], R52 ;  /* 0x000c003400007388 */ /* 0x000fe80000000c00 */
[----:B------:R-:W-:Y:S04]  /*3830*/  STS.128 [R0+0xc10], R48 ;  /* 0x000c103000007388 */ /* 0x000fe80000000c00 */
[----:B------:R-:W-:Y:S06]  /*3840*/  BAR.SYNC.DEFER_BLOCKING 0x0 ;  /* 0x0000000000007b1d */ /* 0x000fec0000010000 */
[----:B------:R-:W0:Y:S04]  /*3850*/  LDS R2, [R36.X4] ;  /* 0x0000000024027984 */ /* 0x000e280000004800 */
[----:B------:R-:W1:Y:S04]  /*3860*/  LDS R3, [R36.X4+0x1000] ;  /* 0x0010000024037984 */ /* 0x000e680000004800 */
[----:B------:R-:W2:Y:S04]  /*3870*/  LDS R6, [R36.X4+0x200] ;  /* 0x0002000024067984 */ /* 0x000ea80000004800 */
[----:B------:R-:W3:Y:S04]  /*3880*/  LDS R13, [R36.X4+0x1200] ;  /* 0x00120000240d7984 */ /* 0x000ee80000004800 */
[----:B------:R-:W4:Y:S04]  /*3890*/  LDS R7, [R36.X4+0x400] ;  /* 0x0004000024077984 */ /* 0x000f280000004800 */
[----:B------:R-:W4:Y:S04]  /*38a0*/  LDS R14, [R36.X4+0x1400] ;  /* 0x00140000240e7984 */ /* 0x000f280000004800 */
[----:B------:R-:W4:Y:S04]  /*38b0*/  LDS R8, [R36.X4+0x600] ;  /* 0x0006000024087984 */ /* 0x000f280000004800 */
[----:B------:R-:W4:Y:S04]  /*38c0*/  LDS R15, [R36.X4+0x1600] ;  /* 0x00160000240f7984 */ /* 0x000f280000004800 */
[----:B------:R-:W4:Y:S04]  /*38d0*/  LDS R9, [R36.X4+0x800] ;  /* 0x0008000024097984 */ /* 0x000f280000004800 */
[----:B------:R-:W4:Y:S04]  /*38e0*/  LDS R16, [R36.X4+0x1800] ;  /* 0x0018000024107984 */ /* 0x000f280000004800 */
[----:B------:R-:W4:Y:S01]  /*38f0*/  LDS R10, [R36.X4+0xa00] ;  /* 0x000a0000240a7984 */ /* 0x000f220000004800 */
[----:B0-----:R-:W-:-:S03]  /*3900*/  FADD.FTZ R2, RZ, R2 ;  /* 0x00000002ff027221 */ /* 0x001fc60000010000 */
        /* <DEDUP_REMOVED lines=9> */
[----:B------:R-:W-:-:S03]  /*39a0*/  FADD.FTZ R7, R7, R14 ;  /* 0x0000000e07077221 */ /* 0x000fc60000010000 */
[----:B------:R-:W4:Y:S01]  /*39b0*/  LDS R5, [R36.X4+0x2000] ;  /* 0x0020000024057984 */ /* 0x000f220000004800 */
[----:B------:R-:W-:-:S03]  /*39c0*/  FADD.FTZ R8, RZ, R8 ;  /* 0x00000008ff087221 */ /* 0x000fc60000010000 */
        /* <DEDUP_REMOVED lines=9> */
[----:B0-----:R-:W-:-:S03]  /*3a60*/  FADD.FTZ R10, R10, R17 ;  /* 0x000000110a0a7221 */ /* 0x001fc60000010000 */
        /* <DEDUP_REMOVED lines=9> */
[----:B------:R-:W-:-:S03]  /*3b00*/  FADD.FTZ R2, R2, R5 ;  /* 0x0000000502027221 */ /* 0x000fc60000010000 */
        /* <DEDUP_REMOVED lines=10> */
[----:B------:R-:W-:Y:S01]  /*3bb0*/  BAR.SYNC.DEFER_BLOCKING 0x0 ;  /* 0x0000000000007b1d */ /* 0x000fe20000010000 */
[----:B0-----:R-:W-:Y:S02]  /*3bc0*/  FADD.FTZ R11, R11, R24 ;  /* 0x000000180b0b7221 */ /* 0x001fe40000010000 */
[----:B-1----:R-:W-:Y:S02]  /*3bd0*/  FADD.FTZ R12, R12, R27 ;  /* 0x0000001b0c0c7221 */ /* 0x002fe40000010000 */
[----:B--2---:R-:W-:Y:S02]  /*3be0*/  FADD.FTZ R29, R2, R29 ;  /* 0x0000001d021d7221 */ /* 0x004fe40000010000 */
[----:B---3--:R-:W-:Y:S02]  /*3bf0*/  FADD.FTZ R31, R6, R31 ;  /* 0x0000001f061f7221 */ /* 0x008fe40000010000 */
[----:B----4-:R-:W-:Y:S02]  /*3c00*/  FADD.FTZ R7, R7, R26 ;  /* 0x0000001a07077221 */ /* 0x010fe40000010000 */
[----:B------:R-:W-:Y:S01]  /*3c10*/  FADD.FTZ R33, R8, R33 ;  /* 0x0000002108217221 */ /* 0x000fe20000010000 */
[----:B------:R-:W-:Y:S01]  /*3c20*/  STS.128 [R0], R108 ;  /* 0x0000006c00007388 */ /* 0x000fe20000000c00 */
[----:B------:R-:W-:-:S03]  /*3c30*/  FADD.FTZ R9, R9, R28 ;  /* 0x0000001c09097221 */ /* 0x000fc60000010000 */
        /* <DEDUP_REMOVED lines=9> */
[----:B------:R0:W-:Y:S04]  /*3cd0*/  STS.128 [R0+0xc10], R80 ;  /* 0x000c105000007388 */ /* 0x0001e80000000c00 */
[----:B------:R-:W-:Y:S01]  /*3ce0*/  BAR.SYNC.DEFER_BLOCKING 0x0 ;  /* 0x0000000000007b1d */ /* 0x000fe20000010000 */
[----:B0-----:R-:W-:-:S02]  /*3cf0*/  IADD3.X R0, RZ, RZ, RZ, P0, !PT ;  /* 0x000000ffff007210 */ /* 0x001fc400007fe4ff */
[C---:B------:R-:W-:Y:S02]  /*3d00*/  IADD3 R42, P0, R40.reuse, c[0x0][0x228], RZ ;  /* 0x00008a00282a7a10 */ /* 0x040fe40007f1e0ff */
[----:B------:R-:W-:Y:S02]  /*3d10*/  SHF.L.U64.HI R45, R45, 0x2, R0 ;  /* 0x000000022d2d7819 */ /* 0x000fe40000010200 */
[----:B------:R-:W-:Y:S01]  /*3d20*/  IADD3 R40, P1, R40, c[0x0][0x220], RZ ;  /* 0x0000880028287a10 */ /* 0x000fe20007f3e0ff */
[----:B------:R-:W-:Y:S01]  /*3d30*/  @P5 IMAD.MOV.U32 R2, RZ, RZ, R42 ;  /* 0x000000ffff025224 */ /* 0x000fe200078e002a */
[----:B------:R-:W-:Y:S02]  /*3d40*/  IADD3.X R47, R45, c[0x0][0x22c], RZ, P0, !PT ;  /* 0x00008b002d2f7a10 */ /* 0x000fe400007fe4ff */
[----:B------:R-:W-:Y:S01]  /*3d50*/  ISETP.GE.U32.AND P0, PT, R32, 0x100, PT ;  /* 0x000001002000780c */ /* 0x000fe20003f06070 */
[----:B------:R-:W0:Y:S01]  /*3d60*/  LDS R4, [R36.X4] ;  /* 0x0000000024047984 */ /* 0x000e220000004800 */
[----:B------:R-:W-:-:S02]  /*3d70*/  @P5 MOV R3, R47 ;  /* 0x0000002f00035202 */ /* 0x000fc40000000f00 */
[----:B------:R-:W-:Y:S01]  /*3d80*/  IADD3.X R45, R45, c[0x0][0x224], RZ, P1, !PT ;  /* 0x000089002d2d7a10 */ /* 0x000fe20000ffe4ff */
[----:B------:R-:W1:Y:S01]  /*3d90*/  LDS R39, [R36.X4+0x1000] ;  /* 0x0010000024277984 */ /* 0x000e620000004800 */
[----:B------:R-:W-:-:S03]  /*3da0*/  @P5 IADD3 R42, P1, R42, 0x200, RZ ;  /* 0x000002002a2a5810 */ /* 0x000fc60007f3e0ff */
[----:B------:R-:W2:Y:S01]  /*3db0*/  LDS R41, [R36.X4+0x2000] ;  /* 0x0020000024297984 */ /* 0x000ea20000004800 */
[----:B------:R-:W-:Y:S02]  /*3dc0*/  @P5 IADD3.X R47, RZ, R47, RZ, P1, !PT ;  /* 0x0000002fff2f5210 */ /* 0x000fe40000ffe4ff */
[----:B------:R-:W-:Y:S01]  /*3dd0*/  ISETP.GE.U32.AND P1, PT, R32, 0x300, PT ;  /* 0x000003002000780c */ /* 0x000fe20003f26070 */
[----:B------:R-:W3:Y:S04]  /*3de0*/  LDS R43, [R36.X4+0x3000] ;  /* 0x00300000242b7984 */ /* 0x000ee80000004800 */
[----:B------:R-:W4:Y:S04]  /*3df0*/  LDS R0, [R36.X4+0x200] ;  /* 0x0002000024007984 */ /* 0x000f280000004800 */
[----:B------:R-:W4:Y:S04]  /*3e00*/  LDS R13, [R36.X4+0x600] ;  /* 0x00060000240d7984 */ /* 0x000f280000004800 */
[----:B------:R-:W-:Y:S04]  /*3e10*/  LDS R34, [R36.X4+0x2400] ;  /* 0x0024000024227984 */ /* 0x000fe80000004800 */
[----:B------:R-:W4:Y:S04]  /*3e20*/  LDS R16, [R36.X4+0x1600] ;  /* 0x0016000024107984 */ /* 0x000f280000004800 */
[----:B------:R-:W-:Y:S04]  /*3e30*/  LDS R38, [R36.X4+0x3400] ;  /* 0x0034000024267984 */ /* 0x000fe80000004800 */
[----:B------:R-:W4:Y:S01]  /*3e40*/  LDS R18, [R36.X4+0x2600] ;  /* 0x0026000024127984 */ /* 0x000f220000004800 */
[----:B0-----:R-:W-:-:S03]  /*3e50*/  FADD.FTZ R4, RZ, R4 ;  /* 0x00000004ff047221 */ /* 0x001fc60000010000 */
[----:B------:R-:W-:Y:S01]  /*3e60*/  LDS R20, [R36.X4+0x3600] ;  /* 0x0036000024147984 */ /* 0x000fe20000004800 */
[----:B-1----:R-:W-:-:S03]  /*3e70*/  FADD.FTZ R4, R4, R39 ;  /* 0x0000002704047221 */ /* 0x002fc60000010000 */
[----:B------:R-:W0:Y:S01]  /*3e80*/  LDS R14, [R36.X4+0x800] ;  /* 0x00080000240e7984 */ /* 0x000e220000004800 */
[----:B--2---:R-:W-:-:S03]  /*3e90*/  FADD.FTZ R4, R4, R41 ;  /* 0x0000002904047221 */ /* 0x004fc60000010000 */
[----:B------:R-:W1:Y:S01]  /*3ea0*/  LDS R39, [R36.X4+0x1200] ;  /* 0x0012000024277984 */ /* 0x000e620000004800 */
[----:B---3--:R-:W-:-:S03]  /*3eb0*/  FADD.FTZ R43, R4, R43 ;  /* 0x0000002b042b7221 */ /* 0x008fc60000010000 */
[----:B------:R-:W2:Y:S01]  /*3ec0*/  LDS R41, [R36.X4+0x2200] ;  /* 0x0022000024297984 */ /* 0x000ea20000004800 */
[----:B----4-:R-:W-:-:S03]  /*3ed0*/  FADD.FTZ R0, RZ, R0 ;  /* 0x00000000ff007221 */ /* 0x010fc60000010000 */
[----:B------:R3:W-:Y:S01]  /*3ee0*/  @P5 STG.E [R2.64], R43 ;  /* 0x0000002b02005986 */ /* 0x0007e2000c101904 */
[----:B------:R-:W-:-:S03]  /*3ef0*/  FADD.FTZ R13, RZ, R13 ;  /* 0x0000000dff0d7221 */ /* 0x000fc60000010000 */
[----:B------:R-:W4:Y:S04]  /*3f00*/  LDS R43, [R36.X4+0x3200] ;  /* 0x00320000242b7984 */ /* 0x000f280000004800 */
[----:B------:R-:W4:Y:S01]  /*3f10*/  LDS R15, [R36.X4+0x1800] ;  /* 0x00180000240f7984 */ /* 0x000f220000004800 */
[----:B------:R-:W-:Y:S01]  /*3f20*/  FADD.FTZ R13, R13, R16 ;  /* 0x000000100d0d7221 */ /* 0x000fe20000010000 */
[----:B---3--:R-:W-:Y:S01]  /*3f30*/  @P5 MOV R2, R40 ;  /* 0x0000002800025202 */ /* 0x008fe20000000f00 */
[----:B------:R-:W-:Y:S01]  /*3f40*/  @P5 IMAD.MOV.U32 R3, RZ, RZ, R45 ;  /* 0x000000ffff035224 */ /* 0x000fe200078e002d */
[----:B------:R-:W-:Y:S01]  /*3f50*/  @P5 IADD3 R40, P6, R40, 0x200, RZ ;  /* 0x0000020028285810 */ /* 0x000fe20007fde0ff */
[----:B------:R-:W3:Y:S03]  /*3f60*/  LDS R21, [R36.X4+0x2800] ;  /* 0x0028000024157984 */ /* 0x000ee60000004800 */
[----:B------:R-:W-:Y:S01]  /*3f70*/  @P5 IADD3.X R45, RZ, R45, RZ, P6, !PT ;  /* 0x0000002dff2d5210 */ /* 0x000fe200037fe4ff */
[----:B------:R1:W-:Y:S01]  /*3f80*/  @P5 STG.E [R2.64], R29 ;  /* 0x0000001d02005986 */ /* 0x0003e2000c101904 */
[----:B------:R-:W-:Y:S01]  /*3f90*/  @P0 MOV R4, R40 ;  /* 0x0000002800040202 */ /* 0x000fe20000000f00 */
[----:B------:R-:W-:Y:S01]  /*3fa0*/  FADD.FTZ R13, R13, R18 ;  /* 0x000000120d0d7221 */ /* 0x000fe20000010000 */
[----:B------:R-:W-:Y:S01]  /*3fb0*/  ISETP.GE.U32.AND P5, PT, R32, 0x380, PT ;  /* 0x000003802000780c */ /* 0x000fe20003fa6070 */
[----:B------:R-:W3:Y:S01]  /*3fc0*/  LDS R29, [R36.X4+0x400] ;  /* 0x00040000241d7984 */ /* 0x000ee20000004800 */
[----:B------:R-:W-:-:S03]  /*3fd0*/  @P0 IMAD.MOV.U32 R5, RZ, RZ, R45 ;  /* 0x000000ffff050224 */ /* 0x000fc600078e002d */
[----:B------:R-:W3:Y:S01]  /*3fe0*/  LDS R27, [R36.X4+0x3800] ;  /* 0x00380000241b7984 */ /* 0x000ee20000004800 */
[----:B0-----:R-:W-:Y:S02]  /*3ff0*/  FADD.FTZ R14, RZ, R14 ;  /* 0x0000000eff0e7221 */ /* 0x001fe40000010000 */
[----:B-1----:R-:W-:Y:S01]  /*4000*/  @P0 IMAD.MOV.U32 R2, RZ, RZ, R42 ;  /* 0x000000ffff020224 */ /* 0x002fe200078e002a */
[----:B------:R-:W-:Y:S01]  /*4010*/  @P0 IADD3 R42, P6, R42, 0x200, RZ ;  /* 0x000002002a2a0810 */ /* 0x000fe20007fde0ff */
[----:B------:R-:W-:Y:S01]  /*4020*/  FADD.FTZ R0, R0, R39 ;  /* 0x0000002700007221 */ /* 0x000fe20000010000 */
[-C--:B------:R-:W-:Y:S01]  /*4030*/  @P0 MOV R3, R47.reuse ;  /* 0x0000002f00030202 */ /* 0x080fe20000000f00 */
[----:B------:R-:W-:Y:S01]  /*4040*/  LDS R17, [R36.X4+0x1a00] ;  /* 0x001a000024117984 */ /* 0x000fe20000004800 */
[----:B------:R-:W-:Y:S01]  /*4050*/  @P0 IADD3.X R47, RZ, R47, RZ, P6, !PT ;  /* 0x0000002fff2f0210 */ /* 0x000fe200037fe4ff */
[----:B--2---:R-:W-:Y:S01]  /*4060*/  FADD.FTZ R0, R0, R41 ;  /* 0x0000002900007221 */ /* 0x004fe20000010000 */
[----:B------:R-:W-:Y:S01]  /*4070*/  @P0 IADD3 R40, P6, R40, 0x200, RZ ;  /* 0x0000020028280810 */ /* 0x000fe20007fde0ff */
[----:B------:R-:W0:Y:S03]  /*4080*/  LDS R6, [R36.X4+0xc00] ;  /* 0x000c000024067984 */ /* 0x000e260000004800 */
[----:B------:R-:W-:Y:S01]  /*4090*/  @P0 IADD3.X R45, RZ, R45, RZ, P6, !PT ;  /* 0x0000002dff2d0210 */ /* 0x000fe200037fe4ff */
[----:B------:R-:W-:Y:S01]  /*40a0*/  LDS R23, [R36.X4+0x2a00] ;  /* 0x002a000024177984 */ /* 0x000fe20000004800 */
[----:B------:R-:W-:Y:S01]  /*40b0*/  ISETP.GE.U32.AND P6, PT, R32, 0x400, PT ;  /* 0x000004002000780c */ /* 0x000fe20003fc6070 */
[----:B----4-:R-:W-:-:S02]  /*40c0*/  FADD.FTZ R43, R0, R43 ;  /* 0x0000002b002b7221 */ /* 0x010fc40000010000 */
[----:B------:R-:W1:Y:S01]  /*40d0*/  LDS R32, [R36.X4+0x1400] ;  /* 0x0014000024207984 */ /* 0x000e620000004800 */
[----:B------:R-:W-:-:S03]  /*40e0*/  FADD.FTZ R14, R14, R15 ;  /* 0x0000000f0e0e7221 */ /* 0x000fc60000010000 */
[----:B------:R-:W2:Y:S04]  /*40f0*/  LDS R0, [R36.X4+0xa00] ;  /* 0x000a000024007984 */ /* 0x000ea80000004800 */
[----:B------:R-:W4:Y:S01]  /*4100*/  LDS R19, [R36.X4+0x1c00] ;  /* 0x001c000024137984 */ /* 0x000f220000004800 */
[----:B---3--:R-:W-:-:S03]  /*4110*/  FADD.FTZ R14, R14, R21 ;  /* 0x000000150e0e7221 */ /* 0x008fc60000010000 */
[----:B------:R3:W-:Y:S01]  /*4120*/  @P0 STG.E [R2.64], R43 ;  /* 0x0000002b02000986 */ /* 0x0007e2000c101904 */
[----:B------:R-:W-:-:S03]  /*4130*/  FADD.FTZ R29, RZ, R29 ;  /* 0x0000001dff1d7221 */ /* 0x000fc60000010000 */
[----:B------:R-:W4:Y:S01]  /*4140*/  LDS R39, [R36.X4+0x3a00] ;  /* 0x003a000024277984 */ /* 0x000f220000004800 */
[----:B------:R-:W-:-:S03]  /*4150*/  FADD.FTZ R27, R14, R27 ;  /* 0x0000001b0e1b7221 */ /* 0x000fc60000010000 */
[----:B------:R-:W4:Y:S01]  /*4160*/  LDS R25, [R36.X4+0x2c00] ;  /* 0x002c000024197984 */ /* 0x000f220000004800 */
[----:B---3--:R-:W-:Y:S01]  /*4170*/  @P4 IMAD.MOV.U32 R2, RZ, RZ, R42 ;  /* 0x000000ffff024224 */ /* 0x008fe200078e002a */
[----:B------:R-:W-:Y:S02]  /*4180*/  @P4 MOV R3, R47 ;  /* 0x0000002f00034202 */ /* 0x000fe40000000f00 */
[----:B------:R3:W-:Y:S01]  /*4190*/  @P0 STG.E [R4.64], R31 ;  /* 0x0000001f04000986 */ /* 0x0007e2000c101904 */
[----:B------:R-:W-:-:S03]  /*41a0*/  @P4 IADD3 R42, P0, R42, 0x200, RZ ;  /* 0x000002002a2a4810 */ /* 0x000fc60007f1e0ff */
[----:B------:R-:W4:Y:S01]  /*41b0*/  LDS R8, [R36.X4+0xe00] ;  /* 0x000e000024087984 */ /* 0x000f220000004800 */
[----:B------:R-:W-:Y:S01]  /*41c0*/  @P4 IADD3.X R47, RZ, R47, RZ, P0, !PT ;  /* 0x0000002fff2f4210 */ /* 0x000fe200007fe4ff */
[----:B0-----:R-:W-:Y:S02]  /*41d0*/  FADD.FTZ R6, RZ, R6 ;  /* 0x00000006ff067221 */ /* 0x001fe40000010000 */
[----:B------:R-:W-:Y:S01]  /*41e0*/  LDS R15, [R36.X4+0x2e00] ;  /* 0x002e0000240f7984 */ /* 0x000fe20000004800 */
[----:B---3--:R-:W-:-:S03]  /*41f0*/  FADD.FTZ R5, R13, R20 ;  /* 0x000000140d057221 */ /* 0x008fc60000010000 */
[----:B------:R-:W-:Y:S01]  /*4200*/  LDS R21, [R36.X4+0x3e00] ;  /* 0x003e000024157984 */ /* 0x000fe20000004800 */
[----:B-1----:R-:W-:-:S03]  /*4210*/  FADD.FTZ R29, R29, R32 ;  /* 0x000000201d1d7221 */ /* 0x002fc60000010000 */
[----:B------:R-:W0:Y:S01]  /*4220*/  LDS R13, [R36.X4+0x1e00] ;  /* 0x001e0000240d7984 */ /* 0x000e220000004800 */
[----:B------:R-:W-:Y:S02]  /*4230*/  FADD.FTZ R29, R29, R34 ;  /* 0x000000221d1d7221 */ /* 0x000fe40000010000 */
[----:B--2---:R-:W-:Y:S02]  /*4240*/  FADD.FTZ R0, RZ, R0 ;  /* 0x00000000ff007221 */ /* 0x004fe40000010000 */
[----:B------:R-:W-:Y:S02]  /*4250*/  FADD.FTZ R29, R29, R38 ;  /* 0x000000261d1d7221 */ /* 0x000fe40000010000 */
[----:B------:R-:W-:Y:S02]  /*4260*/  FADD.FTZ R0, R0, R17 ;  /* 0x0000001100007221 */ /* 0x000fe40000010000 */
[----:B----4-:R-:W-:Y:S01]  /*4270*/  FADD.FTZ R6, R6, R19 ;  /* 0x0000001306067221 */ /* 0x010fe20000010000 */
[----:B------:R1:W-:Y:S01]  /*4280*/  @P4 STG.E [R2.64], R29 ;  /* 0x0000001d02004986 */ /* 0x0003e2000c101904 */
[----:B------:R-:W-:-:S03]  /*4290*/  FADD.FTZ R0, R0, R23 ;  /* 0x0000001700007221 */ /* 0x000fc60000010000 */
[----:B------:R-:W2:Y:S01]  /*42a0*/  LDS R29, [R36.X4+0x3c00] ;  /* 0x003c0000241d7984 */ /* 0x000ea20000004800 */
[----:B------:R-:W-:Y:S02]  /*42b0*/  FADD.FTZ R39, R0, R39 ;  /* 0x0000002700277221 */ /* 0x000fe40000010000 */
[----:B------:R-:W-:Y:S01]  /*42c0*/  FADD.FTZ R6, R6, R25 ;  /* 0x0000001906067221 */ /* 0x000fe20000010000 */
[----:B-1----:R-:W-:Y:S01]  /*42d0*/  @P4 MOV R2, R40 ;  /* 0x0000002800024202 */ /* 0x002fe20000000f00 */
[----:B------:R-:W-:Y:S01]  /*42e0*/  @P4 IMAD.MOV.U32 R3, RZ, RZ, R45 ;  /* 0x000000ffff034224 */ /* 0x000fe200078e002d */
[----:B------:R-:W-:Y:S01]  /*42f0*/  @P4 IADD3 R40, P0, R40, 0x200, RZ ;  /* 0x0000020028284810 */ /* 0x000fe20007f1e0ff */
[----:B------:R-:W-:-:S03]  /*4300*/  FADD.FTZ R8, RZ, R8 ;  /* 0x00000008ff087221 */ /* 0x000fc60000010000 */
[----:B------:R1:W-:Y:S01]  /*4310*/  @P4 STG.E [R2.64], R7 ;  /* 0x0000000702004986 */ /* 0x0003e2000c101904 */
[----:B------:R-:W-:Y:S02]  /*4320*/  @P4 IADD3.X R45, RZ, R45, RZ, P0, !PT ;  /* 0x0000002dff2d4210 */ /* 0x000fe400007fe4ff */
[----:B-1----:R-:W-:Y:S01]  /*4330*/  @P3 MOV R2, R42 ;  /* 0x0000002a00023202 */ /* 0x002fe20000000f00 */
[----:B------:R-:W-:Y:S01]  /*4340*/  @P3 IMAD.MOV.U32 R3, RZ, RZ, R47 ;  /* 0x000000ffff033224 */ /* 0x000fe200078e002f */
[----:B------:R-:W-:Y:S01]  /*4350*/  @P3 IADD3 R42, P0, R42, 0x200, RZ ;  /* 0x000002002a2a3810 */ /* 0x000fe20007f1e0ff */
[----:B0-----:R-:W-:-:S03]  /*4360*/  FADD.FTZ R8, R8, R13 ;  /* 0x0000000d08087221 */ /* 0x001fc60000010000 */
[----:B------:R0:W-:Y:S01]  /*4370*/  @P3 STG.E [R2.64], R5 ;  /* 0x0000000502003986 */ /* 0x0001e2000c101904 */
[----:B------:R-:W-:Y:S01]  /*4380*/  @P3 IADD3.X R47, RZ, R47, RZ, P0, !PT ;  /* 0x0000002fff2f3210 */ /* 0x000fe200007fe4ff */
[----:B------:R-:W-:-:S04]  /*4390*/  FADD.FTZ R8, R8, R15 ;  /* 0x0000000f08087221 */ /* 0x000fc80000010000 */
[----:B------:R-:W-:Y:S02]  /*43a0*/  FADD.FTZ R21, R8, R21 ;  /* 0x0000001508157221 */ /* 0x000fe40000010000 */
[----:B--2---:R-:W-:Y:S01]  /*43b0*/  FADD.FTZ R29, R6, R29 ;  /* 0x0000001d061d7221 */ /* 0x004fe20000010000 */
[----:B0-----:R-:W-:Y:S01]  /*43c0*/  @P3 MOV R2, R40 ;  /* 0x0000002800023202 */ /* 0x001fe20000000f00 */
[----:B------:R-:W-:Y:S01]  /*43d0*/  @P3 IMAD.MOV.U32 R3, RZ, RZ, R45 ;  /* 0x000000ffff033224 */ /* 0x000fe200078e002d */
[----:B------:R-:W-:-:S04]  /*43e0*/  @P3 IADD3 R40, P4, R40, 0x200, RZ ;  /* 0x0000020028283810 */ /* 0x000fc80007f9e0ff */
[----:B------:R0:W-:Y:S01]  /*43f0*/  @P3 STG.E [R2.64], R33 ;  /* 0x0000002102003986 */ /* 0x0001e2000c101904 */
[----:B------:R-:W-:Y:S01]  /*4400*/  @P3 IADD3.X R45, RZ, R45, RZ, P4, !PT ;  /* 0x0000002dff2d3210 */ /* 0x000fe200027fe4ff */
[----:B0-----:R-:W-:Y:S01]  /*4410*/  @P2 IMAD.MOV.U32 R2, RZ, RZ, R42 ;  /* 0x000000ffff022224 */ /* 0x001fe200078e002a */
[----:B------:R-:W-:Y:S02]  /*4420*/  @P2 MOV R3, R47 ;  /* 0x0000002f00032202 */ /* 0x000fe40000000f00 */
[----:B------:R-:W-:-:S03]  /*4430*/  @P2 IADD3 R42, P0, R42, 0x200, RZ ;  /* 0x000002002a2a2810 */ /* 0x000fc60007f1e0ff */
[----:B------:R0:W-:Y:S01]  /*4440*/  @P2 STG.E [R2.64], R27 ;  /* 0x0000001b02002986 */ /* 0x0001e2000c101904 */
[----:B------:R-:W-:Y:S02]  /*4450*/  @P2 IADD3.X R47, RZ, R47, RZ, P0, !PT ;  /* 0x0000002fff2f2210 */ /* 0x000fe400007fe4ff */
[----:B0-----:R-:W-:Y:S01]  /*4460*/  @P2 MOV R2, R40 ;  /* 0x0000002800022202 */ /* 0x001fe20000000f00 */
[----:B------:R-:W-:Y:S01]  /*4470*/  @P2 IMAD.MOV.U32 R3, RZ, RZ, R45 ;  /* 0x000000ffff032224 */ /* 0x000fe200078e002d */
[----:B------:R-:W-:-:S04]  /*4480*/  @P2 IADD3 R40, P3, R40, 0x200, RZ ;  /* 0x0000020028282810 */ /* 0x000fc80007f7e0ff */
[----:B------:R-:W-:Y:S01]  /*4490*/  @P2 IADD3.X R45, RZ, R45, RZ, P3, !PT ;  /* 0x0000002dff2d2210 */ /* 0x000fe20001ffe4ff */
[----:B------:R0:W-:Y:S01]  /*44a0*/  @P2 STG.E [R2.64], R9 ;  /* 0x0000000902002986 */ /* 0x0001e2000c101904 */
[----:B------:R-:W-:Y:S02]  /*44b0*/  @P1 MOV R4, R40 ;  /* 0x0000002800041202 */ /* 0x000fe40000000f00 */
[----:B------:R-:W-:Y:S01]  /*44c0*/  @P1 IADD3 R40, P2, R40, 0x200, RZ ;  /* 0x0000020028281810 */ /* 0x000fe20007f5e0ff */
[----:B------:R-:W-:-:S03]  /*44d0*/  @P1 IMAD.MOV.U32 R5, RZ, RZ, R45 ;  /* 0x000000ffff051224 */ /* 0x000fc600078e002d */
[----:B------:R-:W-:Y:S02]  /*44e0*/  @P1 IADD3.X R45, RZ, R45, RZ, P2, !PT ;  /* 0x0000002dff2d1210 */ /* 0x000fe400017fe4ff */
[----:B------:R-:W-:Y:S02]  /*44f0*/  @P5 MOV R6, R40 ;  /* 0x0000002800065202 */ /* 0x000fe40000000f00 */
[----:B------:R-:W-:Y:S01]  /*4500*/  @P5 IADD3 R40, P2, R40, 0x200, RZ ;  /* 0x0000020028285810 */ /* 0x000fe20007f5e0ff */
[----:B0-----:R-:W-:Y:S01]  /*4510*/  @P1 IMAD.MOV.U32 R2, RZ, RZ, R42 ;  /* 0x000000ffff021224 */ /* 0x001fe200078e002a */
[----:B------:R-:W-:Y:S01]  /*4520*/  @P1 IADD3 R42, P0, R42, 0x200, RZ ;  /* 0x000002002a2a1810 */ /* 0x000fe20007f1e0ff */
[----:B------:R-:W-:Y:S01]  /*4530*/  @P5 IMAD.MOV.U32 R7, RZ, RZ, R45 ;  /* 0x000000ffff075224 */ /* 0x000fe200078e002d */
[-C--:B------:R-:W-:Y:S02]  /*4540*/  @P1 MOV R3, R47.reuse ;  /* 0x0000002f00031202 */ /* 0x080fe40000000f00 */
[----:B------:R-:W-:-:S02]  /*4550*/  @P1 IADD3.X R47, RZ, R47, RZ, P0, !PT ;  /* 0x0000002fff2f1210 */ /* 0x000fc400007fe4ff */
[----:B------:R-:W-:Y:S01]  /*4560*/  @P5 IADD3.X R45, RZ, R45, RZ, P2, !PT ;  /* 0x0000002dff2d5210 */ /* 0x000fe200017fe4ff */
[----:B------:R0:W-:Y:S04]  /*4570*/  @P1 STG.E [R2.64], R39 ;  /* 0x0000002702001986 */ /* 0x0001e8000c101904 */
[----:B------:R1:W-:Y:S01]  /*4580*/  @P1 STG.E [R4.64], R35 ;  /* 0x0000002304001986 */ /* 0x0003e2000c101904 */
[----:B0-----:R-:W-:Y:S01]  /*4590*/  @P5 IMAD.MOV.U32 R2, RZ, RZ, R42 ;  /* 0x000000ffff025224 */ /* 0x001fe200078e002a */
[-C--:B------:R-:W-:Y:S02]  /*45a0*/  @P5 MOV R3, R47.reuse ;  /* 0x0000002f00035202 */ /* 0x080fe40000000f00 */
[----:B------:R-:W-:Y:S01]  /*45b0*/  @P5 IADD3 R42, P0, R42, 0x200, RZ ;  /* 0x000002002a2a5810 */ /* 0x000fe20007f1e0ff */
[----:B-1----:R-:W-:Y:S01]  /*45c0*/  IMAD.MOV.U32 R5, RZ, RZ, R45 ;  /* 0x000000ffff057224 */ /* 0x002fe200078e002d */
[----:B------:R-:W-:Y:S01]  /*45d0*/  MOV R4, R40 ;  /* 0x0000002800047202 */ /* 0x000fe20000000f00 */
[----:B------:R0:W-:Y:S01]  /*45e0*/  @P5 STG.E [R2.64], R29 ;  /* 0x0000001d02005986 */ /* 0x0001e2000c101904 */
[----:B------:R-:W-:-:S03]  /*45f0*/  @P5 IADD3.X R47, RZ, R47, RZ, P0, !PT ;  /* 0x0000002fff2f5210 */ /* 0x000fc600007fe4ff */
[----:B------:R1:W-:Y:S01]  /*4600*/  @P5 STG.E [R6.64], R11 ;  /* 0x0000000b06005986 */ /* 0x0003e2000c101904 */
[----:B0-----:R-:W-:Y:S01]  /*4610*/  IMAD.MOV.U32 R2, RZ, RZ, R42 ;  /* 0x000000ffff027224 */ /* 0x001fe200078e002a */
[----:B------:R-:W-:Y:S01]  /*4620*/  MOV R3, R47 ;  /* 0x0000002f00037202 */ /* 0x000fe20000000f00 */
[----:B------:R-:W-:Y:S06]  /*4630*/  @!P6 EXIT ;  /* 0x000000000000e94d */ /* 0x000fec0003800000 */
[----:B------:R-:W-:Y:S04]  /*4640*/  STG.E [R2.64], R21 ;  /* 0x0000001502007986 */ /* 0x000fe8000c101904 */
[----:B------:R-:W-:Y:S01]  /*4650*/  STG.E [R4.64], R37 ;  /* 0x0000002504007986 */ /* 0x000fe2000c101904 */
[----:B------:R-:W-:Y:S05]  /*4660*/  EXIT ;  /* 0x000000000000794d */ /* 0x000fea0003800000 */
.L_x_59:
[----:B------:R-:W-:Y:S01]  /*4670*/  HFMA2.MMA R174, -RZ, RZ, 0, 5.9604644775390625e-08 ;  /* 0x00000001ffae7435 */ /* 0x000fe200000001ff */
[----:B------:R-:W-:Y:S01]  /*4680*/  MOV R131, R201 ;  /* 0x000000c900837202 */ /* 0x000fe20000000f00 */
[----:B------:R-:W-:Y:S01]  /*4690*/  IMAD.MOV.U32 R200, RZ, RZ, -0x1 ;  /* 0xffffffffffc87424 */ /* 0x000fe200078e00ff */
[----:B------:R-:W-:-:S02]  /*46a0*/  MOV R133, 0x1f ;  /* 0x0000001f00857802 */ /* 0x000fc40000000f00 */
[----:B------:R-:W-:Y:S02]  /*46b0*/  MOV R128, 0x46d0 ;  /* 0x000046d000807802 */ /* 0x000fe40000000f00 */
[----:B-----5:R-:W-:Y:S05]  /*46c0*/  CALL.REL.NOINC `($__internal_2_$__cuda_sm70_shflsync_bfly_p) ;  /* 0x0000046000007944 */ /* 0x020fea0003c00000 */
[----:B-1----:R-:W-:Y:S01]  /*46d0*/  MOV R130, R131 ;  /* 0x0000008300827202 */ /* 0x002fe20000000f00 */
[----:B0-----:R-:W-:Y:S05]  /*46e0*/  BRA `(.L_x_70) ;  /* 0xffffd61000007947 */ /* 0x001fea000383ffff */
.L_x_60:
[----:B------:R-:W-:Y:S01]  /*46f0*/  HFMA2.MMA R174, -RZ, RZ, 0, 5.9604644775390625e-08 ;  /* 0x00000001ffae7435 */ /* 0x000fe200000001ff */
[----:B------:R-:W-:Y:S01]  /*4700*/  MOV R131, R202 ;  /* 0x000000ca00837202 */ /* 0x000fe20000000f00 */
[----:B------:R-:W-:Y:S01]  /*4710*/  IMAD.MOV.U32 R133, RZ, RZ, 0x1f ;  /* 0x0000001fff857424 */ /* 0x000fe200078e00ff */
[----:B------:R-:W-:Y:S02]  /*4720*/  MOV R200, 0xffffffff ;  /* 0xffffffff00c87802 */ /* 0x000fe40000000f00 */
[----:B------:R-:W-:Y:S02]  /*4730*/  MOV R128, 0x4750 ;  /* 0x0000475000807802 */ /* 0x000fe40000000f00 */
[----:B01---5:R-:W-:Y:S05]  /*4740*/  CALL.REL.NOINC `($__internal_2_$__cuda_sm70_shflsync_bfly_p) ;  /* 0x000003e000007944 */ /* 0x023fea0003c00000 */
[----:B------:R-:W-:Y:S01]  /*4750*/  FADD.FTZ R201, R130, R201 ;  /* 0x000000c982c97221 */ /* 0x000fe20000010000 */
[----:B0-----:R-:W-:Y:S01]  /*4760*/  HFMA2.MMA R174, -RZ, RZ, 0, 1.1920928955078125e-07 ;  /* 0x00000002ffae7435 */ /* 0x001fe200000001ff */
[----:B-1----:R-:W-:Y:S01]  /*4770*/  FADD.FTZ R202, R202, R131 ;  /* 0x00000083caca7221 */ /* 0x002fe20000010000 */
[----:B------:R-:W-:Y:S01]  /*4780*/  MOV R133, 0x1f ;  /* 0x0000001f00857802 */ /* 0x000fe20000000f00 */
[----:B------:R-:W-:Y:S01]  /*4790*/  IMAD.MOV.U32 R200, RZ, RZ, -0x1 ;  /* 0xffffffffffc87424 */ /* 0x000fe200078e00ff */
[----:B------:R-:W-:-:S02]  /*47a0*/  MOV R131, R201 ;  /* 0x000000c900837202 */ /* 0x000fc40000000f00 */
[----:B------:R-:W-:Y:S02]  /*47b0*/  MOV R128, 0x47d0 ;  /* 0x000047d000807802 */ /* 0x000fe40000000f00 */
[----:B------:R-:W-:Y:S05]  /*47c0*/  CALL.REL.NOINC `($__internal_2_$__cuda_sm70_shflsync_bfly_p) ;  /* 0x0000036000007944 */ /* 0x000fea0003c00000 */
[----:B0-----:R-:W-:Y:S01]  /*47d0*/  HFMA2.MMA R133, -RZ, RZ, 0, 1.847743988037109375e-06 ;  /* 0x0000001fff857435 */ /* 0x001fe200000001ff */
[----:B-1----:R-:W-:Y:S01]  /*47e0*/  MOV R130, R131 ;  /* 0x0000008300827202 */ /* 0x002fe20000000f00 */
[----:B------:R-:W-:Y:S01]  /*47f0*/  IMAD.MOV.U32 R174, RZ, RZ, 0x2 ;  /* 0x00000002ffae7424 */ /* 0x000fe200078e00ff */
[----:B------:R-:W-:Y:S02]  /*4800*/  MOV R131, R202 ;  /* 0x000000ca00837202 */ /* 0x000fe40000000f00 */
[----:B------:R-:W-:Y:S02]  /*4810*/  MOV R200, 0xffffffff ;  /* 0xffffffff00c87802 */ /* 0x000fe40000000f00 */
[----:B------:R-:W-:Y:S02]  /*4820*/  MOV R128, 0x4840 ;  /* 0x0000484000807802 */ /* 0x000fe40000000f00 */
[----:B------:R-:W-:Y:S05]  /*4830*/  CALL.REL.NOINC `($__internal_2_$__cuda_sm70_shflsync_bfly_p) ;  /* 0x000002f000007944 */ /* 0x000fea0003c00000 */
[----:B------:R-:W-:Y:S01]  /*4840*/  FADD.FTZ R201, R130, R201 ;  /* 0x000000c982c97221 */ /* 0x000fe20000010000 */
[----:B0-----:R-:W-:Y:S01]  /*4850*/  HFMA2.MMA R174, -RZ, RZ, 0, 2.384185791015625e-07 ;  /* 0x00000004ffae7435 */ /* 0x001fe200000001ff */
[----:B-1----:R-:W-:Y:S01]  /*4860*/  FADD.FTZ R202, R202, R131 ;  /* 0x00000083caca7221 */ /* 0x002fe20000010000 */
[----:B------:R-:W-:Y:S01]  /*4870*/  MOV R200, 0xffffffff ;  /* 0xffffffff00c87802 */ /* 0x000fe20000000f00 */
[----:B------:R-:W-:Y:S01]  /*4880*/  IMAD.MOV.U32 R133, RZ, RZ, 0x1f ;  /* 0x0000001fff857424 */ /* 0x000fe200078e00ff */
[----:B------:R-:W-:-:S02]  /*4890*/  MOV R131, R201 ;  /* 0x000000c900837202 */ /* 0x000fc40000000f00 */
[----:B------:R-:W-:Y:S02]  /*48a0*/  MOV R128, 0x48c0 ;  /* 0x000048c000807802 */ /* 0x000fe40000000f00 */
[----:B------:R-:W-:Y:S05]  /*48b0*/  CALL.REL.NOINC `($__internal_2_$__cuda_sm70_shflsync_bfly_p) ;  /* 0x0000027000007944 */ /* 0x000fea0003c00000 */
[----:B0-----:R-:W-:Y:S01]  /*48c0*/  HFMA2.MMA R174, -RZ, RZ, 0, 2.384185791015625e-07 ;  /* 0x00000004ffae7435 */ /* 0x001fe200000001ff */
[----:B-1----:R-:W-:Y:S01]  /*48d0*/  MOV R130, R131 ;  /* 0x0000008300827202 */ /* 0x002fe20000000f00 */
[----:B------:R-:W-:Y:S01]  /*48e0*/  IMAD.MOV.U32 R131, RZ, RZ, R202 ;  /* 0x000000ffff837224 */ /* 0x000fe200078e00ca */
[----:B------:R-:W-:Y:S02]  /*48f0*/  MOV R133, 0x1f ;  /* 0x0000001f00857802 */ /* 0x000fe40000000f00 */
[----:B------:R-:W-:Y:S02]  /*4900*/  MOV R200, 0xffffffff ;  /* 0xffffffff00c87802 */ /* 0x000fe40000000f00 */
[----:B------:R-:W-:Y:S02]  /*4910*/  MOV R128, 0x4930 ;  /* 0x0000493000807802 */ /* 0x000fe40000000f00 */
[----:B------:R-:W-:Y:S05]  /*4920*/  CALL.REL.NOINC `($__internal_2_$__cuda_sm70_shflsync_bfly_p) ;  /* 0x0000020000007944 */ /* 0x000fea0003c00000 */
[----:B------:R-:W-:Y:S01]  /*4930*/  FADD.FTZ R201, R130, R201 ;  /* 0x000000c982c97221 */ /* 0x000fe20000010000 */
[----:B0-----:R-:W-:Y:S01]  /*4940*/  HFMA2.MMA R133, -RZ, RZ, 0, 1.847743988037109375e-06 ;  /* 0x0000001fff857435 */ /* 0x001fe200000001ff */
[----:B-1----:R-:W-:Y:S01]  /*4950*/  FADD.FTZ R134, R202, R131 ;  /* 0x00000083ca867221 */ /* 0x002fe20000010000 */
[----:B------:R-:W-:Y:S01]  /*4960*/  MOV R200, 0xffffffff ;  /* 0xffffffff00c87802 */ /* 0x000fe20000000f00 */
[----:B------:R-:W-:Y:S01]  /*4970*/  IMAD.MOV.U32 R174, RZ, RZ, 0x8 ;  /* 0x00000008ffae7424 */ /* 0x000fe200078e00ff */
[----:B------:R-:W-:-:S02]  /*4980*/  MOV R131, R201 ;  /* 0x000000c900837202 */ /* 0x000fc40000000f00 */
[----:B------:R-:W-:Y:S02]  /*4990*/  MOV R128, 0x49b0 ;  /* 0x000049b000807802 */ /* 0x000fe40000000f00 */
[----:B------:R-:W-:Y:S05]  /*49a0*/  CALL.REL.NOINC `($__internal_2_$__cuda_sm70_shflsync_bfly_p) ;  /* 0x0000018000007944 */ /* 0x000fea0003c00000 */
[----:B0-----:R-:W-:Y:S01]  /*49b0*/  HFMA2.MMA R174, -RZ, RZ, 0, 4.76837158203125e-07 ;  /* 0x00000008ffae7435 */ /* 0x001fe200000001ff */
[----:B-1----:R-:W-:Y:S01]  /*49c0*/  IMAD.MOV.U32 R130, RZ, RZ, R131 ;  /* 0x000000ffff827224 */ /* 0x002fe200078e0083 */
[----:B------:R-:W-:Y:S01]  /*49d0*/  MOV R131, R134 ;  /* 0x0000008600837202 */ /* 0x000fe20000000f00 */
[----:B------:R-:W-:Y:S01]  /*49e0*/  IMAD.MOV.U32 R200, RZ, RZ, -0x1 ;  /* 0xffffffffffc87424 */ /* 0x000fe200078e00ff */
[----:B------:R-:W-:Y:S02]  /*49f0*/  MOV R133, 0x1f ;  /* 0x0000001f00857802 */ /* 0x000fe40000000f00 */
[----:B------:R-:W-:Y:S02]  /*4a00*/  MOV R128, 0x4a20 ;  /* 0x00004a2000807802 */ /* 0x000fe40000000f00 */
[----:B------:R-:W-:Y:S05]  /*4a10*/  CALL.REL.NOINC `($__internal_2_$__cuda_sm70_shflsync_bfly_p) ;  /* 0x0000011000007944 */ /* 0x000fea0003c00000 */
[----:B------:R-:W-:Y:S01]  /*4a20*/  FADD.FTZ R132, R130, R201 ;  /* 0x000000c982847221 */ /* 0x000fe20000010000 */
[----:B0-----:R-:W-:Y:S01]  /*4a30*/  HFMA2.MMA R174, -RZ, RZ, 0, 9.5367431640625e-07 ;  /* 0x00000010ffae7435 */ /* 0x001fe200000001ff */
[----:B-1----:R-:W-:Y:S01]  /*4a40*/  FADD.FTZ R134, R134, R131 ;  /* 0x0000008386867221 */ /* 0x002fe20000010000 */
[----:B------:R-:W-:Y:S01]  /*4a50*/  MOV R133, 0x1f ;  /* 0x0000001f00857802 */ /* 0x000fe20000000f00 */
[----:B------:R-:W-:Y:S01]  /*4a60*/  IMAD.MOV.U32 R131, RZ, RZ, R132 ;  /* 0x000000ffff837224 */ /* 0x000fe200078e0084 */
[----:B------:R-:W-:-:S02]  /*4a70*/  MOV R200, 0xffffffff ;  /* 0xffffffff00c87802 */ /* 0x000fc40000000f00 */
[----:B------:R-:W-:Y:S02]  /*4a80*/  MOV R128, 0x4aa0 ;  /* 0x00004aa000807802 */ /* 0x000fe40000000f00 */
[----:B------:R-:W-:Y:S05]  /*4a90*/  CALL.REL.NOINC `($__internal_2_$__cuda_sm70_shflsync_bfly_p) ;  /* 0x0000009000007944 */ /* 0x000fea0003c00000 */
[----:B0-----:R-:W-:Y:S01]  /*4aa0*/  HFMA2.MMA R174, -RZ, RZ, 0, 9.5367431640625e-07 ;  /* 0x00000010ffae7435 */ /* 0x001fe200000001ff */
[----:B-1----:R-:W-:Y:S01]  /*4ab0*/  MOV R135, R131 ;  /* 0x0000008300877202 */ /* 0x002fe20000000f00 */
[----:B------:R-:W-:Y:S01]  /*4ac0*/  IMAD.MOV.U32 R133, RZ, RZ, 0x1f ;  /* 0x0000001fff857424 */ /* 0x000fe200078e00ff */
[----:B------:R-:W-:Y:S02]  /*4ad0*/  MOV R131, R134 ;  /* 0x0000008600837202 */ /* 0x000fe40000000f00 */
[----:B------:R-:W-:Y:S02]  /*4ae0*/  MOV R200, 0xffffffff ;  /* 0xffffffff00c87802 */ /* 0x000fe40000000f00 */
[----:B------:R-:W-:Y:S02]  /*4af0*/  MOV R128, 0x4b10 ;  /* 0x00004b1000807802 */ /* 0x000fe40000000f00 */
[----:B------:R-:W-:Y:S05]  /*4b00*/  CALL.REL.NOINC `($__internal_2_$__cuda_sm70_shflsync_bfly_p) ;  /* 0x0000002000007944 */ /* 0x000fea0003c00000 */
[----:B-1----:R-:W-:Y:S01]  /*4b10*/  MOV R129, R131 ;  /* 0x0000008300817202 */ /* 0x002fe20000000f00 */
[----:B0-----:R-:W-:Y:S05]  /*4b20*/  BRA `(.L_x_71) ;  /* 0xffffd2f000007947 */ /* 0x001fea000383ffff */
        .weak           $__internal_2_$__cuda_sm70_shflsync_bfly_p
        .type           $__internal_2_$__cuda_sm70_shflsync_bfly_p,@function
        .size           $__internal_2_$__cuda_sm70_shflsync_bfly_p,(.L_x_2540 - $__internal_2_$__cuda_sm70_shflsync_bfly_p)
$__internal_2_$__cuda_sm70_shflsync_bfly_p:
[----:B------:R-:W-:Y:S01]  /*4b30*/  HFMA2.MMA R129, -RZ, RZ, 0, 0 ;  /* 0x00000000ff817435 */ /* 0x000fe200000001ff */
[----:B------:R-:W-:Y:S04]  /*4b40*/  WARPSYNC R200 ;  /* 0x000000c800007348 */ /* 0x000fe80003800000 */
[----:B------:R0:W1:Y:S01]  /*4b50*/  SHFL.BFLY PT, R131, R131, R174, R133 ;  /* 0x0c0000ae83837389 */ /* 0x00006200000e0085 */
[----:B------:R-:W-:Y:S05]  /*4b60*/  RET.REL.NODEC R128 `(_ZN10layer_norm31ln_parallel_residual_bwd_kernelINS_13Kernel_traitsI13__nv_bfloat16S2_S2_S2_fjLj1024ELj1ELj4ELj1ELj16ENS_18Kernel_traits_baseILj1024ES2_S2_S2_S2_fjLj128EEEEELb0ELb1ELb0EEEvNS_9BwdParamsE) ;  /* 0xffffb49080007950 */ /* 0x000fea0003c3ffff */
.L_x_72:
        /* <DEDUP_REMOVED lines=9> */
.L_x_2540:


//--------------------- .text._ZN10layer_norm31ln_parallel_residual_bwd_kernelINS_13Kernel_traitsI13__nv_bfloat16S2_S2_S2_fjLj1024ELj1ELj4ELj1ELj16ENS_18Kernel_traits_baseILj1024ES2_S2_S2_S2_fjLj128EEEEELb0ELb1ELb1EEEvNS_9BwdParamsE --------------------------
	.section	.text._ZN10layer_norm31ln_parallel_residual_bwd_kernelINS_13Kernel_traitsI13__nv_bfloat16S2_S2_S2_fjLj1024ELj1ELj4ELj1ELj16ENS_18Kernel_traits_baseILj1024ES2_S2_S2_S2_fjLj128EEEEELb0ELb1ELb1EEEvNS_9BwdParamsE,"ax",@progbits
	.sectioninfo	@"SHI_REGISTERS=230"
	.align	128
        .global         _ZN10layer_norm31ln_parallel_residual_bwd_kernelINS_13Kernel_traitsI13__nv_bfloat16S2_S2_S2_fjLj1024ELj1ELj4ELj1ELj16ENS_18Kernel_traits_baseILj1024ES2_S2_S2_S2_fjLj128EEEEELb0ELb1ELb1EEEvNS_9BwdParamsE
        .type           _ZN10layer_norm31ln_parallel_residual_bwd_kernelINS_13Kernel_traitsI13__nv_bfloat16S2_S2_S2_fjLj1024ELj1ELj4ELj1ELj16ENS_18Kernel_traits_baseILj1024ES2_S2_S2_S2_fjLj128EEEEELb0ELb1ELb1EEEvNS_9BwdParamsE,@function
        .size           _ZN10layer_norm31ln_parallel_residual_bwd_kernelINS_13Kernel_traitsI13__nv_bfloat16S2_S2_S2_fjLj1024ELj1ELj4ELj1ELj16ENS_18Kernel_traits_baseILj1024ES2_S2_S2_S2_fjLj128EEEEELb0ELb1ELb1EEEvNS_9BwdParamsE,(.L_x_2541 - _ZN10layer_norm31ln_parallel_residual_bwd_kernelINS_13Kernel_traitsI13__nv_bfloat16S2_S2_S2_fjLj1024ELj1ELj4ELj1ELj16ENS_18Kernel_traits_baseILj1024ES2_S2_S2_S2_fjLj128EEEEELb0ELb1ELb1EEEvNS_9BwdParamsE)
        .other          _ZN10layer_norm31ln_parallel_residual_bwd_kernelINS_13Kernel_traitsI13__nv_bfloat16S2_S2_S2_fjLj1024ELj1ELj4ELj1ELj16ENS_18Kernel_traits_baseILj1024ES2_S2_S2_S2_fjLj128EEEEELb0ELb1ELb1EEEvNS_9BwdParamsE,@"STO_CUDA_ENTRY STV_DEFAULT"
_ZN10layer_norm31ln_parallel_residual_bwd_kernelINS_13Kernel_traitsI13__nv_bfloat16S2_S2_S2_fjLj1024ELj1ELj4ELj1ELj16ENS_18Kernel_traits_baseILj1024ES2_S2_S2_S2_fjLj128EEEEELb0ELb1ELb1EEEvNS_9BwdParamsE:
.text._ZN10layer_norm31ln_parallel_residual_bwd_kernelINS_13Kernel_traitsI13__nv_bfloat16S2_S2_S2_fjLj1024ELj1ELj4ELj1ELj16ENS_18Kernel_traits_baseILj1024ES2_S2_S2_S2_fjLj128EEEEELb0ELb1ELb1EEEvNS_9BwdParamsE:
[----:B------:R-:W-:Y:S02]  /*0000*/  MOV R1, c[0x0][0x28] ;  /* 0x00000a0000017a02 */ /* 0x000fe40000000f00 */
[----:B------:R-:W0:Y:S01]  /*0010*/  S2R R0, SR_TID.X ;  /* 0x0000000000007919 */ /* 0x000e220000002100 */
[----:B------:R-:W-:Y:S01]  /*0020*/  ULDC.64 UR4, c[0x0][0x118] ;  /* 0x0000460000047ab9 */ /* 0x000fe20000000a00 */
[----:B------:R-:W-:Y:S02]  /*0030*/  BSSY B0, `(.L_x_73) ;  /* 0x0000370000007945 */ /* 0x000fe40003800000 */
        /* <DEDUP_REMOVED lines=38> */
.L_x_74:
[----:B------:R-:W-:-:S04]  /*02a0*/  SHF.L.U32 R2, R0, 0x4, RZ ;  /* 0x0000000400027819 */ /* 0x000fc800000006ff */
[----:B------:R-:W-:-:S04]  /*02b0*/  LOP3.LUT R2, R2, 0x1f0, RZ, 0xc0, !PT ;  /* 0x000001f002027812 */ /* 0x000fc800078ec0ff */
[----:B------:R-:W-:-:S04]  /*02c0*/  IADD3 R2, P0, R2, c[0x0][0x1b0], RZ ;  /* 0x00006c0002027a10 */ /* 0x000fc80007f1e0ff */
[----:B------:R-:W-:-:S05]  /*02d0*/  IADD3.X R3, RZ, c[0x0][0x1b4], RZ, P0, !PT ;  /* 0x00006d00ff037a10 */ /* 0x000fca00007fe4ff */
[----:B------:R-:W2:Y:S04]  /*02e0*/  LDG.E.128 R8, [R2.64] ;  /* 0x0000000402087981 */ /* 0x000ea8000c1e1d00 */
[----:B------:R-:W3:Y:S04]  /*02f0*/  LDG.E.128 R12, [R2.64+0x200] ;  /* 0x00020004020c7981 */ /* 0x000ee8000c1e1d00 */
[----:B------:R-:W4:Y:S04]  /*0300*/  LDG.E.128 R16, [R2.64+0x400] ;  /* 0x0004000402107981 */ /* 0x000f28000c1e1d00 */
[----:B------:R-:W5:Y:S01]  /*0310*/  LDG.E.128 R4, [R2.64+0x600] ;  /* 0x0006000402047981 */ /* 0x000f62000c1e1d00 */
[----:B------:R-:W0:Y:S01]  /*0320*/  LDC.U8 R170, c[0x0][0x1f0] ;  /* 0x00007c00ffaa7b82 */ /* 0x000e220000000000 */
[----:B------:R-:W-:Y:S01]  /*0330*/  HFMA2.MMA R130, -RZ, RZ, 0, 0 ;  /* 0x00000000ff827435 */ /* 0x000fe200000001ff */
[----:B------:R-:W-:Y:S01]  /*0340*/  BSSY B1, `(.L_x_76) ;  /* 0x00002fe000017945 */ /* 0x000fe20003800000 */
        /* <DEDUP_REMOVED lines=31> */
[----:B------:R-:W-:-:S02]  /*0540*/  MOV R132, RZ ;  /* 0x000000ff00847202 */ /* 0x000fc40000000f00 */
[--C-:B--2---:R-:W-:Y:S02]  /*0550*/  PRMT R156, RZ, 0x5410, R8.reuse ;  /* 0x00005410ff9c7816 */ /* 0x104fe40000000008 */
[----:B------:R-:W-:Y:S02]  /*0560*/  PRMT R155, RZ, 0x7610, R8 ;  /* 0x00007610ff9b7816 */ /* 0x000fe40000000008 */
[--C-:B------:R-:W-:Y:S02]  /*0570*/  PRMT R154, RZ, 0x5410, R9.reuse ;  /* 0x00005410ff9a7816 */ /* 0x100fe40000000009 */
[----:B------:R-:W-:Y:S02]  /*0580*/  PRMT R153, RZ, 0x7610, R9 ;  /* 0x00007610ff997816 */ /* 0x000fe40000000009 */
[--C-:B------:R-:W-:Y:S02]  /*0590*/  PRMT R152, RZ, 0x5410, R10.reuse ;  /* 0x00005410ff987816 */ /* 0x100fe4000000000a */
[----:B------:R-:W-:-:S02]  /*05a0*/  PRMT R151, RZ, 0x7610, R10 ;  /* 0x00007610ff977816 */ /* 0x000fc4000000000a */
[--C-:B------:R-:W-:Y:S02]  /*05b0*/  PRMT R150, RZ, 0x5410, R11.reuse ;  /* 0x00005410ff967816 */ /* 0x100fe4000000000b */
[----:B------:R-:W-:Y:S02]  /*05c0*/  PRMT R149, RZ, 0x7610, R11 ;  /* 0x00007610ff957816 */ /* 0x000fe4000000000b */
[--C-:B---3--:R-:W-:Y:S02]  /*05d0*/  PRMT R148, RZ, 0x5410, R12.reuse ;  /* 0x00005410ff947816 */ /* 0x108fe4000000000c */
[----:B------:R-:W-:Y:S02]  /*05e0*/  PRMT R147, RZ, 0x7610, R12 ;  /* 0x00007610ff937816 */ /* 0x000fe4000000000c */
[--C-:B------:R-:W-:Y:S02]  /*05f0*/  PRMT R146, RZ, 0x5410, R13.reuse ;  /* 0x00005410ff927816 */ /* 0x100fe4000000000d */
[----:B------:R-:W-:-:S02]  /*0600*/  PRMT R145, RZ, 0x7610, R13 ;  /* 0x00007610ff917816 */ /* 0x000fc4000000000d */
[--C-:B------:R-:W-:Y:S02]  /*0610*/  PRMT R144, RZ, 0x5410, R14.reuse ;  /* 0x00005410ff907816 */ /* 0x100fe4000000000e */
[----:B------:R-:W-:Y:S02]  /*0620*/  PRMT R143, RZ, 0x7610, R14 ;  /* 0x00007610ff8f7816 */ /* 0x000fe4000000000e */
[--C-:B------:R-:W-:Y:S02]  /*0630*/  PRMT R142, RZ, 0x5410, R15.reuse ;  /* 0x00005410ff8e7816 */ /* 0x100fe4000000000f */
[----:B------:R-:W-:Y:S02]  /*0640*/  PRMT R141, RZ, 0x7610, R15 ;  /* 0x00007610ff8d7816 */ /* 0x000fe4000000000f */
[--C-:B----4-:R-:W-:Y:S02]  /*0650*/  PRMT R140, RZ, 0x5410, R16.reuse ;  /* 0x00005410ff8c7816 */ /* 0x110fe40000000010 */
[----:B------:R-:W-:-:S02]  /*0660*/  PRMT R139, RZ, 0x7610, R16 ;  /* 0x00007610ff8b7816 */ /* 0x000fc40000000010 */
[--C-:B------:R-:W-:Y:S02]  /*0670*/  PRMT R138, RZ, 0x5410, R17.reuse ;  /* 0x00005410ff8a7816 */ /* 0x100fe40000000011 */
[----:B------:R-:W-:Y:S02]  /*0680*/  PRMT R137, RZ, 0x7610, R17 ;  /* 0x00007610ff897816 */ /* 0x000fe40000000011 */
[--C-:B------:R-:W-:Y:S02]  /*0690*/  PRMT R136, RZ, 0x5410, R18.reuse ;  /* 0x00005410ff887816 */ /* 0x100fe40000000012 */
[----:B------:R-:W-:Y:S02]  /*06a0*/  PRMT R135, RZ, 0x7610, R18 ;  /* 0x00007610ff877816 */ /* 0x000fe40000000012 */
[--C-:B------:R-:W-:Y:S02]  /*06b0*/  PRMT R134, RZ, 0x5410, R19.reuse ;  /* 0x00005410ff867816 */ /* 0x100fe40000000013 */
[----:B------:R-:W-:-:S02]  /*06c0*/  PRMT R133, RZ, 0x7610, R19 ;  /* 0x00007610ff857816 */ /* 0x000fc40000000013 */
[--C-:B-----5:R-:W-:Y:S02]  /*06d0*/  PRMT R131, RZ, 0x5410, R4.reuse ;  /* 0x00005410ff837816 */ /* 0x120fe40000000004 */
[----:B------:R-:W-:Y:S02]  /*06e0*/  PRMT R158, RZ, 0x7610, R4 ;  /* 0x00007610ff9e7816 */ /* 0x000fe40000000004 */
[--C-:B------:R-:W-:Y:S02]  /*06f0*/  PRMT R159, RZ, 0x5410, R5.reuse ;  /* 0x00005410ff9f7816 */ /* 0x100fe40000000005 */
[----:B------:R-:W-:Y:S02]  /*0700*/  PRMT R160, RZ, 0x7610, R5 ;  /* 0x00007610ffa07816 */ /* 0x000fe40000000005 */
[--C-:B------:R-:W-:Y:S02]  /*0710*/  PRMT R161, RZ, 0x5410, R6.reuse ;  /* 0x00005410ffa17816 */ /* 0x100fe40000000006 */
[----:B------:R-:W-:-:S02]  /*0720*/  PRMT R162, RZ, 0x7610, R6 ;  /* 0x00007610ffa27816 */ /* 0x000fc40000000006 */
[--C-:B------:R-:W-:Y:S02]  /*0730*/  PRMT R163, RZ, 0x5410, R7.reuse ;  /* 0x00005410ffa37816 */ /* 0x100fe40000000007 */
[----:B0-----:R-:W-:Y:S02]  /*0740*/  PRMT R165, RZ, 0x7610, R7 ;  /* 0x00007610ffa57816 */ /* 0x001fe40000000007 */
.L_x_80:
[----:B------:R-:W-:Y:S01]  /*0750*/  IMAD R2, R157, c[0x0][0x168], RZ ;  /* 0x00005a009d027a24 */ /* 0x000fe200078e02ff */
[----:B------:R-:W-:Y:S02]  /*0760*/  LOP3.LUT R168, R0, 0x1f, RZ, 0xc0, !PT ;  /* 0x0000001f00a87812 */ /* 0x000fe400078ec0ff */
[----:B------:R-:W-:Y:S02]  /*0770*/  MOV R171, 0x10 ;  /* 0x0000001000ab7802 */ /* 0x000fe40000000f00 */
[----:B------:R-:W-:-:S04]  /*0780*/  SHF.R.S32.HI R3, RZ, 0x1f, R2 ;  /* 0x0000001fff037819 */ /* 0x000fc80000011402 */
[----:B------:R-:W-:Y:S02]  /*0790*/  LEA.HI R3, R3, R2, RZ, 0x3 ;  /* 0x0000000203037211 */ /* 0x000fe400078f18ff */
[----:B------:R-:W-:Y:S02]  /*07a0*/  MOV R66, 0x4 ;  /* 0x0000000400427802 */ /* 0x000fe40000000f00 */
[----:B------:R-:W-:-:S03]  /*07b0*/  LEA.HI.SX32 R168, R3, R168, 0x1d ;  /* 0x000000a803a87211 */ /* 0x000fc600078feaff */
[----:B------:R-:W-:-:S04]  /*07c0*/  IMAD.WIDE R64, R157, R66, c[0x0][0x1a0] ;  /* 0x000068009d407625 */ /* 0x000fc800078e0242 */
[CC--:B------:R-:W-:Y:S01]  /*07d0*/  IMAD.WIDE.U32 R28, R168.reuse, R171.reuse, c[0x0][0x188] ;  /* 0x00006200a81c7625 */ /* 0x0c0fe200078e00ab */
[C---:B------:R-:W-:Y:S01]  /*07e0*/  IADD3 R167, R168.reuse, 0x20, RZ ;  /* 0x00000020a8a77810 */ /* 0x040fe20007ffe0ff */
[----:B------:R0:W2:Y:S01]  /*07f0*/  LDG.E R169, [R64.64] ;  /* 0x0000000440a97981 */ /* 0x0000a2000c1e1900 */
[C---:B------:R-:W-:Y:S01]  /*0800*/  IADD3 R164, R168.reuse, 0x60, RZ ;  /* 0x00000060a8a47810 */ /* 0x040fe20007ffe0ff */
[CC--:B------:R-:W-:Y:S02]  /*0810*/  IMAD.WIDE.U32 R32, R168.reuse, R171.reuse, c[0x0][0x208] ;  /* 0x00008200a8207625 */ /* 0x0c0fe400078e00ab */
[----:B------:R-:W3:Y:S02]  /*0820*/  LDG.E.128 R28, [R28.64] ;  /* 0x000000041c1c7981 */ /* 0x000ee4000c1e1d00 */
[-C--:B------:R-:W-:Y:S02]  /*0830*/  IMAD.WIDE.U32 R36, R167, R171.reuse, c[0x0][0x188] ;  /* 0x00006200a7247625 */ /* 0x080fe400078e00ab */
[----:B------:R-:W4:Y:S02]  /*0840*/  LDG.E.128 R32, [R32.64] ;  /* 0x0000000420207981 */ /* 0x000f24000c1e1d00 */
[----:B------:R-:W-:Y:S01]  /*0850*/  IMAD.WIDE.U32 R52, R171, R164, c[0x0][0x188] ;  /* 0x00006200ab347625 */ /* 0x000fe200078e00a4 */
[C---:B------:R-:W-:Y:S01]  /*0860*/  IADD3 R44, R168.reuse, 0x40, RZ ;  /* 0x00000040a82c7810 */ /* 0x040fe20007ffe0ff */
[----:B------:R-:W4:Y:S02]  /*0870*/  LDG.E.128 R36, [R36.64] ;  /* 0x0000000424247981 */ /* 0x000f24000c1e1d00 */
[----:B------:R-:W-:Y:S01]  /*0880*/  IMAD.WIDE R66, R157, R66, c[0x0][0x1a8] ;  /* 0x00006a009d427625 */ /* 0x000fe200078e0242 */
[----:B------:R-:W-:Y:S01]  /*0890*/  IADD3 R166, R168, 0x40, RZ ;  /* 0x00000040a8a67810 */ /* 0x000fe20007ffe0ff */
[----:B------:R-:W4:Y:S02]  /*08a0*/  LDG.E.128 R52, [R52.64] ;  /* 0x0000000434347981 */ /* 0x000f24000c1e1d00 */
[----:B------:R-:W-:-:S02]  /*08b0*/  IMAD.WIDE.U32 R40, R167, R171, c[0x0][0x208] ;  /* 0x00008200a7287625 */ /* 0x000fc400078e00ab */
[----:B------:R-:W4:Y:S02]  /*08c0*/  LDG.E R66, [R66.64] ;  /* 0x0000000442427981 */ /* 0x000f24000c1e1900 */
[-C--:B------:R-:W-:Y:S02]  /*08d0*/  IMAD.WIDE.U32 R44, R44, R171.reuse, c[0x0][0x188] ;  /* 0x000062002c2c7625 */ /* 0x080fe400078e00ab */
[----:B------:R-:W4:Y:S02]  /*08e0*/  LDG.E.128 R40, [R40.64] ;  /* 0x0000000428287981 */ /* 0x000f24000c1e1d00 */
[-C--:B------:R-:W-:Y:S02]  /*08f0*/  IMAD.WIDE.U32 R48, R166, R171.reuse, c[0x0][0x208] ;  /* 0x00008200a6307625 */ /* 0x080fe400078e00ab */
[----:B------:R-:W4:Y:S04]  /*0900*/  LDG.E.128 R44, [R44.64] ;  /* 0x000000042c2c7981 */ /* 0x000f28000c1e1d00 */
[----:B------:R-:W4:Y:S01]  /*0910*/  LDG.E.128 R48, [R48.64] ;  /* 0x0000000430307981 */ /* 0x000f22000c1e1d00 */
[----:B------:R-:W-:-:S06]  /*0920*/  IMAD.WIDE.U32 R56, R164, R171, c[0x0][0x208] ;  /* 0x00008200a4387625 */ /* 0x000fcc00078e00ab */
[----:B------:R-:W4:Y:S01]  /*0930*/  LDG.E.128 R56, [R56.64] ;  /* 0x0000000438387981 */ /* 0x000f22000c1e1d00 */
[----:B------:R-:W-:-:S04]  /*0940*/  ISETP.NE.U32.AND P1, PT, RZ, c[0x0][0x218], PT ;  /* 0x00008600ff007a0c */ /* 0x000fc80003f25070 */
[----:B------:R-:W-:Y:S02]  /*0950*/  ISETP.NE.AND.EX P1, PT, RZ, c[0x0][0x21c], PT, P1 ;  /* 0x00008700ff007a0c */ /* 0x000fe40003f25310 */
[----:B------:R-:W-:-:S11]  /*0960*/  ISETP.NE.AND P0, PT, R170, RZ, PT ;  /* 0x000000ffaa00720c */ /* 0x000fd60003f05270 */
[----:B------:R-:W-:-:S04]  /*0970*/  @P1 IMAD.WIDE.U32 R2, R168, R171, c[0x0][0x218] ;  /* 0x00008600a8021625 */ /* 0x000fc800078e00ab */
[C---:B------:R-:W-:Y:S01]  /*0980*/  @P1 IMAD.WIDE.U32 R60, R171.reuse, R167, c[0x0][0x218] ;  /* 0x00008600ab3c1625 */ /* 0x040fe200078e00a7 */
[----:B------:R3:W5:Y:S03]  /*0990*/  @P1 LDG.E.128 R4, [R2.64] ;  /* 0x0000000402041981 */ /* 0x000766000c1e1d00 */
[----:B0-----:R-:W-:Y:S01]  /*09a0*/  @P1 IMAD.WIDE.U32 R64, R164, R171, c[0x0][0x218] ;  /* 0x00008600a4401625 */ /* 0x001fe200078e00ab */
[----:B------:R0:W5:Y:S03]  /*09b0*/  @P1 LDG.E.128 R8, [R60.64] ;  /* 0x000000043c081981 */ /* 0x000166000c1e1d00 */
[----:B------:R-:W-:Y:S01]  /*09c0*/  @P1 IMAD.WIDE.U32 R62, R171, R166, c[0x0][0x218] ;  /* 0x00008600ab3e1625 */ /* 0x000fe200078e00a6 */
[----:B------:R4:W5:Y:S04]  /*09d0*/  @P1 LDG.E.128 R16, [R64.64] ;  /* 0x0000000440101981 */ /* 0x000968000c1e1d00 */
[----:B------:R1:W5:Y:S01]  /*09e0*/  @P1 LDG.E.128 R12, [R62.64] ;  /* 0x000000043e0c1981 */ /* 0x000362000c1e1d00 */
[----:B--2---:R-:W-:-:S02]  /*09f0*/  FSEL R227, R169, RZ, !P0 ;  /* 0x000000ffa9e37208 */ /* 0x004fc40004000000 */
[--C-:B---3--:R-:W-:Y:S02]  /*0a00*/  PRMT R2, RZ, 0x5410, R28.reuse ;  /* 0x00005410ff027816 */ /* 0x108fe4000000001c */
[----:B------:R-:W-:Y:S02]  /*0a10*/  PRMT R28, RZ, 0x7610, R28 ;  /* 0x00007610ff1c7816 */ /* 0x000fe4000000001c */
[--C-:B0-----:R-:W-:Y:S02]  /*0a20*/  PRMT R61, RZ, 0x5410, R30.reuse ;  /* 0x00005410ff3d7816 */ /* 0x101fe4000000001e */
[----:B------:R-:W-:Y:S02]  /*0a30*/  PRMT R30, RZ, 0x7610, R30 ;  /* 0x00007610ff1e7816 */ /* 0x000fe4000000001e */
[--C-:B----4-:R-:W-:Y:S02]  /*0a40*/  PRMT R65, RZ, 0x5410, R35.reuse ;  /* 0x00005410ff417816 */ /* 0x110fe40000000023 */
[----:B------:R-:W-:Y:S01]  /*0a50*/  PRMT R64, RZ, 0x7610, R35 ;  /* 0x00007610ff407816 */ /* 0x000fe20000000023 */
[----:B------:R-:W-:Y:S01]  /*0a60*/  FADD.FTZ R35, -R227, R28 ;  /* 0x0000001ce3237221 */ /* 0x000fe20000010100 */
[----:B------:R-:W-:-:S02]  /*0a70*/  PRMT R187, RZ, 0x5410, R32 ;  /* 0x00005410ffbb7816 */ /* 0x000fc40000000020 */
[--C-:B------:R-:W-:Y:S02]  /*0a80*/  PRMT R3, RZ, 0x5410, R29.reuse ;  /* 0x00005410ff037816 */ /* 0x100fe4000000001d */
[----:B------:R-:W-:Y:S01]  /*0a90*/  PRMT R60, RZ, 0x7610, R29 ;  /* 0x00007610ff3c7816 */ /* 0x000fe2000000001d */
[C---:B------:R-:W-:Y:S01]  /*0aa0*/  FADD.FTZ R29, -R227.reuse, R2 ;  /* 0x00000002e31d7221 */ /* 0x040fe20000010100 */
[--C-:B-1----:R-:W-:Y:S01]  /*0ab0*/  PRMT R63, RZ, 0x5410, R31.reuse ;  /* 0x00005410ff3f7816 */ /* 0x102fe2000000001f */
[----:B------:R-:W-:Y:S01]  /*0ac0*/  FADD.FTZ R195, -R227, R30 ;  /* 0x0000001ee3c37221 */ /* 0x000fe20000010100 */
[----:B------:R-:W-:Y:S02]  /*0ad0*/  PRMT R175, RZ, 0x7610, R31 ;  /* 0x00007610ffaf7816 */ /* 0x000fe4000000001f */
[--C-:B------:R-:W-:Y:S02]  /*0ae0*/  PRMT R183, RZ, 0x5410, R33.reuse ;  /* 0x00005410ffb77816 */ /* 0x100fe40000000021 */
[----:B------:R-:W-:Y:S01]  /*0af0*/  PRMT R176, RZ, 0x7610, R33 ;  /* 0x00007610ffb07816 */ /* 0x000fe20000000021 */
[----:B------:R-:W-:Y:S01]  /*0b00*/  FMUL.FTZ R30, R66, R35 ;  /* 0x00000023421e7220 */ /* 0x000fe20000410000 */
[----:B------:R-:W-:-:S02]  /*0b10*/  PRMT R31, RZ, 0x7610, R32 ;  /* 0x00007610ff1f7816 */ /* 0x000fc40000000020 */
[--C-:B------:R-:W-:Y:S02]  /*0b20*/  PRMT R33, RZ, 0x7610, R36.reuse ;  /* 0x00007610ff217816 */ /* 0x100fe40000000024 */
[----:B------:R-:W-:Y:S01]  /*0b30*/  PRMT R184, RZ, 0x7610, R39 ;  /* 0x00007610ffb87816 */ /* 0x000fe20000000027 */
[----:B------:R-:W-:Y:S01]  /*0b40*/  FMUL.FTZ R28, R156, R187 ;  /* 0x000000bb9c1c7220 */ /* 0x000fe20000410000 */
[----:B------:R-:W-:Y:S01]  /*0b50*/  PRMT R186, RZ, 0x5410, R55 ;  /* 0x00005410ffba7816 */ /* 0x000fe20000000037 */
[----:B------:R-:W-:Y:S01]  /*0b60*/  FMUL.FTZ R29, R66, R29 ;  /* 0x0000001d421d7220 */ /* 0x000fe20000410000 */
[----:B------:R-:W-:Y:S01]  /*0b70*/  PRMT R32, RZ, 0x5410, R36 ;  /* 0x00005410ff207816 */ /* 0x000fe20000000024 */
[C---:B------:R-:W-:Y:S01]  /*0b80*/  FADD.FTZ R209, -R227.reuse, R33 ;  /* 0x00000021e3d17221 */ /* 0x040fe20000010100 */
[--C-:B------:R-:W-:Y:S01]  /*0b90*/  PRMT R181, RZ, 0x5410, R41.reuse ;  /* 0x00005410ffb57816 */ /* 0x100fe20000000029 */
[----:B------:R-:W-:Y:S01]  /*0ba0*/  FADD.FTZ R221, -R227, R184 ;  /* 0x000000b8e3dd7221 */ /* 0x000fe20000010100 */
[----:B------:R-:W-:Y:S01]  /*0bb0*/  PRMT R172, RZ, 0x7610, R41 ;  /* 0x00007610ffac7816 */ /* 0x000fe20000000029 */
[----:B------:R-:W-:-:S02]  /*0bc0*/  FADD.FTZ R128, R31, R128 ;  /* 0x000000801f807221 */ /* 0x000fc40000010000 */
[-C--:B------:R-:W-:Y:S02]  /*0bd0*/  FFMA.FTZ R129, R30, R31.reuse, R129 ;  /* 0x0000001f1e817223 */ /* 0x080fe40000010081 */
[----:B------:R-:W-:Y:S02]  /*0be0*/  FADD.FTZ R33, -R227, R186 ;  /* 0x000000bae3217221 */ /* 0x000fe40000010100 */
[----:B------:R-:W-:Y:S02]  /*0bf0*/  FMUL.FTZ R31, R155, R31 ;  /* 0x0000001f9b1f7220 */ /* 0x000fe40000410000 */
[----:B------:R-:W-:Y:S01]  /*0c00*/  FADD.FTZ R184, RZ, R28 ;  /* 0x0000001cffb87221 */ /* 0x000fe20000010000 */
[--C-:B------:R-:W-:Y:S01]  /*0c10*/  PRMT R177, RZ, 0x5410, R38.reuse ;  /* 0x00005410ffb17816 */ /* 0x100fe20000000026 */
[----:B------:R-:W-:Y:S02]  /*0c20*/  FADD.FTZ R41, -R227, R3 ;  /* 0x00000003e3297221 */ /* 0x000fe40000010100 */
[----:B------:R-:W-:Y:S01]  /*0c30*/  FFMA.FTZ R186, R29, R28, RZ ;  /* 0x0000001c1dba7223 */ /* 0x000fe200000100ff */
[----:B------:R-:W-:Y:S01]  /*0c40*/  PRMT R38, RZ, 0x7610, R38 ;  /* 0x00007610ff267816 */ /* 0x000fe20000000026 */
[C---:B------:R-:W-:Y:S01]  /*0c50*/  FADD.FTZ R207, -R227.reuse, R32 ;  /* 0x00000020e3cf7221 */ /* 0x040fe20000010100 */
[--C-:B------:R-:W-:Y:S01]  /*0c60*/  PRMT R199, RZ, 0x5410, R46.reuse ;  /* 0x00005410ffc77816 */ /* 0x100fe2000000002e */
[----:B------:R-:W-:Y:S01]  /*0c70*/  FMUL.FTZ R35, R154, R183 ;  /* 0x000000b79a237220 */ /* 0x000fe20000410000 */
[----:B------:R-:W-:Y:S01]  /*0c80*/  PRMT R191, RZ, 0x7610, R46 ;  /* 0x00007610ffbf7816 */ /* 0x000fe2000000002e */
[----:B------:R-:W-:Y:S01]  /*0c90*/  FADD.FTZ R184, R184, R31 ;  /* 0x0000001fb8b87221 */ /* 0x000fe20000010000 */
[--C-:B------:R-:W-:Y:S01]  /*0ca0*/  PRMT R67, RZ, 0x5410, R49.reuse ;  /* 0x00005410ff437816 */ /* 0x100fe20000000031 */
[----:B------:R-:W-:Y:S01]  /*0cb0*/  FMUL.FTZ R32, R66, R41 ;  /* 0x0000002942207220 */ /* 0x000fe20000410000 */
[----:B------:R-:W-:Y:S01]  /*0cc0*/  PRMT R46, RZ, 0x7610, R49 ;  /* 0x00007610ff2e7816 */ /* 0x000fe20000000031 */
[----:B------:R-:W-:Y:S01]  /*0cd0*/  FADD.FTZ R49, -R227, R60 ;  /* 0x0000003ce3317221 */ /* 0x000fe20000010100 */
[----:B------:R-:W-:Y:S01]  /*0ce0*/  PRMT R180, RZ, 0x5410, R39 ;  /* 0x00005410ffb47816 */ /* 0x000fe20000000027 */
[----:B------:R-:W-:Y:S01]  /*0cf0*/  FFMA.FTZ R186, R30, R31, R186 ;  /* 0x0000001f1eba7223 */ /* 0x000fe200000100ba */
[----:B------:R-:W-:-:S02]  /*0d00*/  PRMT R171, RZ, 0x5410, R40 ;  /* 0x00005410ffab7816 */ /* 0x000fc40000000028 */
[----:B------:R-:W-:Y:S02]  /*0d10*/  PRMT R62, RZ, 0x7610, R40 ;  /* 0x00007610ff3e7816 */ /* 0x000fe40000000028 */
[----:B------:R-:W-:Y:S01]  /*0d20*/  PRMT R188, RZ, 0x7610, R55 ;  /* 0x00007610ffbc7816 */ /* 0x000fe20000000037 */
[----:B------:R-:W-:Y:S01]  /*0d30*/  FADD.FTZ R217, -R227, R38 ;  /* 0x00000026e3d97221 */ /* 0x000fe20000010100 */
[----:B------:R-:W-:Y:S01]  /*0d40*/  PRMT R179, RZ, 0x5410, R34 ;  /* 0x00005410ffb37816 */ /* 0x000fe20000000022 */
[----:B------:R-:W-:Y:S01]  /*0d50*/  FMUL.FTZ R41, R153, R176 ;  /* 0x000000b099297220 */ /* 0x000fe20000410000 */
[----:B------:R-:W-:Y:S01]  /*0d60*/  PRMT R40, RZ, 0x5410, R44 ;  /* 0x00005410ff287816 */ /* 0x000fe2000000002c */
[----:B------:R-:W-:Y:S01]  /*0d70*/  FADD.FTZ R184, R184, R35 ;  /* 0x00000023b8b87221 */ /* 0x000fe20000010000 */
[--C-:B------:R-:W-:Y:S02]  /*0d80*/  PRMT R201, RZ, 0x5410, R45.reuse ;  /* 0x00005410ffc97816 */ /* 0x100fe4000000002d */
[----:B------:R-:W-:-:S02]  /*0d90*/  PRMT R197, RZ, 0x7610, R45 ;  /* 0x00007610ffc57816 */ /* 0x000fc4000000002d */
[--C-:B------:R-:W-:Y:S02]  /*0da0*/  PRMT R39, RZ, 0x5410, R51.reuse ;  /* 0x00005410ff277816 */ /* 0x100fe40000000033 */
[----:B------:R-:W-:Y:S01]  /*0db0*/  PRMT R36, RZ, 0x7610, R51 ;  /* 0x00007610ff247816 */ /* 0x000fe20000000033 */
[----:B------:R-:W-:Y:S01]  /*0dc0*/  FMUL.FTZ R38, R66, R49 ;  /* 0x0000003142267220 */ /* 0x000fe20000410000 */
[--C-:B------:R-:W-:Y:S01]  /*0dd0*/  PRMT R45, RZ, 0x5410, R53.reuse ;  /* 0x00005410ff2d7816 */ /* 0x100fe20000000035 */
[----:B------:R-:W-:Y:S01]  /*0de0*/  FFMA.FTZ R186, R32, R35, R186 ;  /* 0x0000002320ba7223 */ /* 0x000fe200000100ba */
[----:B------:R-:W-:Y:S01]  /*0df0*/  PRMT R51, RZ, 0x7610, R53 ;  /* 0x00007610ff337816 */ /* 0x000fe20000000035 */
[C---:B------:R-:W-:Y:S01]  /*0e00*/  FADD.FTZ R53, -R227.reuse, R61 ;  /* 0x0000003de3357221 */ /* 0x040fe20000010100 */
[----:B------:R-:W-:Y:S01]  /*0e10*/  PRMT R173, RZ, 0x7610, R34 ;  /* 0x00007610ffad7816 */ /* 0x000fe20000000022 */
[C---:B------:R-:W-:Y:S01]  /*0e20*/  FADD.FTZ R3, -R227.reuse, R188 ;  /* 0x000000bce3037221 */ /* 0x040fe20000010100 */
[--C-:B------:R-:W-:Y:S01]  /*0e30*/  PRMT R189, RZ, 0x5410, R43.reuse ;  /* 0x00005410ffbd7816 */ /* 0x100fe2000000002b */
[----:B------:R-:W-:Y:S01]  /*0e40*/  FADD.FTZ R223, -R227, R40 ;  /* 0x00000028e3df7221 */ /* 0x000fe20000010100 */
[----:B------:R-:W-:Y:S01]  /*0e50*/  PRMT R182, RZ, 0x7610, R43 ;  /* 0x00007610ffb67816 */ /* 0x000fe2000000002b */
[----:B------:R-:W-:Y:S01]  /*0e60*/  FMUL.FTZ R49, R152, R179 ;  /* 0x000000b398317220 */ /* 0x000fe20000410000 */
[----:B------:R-:W-:Y:S01]  /*0e70*/  PRMT R44, RZ, 0x7610, R44 ;  /* 0x00007610ff2c7816 */ /* 0x000fe2000000002c */
[----:B------:R-:W-:Y:S01]  /*0e80*/  FADD.FTZ R188, R184, R41 ;  /* 0x00000029b8bc7221 */ /* 0x000fe20000010000 */
[----:B------:R-:W-:Y:S01]  /*0e90*/  PRMT R43, RZ, 0x7610, R47 ;  /* 0x00007610ff2b7816 */ /* 0x000fe2000000002f */
[----:B------:R-:W-:Y:S01]  /*0ea0*/  FMUL.FTZ R40, R66, R53 ;  /* 0x0000003542287220 */ /* 0x000fe20000410000 */
[----:B------:R-:W-:Y:S01]  /*0eb0*/  PRMT R193, RZ, 0x5410, R48 ;  /* 0x00005410ffc17816 */ /* 0x000fe20000000030 */
[----:B------:R-:W-:Y:S01]  /*0ec0*/  FFMA.FTZ R186, R38, R41, R186 ;  /* 0x0000002926ba7223 */ /* 0x000fe200000100ba */
[----:B------:R-:W-:-:S02]  /*0ed0*/  PRMT R174, RZ, 0x7610, R48 ;  /* 0x00007610ffae7816 */ /* 0x000fc40000000030 */
[----:B------:R-:W-:Y:S02]  /*0ee0*/  PRMT R34, RZ, 0x5410, R37 ;  /* 0x00005410ff227816 */ /* 0x000fe40000000025 */
[----:B------:R-:W-:Y:S01]  /*0ef0*/  PRMT R48, RZ, 0x5410, R54 ;  /* 0x00005410ff307816 */ /* 0x000fe20000000036 */
[C---:B------:R-:W-:Y:S02]  /*0f00*/  FADD.FTZ R203, -R227.reuse, R63 ;  /* 0x0000003fe3cb7221 */ /* 0x040fe40000010100 */
[C---:B------:R-:W-:Y:S02]  /*0f10*/  FADD.FTZ R205, -R227.reuse, R175 ;  /* 0x000000afe3cd7221 */ /* 0x040fe40000010100 */
[----:B------:R-:W-:Y:S02]  /*0f20*/  FADD.FTZ R225, -R227, R44 ;  /* 0x0000002ce3e17221 */ /* 0x000fe40000010100 */
[----:B------:R-:W-:Y:S02]  /*0f30*/  FMUL.FTZ R53, R151, R173 ;  /* 0x000000ad97357220 */ /* 0x000fe40000410000 */
[----:B------:R-:W-:Y:S01]  /*0f40*/  FADD.FTZ R188, R188, R49 ;  /* 0x00000031bcbc7221 */ /* 0x000fe20000010000 */
[----:B------:R-:W-:Y:S01]  /*0f50*/  PRMT R37, RZ, 0x7610, R37 ;  /* 0x00007610ff257816 */ /* 0x000fe20000000025 */
[----:B------:R-:W-:-:S02]  /*0f60*/  FADD.FTZ R175, -R227, R43 ;  /* 0x0000002be3af7221 */ /* 0x000fc40000010100 */
[----:B------:R-:W-:Y:S02]  /*0f70*/  FMUL.FTZ R44, R66, R195 ;  /* 0x000000c3422c7220 */ /* 0x000fe40000410000 */
[----:B------:R-:W-:Y:S01]  /*0f80*/  FFMA.FTZ R186, R40, R49, R186 ;  /* 0x0000003128ba7223 */ /* 0x000fe200000100ba */
[----:B------:R-:W-:Y:S01]  /*0f90*/  PRMT R54, RZ, 0x7610, R54 ;  /* 0x00007610ff367816 */ /* 0x000fe20000000036 */
[C---:B------:R-:W-:Y:S01]  /*0fa0*/  FADD.FTZ R211, -R227.reuse, R34 ;  /* 0x00000022e3d37221 */ /* 0x040fe20000010100 */
[--C-:B------:R-:W-:Y:S01]  /*0fb0*/  PRMT R34, RZ, 0x5410, R59.reuse ;  /* 0x00005410ff227816 */ /* 0x100fe2000000003b */
[----:B------:R-:W-:Y:S01]  /*0fc0*/  FADD.FTZ R43, -R227, R48 ;  /* 0x00000030e32b7221 */ /* 0x000fe20000010100 */
[----:B------:R-:W-:Y:S01]  /*0fd0*/  PRMT R2, RZ, 0x7610, R59 ;  /* 0x00007610ff027816 */ /* 0x000fe2000000003b */
[----:B------:R-:W-:Y:S02]  /*0fe0*/  FMUL.FTZ R48, R66, R203 ;  /* 0x000000cb42307220 */ /* 0x000fe40000410000 */
[----:B------:R-:W-:-:S02]  /*0ff0*/  FMUL.FTZ R59, R150, R65 ;  /* 0x00000041963b7220 */ /* 0x000fc40000410000 */
[----:B------:R-:W-:Y:S01]  /*1000*/  FADD.FTZ R188, R188, R53 ;  /* 0x00000035bcbc7221 */ /* 0x000fe20000010000 */
[----:B------:R-:W-:Y:S01]  /*1010*/  PRMT R60, RZ, 0x5410, R56 ;  /* 0x00005410ff3c7816 */ /* 0x000fe20000000038 */
[----:B------:R-:W-:Y:S01]  /*1020*/  FFMA.FTZ R186, R44, R53, R186 ;  /* 0x000000352cba7223 */ /* 0x000fe200000100ba */
[----:B------:R-:W-:Y:S01]  /*1030*/  PRMT R61, RZ, 0x7610, R56 ;  /* 0x00007610ff3d7816 */ /* 0x000fe20000000038 */
[----:B------:R-:W-:Y:S01]  /*1040*/  FADD.FTZ R213, -R227, R37 ;  /* 0x00000025e3d57221 */ /* 0x000fe20000010100 */
[----:B------:R-:W-:Y:S01]  /*1050*/  PRMT R185, RZ, 0x5410, R42 ;  /* 0x00005410ffb97816 */ /* 0x000fe2000000002a */
[----:B------:R-:W-:Y:S01]  /*1060*/  FADD.FTZ R118, R65, R118 ;  /* 0x0000007641767221 */ /* 0x000fe20000010000 */
[----:B------:R-:W-:Y:S01]  /*1070*/  PRMT R178, RZ, 0x7610, R42 ;  /* 0x00007610ffb27816 */ /* 0x000fe2000000002a */
[----:B------:R-:W-:Y:S01]  /*1080*/  FFMA.FTZ R119, R48, R65, R119 ;  /* 0x0000004130777223 */ /* 0x000fe20000010077 */
[----:B------:R-:W-:Y:S01]  /*1090*/  PRMT R42, RZ, 0x5410, R47 ;  /* 0x00005410ff2a7816 */ /* 0x000fe2000000002f */
[----:B------:R-:W-:-:S02]  /*10a0*/  FMUL.FTZ R56, R66, R207 ;  /* 0x000000cf42387220 */ /* 0x000fc40000410000 */
[----:B------:R-:W-:Y:S02]  /*10b0*/  FADD.FTZ R37, -R227, R54 ;  /* 0x00000036e3257221 */ /* 0x000fe40000010100 */
[----:B------:R-:W-:Y:S02]  /*10c0*/  FMUL.FTZ R65, R149, R64 ;  /* 0x0000004095417220 */ /* 0x000fe40000410000 */
[----:B------:R-:W-:Y:S02]  /*10d0*/  FADD.FTZ R188, R188, R59 ;  /* 0x0000003bbcbc7221 */ /* 0x000fe40000010000 */
[----:B------:R-:W-:Y:S02]  /*10e0*/  FMUL.FTZ R54, R66, R205 ;  /* 0x000000cd42367220 */ /* 0x000fe40000410000 */
[----:B------:R-:W-:Y:S02]  /*10f0*/  FFMA.FTZ R186, R48, R59, R186 ;  /* 0x0000003b30ba7223 */ /* 0x000fe400000100ba */
[----:B------:R-:W-:-:S02]  /*1100*/  FADD.FTZ R120, R173, R120 ;  /* 0x00000078ad787221 */ /* 0x000fc40000010000 */
[----:B------:R-:W-:Y:S02]  /*1110*/  FFMA.FTZ R121, R44, R173, R121 ;  /* 0x000000ad2c797223 */ /* 0x000fe40000010079 */
[----:B------:R-:W-:Y:S02]  /*1120*/  FADD.FTZ R199, -R227, R199 ;  /* 0x000000c7e3c77221 */ /* 0x000fe40000010100 */
[----:B------:R-:W-:Y:S02]  /*1130*/  FADD.FTZ R90, R171, R90 ;  /* 0x0000005aab5a7221 */ /* 0x000fe40000010000 */
[----:B------:R-:W-:Y:S02]  /*1140*/  FMUL.FTZ R173, R66, R209 ;  /* 0x000000d142ad7220 */ /* 0x000fe40000410000 */
[----:B------:R-:W-:Y:S02]  /*1150*/  FFMA.FTZ R115, R56, R171, R115 ;  /* 0x000000ab38737223 */ /* 0x000fe40000010073 */
[----:B------:R-:W-:-:S02]  /*1160*/  FADD.FTZ R215, -R227, R177 ;  /* 0x000000b1e3d77221 */ /* 0x000fc40000010100 */
[----:B------:R-:W-:Y:S02]  /*1170*/  FMUL.FTZ R171, R148, R171 ;  /* 0x000000ab94ab7220 */ /* 0x000fe40000410000 */
[----:B------:R-:W-:Y:S02]  /*1180*/  FADD.FTZ R188, R188, R65 ;  /* 0x00000041bcbc7221 */ /* 0x000fe40000010000 */
[C---:B------:R-:W-:Y:S01]  /*1190*/  FADD.FTZ R177, -R227.reuse, R42 ;  /* 0x0000002ae3b17221 */ /* 0x040fe20000010100 */
[--C-:B------:R-:W-:Y:S01]  /*11a0*/  PRMT R42, RZ, 0x5410, R58.reuse ;  /* 0x00005410ff2a7816 */ /* 0x100fe2000000003a */
[----:B------:R-:W-:Y:S01]  /*11b0*/  FADD.FTZ R55, -R227, R45 ;  /* 0x0000002de3377221 */ /* 0x000fe20000010100 */
[----:B------:R-:W-:Y:S01]  /*11c0*/  PRMT R45, RZ, 0x7610, R58 ;  /* 0x00007610ff2d7816 */ /* 0x000fe2000000003a */
[----:B------:R-:W-:Y:S02]  /*11d0*/  FFMA.FTZ R190, R54, R65, R186 ;  /* 0x0000004136be7223 */ /* 0x000fe400000100ba */
[----:B------:R-:W-:-:S02]  /*11e0*/  FADD.FTZ R91, R62, R91 ;  /* 0x0000005b3e5b7221 */ /* 0x000fc40000010000 */
[C---:B------:R-:W-:Y:S02]  /*11f0*/  FMUL.FTZ R58, R66.reuse, R211 ;  /* 0x000000d3423a7220 */ /* 0x040fe40000410000 */
[-C--:B------:R-:W-:Y:S02]  /*1200*/  FFMA.FTZ R116, R173, R62.reuse, R116 ;  /* 0x0000003ead747223 */ /* 0x080fe40000010074 */
[----:B------:R-:W-:Y:S02]  /*1210*/  FMUL.FTZ R186, R66, R199 ;  /* 0x000000c742ba7220 */ /* 0x000fe40000410000 */
[----:B------:R-:W-:Y:S02]  /*1220*/  FMUL.FTZ R62, R147, R62 ;  /* 0x0000003e933e7220 */ /* 0x000fe40000410000 */
[----:B------:R-:W-:Y:S02]  /*1230*/  FADD.FTZ R199, R188, R171 ;  /* 0x000000abbcc77221 */ /* 0x000fe40000010000 */
[----:B------:R-:W-:-:S02]  /*1240*/  FFMA.FTZ R188, R56, R171, R190 ;  /* 0x000000ab38bc7223 */ /* 0x000fc400000100be */
[----:B------:R-:W-:Y:S02]  /*1250*/  FADD.FTZ R122, R179, R122 ;  /* 0x0000007ab37a7221 */ /* 0x000fe40000010000 */
[----:B------:R-:W-:Y:S02]  /*1260*/  FFMA.FTZ R123, R40, R179, R123 ;  /* 0x000000b3287b7223 */ /* 0x000fe4000001007b */
[----:B------:R-:W-:Y:S02]  /*1270*/  FADD.FTZ R88, R181, R88 ;  /* 0x00000058b5587221 */ /* 0x000fe40000010000 */
[----:B------:R-:W-:Y:S02]  /*1280*/  FMUL.FTZ R179, R66, R213 ;  /* 0x000000d542b37220 */ /* 0x000fe40000410000 */
[-C--:B------:R-:W-:Y:S02]  /*1290*/  FFMA.FTZ R113, R58, R181.reuse, R113 ;  /* 0x000000b53a717223 */ /* 0x080fe40000010071 */
[----:B------:R-:W-:-:S02]  /*12a0*/  FMUL.FTZ R181, R146, R181 ;  /* 0x000000b592b57220 */ /* 0x000fc40000410000 */
[----:B------:R-:W-:Y:S02]  /*12b0*/  FADD.FTZ R190, R199, R62 ;  /* 0x0000003ec7be7221 */ /* 0x000fe40000010000 */
[----:B------:R-:W-:Y:S02]  /*12c0*/  FFMA.FTZ R188, R173, R62, R188 ;  /* 0x0000003eadbc7223 */ /* 0x000fe400000100bc */
[----:B------:R-:W-:Y:S02]  /*12d0*/  FADD.FTZ R92, R64, R92 ;  /* 0x0000005c405c7221 */ /* 0x000fe40000010000 */
[----:B------:R-:W-:Y:S02]  /*12e0*/  FFMA.FTZ R117, R54, R64, R117 ;  /* 0x0000004036757223 */ /* 0x000fe40000010075 */
[----:B------:R-:W-:Y:S02]  /*12f0*/  FADD.FTZ R89, R172, R89 ;  /* 0x00000059ac597221 */ /* 0x000fe40000010000 */
[----:B------:R-:W-:-:S02]  /*1300*/  FMUL.FTZ R64, R66, R215 ;  /* 0x000000d742407220 */ /* 0x000fc40000410000 */
[-C--:B------:R-:W-:Y:S02]  /*1310*/  FFMA.FTZ R114, R179, R172.reuse, R114 ;  /* 0x000000acb3727223 */ /* 0x080fe40000010072 */
[----:B------:R-:W-:Y:S02]  /*1320*/  FMUL.FTZ R172, R145, R172 ;  /* 0x000000ac91ac7220 */ /* 0x000fe40000410000 */
[----:B------:R-:W-:Y:S02]  /*1330*/  FADD.FTZ R199, R190, R181 ;  /* 0x000000b5bec77221 */ /* 0x000fe40000010000 */
[----:B------:R-:W-:Y:S02]  /*1340*/  FFMA.FTZ R188, R58, R181, R188 ;  /* 0x000000b53abc7223 */ /* 0x000fe400000100bc */
[----:B------:R-:W-:Y:S02]  /*1350*/  FADD.FTZ R126, R183, R126 ;  /* 0x0000007eb77e7221 */ /* 0x000fe40000010000 */
[----:B------:R-:W-:-:S02]  /*1360*/  FFMA.FTZ R127, R32, R183, R127 ;  /* 0x000000b7207f7223 */ /* 0x000fc4000001007f */
[----:B------:R-:W-:Y:S02]  /*1370*/  FADD.FTZ R219, -R227, R180 ;  /* 0x000000b4e3db7221 */ /* 0x000fe40000010100 */
[----:B------:R-:W-:Y:S02]  /*1380*/  FADD.FTZ R86, R185, R86 ;  /* 0x00000056b9567221 */ /* 0x000fe40000010000 */
[----:B------:R-:W-:Y:S02]  /*1390*/  FMUL.FTZ R183, R66, R217 ;  /* 0x000000d942b77220 */ /* 0x000fe40000410000 */
[-C--:B------:R-:W-:Y:S02]  /*13a0*/  FFMA.FTZ R111, R64, R185.reuse, R111 ;  /* 0x000000b9406f7223 */ /* 0x080fe4000001006f */
[----:B------:R-:W-:Y:S02]  /*13b0*/  FMUL.FTZ R185, R144, R185 ;  /* 0x000000b990b97220 */ /* 0x000fe40000410000 */
[----:B------:R-:W-:-:S02]  /*13c0*/  FADD.FTZ R190, R199, R172 ;  /* 0x000000acc7be7221 */ /* 0x000fc40000010000 */
[----:B------:R-:W-:Y:S02]  /*13d0*/  FFMA.FTZ R192, R179, R172, R188 ;  /* 0x000000acb3c07223 */ /* 0x000fe400000100bc */
[----:B------:R-:W-:Y:S02]  /*13e0*/  FADD.FTZ R124, R176, R124 ;  /* 0x0000007cb07c7221 */ /* 0x000fe40000010000 */
[----:B------:R-:W-:Y:S02]  /*13f0*/  FFMA.FTZ R125, R38, R176, R125 ;  /* 0x000000b0267d7223 */ /* 0x000fe4000001007d */
[----:B------:R-:W-:Y:S02]  /*1400*/  FADD.FTZ R87, R178, R87 ;  /* 0x00000057b2577221 */ /* 0x000fe40000010000 */
[----:B------:R-:W-:Y:S02]  /*1410*/  FMUL.FTZ R176, R66, R219 ;  /* 0x000000db42b07220 */ /* 0x000fe40000410000 */
        /* <DEDUP_REMOVED lines=8> */
[----:B------:R-:W-:Y:S02]  /*14a0*/  FMUL.FTZ R187, R66, R221 ;  /* 0x000000dd42bb7220 */ /* 0x000fe40000410000 */
[-C--:B------:R-:W-:Y:S02]  /*14b0*/  FFMA.FTZ R109, R176, R189.reuse, R109 ;  /* 0x000000bdb06d7223 */ /* 0x080fe4000001006d */
[----:B------:R-:W-:Y:S02]  /*14c0*/  FMUL.FTZ R189, R142, R189 ;  /* 0x000000bd8ebd7220 */ /* 0x000fe40000410000 */
        /* <DEDUP_REMOVED lines=8> */
[----:B------:R-:W-:Y:S02]  /*1550*/  FADD.FTZ R201, -R227, R201 ;  /* 0x000000c9e3c97221 */ /* 0x000fe40000010100 */
[----:B------:R-:W-:Y:S02]  /*1560*/  FADD.FTZ R82, R193, R82 ;  /* 0x00000052c1527221 */ /* 0x000fe40000010000 */
[----:B------:R-:W-:Y:S02]  /*1570*/  FFMA.FTZ R107, R180, R193, R107 ;  /* 0x000000c1b46b7223 */ /* 0x000fe4000001006b */
[----:B------:R-:W-:Y:S02]  /*1580*/  FMUL.FTZ R195, R66, R225 ;  /* 0x000000e142c37220 */ /* 0x000fe40000410000 */
[----:B------:R-:W-:Y:S02]  /*1590*/  FMUL.FTZ R193, R140, R193 ;  /* 0x000000c18cc17220 */ /* 0x000fe40000410000 */
[----:B------:R-:W-:-:S02]  /*15a0*/  FADD.FTZ R190, R177, R182 ;  /* 0x000000b6b1be7221 */ /* 0x000fc40000010000 */
[----:B------:R-:W-:Y:S02]  /*15b0*/  FFMA.FTZ R192, R187, R182, R192 ;  /* 0x000000b6bbc07223 */ /* 0x000fe400000100c0 */
[----:B------:R-:W-:Y:S02]  /*15c0*/  FADD.FTZ R197, -R227, R197 ;  /* 0x000000c5e3c57221 */ /* 0x000fe40000010100 */
[----:B------:R-:W-:Y:S02]  /*15d0*/  FADD.FTZ R83, R174, R83 ;  /* 0x00000053ae537221 */ /* 0x000fe40000010000 */
[-C--:B------:R-:W-:Y:S02]  /*15e0*/  FFMA.FTZ R108, R195, R174.reuse, R108 ;  /* 0x000000aec36c7223 */ /* 0x080fe4000001006c */
[----:B------:R-:W-:Y:S01]  /*15f0*/  FMUL.FTZ R184, R66, R201 ;  /* 0x000000c942b87220 */ /* 0x000fe20000410000 */
[----:B------:R-:W-:Y:S01]  /*1600*/  PRMT R169, RZ, 0x5410, R52 ;  /* 0x00005410ffa97816 */ /* 0x000fe20000000034 */
[----:B------:R-:W-:-:S02]  /*1610*/  FMUL.FTZ R174, R139, R174 ;  /* 0x000000ae8bae7220 */ /* 0x000fc40000410000 */
[----:B------:R-:W-:Y:S01]  /*1620*/  FADD.FTZ R177, R190, R193 ;  /* 0x000000c1beb17221 */ /* 0x000fe20000010000 */
[----:B------:R-:W-:Y:S01]  /*1630*/  PRMT R52, RZ, 0x7610, R52 ;  /* 0x00007610ff347816 */ /* 0x000fe20000000034 */
[----:B------:R-:W-:Y:S02]  /*1640*/  FFMA.FTZ R190, R180, R193, R192 ;  /* 0x000000c1b4be7223 */ /* 0x000fe400000100c0 */
[----:B------:R-:W-:Y:S02]  /*1650*/  FADD.FTZ R80, R67, R80 ;  /* 0x0000005043507221 */ /* 0x000fe40000010000 */
[----:B------:R-:W-:Y:S02]  /*1660*/  FFMA.FTZ R105, R184, R67, R105 ;  /* 0x00000043b8697223 */ /* 0x000fe40000010069 */
[----:B------:R-:W-:Y:S02]  /*1670*/  FMUL.FTZ R197, R66, R197 ;  /* 0x000000c542c57220 */ /* 0x000fe40000410000 */
[----:B------:R-:W-:-:S02]  /*1680*/  FMUL.FTZ R67, R138, R67 ;  /* 0x000000438a437220 */ /* 0x000fc40000410000 */
[----:B------:R-:W-:Y:S01]  /*1690*/  FADD.FTZ R192, R177, R174 ;  /* 0x000000aeb1c07221 */ /* 0x000fe20000010000 */
[----:B------:R-:W-:Y:S01]  /*16a0*/  PRMT R47, RZ, 0x5410, R50 ;  /* 0x00005410ff2f7816 */ /* 0x000fe20000000032 */
[----:B------:R-:W-:Y:S02]  /*16b0*/  FFMA.FTZ R190, R195, R174, R190 ;  /* 0x000000aec3be7223 */ /* 0x000fe400000100be */
[C---:B------:R-:W-:Y:S02]  /*16c0*/  FADD.FTZ R191, -R227.reuse, R191 ;  /* 0x000000bfe3bf7221 */ /* 0x040fe40000010100 */
[----:B------:R-:W-:Y:S02]  /*16d0*/  FADD.FTZ R63, -R227, R52 ;  /* 0x00000034e33f7221 */ /* 0x000fe40000010100 */
[----:B------:R-:W-:Y:S02]  /*16e0*/  FADD.FTZ R81, R46, R81 ;  /* 0x000000512e517221 */ /* 0x000fe40000010000 */
[----:B------:R-:W-:-:S02]  /*16f0*/  FFMA.FTZ R106, R197, R46, R106 ;  /* 0x0000002ec56a7223 */ /* 0x000fc4000001006a */
[----:B------:R-:W-:Y:S02]  /*1700*/  FMUL.FTZ R46, R137, R46 ;  /* 0x0000002e892e7220 */ /* 0x000fe40000410000 */
[----:B------:R-:W-:Y:S01]  /*1710*/  FADD.FTZ R177, R192, R67 ;  /* 0x00000043c0b17221 */ /* 0x000fe20000010000 */
[----:B------:R-:W-:Y:S01]  /*1720*/  PRMT R50, RZ, 0x7610, R50 ;  /* 0x00007610ff327816 */ /* 0x000fe20000000032 */
[----:B------:R-:W-:Y:S02]  /*1730*/  FFMA.FTZ R192, R184, R67, R190 ;  /* 0x00000043b8c07223 */ /* 0x000fe400000100be */
        /* <DEDUP_REMOVED lines=15> */
[C---:B------:R-:W-:Y:S02]  /*1830*/  FADD.FTZ R169, -R227.reuse, R169 ;  /* 0x000000a9e3a97221 */ /* 0x040fe40000010100 */
[----:B------:R-:W-:Y:S02]  /*1840*/  FADD.FTZ R51, -R227, R51 ;  /* 0x00000033e3337221 */ /* 0x000fe40000010100 */
[----:B------:R-:W-:Y:S02]  /*1850*/  FADD.FTZ R76, R39, R76 ;  /* 0x0000004c274c7221 */ /* 0x000fe40000010000 */
[----:B------:R-:W-:Y:S02]  /*1860*/  FFMA.FTZ R101, R188, R39, R101 ;  /* 0x00000027bc657223 */ /* 0x000fe40000010065 */
[----:B------:R-:W-:Y:S02]  /*1870*/  FMUL.FTZ R175, R66, R175 ;  /* 0x000000af42af7220 */ /* 0x000fe40000410000 */
[----:B------:R-:W-:-:S02]  /*1880*/  FADD.FTZ R194, R61, R50 ;  /* 0x000000323dc27221 */ /* 0x000fc40000010000 */
[----:B------:R-:W-:Y:S02]  /*1890*/  FMUL.FTZ R39, R134, R39 ;  /* 0x0000002786277220 */ /* 0x000fe40000410000 */
[----:B------:R-:W-:Y:S02]  /*18a0*/  FFMA.FTZ R61, R191, R50, R192 ;  /* 0x00000032bf3d7223 */ /* 0x000fe400000100c0 */
[----:B------:R-:W-:Y:S02]  /*18b0*/  FADD.FTZ R77, R36, R77 ;  /* 0x0000004d244d7221 */ /* 0x000fe40000010000 */
[----:B------:R-:W-:Y:S02]  /*18c0*/  FFMA.FTZ R102, R175, R36, R102 ;  /* 0x00000024af667223 */ /* 0x000fe40000010066 */
[C---:B------:R-:W-:Y:S02]  /*18d0*/  FMUL.FTZ R169, R66.reuse, R169 ;  /* 0x000000a942a97220 */ /* 0x040fe40000410000 */
[----:B------:R-:W-:-:S02]  /*18e0*/  FMUL.FTZ R192, R66, R51 ;  /* 0x0000003342c07220 */ /* 0x000fc40000410000 */
[----:B------:R-:W-:Y:S02]  /*18f0*/  FMUL.FTZ R36, R133, R36 ;  /* 0x0000002485247220 */ /* 0x000fe40000410000 */
[----:B------:R-:W-:Y:S02]  /*1900*/  FADD.FTZ R51, R194, R39 ;  /* 0x00000027c2337221 */ /* 0x000fe40000010000 */
[----:B------:R-:W-:Y:S02]  /*1910*/  FFMA.FTZ R61, R188, R39, R61 ;  /* 0x00000027bc3d7223 */ /* 0x000fe4000001003d */
[----:B------:R-:W-:Y:S02]  /*1920*/  FADD.FTZ R74, R60, R74 ;  /* 0x0000004a3c4a7221 */ /* 0x000fe40000010000 */
[-C--:B------:R-:W-:Y:S02]  /*1930*/  FFMA.FTZ R99, R169, R60.reuse, R99 ;  /* 0x0000003ca9637223 */ /* 0x080fe40000010063 */
[----:B------:R-:W-:-:S02]  /*1940*/  FMUL.FTZ R60, R131, R60 ;  /* 0x0000003c833c7220 */ /* 0x000fc40000410000 */
[----:B------:R-:W-:Y:S02]  /*1950*/  FADD.FTZ R51, R51, R36 ;  /* 0x0000002433337221 */ /* 0x000fe40000010000 */
[----:B------:R-:W-:Y:S01]  /*1960*/  FFMA.FTZ R61, R175, R36, R61 ;  /* 0x00000024af3d7223 */ /* 0x000fe2000001003d */
[----:B------:R-:W-:Y:S01]  /*1970*/  PRMT R52, RZ, 0x5410, R57 ;  /* 0x00005410ff347816 */ /* 0x000fe20000000039 */
[----:B------:R-:W-:Y:S02]  /*1980*/  FMUL.FTZ R55, R66, R55 ;  /* 0x0000003742377220 */ /* 0x000fe40000410000 */
[----:B------:R-:W-:Y:S02]  /*1990*/  FADD.FTZ R51, R51, R60 ;  /* 0x0000003c33337221 */ /* 0x000fe40000010000 */
[----:B------:R-:W-:Y:S01]  /*19a0*/  FFMA.FTZ R61, R169, R60, R61 ;  /* 0x0000003ca93d7223 */ /* 0x000fe2000001003d */
[----:B------:R-:W-:Y:S01]  /*19b0*/  PRMT R57, RZ, 0x7610, R57 ;  /* 0x00007610ff397816 */ /* 0x000fe20000000039 */
[----:B------:R-:W-:-:S02]  /*19c0*/  FADD.FTZ R72, R52, R72 ;  /* 0x0000004834487221 */ /* 0x000fc40000010000 */
[-C--:B------:R-:W-:Y:S02]  /*19d0*/  FFMA.FTZ R97, R55, R52.reuse, R97 ;  /* 0x0000003437617223 */ /* 0x080fe40000010061 */
[----:B------:R-:W-:Y:S02]  /*19e0*/  FMUL.FTZ R52, R159, R52 ;  /* 0x000000349f347220 */ /* 0x000fe40000410000 */
[----:B------:R-:W-:Y:S02]  /*19f0*/  FADD.FTZ R51, R51, R190 ;  /* 0x000000be33337221 */ /* 0x000fe40000010000 */
[----:B------:R-:W-:Y:S02]  /*1a00*/  FFMA.FTZ R61, R63, R190, R61 ;  /* 0x000000be3f3d7223 */ /* 0x000fe4000001003d */
        /* <DEDUP_REMOVED lines=23> */
[----:B------:R-:W-:Y:S02]  /*1b80*/  FMUL.FTZ R37, R165, R2 ;  /* 0x00000002a5257220 */ /* 0x000fe40000410000 */
[----:B------:R-:W-:Y:S02]  /*1b90*/  FMUL.FTZ R51, R66, R3 ;  /* 0x0000000342337220 */ /* 0x000fe40000410000 */
[----:B------:R-:W-:-:S02]  /*1ba0*/  FADD.FTZ R198, R198, R33 ;  /* 0x00000021c6c67221 */ /* 0x000fc40000010000 */
[----:B------:R-:W-:Y:S02]  /*1bb0*/  FFMA.FTZ R34, R196, R33, R61 ;  /* 0x00000021c4227223 */ /* 0x000fe4000001003d */
[----:B------:R-:W-:Y:S02]  /*1bc0*/  FADD.FTZ R69, R2, R69 ;  /* 0x0000004502457221 */ /* 0x000fe40000010000 */
[C---:B------:R-:W-:Y:S02]  /*1bd0*/  FFMA.FTZ R94, R51.reuse, R2, R94 ;  /* 0x00000002335e7223 */ /* 0x040fe4000001005e */
[----:B------:R-:W-:Y:S02]  /*1be0*/  FADD.FTZ R177, R198, R37 ;  /* 0x00000025c6b17221 */ /* 0x000fe40000010000 */
[----:B------:R-:W-:Y:S01]  /*1bf0*/  FFMA.FTZ R199, R51, R37, R34 ;  /* 0x0000002533c77223 */ /* 0x000fe20000010022 */
[----:B------:R-:W-:Y:S05]  /*1c00*/  BRA.DIV ~URZ, `(.L_x_77) ;  /* 0x000026727f007947 */ /* 0x000fea000b800000 */
[----:B------:R0:W1:Y:S02]  /*1c10*/  SHFL.BFLY PT, R34, R177, 0x1, 0x1f ;  /* 0x0c201f00b1227f89 */ /* 0x00006400000e0000 */
.L_x_81:
[----:B------:R-:W-:Y:S05]  /*1c20*/  BRA.DIV ~URZ, `(.L_x_78) ;  /* 0x000026d27f007947 */ /* 0x000fea000b800000 */
[----:B------:R-:W2:Y:S01]  /*1c30*/  SHFL.BFLY PT, R2, R199, 0x1, 0x1f ;  /* 0x0c201f00c7027f89 */ /* 0x000ea200000e0000 */
[----:B-1----:R-:W-:-:S05]  /*1c40*/  FADD.FTZ R200, R177, R34 ;  /* 0x00000022b1c87221 */ /* 0x002fca0000010000 */
[----:B------:R-:W1:Y:S01]  /*1c50*/  SHFL.BFLY PT, R3, R200, 0x2, 0x1f ;  /* 0x0c401f00c8037f89 */ /* 0x000e6200000e0000 */
[----:B--2---:R-:W-:-:S05]  /*1c60*/  FADD.FTZ R2, R199, R2 ;  /* 0x00000002c7027221 */ /* 0x004fca0000010000 */
[----:B------:R-:W2:Y:S01]  /*1c70*/  SHFL.BFLY PT, R61, R2, 0x2, 0x1f ;  /* 0x0c401f00023d7f89 */ /* 0x000ea200000e0000 */
[----:B-1----:R-:W-:-:S05]  /*1c80*/  FADD.FTZ R3, R3, R200 ;  /* 0x000000c803037221 */ /* 0x002fca0000010000 */
[----:B------:R-:W1:Y:S01]  /*1c90*/  SHFL.BFLY PT, R34, R3, 0x4, 0x1f ;  /* 0x0c801f0003227f89 */ /* 0x000e6200000e0000 */
[----:B--2---:R-:W-:-:S05]  /*1ca0*/  FADD.FTZ R61, R2, R61 ;  /* 0x0000003d023d7221 */ /* 0x004fca0000010000 */
[----:B------:R-:W2:Y:S01]  /*1cb0*/  SHFL.BFLY PT, R198, R61, 0x4, 0x1f ;  /* 0x0c801f003dc67f89 */ /* 0x000ea200000e0000 */
[----:B-1----:R-:W-:-:S05]  /*1cc0*/  FADD.FTZ R34, R3, R34 ;  /* 0x0000002203227221 */ /* 0x002fca0000010000 */
[----:B0-----:R-:W0:Y:S01]  /*1cd0*/  SHFL.BFLY PT, R177, R34, 0x8, 0x1f ;  /* 0x0d001f0022b17f89 */ /* 0x001e2200000e0000 */
[----:B--2---:R-:W-:-:S05]  /*1ce0*/  FADD.FTZ R198, R61, R198 ;  /* 0x000000c63dc67221 */ /* 0x004fca0000010000 */
[----:B------:R-:W1:Y:S01]  /*1cf0*/  SHFL.BFLY PT, R199, R198, 0x8, 0x1f ;  /* 0x0d001f00c6c77f89 */ /* 0x000e6200000e0000 */
[----:B0-----:R-:W-:-:S05]  /*1d00*/  FADD.FTZ R177, R34, R177 ;  /* 0x000000b122b17221 */ /* 0x001fca0000010000 */
[----:B------:R0:W2:Y:S01]  /*1d10*/  SHFL.BFLY PT, R200, R177, 0x10, 0x1f ;  /* 0x0e001f00b1c87f89 */ /* 0x0000a200000e0000 */
[----:B-1----:R-:W-:-:S05]  /*1d20*/  FADD.FTZ R199, R198, R199 ;  /* 0x000000c7c6c77221 */ /* 0x002fca0000010000 */
[----:B------:R0:W1:Y:S02]  /*1d30*/  SHFL.BFLY PT, R2, R199, 0x10, 0x1f ;  /* 0x0e001f00c7027f89 */ /* 0x00006400000e0000 */
.L_x_82:
[----:B--2---:R-:W-:Y:S02]  /*1d40*/  FADD.FTZ R200, R200, R177 ;  /* 0x000000b1c8c87221 */ /* 0x004fe40000010000 */
[----:B-1----:R-:W-:Y:S02]  /*1d50*/  FADD.FTZ R2, R2, R199 ;  /* 0x000000c702027221 */ /* 0x002fe40000010000 */
[----:B------:R-:W-:Y:S02]  /*1d60*/  FMUL.FTZ R200, R200, c[0x0][0x1e0] ;  /* 0x00007800c8c87a20 */ /* 0x000fe40000410000 */
[----:B------:R-:W-:Y:S02]  /*1d70*/  FMUL.FTZ R3, R2, c[0x0][0x1e0] ;  /* 0x0000780002037a20 */ /* 0x000fe40000410000 */
[----:B------:R-:W-:Y:S01]  /*1d80*/  IMAD R34, R157, c[0x0][0x168], RZ ;  /* 0x00005a009d227a24 */ /* 0x000fe200078e02ff */
[----:B------:R-:W-:Y:S02]  /*1d90*/  FSEL R200, R200, RZ, !P0 ;  /* 0x000000ffc8c87208 */ /* 0x000fe40004000000 */
[----:B------:R-:W-:-:S02]  /*1da0*/  ISETP.NE.U32.AND P0, PT, RZ, c[0x0][0x258], PT ;  /* 0x00009600ff007a0c */ /* 0x000fc40003f05070 */
[----:B------:R-:W-:Y:S01]  /*1db0*/  SHF.R.S32.HI R61, RZ, 0x1f, R34 ;  /* 0x0000001fff3d7819 */ /* 0x000fe20000011422 */
[-CC-:B------:R-:W-:Y:S01]  /*1dc0*/  FFMA.FTZ R54, R54, R3.reuse, R200.reuse ;  /* 0x0000000336367223 */ /* 0x180fe200000100c8 */
[----:B------:R-:W-:Y:S01]  /*1dd0*/  ISETP.NE.AND.EX P0, PT, RZ, c[0x0][0x25c], PT, P0 ;  /* 0x00009700ff007a0c */ /* 0x000fe20003f05300 */
[-CC-:B------:R-:W-:Y:S01]  /*1de0*/  FFMA.FTZ R48, R48, R3.reuse, R200.reuse ;  /* 0x0000000330307223 */ /* 0x180fe200000100c8 */
[----:B------:R-:W-:Y:S01]  /*1df0*/  LEA.HI R34, R61, R34, RZ, 0x3 ;  /* 0x000000223d227211 */ /* 0x000fe200078f18ff */
[-CC-:B------:R-:W-:Y:S01]  /*1e00*/  FFMA.FTZ R29, R29, R3.reuse, R200.reuse ;  /* 0x000000031d1d7223 */ /* 0x180fe200000100c8 */
[----:B------:R-:W-:Y:S01]  /*1e10*/  LOP3.LUT R61, R0, 0x1f, RZ, 0xc0, !PT ;  /* 0x0000001f003d7812 */ /* 0x000fe200078ec0ff */
[-CC-:B------:R-:W-:Y:S02]  /*1e20*/  FFMA.FTZ R30, R30, R3.reuse, R200.reuse ;  /* 0x000000031e1e7223 */ /* 0x180fe400000100c8 */
[--C-:B------:R-:W-:Y:S01]  /*1e30*/  FFMA.FTZ R32, R32, R3, R200.reuse ;  /* 0x0000000320207223 */ /* 0x100fe200000100c8 */
[----:B------:R-:W-:Y:S01]  /*1e40*/  LEA.HI.SX32 R34, R34, R61, 0x1d ;  /* 0x0000003d22227211 */ /* 0x000fe200078feaff */
        /* <DEDUP_REMOVED lines=30> */
[----:B------:R-:W-:Y:S01]  /*2030*/  FADD.FTZ R209, R37, -R2 ;  /* 0x8000000225d17221 */ /* 0x000fe20000010000 */
[--C-:B-----5:R-:W-:Y:S01]  /*2040*/  @P1 PRMT R2, RZ, 0x5410, R7.reuse ;  /* 0x00005410ff021816 */ /* 0x120fe20000000007 */
[----:B------:R-:W-:Y:S01]  /*2050*/  FMUL.FTZ R174, R66, R3 ;  /* 0x0000000342ae7220 */ /* 0x000fe20000410000 */
[----:B------:R-:W-:Y:S01]  /*2060*/  @P1 PRMT R3, RZ, 0x7610, R7 ;  /* 0x00007610ff031816 */ /* 0x000fe20000000007 */
[----:B0-----:R-:W-:-:S02]  /*2070*/  FADD.FTZ R177, R60, -R169 ;  /* 0x800000a93cb17221 */ /* 0x001fc40000010000 */
[----:B------:R-:W-:Y:S01]  /*2080*/  FMUL.FTZ R169, R66, R59 ;  /* 0x0000003b42a97220 */ /* 0x000fe20000410000 */
[----:B------:R-:W-:Y:S01]  /*2090*/  HFMA2.MMA R59, -RZ, RZ, 0, 9.5367431640625e-07 ;  /* 0x00000010ff3b7435 */ /* 0x000fe200000001ff */
[----:B------:R-:W-:Y:S02]  /*20a0*/  FADD.FTZ R49, R49, -R40 ;  /* 0x8000002831317221 */ /* 0x000fe40000010000 */
[----:B------:R-:W-:Y:S02]  /*20b0*/  FADD.FTZ R53, R53, -R44 ;  /* 0x8000002c35357221 */ /* 0x000fe40000010000 */
[----:B------:R-:W-:Y:S01]  /*20c0*/  @P1 FADD.FTZ R169, R169, R2 ;  /* 0x00000002a9a91221 */ /* 0x000fe20000010000 */
[--C-:B------:R-:W-:Y:S01]  /*20d0*/  @P1 PRMT R2, RZ, 0x5410, R6.reuse ;  /* 0x00005410ff021816 */ /* 0x100fe20000000006 */
[----:B------:R-:W-:Y:S01]  /*20e0*/  @P1 FADD.FTZ R174, R174, R3 ;  /* 0x00000003aeae1221 */ /* 0x000fe20000010000 */
[----:B------:R-:W-:Y:S01]  /*20f0*/  @P1 PRMT R3, RZ, 0x7610, R6 ;  /* 0x00007610ff031816 */ /* 0x000fe20000000006 */
[----:B------:R-:W-:-:S02]  /*2100*/  FADD.FTZ R179, R172, -R179 ;  /* 0x800000b3acb37221 */ /* 0x000fc40000010000 */
[C---:B------:R-:W-:Y:S02]  /*2110*/  FMUL.FTZ R65, R66.reuse, R49 ;  /* 0x0000003142417220 */ /* 0x040fe40000410000 */
[----:B------:R-:W-:Y:S02]  /*2120*/  FMUL.FTZ R172, R66, R53 ;  /* 0x0000003542ac7220 */ /* 0x000fe40000410000 */
[----:B------:R-:W-:Y:S02]  /*2130*/  FADD.FTZ R35, R35, -R32 ;  /* 0x8000002023237221 */ /* 0x000fe40000010000 */
[----:B------:R-:W-:Y:S02]  /*2140*/  FADD.FTZ R41, R41, -R38 ;  /* 0x8000002629297221 */ /* 0x000fe40000010000 */
[----:B------:R-:W-:Y:S01]  /*2150*/  @P1 FADD.FTZ R65, R65, R2 ;  /* 0x0000000241411221 */ /* 0x000fe20000010000 */
[----:B------:R-:W-:Y:S01]  /*2160*/  @P1 PRMT R2, RZ, 0x7610, R5 ;  /* 0x00007610ff021816 */ /* 0x000fe20000000005 */
[----:B------:R-:W-:Y:S01]  /*2170*/  @P1 FADD.FTZ R172, R172, R3 ;  /* 0x00000003acac1221 */ /* 0x000fe20000010000 */
[----:B------:R-:W-:Y:S01]  /*2180*/  @P1 PRMT R3, RZ, 0x5410, R5 ;  /* 0x00005410ff031816 */ /* 0x000fe20000000005 */
[----:B------:R-:W-:-:S02]  /*2190*/  FADD.FTZ R173, R62, -R173 ;  /* 0x800000ad3ead7221 */ /* 0x000fc40000010000 */
[----:B------:R-:W-:Y:S02]  /*21a0*/  FADD.FTZ R199, R190, -R63 ;  /* 0x8000003fbec77221 */ /* 0x000fe40000010000 */
[C---:B------:R-:W-:Y:S02]  /*21b0*/  FMUL.FTZ R62, R66.reuse, R35 ;  /* 0x00000023423e7220 */ /* 0x040fe40000410000 */
[----:B------:R-:W-:Y:S02]  /*21c0*/  FMUL.FTZ R63, R66, R41 ;  /* 0x00000029423f7220 */ /* 0x000fe40000410000 */
[----:B------:R-:W-:Y:S01]  /*21d0*/  FADD.FTZ R29, R28, -R29 ;  /* 0x8000001d1c1d7221 */ /* 0x000fe20000010000 */
[----:B------:R-:W-:Y:S01]  /*21e0*/  @P0 F2FP.BF16.PACK_AB R28, RZ, R65 ;  /* 0x00000041ff1c023e */ /* 0x000fe200000010ff */
[----:B------:R-:W-:Y:S01]  /*21f0*/  FADD.FTZ R31, R31, -R30 ;  /* 0x8000001e1f1f7221 */ /* 0x000fe20000010000 */
[----:B------:R-:W-:Y:S01]  /*2200*/  @P0 F2FP.BF16.PACK_AB R30, RZ, R174 ;  /* 0x000000aeff1e023e */ /* 0x000fe200000010ff */
[----:B------:R-:W-:Y:S01]  /*2210*/  @P1 FADD.FTZ R62, R62, R3 ;  /* 0x000000033e3e1221 */ /* 0x000fe20000010000 */
[----:B------:R-:W-:Y:S01]  /*2220*/  @P1 PRMT R3, RZ, 0x5410, R4 ;  /* 0x00005410ff031816 */ /* 0x000fe20000000004 */
[----:B------:R-:W-:Y:S01]  /*2230*/  @P1 FADD.FTZ R63, R63, R2 ;  /* 0x000000023f3f1221 */ /* 0x000fe20000010000 */
[----:B------:R-:W-:Y:S01]  /*2240*/  @P1 PRMT R2, RZ, 0x7610, R4 ;  /* 0x00007610ff021816 */ /* 0x000fe20000000004 */
[----:B------:R-:W-:Y:S01]  /*2250*/  FADD.FTZ R181, R181, -R58 ;  /* 0x8000003ab5b57221 */ /* 0x000fe20000010000 */
[----:B------:R-:W-:Y:S01]  /*2260*/  @P0 PRMT R22, R28, 0x7610, R22 ;  /* 0x000076101c160816 */ /* 0x000fe20000000016 */
[C---:B------:R-:W-:Y:S01]  /*2270*/  FMUL.FTZ R58, R66.reuse, R29 ;  /* 0x0000001d423a7220 */ /* 0x040fe20000410000 */
[----:B------:R-:W-:Y:S01]  /*2280*/  @P0 F2FP.BF16.PACK_AB R29, RZ, R169 ;  /* 0x000000a9ff1d023e */ /* 0x000fe200000010ff */
[----:B------:R-:W-:Y:S01]  /*2290*/  FMUL.FTZ R61, R66, R31 ;  /* 0x0000001f423d7220 */ /* 0x000fe20000410000 */
[----:B------:R-:W-:Y:S01]  /*22a0*/  F2FP.BF16.PACK_AB R31, R174, R169 ;  /* 0x000000a9ae1f723e */ /* 0x000fe200000010ff */
        /* <DEDUP_REMOVED lines=15> */
[----:B------:R-:W-:Y:S01]  /*23a0*/  F2FP.BF16.PACK_AB R29, R63, R62 ;  /* 0x0000003e3f1d723e */ /* 0x000fe200000010ff */
[----:B------:R-:W-:Y:S01]  /*23b0*/  FADD.FTZ R187, R182, -R187 ;  /* 0x800000bbb6bb7221 */ /* 0x000fe20000010000 */
[----:B------:R-:W-:Y:S01]  /*23c0*/  F2FP.BF16.PACK_AB R28, R61, R58 ;  /* 0x0000003a3d1c723e */ /* 0x000fe200000010ff */
[----:B------:R-:W-:Y:S01]  /*23d0*/  @P1 FADD.FTZ R54, R54, R3 ;  /* 0x0000000336361221 */ /* 0x000fe20000010000 */
[--C-:B------:R-:W-:Y:S01]  /*23e0*/  @P1 PRMT R3, RZ, 0x5410, R11.reuse ;  /* 0x00005410ff031816 */ /* 0x100fe2000000000b */
[----:B------:R-:W-:Y:S01]  /*23f0*/  @P1 FADD.FTZ R55, R55, R2 ;  /* 0x0000000237371221 */ /* 0x000fe20000010000 */
[----:B------:R-:W-:Y:S01]  /*2400*/  @P1 PRMT R2, RZ, 0x7610, R11 ;  /* 0x00007610ff021816 */ /* 0x000fe2000000000b */
[----:B------:R-:W-:-:S02]  /*2410*/  FADD.FTZ R171, R171, -R56 ;  /* 0x80000038abab7221 */ /* 0x000fc40000010000 */
[----:B------:R-:W-:Y:S02]  /*2420*/  FADD.FTZ R203, R57, -R192 ;  /* 0x800000c039cb7221 */ /* 0x000fe40000010000 */
[C---:B------:R-:W-:Y:S02]  /*2430*/  FMUL.FTZ R56, R66.reuse, R189 ;  /* 0x000000bd42387220 */ /* 0x040fe40000410000 */
[----:B------:R-:W-:Y:S02]  /*2440*/  FMUL.FTZ R57, R66, R187 ;  /* 0x000000bb42397220 */ /* 0x000fe40000410000 */
[----:B------:R-:W-:Y:S01]  /*2450*/  @P1 FADD.FTZ R56, R56, R3 ;  /* 0x0000000338381221 */ /* 0x000fe20000010000 */
[--C-:B------:R-:W-:Y:S01]  /*2460*/  @P1 PRMT R3, RZ, 0x5410, R9.reuse ;  /* 0x00005410ff031816 */ /* 0x100fe20000000009 */
[----:B------:R-:W-:Y:S01]  /*2470*/  @P1 FADD.FTZ R57, R57, R2 ;  /* 0x0000000239391221 */ /* 0x000fe20000010000 */
[----:B------:R-:W-:Y:S01]  /*2480*/  @P1 PRMT R2, RZ, 0x7610, R9 ;  /* 0x00007610ff021816 */ /* 0x000fe20000000009 */
[----:B------:R-:W-:-:S02]  /*2490*/  FMUL.FTZ R52, R66, R181 ;  /* 0x000000b542347220 */ /* 0x000fc40000410000 */
[----:B------:R-:W-:Y:S02]  /*24a0*/  FMUL.FTZ R53, R66, R179 ;  /* 0x000000b342357220 */ /* 0x000fe40000410000 */
[----:B------:R-:W-:Y:S01]  /*24b0*/  @P1 FADD.FTZ R52, R52, R3 ;  /* 0x0000000334341221 */ /* 0x000fe20000010000 */
[----:B------:R-:W-:Y:S01]  /*24c0*/  @P1 PRMT R3, RZ, 0x5410, R8 ;  /* 0x00005410ff031816 */ /* 0x000fe20000000008 */
[----:B------:R-:W-:Y:S01]  /*24d0*/  @P1 FADD.FTZ R53, R53, R2 ;  /* 0x0000000235351221 */ /* 0x000fe20000010000 */
[----:B------:R-:W-:Y:S01]  /*24e0*/  @P1 PRMT R2, RZ, 0x7610, R8 ;  /* 0x00007610ff021816 */ /* 0x000fe20000000008 */
[----:B------:R-:W-:Y:S02]  /*24f0*/  FADD.FTZ R191, R50, -R191 ;  /* 0x800000bf32bf7221 */ /* 0x000fe40000010000 */
[C---:B------:R-:W-:Y:S02]  /*2500*/  FMUL.FTZ R50, R66.reuse, R171 ;  /* 0x000000ab42327220 */ /* 0x040fe40000410000 */
[----:B------:R-:W-:-:S02]  /*2510*/  FMUL.FTZ R51, R66, R173 ;  /* 0x000000ad42337220 */ /* 0x000fc40000410000 */
[----:B------:R-:W-:Y:S02]  /*2520*/  FADD.FTZ R47, R47, -R186 ;  /* 0x800000ba2f2f7221 */ /* 0x000fe40000010000 */
[----:B------:R-:W-:Y:S02]  /*2530*/  FADD.FTZ R197, R46, -R197 ;  /* 0x800000c52ec57221 */ /* 0x000fe40000010000 */
[----:B------:R-:W-:Y:S01]  /*2540*/  @P1 FADD.FTZ R50, R50, R3 ;  /* 0x0000000332321221 */ /* 0x000fe20000010000 */
[----:B------:R-:W-:Y:S01]  /*2550*/  @P1 PRMT R3, RZ, 0x5410, R14 ;  /* 0x00005410ff031816 */ /* 0x000fe2000000000e */
[----:B------:R-:W-:Y:S01]  /*2560*/  @P1 FADD.FTZ R51, R51, R2 ;  /* 0x0000000233331221 */ /* 0x000fe20000010000 */
[----:B------:R-:W-:Y:S01]  /*2570*/  @P1 PRMT R2, RZ, 0x7610, R14 ;  /* 0x00007610ff021816 */ /* 0x000fe2000000000e */
[C---:B------:R-:W-:Y:S02]  /*2580*/  FMUL.FTZ R46, R66.reuse, R47 ;  /* 0x0000002f422e7220 */ /* 0x040fe40000410000 */
[----:B------:R-:W-:-:S02]  /*2590*/  FMUL.FTZ R47, R66, R191 ;  /* 0x000000bf422f7220 */ /* 0x000fc40000410000 */
[----:B------:R-:W-:Y:S02]  /*25a0*/  FADD.FTZ R39, R39, -R188 ;  /* 0x800000bc27277221 */ /* 0x000fe40000010000 */
[----:B------:R-:W-:Y:S02]  /*25b0*/  FADD.FTZ R175, R36, -R175 ;  /* 0x800000af24af7221 */ /* 0x000fe40000010000 */
[----:B------:R-:W-:Y:S01]  /*25c0*/  @P1 FADD.FTZ R46, R46, R3 ;  /* 0x000000032e2e1221 */ /* 0x000fe20000010000 */
[--C-:B------:R-:W-:Y:S01]  /*25d0*/  @P1 PRMT R3, RZ, 0x5410, R15.reuse ;  /* 0x00005410ff031816 */ /* 0x100fe2000000000f */
[----:B------:R-:W-:Y:S01]  /*25e0*/  @P1 FADD.FTZ R47, R47, R2 ;  /* 0x000000022f2f1221 */ /* 0x000fe20000010000 */
[----:B------:R-:W-:Y:S01]  /*25f0*/  @P1 PRMT R2, RZ, 0x7610, R15 ;  /* 0x00007610ff021816 */ /* 0x000fe2000000000f */
[C---:B------:R-:W-:Y:S02]  /*2600*/  FMUL.FTZ R48, R66.reuse, R39 ;  /* 0x0000002742307220 */ /* 0x040fe40000410000 */
[----:B------:R-:W-:-:S02]  /*2610*/  FMUL.FTZ R49, R66, R175 ;  /* 0x000000af42317220 */ /* 0x000fc40000410000 */
[----:B------:R-:W-:Y:S02]  /*2620*/  FADD.FTZ R67, R67, -R184 ;  /* 0x800000b843437221 */ /* 0x000fe40000010000 */
[----:B------:R-:W-:Y:S01]  /*2630*/  @P1 FADD.FTZ R48, R48, R3 ;  /* 0x0000000330301221 */ /* 0x000fe20000010000 */
[--C-:B------:R-:W-:Y:S01]  /*2640*/  @P1 PRMT R3, RZ, 0x5410, R13.reuse ;  /* 0x00005410ff031816 */ /* 0x100fe2000000000d */
[----:B------:R-:W-:Y:S01]  /*2650*/  @P1 FADD.FTZ R49, R49, R2 ;  /* 0x0000000231311221 */ /* 0x000fe20000010000 */
[----:B------:R-:W-:Y:S01]  /*2660*/  @P1 PRMT R2, RZ, 0x7610, R13 ;  /* 0x00007610ff021816 */ /* 0x000fe2000000000d */
[----:B------:R-:W-:Y:S02]  /*2670*/  FADD.FTZ R207, R45, -R194 ;  /* 0x800000c22dcf7221 */ /* 0x000fe40000010000 */
[C---:B------:R-:W-:Y:S01]  /*2680*/  FMUL.FTZ R44, R66.reuse, R67 ;  /* 0x00000043422c7220 */ /* 0x040fe20000410000 */
[----:B------:R-:W-:Y:S01]  /*2690*/  @P0 F2FP.BF16.PACK_AB R67, RZ, R172 ;  /* 0x000000acff43023e */ /* 0x000fe200000010ff */
[----:B------:R-:W-:-:S02]  /*26a0*/  FMUL.FTZ R45, R66, R197 ;  /* 0x000000c5422d7220 */ /* 0x000fc40000410000 */
[----:B------:R-:W-:Y:S01]  /*26b0*/  FADD.FTZ R193, R193, -R180 ;  /* 0x800000b4c1c17221 */ /* 0x000fe20000010000 */
[----:B------:R-:W-:Y:S01]  /*26c0*/  @P0 PRMT R22, R22, 0x5410, R67 ;  /* 0x0000541016160816 */ /* 0x000fe20000000043 */
        /* <DEDUP_REMOVED lines=8> */
[----:B------:R-:W-:Y:S01]  /*2750*/  @P1 FADD.FTZ R42, R42, R3 ;  /* 0x000000032a2a1221 */ /* 0x000fe20000010000 */
[--C-:B------:R-:W-:Y:S01]  /*2760*/  @P1 PRMT R3, RZ, 0x7610, R19.reuse ;  /* 0x00007610ff031816 */ /* 0x100fe20000000013 */
[----:B------:R-:W-:Y:S01]  /*2770*/  @P1 FADD.FTZ R43, R43, R2 ;  /* 0x000000022b2b1221 */ /* 0x000fe20000010000 */
[----:B------:R-:W-:Y:S01]  /*2780*/  @P1 PRMT R2, RZ, 0x5410, R19 ;  /* 0x00005410ff021816 */ /* 0x000fe20000000013 */
[C---:B------:R-:W-:Y:S02]  /*2790*/  FMUL.FTZ R35, R66.reuse, R177 ;  /* 0x000000b142237220 */ /* 0x040fe40000410000 */
[C---:B------:R-:W-:Y:S02]  /*27a0*/  FMUL.FTZ R36, R66.reuse, R199 ;  /* 0x000000c742247220 */ /* 0x040fe40000410000 */
[----:B------:R-:W-:-:S02]  /*27b0*/  FMUL.FTZ R38, R66, R201 ;  /* 0x000000c942267220 */ /* 0x000fc40000410000 */
[C---:B------:R-:W-:Y:S02]  /*27c0*/  FMUL.FTZ R39, R66.reuse, R203 ;  /* 0x000000cb42277220 */ /* 0x040fe40000410000 */
[C---:B------:R-:W-:Y:S02]  /*27d0*/  FMUL.FTZ R41, R66.reuse, R205 ;  /* 0x000000cd42297220 */ /* 0x040fe40000410000 */
[C---:B------:R-:W-:Y:S02]  /*27e0*/  FMUL.FTZ R40, R66.reuse, R207 ;  /* 0x000000cf42287220 */ /* 0x040fe40000410000 */
[C---:B------:R-:W-:Y:S02]  /*27f0*/  FMUL.FTZ R37, R66.reuse, R33 ;  /* 0x0000002142257220 */ /* 0x040fe40000410000 */
[----:B------:R-:W-:Y:S02]  /*2800*/  FMUL.FTZ R66, R66, R209 ;  /* 0x000000d142427220 */ /* 0x000fe40000410000 */
[----:B------:R-:W-:Y:S01]  /*2810*/  @P1 FADD.FTZ R37, R37, R2 ;  /* 0x0000000225251221 */ /* 0x000fe20000010000 */
[--C-:B------:R-:W-:Y:S01]  /*2820*/  @P1 PRMT R2, RZ, 0x5410, R18.reuse ;  /* 0x00005410ff021816 */ /* 0x100fe20000000012 */
[----:B------:R-:W-:Y:S01]  /*2830*/  @P1 FADD.FTZ R66, R66, R3 ;  /* 0x0000000342421221 */ /* 0x000fe20000010000 */
[----:B------:R-:W-:Y:S01]  /*2840*/  @P1 PRMT R3, RZ, 0x7610, R18 ;  /* 0x00007610ff031816 */ /* 0x000fe20000000012 */
[----:B------:R-:W-:-:S04]  /*2850*/  @P0 IMAD.WIDE.U32 R32, R168, R59, c[0x0][0x258] ;  /* 0x00009600a8200625 */ /* 0x000fc800078e003b */
[----:B------:R-:W-:Y:S01]  /*2860*/  @P1 FADD.FTZ R41, R41, R2 ;  /* 0x0000000229291221 */ /* 0x000fe20000010000 */
[----:B------:R-:W-:Y:S01]  /*2870*/  @P1 PRMT R2, RZ, 0x7610, R17 ;  /* 0x00007610ff021816 */ /* 0x000fe20000000011 */
[----:B------:R-:W-:Y:S01]  /*2880*/  @P1 FADD.FTZ R40, R40, R3 ;  /* 0x0000000328281221 */ /* 0x000fe20000010000 */
[----:B------:R-:W-:-:S03]  /*2890*/  @P1 PRMT R3, RZ, 0x5410, R17 ;  /* 0x00005410ff031816 */ /* 0x000fc60000000011 */
[----:B------:R-:W-:Y:S01]  /*28a0*/  @P1 FADD.FTZ R39, R39, R2 ;  /* 0x0000000227271221 */ /* 0x000fe20000010000 */
[--C-:B------:R-:W-:Y:S01]  /*28b0*/  @P1 PRMT R2, RZ, 0x5410, R16.reuse ;  /* 0x00005410ff021816 */ /* 0x100fe20000000010 */
[----:B------:R-:W-:Y:S01]  /*28c0*/  @P1 FADD.FTZ R38, R38, R3 ;  /* 0x0000000326261221 */ /* 0x000fe20000010000 */
[----:B------:R-:W-:-:S03]  /*28d0*/  @P1 PRMT R3, RZ, 0x7610, R16 ;  /* 0x00007610ff031816 */ /* 0x000fc60000000010 */
[----:B------:R-:W-:Y:S01]  /*28e0*/  @P1 FADD.FTZ R35, R35, R2 ;  /* 0x0000000223231221 */ /* 0x000fe20000010000 */
[----:B------:R-:W-:Y:S01]  /*28f0*/  @P0 F2FP.BF16.PACK_AB R2, RZ, R58 ;  /* 0x0000003aff02023e */ /* 0x000fe200000010ff */
[----:B------:R-:W-:Y:S01]  /*2900*/  @P1 FADD.FTZ R36, R36, R3 ;  /* 0x0000000324241221 */ /* 0x000fe20000010000 */
[----:B------:R-:W-:Y:S02]  /*2910*/  ISETP.NE.U32.AND P1, PT, RZ, c[0x0][0x250], PT ;  /* 0x00009400ff007a0c */ /* 0x000fe40003f25070 */
[----:B------:R-:W-:Y:S02]  /*2920*/  @P0 F2FP.BF16.PACK_AB R3, RZ, R62 ;  /* 0x0000003eff03023e */ /* 0x000fe400000010ff */
[----:B------:R-:W-:Y:S02]  /*2930*/  ISETP.NE.AND.EX P1, PT, RZ, c[0x0][0x254], PT, P1 ;  /* 0x00009500ff007a0c */ /* 0x000fe40003f25310 */
[----:B------:R-:W-:Y:S02]  /*2940*/  @P0 PRMT R21, R3, 0x7610, R21 ;  /* 0x0000761003150816 */ /* 0x000fe40000000015 */
[----:B------:R-:W-:Y:S01]  /*2950*/  @P0 PRMT R20, R2, 0x7610, R20 ;  /* 0x0000761002140816 */ /* 0x000fe20000000014 */
[----:B------:R-:W-:Y:S01]  /*2960*/  IMAD.WIDE.U32 R2, R168, R59, c[0x0][0x248] ;  /* 0x00009200a8027625 */ /* 0x000fe200078e003b */
[----:B------:R-:W-:-:S02]  /*2970*/  @P0 PRMT R21, R21, 0x5410, R64 ;  /* 0x0000541015150816 */ /* 0x000fc40000000040 */
[----:B------:R-:W-:Y:S02]  /*2980*/  @P0 PRMT R20, R20, 0x5410, R60 ;  /* 0x0000541014140816 */ /* 0x000fe4000000003c */
[----:B------:R-:W-:-:S03]  /*2990*/  @P0 F2FP.BF16.PACK_AB R60, RZ, R53 ;  /* 0x00000035ff3c023e */ /* 0x000fc600000010ff */
[----:B------:R-:W-:Y:S01]  /*29a0*/  @P1 F2FP.BF16.PACK_AB R64, RZ, R62 ;  /* 0x0000003eff40123e */ /* 0x000fe200000010ff */
[----:B------:R0:W-:Y:S01]  /*29b0*/  @P0 STG.E.128 [R32.64], R20 ;  /* 0x0000001420000986 */ /* 0x0001e2000c101d04 */
[----:B------:R-:W-:Y:S02]  /*29c0*/  @P1 F2FP.BF16.PACK_AB R62, RZ, R58 ;  /* 0x0000003aff3e123e */ /* 0x000fe400000010ff */
[----:B------:R-:W-:Y:S01]  /*29d0*/  @P1 F2FP.BF16.PACK_AB R169, RZ, R169 ;  /* 0x000000a9ffa9123e */ /* 0x000fe200000010ff */
[----:B------:R1:W-:Y:S01]  /*29e0*/  STG.E.128 [R2.64], R28 ;  /* 0x0000001c02007986 */ /* 0x0003e2000c101d04 */
[----:B------:R-:W-:Y:S02]  /*29f0*/  @P1 F2FP.BF16.PACK_AB R65, RZ, R65 ;  /* 0x00000041ff41123e */ /* 0x000fe400000010ff */
[----:B------:R-:W-:Y:S02]  /*2a00*/  @P1 F2FP.BF16.PACK_AB R61, RZ, R61 ;  /* 0x0000003dff3d123e */ /* 0x000fe400000010ff */
[----:B------:R-:W-:-:S02]  /*2a10*/  @P1 PRMT R24, R62, 0x7610, R24 ;  /* 0x000076103e181816 */ /* 0x000fc40000000018 */
[----:B------:R-:W-:Y:S02]  /*2a20*/  @P1 F2FP.BF16.PACK_AB R174, RZ, R174 ;  /* 0x000000aeffae123e */ /* 0x000fe400000010ff */
[----:B------:R-:W-:Y:S02]  /*2a30*/  @P1 F2FP.BF16.PACK_AB R172, RZ, R172 ;  /* 0x000000acffac123e */ /* 0x000fe400000010ff */
[----:B------:R-:W-:Y:S02]  /*2a40*/  @P1 F2FP.BF16.PACK_AB R63, RZ, R63 ;  /* 0x0000003fff3f123e */ /* 0x000fe400000010ff */
[----:B------:R-:W-:Y:S01]  /*2a50*/  @P1 PRMT R27, R169, 0x7610, R27 ;  /* 0x00007610a91b1816 */ /* 0x000fe2000000001b */
[----:B------:R-:W-:Y:S01]  /*2a60*/  @P1 IMAD.WIDE.U32 R168, R168, R59, c[0x0][0x250] ;  /* 0x00009400a8a81625 */ /* 0x000fe200078e003b */
[----:B0-----:R-:W-:Y:S02]  /*2a70*/  @P0 F2FP.BF16.PACK_AB R33, RZ, R54 ;  /* 0x00000036ff21023e */ /* 0x001fe400000010ff */
[----:B------:R-:W-:-:S02]  /*2a80*/  @P0 F2FP.BF16.PACK_AB R32, RZ, R55 ;  /* 0x00000037ff20023e */ /* 0x000fc400000010ff */
[----:B-1----:R-:W-:Y:S02]  /*2a90*/  @P0 F2FP.BF16.PACK_AB R28, RZ, R56 ;  /* 0x00000038ff1c023e */ /* 0x002fe400000010ff */
[----:B------:R-:W-:Y:S02]  /*2aa0*/  @P0 F2FP.BF16.PACK_AB R3, RZ, R52 ;  /* 0x00000034ff03023e */ /* 0x000fe400000010ff */
[----:B------:R-:W-:Y:S02]  /*2ab0*/  @P0 F2FP.BF16.PACK_AB R2, RZ, R50 ;  /* 0x00000032ff02023e */ /* 0x000fe400000010ff */
[----:B------:R-:W-:Y:S02]  /*2ac0*/  @P1 PRMT R26, R65, 0x7610, R26 ;  /* 0x00007610411a1816 */ /* 0x000fe4000000001a */
[----:B------:R-:W-:Y:S02]  /*2ad0*/  @P1 PRMT R25, R64, 0x7610, R25 ;  /* 0x0000761040191816 */ /* 0x000fe40000000019 */
[----:B------:R-:W-:-:S02]  /*2ae0*/  @P1 PRMT R24, R24, 0x5410, R61 ;  /* 0x0000541018181816 */ /* 0x000fc4000000003d */
[----:B------:R-:W-:Y:S02]  /*2af0*/  @P0 PRMT R22, R33, 0x7610, R22 ;  /* 0x0000761021160816 */ /* 0x000fe40000000016 */
[----:B------:R-:W-:Y:S02]  /*2b00*/  @P0 F2FP.BF16.PACK_AB R58, RZ, R51 ;  /* 0x00000033ff3a023e */ /* 0x000fe400000010ff */
[----:B------:R-:W-:Y:S02]  /*2b10*/  @P0 PRMT R21, R3, 0x7610, R21 ;  /* 0x0000761003150816 */ /* 0x000fe40000000015 */
[----:B------:R-:W-:Y:S01]  /*2b20*/  @P0 PRMT R20, R2, 0x7610, R20 ;  /* 0x0000761002140816 */ /* 0x000fe20000000014 */
[----:B------:R-:W-:Y:S01]  /*2b30*/  IMAD.WIDE.U32 R2, R167, R59, c[0x0][0x248] ;  /* 0x00009200a7027625 */ /* 0x000fe200078e003b */
[----:B------:R-:W-:Y:S02]  /*2b40*/  @P0 F2FP.BF16.PACK_AB R61, RZ, R57 ;  /* 0x00000039ff3d023e */ /* 0x000fe400000010ff */
[----:B------:R-:W-:-:S02]  /*2b50*/  @P0 PRMT R23, R28, 0x7610, R23 ;  /* 0x000076101c170816 */ /* 0x000fc40000000017 */
[----:B------:R-:W-:Y:S02]  /*2b60*/  @P1 PRMT R27, R27, 0x5410, R174 ;  /* 0x000054101b1b1816 */ /* 0x000fe400000000ae */
[----:B------:R-:W-:Y:S02]  /*2b70*/  @P1 PRMT R26, R26, 0x5410, R172 ;  /* 0x000054101a1a1816 */ /* 0x000fe400000000ac */
[----:B------:R-:W-:Y:S02]  /*2b80*/  @P1 PRMT R25, R25, 0x5410, R63 ;  /* 0x0000541019191816 */ /* 0x000fe4000000003f */
[----:B------:R-:W-:Y:S01]  /*2b90*/  @P0 PRMT R22, R22, 0x5410, R32 ;  /* 0x0000541016160816 */ /* 0x000fe20000000020 */
[----:B------:R-:W-:Y:S01]  /*2ba0*/  @P0 IMAD.WIDE.U32 R32, R167, R59, c[0x0][0x258] ;  /* 0x00009600a7200625 */ /* 0x000fe200078e003b */
[----:B------:R-:W-:Y:S01]  /*2bb0*/  @P0 PRMT R23, R23, 0x5410, R61 ;  /* 0x0000541017170816 */ /* 0x000fe2000000003d */
[----:B------:R-:W-:Y:S01]  /*2bc0*/  @P1 STG.E.128 [R168.64], R24 ;  /* 0x00000018a8001986 */ /* 0x000fe2000c101d04 */
[----:B------:R-:W-:-:S02]  /*2bd0*/  @P0 PRMT R21, R21, 0x5410, R60 ;  /* 0x0000541015150816 */ /* 0x000fc4000000003c */
[----:B------:R-:W-:Y:S02]  /*2be0*/  @P0 PRMT R20, R20, 0x5410, R58 ;  /* 0x0000541014140816 */ /* 0x000fe4000000003a */
[----:B------:R-:W-:Y:S02]  /*2bf0*/  F2FP.BF16.PACK_AB R30, R55, R54 ;  /* 0x00000036371e723e */ /* 0x000fe400000010ff */
[----:B------:R-:W-:Y:S01]  /*2c00*/  F2FP.BF16.PACK_AB R31, R57, R56 ;  /* 0x00000038391f723e */ /* 0x000fe200000010ff */
[----:B------:R0:W-:Y:S01]  /*2c10*/  @P0 STG.E.128 [R32.64], R20 ;  /* 0x0000001420000986 */ /* 0x0001e2000c101d04 */
[----:B------:R-:W-:Y:S02]  /*2c20*/  @P1 F2FP.BF16.PACK_AB R58, RZ, R54 ;  /* 0x00000036ff3a123e */ /* 0x000fe400000010ff */
[----:B------:R-:W-:Y:S02]  /*2c30*/  @P1 F2FP.BF16.PACK_AB R56, RZ, R56 ;  /* 0x00000038ff38123e */ /* 0x000fe400000010ff */
[----:B------:R-:W-:-:S02]  /*2c40*/  @P1 F2FP.BF16.PACK_AB R54, RZ, R52 ;  /* 0x00000034ff36123e */ /* 0x000fc400000010ff */
[----:B------:R-:W-:Y:S02]  /*2c50*/  F2FP.BF16.PACK_AB R29, R53, R52 ;  /* 0x00000034351d723e */ /* 0x000fe400000010ff */
[----:B------:R-:W-:Y:S02]  /*2c60*/  F2FP.BF16.PACK_AB R28, R51, R50 ;  /* 0x00000032331c723e */ /* 0x000fe400000010ff */
[----:B------:R-:W-:Y:S02]  /*2c70*/  @P1 F2FP.BF16.PACK_AB R55, RZ, R55 ;  /* 0x00000037ff37123e */ /* 0x000fe400000010ff */
[----:B------:R-:W-:Y:S01]  /*2c80*/  @P1 F2FP.BF16.PACK_AB R57, RZ, R57 ;  /* 0x00000039ff39123e */ /* 0x000fe200000010ff */
[----:B------:R1:W-:Y:S01]  /*2c90*/  STG.E.128 [R2.64], R28 ;  /* 0x0000001c02007986 */ /* 0x0003e2000c101d04 */
[----:B------:R-:W-:Y:S02]  /*2ca0*/  @P1 F2FP.BF16.PACK_AB R53, RZ, R53 ;  /* 0x00000035ff35123e */ /* 0x000fe400000010ff */
[----:B------:R-:W-:-:S02]  /*2cb0*/  @P1 F2FP.BF16.PACK_AB R52, RZ, R51 ;  /* 0x00000033ff34123e */ /* 0x000fc400000010ff */
[----:B0-----:R-:W-:Y:S02]  /*2cc0*/  @P1 F2FP.BF16.PACK_AB R33, RZ, R50 ;  /* 0x00000032ff21123e */ /* 0x001fe400000010ff */
[----:B------:R-:W-:Y:S02]  /*2cd0*/  @P1 PRMT R26, R58, 0x7610, R26 ;  /* 0x000076103a1a1816 */ /* 0x000fe4000000001a */
[----:B------:R-:W-:Y:S02]  /*2ce0*/  @P1 PRMT R27, R56, 0x7610, R27 ;  /* 0x00007610381b1816 */ /* 0x000fe4000000001b */
[----:B------:R-:W-:Y:S02]  /*2cf0*/  @P1 PRMT R25, R54, 0x7610, R25 ;  /* 0x0000761036191816 */ /* 0x000fe40000000019 */
[----:B------:R-:W-:Y:S02]  /*2d00*/  @P1 PRMT R24, R33, 0x7610, R24 ;  /* 0x0000761021181816 */ /* 0x000fe40000000018 */
[----:B------:R-:W-:-:S02]  /*2d10*/  @P1 PRMT R26, R26, 0x5410, R55 ;  /* 0x000054101a1a1816 */ /* 0x000fc40000000037 */
[----:B------:R-:W-:Y:S01]  /*2d20*/  @P1 PRMT R27, R27, 0x5410, R57 ;  /* 0x000054101b1b1816 */ /* 0x000fe20000000039 */
[----:B-1----:R-:W-:Y:S01]  /*2d30*/  @P1 IMAD.WIDE.U32 R28, R167, R59, c[0x0][0x250] ;  /* 0x00009400a71c1625 */ /* 0x002fe200078e003b */
[----:B------:R-:W-:Y:S02]  /*2d40*/  @P0 F2FP.BF16.PACK_AB R2, RZ, R42 ;  /* 0x0000002aff02023e */ /* 0x000fe400000010ff */
[----:B------:R-:W-:Y:S02]  /*2d50*/  @P1 PRMT R25, R25, 0x5410, R53 ;  /* 0x0000541019191816 */ /* 0x000fe40000000035 */
[----:B------:R-:W-:Y:S02]  /*2d60*/  @P1 PRMT R24, R24, 0x5410, R52 ;  /* 0x0000541018181816 */ /* 0x000fe40000000034 */
[----:B------:R-:W-:Y:S02]  /*2d70*/  @P0 F2FP.BF16.PACK_AB R3, RZ, R44 ;  /* 0x0000002cff03023e */ /* 0x000fe400000010ff */
[----:B------:R-:W-:Y:S01]  /*2d80*/  @P0 PRMT R20, R2, 0x7610, R20 ;  /* 0x0000761002140816 */ /* 0x000fe20000000014 */
[----:B------:R0:W-:Y:S01]  /*2d90*/  @P1 STG.E.128 [R28.64], R24 ;  /* 0x000000181c001986 */ /* 0x0001e2000c101d04 */
[----:B------:R-:W-:-:S02]  /*2da0*/  @P0 F2FP.BF16.PACK_AB R2, RZ, R46 ;  /* 0x0000002eff02023e */ /* 0x000fc400000010ff */
[----:B------:R-:W-:Y:S02]  /*2db0*/  @P0 PRMT R21, R3, 0x7610, R21 ;  /* 0x0000761003150816 */ /* 0x000fe40000000015 */
[----:B------:R-:W-:Y:S02]  /*2dc0*/  @P0 F2FP.BF16.PACK_AB R3, RZ, R47 ;  /* 0x0000002fff03023e */ /* 0x000fe400000010ff */
[----:B------:R-:W-:Y:S02]  /*2dd0*/  @P0 PRMT R22, R2, 0x7610, R22 ;  /* 0x0000761002160816 */ /* 0x000fe40000000016 */
[----:B------:R-:W-:Y:S02]  /*2de0*/  @P0 F2FP.BF16.PACK_AB R51, RZ, R45 ;  /* 0x0000002dff33023e */ /* 0x000fe400000010ff */
[----:B------:R-:W-:Y:S02]  /*2df0*/  @P0 F2FP.BF16.PACK_AB R50, RZ, R43 ;  /* 0x0000002bff32023e */ /* 0x000fe400000010ff */
[----:B------:R-:W-:-:S02]  /*2e00*/  @P0 F2FP.BF16.PACK_AB R52, RZ, R49 ;  /* 0x00000031ff34023e */ /* 0x000fc400000010ff */
[----:B------:R-:W-:Y:S02]  /*2e10*/  IADD3 R32, R34, 0x40, RZ ;  /* 0x0000004022207810 */ /* 0x000fe40007ffe0ff */
[----:B------:R-:W-:Y:S01]  /*2e20*/  @P0 PRMT R22, R22, 0x5410, R3 ;  /* 0x0000541016160816 */ /* 0x000fe20000000003 */
[-C--:B------:R-:W-:Y:S01]  /*2e30*/  @P0 IMAD.WIDE.U32 R2, R166, R59.reuse, c[0x0][0x258] ;  /* 0x00009600a6020625 */ /* 0x080fe200078e003b */
[----:B0-----:R-:W-:Y:S02]  /*2e40*/  @P0 F2FP.BF16.PACK_AB R29, RZ, R48 ;  /* 0x00000030ff1d023e */ /* 0x001fe400000010ff */
[----:B------:R-:W-:Y:S01]  /*2e50*/  @P0 PRMT R21, R21, 0x5410, R51 ;  /* 0x0000541015150816 */ /* 0x000fe20000000033 */
[-C--:B------:R-:W-:Y:S01]  /*2e60*/  IMAD.WIDE.U32 R32, R32, R59.reuse, c[0x0][0x248] ;  /* 0x0000920020207625 */ /* 0x080fe200078e003b */
[----:B------:R-:W-:Y:S02]  /*2e70*/  @P0 PRMT R23, R29, 0x7610, R23 ;  /* 0x000076101d170816 */ /* 0x000fe40000000017 */
[----:B------:R-:W-:Y:S01]  /*2e80*/  @P0 PRMT R20, R20, 0x5410, R50 ;  /* 0x0000541014140816 */ /* 0x000fe20000000032 */
[----:B------:R-:W-:Y:S01]  /*2e90*/  @P1 IMAD.WIDE.U32 R166, R166, R59, c[0x0][0x250] ;  /* 0x00009400a6a61625 */ /* 0x000fe200078e003b */
[----:B------:R-:W-:-:S02]  /*2ea0*/  @P0 PRMT R23, R23, 0x5410, R52 ;  /* 0x0000541017170816 */ /* 0x000fc40000000034 */
[----:B------:R-:W-:Y:S02]  /*2eb0*/  F2FP.BF16.PACK_AB R30, R47, R46 ;  /* 0x0000002e2f1e723e */ /* 0x000fe400000010ff */
[----:B------:R-:W-:Y:S01]  /*2ec0*/  F2FP.BF16.PACK_AB R31, R49, R48 ;  /* 0x00000030311f723e */ /* 0x000fe200000010ff */
[----:B------:R0:W-:Y:S01]  /*2ed0*/  @P0 STG.E.128 [R2.64], R20 ;  /* 0x0000001402000986 */ /* 0x0001e2000c101d04 */
[----:B------:R-:W-:Y:S02]  /*2ee0*/  F2FP.BF16.PACK_AB R29, R45, R44 ;  /* 0x0000002c2d1d723e */ /* 0x000fe400000010ff */
[----:B------:R-:W-:Y:S02]  /*2ef0*/  F2FP.BF16.PACK_AB R28, R43, R42 ;  /* 0x0000002a2b1c723e */ /* 0x000fe400000010ff */
[----:B------:R-:W-:Y:S02]  /*2f00*/  @P1 F2FP.BF16.PACK_AB R50, RZ, R46 ;  /* 0x0000002eff32123e */ /* 0x000fe400000010ff */
[----:B------:R-:W-:Y:S01]  /*2f10*/  @P1 F2FP.BF16.PACK_AB R46, RZ, R44 ;  /* 0x0000002cff2e123e */ /* 0x000fe200000010ff */
[----:B------:R1:W-:Y:S01]  /*2f20*/  STG.E.128 [R32.64], R28 ;  /* 0x0000001c20007986 */ /* 0x0003e2000c101d04 */
[----:B------:R-:W-:-:S02]  /*2f30*/  @P1 F2FP.BF16.PACK_AB R48, RZ, R48 ;  /* 0x00000030ff30123e */ /* 0x000fc400000010ff */
[----:B------:R-:W-:Y:S02]  /*2f40*/  @P1 F2FP.BF16.PACK_AB R44, RZ, R42 ;  /* 0x0000002aff2c123e */ /* 0x000fe400000010ff */
[----:B------:R-:W-:Y:S02]  /*2f50*/  @P1 F2FP.BF16.PACK_AB R51, RZ, R47 ;  /* 0x0000002fff33123e */ /* 0x000fe400000010ff */
[----:B------:R-:W-:Y:S02]  /*2f60*/  @P1 F2FP.BF16.PACK_AB R47, RZ, R45 ;  /* 0x0000002dff2f123e */ /* 0x000fe400000010ff */
[----:B------:R-:W-:Y:S02]  /*2f70*/  @P1 F2FP.BF16.PACK_AB R49, RZ, R49 ;  /* 0x00000031ff31123e */ /* 0x000fe400000010ff */
[----:B0-----:R-:W-:Y:S02]  /*2f80*/  @P0 F2FP.BF16.PACK_AB R3, RZ, R38 ;  /* 0x00000026ff03023e */ /* 0x001fe400000010ff */
[----:B------:R-:W-:-:S02]  /*2f90*/  @P1 F2FP.BF16.PACK_AB R45, RZ, R43 ;  /* 0x0000002bff2d123e */ /* 0x000fc400000010ff */
[----:B------:R-:W-:Y:S02]  /*2fa0*/  @P0 F2FP.BF16.PACK_AB R2, RZ, R35 ;  /* 0x00000023ff02023e */ /* 0x000fe400000010ff */
[----:B------:R-:W-:Y:S02]  /*2fb0*/  @P1 PRMT R26, R50, 0x7610, R26 ;  /* 0x00007610321a1816 */ /* 0x000fe4000000001a */
[----:B-1----:R-:W-:Y:S02]  /*2fc0*/  @P0 F2FP.BF16.PACK_AB R29, RZ, R41 ;  /* 0x00000029ff1d023e */ /* 0x002fe400000010ff */
[----:B------:R-:W-:Y:S02]  /*2fd0*/  @P0 F2FP.BF16.PACK_AB R33, RZ, R37 ;  /* 0x00000025ff21023e */ /* 0x000fe400000010ff */
[----:B------:R-:W-:Y:S02]  /*2fe0*/  @P0 F2FP.BF16.PACK_AB R30, RZ, R40 ;  /* 0x00000028ff1e023e */ /* 0x000fe400000010ff */
[----:B------:R-:W-:-:S02]  /*2ff0*/  @P0 F2FP.BF16.PACK_AB R28, RZ, R39 ;  /* 0x00000027ff1c023e */ /* 0x000fc400000010ff */
[----:B------:R-:W-:Y:S02]  /*3000*/  @P1 PRMT R27, R48, 0x7610, R27 ;  /* 0x00007610301b1816 */ /* 0x000fe4000000001b */
[----:B------:R-:W-:Y:S02]  /*3010*/  @P1 PRMT R25, R46, 0x7610, R25 ;  /* 0x000076102e191816 */ /* 0x000fe40000000019 */
[----:B------:R-:W-:Y:S02]  /*3020*/  @P1 PRMT R24, R44, 0x7610, R24 ;  /* 0x000076102c181816 */ /* 0x000fe40000000018 */
[----:B------:R-:W-:Y:S02]  /*3030*/  @P0 PRMT R22, R29, 0x7610, R22 ;  /* 0x000076101d160816 */ /* 0x000fe40000000016 */
[----:B------:R-:W-:Y:S02]  /*3040*/  @P0 PRMT R21, R3, 0x7610, R21 ;  /* 0x0000761003150816 */ /* 0x000fe40000000015 */
[----:B------:R-:W-:-:S02]  /*3050*/  @P0 F2FP.BF16.PACK_AB R43, RZ, R66 ;  /* 0x00000042ff2b023e */ /* 0x000fc400000010ff */
[----:B------:R-:W-:Y:S02]  /*3060*/  @P0 F2FP.BF16.PACK_AB R42, RZ, R36 ;  /* 0x00000024ff2a023e */ /* 0x000fe400000010ff */
[----:B------:R-:W-:Y:S02]  /*3070*/  @P1 PRMT R26, R26, 0x5410, R51 ;  /* 0x000054101a1a1816 */ /* 0x000fe40000000033 */
[----:B------:R-:W-:Y:S02]  /*3080*/  @P1 PRMT R27, R27, 0x5410, R49 ;  /* 0x000054101b1b1816 */ /* 0x000fe40000000031 */
[----:B------:R-:W-:Y:S02]  /*3090*/  @P1 PRMT R25, R25, 0x5410, R47 ;  /* 0x0000541019191816 */ /* 0x000fe4000000002f */
[----:B------:R-:W-:Y:S02]  /*30a0*/  @P1 PRMT R24, R24, 0x5410, R45 ;  /* 0x0000541018181816 */ /* 0x000fe4000000002d */
[----:B------:R-:W-:-:S02]  /*30b0*/  @P0 PRMT R23, R33, 0x7610, R23 ;  /* 0x0000761021170816 */ /* 0x000fc40000000017 */
[----:B------:R-:W-:Y:S01]  /*30c0*/  @P0 PRMT R20, R2, 0x7610, R20 ;  /* 0x0000761002140816 */ /* 0x000fe20000000014 */
[----:B------:R-:W-:Y:S01]  /*30d0*/  @P0 IMAD.WIDE.U32 R2, R164, R59, c[0x0][0x258] ;  /* 0x00009600a4020625 */ /* 0x000fe200078e003b */
[----:B------:R-:W-:Y:S01]  /*30e0*/  @P0 PRMT R22, R22, 0x5410, R30 ;  /* 0x0000541016160816 */ /* 0x000fe2000000001e */
[----:B------:R0:W-:Y:S01]  /*30f0*/  @P1 STG.E.128 [R166.64], R24 ;  /* 0x00000018a6001986 */ /* 0x0001e2000c101d04 */
[----:B------:R-:W-:Y:S02]  /*3100*/  @P0 PRMT R21, R21, 0x5410, R28 ;  /* 0x0000541015150816 */ /* 0x000fe4000000001c */
[----:B------:R-:W-:Y:S02]  /*3110*/  IADD3 R32, R34, 0x60, RZ ;  /* 0x0000006022207810 */ /* 0x000fe40007ffe0ff */
[----:B------:R-:W-:Y:S02]  /*3120*/  F2FP.BF16.PACK_AB R31, R66, R37 ;  /* 0x00000025421f723e */ /* 0x000fe400000010ff */
[----:B------:R-:W-:Y:S01]  /*3130*/  F2FP.BF16.PACK_AB R30, R40, R41 ;  /* 0x00000029281e723e */ /* 0x000fe200000010ff */
[----:B------:R-:W-:Y:S01]  /*3140*/  IMAD.WIDE.U32 R32, R59, R32, c[0x0][0x248] ;  /* 0x000092003b207625 */ /* 0x000fe200078e0020 */
[----:B------:R-:W-:-:S02]  /*3150*/  F2FP.BF16.PACK_AB R29, R39, R38 ;  /* 0x00000026271d723e */ /* 0x000fc400000010ff */
[----:B------:R-:W-:Y:S02]  /*3160*/  F2FP.BF16.PACK_AB R28, R36, R35 ;  /* 0x00000023241c723e */ /* 0x000fe400000010ff */
[----:B------:R-:W-:Y:S02]  /*3170*/  @P1 F2FP.BF16.PACK_AB R37, RZ, R37 ;  /* 0x00000025ff25123e */ /* 0x000fe400000010ff */
[----:B------:R-:W-:Y:S02]  /*3180*/  @P1 F2FP.BF16.PACK_AB R41, RZ, R41 ;  /* 0x00000029ff29123e */ /* 0x000fe400000010ff */
[----:B------:R-:W-:Y:S02]  /*3190*/  @P1 F2FP.BF16.PACK_AB R38, RZ, R38 ;  /* 0x00000026ff26123e */ /* 0x000fe400000010ff */
[----:B------:R-:W-:Y:S02]  /*31a0*/  @P1 F2FP.BF16.PACK_AB R35, RZ, R35 ;  /* 0x00000023ff23123e */ /* 0x000fe400000010ff */
[----:B------:R-:W-:-:S02]  /*31b0*/  @P0 PRMT R23, R23, 0x5410, R43 ;  /* 0x0000541017170816 */ /* 0x000fc4000000002b */
[----:B------:R-:W-:Y:S02]  /*31c0*/  @P0 PRMT R20, R20, 0x5410, R42 ;  /* 0x0000541014140816 */ /* 0x000fe4000000002a */
[----:B------:R-:W-:Y:S02]  /*31d0*/  @P1 F2FP.BF16.PACK_AB R66, RZ, R66 ;  /* 0x00000042ff42123e */ /* 0x000fe400000010ff */
[----:B------:R-:W-:Y:S01]  /*31e0*/  @P1 F2FP.BF16.PACK_AB R40, RZ, R40 ;  /* 0x00000028ff28123e */ /* 0x000fe200000010ff */
[----:B------:R1:W-:Y:S01]  /*31f0*/  @P0 STG.E.128 [R2.64], R20 ;  /* 0x0000001402000986 */ /* 0x0003e2000c101d04 */
[----:B------:R-:W-:Y:S02]  /*3200*/  @P1 F2FP.BF16.PACK_AB R39, RZ, R39 ;  /* 0x00000027ff27123e */ /* 0x000fe400000010ff */
[----:B------:R-:W-:Y:S01]  /*3210*/  @P1 F2FP.BF16.PACK_AB R36, RZ, R36 ;  /* 0x00000024ff24123e */ /* 0x000fe200000010ff */
[----:B------:R2:W-:Y:S01]  /*3220*/  STG.E.128 [R32.64], R28 ;  /* 0x0000001c20007986 */ /* 0x0005e2000c101d04 */
[----:B0-----:R-:W-:-:S02]  /*3230*/  @P1 PRMT R27, R37, 0x7610, R27 ;  /* 0x00007610251b1816 */ /* 0x001fc4000000001b */
[----:B------:R-:W-:Y:S02]  /*3240*/  @P1 PRMT R26, R41, 0x7610, R26 ;  /* 0x00007610291a1816 */ /* 0x000fe4000000001a */
[----:B------:R-:W-:Y:S02]  /*3250*/  @P1 PRMT R25, R38, 0x7610, R25 ;  /* 0x0000761026191816 */ /* 0x000fe40000000019 */
[----:B------:R-:W-:Y:S02]  /*3260*/  @P1 PRMT R24, R35, 0x7610, R24 ;  /* 0x0000761023181816 */ /* 0x000fe40000000018 */
[----:B------:R-:W-:Y:S02]  /*3270*/  @P1 PRMT R27, R27, 0x5410, R66 ;  /* 0x000054101b1b1816 */ /* 0x000fe40000000042 */
[----:B------:R-:W-:Y:S02]  /*3280*/  @P1 PRMT R26, R26, 0x5410, R40 ;  /* 0x000054101a1a1816 */ /* 0x000fe40000000028 */
[----:B------:R-:W-:Y:S01]  /*3290*/  @P1 PRMT R25, R25, 0x5410, R39 ;  /* 0x0000541019191816 */ /* 0x000fe20000000027 */
[----:B-1----:R-:W-:Y:S01]  /*32a0*/  @P1 IMAD.WIDE.U32 R2, R164, R59, c[0x0][0x250] ;  /* 0x00009400a4021625 */ /* 0x002fe200078e003b */
[----:B------:R-:W-:-:S02]  /*32b0*/  @P1 PRMT R24, R24, 0x5410, R36 ;  /* 0x0000541018181816 */ /* 0x000fc40000000024 */
[----:B--2---:R-:W-:-:S03]  /*32c0*/  MOV R28, c[0x0][0x160] ;  /* 0x00005800001c7a02 */ /* 0x004fc60000000f00 */
[----:B------:R0:W-:Y:S01]  /*32d0*/  @P1 STG.E.128 [R2.64], R24 ;  /* 0x0000001802001986 */ /* 0x0001e2000c101d04 */
[----:B------:R-:W-:-:S04]  /*32e0*/  LEA R157, R28, R157, 0x2 ;  /* 0x0000009d1c9d7211 */ /* 0x000fc800078e10ff */
[----:B------:R-:W-:-:S13]  /*32f0*/  ISETP.GE.AND P0, PT, R157, c[0x0][0x164], PT ;  /* 0x000059009d007a0c */ /* 0x000fda0003f06270 */
[----:B0-----:R-:W-:Y:S01]  /*3300*/  @P0 CALL.REL.NOINC `(.L_x_79) ;  /* 0x0000001000000944 */ /* 0x001fe20003c00000 */
[----:B------:R-:W-:Y:S05]  /*3310*/  BRA `(.L_x_80) ;  /* 0xffffd43000007947 */ /* 0x000fea000383ffff */
.L_x_79:
[----:B------:R-:W-:Y:S05]  /*3320*/  BSYNC B1 ;  /* 0x0000000000017941 */ /* 0x000fea0003800000 */
.L_x_76:
        /* <DEDUP_REMOVED lines=64> */
.L_x_75:
[----:B------:R-:W-:Y:S05]  /*3730*/  BSYNC B0 ;  /* 0x0000000000007941 */ /* 0x000fea0003800000 */
.L_x_73:
[----:B------:R-:W-:Y:S01]  /*3740*/  SHF.R.U32.HI R2, RZ, 0x5, R0 ;  /* 0x00000005ff027819 */ /* 0x000fe20000011600 */
[----:B------:R-:W-:Y:S01]  /*3750*/  WARPSYNC 0xffffffff ;  /* 0xffffffff00007948 */ /* 0x000fe20003800000 */
        /* <DEDUP_REMOVED lines=36> */
[----:B------:R-:W-:-:S03]  /*39a0*/  FADD.FTZ R10, RZ, R10 ;  /* 0x0000000aff0a7221 */ /* 0x000fc60000010000 */
[----:B------:R-:W5:Y:S01]  /*39b0*/  LDS R47, [R0.X4+0x2200] ;  /* 0x00220000002f7984 */ /* 0x000f620000004800 */
[----:B------:R-:W-:-:S03]  /*39c0*/  FADD.FTZ R10, R10, R25 ;  /* 0x000000190a0a7221 */ /* 0x000fc60000010000 */
[----:B------:R-:W5:Y:S01]  /*39d0*/  LDS R48, [R0.X4+0x2400] ;  /* 0x0024000000307984 */ /* 0x000f620000004800 */
[----:B------:R-:W-:-:S03]  /*39e0*/  FADD.FTZ R11, RZ, R11 ;  /* 0x0000000bff0b7221 */ /* 0x000fc60000010000 */
[----:B------:R-:W5:Y:S01]  /*39f0*/  LDS R49, [R0.X4+0x2600] ;  /* 0x0026000000317984 */ /* 0x000f620000004800 */
[----:B------:R-:W-:-:S03]  /*3a00*/  FADD.FTZ R11, R11, R26 ;  /* 0x0000001a0b0b7221 */ /* 0x000fc60000010000 */
[----:B------:R-:W5:Y:S01]  /*3a10*/  LDS R50, [R0.X4+0x2800] ;  /* 0x0028000000327984 */ /* 0x000f620000004800 */
[----:B------:R-:W-:-:S03]  /*3a20*/  FADD.FTZ R16, RZ, R16 ;  /* 0x00000010ff107221 */ /* 0x000fc60000010000 */
[----:B------:R-:W5:Y:S01]  /*3a30*/  LDS R51, [R0.X4+0x2a00] ;  /* 0x002a000000337984 */ /* 0x000f620000004800 */
[----:B0-----:R-:W-:-:S03]  /*3a40*/  FADD.FTZ R16, R16, R27 ;  /* 0x0000001b10107221 */ /* 0x001fc60000010000 */
[----:B------:R-:W0:Y:S01]  /*3a50*/  LDS R52, [R0.X4+0x2c00] ;  /* 0x002c000000347984 */ /* 0x000e220000004800 */
[----:B-1----:R-:W-:-:S03]  /*3a60*/  FADD.FTZ R17, RZ, R17 ;  /* 0x00000011ff117221 */ /* 0x002fc60000010000 */
[----:B------:R-:W1:Y:S01]  /*3a70*/  LDS R53, [R0.X4+0x2e00] ;  /* 0x002e000000357984 */ /* 0x000e620000004800 */
[----:B--2---:R-:W-:-:S03]  /*3a80*/  FADD.FTZ R17, R17, R44 ;  /* 0x0000002c11117221 */ /* 0x004fc60000010000 */
[----:B------:R-:W-:Y:S01]  /*3a90*/  LDS R54, [R0.X4+0x3000] ;  /* 0x0030000000367984 */ /* 0x000fe20000004800 */
[----:B---3--:R-:W-:-:S03]  /*3aa0*/  FADD.FTZ R18, RZ, R18 ;  /* 0x00000012ff127221 */ /* 0x008fc60000010000 */
[----:B------:R-:W2:Y:S01]  /*3ab0*/  LDS R55, [R0.X4+0x3200] ;  /* 0x0032000000377984 */ /* 0x000ea20000004800 */
[----:B----4-:R-:W-:-:S03]  /*3ac0*/  FADD.FTZ R18, R18, R45 ;  /* 0x0000002d12127221 */ /* 0x010fc60000010000 */
[----:B------:R-:W3:Y:S01]  /*3ad0*/  LDS R56, [R0.X4+0x3400] ;  /* 0x0034000000387984 */ /* 0x000ee20000004800 */
[----:B-----5:R-:W-:-:S03]  /*3ae0*/  FADD.FTZ R3, R3, R46 ;  /* 0x0000002e03037221 */ /* 0x020fc60000010000 */
[----:B------:R-:W4:Y:S01]  /*3af0*/  LDS R57, [R0.X4+0x3600] ;  /* 0x0036000000397984 */ /* 0x000f220000004800 */
        /* <DEDUP_REMOVED lines=14> */
[----:B----4-:R-:W-:Y:S01]  /*3be0*/  FADD.FTZ R57, R10, R57 ;  /* 0x000000390a397221 */ /* 0x010fe20000010000 */
[----:B------:R0:W-:Y:S01]  /*3bf0*/  STS.128 [R2], R4 ;  /* 0x0000000402007388 */ /* 0x0001e20000000c00 */
[----:B-----5:R-:W-:-:S03]  /*3c00*/  FADD.FTZ R11, R11, R58 ;  /* 0x0000003a0b0b7221 */ /* 0x020fc60000010000 */
[----:B------:R1:W-:Y:S01]  /*3c10*/  STS.128 [R2+0x10], R12 ;  /* 0x0000100c02007388 */ /* 0x0003e20000000c00 */
[----:B------:R-:W-:-:S03]  /*3c20*/  FADD.FTZ R59, R16, R59 ;  /* 0x0000003b103b7221 */ /* 0x000fc60000010000 */
[----:B------:R-:W-:Y:S01]  /*3c30*/  STS.128 [R2+0x400], R20 ;  /* 0x0004001402007388 */ /* 0x000fe20000000c00 */
[----:B------:R-:W-:-:S03]  /*3c40*/  FADD.FTZ R17, R17, R64 ;  /* 0x0000004011117221 */ /* 0x000fc60000010000 */
[----:B------:R-:W-:Y:S01]  /*3c50*/  STS.128 [R2+0x410], R28 ;  /* 0x0004101c02007388 */ /* 0x000fe20000000c00 */
[----:B------:R-:W-:-:S03]  /*3c60*/  FADD.FTZ R65, R18, R65 ;  /* 0x0000004112417221 */ /* 0x000fc60000010000 */
[----:B------:R-:W-:Y:S01]  /*3c70*/  STS.128 [R2+0x800], R32 ;  /* 0x0008002002007388 */ /* 0x000fe20000000c00 */
[----:B0-----:R-:W-:-:S03]  /*3c80*/  FADD.FTZ R7, R3, R54 ;  /* 0x0000003603077221 */ /* 0x001fc60000010000 */
[----:B------:R-:W-:Y:S04]  /*3c90*/  STS.128 [R2+0x810], R36 ;  /* 0x0008102402007388 */ /* 0x000fe80000000c00 */
[----:B------:R-:W-:Y:S04]  /*3ca0*/  STS.128 [R2+0xc00], R40 ;  /* 0x000c002802007388 */ /* 0x000fe80000000c00 */
[----:B------:R-:W-:Y:S04]  /*3cb0*/  STS.128 [R2+0xc10], R60 ;  /* 0x000c103c02007388 */ /* 0x000fe80000000c00 */
[----:B------:R-:W-:Y:S06]  /*3cc0*/  BAR.SYNC.DEFER_BLOCKING 0x0 ;  /* 0x0000000000007b1d */ /* 0x000fec0000010000 */
[----:B-1----:R-:W0:Y:S04]  /*3cd0*/  S2R R12, SR_CTAID.X ;  /* 0x00000000000c7919 */ /* 0x002e280000002500 */
[----:B------:R-:W1:Y:S04]  /*3ce0*/  LDS R66, [R0.X4] ;  /* 0x0000000000427984 */ /* 0x000e680000004800 */
[----:B------:R-:W2:Y:S01]  /*3cf0*/  LDS R5, [R0.X4+0x1000] ;  /* 0x0010000000057984 */ /* 0x000ea20000004800 */
[----:B0-----:R-:W-:-:S03]  /*3d00*/  IMAD R19, R12, c[0x0][0x168], RZ ;  /* 0x00005a000c137a24 */ /* 0x001fc600078e02ff */
[----:B------:R-:W0:Y:S04]  /*3d10*/  LDS R2, [R0.X4+0x200] ;  /* 0x0002000000027984 */ /* 0x000e280000004800 */
[----:B------:R-:W3:Y:S04]  /*3d20*/  LDS R4, [R0.X4+0x2000] ;  /* 0x0020000000047984 */ /* 0x000ee80000004800 */
[----:B------:R-:W4:Y:S04]  /*3d30*/  LDS R13, [R0.X4+0x1200] ;  /* 0x00120000000d7984 */ /* 0x000f280000004800 */
[----:B------:R-:W5:Y:S04]  /*3d40*/  LDS R3, [R0.X4+0x400] ;  /* 0x0004000000037984 */ /* 0x000f680000004800 */
[----:B------:R-:W5:Y:S04]  /*3d50*/  LDS R6, [R0.X4+0x600] ;  /* 0x0006000000067984 */ /* 0x000f680000004800 */
[----:B------:R-:W5:Y:S04]  /*3d60*/  LDS R16, [R0.X4+0x1400] ;  /* 0x0014000000107984 */ /* 0x000f680000004800 */
[----:B------:R-:W5:Y:S04]  /*3d70*/  LDS R8, [R0.X4+0x800] ;  /* 0x0008000000087984 */ /* 0x000f680000004800 */
[----:B------:R-:W5:Y:S01]  /*3d80*/  LDS R25, [R0.X4+0x2200] ;  /* 0x0022000000197984 */ /* 0x000f620000004800 */
[----:B-1----:R-:W-:-:S03]  /*3d90*/  FADD.FTZ R66, RZ, R66 ;  /* 0x00000042ff427221 */ /* 0x002fc60000010000 */
[----:B------:R-:W1:Y:S01]  /*3da0*/  LDS R15, [R0.X4+0x1600] ;  /* 0x00160000000f7984 */ /* 0x000e620000004800 */
[----:B--2---:R-:W-:-:S03]  /*3db0*/  FADD.FTZ R5, R66, R5 ;  /* 0x0000000542057221 */ /* 0x004fc60000010000 */
[----:B------:R-:W2:Y:S01]  /*3dc0*/  LDS R10, [R0.X4+0xa00] ;  /* 0x000a0000000a7984 */ /* 0x000ea20000004800 */
[----:B0-----:R-:W-:-:S03]  /*3dd0*/  FADD.FTZ R2, RZ, R2 ;  /* 0x00000002ff027221 */ /* 0x001fc60000010000 */
[----:B------:R-:W0:Y:S01]  /*3de0*/  LDS R37, [R0.X4+0x3000] ;  /* 0x0030000000257984 */ /* 0x000e220000004800 */
[----:B---3--:R-:W-:Y:S01]  /*3df0*/  FADD.FTZ R20, R5, R4 ;  /* 0x0000000405147221 */ /* 0x008fe20000010000 */
[----:B------:R-:W-:Y:S02]  /*3e00*/  IADD3 R4, P0, R19, R0, RZ ;  /* 0x0000000013047210 */ /* 0x000fe40007f1e0ff */
[----:B------:R-:W3:Y:S01]  /*3e10*/  LDS R27, [R0.X4+0x2400] ;  /* 0x00240000001b7984 */ /* 0x000ee20000004800 */
[----:B----4-:R-:W-:Y:S01]  /*3e20*/  FADD.FTZ R14, R2, R13 ;  /* 0x0000000d020e7221 */ /* 0x010fe20000010000 */
[----:B------:R-:W-:Y:S02]  /*3e30*/  IADD3.X R5, RZ, RZ, RZ, P0, !PT ;  /* 0x000000ffff057210 */ /* 0x000fe400007fe4ff */
[----:B------:R-:W4:Y:S02]  /*3e40*/  LDS R19, [R0.X4+0x1800] ;  /* 0x0018000000137984 */ /* 0x000f240000004800 */
[----:B------:R-:W-:-:S02]  /*3e50*/  SHF.L.U64.HI R26, R4, 0x2, R5 ;  /* 0x00000002041a7819 */ /* 0x000fc40000010205 */
[----:B------:R-:W4:Y:S01]  /*3e60*/  LDS R12, [R0.X4+0xc00] ;  /* 0x000c0000000c7984 */ /* 0x000f220000004800 */
[----:B------:R-:W-:Y:S01]  /*3e70*/  SHF.L.U32 R4, R4, 0x2, RZ ;  /* 0x0000000204047819 */ /* 0x000fe200000006ff */
[----:B-----5:R-:W-:Y:S02]  /*3e80*/  FADD.FTZ R5, RZ, R3 ;  /* 0x00000003ff057221 */ /* 0x020fe40000010000 */
[----:B------:R-:W5:Y:S01]  /*3e90*/  LDS R39, [R0.X4+0x3200] ;  /* 0x0032000000277984 */ /* 0x000f620000004800 */
[----:B------:R-:W-:Y:S01]  /*3ea0*/  FADD.FTZ R6, RZ, R6 ;  /* 0x00000006ff067221 */ /* 0x000fe20000010000 */
[C---:B------:R-:W-:Y:S01]  /*3eb0*/  IADD3 R2, P0, R4.reuse, c[0x0][0x228], RZ ;  /* 0x00008a0004027a10 */ /* 0x040fe20007f1e0ff */
[----:B------:R-:W-:Y:S01]  /*3ec0*/  FADD.FTZ R16, R5, R16 ;  /* 0x0000001005107221 */ /* 0x000fe20000010000 */
[----:B------:R-:W5:Y:S01]  /*3ed0*/  LDS R29, [R0.X4+0x2600] ;  /* 0x00260000001d7984 */ /* 0x000f620000004800 */
[----:B------:R-:W-:Y:S01]  /*3ee0*/  IADD3 R4, P1, R4, c[0x0][0x220], RZ ;  /* 0x0000880004047a10 */ /* 0x000fe20007f3e0ff */
[----:B------:R-:W-:Y:S01]  /*3ef0*/  FADD.FTZ R8, RZ, R8 ;  /* 0x00000008ff087221 */ /* 0x000fe20000010000 */
[C---:B------:R-:W-:Y:S01]  /*3f00*/  IADD3.X R3, R26.reuse, c[0x0][0x22c], RZ, P0, !PT ;  /* 0x00008b001a037a10 */ /* 0x040fe200007fe4ff */
[----:B------:R-:W5:Y:S01]  /*3f10*/  LDS R21, [R0.X4+0x1a00] ;  /* 0x001a000000157984 */ /* 0x000f620000004800 */
[----:B------:R-:W-:Y:S01]  /*3f20*/  IADD3.X R5, R26, c[0x0][0x224], RZ, P1, !PT ;  /* 0x000089001a057a10 */ /* 0x000fe20000ffe4ff */
[----:B------:R-:W-:-:S02]  /*3f30*/  FADD.FTZ R14, R14, R25 ;  /* 0x000000190e0e7221 */ /* 0x000fc40000010000 */
[----:B------:R-:W5:Y:S01]  /*3f40*/  LDS R13, [R0.X4+0xe00] ;  /* 0x000e0000000d7984 */ /* 0x000f620000004800 */
[----:B-1----:R-:W-:-:S03]  /*3f50*/  FADD.FTZ R6, R6, R15 ;  /* 0x0000000f06067221 */ /* 0x002fc60000010000 */
[----:B------:R-:W1:Y:S01]  /*3f60*/  LDS R41, [R0.X4+0x3400] ;  /* 0x0034000000297984 */ /* 0x000e620000004800 */
[----:B--2---:R-:W-:-:S03]  /*3f70*/  FADD.FTZ R10, RZ, R10 ;  /* 0x0000000aff0a7221 */ /* 0x004fc60000010000 */
[----:B------:R-:W2:Y:S01]  /*3f80*/  LDS R31, [R0.X4+0x2800] ;  /* 0x00280000001f7984 */ /* 0x000ea20000004800 */
[----:B0-----:R-:W-:-:S03]  /*3f90*/  FADD.FTZ R37, R20, R37 ;  /* 0x0000002514257221 */ /* 0x001fc60000010000 */
[----:B------:R-:W0:Y:S04]  /*3fa0*/  LDS R23, [R0.X4+0x1c00] ;  /* 0x001c000000177984 */ /* 0x000e280000004800 */
[----:B------:R-:W0:Y:S01]  /*3fb0*/  LDS R43, [R0.X4+0x3600] ;  /* 0x00360000002b7984 */ /* 0x000e220000004800 */
[----:B---3--:R-:W-:-:S03]  /*3fc0*/  FADD.FTZ R16, R16, R27 ;  /* 0x0000001b10107221 */ /* 0x008fc60000010000 */
[----:B------:R-:W3:Y:S01]  /*3fd0*/  LDS R33, [R0.X4+0x2a00] ;  /* 0x002a000000217984 */ /* 0x000ee20000004800 */
[----:B----4-:R-:W-:-:S03]  /*3fe0*/  FADD.FTZ R8, R8, R19 ;  /* 0x0000001308087221 */ /* 0x010fc60000010000 */
[----:B------:R-:W4:Y:S01]  /*3ff0*/  LDS R18, [R0.X4+0x1e00] ;  /* 0x001e000000127984 */ /* 0x000f220000004800 */
[----:B------:R-:W-:-:S03]  /*4000*/  FADD.FTZ R12, RZ, R12 ;  /* 0x0000000cff0c7221 */ /* 0x000fc60000010000 */
[----:B------:R-:W4:Y:S01]  /*4010*/  LDS R45, [R0.X4+0x3800] ;  /* 0x00380000002d7984 */ /* 0x000f220000004800 */
[----:B-----5:R-:W-:-:S03]  /*4020*/  FADD.FTZ R39, R14, R39 ;  /* 0x000000270e277221 */ /* 0x020fc60000010000 */
[----:B------:R-:W5:Y:S01]  /*4030*/  LDS R35, [R0.X4+0x2c00] ;  /* 0x002c000000237984 */ /* 0x000f620000004800 */
[----:B------:R-:W-:-:S03]  /*4040*/  FADD.FTZ R6, R6, R29 ;  /* 0x0000001d06067221 */ /* 0x000fc60000010000 */
[----:B------:R-:W5:Y:S01]  /*4050*/  LDS R47, [R0.X4+0x3a00] ;  /* 0x003a0000002f7984 */ /* 0x000f620000004800 */
[----:B------:R-:W-:-:S03]  /*4060*/  FADD.FTZ R10, R10, R21 ;  /* 0x000000150a0a7221 */ /* 0x000fc60000010000 */
[----:B------:R-:W5:Y:S01]  /*4070*/  LDS R22, [R0.X4+0x2e00] ;  /* 0x002e000000167984 */ /* 0x000f620000004800 */
[----:B------:R-:W-:-:S03]  /*4080*/  FADD.FTZ R13, RZ, R13 ;  /* 0x0000000dff0d7221 */ /* 0x000fc60000010000 */
[----:B------:R-:W5:Y:S01]  /*4090*/  LDS R49, [R0.X4+0x3c00] ;  /* 0x003c000000317984 */ /* 0x000f620000004800 */
[----:B-1----:R-:W-:-:S03]  /*40a0*/  FADD.FTZ R41, R16, R41 ;  /* 0x0000002910297221 */ /* 0x002fc60000010000 */
[----:B------:R-:W1:Y:S01]  /*40b0*/  LDS R24, [R0.X4+0x3e00] ;  /* 0x003e000000187984 */ /* 0x000e620000004800 */
[----:B--2---:R-:W-:Y:S02]  /*40c0*/  FADD.FTZ R8, R8, R31 ;  /* 0x0000001f08087221 */ /* 0x004fe40000010000 */
[----:B0-----:R-:W-:Y:S01]  /*40d0*/  FADD.FTZ R12, R12, R23 ;  /* 0x000000170c0c7221 */ /* 0x001fe20000010000 */
[----:B------:R-:W-:Y:S01]  /*40e0*/  STG.E [R2.64], R37 ;  /* 0x0000002502007986 */ /* 0x000fe2000c101904 */
[----:B------:R-:W-:-:S03]  /*40f0*/  FADD.FTZ R43, R6, R43 ;  /* 0x0000002b062b7221 */ /* 0x000fc60000010000 */
[----:B------:R-:W-:Y:S01]  /*4100*/  STG.E [R4.64], R7 ;  /* 0x0000000704007986 */ /* 0x000fe2000c101904 */
[----:B---3--:R-:W-:-:S03]  /*4110*/  FADD.FTZ R10, R10, R33 ;  /* 0x000000210a0a7221 */ /* 0x008fc60000010000 */
[----:B------:R-:W-:Y:S01]  /*4120*/  STG.E [R2.64+0x200], R39 ;  /* 0x0002002702007986 */ /* 0x000fe2000c101904 */
[----:B----4-:R-:W-:-:S03]  /*4130*/  FADD.FTZ R13, R13, R18 ;  /* 0x000000120d0d7221 */ /* 0x010fc60000010000 */
[----:B------:R-:W-:Y:S01]  /*4140*/  STG.E [R4.64+0x200], R55 ;  /* 0x0002003704007986 */ /* 0x000fe2000c101904 */
[----:B------:R-:W-:-:S03]  /*4150*/  FADD.FTZ R45, R8, R45 ;  /* 0x0000002d082d7221 */ /* 0x000fc60000010000 */
[----:B------:R-:W-:Y:S01]  /*4160*/  STG.E [R2.64+0x400], R41 ;  /* 0x0004002902007986 */ /* 0x000fe2000c101904 */
[----:B-----5:R-:W-:-:S03]  /*4170*/  FADD.FTZ R12, R12, R35 ;  /* 0x000000230c0c7221 */ /* 0x020fc60000010000 */
[----:B------:R-:W-:Y:S01]  /*4180*/  STG.E [R4.64+0x400], R9 ;  /* 0x0004000904007986 */ /* 0x000fe2000c101904 */
[----:B------:R-:W-:-:S03]  /*4190*/  FADD.FTZ R47, R10, R47 ;  /* 0x0000002f0a2f7221 */ /* 0x000fc60000010000 */
[----:B------:R-:W-:Y:S01]  /*41a0*/  STG.E [R2.64+0x600], R43 ;  /* 0x0006002b02007986 */ /* 0x000fe2000c101904 */
[----:B------:R-:W-:-:S03]  /*41b0*/  FADD.FTZ R13, R13, R22 ;  /* 0x000000160d0d7221 */ /* 0x000fc60000010000 */
[----:B------:R-:W-:Y:S01]  /*41c0*/  STG.E [R4.64+0x600], R57 ;  /* 0x0006003904007986 */ /* 0x000fe2000c101904 */
[----:B------:R-:W-:-:S03]  /*41d0*/  FADD.FTZ R49, R12, R49 ;  /* 0x000000310c317221 */ /* 0x000fc60000010000 */
[----:B------:R-:W-:Y:S01]  /*41e0*/  STG.E [R2.64+0x800], R45 ;  /* 0x0008002d02007986 */ /* 0x000fe2000c101904 */
[----:B-1----:R-:W-:-:S03]  /*41f0*/  FADD.FTZ R13, R13, R24 ;  /* 0x000000180d0d7221 */ /* 0x002fc60000010000 */
        /* <DEDUP_REMOVED lines=8> */
.L_x_77:
[----:B------:R-:W-:Y:S01]  /*4280*/  HFMA2.MMA R198, -RZ, RZ, 0, 5.9604644775390625e-08 ;  /* 0x00000001ffc67435 */ /* 0x000fe200000001ff */
[----:B------:R-:W-:-:S02]  /*4290*/  MOV R61, R177 ;  /* 0x000000b1003d7202 */ /* 0x000fc40000000f00 */
[----:B------:R-:W-:Y:S02]  /*42a0*/  MOV R201, 0x1f ;  /* 0x0000001f00c97802 */ /* 0x000fe40000000f00 */
[----:B------:R-:W-:Y:S02]  /*42b0*/  MOV R202, 0xffffffff ;  /* 0xffffffff00ca7802 */ /* 0x000fe40000000f00 */
[----:B------:R-:W-:Y:S02]  /*42c0*/  MOV R2, 0x42e0 ;  /* 0x000042e000027802 */ /* 0x000fe40000000f00 */
[----:B-----5:R-:W-:Y:S05]  /*42d0*/  CALL.REL.NOINC `($__internal_3_$__cuda_sm70_shflsync_bfly_p) ;  /* 0x0000046000007944 */ /* 0x020fea0003c00000 */
[----:B-1----:R-:W-:Y:S01]  /*42e0*/  MOV R34, R61 ;  /* 0x0000003d00227202 */ /* 0x002fe20000000f00 */
[----:B0-----:R-:W-:Y:S05]  /*42f0*/  BRA `(.L_x_81) ;  /* 0xffffd92000007947 */ /* 0x001fea000383ffff */
.L_x_78:
[----:B------:R-:W-:Y:S01]  /*4300*/  HFMA2.MMA R198, -RZ, RZ, 0, 5.9604644775390625e-08 ;  /* 0x00000001ffc67435 */ /* 0x000fe200000001ff */
[----:B------:R-:W-:Y:S02]  /*4310*/  MOV R61, R199 ;  /* 0x000000c7003d7202 */ /* 0x000fe40000000f00 */
[----:B------:R-:W-:Y:S02]  /*4320*/  MOV R201, 0x1f ;  /* 0x0000001f00c97802 */ /* 0x000fe40000000f00 */
[----:B------:R-:W-:-:S02]  /*4330*/  MOV R202, 0xffffffff ;  /* 0xffffffff00ca7802 */ /* 0x000fc40000000f00 */
[----:B------:R-:W-:Y:S02]  /*4340*/  MOV R2, 0x4360 ;  /* 0x0000436000027802 */ /* 0x000fe40000000f00 */
[----:B01---5:R-:W-:Y:S05]  /*4350*/  CALL.REL.NOINC `($__internal_3_$__cuda_sm70_shflsync_bfly_p) ;  /* 0x000003e000007944 */ /* 0x023fea0003c00000 */
[----:B------:R-:W-:Y:S01]  /*4360*/  FADD.FTZ R177, R177, R34 ;  /* 0x00000022b1b17221 */ /* 0x000fe20000010000 */
[----:B0-----:R-:W-:Y:S01]  /*4370*/  HFMA2.MMA R198, -RZ, RZ, 0, 1.1920928955078125e-07 ;  /* 0x00000002ffc67435 */ /* 0x001fe200000001ff */
[----:B-1----:R-:W-:Y:S01]  /*4380*/  FADD.FTZ R200, R199, R61 ;  /* 0x0000003dc7c87221 */ /* 0x002fe20000010000 */
[----:B------:R-:W-:Y:S02]  /*4390*/  MOV R201, 0x1f ;  /* 0x0000001f00c97802 */ /* 0x000fe40000000f00 */
[----:B------:R-:W-:Y:S02]  /*43a0*/  MOV R202, 0xffffffff ;  /* 0xffffffff00ca7802 */ /* 0x000fe40000000f00 */
[----:B------:R-:W-:Y:S02]  /*43b0*/  MOV R61, R177 ;  /* 0x000000b1003d7202 */ /* 0x000fe40000000f00 */
[----:B------:R-:W-:Y:S02]  /*43c0*/  MOV R2, 0x43e0 ;  /* 0x000043e000027802 */ /* 0x000fe40000000f00 */
[----:B------:R-:W-:Y:S05]  /*43d0*/  CALL.REL.NOINC `($__internal_3_$__cuda_sm70_shflsync_bfly_p) ;  /* 0x0000036000007944 */ /* 0x000fea0003c00000 */
[----:B0-----:R-:W-:Y:S01]  /*43e0*/  HFMA2.MMA R198, -RZ, RZ, 0, 1.1920928955078125e-07 ;  /* 0x00000002ffc67435 */ /* 0x001fe200000001ff */
[----:B-1----:R-:W-:-:S02]  /*43f0*/  MOV R34, R61 ;  /* 0x0000003d00227202 */ /* 0x002fc40000000f00 */
[----:B------:R-:W-:Y:S02]  /*4400*/  MOV R61, R200 ;  /* 0x000000c8003d7202 */ /* 0x000fe40000000f00 */
[----:B------:R-:W-:Y:S02]  /*4410*/  MOV R201, 0x1f ;  /* 0x0000001f00c97802 */ /* 0x000fe40000000f00 */
[----:B------:R-:W-:Y:S02]  /*4420*/  MOV R202, 0xffffffff ;  /* 0xffffffff00ca7802 */ /* 0x000fe40000000f00 */
[----:B------:R-:W-:Y:S02]  /*4430*/  MOV R2, 0x4450 ;  /* 0x0000445000027802 */ /* 0x000fe40000000f00 */
[----:B------:R-:W-:Y:S05]  /*4440*/  CALL.REL.NOINC `($__internal_3_$__cuda_sm70_shflsync_bfly_p) ;  /* 0x000002f000007944 */ /* 0x000fea0003c00000 */
[----:B------:R-:W-:Y:S01]  /*4450*/  FADD.FTZ R177, R34, R177 ;  /* 0x000000b122b17221 */ /* 0x000fe20000010000 */
[----:B0-----:R-:W-:Y:S01]  /*4460*/  HFMA2.MMA R198, -RZ, RZ, 0, 2.384185791015625e-07 ;  /* 0x00000004ffc67435 */ /* 0x001fe200000001ff */
[----:B-1----:R-:W-:Y:S01]  /*4470*/  FADD.FTZ R200, R200, R61 ;  /* 0x0000003dc8c87221 */ /* 0x002fe20000010000 */
[----:B------:R-:W-:Y:S02]  /*4480*/  MOV R201, 0x1f ;  /* 0x0000001f00c97802 */ /* 0x000fe40000000f00 */
[----:B------:R-:W-:-:S02]  /*4490*/  MOV R202, 0xffffffff ;  /* 0xffffffff00ca7802 */ /* 0x000fc40000000f00 */
[----:B------:R-:W-:Y:S02]  /*44a0*/  MOV R61, R177 ;  /* 0x000000b1003d7202 */ /* 0x000fe40000000f00 */
[----:B------:R-:W-:Y:S02]  /*44b0*/  MOV R2, 0x44d0 ;  /* 0x000044d000027802 */ /* 0x000fe40000000f00 */
[----:B------:R-:W-:Y:S05]  /*44c0*/  CALL.REL.NOINC `($__internal_3_$__cuda_sm70_shflsync_bfly_p) ;  /* 0x0000027000007944 */ /* 0x000fea0003c00000 */
[----:B0-----:R-:W-:Y:S01]  /*44d0*/  HFMA2.MMA R198, -RZ, RZ, 0, 2.384185791015625e-07 ;  /* 0x00000004ffc67435 */ /* 0x001fe200000001ff */
[----:B-1----:R-:W-:Y:S02]  /*44e0*/  MOV R34, R61 ;  /* 0x0000003d00227202 */ /* 0x002fe40000000f00 */
[----:B------:R-:W-:Y:S02]  /*44f0*/  MOV R61, R200 ;  /* 0x000000c8003d7202 */ /* 0x000fe40000000f00 */
[----:B------:R-:W-:Y:S02]  /*4500*/  MOV R201, 0x1f ;  /* 0x0000001f00c97802 */ /* 0x000fe40000000f00 */
[----:B------:R-:W-:Y:S02]  /*4510*/  MOV R202, 0xffffffff ;  /* 0xffffffff00ca7802 */ /* 0x000fe40000000f00 */
[----:B------:R-:W-:-:S02]  /*4520*/  MOV R2, 0x4540 ;  /* 0x0000454000027802 */ /* 0x000fc40000000f00 */
[----:B------:R-:W-:Y:S05]  /*4530*/  CALL.REL.NOINC `($__internal_3_$__cuda_sm70_shflsync_bfly_p) ;  /* 0x0000020000007944 */ /* 0x000fea0003c00000 */
[----:B------:R-:W-:Y:S01]  /*4540*/  FADD.FTZ R177, R34, R177 ;  /* 0x000000b122b17221 */ /* 0x000fe20000010000 */
[----:B0-----:R-:W-:Y:S01]  /*4550*/  HFMA2.MMA R198, -RZ, RZ, 0, 4.76837158203125e-07 ;  /* 0x00000008ffc67435 */ /* 0x001fe200000001ff */
[----:B-1----:R-:W-:Y:S01]  /*4560*/  FADD.FTZ R200, R200, R61 ;  /* 0x0000003dc8c87221 */ /* 0x002fe20000010000 */
[----:B------:R-:W-:-:S02]  /*4570*/  MOV R201, 0x1f ;  /* 0x0000001f00c97802 */ /* 0x000fc40000000f00 */
[----:B------:R-:W-:Y:S02]  /*4580*/  MOV R202, 0xffffffff ;  /* 0xffffffff00ca7802 */ /* 0x000fe40000000f00 */
[----:B------:R-:W-:Y:S02]  /*4590*/  MOV R61, R177 ;  /* 0x000000b1003d7202 */ /* 0x000fe40000000f00 */
[----:B------:R-:W-:Y:S02]  /*45a0*/  MOV R2, 0x45c0 ;  /* 0x000045c000027802 */ /* 0x000fe40000000f00 */
[----:B------:R-:W-:Y:S05]  /*45b0*/  CALL.REL.NOINC `($__internal_3_$__cuda_sm70_shflsync_bfly_p) ;  /* 0x0000018000007944 */ /* 0x000fea0003c00000 */
[----:B0-----:R-:W-:Y:S01]  /*45c0*/  HFMA2.MMA R198, -RZ, RZ, 0, 4.76837158203125e-07 ;  /* 0x00000008ffc67435 */ /* 0x001fe200000001ff */
[----:B-1----:R-:W-:Y:S02]  /*45d0*/  MOV R34, R61 ;  /* 0x0000003d00227202 */ /* 0x002fe40000000f00 */
[----:B------:R-:W-:Y:S02]  /*45e0*/  MOV R61, R200 ;  /* 0x000000c8003d7202 */ /* 0x000fe40000000f00 */
[----:B------:R-:W-:Y:S02]  /*45f0*/  MOV R201, 0x1f ;  /* 0x0000001f00c97802 */ /* 0x000fe40000000f00 */
[----:B------:R-:W-:-:S02]  /*4600*/  MOV R202, 0xffffffff ;  /* 0xffffffff00ca7802 */ /* 0x000fc40000000f00 */
[----:B------:R-:W-:Y:S02]  /*4610*/  MOV R2, 0x4630 ;  /* 0x0000463000027802 */ /* 0x000fe40000000f00 */
[----:B------:R-:W-:Y:S05]  /*4620*/  CALL.REL.NOINC `($__internal_3_$__cuda_sm70_shflsync_bfly_p) ;  /* 0x0000011000007944 */ /* 0x000fea0003c00000 */
[----:B------:R-:W-:Y:S01]  /*4630*/  FADD.FTZ R177, R34, R177 ;  /* 0x000000b122b17221 */ /* 0x000fe20000010000 */
[----:B0-----:R-:W-:Y:S01]  /*4640*/  HFMA2.MMA R198, -RZ, RZ, 0, 9.5367431640625e-07 ;  /* 0x00000010ffc67435 */ /* 0x001fe200000001ff */
[----:B-1----:R-:W-:Y:S01]  /*4650*/  FADD.FTZ R199, R200, R61 ;  /* 0x0000003dc8c77221 */ /* 0x002fe20000010000 */
[----:B------:R-:W-:Y:S02]  /*4660*/  MOV R201, 0x1f ;  /* 0x0000001f00c97802 */ /* 0x000fe40000000f00 */
[----:B------:R-:W-:Y:S02]  /*4670*/  MOV R202, 0xffffffff ;  /* 0xffffffff00ca7802 */ /* 0x000fe40000000f00 */
[----:B------:R-:W-:Y:S02]  /*4680*/  MOV R61, R177 ;  /* 0x000000b1003d7202 */ /* 0x000fe40000000f00 */
[----:B------:R-:W-:Y:S02]  /*4690*/  MOV R2, 0x46b0 ;  /* 0x000046b000027802 */ /* 0x000fe40000000f00 */
[----:B------:R-:W-:Y:S05]  /*46a0*/  CALL.REL.NOINC `($__internal_3_$__cuda_sm70_shflsync_bfly_p) ;  /* 0x0000009000007944 */ /* 0x000fea0003c00000 */
[----:B0-----:R-:W-:Y:S01]  /*46b0*/  HFMA2.MMA R198, -RZ, RZ, 0, 9.5367431640625e-07 ;  /* 0x00000010ffc67435 */ /* 0x001fe200000001ff */
[----:B-1----:R-:W-:-:S02]  /*46c0*/  MOV R200, R61 ;  /* 0x0000003d00c87202 */ /* 0x002fc40000000f00 */
[----:B------:R-:W-:Y:S02]  /*46d0*/  MOV R61, R199 ;  /* 0x000000c7003d7202 */ /* 0x000fe40000000f00 */
[----:B------:R-:W-:Y:S02]  /*46e0*/  MOV R201, 0x1f ;  /* 0x0000001f00c97802 */ /* 0x000fe40000000f00 */
[----:B------:R-:W-:Y:S02]  /*46f0*/  MOV R202, 0xffffffff ;  /* 0xffffffff00ca7802 */ /* 0x000fe40000000f00 */
[----:B------:R-:W-:Y:S02]  /*4700*/  MOV R2, 0x4720 ;  /* 0x0000472000027802 */ /* 0x000fe40000000f00 */
[----:B------:R-:W-:Y:S05]  /*4710*/  CALL.REL.NOINC `($__internal_3_$__cuda_sm70_shflsync_bfly_p) ;  /* 0x0000002000007944 */ /* 0x000fea0003c00000 */
[----:B-1----:R-:W-:Y:S01]  /*4720*/  MOV R2, R61 ;  /* 0x0000003d00027202 */ /* 0x002fe20000000f00 */
[----:B0-----:R-:W-:Y:S05]  /*4730*/  BRA `(.L_x_82) ;  /* 0xffffd60000007947 */ /* 0x001fea000383ffff */
        .weak           $__internal_3_$__cuda_sm70_shflsync_bfly_p
        .type           $__internal_3_$__cuda_sm70_shflsync_bfly_p,@function
        .size           $__internal_3_$__cuda_sm70_shflsync_bfly_p,(.L_x_2541 - $__internal_3_$__cuda_sm70_shflsync_bfly_p)
$__internal_3_$__cuda_sm70_shflsync_bfly_p:
[----:B------:R-:W-:Y:S01]  /*4740*/  HFMA2.MMA R3, -RZ, RZ, 0, 0 ;  /* 0x00000000ff037435 */ /* 0x000fe200000001ff */
[----:B------:R-:W-:Y:S04]  /*4750*/  WARPSYNC R202 ;  /* 0x000000ca00007348 */ /* 0x000fe80003800000 */
[----:B------:R0:W1:Y:S01]  /*4760*/  SHFL.BFLY PT, R61, R61, R198, R201 ;  /* 0x0c0000c63d3d7389 */ /* 0x00006200000e00c9 */
[----:B------:R-:W-:Y:S05]  /*4770*/  RET.REL.NODEC R2 `(_ZN10layer_norm31ln_parallel_residual_bwd_kernelINS_13Kernel_traitsI13__nv_bfloat16S2_S2_S2_fjLj1024ELj1ELj4ELj1ELj16ENS_18Kernel_traits_baseILj1024ES2_S2_S2_S2_fjLj128EEEEELb0ELb1ELb1EEEvNS_9BwdParamsE) ;  /* 0xffffb88002007950 */ /* 0x000fea0003c3ffff */
.L_x_83:
        /* <DEDUP_REMOVED lines=16> */
.L_x_2541:


//--------------------- .text._ZN10layer_norm31ln_parallel_residual_bwd_kernelINS_13Kernel_traitsI13__nv_bfloat16S2_S2_S2_fjLj1024ELj1ELj4ELj1ELj16ENS_18Kernel_traits_baseILj1024ES2_S2_S2_S2_fjLj128EEEEELb1ELb0ELb0EEEvNS_9BwdParamsE --------------------------
	.section	.text._ZN10layer_norm31ln_parallel_residual_bwd_kernelINS_13Kernel_traitsI13__nv_bfloat16S2_S2_S2_fjLj1024ELj1ELj4ELj1ELj16ENS_18Kernel_traits_baseILj1024ES2_S2_S2_S2_fjLj128EEEEELb1ELb0ELb0EEEvNS_9BwdParamsE,"ax",@progbits
	.sectioninfo	@"SHI_REGISTERS=255"
	.align	128
        .global         _ZN10layer_norm31ln_parallel_residual_bwd_kernelINS_13Kernel_traitsI13__nv_bfloat16S2_S2_S2_fjLj1024ELj1ELj4ELj1ELj16ENS_18Kernel_traits_baseILj1024ES2_S2_S2_S2_fjLj128EEEEELb1ELb0ELb0EEEvNS_9BwdParamsE
        .type           _ZN10layer_norm31ln_parallel_residual_bwd_kernelINS_13Kernel_traitsI13__nv_bfloat16S2_S2_S2_fjLj1024ELj1ELj4ELj1ELj16ENS_18Kernel_traits_baseILj1024ES2_S2_S2_S2_fjLj128EEEEELb1ELb0ELb0EEEvNS_9BwdParamsE,@function
        .size           _ZN10layer_norm31ln_parallel_residual_bwd_kernelINS_13Kernel_traitsI13__nv_bfloat16S2_S2_S2_fjLj1024ELj1ELj4ELj1ELj16ENS_18Kernel_traits_baseILj1024ES2_S2_S2_S2_fjLj128EEEEELb1ELb0ELb0EEEvNS_9BwdParamsE,(.L_x_2542 - _ZN10layer_norm31ln_parallel_residual_bwd_kernelINS_13Kernel_traitsI13__nv_bfloat16S2_S2_S2_fjLj1024ELj1ELj4ELj1ELj16ENS_18Kernel_traits_baseILj1024ES2_S2_S2_S2_fjLj128EEEEELb1ELb0ELb0EEEvNS_9BwdParamsE)
        .other          _ZN10layer_norm31ln_parallel_residual_bwd_kernelINS_13Kernel_traitsI13__nv_bfloat16S2_S2_S2_fjLj1024ELj1ELj4ELj1ELj16ENS_18Kernel_traits_baseILj1024ES2_S2_S2_S2_fjLj128EEEEELb1ELb0ELb0EEEvNS_9BwdParamsE,@"STO_CUDA_ENTRY STV_DEFAULT"
_ZN10layer_norm31ln_parallel_residual_bwd_kernelINS_13Kernel_traitsI13__nv_bfloat16S2_S2_S2_fjLj1024ELj1ELj4ELj1ELj16ENS_18Kernel_traits_baseILj1024ES2_S2_S2_S2_fjLj128EEEEELb1ELb0ELb0EEEvNS_9BwdParamsE:
.text._ZN10layer_norm31ln_parallel_residual_bwd_kernelINS_13Kernel_traitsI13__nv_bfloat16S2_S2_S2_fjLj1024ELj1ELj4ELj1ELj16ENS_18Kernel_traits_baseILj1024ES2_S2_S2_S2_fjLj128EEEEELb1ELb0ELb0EEEvNS_9BwdParamsE:
[----:B------:R-:W-:Y:S02]  /*0000*/  IMAD.MOV.U32 R1, RZ, RZ, c[0x0][0x28] ;  /* 0x00000a00ff017624 */ /* 0x000fe400078e00ff */
[----:B------:R-:W0:Y:S01]  /*0010*/  S2R R40, SR_TID.X ;  /* 0x0000000000287919 */ /* 0x000e220000002100 */
[----:B------:R-:W-:Y:S01]  /*0020*/  IMAD.MOV.U32 R0, RZ, RZ, c[0x0][0x168] ;  /* 0x00005a00ff007624 */ /* 0x000fe200078e00ff */
[----:B------:R-:W-:Y:S01]  /*0030*/  ULDC.64 UR4, c[0x0][0x118] ;  /* 0x0000460000047ab9 */ /* 0x000fe20000000a00 */
[----:B------:R-:W-:-:S03]  /*0040*/  IADD3 R1, R1, -0x100, RZ ;  /* 0xffffff0001017810 */ /* 0x000fc60007ffe0ff */
[----:B------:R-:W-:-:S04]  /*0050*/  SHF.R.S32.HI R0, RZ, 0x1f, R0 ;  /* 0x0000001fff007819 */ /* 0x000fc80000011400 */
[----:B------:R-:W-:Y:S02]  /*0060*/  LEA.HI R0, R0, c[0x0][0x168], RZ, 0x3 ;  /* 0x00005a0000007a11 */ /* 0x000fe400078f18ff */
[C---:B0-----:R-:W-:Y:S02]  /*0070*/  LOP3.LUT R3, R40.reuse, 0x1f, RZ, 0xc, !PT ;  /* 0x0000001f28037812 */ /* 0x041fe400078e0cff */
[----:B------:R-:W-:Y:S02]  /*0080*/  LOP3.LUT R36, R40, 0x1f, RZ, 0xc0, !PT ;  /* 0x0000001f28247812 */ /* 0x000fe400078ec0ff */
[----:B------:R-:W-:-:S04]  /*0090*/  LEA.HI.SX32 R0, R0, R3, 0x1d ;  /* 0x0000000300007211 */ /* 0x000fc800078feaff */
[C---:B------:R-:W-:Y:S02]  /*00a0*/  LOP3.LUT P3, RZ, R0.reuse, 0xffffffe0, RZ, 0xc0, !PT ;  /* 0xffffffe000ff7812 */ /* 0x040fe4000786c0ff */
[C---:B------:R-:W-:Y:S02]  /*00b0*/  ISETP.GE.U32.AND P0, PT, R0.reuse, 0x40, PT ;  /* 0x000000400000780c */ /* 0x040fe40003f06070 */
[C---:B------:R-:W-:Y:S01]  /*00c0*/  ISETP.GE.U32.AND P1, PT, R0.reuse, 0x60, PT ;  /* 0x000000600000780c */ /* 0x040fe20003f26070 */
[----:B------:R-:W0:Y:S01]  /*00d0*/  S2R R41, SR_CTAID.X ;  /* 0x0000000000297919 */ /* 0x000e220000002500 */
[----:B------:R-:W-:-:S07]  /*00e0*/  ISETP.GE.U32.AND P2, PT, R0, 0x80, PT ;  /* 0x000000800000780c */ /* 0x000fce0003f46070 */
[----:B------:R-:W-:Y:S02]  /*00f0*/  @P3 MOV R33, 0x10 ;  /* 0x0000001000213802 */ /* 0x000fe40000000f00 */
[----:B------:R-:W-:Y:S02]  /*0100*/  @P0 IMAD.MOV.U32 R45, RZ, RZ, 0x10 ;  /* 0x00000010ff2d0424 */ /* 0x000fe400078e00ff */
[----:B------:R-:W-:Y:S02]  /*0110*/  @P1 IMAD.MOV.U32 R53, RZ, RZ, 0x10 ;  /* 0x00000010ff351424 */ /* 0x000fe400078e00ff */
[----:B------:R-:W-:Y:S01]  /*0120*/  @P3 IMAD.WIDE.U32 R2, R36, R33, c[0x0][0x1b0] ;  /* 0x00006c0024023625 */ /* 0x000fe200078e0021 */
[----:B------:R-:W-:-:S03]  /*0130*/  @P2 MOV R37, 0x10 ;  /* 0x0000001000252802 */ /* 0x000fc60000000f00 */
        /* <DEDUP_REMOVED lines=8> */
[----:B------:R3:W5:Y:S04]  /*01c0*/  @P0 LDG.E.128 R24, [R38.64] ;  /* 0x0000000426180981 */ /* 0x000768000c1e1d00 */
[CC--:B------:R-:W-:Y:S01]  /*01d0*/  @P1 IMAD.WIDE.U32 R46, R36.reuse, R53.reuse, c[0x0][0x1b0] ;  /* 0x00006c00242e1625 */ /* 0x0c0fe200078e0035 */
[----:B-1----:R-:W-:Y:S01]  /*01e0*/  SHF.R.U32.HI R2, RZ, 0x5, R40 ;  /* 0x00000005ff027819 */ /* 0x002fe20000011628 */
[----:B------:R1:W5:Y:S02]  /*01f0*/  @P0 LDG.E.128 R20, [R44.64] ;  /* 0x000000042c140981 */ /* 0x000364000c1e1d00 */
[C---:B------:R-:W-:Y:S01]  /*0200*/  @P1 IMAD.WIDE.U32 R52, R36.reuse, R53, c[0x0][0x1b8] ;  /* 0x00006e0024341625 */ /* 0x040fe200078e0035 */
[----:B------:R-:W-:Y:S01]  /*0210*/  @P1 IADD3 R36, R36, 0x20, RZ ;  /* 0x0000002024241810 */ /* 0x000fe20007ffe0ff */
[----:B------:R4:W5:Y:S02]  /*0220*/  @P1 LDG.E.128 R16, [R46.64] ;  /* 0x000000042e101981 */ /* 0x000964000c1e1d00 */
[----:B0-----:R-:W-:-:S02]  /*0230*/  IMAD R3, R41, 0x4, R2 ;  /* 0x0000000429037824 */ /* 0x001fc400078e0202 */
[CC--:B------:R-:W-:Y:S01]  /*0240*/  @P2 IMAD.WIDE.U32 R34, R36.reuse, R37.reuse, c[0x0][0x1b0] ;  /* 0x00006c0024222625 */ /* 0x0c0fe200078e0025 */
[----:B------:R0:W5:Y:S03]  /*0250*/  @P1 LDG.E.128 R12, [R52.64] ;  /* 0x00000004340c1981 */ /* 0x000166000c1e1d00 */
[----:B------:R-:W-:Y:S01]  /*0260*/  @P2 IMAD.WIDE.U32 R36, R36, R37, c[0x0][0x1b8] ;  /* 0x00006e0024242625 */ /* 0x000fe200078e0025 */
[----:B------:R0:W5:Y:S04]  /*0270*/  @P2 LDG.E.128 R8, [R34.64] ;  /* 0x0000000422082981 */ /* 0x000168000c1e1d00 */
[----:B------:R0:W5:Y:S01]  /*0280*/  @P2 LDG.E.128 R4, [R36.64] ;  /* 0x0000000424042981 */ /* 0x000162000c1e1d00 */
        /* <DEDUP_REMOVED lines=17> */
[----:B-1----:R-:W-:Y:S01]  /*03a0*/  CS2R R44, SRZ ;  /* 0x00000000002c7805 */ /* 0x002fe2000001ff00 */
[----:B----4-:R-:W-:Y:S01]  /*03b0*/  CS2R R46, SRZ ;  /* 0x00000000002e7805 */ /* 0x010fe2000001ff00 */
        /* <DEDUP_REMOVED lines=68> */
[----:B------:R0:W-:Y:S01]  /*0800*/  STL [R1+0xf0], R41 ;  /* 0x0000f02901007387 */ /* 0x0001e20000100800 */
[----:B------:R-:W-:-:S03]  /*0810*/  PRMT R29, RZ, 0x5410, R30 ;  /* 0x00005410ff1d7816 */ /* 0x000fc6000000001e */
[----:B------:R1:W-:Y:S04]  /*0820*/  STL [R1+0xe8], R2 ;  /* 0x0000e80201007387 */ /* 0x0003e80000100800 */
[----:B------:R2:W-:Y:S01]  /*0830*/  STL [R1+0xe0], R28 ;  /* 0x0000e01c01007387 */ /* 0x0005e20000100800 */
[----:B0-----:R-:W-:-:S03]  /*0840*/  IMAD.MOV.U32 R41, RZ, RZ, RZ ;  /* 0x000000ffff297224 */ /* 0x001fc600078e00ff */
[----:B------:R0:W-:Y:S01]  /*0850*/  STL [R1+0xd8], R29 ;  /* 0x0000d81d01007387 */ /* 0x0001e20000100800 */
[----:B-1----:R-:W-:Y:S02]  /*0860*/  PRMT R2, RZ, 0x7610, R30 ;  /* 0x00007610ff027816 */ /* 0x002fe4000000001e */
[----:B--2---:R-:W-:-:S03]  /*0870*/  PRMT R28, RZ, 0x5410, R31 ;  /* 0x00005410ff1c7816 */ /* 0x004fc6000000001f */
[----:B------:R1:W-:Y:S01]  /*0880*/  STL [R1+0xd0], R2 ;  /* 0x0000d00201007387 */ /* 0x0003e20000100800 */
[----:B0-----:R-:W-:-:S03]  /*0890*/  PRMT R29, RZ, 0x7610, R31 ;  /* 0x00007610ff1d7816 */ /* 0x001fc6000000001f */
[----:B------:R0:W-:Y:S04]  /*08a0*/  STL [R1+0xc8], R28 ;  /* 0x0000c81c01007387 */ /* 0x0001e80000100800 */
[----:B------:R-:W-:Y:S01]  /*08b0*/  STL [R1+0xc0], R29 ;  /* 0x0000c01d01007387 */ /* 0x000fe20000100800 */
[--C-:B-1----:R-:W-:Y:S02]  /*08c0*/  PRMT R2, RZ, 0x5410, R24.reuse ;  /* 0x00005410ff027816 */ /* 0x102fe40000000018 */
[----:B0-----:R-:W-:-:S03]  /*08d0*/  PRMT R28, RZ, 0x7610, R24 ;  /* 0x00007610ff1c7816 */ /* 0x001fc60000000018 */
[----:B------:R0:W-:Y:S01]  /*08e0*/  STL [R1+0xbc], R2 ;  /* 0x0000bc0201007387 */ /* 0x0001e20000100800 */
[----:B------:R-:W-:-:S03]  /*08f0*/  PRMT R24, RZ, 0x5410, R25 ;  /* 0x00005410ff187816 */ /* 0x000fc60000000019 */
[----:B------:R-:W-:Y:S04]  /*0900*/  STL [R1+0xb4], R28 ;  /* 0x0000b41c01007387 */ /* 0x000fe80000100800 */
[----:B------:R1:W-:Y:S01]  /*0910*/  STL [R1+0xac], R24 ;  /* 0x0000ac1801007387 */ /* 0x0003e20000100800 */
[----:B0-----:R-:W-:Y:S02]  /*0920*/  PRMT R2, RZ, 0x7610, R25 ;  /* 0x00007610ff027816 */ /* 0x001fe40000000019 */
[----:B------:R-:W-:-:S03]  /*0930*/  PRMT R25, RZ, 0x5410, R26 ;  /* 0x00005410ff197816 */ /* 0x000fc6000000001a */
        /* <DEDUP_REMOVED lines=8> */
[----:B------:R-:W-:Y:S04]  /*09c0*/  STL [R1+0x84], R25 ;  /* 0x0000841901007387 */ /* 0x000fe80000100800 */
[----:B------:R-:W-:Y:S01]  /*09d0*/  STL [R1+0xb8], R24 ;  /* 0x0000b81801007387 */ /* 0x000fe20000100800 */
[----:B0-----:R-:W-:Y:S02]  /*09e0*/  PRMT R2, RZ, 0x7610, R20 ;  /* 0x00007610ff027816 */ /* 0x001fe40000000014 */
[--C-:B------:R-:W-:Y:S02]  /*09f0*/  PRMT R20, RZ, 0x5410, R21.reuse ;  /* 0x00005410ff147816 */ /* 0x100fe40000000015 */
[----:B------:R-:W-:Y:S01]  /*0a00*/  PRMT R21, RZ, 0x7610, R21 ;  /* 0x00007610ff157816 */ /* 0x000fe20000000015 */
        /* <DEDUP_REMOVED lines=11> */
[----:B------:R0:W-:Y:S01]  /*0ac0*/  STL [R1+0x80], R2 ;  /* 0x0000800201007387 */ /* 0x0001e20000100800 */
[----:B------:R-:W-:-:S03]  /*0ad0*/  PRMT R16, RZ, 0x7610, R16 ;  /* 0x00007610ff107816 */ /* 0x000fc60000000010 */
[----:B------:R-:W-:Y:S04]  /*0ae0*/  STL [R1+0x7c], R20 ;  /* 0x00007c1401007387 */ /* 0x000fe80000100800 */
[----:B------:R1:W-:Y:S01]  /*0af0*/  STL [R1+0x74], R16 ;  /* 0x0000741001007387 */ /* 0x0003e20000100800 */
[--C-:B0-----:R-:W-:Y:S02]  /*0b00*/  PRMT R2, RZ, 0x5410, R17.reuse ;  /* 0x00005410ff027816 */ /* 0x101fe40000000011 */
[----:B------:R-:W-:-:S03]  /*0b10*/  PRMT R17, RZ, 0x7610, R17 ;  /* 0x00007610ff117816 */ /* 0x000fc60000000011 */
        /* <DEDUP_REMOVED lines=11> */
[----:B------:R-:W-:-:S03]  /*0bd0*/  PRMT R12, RZ, 0x7610, R12 ;  /* 0x00007610ff0c7816 */ /* 0x000fc6000000000c */
[----:B------:R0:W-:Y:S01]  /*0be0*/  STL [R1+0x78], R2 ;  /* 0x0000780201007387 */ /* 0x0001e20000100800 */
[----:B-1----:R-:W-:-:S03]  /*0bf0*/  PRMT R16, RZ, 0x5410, R13 ;  /* 0x00005410ff107816 */ /* 0x002fc6000000000d */
        /* <DEDUP_REMOVED lines=19> */
[----:B------:R-:W-:Y:S04]  /*0d30*/  STL [R1+0x2c], R12 ;  /* 0x00002c0c01007387 */ /* 0x000fe80000100800 */
[----:B------:R1:W-:Y:S01]  /*0d40*/  STL [R1+0x24], R8 ;  /* 0x0000240801007387 */ /* 0x0003e20000100800 */
[----:B0-----:R-:W-:-:S05]  /*0d50*/  PRMT R2, RZ, 0x5410, R10 ;  /* 0x00005410ff027816 */ /* 0x001fca000000000a */
[----:B------:R0:W-:Y:S01]  /*0d60*/  STL [R1+0x1c], R2 ;  /* 0x00001c0201007387 */ /* 0x0001e20000100800 */
[----:B-1----:R-:W-:-:S03]  /*0d70*/  PRMT R8, RZ, 0x5410, R11 ;  /* 0x00005410ff087816 */ /* 0x002fc6000000000b */
[----:B------:R-:W-:Y:S04]  /*0d80*/  STL [R1+0x14], R9 ;  /* 0x0000140901007387 */ /* 0x000fe80000100800 */
[----:B------:R1:W-:Y:S01]  /*0d90*/  STL [R1+0xc], R8 ;  /* 0x00000c0801007387 */ /* 0x0003e20000100800 */
[----:B0-----:R-:W-:-:S05]  /*0da0*/  PRMT R2, RZ, 0x7610, R11 ;  /* 0x00007610ff027816 */ /* 0x001fca000000000b */
[----:B------:R0:W-:Y:S01]  /*0db0*/  STL [R1+0x4], R2 ;  /* 0x0000040201007387 */ /* 0x0001e20000100800 */
[----:B-1----:R-:W-:-:S05]  /*0dc0*/  PRMT R8, RZ, 0x5410, R4 ;  /* 0x00005410ff087816 */ /* 0x002fca0000000004 */
[----:B------:R1:W-:Y:S01]  /*0dd0*/  STL [R1+0x38], R8 ;  /* 0x0000380801007387 */ /* 0x0003e20000100800 */
[----:B0-----:R-:W-:Y:S02]  /*0de0*/  PRMT R2, RZ, 0x7610, R4 ;  /* 0x00007610ff027816 */ /* 0x001fe40000000004 */
[----:B------:R-:W-:-:S03]  /*0df0*/  PRMT R4, RZ, 0x7610, R5 ;  /* 0x00007610ff047816 */ /* 0x000fc60000000005 */
[----:B------:R0:W-:Y:S01]  /*0e00*/  STL [R1+0x30], R2 ;  /* 0x0000300201007387 */ /* 0x0001e20000100800 */
[----:B-1----:R-:W-:Y:S02]  /*0e10*/  PRMT R8, RZ, 0x5410, R5 ;  /* 0x00005410ff087816 */ /* 0x002fe40000000005 */
[----:B------:R-:W-:-:S03]  /*0e20*/  PRMT R5, RZ, 0x7610, R6 ;  /* 0x00007610ff057816 */ /* 0x000fc60000000006 */
[----:B------:R-:W-:Y:S01]  /*0e30*/  STL [R1+0x28], R8 ;  /* 0x0000280801007387 */ /* 0x000fe20000100800 */
[----:B0-----:R-:W-:-:S03]  /*0e40*/  PRMT R2, RZ, 0x5410, R6 ;  /* 0x00005410ff027816 */ /* 0x001fc60000000006 */
[----:B------:R0:W-:Y:S04]  /*0e50*/  STL [R1+0x20], R4 ;  /* 0x0000200401007387 */ /* 0x0001e80000100800 */
[----:B------:R1:W-:Y:S04]  /*0e60*/  STL [R1+0x18], R2 ;  /* 0x0000180201007387 */ /* 0x0003e80000100800 */
[----:B------:R2:W-:Y:S01]  /*0e70*/  STL [R1+0x10], R5 ;  /* 0x0000100501007387 */ /* 0x0005e20000100800 */
[--C-:B0-----:R-:W-:Y:S02]  /*0e80*/  PRMT R4, RZ, 0x5410, R7.reuse ;  /* 0x00005410ff047816 */ /* 0x101fe40000000007 */
[----:B-1----:R-:W-:-:S05]  /*0e90*/  PRMT R2, RZ, 0x7610, R7 ;  /* 0x00007610ff027816 */ /* 0x002fca0000000007 */
[----:B------:R2:W-:Y:S04]  /*0ea0*/  STL [R1], R2 ;  /* 0x0000000201007387 */ /* 0x0005e80000100800 */
[----:B------:R2:W-:Y:S02]  /*0eb0*/  STL [R1+0x8], R4 ;  /* 0x0000080401007387 */ /* 0x0005e40000100800 */
.L_x_104:
[----:B------:R-:W-:-:S10]  /*0ec0*/  HFMA2.MMA R184, -RZ, RZ, 0, 2.384185791015625e-07 ;  /* 0x00000004ffb87435 */ /* 0x000fd400000001ff */
[CC--:B------:R-:W-:Y:S01]  /*0ed0*/  IMAD.WIDE R186, R3.reuse, R184.reuse, c[0x0][0x1a0] ;  /* 0x0000680003ba7625 */ /* 0x0c0fe200078e02b8 */
[----:B------:R-:W0:Y:S03]  /*0ee0*/  S2R R188, SR_TID.X ;  /* 0x0000000000bc7919 */ /* 0x000e260000002100 */
[C---:B------:R-:W-:Y:S01]  /*0ef0*/  IMAD.WIDE R184, R3.reuse, R184, c[0x0][0x1a8] ;  /* 0x00006a0003b87625 */ /* 0x040fe200078e02b8 */
[----:B------:R1:W5:Y:S03]  /*0f00*/  LDG.E R216, [R186.64] ;  /* 0x00000004bad87981 */ /* 0x000366000c1e1900 */
[----:B--2---:R-:W-:Y:S01]  /*0f10*/  IMAD R2, R3, c[0x0][0x168], RZ ;  /* 0x00005a0003027a24 */ /* 0x004fe200078e02ff */
[----:B------:R2:W5:Y:S01]  /*0f20*/  LDG.E R5, [R184.64] ;  /* 0x00000004b8057981 */ /* 0x000562000c1e1900 */
[----:B------:R-:W-:Y:S01]  /*0f30*/  LOP3.LUT P2, RZ, R0, 0xffffffe0, RZ, 0xc0, !PT ;  /* 0xffffffe000ff7812 */ /* 0x000fe2000784c0ff */
[----:B------:R-:W-:Y:S01]  /*0f40*/  BSSY B1, `(.L_x_86) ;  /* 0x000009b000017945 */ /* 0x000fe20003800000 */
[----:B------:R-:W-:Y:S01]  /*0f50*/  CS2R R222, SRZ ;  /* 0x0000000000de7805 */ /* 0x000fe2000001ff00 */
[----:B--2---:R-:W-:-:S04]  /*0f60*/  SHF.R.S32.HI R184, RZ, 0x1f, R2 ;  /* 0x0000001fffb87819 */ /* 0x004fc80000011402 */
[----:B------:R-:W-:Y:S02]  /*0f70*/  LEA.HI R2, R184, R2, RZ, 0x3 ;  /* 0x00000002b8027211 */ /* 0x000fe400078f18ff */
[----:B0-----:R-:W-:-:S04]  /*0f80*/  LOP3.LUT R184, R188, 0x1f, RZ, 0xc0, !PT ;  /* 0x0000001fbcb87812 */ /* 0x001fc800078ec0ff */
[----:B------:R-:W-:-:S05]  /*0f90*/  LEA.HI.SX32 R2, R2, R184, 0x1d ;  /* 0x000000b802027211 */ /* 0x000fca00078feaff */
[----:B------:R-:W-:Y:S01]  /*0fa0*/  IMAD.MOV.U32 R224, RZ, RZ, R2 ;  /* 0x000000ffffe07224 */ /* 0x000fe200078e0002 */
[----:B------:R-:W-:Y:S05]  /*0fb0*/  @!P2 BRA `(.L_x_87) ;  /* 0x000009300000a947 */ /* 0x000fea0003800000 */
[C---:B-1----:R-:W-:Y:S01]  /*0fc0*/  LEA R192, P2, R2.reuse, c[0x0][0x188], 0x4 ;  /* 0x0000620002c07a11 */ /* 0x042fe200078420ff */
[----:B------:R-:W-:Y:S01]  /*0fd0*/  IMAD.MOV.U32 R188, RZ, RZ, 0x10 ;  /* 0x00000010ffbc7424 */ /* 0x000fe200078e00ff */
[----:B------:R-:W2:Y:S02]  /*0fe0*/  LDL R236, [R1+0xf8] ;  /* 0x0000f80001ec7983 */ /* 0x000ea40000100800 */
[C---:B------:R-:W-:Y:S01]  /*0ff0*/  LEA.HI.X R193, R2.reuse, c[0x0][0x18c], RZ, 0x4, P2 ;  /* 0x0000630002c17a11 */ /* 0x040fe200010f24ff */
[CC--:B------:R-:W-:Y:S01]  /*1000*/  IMAD.WIDE.U32 R184, R2.reuse, R188.reuse, c[0x0][0x210] ;  /* 0x0000840002b87625 */ /* 0x0c0fe200078e00bc */
[----:B------:R-:W3:Y:S03]  /*1010*/  LDL R231, [R1+0xfc] ;  /* 0x0000fc0001e77983 */ /* 0x000ee60000100800 */
[----:B------:R-:W-:Y:S01]  /*1020*/  IMAD.WIDE.U32 R188, R2, R188, c[0x0][0x208] ;  /* 0x0000820002bc7625 */ /* 0x000fe200078e00bc */
[----:B------:R-:W4:Y:S04]  /*1030*/  LDG.E.128 R192, [R192.64] ;  /* 0x00000004c0c07981 */ /* 0x000f28000c1e1d00 */
[----:B------:R-:W2:Y:S04]  /*1040*/  LDG.E.128 R184, [R184.64] ;  /* 0x00000004b8b87981 */ /* 0x000ea8000c1e1d00 */
[----:B------:R-:W3:Y:S01]  /*1050*/  LDG.E.128 R188, [R188.64] ;  /* 0x00000004bcbc7981 */ /* 0x000ee2000c1e1d00 */
[----:B------:R-:W-:-:S02]  /*1060*/  ISETP.NE.U32.AND P3, PT, RZ, c[0x0][0x250], PT ;  /* 0x00009400ff007a0c */ /* 0x000fc40003f65070 */
[----:B------:R-:W-:Y:S02]  /*1070*/  ISETP.NE.U32.AND P2, PT, RZ, c[0x0][0x218], PT ;  /* 0x00008600ff007a0c */ /* 0x000fe40003f45070 */
[C---:B------:R-:W-:Y:S01]  /*1080*/  SHF.L.U32 R24, R2.reuse, 0x3, RZ ;  /* 0x0000000302187819 */ /* 0x040fe200000006ff */
[----:B------:R-:W0:Y:S01]  /*1090*/  LDC.U8 R209, c[0x0][0x1f0] ;  /* 0x00007c00ffd17b82 */ /* 0x000e220000000000 */
[----:B------:R-:W-:Y:S01]  /*10a0*/  ISETP.NE.AND.EX P3, PT, RZ, c[0x0][0x254], PT, P3 ;  /* 0x00009500ff007a0c */ /* 0x000fe20003f65330 */
[----:B------:R-:W3:Y:S01]  /*10b0*/  LDL R224, [R1+0xf0] ;  /* 0x0000f00001e07983 */ /* 0x000ee20000100800 */
[----:B------:R-:W-:Y:S02]  /*10c0*/  ISETP.NE.AND.EX P2, PT, RZ, c[0x0][0x21c], PT, P2 ;  /* 0x00008700ff007a0c */ /* 0x000fe40003f45320 */
[----:B------:R-:W-:Y:S01]  /*10d0*/  SHF.L.U64.HI R4, R2, 0x3, RZ ;  /* 0x0000000302047819 */ /* 0x000fe200000102ff */
[----:B------:R-:W3:Y:S04]  /*10e0*/  LDL R223, [R1+0xf4] ;  /* 0x0000f40001df7983 */ /* 0x000ee80000100800 */
[----:B------:R-:W3:Y:S04]  /*10f0*/  LDL R222, [R1+0xe8] ;  /* 0x0000e80001de7983 */ /* 0x000ee80000100800 */
[----:B------:R-:W-:Y:S01]  /*1100*/  @P3 IADD3 R12, P4, R24, c[0x0][0x198], RZ ;  /* 0x00006600180c3a10 */ /* 0x000fe20007f9e0ff */
[----:B------:R-:W3:Y:S03]  /*1110*/  LDL R235, [R1+0xec] ;  /* 0x0000ec0001eb7983 */ /* 0x000ee60000100800 */
[----:B------:R-:W-:-:S05]  /*1120*/  @P3 IADD3.X R13, R4, c[0x0][0x19c], RZ, P4, !PT ;  /* 0x00006700040d3a10 */ /* 0x000fca00027fe4ff */
[----:B------:R1:W5:Y:S02]  /*1130*/  @P3 LDG.E.64 R26, [R12.64] ;  /* 0x000000040c1a3981 */ /* 0x000364000c1e1b00 */
[----:B-1----:R-:W-:-:S04]  /*1140*/  @P2 LEA R12, P3, R2, c[0x0][0x218], 0x4 ;  /* 0x00008600020c2a11 */ /* 0x002fc800078620ff */
[----:B------:R-:W-:-:S05]  /*1150*/  @P2 LEA.HI.X R13, R2, c[0x0][0x21c], RZ, 0x4, P3 ;  /* 0x00008700020d2a11 */ /* 0x000fca00018f24ff */
[----:B------:R1:W5:Y:S01]  /*1160*/  @P2 LDG.E.128 R48, [R12.64] ;  /* 0x000000040c302981 */ /* 0x000362000c1e1d00 */
[----:B------:R-:W-:-:S04]  /*1170*/  IADD3 R24, P2, R24, c[0x0][0x190], RZ ;  /* 0x0000640018187a10 */ /* 0x000fc80007f5e0ff */
[----:B------:R-:W-:Y:S02]  /*1180*/  IADD3.X R25, R4, c[0x0][0x194], RZ, P2, !PT ;  /* 0x0000650004197a10 */ /* 0x000fe400017fe4ff */
[----:B0-----:R-:W-:-:S04]  /*1190*/  ISETP.NE.AND P2, PT, R209, RZ, PT ;  /* 0x000000ffd100720c */ /* 0x001fc80003f45270 */
[----:B-----5:R-:W-:Y:S01]  /*11a0*/  FSEL R209, R216, RZ, !P2 ;  /* 0x000000ffd8d17208 */ /* 0x020fe20005000000 */
[----:B------:R-:W5:Y:S01]  /*11b0*/  LDG.E.64 R24, [R24.64] ;  /* 0x0000000418187981 */ /* 0x000f62000c1e1b00 */
[--C-:B----4-:R-:W-:Y:S02]  /*11c0*/  PRMT R4, RZ, 0x5410, R192.reuse ;  /* 0x00005410ff047816 */ /* 0x110fe400000000c0 */
[----:B------:R-:W-:Y:S02]  /*11d0*/  PRMT R213, RZ, 0x7610, R192 ;  /* 0x00007610ffd57816 */ /* 0x000fe400000000c0 */
[----:B--2---:R-:W-:Y:S02]  /*11e0*/  PRMT R192, RZ, 0x5410, R184 ;  /* 0x00005410ffc07816 */ /* 0x004fe400000000b8 */
[--C-:B------:R-:W-:Y:S02]  /*11f0*/  PRMT R11, RZ, 0x5410, R193.reuse ;  /* 0x00005410ff0b7816 */ /* 0x100fe400000000c1 */
[----:B-1----:R-:W-:Y:S01]  /*1200*/  PRMT R13, RZ, 0x7610, R193 ;  /* 0x00007610ff0d7816 */ /* 0x002fe200000000c1 */
[----:B------:R-:W-:Y:S01]  /*1210*/  FADD.FTZ R4, R4, -R209 ;  /* 0x800000d104047221 */ /* 0x000fe20000010000 */
[----:B---3--:R-:W-:Y:S01]  /*1220*/  PRMT R193, RZ, 0x5410, R188 ;  /* 0x00005410ffc17816 */ /* 0x008fe200000000bc */
[----:B------:R-:W-:-:S02]  /*1230*/  FMUL.FTZ R227, R236, R192 ;  /* 0x000000c0ece37220 */ /* 0x000fc40000410000 */
[----:B------:R-:W-:Y:S02]  /*1240*/  FMUL.FTZ R4, R5, R4 ;  /* 0x0000000405047220 */ /* 0x000fe40000410000 */
[----:B------:R-:W-:Y:S02]  /*1250*/  FFMA.FTZ R227, R231, R193, R227 ;  /* 0x000000c1e7e37223 */ /* 0x000fe400000100e3 */
[----:B------:R-:W2:Y:S01]  /*1260*/  LDL R231, [R1+0xe0] ;  /* 0x0000e00001e77983 */ /* 0x000ea20000100800 */
[----:B------:R-:W-:Y:S02]  /*1270*/  FADD.FTZ R36, R36, R192 ;  /* 0x000000c024247221 */ /* 0x000fe40000010000 */
[----:B------:R-:W-:Y:S02]  /*1280*/  FFMA.FTZ R32, R4, R192, R32 ;  /* 0x000000c004207223 */ /* 0x000fe40000010020 */
[----:B------:R-:W3:Y:S01]  /*1290*/  LDL R192, [R1+0xe4] ;  /* 0x0000e40001c07983 */ /* 0x000ee20000100800 */
[----:B------:R-:W-:Y:S01]  /*12a0*/  FADD.FTZ R213, -R209, R213 ;  /* 0x000000d5d1d57221 */ /* 0x000fe20000010100 */
[----:B------:R-:W-:-:S03]  /*12b0*/  PRMT R184, RZ, 0x7610, R184 ;  /* 0x00007610ffb87816 */ /* 0x000fc600000000b8 */
[----:B------:R-:W-:Y:S01]  /*12c0*/  FMUL.FTZ R213, R5, R213 ;  /* 0x000000d505d57220 */ /* 0x000fe20000410000 */
[----:B------:R-:W-:Y:S01]  /*12d0*/  PRMT R188, RZ, 0x7610, R188 ;  /* 0x00007610ffbc7816 */ /* 0x000fe200000000bc */
[-C--:B------:R-:W-:Y:S02]  /*12e0*/  FMUL.FTZ R249, R224, R184.reuse ;  /* 0x000000b8e0f97220 */ /* 0x080fe40000410000 */
[----:B------:R-:W-:Y:S01]  /*12f0*/  FADD.FTZ R37, R37, R184 ;  /* 0x000000b825257221 */ /* 0x000fe20000010000 */
[----:B------:R-:W4:Y:S01]  /*1300*/  LDL R224, [R1+0xd8] ;  /* 0x0000d80001e07983 */ /* 0x000f220000100800 */
[----:B------:R-:W-:Y:S01]  /*1310*/  FFMA.FTZ R33, R213, R184, R33 ;  /* 0x000000b8d5217223 */ /* 0x000fe20000010021 */
[----:B------:R-:W-:Y:S01]  /*1320*/  PRMT R184, RZ, 0x5410, R185 ;  /* 0x00005410ffb87816 */ /* 0x000fe200000000b9 */
[----:B------:R-:W-:Y:S02]  /*1330*/  FFMA.FTZ R249, R223, R188, R249 ;  /* 0x000000bcdff97223 */ /* 0x000fe400000100f9 */
[----:B------:R-:W4:Y:S02]  /*1340*/  LDL R223, [R1+0xdc] ;  /* 0x0000dc0001df7983 */ /* 0x000f240000100800 */
[----:B------:R-:W-:-:S02]  /*1350*/  FMUL.FTZ R248, R222, R184 ;  /* 0x000000b8def87220 */ /* 0x000fc40000410000 */
[----:B------:R-:W4:Y:S01]  /*1360*/  LDL R222, [R1+0xd0] ;  /* 0x0000d00001de7983 */ /* 0x000f220000100800 */
[--C-:B------:R-:W-:Y:S02]  /*1370*/  PRMT R12, RZ, 0x5410, R194.reuse ;  /* 0x00005410ff0c7816 */ /* 0x100fe400000000c2 */
[----:B------:R-:W-:Y:S02]  /*1380*/  PRMT R206, RZ, 0x7610, R194 ;  /* 0x00007610ffce7816 */ /* 0x000fe400000000c2 */
[----:B------:R-:W-:Y:S02]  /*1390*/  PRMT R205, RZ, 0x5410, R195 ;  /* 0x00005410ffcd7816 */ /* 0x000fe400000000c3 */
[----:B------:R-:W-:Y:S01]  /*13a0*/  PRMT R185, RZ, 0x7610, R185 ;  /* 0x00007610ffb97816 */ /* 0x000fe200000000b9 */
[----:B------:R-:W-:Y:S01]  /*13b0*/  FADD.FTZ R45, R45, R188 ;  /* 0x000000bc2d2d7221 */ /* 0x000fe20000010000 */
[----:B------:R-:W-:Y:S01]  /*13c0*/  PRMT R195, RZ, 0x7610, R195 ;  /* 0x00007610ffc37816 */ /* 0x000fe200000000c3 */
[----:B------:R-:W-:Y:S01]  /*13d0*/  FFMA.FTZ R41, R213, R188, R41 ;  /* 0x000000bcd5297223 */ /* 0x000fe20000010029 */
[----:B------:R-:W-:Y:S01]  /*13e0*/  PRMT R188, RZ, 0x5410, R189 ;  /* 0x00005410ffbc7816 */ /* 0x000fe200000000bd */
[C---:B------:R-:W-:Y:S01]  /*13f0*/  FADD.FTZ R11, -R209.reuse, R11 ;  /* 0x0000000bd10b7221 */ /* 0x040fe20000010100 */
[----:B------:R-:W-:Y:S01]  /*1400*/  PRMT R189, RZ, 0x7610, R189 ;  /* 0x00007610ffbd7816 */ /* 0x000fe200000000bd */
[C---:B------:R-:W-:Y:S01]  /*1410*/  FADD.FTZ R13, -R209.reuse, R13 ;  /* 0x0000000dd10d7221 */ /* 0x040fe20000010100 */
[----:B------:R-:W4:Y:S01]  /*1420*/  LDL R194, [R1+0xc8] ;  /* 0x0000c80001c27983 */ /* 0x000f220000100800 */
[----:B------:R-:W-:-:S02]  /*1430*/  FADD.FTZ R12, -R209, R12 ;  /* 0x0000000cd10c7221 */ /* 0x000fc40000010100 */
[C---:B------:R-:W-:Y:S02]  /*1440*/  FADD.FTZ R206, -R209.reuse, R206 ;  /* 0x000000ced1ce7221 */ /* 0x040fe40000010100 */
[C---:B------:R-:W-:Y:S02]  /*1450*/  FADD.FTZ R205, -R209.reuse, R205 ;  /* 0x000000cdd1cd7221 */ /* 0x040fe40000010100 */
[----:B------:R-:W-:Y:S02]  /*1460*/  FADD.FTZ R209, -R209, R195 ;  /* 0x000000c3d1d17221 */ /* 0x000fe40000010100 */
[----:B------:R-:W4:Y:S01]  /*1470*/  LDL R195, [R1+0xd4] ;  /* 0x0000d40001c37983 */ /* 0x000f220000100800 */
[----:B------:R-:W-:Y:S02]  /*1480*/  FADD.FTZ R44, R44, R193 ;  /* 0x000000c12c2c7221 */ /* 0x000fe40000010000 */
[----:B------:R-:W-:Y:S02]  /*1490*/  FFMA.FTZ R40, R4, R193, R40 ;  /* 0x000000c104287223 */ /* 0x000fe40000010028 */
[----:B------:R-:W-:Y:S01]  /*14a0*/  FMUL.FTZ R11, R5, R11 ;  /* 0x0000000b050b7220 */ /* 0x000fe20000410000 */
[----:B------:R-:W4:Y:S01]  /*14b0*/  LDL R193, [R1+0xcc] ;  /* 0x0000cc0001c17983 */ /* 0x000f220000100800 */
[----:B------:R-:W-:-:S02]  /*14c0*/  FADD.FTZ R46, R46, R188 ;  /* 0x000000bc2e2e7221 */ /* 0x000fc40000010000 */
[-C--:B------:R-:W-:Y:S02]  /*14d0*/  FFMA.FTZ R42, R11, R188.reuse, R42 ;  /* 0x000000bc0b2a7223 */ /* 0x080fe4000001002a */
[----:B------:R-:W-:Y:S02]  /*14e0*/  FFMA.FTZ R248, R235, R188, R248 ;  /* 0x000000bcebf87223 */ /* 0x000fe400000100f8 */
[----:B------:R-:W4:Y:S01]  /*14f0*/  LDL R188, [R1+0xc4] ;  /* 0x0000c40001bc7983 */ /* 0x000f220000100800 */
[----:B--2---:R-:W-:-:S04]  /*1500*/  FMUL.FTZ R241, R231, R185 ;  /* 0x000000b9e7f17220 */ /* 0x004fc80000410000 */
[----:B---3--:R-:W-:Y:S02]  /*1510*/  FFMA.FTZ R241, R192, R189, R241 ;  /* 0x000000bdc0f17223 */ /* 0x008fe400000100f1 */
[----:B------:R-:W2:Y:S01]  /*1520*/  LDL R192, [R1+0xc0] ;  /* 0x0000c00001c07983 */ /* 0x000ea20000100800 */
[----:B------:R-:W-:Y:S02]  /*1530*/  FADD.FTZ R38, R38, R184 ;  /* 0x000000b826267221 */ /* 0x000fe40000010000 */
[----:B------:R-:W-:Y:S01]  /*1540*/  FFMA.FTZ R34, R11, R184, R34 ;  /* 0x000000b80b227223 */ /* 0x000fe20000010022 */
[--C-:B------:R-:W-:Y:S01]  /*1550*/  PRMT R184, RZ, 0x5410, R186.reuse ;  /* 0x00005410ffb87816 */ /* 0x100fe200000000ba */
[----:B------:R-:W-:Y:S01]  /*1560*/  FMUL.FTZ R13, R5, R13 ;  /* 0x0000000d050d7220 */ /* 0x000fe20000410000 */
[----:B------:R-:W-:Y:S01]  /*1570*/  PRMT R186, RZ, 0x7610, R186 ;  /* 0x00007610ffba7816 */ /* 0x000fe200000000ba */
[----:B------:R-:W-:Y:S02]  /*1580*/  FADD.FTZ R39, R39, R185 ;  /* 0x000000b927277221 */ /* 0x000fe40000010000 */
[----:B------:R-:W-:Y:S01]  /*1590*/  FFMA.FTZ R35, R13, R185, R35 ;  /* 0x000000b90d237223 */ /* 0x000fe20000010023 */
[----:B------:R-:W-:Y:S01]  /*15a0*/  PRMT R185, RZ, 0x5410, R190 ;  /* 0x00005410ffb97816 */ /* 0x000fe200000000be */
[----:B----4-:R-:W-:-:S04]  /*15b0*/  FMUL.FTZ R240, R224, R184 ;  /* 0x000000b8e0f07220 */ /* 0x010fc80000410000 */
[----:B------:R-:W-:Y:S02]  /*15c0*/  FFMA.FTZ R240, R223, R185, R240 ;  /* 0x000000b9dff07223 */ /* 0x000fe400000100f0 */
[----:B------:R-:W-:Y:S02]  /*15d0*/  FMUL.FTZ R236, R222, R186 ;  /* 0x000000badeec7220 */ /* 0x000fe40000410000 */
[----:B------:R-:W-:Y:S02]  /*15e0*/  FADD.FTZ R222, RZ, R227 ;  /* 0x000000e3ffde7221 */ /* 0x000fe40000010000 */
[----:B------:R-:W-:Y:S02]  /*15f0*/  FFMA.FTZ R223, R4, R227, RZ ;  /* 0x000000e304df7223 */ /* 0x000fe400000100ff */
[----:B------:R-:W-:Y:S02]  /*1600*/  FADD.FTZ R222, R222, R249 ;  /* 0x000000f9dede7221 */ /* 0x000fe40000010000 */
[----:B------:R-:W-:-:S02]  /*1610*/  FFMA.FTZ R223, R213, R249, R223 ;  /* 0x000000f9d5df7223 */ /* 0x000fc400000100df */
[----:B------:R-:W-:Y:S02]  /*1620*/  FMUL.FTZ R12, R5, R12 ;  /* 0x0000000c050c7220 */ /* 0x000fe40000410000 */
[----:B------:R-:W-:Y:S02]  /*1630*/  FADD.FTZ R222, R222, R248 ;  /* 0x000000f8dede7221 */ /* 0x000fe40000010000 */
[----:B------:R-:W-:Y:S01]  /*1640*/  FFMA.FTZ R223, R11, R248, R223 ;  /* 0x000000f80bdf7223 */ /* 0x000fe200000100df */
[----:B------:R-:W-:Y:S01]  /*1650*/  PRMT R190, RZ, 0x7610, R190 ;  /* 0x00007610ffbe7816 */ /* 0x000fe200000000be */
[----:B------:R-:W-:Y:S02]  /*1660*/  FADD.FTZ R164, R164, R184 ;  /* 0x000000b8a4a47221 */ /* 0x000fe40000010000 */
[----:B------:R-:W-:Y:S01]  /*1670*/  FFMA.FTZ R132, R12, R184, R132 ;  /* 0x000000b80c847223 */ /* 0x000fe20000010084 */
[----:B------:R-:W-:Y:S01]  /*1680*/  PRMT R184, RZ, 0x5410, R187 ;  /* 0x00005410ffb87816 */ /* 0x000fe200000000bb */
[----:B------:R-:W-:-:S02]  /*1690*/  FADD.FTZ R222, R222, R241 ;  /* 0x000000f1dede7221 */ /* 0x000fc40000010000 */
[----:B------:R-:W-:Y:S01]  /*16a0*/  FFMA.FTZ R223, R13, R241, R223 ;  /* 0x000000f10ddf7223 */ /* 0x000fe200000100df */
[----:B------:R-:W-:Y:S01]  /*16b0*/  PRMT R187, RZ, 0x7610, R187 ;  /* 0x00007610ffbb7816 */ /* 0x000fe200000000bb */
[----:B------:R-:W-:Y:S02]  /*16c0*/  FADD.FTZ R52, R52, R185 ;  /* 0x000000b934347221 */ /* 0x000fe40000010000 */
[----:B------:R-:W-:Y:S01]  /*16d0*/  FFMA.FTZ R80, R12, R185, R80 ;  /* 0x000000b90c507223 */ /* 0x000fe20000010050 */
[----:B------:R-:W-:Y:S01]  /*16e0*/  PRMT R185, RZ, 0x5410, R191 ;  /* 0x00005410ffb97816 */ /* 0x000fe200000000bf */
[----:B------:R-:W-:Y:S02]  /*16f0*/  FMUL.FTZ R206, R5, R206 ;  /* 0x000000ce05ce7220 */ /* 0x000fe40000410000 */
[----:B------:R-:W-:Y:S02]  /*1700*/  FFMA.FTZ R236, R195, R190, R236 ;  /* 0x000000bec3ec7223 */ /* 0x000fe400000100ec */
[----:B------:R-:W-:-:S02]  /*1710*/  FMUL.FTZ R235, R194, R184 ;  /* 0x000000b8c2eb7220 */ /* 0x000fc40000410000 */
[----:B------:R-:W-:Y:S02]  /*1720*/  FADD.FTZ R222, R222, R240 ;  /* 0x000000f0dede7221 */ /* 0x000fe40000010000 */
[----:B------:R-:W-:Y:S01]  /*1730*/  FFMA.FTZ R223, R12, R240, R223 ;  /* 0x000000f00cdf7223 */ /* 0x000fe200000100df */
[----:B------:R-:W-:Y:S01]  /*1740*/  PRMT R191, RZ, 0x7610, R191 ;  /* 0x00007610ffbf7816 */ /* 0x000fe200000000bf */
[----:B------:R-:W-:Y:S02]  /*1750*/  FMUL.FTZ R205, R5, R205 ;  /* 0x000000cd05cd7220 */ /* 0x000fe40000410000 */
[----:B------:R-:W-:Y:S02]  /*1760*/  FFMA.FTZ R235, R193, R185, R235 ;  /* 0x000000b9c1eb7223 */ /* 0x000fe400000100eb */
        /* <DEDUP_REMOVED lines=8> */
[----:B------:R-:W-:-:S02]  /*17f0*/  FADD.FTZ R53, R53, R190 ;  /* 0x000000be35357221 */ /* 0x000fc40000010000 */
[C---:B------:R-:W-:Y:S02]  /*1800*/  FFMA.FTZ R81, R206.reuse, R190, R81 ;  /* 0x000000bece517223 */ /* 0x040fe40000010051 */
        /* <DEDUP_REMOVED lines=9> */
[-C--:B------:R-:W-:Y:S02]  /*18a0*/  FFMA.FTZ R135, R209, R187.reuse, R135 ;  /* 0x000000bbd1877223 */ /* 0x080fe40000010087 */
[----:B--2---:R-:W-:-:S04]  /*18b0*/  FMUL.FTZ R231, R192, R187 ;  /* 0x000000bbc0e77220 */ /* 0x004fc80000410000 */
[----:B------:R-:W-:-:S04]  /*18c0*/  FFMA.FTZ R231, R188, R191, R231 ;  /* 0x000000bfbce77223 */ /* 0x000fc800000100e7 */
[----:B------:R-:W-:Y:S02]  /*18d0*/  FADD.FTZ R222, R222, R231 ;  /* 0x000000e7dede7221 */ /* 0x000fe40000010000 */
[----:B------:R-:W-:Y:S02]  /*18e0*/  FFMA.FTZ R223, R209, R231, R223 ;  /* 0x000000e7d1df7223 */ /* 0x000fe400000100df */
.L_x_87:
[----:B-1----:R-:W-:Y:S05]  /*18f0*/  BSYNC B1 ;  /* 0x0000000000017941 */ /* 0x002fea0003800000 */
.L_x_86:
[----:B------:R-:W-:Y:S01]  /*1900*/  BSSY B1, `(.L_x_88) ;  /* 0x0000095000017945 */ /* 0x000fe20003800000 */
[----:B------:R-:W-:Y:S05]  /*1910*/  @!P0 BRA `(.L_x_89) ;  /* 0x0000093000008947 */ /* 0x000fea0003800000 */
[C---:B------:R-:W-:Y:S01]  /*1920*/  LEA R192, P2, R224.reuse, c[0x0][0x188], 0x4 ;  /* 0x00006200e0c07a11 */ /* 0x040fe200078420ff */
[----:B------:R-:W-:Y:S01]  /*1930*/  IMAD.MOV.U32 R188, RZ, RZ, 0x10 ;  /* 0x00000010ffbc7424 */ /* 0x000fe200078e00ff */
[----:B------:R-:W2:Y:S02]  /*1940*/  LDL R246, [R1+0xb8] ;  /* 0x0000b80001f67983 */ /* 0x000ea40000100800 */
[C---:B------:R-:W-:Y:S01]  /*1950*/  LEA.HI.X R193, R224.reuse, c[0x0][0x18c], RZ, 0x4, P2 ;  /* 0x00006300e0c17a11 */ /* 0x040fe200010f24ff */
[CC--:B------:R-:W-:Y:S01]  /*1960*/  IMAD.WIDE.U32 R184, R224.reuse, R188.reuse, c[0x0][0x210] ;  /* 0x00008400e0b87625 */ /* 0x0c0fe200078e00bc */
[----:B------:R-:W3:Y:S04]  /*1970*/  LDL R239, [R1+0xbc] ;  /* 0x0000bc0001ef7983 */ /* 0x000ee80000100800 */
[----:B------:R-:W4:Y:S01]  /*1980*/  LDG.E.128 R192, [R192.64] ;  /* 0x00000004c0c07981 */ /* 0x000f22000c1e1d00 */
[----:B------:R-:W-:-:S03]  /*1990*/  IMAD.WIDE.U32 R188, R224, R188, c[0x0][0x208] ;  /* 0x00008200e0bc7625 */ /* 0x000fc600078e00bc */
[----:B------:R-:W2:Y:S04]  /*19a0*/  LDG.E.128 R184, [R184.64] ;  /* 0x00000004b8b87981 */ /* 0x000ea8000c1e1d00 */
[----:B------:R-:W3:Y:S01]  /*19b0*/  LDG.E.128 R188, [R188.64] ;  /* 0x00000004bcbc7981 */ /* 0x000ee2000c1e1d00 */
[----:B------:R-:W-:Y:S01]  /*19c0*/  ISETP.NE.U32.AND P3, PT, RZ, c[0x0][0x250], PT ;  /* 0x00009400ff007a0c */ /* 0x000fe20003f65070 */
[----:B------:R-:W-:Y:S01]  /*19d0*/  IMAD.SHL.U32 R20, R224, 0x8, RZ ;  /* 0x00000008e0147824 */ /* 0x000fe200078e00ff */
[----:B------:R-:W-:Y:S01]  /*19e0*/  ISETP.NE.U32.AND P2, PT, RZ, c[0x0][0x218], PT ;  /* 0x00008600ff007a0c */ /* 0x000fe20003f45070 */
[----:B------:R-:W0:Y:S01]  /*19f0*/  LDC.U8 R220, c[0x0][0x1f0] ;  /* 0x00007c00ffdc7b82 */ /* 0x000e220000000000 */
[----:B------:R-:W-:Y:S01]  /*1a00*/  ISETP.NE.AND.EX P3, PT, RZ, c[0x0][0x254], PT, P3 ;  /* 0x00009500ff007a0c */ /* 0x000fe20003f65330 */
[----:B------:R-:W3:Y:S01]  /*1a10*/  LDL R238, [R1+0xb0] ;  /* 0x0000b00001ee7983 */ /* 0x000ee20000100800 */
[----:B------:R-:W-:-:S02]  /*1a20*/  ISETP.NE.AND.EX P2, PT, RZ, c[0x0][0x21c], PT, P2 ;  /* 0x00008700ff007a0c */ /* 0x000fc40003f45320 */
[----:B------:R-:W-:Y:S01]  /*1a30*/  SHF.L.U64.HI R9, R224, 0x3, RZ ;  /* 0x00000003e0097819 */ /* 0x000fe200000102ff */
[----:B------:R-:W3:Y:S04]  /*1a40*/  LDL R230, [R1+0xb4] ;  /* 0x0000b40001e67983 */ /* 0x000ee80000100800 */
[----:B------:R-:W3:Y:S04]  /*1a50*/  LDL R225, [R1+0xa8] ;  /* 0x0000a80001e17983 */ /* 0x000ee80000100800 */
[----:B------:R-:W-:-:S04]  /*1a60*/  @P3 IADD3 R14, P4, R20, c[0x0][0x198], RZ ;  /* 0x00006600140e3a10 */ /* 0x000fc80007f9e0ff */
[----:B------:R-:W-:-:S05]  /*1a70*/  @P3 IADD3.X R15, R9, c[0x0][0x19c], RZ, P4, !PT ;  /* 0x00006700090f3a10 */ /* 0x000fca00027fe4ff */
[----:B------:R1:W5:Y:S02]  /*1a80*/  @P3 LDG.E.64 R22, [R14.64] ;  /* 0x000000040e163981 */ /* 0x000364000c1e1b00 */
[----:B-1----:R-:W-:-:S04]  /*1a90*/  @P2 LEA R14, P3, R224, c[0x0][0x218], 0x4 ;  /* 0x00008600e00e2a11 */ /* 0x002fc800078620ff */
[----:B------:R-:W-:-:S05]  /*1aa0*/  @P2 LEA.HI.X R15, R224, c[0x0][0x21c], RZ, 0x4, P3 ;  /* 0x00008700e00f2a11 */ /* 0x000fca00018f24ff */
[----:B------:R1:W5:Y:S01]  /*1ab0*/  @P2 LDG.E.128 R172, [R14.64] ;  /* 0x000000040eac2981 */ /* 0x000362000c1e1d00 */
[----:B------:R-:W-:-:S04]  /*1ac0*/  IADD3 R20, P2, R20, c[0x0][0x190], RZ ;  /* 0x0000640014147a10 */ /* 0x000fc80007f5e0ff */
[----:B------:R-:W-:Y:S02]  /*1ad0*/  IADD3.X R21, R9, c[0x0][0x194], RZ, P2, !PT ;  /* 0x0000650009157a10 */ /* 0x000fe400017fe4ff */
[----:B0-----:R-:W-:Y:S02]  /*1ae0*/  ISETP.NE.AND P2, PT, R220, RZ, PT ;  /* 0x000000ffdc00720c */ /* 0x001fe40003f45270 */
[----:B------:R-:W3:Y:S02]  /*1af0*/  LDL R220, [R1+0xac] ;  /* 0x0000ac0001dc7983 */ /* 0x000ee40000100800 */
[----:B-----5:R-:W-:Y:S02]  /*1b00*/  FSEL R210, R216, RZ, !P2 ;  /* 0x000000ffd8d27208 */ /* 0x020fe40005000000 */
[----:B------:R-:W5:Y:S01]  /*1b10*/  LDG.E.64 R20, [R20.64] ;  /* 0x0000000414147981 */ /* 0x000f62000c1e1b00 */
[--C-:B----4-:R-:W-:Y:S02]  /*1b20*/  PRMT R217, RZ, 0x5410, R192.reuse ;  /* 0x00005410ffd97816 */ /* 0x110fe400000000c0 */
[----:B------:R-:W-:-:S02]  /*1b30*/  PRMT R10, RZ, 0x7610, R192 ;  /* 0x00007610ff0a7816 */ /* 0x000fc400000000c0 */
[----:B--2---:R-:W-:Y:S01]  /*1b40*/  PRMT R192, RZ, 0x5410, R184 ;  /* 0x00005410ffc07816 */ /* 0x004fe200000000b8 */
[----:B------:R-:W-:Y:S01]  /*1b50*/  FADD.FTZ R217, -R210, R217 ;  /* 0x000000d9d2d97221 */ /* 0x000fe20000010100 */
[--C-:B------:R-:W-:Y:S02]  /*1b60*/  PRMT R9, RZ, 0x5410, R193.reuse ;  /* 0x00005410ff097816 */ /* 0x100fe400000000c1 */
[----:B-1----:R-:W-:Y:S01]  /*1b70*/  PRMT R14, RZ, 0x7610, R193 ;  /* 0x00007610ff0e7816 */ /* 0x002fe200000000c1 */
[----:B------:R-:W-:Y:S01]  /*1b80*/  FMUL.FTZ R217, R5, R217 ;  /* 0x000000d905d97220 */ /* 0x000fe20000410000 */
[----:B---3--:R-:W-:Y:S01]  /*1b90*/  PRMT R193, RZ, 0x5410, R188 ;  /* 0x00005410ffc17816 */ /* 0x008fe200000000bc */
[----:B------:R-:W-:Y:S01]  /*1ba0*/  FMUL.FTZ R252, R246, R192 ;  /* 0x000000c0f6fc7220 */ /* 0x000fe20000410000 */
[--C-:B------:R-:W-:Y:S02]  /*1bb0*/  PRMT R15, RZ, 0x5410, R194.reuse ;  /* 0x00005410ff0f7816 */ /* 0x100fe400000000c2 */
[----:B------:R-:W-:-:S02]  /*1bc0*/  PRMT R204, RZ, 0x7610, R194 ;  /* 0x00007610ffcc7816 */ /* 0x000fc400000000c2 */
[----:B------:R-:W2:Y:S01]  /*1bd0*/  LDL R194, [R1+0xa0] ;  /* 0x0000a00001c27983 */ /* 0x000ea20000100800 */
[----:B------:R-:W-:Y:S02]  /*1be0*/  FADD.FTZ R84, R84, R193 ;  /* 0x000000c154547221 */ /* 0x000fe40000010000 */
[-C--:B------:R-:W-:Y:S02]  /*1bf0*/  FFMA.FTZ R56, R217, R193.reuse, R56 ;  /* 0x000000c1d9387223 */ /* 0x080fe40000010038 */
[----:B------:R-:W-:Y:S02]  /*1c00*/  FFMA.FTZ R252, R239, R193, R252 ;  /* 0x000000c1effc7223 */ /* 0x000fe400000100fc */
[----:B------:R-:W3:Y:S01]  /*1c10*/  LDL R193, [R1+0xa4] ;  /* 0x0000a40001c17983 */ /* 0x000ee20000100800 */
[----:B------:R-:W-:Y:S02]  /*1c20*/  FADD.FTZ R136, R136, R192 ;  /* 0x000000c088887221 */ /* 0x000fe40000010000 */
[----:B------:R-:W-:-:S02]  /*1c30*/  FFMA.FTZ R108, R217, R192, R108 ;  /* 0x000000c0d96c7223 */ /* 0x000fc4000001006c */
[----:B------:R-:W4:Y:S01]  /*1c40*/  LDL R192, [R1+0x98] ;  /* 0x0000980001c07983 */ /* 0x000f220000100800 */
        /* <DEDUP_REMOVED lines=9> */
[--C-:B------:R-:W-:Y:S01]  /*1ce0*/  PRMT R203, RZ, 0x5410, R195.reuse ;  /* 0x00005410ffcb7816 */ /* 0x100fe200000000c3 */
[----:B------:R-:W-:Y:S01]  /*1cf0*/  FADD.FTZ R85, R85, R188 ;  /* 0x000000bc55557221 */ /* 0x000fe20000010000 */
[----:B------:R-:W-:Y:S01]  /*1d00*/  PRMT R195, RZ, 0x7610, R195 ;  /* 0x00007610ffc37816 */ /* 0x000fe200000000c3 */
[-C--:B------:R-:W-:Y:S01]  /*1d10*/  FFMA.FTZ R57, R10, R188.reuse, R57 ;  /* 0x000000bc0a397223 */ /* 0x080fe20000010039 */
[----:B------:R-:W-:Y:S01]  /*1d20*/  PRMT R185, RZ, 0x7610, R185 ;  /* 0x00007610ffb97816 */ /* 0x000fe200000000b9 */
[----:B------:R-:W-:Y:S01]  /*1d30*/  FFMA.FTZ R247, R230, R188, R247 ;  /* 0x000000bce6f77223 */ /* 0x000fe200000100f7 */
[--C-:B------:R-:W-:Y:S01]  /*1d40*/  PRMT R188, RZ, 0x5410, R189.reuse ;  /* 0x00005410ffbc7816 */ /* 0x100fe200000000bd */
[----:B------:R-:W-:Y:S01]  /*1d50*/  FMUL.FTZ R246, R225, R184 ;  /* 0x000000b8e1f67220 */ /* 0x000fe20000410000 */
[----:B------:R-:W-:Y:S01]  /*1d60*/  PRMT R189, RZ, 0x7610, R189 ;  /* 0x00007610ffbd7816 */ /* 0x000fe200000000bd */
[----:B------:R-:W-:-:S02]  /*1d70*/  FMUL.FTZ R9, R5, R9 ;  /* 0x0000000905097220 */ /* 0x000fc40000410000 */
[C---:B------:R-:W-:Y:S02]  /*1d80*/  FADD.FTZ R14, -R210.reuse, R14 ;  /* 0x0000000ed20e7221 */ /* 0x040fe40000010100 */
[C---:B------:R-:W-:Y:S02]  /*1d90*/  FADD.FTZ R15, -R210.reuse, R15 ;  /* 0x0000000fd20f7221 */ /* 0x040fe40000010100 */
[C---:B------:R-:W-:Y:S02]  /*1da0*/  FADD.FTZ R204, -R210.reuse, R204 ;  /* 0x000000ccd2cc7221 */ /* 0x040fe40000010100 */
[C---:B------:R-:W-:Y:S02]  /*1db0*/  FADD.FTZ R203, -R210.reuse, R203 ;  /* 0x000000cbd2cb7221 */ /* 0x040fe40000010100 */
[----:B------:R-:W-:Y:S02]  /*1dc0*/  FADD.FTZ R210, -R210, R195 ;  /* 0x000000c3d2d27221 */ /* 0x000fe40000010100 */
[----:B------:R-:W-:Y:S01]  /*1dd0*/  FFMA.FTZ R246, R220, R188, R246 ;  /* 0x000000bcdcf67223 */ /* 0x000fe200000100f6 */
[----:B------:R-:W4:Y:S01]  /*1de0*/  LDL R195, [R1+0x90] ;  /* 0x0000900001c37983 */ /* 0x000f220000100800 */
[----:B------:R-:W-:-:S02]  /*1df0*/  FADD.FTZ R138, R138, R184 ;  /* 0x000000b88a8a7221 */ /* 0x000fc40000010000 */
[----:B------:R-:W-:Y:S01]  /*1e00*/  FFMA.FTZ R110, R9, R184, R110 ;  /* 0x000000b8096e7223 */ /* 0x000fe2000001006e */
[----:B------:R-:W4:Y:S01]  /*1e10*/  LDL R220, [R1+0x9c] ;  /* 0x00009c0001dc7983 */ /* 0x000f220000100800 */
[----:B------:R-:W-:Y:S01]  /*1e20*/  PRMT R184, RZ, 0x5410, R186 ;  /* 0x00005410ffb87816 */ /* 0x000fe200000000ba */
[----:B------:R-:W-:Y:S02]  /*1e30*/  FMUL.FTZ R14, R5, R14 ;  /* 0x0000000e050e7220 */ /* 0x000fe40000410000 */
[----:B------:R-:W-:Y:S02]  /*1e40*/  FADD.FTZ R87, R87, R189 ;  /* 0x000000bd57577221 */ /* 0x000fe40000010000 */
[----:B------:R-:W-:Y:S02]  /*1e50*/  FFMA.FTZ R59, R14, R189, R59 ;  /* 0x000000bd0e3b7223 */ /* 0x000fe4000001003b */
[----:B------:R-:W-:Y:S02]  /*1e60*/  FADD.FTZ R86, R86, R188 ;  /* 0x000000bc56567221 */ /* 0x000fe40000010000 */
[----:B------:R-:W-:-:S02]  /*1e70*/  FFMA.FTZ R58, R9, R188, R58 ;  /* 0x000000bc093a7223 */ /* 0x000fc4000001003a */
[----:B------:R-:W4:Y:S01]  /*1e80*/  LDL R188, [R1+0x84] ;  /* 0x0000840001bc7983 */ /* 0x000f220000100800 */
[----:B--2---:R-:W-:-:S03]  /*1e90*/  FMUL.FTZ R239, R194, R185 ;  /* 0x000000b9c2ef7220 */ /* 0x004fc60000410000 */
[----:B------:R-:W2:Y:S01]  /*1ea0*/  LDL R194, [R1+0x94] ;  /* 0x0000940001c27983 */ /* 0x000ea20000100800 */
[----:B---3--:R-:W-:-:S03]  /*1eb0*/  FFMA.FTZ R239, R193, R189, R239 ;  /* 0x000000bdc1ef7223 */ /* 0x008fc600000100ef */
[----:B------:R-:W3:Y:S01]  /*1ec0*/  LDL R193, [R1+0x88] ;  /* 0x0000880001c17983 */ /* 0x000ee20000100800 */
[----:B----4-:R-:W-:-:S03]  /*1ed0*/  FMUL.FTZ R238, R192, R184 ;  /* 0x000000b8c0ee7220 */ /* 0x010fc60000410000 */
[----:B------:R-:W4:Y:S04]  /*1ee0*/  LDL R189, [R1+0x80] ;  /* 0x0000800001bd7983 */ /* 0x000f280000100800 */
[----:B------:R-:W4:Y:S01]  /*1ef0*/  LDL R192, [R1+0x8c] ;  /* 0x00008c0001c07983 */ /* 0x000f220000100800 */
        /* <DEDUP_REMOVED lines=19> */
[-C--:B------:R-:W-:Y:S02]  /*2030*/  FFMA.FTZ R60, R15, R185.reuse, R60 ;  /* 0x000000b90f3c7223 */ /* 0x080fe4000001003c */
[----:B------:R-:W-:Y:S02]  /*2040*/  FMUL.FTZ R230, R195, R186 ;  /* 0x000000bac3e67220 */ /* 0x000fe40000410000 */
[----:B------:R-:W-:Y:S01]  /*2050*/  FFMA.FTZ R238, R220, R185, R238 ;  /* 0x000000b9dcee7223 */ /* 0x000fe200000100ee */
[----:B------:R-:W-:Y:S01]  /*2060*/  PRMT R185, RZ, 0x5410, R191 ;  /* 0x00005410ffb97816 */ /* 0x000fe200000000bf */
[----:B------:R-:W-:-:S02]  /*2070*/  FMUL.FTZ R204, R5, R204 ;  /* 0x000000cc05cc7220 */ /* 0x000fc40000410000 */
[----:B------:R-:W-:Y:S02]  /*2080*/  FADD.FTZ R222, R222, R238 ;  /* 0x000000eedede7221 */ /* 0x000fe40000010000 */
[----:B------:R-:W-:Y:S01]  /*2090*/  FFMA.FTZ R223, R15, R238, R223 ;  /* 0x000000ee0fdf7223 */ /* 0x000fe200000100df */
[----:B------:R-:W-:Y:S01]  /*20a0*/  PRMT R191, RZ, 0x7610, R191 ;  /* 0x00007610ffbf7816 */ /* 0x000fe200000000bf */
[C---:B------:R-:W-:Y:S02]  /*20b0*/  FMUL.FTZ R203, R5.reuse, R203 ;  /* 0x000000cb05cb7220 */ /* 0x040fe40000410000 */
[----:B------:R-:W-:Y:S01]  /*20c0*/  FMUL.FTZ R210, R5, R210 ;  /* 0x000000d205d27220 */ /* 0x000fe20000410000 */
[----:B------:R-:W-:Y:S01]  /*20d0*/  IADD3 R224, R224, 0x20, RZ ;  /* 0x00000020e0e07810 */ /* 0x000fe20007ffe0ff */
        /* <DEDUP_REMOVED lines=9> */
[C---:B------:R-:W-:Y:S02]  /*2170*/  FFMA.FTZ R63, R210.reuse, R191, R63 ;  /* 0x000000bfd23f7223 */ /* 0x040fe4000001003f */
[----:B------:R-:W-:Y:S02]  /*2180*/  FADD.FTZ R143, R143, R187 ;  /* 0x000000bb8f8f7221 */ /* 0x000fe40000010000 */
[----:B------:R-:W-:Y:S02]  /*2190*/  FFMA.FTZ R115, R210, R187, R115 ;  /* 0x000000bbd2737223 */ /* 0x000fe40000010073 */
[----:B--2---:R-:W-:Y:S02]  /*21a0*/  FFMA.FTZ R230, R194, R190, R230 ;  /* 0x000000bec2e67223 */ /* 0x004fe400000100e6 */
[----:B---3--:R-:W-:-:S02]  /*21b0*/  FMUL.FTZ R225, R193, R184 ;  /* 0x000000b8c1e17220 */ /* 0x008fc40000410000 */
[----:B------:R-:W-:Y:S02]  /*21c0*/  FADD.FTZ R222, R222, R230 ;  /* 0x000000e6dede7221 */ /* 0x000fe40000010000 */
[----:B----4-:R-:W-:Y:S02]  /*21d0*/  FMUL.FTZ R220, R189, R187 ;  /* 0x000000bbbddc7220 */ /* 0x010fe40000410000 */
[----:B------:R-:W-:Y:S02]  /*21e0*/  FFMA.FTZ R223, R204, R230, R223 ;  /* 0x000000e6ccdf7223 */ /* 0x000fe400000100df */
[----:B------:R-:W-:Y:S02]  /*21f0*/  FFMA.FTZ R225, R192, R185, R225 ;  /* 0x000000b9c0e17223 */ /* 0x000fe400000100e1 */
[----:B------:R-:W-:Y:S02]  /*2200*/  FFMA.FTZ R220, R188, R191, R220 ;  /* 0x000000bfbcdc7223 */ /* 0x000fe400000100dc */
[----:B------:R-:W-:-:S02]  /*2210*/  FADD.FTZ R222, R222, R225 ;  /* 0x000000e1dede7221 */ /* 0x000fc40000010000 */
[----:B------:R-:W-:Y:S02]  /*2220*/  FFMA.FTZ R223, R203, R225, R223 ;  /* 0x000000e1cbdf7223 */ /* 0x000fe400000100df */
[----:B------:R-:W-:Y:S02]  /*2230*/  FADD.FTZ R222, R222, R220 ;  /* 0x000000dcdede7221 */ /* 0x000fe40000010000 */
[----:B------:R-:W-:Y:S02]  /*2240*/  FFMA.FTZ R223, R210, R220, R223 ;  /* 0x000000dcd2df7223 */ /* 0x000fe400000100df */
.L_x_89:
[----:B------:R-:W-:Y:S05]  /*2250*/  BSYNC B1 ;  /* 0x0000000000017941 */ /* 0x000fea0003800000 */
.L_x_88:
        /* <DEDUP_REMOVED lines=8> */
[----:B------:R-:W4:Y:S03]  /*22e0*/  LDG.E.128 R192, [R192.64] ;  /* 0x00000004c0c07981 */ /* 0x000f26000c1e1d00 */
[C---:B------:R-:W-:Y:S01]  /*22f0*/  IMAD.WIDE.U32 R188, R224.reuse, R188, c[0x0][0x208] ;  /* 0x00008200e0bc7625 */ /* 0x040fe200078e00bc */
[----:B------:R-:W-:Y:S01]  /*2300*/  ISETP.NE.U32.AND P3, PT, RZ, c[0x0][0x250], PT ;  /* 0x00009400ff007a0c */ /* 0x000fe20003f65070 */
[----:B------:R-:W2:Y:S04]  /*2310*/  LDG.E.128 R184, [R184.64] ;  /* 0x00000004b8b87981 */ /* 0x000ea8000c1e1d00 */
[----:B------:R-:W3:Y:S01]  /*2320*/  LDG.E.128 R188, [R188.64] ;  /* 0x00000004bcbc7981 */ /* 0x000ee2000c1e1d00 */
[----:B------:R-:W-:Y:S01]  /*2330*/  ISETP.NE.AND.EX P3, PT, RZ, c[0x0][0x254], PT, P3 ;  /* 0x00009500ff007a0c */ /* 0x000fe20003f65330 */
[C---:B------:R-:W-:Y:S01]  /*2340*/  IMAD.SHL.U32 R196, R224.reuse, 0x8, RZ ;  /* 0x00000008e0c47824 */ /* 0x040fe200078e00ff */
[----:B------:R-:W-:Y:S01]  /*2350*/  ISETP.NE.U32.AND P2, PT, RZ, c[0x0][0x218], PT ;  /* 0x00008600ff007a0c */ /* 0x000fe20003f45070 */
[----:B------:R-:W0:Y:S01]  /*2360*/  LDC.U8 R219, c[0x0][0x1f0] ;  /* 0x00007c00ffdb7b82 */ /* 0x000e220000000000 */
[----:B------:R-:W-:Y:S01]  /*2370*/  SHF.L.U64.HI R8, R224, 0x3, RZ ;  /* 0x00000003e0087819 */ /* 0x000fe200000102ff */
[----:B------:R-:W3:Y:S01]  /*2380*/  LDL R233, [R1+0x70] ;  /* 0x0000700001e97983 */ /* 0x000ee20000100800 */
[----:B------:R-:W-:-:S03]  /*2390*/  ISETP.NE.AND.EX P2, PT, RZ, c[0x0][0x21c], PT, P2 ;  /* 0x00008700ff007a0c */ /* 0x000fc60003f45320 */
[----:B------:R-:W3:Y:S04]  /*23a0*/  LDL R229, [R1+0x74] ;  /* 0x0000740001e57983 */ /* 0x000ee80000100800 */
[----:B------:R-:W-:Y:S01]  /*23b0*/  @P3 IADD3 R16, P4, R196, c[0x0][0x198], RZ ;  /* 0x00006600c4103a10 */ /* 0x000fe20007f9e0ff */
[----:B------:R-:W3:Y:S03]  /*23c0*/  LDL R221, [R1+0x68] ;  /* 0x0000680001dd7983 */ /* 0x000ee60000100800 */
[----:B------:R-:W-:-:S05]  /*23d0*/  @P3 IADD3.X R17, R8, c[0x0][0x19c], RZ, P4, !PT ;  /* 0x0000670008113a10 */ /* 0x000fca00027fe4ff */
[----:B------:R1:W5:Y:S02]  /*23e0*/  @P3 LDG.E.64 R18, [R16.64] ;  /* 0x0000000410123981 */ /* 0x000364000c1e1b00 */
[----:B-1----:R-:W-:-:S04]  /*23f0*/  @P2 LEA R16, P3, R224, c[0x0][0x218], 0x4 ;  /* 0x00008600e0102a11 */ /* 0x002fc800078620ff */
[----:B------:R-:W-:-:S05]  /*2400*/  @P2 LEA.HI.X R17, R224, c[0x0][0x21c], RZ, 0x4, P3 ;  /* 0x00008700e0112a11 */ /* 0x000fca00018f24ff */
[----:B------:R1:W5:Y:S02]  /*2410*/  @P2 LDG.E.128 R176, [R16.64] ;  /* 0x0000000410b02981 */ /* 0x000364000c1e1d00 */
[----:B-1----:R-:W-:-:S04]  /*2420*/  IADD3 R16, P2, R196, c[0x0][0x190], RZ ;  /* 0x00006400c4107a10 */ /* 0x002fc80007f5e0ff */
        /* <DEDUP_REMOVED lines=10> */
[----:B------:R-:W-:Y:S01]  /*24d0*/  PRMT R197, RZ, 0x7610, R193 ;  /* 0x00007610ffc57816 */ /* 0x000fe200000000c1 */
        /* <DEDUP_REMOVED lines=19> */
[C---:B------:R-:W-:Y:S01]  /*2610*/  FFMA.FTZ R117, R196.reuse, R184, R117 ;  /* 0x000000b8c4757223 */ /* 0x040fe20000010075 */
        /* <DEDUP_REMOVED lines=17> */
[----:B------:R-:W4:Y:S01]  /*2730*/  LDL R195, [R1+0x50] ;  /* 0x0000500001c37983 */ /* 0x000f220000100800 */
[----:B------:R-:W-:-:S02]  /*2740*/  FADD.FTZ R146, R146, R184 ;  /* 0x000000b892927221 */ /* 0x000fc40000010000 */
[----:B------:R-:W-:Y:S02]  /*2750*/  FFMA.FTZ R118, R8, R184, R118 ;  /* 0x000000b808767223 */ /* 0x000fe40000010076 */
[----:B------:R-:W-:Y:S02]  /*2760*/  FFMA.FTZ R244, R219, R188, R244 ;  /* 0x000000bcdbf47223 */ /* 0x000fe400000100f4 */
[----:B------:R-:W4:Y:S01]  /*2770*/  LDL R219, [R1+0x5c] ;  /* 0x00005c0001db7983 */ /* 0x000f220000100800 */
[----:B------:R-:W-:Y:S01]  /*2780*/  PRMT R184, RZ, 0x5410, R186 ;  /* 0x00005410ffb87816 */ /* 0x000fe200000000ba */
[----:B------:R-:W-:Y:S02]  /*2790*/  FMUL.FTZ R197, R5, R197 ;  /* 0x000000c505c57220 */ /* 0x000fe40000410000 */
[----:B------:R-:W-:Y:S02]  /*27a0*/  FADD.FTZ R95, R95, R189 ;  /* 0x000000bd5f5f7221 */ /* 0x000fe40000010000 */
[----:B------:R-:W-:-:S02]  /*27b0*/  FFMA.FTZ R67, R197, R189, R67 ;  /* 0x000000bdc5437223 */ /* 0x000fc40000010043 */
[----:B------:R-:W-:Y:S02]  /*27c0*/  FADD.FTZ R94, R94, R188 ;  /* 0x000000bc5e5e7221 */ /* 0x000fe40000010000 */
[----:B------:R-:W-:Y:S02]  /*27d0*/  FFMA.FTZ R66, R8, R188, R66 ;  /* 0x000000bc08427223 */ /* 0x000fe40000010042 */
        /* <DEDUP_REMOVED lines=27> */
[----:B------:R-:W-:Y:S02]  /*2990*/  FMUL.FTZ R229, R195, R186 ;  /* 0x000000bac3e57220 */ /* 0x000fe40000410000 */
[-C--:B------:R-:W-:Y:S02]  /*29a0*/  FFMA.FTZ R68, R198, R185.reuse, R68 ;  /* 0x000000b9c6447223 */ /* 0x080fe40000010044 */
        /* <DEDUP_REMOVED lines=32> */
.L_x_91:
[----:B------:R-:W-:Y:S05]  /*2bb0*/  BSYNC B1 ;  /* 0x0000000000017941 */ /* 0x000fea0003800000 */
.L_x_90:
[----:B------:R-:W-:Y:S01]  /*2bc0*/  ISETP.GE.U32.AND P2, PT, R0, 0x80, PT ;  /* 0x000000800000780c */ /* 0x000fe20003f46070 */
[----:B------:R-:W-:-:S12]  /*2bd0*/  BSSY B1, `(.L_x_92) ;  /* 0x0000094000017945 */ /* 0x000fd80003800000 */
[----:B------:R-:W-:Y:S05]  /*2be0*/  @!P2 BRA `(.L_x_93) ;  /* 0x000009200000a947 */ /* 0x000fea0003800000 */
[C---:B------:R-:W-:Y:S01]  /*2bf0*/  LEA R192, P2, R224.reuse, c[0x0][0x188], 0x4 ;  /* 0x00006200e0c07a11 */ /* 0x040fe200078420ff */
[----:B------:R-:W-:Y:S01]  /*2c00*/  HFMA2.MMA R188, -RZ, RZ, 0, 9.5367431640625e-07 ;  /* 0x00000010ffbc7435 */ /* 0x000fe200000001ff */
[----:B------:R-:W2:Y:S02]  /*2c10*/  LDL R234, [R1+0x38] ;  /* 0x0000380001ea7983 */ /* 0x000ea40000100800 */
[C---:B------:R-:W-:Y:S02]  /*2c20*/  LEA.HI.X R193, R224.reuse, c[0x0][0x18c], RZ, 0x4, P2 ;  /* 0x00006300e0c17a11 */ /* 0x040fe400010f24ff */
[----:B------:R-:W-:Y:S01]  /*2c30*/  ISETP.NE.U32.AND P3, PT, RZ, c[0x0][0x250], PT ;  /* 0x00009400ff007a0c */ /* 0x000fe20003f65070 */
[C---:B------:R-:W-:Y:S01]  /*2c40*/  IMAD.SHL.U32 R30, R224.reuse, 0x8, RZ ;  /* 0x00000008e01e7824 */ /* 0x040fe200078e00ff */
[----:B------:R-:W-:Y:S01]  /*2c50*/  SHF.R.U32.HI R31, RZ, 0x1d, R224 ;  /* 0x0000001dff1f7819 */ /* 0x000fe200000116e0 */
[----:B------:R-:W0:Y:S01]  /*2c60*/  LDC.U8 R218, c[0x0][0x1f0] ;  /* 0x00007c00ffda7b82 */ /* 0x000e220000000000 */
[----:B------:R-:W3:Y:S01]  /*2c70*/  LDG.E.128 R192, [R192.64] ;  /* 0x00000004c0c07981 */ /* 0x000ee2000c1e1d00 */
[----:B------:R-:W-:-:S03]  /*2c80*/  IMAD.WIDE.U32 R184, R224, R188, c[0x0][0x210] ;  /* 0x00008400e0b87625 */ /* 0x000fc600078e00bc */
[----:B------:R-:W4:Y:S04]  /*2c90*/  LDL R228, [R1+0x30] ;  /* 0x0000300001e47983 */ /* 0x000f280000100800 */
[----:B------:R-:W2:Y:S01]  /*2ca0*/  LDG.E.128 R184, [R184.64] ;  /* 0x00000004b8b87981 */ /* 0x000ea2000c1e1d00 */
[----:B------:R-:W-:Y:S02]  /*2cb0*/  ISETP.NE.AND.EX P3, PT, RZ, c[0x0][0x254], PT, P3 ;  /* 0x00009500ff007a0c */ /* 0x000fe40003f65330 */
[----:B------:R-:W-:Y:S01]  /*2cc0*/  ISETP.NE.U32.AND P2, PT, RZ, c[0x0][0x218], PT ;  /* 0x00008600ff007a0c */ /* 0x000fe20003f45070 */
[----:B------:R-:W4:Y:S03]  /*2cd0*/  LDL R226, [R1+0x34] ;  /* 0x0000340001e27983 */ /* 0x000f260000100800 */
[----:B------:R-:W-:Y:S01]  /*2ce0*/  ISETP.NE.AND.EX P2, PT, RZ, c[0x0][0x21c], PT, P2 ;  /* 0x00008700ff007a0c */ /* 0x000fe20003f45320 */
[----:B------:R-:W4:Y:S06]  /*2cf0*/  LDL R232, [R1+0x3c] ;  /* 0x00003c0001e87983 */ /* 0x000f2c0000100800 */
[----:B------:R-:W-:-:S04]  /*2d00*/  @P3 IADD3 R6, P4, R30, c[0x0][0x198], RZ ;  /* 0x000066001e063a10 */ /* 0x000fc80007f9e0ff */
[----:B------:R-:W-:-:S05]  /*2d10*/  @P3 IADD3.X R7, R31, c[0x0][0x19c], RZ, P4, !PT ;  /* 0x000067001f073a10 */ /* 0x000fca00027fe4ff */
[----:B------:R1:W5:Y:S01]  /*2d20*/  @P3 LDG.E.64 R28, [R6.64] ;  /* 0x00000004061c3981 */ /* 0x000362000c1e1b00 */
[----:B------:R-:W-:-:S06]  /*2d30*/  IMAD.WIDE.U32 R188, R224, R188, c[0x0][0x208] ;  /* 0x00008200e0bc7625 */ /* 0x000fcc00078e00bc */
[----:B------:R-:W4:Y:S01]  /*2d40*/  LDG.E.128 R188, [R188.64] ;  /* 0x00000004bcbc7981 */ /* 0x000f22000c1e1d00 */
[----:B-1----:R-:W-:-:S04]  /*2d50*/  @P2 LEA R6, P3, R224, c[0x0][0x218], 0x4 ;  /* 0x00008600e0062a11 */ /* 0x002fc800078620ff */
[----:B------:R-:W-:Y:S02]  /*2d60*/  @P2 LEA.HI.X R7, R224, c[0x0][0x21c], RZ, 0x4, P3 ;  /* 0x00008700e0072a11 */ /* 0x000fe400018f24ff */
[----:B------:R-:W4:Y:S04]  /*2d70*/  LDL R224, [R1+0x28] ;  /* 0x0000280001e07983 */ /* 0x000f280000100800 */
[----:B------:R1:W5:Y:S01]  /*2d80*/  @P2 LDG.E.128 R180, [R6.64] ;  /* 0x0000000406b42981 */ /* 0x000362000c1e1d00 */
[----:B------:R-:W-:-:S04]  /*2d90*/  IADD3 R30, P2, R30, c[0x0][0x190], RZ ;  /* 0x000064001e1e7a10 */ /* 0x000fc80007f5e0ff */
[----:B------:R-:W-:Y:S02]  /*2da0*/  IADD3.X R31, R31, c[0x0][0x194], RZ, P2, !PT ;  /* 0x000065001f1f7a10 */ /* 0x000fe400017fe4ff */
[----:B0-----:R-:W-:Y:S02]  /*2db0*/  ISETP.NE.AND P2, PT, R218, RZ, PT ;  /* 0x000000ffda00720c */ /* 0x001fe40003f45270 */
[----:B------:R-:W4:Y:S02]  /*2dc0*/  LDL R218, [R1+0x2c] ;  /* 0x00002c0001da7983 */ /* 0x000f240000100800 */
[----:B-----5:R-:W-:Y:S02]  /*2dd0*/  FSEL R212, R216, RZ, !P2 ;  /* 0x000000ffd8d47208 */ /* 0x020fe40005000000 */
[----:B------:R-:W4:Y:S04]  /*2de0*/  LDL R216, [R1+0x10] ;  /* 0x0000100001d87983 */ /* 0x000f280000100800 */
[----:B------:R-:W5:Y:S01]  /*2df0*/  LDG.E.64 R30, [R30.64] ;  /* 0x000000041e1e7981 */ /* 0x000f62000c1e1b00 */
[----:B---3--:R-:W-:-:S02]  /*2e00*/  PRMT R214, RZ, 0x5410, R192 ;  /* 0x00005410ffd67816 */ /* 0x008fc400000000c0 */
[----:B-1----:R-:W-:-:S03]  /*2e10*/  PRMT R7, RZ, 0x7610, R192 ;  /* 0x00007610ff077816 */ /* 0x002fc600000000c0 */
        /* <DEDUP_REMOVED lines=9> */
[----:B------:R-:W3:Y:S01]  /*2eb0*/  LDL R192, [R1+0x24] ;  /* 0x0000240001c07983 */ /* 0x000ee20000100800 */
[----:B------:R-:W-:Y:S01]  /*2ec0*/  FADD.FTZ R7, -R212, R7 ;  /* 0x00000007d4077221 */ /* 0x000fe20000010100 */
[----:B------:R-:W-:Y:S02]  /*2ed0*/  PRMT R184, RZ, 0x7610, R184 ;  /* 0x00007610ffb87816 */ /* 0x000fe400000000b8 */
[--C-:B------:R-:W-:Y:S01]  /*2ee0*/  PRMT R6, RZ, 0x5410, R193.reuse ;  /* 0x00005410ff067816 */ /* 0x100fe200000000c1 */
[----:B------:R-:W-:Y:S01]  /*2ef0*/  FMUL.FTZ R7, R5, R7 ;  /* 0x0000000705077220 */ /* 0x000fe20000410000 */
[----:B------:R-:W-:Y:S01]  /*2f00*/  PRMT R199, RZ, 0x7610, R193 ;  /* 0x00007610ffc77816 */ /* 0x000fe200000000c1 */
[----:B----4-:R-:W-:Y:S02]  /*2f10*/  FMUL.FTZ R243, R228, R184 ;  /* 0x000000b8e4f37220 */ /* 0x010fe40000410000 */
[----:B------:R-:W-:-:S02]  /*2f20*/  FADD.FTZ R153, R153, R184 ;  /* 0x000000b899997221 */ /* 0x000fc40000010000 */
[----:B------:R-:W-:Y:S01]  /*2f30*/  FFMA.FTZ R125, R7, R184, R125 ;  /* 0x000000b8077d7223 */ /* 0x000fe2000001007d */
[----:B------:R-:W-:Y:S02]  /*2f40*/  PRMT R184, RZ, 0x5410, R185 ;  /* 0x00005410ffb87816 */ /* 0x000fe400000000b9 */
[--C-:B------:R-:W-:Y:S02]  /*2f50*/  PRMT R193, RZ, 0x5410, R188.reuse ;  /* 0x00005410ffc17816 */ /* 0x100fe400000000bc */
[----:B------:R-:W-:-:S05]  /*2f60*/  PRMT R188, RZ, 0x7610, R188 ;  /* 0x00007610ffbc7816 */ /* 0x000fca00000000bc */
[----:B------:R-:W-:Y:S02]  /*2f70*/  FADD.FTZ R101, R101, R188 ;  /* 0x000000bc65657221 */ /* 0x000fe40000010000 */
[-C--:B------:R-:W-:Y:S02]  /*2f80*/  FFMA.FTZ R73, R7, R188.reuse, R73 ;  /* 0x000000bc07497223 */ /* 0x080fe40000010049 */
[----:B------:R-:W-:Y:S01]  /*2f90*/  FFMA.FTZ R243, R226, R188, R243 ;  /* 0x000000bce2f37223 */ /* 0x000fe200000100f3 */
[----:B------:R-:W-:Y:S01]  /*2fa0*/  PRMT R188, RZ, 0x5410, R189 ;  /* 0x00005410ffbc7816 */ /* 0x000fe200000000bd */
[----:B------:R-:W-:Y:S01]  /*2fb0*/  FMUL.FTZ R242, R224, R184 ;  /* 0x000000b8e0f27220 */ /* 0x000fe20000410000 */
[--C-:B------:R-:W-:Y:S01]  /*2fc0*/  PRMT R208, RZ, 0x5410, R195.reuse ;  /* 0x00005410ffd07816 */ /* 0x100fe200000000c3 */
[----:B------:R-:W4:Y:S01]  /*2fd0*/  LDL R224, [R1+0x18] ;  /* 0x0000180001e07983 */ /* 0x000f220000100800 */
[----:B------:R-:W-:Y:S02]  /*2fe0*/  PRMT R195, RZ, 0x7610, R195 ;  /* 0x00007610ffc37816 */ /* 0x000fe400000000c3 */
[----:B------:R-:W-:Y:S01]  /*2ff0*/  PRMT R185, RZ, 0x7610, R185 ;  /* 0x00007610ffb97816 */ /* 0x000fe200000000b9 */
[----:B------:R-:W-:-:S02]  /*3000*/  FADD.FTZ R6, -R212, R6 ;  /* 0x00000006d4067221 */ /* 0x000fc40000010100 */
[----:B------:R-:W-:Y:S02]  /*3010*/  FFMA.FTZ R242, R218, R188, R242 ;  /* 0x000000bcdaf27223 */ /* 0x000fe400000100f2 */
[----:B------:R-:W4:Y:S01]  /*3020*/  LDL R218, [R1+0x1c] ;  /* 0x00001c0001da7983 */ /* 0x000f220000100800 */
[C---:B------:R-:W-:Y:S01]  /*3030*/  FADD.FTZ R199, -R212.reuse, R199 ;  /* 0x000000c7d4c77221 */ /* 0x040fe20000010100 */
[----:B------:R-:W-:Y:S01]  /*3040*/  PRMT R189, RZ, 0x7610, R189 ;  /* 0x00007610ffbd7816 */ /* 0x000fe200000000bd */
[C---:B------:R-:W-:Y:S02]  /*3050*/  FADD.FTZ R200, -R212.reuse, R200 ;  /* 0x000000c8d4c87221 */ /* 0x040fe40000010100 */
[C---:B------:R-:W-:Y:S02]  /*3060*/  FADD.FTZ R207, -R212.reuse, R207 ;  /* 0x000000cfd4cf7221 */ /* 0x040fe40000010100 */
[C---:B------:R-:W-:Y:S02]  /*3070*/  FADD.FTZ R208, -R212.reuse, R208 ;  /* 0x000000d0d4d07221 */ /* 0x040fe40000010100 */
[----:B------:R-:W-:-:S02]  /*3080*/  FADD.FTZ R212, -R212, R195 ;  /* 0x000000c3d4d47221 */ /* 0x000fc40000010100 */
[----:B------:R-:W4:Y:S01]  /*3090*/  LDL R195, [R1+0x14] ;  /* 0x0000140001c37983 */ /* 0x000f220000100800 */
[----:B------:R-:W-:Y:S02]  /*30a0*/  FADD.FTZ R100, R100, R193 ;  /* 0x000000c164647221 */ /* 0x000fe40000010000 */
[-C--:B------:R-:W-:Y:S02]  /*30b0*/  FFMA.FTZ R72, R214, R193.reuse, R72 ;  /* 0x000000c1d6487223 */ /* 0x080fe40000010048 */
[----:B------:R-:W-:Y:S02]  /*30c0*/  FFMA.FTZ R250, R232, R193, R250 ;  /* 0x000000c1e8fa7223 */ /* 0x000fe400000100fa */
[----:B------:R-:W-:Y:S01]  /*30d0*/  FMUL.FTZ R6, R5, R6 ;  /* 0x0000000605067220 */ /* 0x000fe20000410000 */
[----:B------:R-:W4:Y:S01]  /*30e0*/  LDL R193, [R1+0xc] ;  /* 0x00000c0001c17983 */ /* 0x000f220000100800 */
[----:B------:R-:W-:Y:S02]  /*30f0*/  FADD.FTZ R102, R102, R188 ;  /* 0x000000bc66667221 */ /* 0x000fe40000010000 */
[----:B------:R-:W-:-:S02]  /*3100*/  FFMA.FTZ R74, R6, R188, R74 ;  /* 0x000000bc064a7223 */ /* 0x000fc4000001004a */
[----:B------:R-:W4:Y:S01]  /*3110*/  LDL R188, [R1+0x4] ;  /* 0x0000040001bc7983 */ /* 0x000f220000100800 */
[----:B--2---:R-:W-:-:S03]  /*3120*/  FMUL.FTZ R234, R194, R185 ;  /* 0x000000b9c2ea7220 */ /* 0x004fc60000410000 */
[----:B------:R-:W2:Y:S01]  /*3130*/  LDL R194, [R1+0x8] ;  /* 0x0000080001c27983 */ /* 0x000ea20000100800 */
[----:B---3--:R-:W-:-:S03]  /*3140*/  FFMA.FTZ R234, R192, R189, R234 ;  /* 0x000000bdc0ea7223 */ /* 0x008fc600000100ea */
[----:B------:R-:W3:Y:S01]  /*3150*/  LDL R192, [R1] ;  /* 0x0000000001c07983 */ /* 0x000ee20000100800 */
[----:B------:R-:W-:Y:S02]  /*3160*/  FADD.FTZ R222, R222, R250 ;  /* 0x000000fadede7221 */ /* 0x000fe40000010000 */
[----:B------:R-:W-:Y:S02]  /*3170*/  FFMA.FTZ R223, R214, R250, R223 ;  /* 0x000000fad6df7223 */ /* 0x000fe400000100df */
[----:B------:R-:W-:Y:S02]  /*3180*/  FADD.FTZ R154, R154, R184 ;  /* 0x000000b89a9a7221 */ /* 0x000fe40000010000 */
[----:B------:R-:W-:Y:S01]  /*3190*/  FFMA.FTZ R126, R6, R184, R126 ;  /* 0x000000b8067e7223 */ /* 0x000fe2000001007e */
[----:B------:R-:W-:Y:S01]  /*31a0*/  PRMT R184, RZ, 0x5410, R186 ;  /* 0x00005410ffb87816 */ /* 0x000fe200000000ba */
[----:B------:R-:W-:Y:S02]  /*31b0*/  FMUL.FTZ R199, R5, R199 ;  /* 0x000000c705c77220 */ /* 0x000fe40000410000 */
[----:B------:R-:W-:-:S02]  /*31c0*/  FADD.FTZ R222, R222, R243 ;  /* 0x000000f3dede7221 */ /* 0x000fc40000010000 */
[----:B------:R-:W-:Y:S01]  /*31d0*/  FFMA.FTZ R223, R7, R243, R223 ;  /* 0x000000f307df7223 */ /* 0x000fe200000100df */
[----:B------:R-:W-:Y:S01]  /*31e0*/  PRMT R186, RZ, 0x7610, R186 ;  /* 0x00007610ffba7816 */ /* 0x000fe200000000ba */
        /* <DEDUP_REMOVED lines=9> */
[----:B----4-:R-:W-:Y:S01]  /*3280*/  FMUL.FTZ R232, R224, R184 ;  /* 0x000000b8e0e87220 */ /* 0x010fe20000410000 */
[----:B------:R-:W-:Y:S01]  /*3290*/  PRMT R184, RZ, 0x5410, R187 ;  /* 0x00005410ffb87816 */ /* 0x000fe200000000bb */
[----:B------:R-:W-:Y:S02]  /*32a0*/  FMUL.FTZ R228, R216, R186 ;  /* 0x000000bad8e47220 */ /* 0x000fe40000410000 */
[----:B------:R-:W-:Y:S02]  /*32b0*/  FADD.FTZ R222, R222, R234 ;  /* 0x000000eadede7221 */ /* 0x000fe40000010000 */
[----:B------:R-:W-:Y:S02]  /*32c0*/  FFMA.FTZ R223, R199, R234, R223 ;  /* 0x000000eac7df7223 */ /* 0x000fe400000100df */
[----:B------:R-:W-:Y:S01]  /*32d0*/  FFMA.FTZ R232, R218, R185, R232 ;  /* 0x000000b9dae87223 */ /* 0x000fe200000100e8 */
[----:B------:R-:W-:Y:S01]  /*32e0*/  PRMT R187, RZ, 0x7610, R187 ;  /* 0x00007610ffbb7816 */ /* 0x000fe200000000bb */
[----:B------:R-:W-:-:S02]  /*32f0*/  FADD.FTZ R104, R104, R185 ;  /* 0x000000b968687221 */ /* 0x000fc40000010000 */
[----:B------:R-:W-:Y:S01]  /*3300*/  FFMA.FTZ R76, R200, R185, R76 ;  /* 0x000000b9c84c7223 */ /* 0x000fe2000001004c */
[----:B------:R-:W-:Y:S01]  /*3310*/  PRMT R185, RZ, 0x5410, R191 ;  /* 0x00005410ffb97816 */ /* 0x000fe200000000bf */
[----:B------:R-:W-:Y:S02]  /*3320*/  FMUL.FTZ R207, R5, R207 ;  /* 0x000000cf05cf7220 */ /* 0x000fe40000410000 */
[----:B------:R-:W-:Y:S02]  /*3330*/  FADD.FTZ R222, R222, R232 ;  /* 0x000000e8dede7221 */ /* 0x000fe40000010000 */
[----:B------:R-:W-:Y:S02]  /*3340*/  FFMA.FTZ R223, R200, R232, R223 ;  /* 0x000000e8c8df7223 */ /* 0x000fe400000100df */
[----:B------:R-:W-:Y:S01]  /*3350*/  FFMA.FTZ R228, R195, R190, R228 ;  /* 0x000000bec3e47223 */ /* 0x000fe200000100e4 */
[----:B------:R-:W-:Y:S01]  /*3360*/  PRMT R191, RZ, 0x7610, R191 ;  /* 0x00007610ffbf7816 */ /* 0x000fe200000000bf */
[----:B------:R-:W-:-:S02]  /*3370*/  FMUL.FTZ R208, R5, R208 ;  /* 0x000000d005d07220 */ /* 0x000fc40000410000 */
[----:B------:R-:W-:Y:S02]  /*3380*/  FADD.FTZ R222, R222, R228 ;  /* 0x000000e4dede7221 */ /* 0x000fe40000010000 */
[----:B------:R-:W-:Y:S02]  /*3390*/  FFMA.FTZ R223, R207, R228, R223 ;  /* 0x000000e4cfdf7223 */ /* 0x000fe400000100df */
[----:B------:R-:W-:Y:S02]  /*33a0*/  FMUL.FTZ R212, R5, R212 ;  /* 0x000000d405d47220 */ /* 0x000fe40000410000 */
        /* <DEDUP_REMOVED lines=9> */
[-C--:B------:R-:W-:Y:S02]  /*3440*/  FFMA.FTZ R130, R208, R184.reuse, R130 ;  /* 0x000000b8d0827223 */ /* 0x080fe40000010082 */
[----:B------:R-:W-:Y:S02]  /*3450*/  FADD.FTZ R107, R107, R191 ;  /* 0x000000bf6b6b7221 */ /* 0x000fe40000010000 */
[C---:B------:R-:W-:Y:S02]  /*3460*/  FFMA.FTZ R79, R212.reuse, R191, R79 ;  /* 0x000000bfd44f7223 */ /* 0x040fe4000001004f */
[----:B------:R-:W-:Y:S02]  /*3470*/  FADD.FTZ R159, R159, R187 ;  /* 0x000000bb9f9f7221 */ /* 0x000fe40000010000 */
[----:B------:R-:W-:Y:S02]  /*3480*/  FFMA.FTZ R131, R212, R187, R131 ;  /* 0x000000bbd4837223 */ /* 0x000fe40000010083 */
[----:B--2---:R-:W-:-:S04]  /*3490*/  FMUL.FTZ R226, R194, R184 ;  /* 0x000000b8c2e27220 */ /* 0x004fc80000410000 */
[----:B------:R-:W-:Y:S02]  /*34a0*/  FFMA.FTZ R226, R193, R185, R226 ;  /* 0x000000b9c1e27223 */ /* 0x000fe400000100e2 */
[----:B---3--:R-:W-:Y:S02]  /*34b0*/  FMUL.FTZ R218, R192, R187 ;  /* 0x000000bbc0da7220 */ /* 0x008fe40000410000 */
[----:B------:R-:W-:Y:S02]  /*34c0*/  FADD.FTZ R222, R222, R226 ;  /* 0x000000e2dede7221 */ /* 0x000fe40000010000 */
[----:B------:R-:W-:Y:S02]  /*34d0*/  FFMA.FTZ R218, R188, R191, R218 ;  /* 0x000000bfbcda7223 */ /* 0x000fe400000100da */
[----:B------:R-:W-:Y:S02]  /*34e0*/  FFMA.FTZ R223, R208, R226, R223 ;  /* 0x000000e2d0df7223 */ /* 0x000fe400000100df */
[----:B------:R-:W-:-:S02]  /*34f0*/  FADD.FTZ R222, R222, R218 ;  /* 0x000000dadede7221 */ /* 0x000fc40000010000 */
[----:B------:R-:W-:Y:S02]  /*3500*/  FFMA.FTZ R223, R212, R218, R223 ;  /* 0x000000dad4df7223 */ /* 0x000fe400000100df */
.L_x_93:
[----:B------:R-:W-:Y:S05]  /*3510*/  BSYNC B1 ;  /* 0x0000000000017941 */ /* 0x000fea0003800000 */
.L_x_92:
[----:B------:R-:W-:Y:S05]  /*3520*/  BRA.DIV ~URZ, `(.L_x_94) ;  /* 0x000043c27f007947 */ /* 0x000fea000b800000 */
[----:B------:R0:W1:Y:S02]  /*3530*/  SHFL.BFLY PT, R187, R222, 0x1, 0x1f ;  /* 0x0c201f00debb7f89 */ /* 0x00006400000e0000 */
.L_x_119:
[----:B------:R-:W-:Y:S05]  /*3540*/  BRA.DIV ~URZ, `(.L_x_95) ;  /* 0x000044227f007947 */ /* 0x000fea000b800000 */
[----:B------:R-:W2:Y:S01]  /*3550*/  SHFL.BFLY PT, R184, R223, 0x1, 0x1f ;  /* 0x0c201f00dfb87f89 */ /* 0x000ea200000e0000 */
[----:B-1----:R-:W-:Y:S02]  /*3560*/  FADD.FTZ R187, R187, R222 ;  /* 0x000000debbbb7221 */ /* 0x002fe40000010000 */
        /* <DEDUP_REMOVED lines=15> */
.L_x_120:
[----:B--2---:R-:W2:Y:S01]  /*3660*/  LDC.U8 R195, c[0x0][0x1f0] ;  /* 0x00007c00ffc37b82 */ /* 0x004ea20000000000 */
[----:B------:R-:W-:Y:S01]  /*3670*/  LOP3.LUT P2, RZ, R0, 0xffffffe0, RZ, 0xc0, !PT ;  /* 0xffffffe000ff7812 */ /* 0x000fe2000784c0ff */
[----:B------:R-:W-:Y:S01]  /*3680*/  FADD.FTZ R187, R187, R222 ;  /* 0x000000debbbb7221 */ /* 0x000fe20000010000 */
[----:B------:R-:W-:Y:S01]  /*3690*/  BSSY B1, `(.L_x_96) ;  /* 0x000008e000017945 */ /* 0x000fe20003800000 */
[----:B0-----:R-:W-:Y:S02]  /*36a0*/  FADD.FTZ R184, R184, R223 ;  /* 0x000000dfb8b87221 */ /* 0x001fe40000010000 */
[----:B------:R-:W-:Y:S02]  /*36b0*/  FMUL.FTZ R190, R187, c[0x0][0x1e0] ;  /* 0x00007800bbbe7a20 */ /* 0x000fe40000410000 */
[----:B------:R-:W-:-:S06]  /*36c0*/  FMUL.FTZ R191, R184, c[0x0][0x1e0] ;  /* 0x00007800b8bf7a20 */ /* 0x000fcc0000410000 */
[----:B------:R-:W-:Y:S05]  /*36d0*/  @!P2 BRA `(.L_x_97) ;  /* 0x000008900000a947 */ /* 0x000fea0003800000 */
[----:B--2---:R-:W-:Y:S02]  /*36e0*/  ISETP.NE.AND P4, PT, R195, RZ, PT ;  /* 0x000000ffc300720c */ /* 0x004fe40003f85270 */
[----:B------:R-:W-:Y:S02]  /*36f0*/  ISETP.NE.U32.AND P2, PT, RZ, c[0x0][0x218], PT ;  /* 0x00008600ff007a0c */ /* 0x000fe40003f45070 */
[----:B------:R-:W-:Y:S02]  /*3700*/  FSEL R187, R190, RZ, !P4 ;  /* 0x000000ffbebb7208 */ /* 0x000fe40006000000 */
[----:B------:R-:W-:Y:S02]  /*3710*/  ISETP.NE.AND.EX P2, PT, RZ, c[0x0][0x21c], PT, P2 ;  /* 0x00008700ff007a0c */ /* 0x000fe40003f45320 */
[----:B------:R-:W-:Y:S01]  /*3720*/  ISETP.NE.U32.AND P3, PT, RZ, c[0x0][0x250], PT ;  /* 0x00009400ff007a0c */ /* 0x000fe20003f65070 */
[-CC-:B------:R-:W-:Y:S02]  /*3730*/  FFMA.FTZ R184, R4, R191.reuse, R187.reuse ;  /* 0x000000bf04b87223 */ /* 0x180fe400000100bb */
[----:B------:R-:W-:Y:S01]  /*3740*/  FFMA.FTZ R185, R213, R191, R187 ;  /* 0x000000bfd5b97223 */ /* 0x000fe200000100bb */
[----:B------:R-:W-:Y:S01]  /*3750*/  ISETP.NE.AND.EX P3, PT, RZ, c[0x0][0x254], PT, P3 ;  /* 0x00009500ff007a0c */ /* 0x000fe20003f65330 */
[----:B------:R-:W-:-:S02]  /*3760*/  FADD.FTZ R184, R227, -R184 ;  /* 0x800000b8e3b87221 */ /* 0x000fc40000010000 */
[----:B------:R-:W-:Y:S02]  /*3770*/  FADD.FTZ R185, R249, -R185 ;  /* 0x800000b9f9b97221 */ /* 0x000fe40000010000 */
[C---:B-----5:R-:W-:Y:S02]  /*3780*/  FMUL.FTZ R188, R5.reuse, R184 ;  /* 0x000000b805bc7220 */ /* 0x060fe40000410000 */
[--C-:B------:R-:W-:Y:S01]  /*3790*/  @P2 PRMT R184, RZ, 0x5410, R48.reuse ;  /* 0x00005410ffb82816 */ /* 0x100fe20000000030 */
[----:B------:R-:W-:Y:S01]  /*37a0*/  FMUL.FTZ R185, R5, R185 ;  /* 0x000000b905b97220 */ /* 0x000fe20000410000 */
[----:B------:R-:W-:-:S03]  /*37b0*/  @P2 PRMT R186, RZ, 0x7610, R48 ;  /* 0x00007610ffba2816 */ /* 0x000fc60000000030 */
[----:B------:R-:W-:Y:S01]  /*37c0*/  @P2 FADD.FTZ R188, R188, R184 ;  /* 0x000000b8bcbc2221 */ /* 0x000fe20000010000 */
[----:B------:R-:W-:Y:S01]  /*37d0*/  @P3 MOV R184, R26 ;  /* 0x0000001a00b83202 */ /* 0x000fe20000000f00 */
[----:B------:R-:W-:Y:S01]  /*37e0*/  @P2 FADD.FTZ R185, R185, R186 ;  /* 0x000000bab9b92221 */ /* 0x000fe20000010000 */
[----:B------:R-:W-:Y:S02]  /*37f0*/  @P3 LOP3.LUT P5, RZ, R26, 0xff00, RZ, 0xc0, !PT ;  /* 0x0000ff001aff3812 */ /* 0x000fe400078ac0ff */
[----:B------:R-:W-:Y:S01]  /*3800*/  @P3 LOP3.LUT P4, RZ, R184, 0xff, RZ, 0xc0, !PT ;  /* 0x000000ffb8ff3812 */ /* 0x000fe2000788c0ff */
[----:B------:R-:W-:Y:S01]  /*3810*/  FMUL.FTZ R184, R188, c[0x0][0x1e8] ;  /* 0x00007a00bcb87a20 */ /* 0x000fe20000410000 */
[----:B------:R-:W-:-:S04]  /*3820*/  @P3 LOP3.LUT P6, RZ, R27, 0xff, RZ, 0xc0, !PT ;  /* 0x000000ff1bff3812 */ /* 0x000fc800078cc0ff */
[----:B------:R-:W-:Y:S02]  /*3830*/  @P3 FSEL R192, R184, RZ, P4 ;  /* 0x000000ffb8c03208 */ /* 0x000fe40002000000 */
[----:B------:R-:W-:Y:S02]  /*3840*/  ISETP.NE.U32.AND P4, PT, RZ, c[0x0][0x258], PT ;  /* 0x00009600ff007a0c */ /* 0x000fe40003f85070 */
[----:B------:R-:W-:Y:S02]  /*3850*/  @P3 F2FP.BF16.PACK_AB R192, RZ, R192 ;  /* 0x000000c0ffc0323e */ /* 0x000fe400000010ff */
[----:B------:R-:W-:Y:S02]  /*3860*/  ISETP.NE.AND.EX P4, PT, RZ, c[0x0][0x25c], PT, P4 ;  /* 0x00009700ff007a0c */ /* 0x000fe40003f85340 */
[----:B------:R-:W-:Y:S01]  /*3870*/  @P3 PRMT R168, R192, 0x7610, R168 ;  /* 0x00007610c0a83816 */ /* 0x000fe200000000a8 */
[----:B------:R-:W-:-:S04]  /*3880*/  FFMA.FTZ R192, R13, R191, R187 ;  /* 0x000000bf0dc07223 */ /* 0x000fc800000100bb */
[----:B------:R-:W-:-:S04]  /*3890*/  FADD.FTZ R192, R241, -R192 ;  /* 0x800000c0f1c07221 */ /* 0x000fc80000010000 */
[----:B------:R-:W-:Y:S02]  /*38a0*/  FMUL.FTZ R192, R5, R192 ;  /* 0x000000c005c07220 */ /* 0x000fe40000410000 */
[----:B------:R-:W-:Y:S02]  /*38b0*/  @P4 F2FP.BF16.PACK_AB R188, RZ, R188 ;  /* 0x000000bcffbc423e */ /* 0x000fe400000010ff */
[----:B------:R-:W-:Y:S01]  /*38c0*/  @P4 F2FP.BF16.PACK_AB R189, RZ, R185 ;  /* 0x000000b9ffbd423e */ /* 0x000fe200000010ff */
[----:B------:R-:W-:Y:S01]  /*38d0*/  FMUL.FTZ R185, R185, c[0x0][0x1e8] ;  /* 0x00007a00b9b97a20 */ /* 0x000fe20000410000 */
[----:B------:R-:W-:Y:S01]  /*38e0*/  @P4 PRMT R160, R188, 0x7610, R160 ;  /* 0x00007610bca04816 */ /* 0x000fe200000000a0 */
[----:B------:R-:W-:-:S03]  /*38f0*/  FFMA.FTZ R188, R11, R191, R187 ;  /* 0x000000bf0bbc7223 */ /* 0x000fc600000100bb */
[----:B------:R-:W-:Y:S01]  /*3900*/  @P3 FSEL R186, R185, RZ, P5 ;  /* 0x000000ffb9ba3208 */ /* 0x000fe20002800000 */
[----:B------:R-:W-:Y:S01]  /*3910*/  FADD.FTZ R188, R248, -R188 ;  /* 0x800000bcf8bc7221 */ /* 0x000fe20000010000 */
[----:B------:R-:W-:Y:S02]  /*3920*/  @P4 PRMT R160, R160, 0x5410, R189 ;  /* 0x00005410a0a04816 */ /* 0x000fe400000000bd */
[----:B------:R-:W-:Y:S01]  /*3930*/  @P3 F2FP.BF16.PACK_AB R186, RZ, R186 ;  /* 0x000000baffba323e */ /* 0x000fe200000010ff */
[----:B------:R-:W-:Y:S01]  /*3940*/  FMUL.FTZ R189, R5, R188 ;  /* 0x000000bc05bd7220 */ /* 0x000fe20000410000 */
[--C-:B------:R-:W-:Y:S02]  /*3950*/  @P2 PRMT R188, RZ, 0x5410, R49.reuse ;  /* 0x00005410ffbc2816 */ /* 0x100fe40000000031 */
[----:B------:R-:W-:Y:S02]  /*3960*/  @P3 PRMT R168, R168, 0x5410, R186 ;  /* 0x00005410a8a83816 */ /* 0x000fe400000000ba */
[----:B------:R-:W-:Y:S01]  /*3970*/  @P2 PRMT R186, RZ, 0x7610, R49 ;  /* 0x00007610ffba2816 */ /* 0x000fe20000000031 */
[----:B------:R-:W-:Y:S01]  /*3980*/  @P2 FADD.FTZ R189, R189, R188 ;  /* 0x000000bcbdbd2221 */ /* 0x000fe20000010000 */
[----:B------:R-:W-:-:S03]  /*3990*/  @P3 LOP3.LUT P5, RZ, R26, 0xff0000, RZ, 0xc0, !PT ;  /* 0x00ff00001aff3812 */ /* 0x000fc600078ac0ff */
[----:B------:R-:W-:Y:S01]  /*39a0*/  @P2 FADD.FTZ R192, R192, R186 ;  /* 0x000000bac0c02221 */ /* 0x000fe20000010000 */
[----:B------:R-:W-:Y:S01]  /*39b0*/  @P4 F2FP.BF16.PACK_AB R188, RZ, R189 ;  /* 0x000000bdffbc423e */ /* 0x000fe200000010ff */
[----:B------:R-:W-:-:S03]  /*39c0*/  FMUL.FTZ R189, R189, c[0x0][0x1e8] ;  /* 0x00007a00bdbd7a20 */ /* 0x000fc60000410000 */
[----:B------:R-:W-:Y:S02]  /*39d0*/  @P4 PRMT R161, R188, 0x7610, R161 ;  /* 0x00007610bca14816 */ /* 0x000fe400000000a1 */
[----:B------:R-:W-:Y:S01]  /*39e0*/  @P4 F2FP.BF16.PACK_AB R186, RZ, R192 ;  /* 0x000000c0ffba423e */ /* 0x000fe200000010ff */
[----:B------:R-:W-:Y:S01]  /*39f0*/  FMUL.FTZ R192, R192, c[0x0][0x1e8] ;  /* 0x00007a00c0c07a20 */ /* 0x000fe20000410000 */
[----:B------:R-:W-:Y:S02]  /*3a00*/  @P3 FSEL R188, R189, RZ, P5 ;  /* 0x000000ffbdbc3208 */ /* 0x000fe40002800000 */
[----:B------:R-:W-:Y:S02]  /*3a10*/  @P3 LOP3.LUT P5, RZ, R26, 0xff000000, RZ, 0xc0, !PT ;  /* 0xff0000001aff3812 */ /* 0x000fe400078ac0ff */
[----:B------:R-:W-:Y:S02]  /*3a20*/  @P4 PRMT R161, R161, 0x5410, R186 ;  /* 0x00005410a1a14816 */ /* 0x000fe400000000ba */
[----:B------:R-:W-:-:S02]  /*3a30*/  @P3 F2FP.BF16.PACK_AB R188, RZ, R188 ;  /* 0x000000bcffbc323e */ /* 0x000fc400000010ff */
[----:B------:R-:W-:Y:S02]  /*3a40*/  @P3 FSEL R186, R192, RZ, P5 ;  /* 0x000000ffc0ba3208 */ /* 0x000fe40002800000 */
[----:B------:R-:W-:Y:S02]  /*3a50*/  @P3 PRMT R169, R188, 0x7610, R169 ;  /* 0x00007610bca93816 */ /* 0x000fe400000000a9 */
[----:B------:R-:W-:-:S04]  /*3a60*/  @P3 F2FP.BF16.PACK_AB R186, RZ, R186 ;  /* 0x000000baffba323e */ /* 0x000fc800000010ff */
[----:B------:R-:W-:Y:S01]  /*3a70*/  @P3 PRMT R169, R169, 0x5410, R186 ;  /* 0x00005410a9a93816 */ /* 0x000fe200000000ba */
[----:B------:R-:W-:-:S05]  /*3a80*/  IMAD.MOV.U32 R186, RZ, RZ, R24 ;  /* 0x000000ffffba7224 */ /* 0x000fca00078e0018 */
[----:B------:R-:W-:Y:S01]  /*3a90*/  LOP3.LUT P5, RZ, R186, 0xff, RZ, 0xc0, !PT ;  /* 0x000000ffbaff7812 */ /* 0x000fe200078ac0ff */
[----:B------:R-:W-:-:S03]  /*3aa0*/  FFMA.FTZ R186, R12, R191, R187 ;  /* 0x000000bf0cba7223 */ /* 0x000fc600000100bb */
[----:B------:R-:W-:Y:S01]  /*3ab0*/  FSEL R184, R184, RZ, P5 ;  /* 0x000000ffb8b87208 */ /* 0x000fe20002800000 */
[----:B------:R-:W-:Y:S01]  /*3ac0*/  FADD.FTZ R186, R240, -R186 ;  /* 0x800000baf0ba7221 */ /* 0x000fe20000010000 */
[----:B------:R-:W-:-:S03]  /*3ad0*/  @P3 LOP3.LUT P5, RZ, R27, 0xff00, RZ, 0xc0, !PT ;  /* 0x0000ff001bff3812 */ /* 0x000fc600078ac0ff */
[----:B------:R-:W-:Y:S01]  /*3ae0*/  FMUL.FTZ R194, R5, R186 ;  /* 0x000000ba05c27220 */ /* 0x000fe20000410000 */
[----:B------:R-:W-:-:S05]  /*3af0*/  @P2 PRMT R186, RZ, 0x5410, R50 ;  /* 0x00005410ffba2816 */ /* 0x000fca0000000032 */
[----:B------:R-:W-:-:S05]  /*3b00*/  @P2 FADD.FTZ R194, R194, R186 ;  /* 0x000000bac2c22221 */ /* 0x000fca0000010000 */
[----:B------:R-:W-:Y:S01]  /*3b10*/  @P4 F2FP.BF16.PACK_AB R186, RZ, R194 ;  /* 0x000000c2ffba423e */ /* 0x000fe200000010ff */
[----:B------:R-:W-:-:S03]  /*3b20*/  FMUL.FTZ R194, R194, c[0x0][0x1e8] ;  /* 0x00007a00c2c27a20 */ /* 0x000fc60000410000 */
[----:B------:R-:W-:Y:S02]  /*3b30*/  @P4 PRMT R162, R186, 0x7610, R162 ;  /* 0x00007610baa24816 */ /* 0x000fe400000000a2 */
[----:B------:R-:W-:-:S04]  /*3b40*/  @P3 FSEL R186, R194, RZ, P6 ;  /* 0x000000ffc2ba3208 */ /* 0x000fc80003000000 */
[----:B------:R-:W-:-:S04]  /*3b50*/  @P3 F2FP.BF16.PACK_AB R186, RZ, R186 ;  /* 0x000000baffba323e */ /* 0x000fc800000010ff */
[----:B------:R-:W-:Y:S01]  /*3b60*/  @P3 PRMT R170, R186, 0x7610, R170 ;  /* 0x00007610baaa3816 */ /* 0x000fe200000000aa */
[----:B------:R-:W-:-:S04]  /*3b70*/  FFMA.FTZ R186, R206, R191, R187 ;  /* 0x000000bfceba7223 */ /* 0x000fc800000100bb */
[----:B------:R-:W-:-:S04]  /*3b80*/  FADD.FTZ R186, R236, -R186 ;  /* 0x800000baecba7221 */ /* 0x000fc80000010000 */
[----:B------:R-:W-:Y:S01]  /*3b90*/  FMUL.FTZ R193, R5, R186 ;  /* 0x000000ba05c17220 */ /* 0x000fe20000410000 */
[----:B------:R-:W-:-:S05]  /*3ba0*/  @P2 PRMT R186, RZ, 0x7610, R50 ;  /* 0x00007610ffba2816 */ /* 0x000fca0000000032 */
[----:B------:R-:W-:-:S05]  /*3bb0*/  @P2 FADD.FTZ R193, R193, R186 ;  /* 0x000000bac1c12221 */ /* 0x000fca0000010000 */
[----:B------:R-:W-:Y:S01]  /*3bc0*/  @P4 F2FP.BF16.PACK_AB R186, RZ, R193 ;  /* 0x000000c1ffba423e */ /* 0x000fe200000010ff */
[----:B------:R-:W-:-:S03]  /*3bd0*/  FMUL.FTZ R193, R193, c[0x0][0x1e8] ;  /* 0x00007a00c1c17a20 */ /* 0x000fc60000410000 */
[----:B------:R-:W-:Y:S02]  /*3be0*/  @P4 PRMT R162, R162, 0x5410, R186 ;  /* 0x00005410a2a24816 */ /* 0x000fe400000000ba */
[----:B------:R-:W-:Y:S02]  /*3bf0*/  @P3 FSEL R186, R193, RZ, P5 ;  /* 0x000000ffc1ba3208 */ /* 0x000fe40002800000 */
[----:B------:R-:W-:Y:S02]  /*3c00*/  LOP3.LUT P5, RZ, R24, 0xff0000, RZ, 0xc0, !PT ;  /* 0x00ff000018ff7812 */ /* 0x000fe400078ac0ff */
[----:B------:R-:W-:Y:S02]  /*3c10*/  @P3 F2FP.BF16.PACK_AB R186, RZ, R186 ;  /* 0x000000baffba323e */ /* 0x000fe400000010ff */
[----:B------:R-:W-:Y:S02]  /*3c20*/  FSEL R189, R189, RZ, P5 ;  /* 0x000000ffbdbd7208 */ /* 0x000fe40002800000 */
[----:B------:R-:W-:Y:S01]  /*3c30*/  @P3 PRMT R170, R170, 0x5410, R186 ;  /* 0x00005410aaaa3816 */ /* 0x000fe200000000ba */
[-CC-:B------:R-:W-:Y:S01]  /*3c40*/  FFMA.FTZ R186, R205, R191.reuse, R187.reuse ;  /* 0x000000bfcdba7223 */ /* 0x180fe200000100bb */
[----:B------:R-:W-:Y:S01]  /*3c50*/  @P3 LOP3.LUT P5, RZ, R27, 0xff0000, RZ, 0xc0, !PT ;  /* 0x00ff00001bff3812 */ /* 0x000fe200078ac0ff */
[----:B------:R-:W-:-:S02]  /*3c60*/  FFMA.FTZ R187, R209, R191, R187 ;  /* 0x000000bfd1bb7223 */ /* 0x000fc400000100bb */
[----:B------:R-:W-:Y:S02]  /*3c70*/  FADD.FTZ R186, R235, -R186 ;  /* 0x800000baebba7221 */ /* 0x000fe40000010000 */
[----:B------:R-:W-:Y:S02]  /*3c80*/  FADD.FTZ R187, R231, -R187 ;  /* 0x800000bbe7bb7221 */ /* 0x000fe40000010000 */
[C---:B------:R-:W-:Y:S01]  /*3c90*/  FMUL.FTZ R188, R5.reuse, R186 ;  /* 0x000000ba05bc7220 */ /* 0x040fe20000410000 */
[----:B------:R-:W-:Y:S01]  /*3ca0*/  @P2 PRMT R186, RZ, 0x5410, R51 ;  /* 0x00005410ffba2816 */ /* 0x000fe20000000033 */
[----:B------:R-:W-:-:S04]  /*3cb0*/  FMUL.FTZ R187, R5, R187 ;  /* 0x000000bb05bb7220 */ /* 0x000fc80000410000 */
        /* <DEDUP_REMOVED lines=8> */
[----:B------:R-:W-:-:S02]  /*3d40*/  @P3 PRMT R171, R186, 0x7610, R171 ;  /* 0x00007610baab3816 */ /* 0x000fc400000000ab */
[----:B------:R-:W-:-:S05]  /*3d50*/  @P2 PRMT R186, RZ, 0x7610, R51 ;  /* 0x00007610ffba2816 */ /* 0x000fca0000000033 */
[----:B------:R-:W-:Y:S01]  /*3d60*/  @P2 FADD.FTZ R187, R187, R186 ;  /* 0x000000babbbb2221 */ /* 0x000fe20000010000 */
[----:B------:R-:W-:-:S04]  /*3d70*/  LOP3.LUT P2, RZ, R25, 0xff, RZ, 0xc0, !PT ;  /* 0x000000ff19ff7812 */ /* 0x000fc8000784c0ff */
[----:B------:R-:W-:Y:S01]  /*3d80*/  @P4 F2FP.BF16.PACK_AB R186, RZ, R187 ;  /* 0x000000bbffba423e */ /* 0x000fe200000010ff */
[----:B------:R-:W-:Y:S01]  /*3d90*/  FMUL.FTZ R187, R187, c[0x0][0x1e8] ;  /* 0x00007a00bbbb7a20 */ /* 0x000fe20000410000 */
[----:B------:R-:W-:Y:S02]  /*3da0*/  FSEL R194, R194, RZ, P2 ;  /* 0x000000ffc2c27208 */ /* 0x000fe40001000000 */
[----:B------:R-:W-:Y:S02]  /*3db0*/  LOP3.LUT P2, RZ, R25, 0xff00, RZ, 0xc0, !PT ;  /* 0x0000ff0019ff7812 */ /* 0x000fe4000784c0ff */
[----:B------:R-:W-:Y:S02]  /*3dc0*/  @P4 PRMT R163, R163, 0x5410, R186 ;  /* 0x00005410a3a34816 */ /* 0x000fe400000000ba */
[----:B------:R-:W-:Y:S02]  /*3dd0*/  FSEL R186, R193, RZ, P2 ;  /* 0x000000ffc1ba7208 */ /* 0x000fe40001000000 */
[----:B------:R-:W-:-:S02]  /*3de0*/  LOP3.LUT P2, RZ, R24, 0xff00, RZ, 0xc0, !PT ;  /* 0x0000ff0018ff7812 */ /* 0x000fc4000784c0ff */
[----:B------:R-:W-:Y:S02]  /*3df0*/  @P3 LOP3.LUT P4, RZ, R27, 0xff000000, RZ, 0xc0, !PT ;  /* 0xff0000001bff3812 */ /* 0x000fe4000788c0ff */
[----:B------:R-:W-:Y:S02]  /*3e00*/  FSEL R193, R185, RZ, P2 ;  /* 0x000000ffb9c17208 */ /* 0x000fe40001000000 */
[----:B------:R-:W-:Y:S02]  /*3e10*/  LOP3.LUT P2, RZ, R25, 0xff0000, RZ, 0xc0, !PT ;  /* 0x00ff000019ff7812 */ /* 0x000fe4000784c0ff */
[----:B------:R-:W-:Y:S01]  /*3e20*/  F2FP.BF16.PACK_AB R185, R192, R189 ;  /* 0x000000bdc0b9723e */ /* 0x000fe200000010ff */
[----:B------:R-:W-:Y:S01]  /*3e30*/  HFMA2.MMA R192, -RZ, RZ, 0, 9.5367431640625e-07 ;  /* 0x00000010ffc07435 */ /* 0x000fe200000001ff */
[----:B------:R-:W-:Y:S02]  /*3e40*/  FSEL R189, R188, RZ, P2 ;  /* 0x000000ffbcbd7208 */ /* 0x000fe40001000000 */
[----:B------:R-:W-:-:S02]  /*3e50*/  ISETP.NE.U32.AND P2, PT, RZ, c[0x0][0x258], PT ;  /* 0x00009600ff007a0c */ /* 0x000fc40003f45070 */
[----:B------:R-:W-:Y:S02]  /*3e60*/  @P3 FSEL R188, R187, RZ, P4 ;  /* 0x000000ffbbbc3208 */ /* 0x000fe40002000000 */
[----:B------:R-:W-:Y:S02]  /*3e70*/  ISETP.NE.AND.EX P2, PT, RZ, c[0x0][0x25c], PT, P2 ;  /* 0x00009700ff007a0c */ /* 0x000fe40003f45320 */
[----:B------:R-:W-:Y:S02]  /*3e80*/  LOP3.LUT P4, RZ, R25, 0xff000000, RZ, 0xc0, !PT ;  /* 0xff00000019ff7812 */ /* 0x000fe4000788c0ff */
[----:B------:R-:W-:Y:S02]  /*3e90*/  @P3 F2FP.BF16.PACK_AB R188, RZ, R188 ;  /* 0x000000bcffbc323e */ /* 0x000fe400000010ff */
[----:B------:R-:W-:Y:S02]  /*3ea0*/  FSEL R187, R187, RZ, P4 ;  /* 0x000000ffbbbb7208 */ /* 0x000fe40002000000 */
[----:B------:R-:W-:-:S02]  /*3eb0*/  @P3 PRMT R171, R171, 0x5410, R188 ;  /* 0x00005410abab3816 */ /* 0x000fc400000000bc */
[----:B------:R-:W-:Y:S02]  /*3ec0*/  F2FP.BF16.PACK_AB R187, R187, R189 ;  /* 0x000000bdbbbb723e */ /* 0x000fe400000010ff */
[----:B------:R-:W-:Y:S01]  /*3ed0*/  F2FP.BF16.PACK_AB R186, R186, R194 ;  /* 0x000000c2baba723e */ /* 0x000fe200000010ff */
[----:B------:R-:W-:Y:S01]  /*3ee0*/  @P2 IMAD.WIDE.U32 R188, R2, R192, c[0x0][0x258] ;  /* 0x0000960002bc2625 */ /* 0x000fe200078e00c0 */
[----:B------:R-:W-:-:S04]  /*3ef0*/  F2FP.BF16.PACK_AB R184, R193, R184 ;  /* 0x000000b8c1b8723e */ /* 0x000fc800000010ff */
[----:B------:R0:W-:Y:S02]  /*3f00*/  @P2 STG.E.128 [R188.64], R160 ;  /* 0x000000a0bc002986 */ /* 0x0001e4000c101d04 */
[----:B0-----:R-:W-:-:S05]  /*3f10*/  IMAD.WIDE.U32 R188, R2, R192, c[0x0][0x248] ;  /* 0x0000920002bc7625 */ /* 0x001fca00078e00c0 */
[----:B------:R0:W-:Y:S02]  /*3f20*/  STG.E.128 [R188.64], R184 ;  /* 0x000000b8bc007986 */ /* 0x0001e4000c101d04 */
[----:B0-----:R-:W-:-:S04]  /*3f30*/  @P3 LEA R184, P2, R2, c[0x0][0x250], 0x4 ;  /* 0x0000940002b83a11 */ /* 0x001fc800078420ff */
[C---:B------:R-:W-:Y:S02]  /*3f40*/  @P3 LEA.HI.X R185, R2.reuse, c[0x0][0x254], RZ, 0x4, P2 ;  /* 0x0000950002b93a11 */ /* 0x040fe400010f24ff */
[----:B------:R-:W-:-:S03]  /*3f50*/  IADD3 R2, R2, 0x20, RZ ;  /* 0x0000002002027810 */ /* 0x000fc60007ffe0ff */
[----:B------:R0:W-:Y:S04]  /*3f60*/  @P3 STG.E.128 [R184.64], R168 ;  /* 0x000000a8b8003986 */ /* 0x0001e8000c101d04 */
.L_x_97:
[----:B------:R-:W-:Y:S05]  /*3f70*/  BSYNC B1 ;  /* 0x0000000000017941 */ /* 0x000fea0003800000 */
.L_x_96:
[----:B------:R-:W-:Y:S01]  /*3f80*/  BSSY B1, `(.L_x_98) ;  /* 0x000008b000017945 */ /* 0x000fe20003800000 */
[----:B------:R-:W-:Y:S05]  /*3f90*/  @!P0 BRA `(.L_x_99) ;  /* 0x0000089000008947 */ /* 0x000fea0003800000 */
[----:B--2---:R-:W-:Y:S02]  /*3fa0*/  ISETP.NE.AND P4, PT, R195, RZ, PT ;  /* 0x000000ffc300720c */ /* 0x004fe40003f85270 */
[----:B------:R-:W-:Y:S02]  /*3fb0*/  ISETP.NE.U32.AND P2, PT, RZ, c[0x0][0x218], PT ;  /* 0x00008600ff007a0c */ /* 0x000fe40003f45070 */
[----:B------:R-:W-:Y:S02]  /*3fc0*/  FSEL R187, R190, RZ, !P4 ;  /* 0x000000ffbebb7208 */ /* 0x000fe40006000000 */
[----:B------:R-:W-:Y:S02]  /*3fd0*/  ISETP.NE.AND.EX P2, PT, RZ, c[0x0][0x21c], PT, P2 ;  /* 0x00008700ff007a0c */ /* 0x000fe40003f45320 */
[----:B------:R-:W-:Y:S01]  /*3fe0*/  ISETP.NE.U32.AND P3, PT, RZ, c[0x0][0x250], PT ;  /* 0x00009400ff007a0c */ /* 0x000fe20003f65070 */
[----:B0-----:R-:W-:-:S02]  /*3ff0*/  FFMA.FTZ R184, R217, R191, R187 ;  /* 0x000000bfd9b87223 */ /* 0x001fc400000100bb */
[----:B------:R-:W-:Y:S01]  /*4000*/  FFMA.FTZ R185, R10, R191, R187 ;  /* 0x000000bf0ab97223 */ /* 0x000fe200000100bb */
[----:B------:R-:W-:Y:S01]  /*4010*/  ISETP.NE.AND.EX P3, PT, RZ, c[0x0][0x254], PT, P3 ;  /* 0x00009500ff007a0c */ /* 0x000fe20003f65330 */
[----:B------:R-:W-:Y:S02]  /*4020*/  FADD.FTZ R184, R252, -R184 ;  /* 0x800000b8fcb87221 */ /* 0x000fe40000010000 */
[----:B------:R-:W-:Y:S02]  /*4030*/  FADD.FTZ R185, R247, -R185 ;  /* 0x800000b9f7b97221 */ /* 0x000fe40000010000 */
[C---:B-----5:R-:W-:Y:S02]  /*4040*/  FMUL.FTZ R188, R5.reuse, R184 ;  /* 0x000000b805bc7220 */ /* 0x060fe40000410000 */
[--C-:B------:R-:W-:Y:S01]  /*4050*/  @P2 PRMT R184, RZ, 0x5410, R172.reuse ;  /* 0x00005410ffb82816 */ /* 0x100fe200000000ac */
[----:B------:R-:W-:Y:S01]  /*4060*/  FMUL.FTZ R185, R5, R185 ;  /* 0x000000b905b97220 */ /* 0x000fe20000410000 */
[----:B------:R-:W-:-:S03]  /*4070*/  @P2 PRMT R186, RZ, 0x7610, R172 ;  /* 0x00007610ffba2816 */ /* 0x000fc600000000ac */
[----:B------:R-:W-:Y:S01]  /*4080*/  @P2 FADD.FTZ R188, R188, R184 ;  /* 0x000000b8bcbc2221 */ /* 0x000fe20000010000 */
[----:B------:R-:W-:Y:S01]  /*4090*/  @P3 LOP3.LUT P5, RZ, R22, 0xff00, RZ, 0xc0, !PT ;  /* 0x0000ff0016ff3812 */ /* 0x000fe200078ac0ff */
[----:B------:R-:W-:Y:S01]  /*40a0*/  @P3 IMAD.MOV.U32 R184, RZ, RZ, R22 ;  /* 0x000000ffffb83224 */ /* 0x000fe200078e0016 */
[----:B------:R-:W-:Y:S01]  /*40b0*/  @P3 LOP3.LUT P6, RZ, R23, 0xff, RZ, 0xc0, !PT ;  /* 0x000000ff17ff3812 */ /* 0x000fe200078cc0ff */
[----:B------:R-:W-:-:S03]  /*40c0*/  @P2 FADD.FTZ R185, R185, R186 ;  /* 0x000000bab9b92221 */ /* 0x000fc60000010000 */
[----:B------:R-:W-:Y:S01]  /*40d0*/  @P3 LOP3.LUT P4, RZ, R184, 0xff, RZ, 0xc0, !PT ;  /* 0x000000ffb8ff3812 */ /* 0x000fe2000788c0ff */
[----:B------:R-:W-:-:S05]  /*40e0*/  FMUL.FTZ R184, R188, c[0x0][0x1e8] ;  /* 0x00007a00bcb87a20 */ /* 0x000fca0000410000 */
        /* <DEDUP_REMOVED lines=36> */
[----:B------:R-:W-:Y:S02]  /*4330*/  @P3 PRMT R169, R169, 0x5410, R186 ;  /* 0x00005410a9a93816 */ /* 0x000fe400000000ba */
[----:B------:R-:W-:-:S04]  /*4340*/  MOV R186, R20 ;  /* 0x0000001400ba7202 */ /* 0x000fc80000000f00 */
        /* <DEDUP_REMOVED lines=58> */
[----:B------:R-:W-:Y:S01]  /*46f0*/  IMAD.MOV.U32 R192, RZ, RZ, 0x10 ;  /* 0x00000010ffc07424 */ /* 0x000fe200078e00ff */
        /* <DEDUP_REMOVED lines=19> */
.L_x_99:
[----:B------:R-:W-:Y:S05]  /*4830*/  BSYNC B1 ;  /* 0x0000000000017941 */ /* 0x000fea0003800000 */
.L_x_98:
        /* <DEDUP_REMOVED lines=139> */
.L_x_101:
[----:B------:R-:W-:Y:S05]  /*50f0*/  BSYNC B1 ;  /* 0x0000000000017941 */ /* 0x000fea0003800000 */
.L_x_100:
[----:B------:R-:W-:Y:S01]  /*5100*/  ISETP.GE.U32.AND P2, PT, R0, 0x80, PT ;  /* 0x000000800000780c */ /* 0x000fe20003f46070 */
[----:B------:R-:W-:-:S12]  /*5110*/  BSSY B1, `(.L_x_102) ;  /* 0x000008a000017945 */ /* 0x000fd80003800000 */
[----:B------:R-:W-:Y:S05]  /*5120*/  @!P2 BRA `(.L_x_103) ;  /* 0x000008800000a947 */ /* 0x000fea0003800000 */
[----:B--2---:R-:W-:Y:S02]  /*5130*/  ISETP.NE.AND P3, PT, R195, RZ, PT ;  /* 0x000000ffc300720c */ /* 0x004fe40003f65270 */
[----:B------:R-:W-:Y:S02]  /*5140*/  ISETP.NE.U32.AND P5, PT, RZ, c[0x0][0x218], PT ;  /* 0x00008600ff007a0c */ /* 0x000fe40003fa5070 */
[----:B------:R-:W-:Y:S02]  /*5150*/  FSEL R193, R190, RZ, !P3 ;  /* 0x000000ffbec17208 */ /* 0x000fe40005800000 */
[----:B------:R-:W-:Y:S02]  /*5160*/  ISETP.NE.AND.EX P5, PT, RZ, c[0x0][0x21c], PT, P5 ;  /* 0x00008700ff007a0c */ /* 0x000fe40003fa5350 */
[----:B------:R-:W-:Y:S01]  /*5170*/  ISETP.NE.U32.AND P2, PT, RZ, c[0x0][0x250], PT ;  /* 0x00009400ff007a0c */ /* 0x000fe20003f45070 */
[----:B0-----:R-:W-:Y:S01]  /*5180*/  FFMA.FTZ R184, R214, R191, R193 ;  /* 0x000000bfd6b87223 */ /* 0x001fe200000100c1 */
[----:B------:R-:W-:-:S02]  /*5190*/  ISETP.NE.U32.AND P4, PT, RZ, c[0x0][0x258], PT ;  /* 0x00009600ff007a0c */ /* 0x000fc40003f85070 */
[----:B------:R-:W-:Y:S01]  /*51a0*/  ISETP.NE.AND.EX P2, PT, RZ, c[0x0][0x254], PT, P2 ;  /* 0x00009500ff007a0c */ /* 0x000fe20003f45320 */
[----:B------:R-:W-:Y:S01]  /*51b0*/  FADD.FTZ R184, R250, -R184 ;  /* 0x800000b8fab87221 */ /* 0x000fe20000010000 */
[----:B------:R-:W-:-:S03]  /*51c0*/  ISETP.NE.AND.EX P4, PT, RZ, c[0x0][0x25c], PT, P4 ;  /* 0x00009700ff007a0c */ /* 0x000fc60003f85340 */
[----:B-----5:R-:W-:Y:S02]  /*51d0*/  FMUL.FTZ R185, R5, R184 ;  /* 0x000000b805b97220 */ /* 0x020fe40000410000 */
[----:B------:R-:W-:-:S05]  /*51e0*/  @P5 PRMT R184, RZ, 0x5410, R180 ;  /* 0x00005410ffb85816 */ /* 0x000fca00000000b4 */
[----:B------:R-:W-:Y:S01]  /*51f0*/  @P5 FADD.FTZ R185, R185, R184 ;  /* 0x000000b8b9b95221 */ /* 0x000fe20000010000 */
[----:B------:R-:W-:Y:S01]  /*5200*/  @P2 LOP3.LUT P6, RZ, R29, 0xff, RZ, 0xc0, !PT ;  /* 0x000000ff1dff2812 */ /* 0x000fe200078cc0ff */
[----:B------:R-:W-:Y:S02]  /*5210*/  @P2 IMAD.MOV.U32 R184, RZ, RZ, R28 ;  /* 0x000000ffffb82224 */ /* 0x000fe400078e001c */
[----:B------:R-:W-:Y:S01]  /*5220*/  FMUL.FTZ R190, R185, c[0x0][0x1e8] ;  /* 0x00007a00b9be7a20 */ /* 0x000fe20000410000 */
[----:B------:R-:W-:Y:S02]  /*5230*/  @P4 F2FP.BF16.PACK_AB R185, RZ, R185 ;  /* 0x000000b9ffb9423e */ /* 0x000fe400000010ff */
[----:B------:R-:W-:Y:S01]  /*5240*/  @P2 LOP3.LUT P3, RZ, R184, 0xff, RZ, 0xc0, !PT ;  /* 0x000000ffb8ff2812 */ /* 0x000fe2000786c0ff */
[-CC-:B------:R-:W-:Y:S01]  /*5250*/  FFMA.FTZ R184, R7, R191.reuse, R193.reuse ;  /* 0x000000bf07b87223 */ /* 0x180fe200000100c1 */
[----:B------:R-:W-:Y:S01]  /*5260*/  @P4 PRMT R160, R185, 0x7610, R160 ;  /* 0x00007610b9a04816 */ /* 0x000fe200000000a0 */
[----:B------:R-:W-:Y:S01]  /*5270*/  FFMA.FTZ R185, R6, R191, R193 ;  /* 0x000000bf06b97223 */ /* 0x000fe200000100c1 */
[----:B------:R-:W-:Y:S01]  /*5280*/  @P2 FSEL R187, R190, RZ, P3 ;  /* 0x000000ffbebb2208 */ /* 0x000fe20001800000 */
[----:B------:R-:W-:Y:S01]  /*5290*/  FADD.FTZ R184, R243, -R184 ;  /* 0x800000b8f3b87221 */ /* 0x000fe20000010000 */
[----:B------:R-:W-:Y:S01]  /*52a0*/  @P2 LOP3.LUT P3, RZ, R28, 0xff00, RZ, 0xc0, !PT ;  /* 0x0000ff001cff2812 */ /* 0x000fe2000786c0ff */
[----:B------:R-:W-:Y:S01]  /*52b0*/  FADD.FTZ R185, R242, -R185 ;  /* 0x800000b9f2b97221 */ /* 0x000fe20000010000 */
[----:B------:R-:W-:Y:S01]  /*52c0*/  @P2 F2FP.BF16.PACK_AB R187, RZ, R187 ;  /* 0x000000bbffbb223e */ /* 0x000fe200000010ff */
[C---:B------:R-:W-:Y:S01]  /*52d0*/  FMUL.FTZ R188, R5.reuse, R184 ;  /* 0x000000b805bc7220 */ /* 0x040fe20000410000 */
[----:B------:R-:W-:Y:S01]  /*52e0*/  @P5 PRMT R184, RZ, 0x7610, R180 ;  /* 0x00007610ffb85816 */ /* 0x000fe200000000b4 */
[----:B------:R-:W-:Y:S01]  /*52f0*/  FMUL.FTZ R192, R5, R185 ;  /* 0x000000b905c07220 */ /* 0x000fe20000410000 */
[----:B------:R-:W-:-:S02]  /*5300*/  @P5 PRMT R185, RZ, 0x5410, R181 ;  /* 0x00005410ffb95816 */ /* 0x000fc400000000b5 */
[----:B------:R-:W-:Y:S01]  /*5310*/  @P2 PRMT R168, R187, 0x7610, R168 ;  /* 0x00007610bba82816 */ /* 0x000fe200000000a8 */
[----:B------:R-:W-:Y:S02]  /*5320*/  @P5 FADD.FTZ R188, R188, R184 ;  /* 0x000000b8bcbc5221 */ /* 0x000fe40000010000 */
[----:B------:R-:W-:-:S03]  /*5330*/  @P5 FADD.FTZ R192, R192, R185 ;  /* 0x000000b9c0c05221 */ /* 0x000fc60000010000 */
[----:B------:R-:W-:Y:S01]  /*5340*/  @P4 F2FP.BF16.PACK_AB R186, RZ, R188 ;  /* 0x000000bcffba423e */ /* 0x000fe200000010ff */
[----:B------:R-:W-:Y:S01]  /*5350*/  FMUL.FTZ R188, R188, c[0x0][0x1e8] ;  /* 0x00007a00bcbc7a20 */ /* 0x000fe20000410000 */
[----:B------:R-:W-:Y:S01]  /*5360*/  @P4 F2FP.BF16.PACK_AB R185, RZ, R192 ;  /* 0x000000c0ffb9423e */ /* 0x000fe200000010ff */
[----:B------:R-:W-:Y:S01]  /*5370*/  FMUL.FTZ R192, R192, c[0x0][0x1e8] ;  /* 0x00007a00c0c07a20 */ /* 0x000fe20000410000 */
[----:B------:R-:W-:Y:S01]  /*5380*/  @P4 PRMT R160, R160, 0x5410, R186 ;  /* 0x00005410a0a04816 */ /* 0x000fe200000000ba */
[----:B------:R-:W-:Y:S01]  /*5390*/  FFMA.FTZ R186, R199, R191, R193 ;  /* 0x000000bfc7ba7223 */ /* 0x000fe200000100c1 */
[----:B------:R-:W-:Y:S02]  /*53a0*/  @P2 FSEL R184, R188, RZ, P3 ;  /* 0x000000ffbcb82208 */ /* 0x000fe40001800000 */
[----:B------:R-:W-:Y:S01]  /*53b0*/  @P2 LOP3.LUT P3, RZ, R28, 0xff0000, RZ, 0xc0, !PT ;  /* 0x00ff00001cff2812 */ /* 0x000fe2000786c0ff */
[----:B------:R-:W-:Y:S01]  /*53c0*/  FADD.FTZ R186, R234, -R186 ;  /* 0x800000baeaba7221 */ /* 0x000fe20000010000 */
[----:B------:R-:W-:-:S02]  /*53d0*/  @P2 F2FP.BF16.PACK_AB R184, RZ, R184 ;  /* 0x000000b8ffb8223e */ /* 0x000fc400000010ff */
[----:B------:R-:W-:Y:S01]  /*53e0*/  @P4 PRMT R161, R185, 0x7610, R161 ;  /* 0x00007610b9a14816 */ /* 0x000fe200000000a1 */
[----:B------:R-:W-:Y:S01]  /*53f0*/  FMUL.FTZ R186, R5, R186 ;  /* 0x000000ba05ba7220 */ /* 0x000fe20000410000 */
[----:B------:R-:W-:Y:S02]  /*5400*/  @P2 PRMT R168, R168, 0x5410, R184 ;  /* 0x00005410a8a82816 */ /* 0x000fe400000000b8 */
[----:B------:R-:W-:Y:S02]  /*5410*/  @P5 PRMT R184, RZ, 0x7610, R181 ;  /* 0x00007610ffb85816 */ /* 0x000fe400000000b5 */
[----:B------:R-:W-:Y:S02]  /*5420*/  @P2 FSEL R185, R192, RZ, P3 ;  /* 0x000000ffc0b92208 */ /* 0x000fe40001800000 */
[----:B------:R-:W-:Y:S01]  /*5430*/  @P2 LOP3.LUT P3, RZ, R28, 0xff000000, RZ, 0xc0, !PT ;  /* 0xff0000001cff2812 */ /* 0x000fe2000786c0ff */
[----:B------:R-:W-:Y:S01]  /*5440*/  @P5 FADD.FTZ R186, R186, R184 ;  /* 0x000000b8baba5221 */ /* 0x000fe20000010000 */
[----:B------:R-:W-:-:S03]  /*5450*/  @P2 F2FP.BF16.PACK_AB R185, RZ, R185 ;  /* 0x000000b9ffb9223e */ /* 0x000fc600000010ff */
[----:B------:R-:W-:Y:S01]  /*5460*/  FMUL.FTZ R189, R186, c[0x0][0x1e8] ;  /* 0x00007a00babd7a20 */ /* 0x000fe20000410000 */
[----:B------:R-:W-:Y:S02]  /*5470*/  @P4 F2FP.BF16.PACK_AB R184, RZ, R186 ;  /* 0x000000baffb8423e */ /* 0x000fe400000010ff */
[----:B------:R-:W-:Y:S02]  /*5480*/  @P2 PRMT R169, R185, 0x7610, R169 ;  /* 0x00007610b9a92816 */ /* 0x000fe400000000a9 */
[----:B------:R-:W-:Y:S02]  /*5490*/  @P4 PRMT R161, R161, 0x5410, R184 ;  /* 0x00005410a1a14816 */ /* 0x000fe400000000b8 */
[----:B------:R-:W-:-:S04]  /*54a0*/  @P2 FSEL R184, R189, RZ, P3 ;  /* 0x000000ffbdb82208 */ /* 0x000fc80001800000 */
[----:B------:R-:W-:-:S04]  /*54b0*/  @P2 F2FP.BF16.PACK_AB R184, RZ, R184 ;  /* 0x000000b8ffb8223e */ /* 0x000fc800000010ff */
[----:B------:R-:W-:Y:S02]  /*54c0*/  @P2 PRMT R169, R169, 0x5410, R184 ;  /* 0x00005410a9a92816 */ /* 0x000fe400000000b8 */
[----:B------:R-:W-:-:S04]  /*54d0*/  MOV R184, R30 ;  /* 0x0000001e00b87202 */ /* 0x000fc80000000f00 */
[----:B------:R-:W-:Y:S01]  /*54e0*/  LOP3.LUT P3, RZ, R184, 0xff, RZ, 0xc0, !PT ;  /* 0x000000ffb8ff7812 */ /* 0x000fe2000786c0ff */
[----:B------:R-:W-:-:S04]  /*54f0*/  FFMA.FTZ R184, R200, R191, R193 ;  /* 0x000000bfc8b87223 */ /* 0x000fc800000100c1 */
[----:B------:R-:W-:-:S04]  /*5500*/  FADD.FTZ R184, R232, -R184 ;  /* 0x800000b8e8b87221 */ /* 0x000fc80000010000 */
[----:B------:R-:W-:Y:S01]  /*5510*/  FMUL.FTZ R185, R5, R184 ;  /* 0x000000b805b97220 */ /* 0x000fe20000410000 */
[----:B------:R-:W-:-:S05]  /*5520*/  @P5 PRMT R184, RZ, 0x5410, R182 ;  /* 0x00005410ffb85816 */ /* 0x000fca00000000b6 */
[----:B------:R-:W-:-:S05]  /*5530*/  @P5 FADD.FTZ R185, R185, R184 ;  /* 0x000000b8b9b95221 */ /* 0x000fca0000010000 */
[----:B------:R-:W-:-:S04]  /*5540*/  @P4 F2FP.BF16.PACK_AB R184, RZ, R185 ;  /* 0x000000b9ffb8423e */ /* 0x000fc800000010ff */
[----:B------:R-:W-:Y:S01]  /*5550*/  @P4 PRMT R162, R184, 0x7610, R162 ;  /* 0x00007610b8a24816 */ /* 0x000fe200000000a2 */
[----:B------:R-:W-:-:S05]  /*5560*/  FMUL.FTZ R184, R185, c[0x0][0x1e8] ;  /* 0x00007a00b9b87a20 */ /* 0x000fca0000410000 */
[----:B------:R-:W-:Y:S02]  /*5570*/  @P2 FSEL R185, R184, RZ, P6 ;  /* 0x000000ffb8b92208 */ /* 0x000fe40003000000 */
[----:B------:R-:W-:Y:S02]  /*5580*/  @P2 LOP3.LUT P6, RZ, R29, 0xff00, RZ, 0xc0, !PT ;  /* 0x0000ff001dff2812 */ /* 0x000fe400078cc0ff */
[----:B------:R-:W-:-:S04]  /*5590*/  @P2 F2FP.BF16.PACK_AB R185, RZ, R185 ;  /* 0x000000b9ffb9223e */ /* 0x000fc800000010ff */
[----:B------:R-:W-:Y:S01]  /*55a0*/  @P2 PRMT R170, R185, 0x7610, R170 ;  /* 0x00007610b9aa2816 */ /* 0x000fe200000000aa */
        /* <DEDUP_REMOVED lines=12> */
[-CC-:B------:R-:W-:Y:S02]  /*5670*/  FFMA.FTZ R186, R208, R191.reuse, R193.reuse ;  /* 0x000000bfd0ba7223 */ /* 0x180fe400000100c1 */
[----:B------:R-:W-:Y:S02]  /*5680*/  FFMA.FTZ R191, R212, R191, R193 ;  /* 0x000000bfd4bf7223 */ /* 0x000fe400000100c1 */
[----:B------:R-:W-:Y:S02]  /*5690*/  FADD.FTZ R186, R226, -R186 ;  /* 0x800000bae2ba7221 */ /* 0x000fe40000010000 */
[----:B------:R-:W-:Y:S02]  /*56a0*/  FADD.FTZ R191, R218, -R191 ;  /* 0x800000bfdabf7221 */ /* 0x000fe40000010000 */
[C---:B------:R-:W-:Y:S01]  /*56b0*/  FMUL.FTZ R187, R5.reuse, R186 ;  /* 0x000000ba05bb7220 */ /* 0x040fe20000410000 */
[----:B------:R-:W-:Y:S01]  /*56c0*/  @P5 PRMT R186, RZ, 0x5410, R183 ;  /* 0x00005410ffba5816 */ /* 0x000fe200000000b7 */
[----:B------:R-:W-:-:S02]  /*56d0*/  FMUL.FTZ R5, R5, R191 ;  /* 0x000000bf05057220 */ /* 0x000fc40000410000 */
[----:B------:R-:W-:Y:S02]  /*56e0*/  IMAD.MOV.U32 R191, RZ, RZ, 0x10 ;  /* 0x00000010ffbf7424 */ /* 0x000fe400078e00ff */
[----:B------:R-:W-:-:S05]  /*56f0*/  @P5 FADD.FTZ R187, R187, R186 ;  /* 0x000000babbbb5221 */ /* 0x000fca0000010000 */
[----:B------:R-:W-:Y:S01]  /*5700*/  @P4 F2FP.BF16.PACK_AB R186, RZ, R187 ;  /* 0x000000bbffba423e */ /* 0x000fe200000010ff */
[----:B------:R-:W-:-:S03]  /*5710*/  FMUL.FTZ R187, R187, c[0x0][0x1e8] ;  /* 0x00007a00bbbb7a20 */ /* 0x000fc60000410000 */
[----:B------:R-:W-:Y:S02]  /*5720*/  @P4 PRMT R163, R186, 0x7610, R163 ;  /* 0x00007610baa34816 */ /* 0x000fe400000000a3 */
[----:B------:R-:W-:-:S04]  /*5730*/  @P2 FSEL R186, R187, RZ, P6 ;  /* 0x000000ffbbba2208 */ /* 0x000fc80003000000 */
[----:B------:R-:W-:-:S04]  /*5740*/  @P2 F2FP.BF16.PACK_AB R186, RZ, R186 ;  /* 0x000000baffba223e */ /* 0x000fc800000010ff */
[----:B------:R-:W-:Y:S02]  /*5750*/  @P2 PRMT R171, R186, 0x7610, R171 ;  /* 0x00007610baab2816 */ /* 0x000fe400000000ab */
[----:B------:R-:W-:-:S05]  /*5760*/  @P5 PRMT R186, RZ, 0x7610, R183 ;  /* 0x00007610ffba5816 */ /* 0x000fca00000000b7 */
[----:B------:R-:W-:Y:S01]  /*5770*/  @P5 FADD.FTZ R5, R5, R186 ;  /* 0x000000ba05055221 */ /* 0x000fe20000010000 */
[----:B------:R-:W-:-:S04]  /*5780*/  LOP3.LUT P5, RZ, R31, 0xff, RZ, 0xc0, !PT ;  /* 0x000000ff1fff7812 */ /* 0x000fc800078ac0ff */
[----:B------:R-:W-:Y:S02]  /*5790*/  FSEL R186, R184, RZ, P5 ;  /* 0x000000ffb8ba7208 */ /* 0x000fe40002800000 */
[----:B------:R-:W-:Y:S01]  /*57a0*/  @P4 F2FP.BF16.PACK_AB R184, RZ, R5 ;  /* 0x00000005ffb8423e */ /* 0x000fe200000010ff */
[----:B------:R-:W-:Y:S01]  /*57b0*/  FMUL.FTZ R5, R5, c[0x0][0x1e8] ;  /* 0x00007a0005057a20 */ /* 0x000fe20000410000 */
[----:B------:R-:W-:Y:S02]  /*57c0*/  LOP3.LUT P5, RZ, R31, 0xff00, RZ, 0xc0, !PT ;  /* 0x0000ff001fff7812 */ /* 0x000fe400078ac0ff */
[----:B------:R-:W-:Y:S02]  /*57d0*/  @P4 PRMT R163, R163, 0x5410, R184 ;  /* 0x00005410a3a34816 */ /* 0x000fe400000000b8 */
[----:B------:R-:W-:Y:S02]  /*57e0*/  ISETP.NE.U32.AND P4, PT, RZ, c[0x0][0x258], PT ;  /* 0x00009600ff007a0c */ /* 0x000fe40003f85070 */
[----:B------:R-:W-:-:S02]  /*57f0*/  FSEL R185, R185, RZ, P5 ;  /* 0x000000ffb9b97208 */ /* 0x000fc40002800000 */
[----:B------:R-:W-:Y:S02]  /*5800*/  ISETP.NE.AND.EX P4, PT, RZ, c[0x0][0x25c], PT, P4 ;  /* 0x00009700ff007a0c */ /* 0x000fe40003f85340 */
[----:B------:R-:W-:-:S11]  /*5810*/  F2FP.BF16.PACK_AB R186, R185, R186 ;  /* 0x000000bab9ba723e */ /* 0x000fd600000010ff */
[----:B------:R-:W-:-:S05]  /*5820*/  @P4 IMAD.WIDE.U32 R184, R2, R191, c[0x0][0x258] ;  /* 0x0000960002b84625 */ /* 0x000fca00078e00bf */
[----:B------:R0:W-:Y:S02]  /*5830*/  @P4 STG.E.128 [R184.64], R160 ;  /* 0x000000a0b8004986 */ /* 0x0001e4000c101d04 */
[----:B0-----:R-:W-:Y:S02]  /*5840*/  FSEL R184, R190, RZ, P3 ;  /* 0x000000ffbeb87208 */ /* 0x001fe40001800000 */
[----:B------:R-:W-:-:S04]  /*5850*/  LOP3.LUT P3, RZ, R30, 0xff0000, RZ, 0xc0, !PT ;  /* 0x00ff00001eff7812 */ /* 0x000fc8000786c0ff */
[----:B------:R-:W-:Y:S02]  /*5860*/  FSEL R185, R192, RZ, P3 ;  /* 0x000000ffc0b97208 */ /* 0x000fe40001800000 */
[----:B------:R-:W-:-:S04]  /*5870*/  LOP3.LUT P3, RZ, R30, 0xff000000, RZ, 0xc0, !PT ;  /* 0xff0000001eff7812 */ /* 0x000fc8000786c0ff */
[----:B------:R-:W-:Y:S02]  /*5880*/  FSEL R189, R189, RZ, P3 ;  /* 0x000000ffbdbd7208 */ /* 0x000fe40001800000 */
[----:B------:R-:W-:Y:S02]  /*5890*/  LOP3.LUT P3, RZ, R30, 0xff00, RZ, 0xc0, !PT ;  /* 0x0000ff001eff7812 */ /* 0x000fe4000786c0ff */
[----:B------:R-:W-:Y:S02]  /*58a0*/  F2FP.BF16.PACK_AB R185, R189, R185 ;  /* 0x000000b9bdb9723e */ /* 0x000fe400000010ff */
[----:B------:R-:W-:Y:S02]  /*58b0*/  FSEL R188, R188, RZ, P3 ;  /* 0x000000ffbcbc7208 */ /* 0x000fe40001800000 */
[----:B------:R-:W-:Y:S02]  /*58c0*/  LOP3.LUT P3, RZ, R31, 0xff0000, RZ, 0xc0, !PT ;  /* 0x00ff00001fff7812 */ /* 0x000fe4000786c0ff */
[----:B------:R-:W-:-:S02]  /*58d0*/  F2FP.BF16.PACK_AB R184, R188, R184 ;  /* 0x000000b8bcb8723e */ /* 0x000fc400000010ff */
[----:B------:R-:W-:Y:S02]  /*58e0*/  FSEL R187, R187, RZ, P3 ;  /* 0x000000ffbbbb7208 */ /* 0x000fe40001800000 */
[----:B------:R-:W-:-:S04]  /*58f0*/  LOP3.LUT P3, RZ, R31, 0xff000000, RZ, 0xc0, !PT ;  /* 0xff0000001fff7812 */ /* 0x000fc8000786c0ff */
[----:B------:R-:W-:Y:S02]  /*5900*/  FSEL R188, R5, RZ, P3 ;  /* 0x000000ff05bc7208 */ /* 0x000fe40001800000 */
[----:B------:R-:W-:Y:S02]  /*5910*/  @P2 LOP3.LUT P3, RZ, R29, 0xff000000, RZ, 0xc0, !PT ;  /* 0xff0000001dff2812 */ /* 0x000fe4000786c0ff */
[----:B------:R-:W-:Y:S01]  /*5920*/  F2FP.BF16.PACK_AB R187, R188, R187 ;  /* 0x000000bbbcbb723e */ /* 0x000fe200000010ff */
[----:B------:R-:W-:Y:S01]  /*5930*/  IMAD.WIDE.U32 R188, R2, R191, c[0x0][0x248] ;  /* 0x0000920002bc7625 */ /* 0x000fe200078e00bf */
[----:B------:R-:W-:-:S04]  /*5940*/  @P2 FSEL R5, R5, RZ, P3 ;  /* 0x000000ff05052208 */ /* 0x000fc80001800000 */
[----:B------:R0:W-:Y:S01]  /*5950*/  STG.E.128 [R188.64], R184 ;  /* 0x000000b8bc007986 */ /* 0x0001e2000c101d04 */
[----:B------:R-:W-:-:S04]  /*5960*/  @P2 F2FP.BF16.PACK_AB R5, RZ, R5 ;  /* 0x00000005ff05223e */ /* 0x000fc800000010ff */
[----:B------:R-:W-:Y:S02]  /*5970*/  @P2 PRMT R171, R171, 0x5410, R5 ;  /* 0x00005410abab2816 */ /* 0x000fe40000000005 */
[----:B0-----:R-:W-:-:S04]  /*5980*/  @P2 LEA R184, P3, R2, c[0x0][0x250], 0x4 ;  /* 0x0000940002b82a11 */ /* 0x001fc800078620ff */
[----:B------:R-:W-:-:S05]  /*5990*/  @P2 LEA.HI.X R185, R2, c[0x0][0x254], RZ, 0x4, P3 ;  /* 0x0000950002b92a11 */ /* 0x000fca00018f24ff */
[----:B------:R0:W-:Y:S04]  /*59a0*/  @P2 STG.E.128 [R184.64], R168 ;  /* 0x000000a8b8002986 */ /* 0x0001e8000c101d04 */
.L_x_103:
[----:B------:R-:W-:Y:S05]  /*59b0*/  BSYNC B1 ;  /* 0x0000000000017941 */ /* 0x000fea0003800000 */
.L_x_102:
[----:B------:R-:W-:-:S05]  /*59c0*/  MOV R2, c[0x0][0x160] ;  /* 0x0000580000027a02 */ /* 0x000fca0000000f00 */
[----:B------:R-:W-:-:S05]  /*59d0*/  IMAD R3, R2, 0x4, R3 ;  /* 0x0000000402037824 */ /* 0x000fca00078e0203 */
[----:B------:R-:W-:-:S13]  /*59e0*/  ISETP.GE.AND P2, PT, R3, c[0x0][0x164], PT ;  /* 0x0000590003007a0c */ /* 0x000fda0003f46270 */
[----:B012--5:R-:W-:Y:S01]  /*59f0*/  @P2 CALL.REL.NOINC `(.L_x_85) ;  /* 0x0000001000002944 */ /* 0x027fe20003c00000 */
[----:B------:R-:W-:Y:S05]  /*5a00*/  BRA `(.L_x_104) ;  /* 0xffffb4b000007947 */ /* 0x000fea000383ffff */
.L_x_85:
[----:B------:R-:W-:Y:S05]  /*5a10*/  BSYNC B0 ;  /* 0x0000000000007941 */ /* 0x000fea0003800000 */
.L_x_84:
[----:B------:R-:W0:Y:S01]  /*5a20*/  S2R R184, SR_TID.X ;  /* 0x0000000000b87919 */ /* 0x000e220000002100 */
[----:B------:R-:W-:Y:S01]  /*5a30*/  WARPSYNC 0xffffffff ;  /* 0xffffffff00007948 */ /* 0x000fe20003800000 */
[----:B------:R-:W-:Y:S01]  /*5a40*/  BSSY B0, `(.L_x_105) ;  /* 0x00000c9000007945 */ /* 0x000fe20003800000 */
[----:B0-----:R-:W-:Y:S02]  /*5a50*/  SHF.R.U32.HI R0, RZ, 0x5, R184 ;  /* 0x00000005ff007819 */ /* 0x001fe400000116b8 */
[----:B------:R-:W-:Y:S02]  /*5a60*/  LOP3.LUT R2, R184, 0x1f, RZ, 0xc0, !PT ;  /* 0x0000001fb8027812 */ /* 0x000fe400078ec0ff */
[----:B------:R-:W-:-:S04]  /*5a70*/  SHF.L.U32 R3, R0, 0x7, RZ ;  /* 0x0000000700037819 */ /* 0x000fc800000006ff */
[----:B------:R-:W-:-:S05]  /*5a80*/  LOP3.LUT R0, R3, 0xffffff80, R2, 0xe2, !PT ;  /* 0xffffff8003007812 */ /* 0x000fca00078ee202 */
[----:B------:R-:W-:-:S05]  /*5a90*/  IMAD.SHL.U32 R2, R0, 0x20, RZ ;  /* 0x0000002000027824 */ /* 0x000fca00078e00ff */
        /* <DEDUP_REMOVED lines=91> */
[----:B------:R0:W-:Y:S04]  /*6050*/  STS.128 [R2], R36 ;  /* 0x0000002402007388 */ /* 0x0001e80000000c00 */
[----:B------:R-:W-:Y:S04]  /*6060*/  STS.128 [R2+0x10], R164 ;  /* 0x000010a402007388 */ /* 0x000fe80000000c00 */
[----:B------:R-:W-:Y:S04]  /*6070*/  STS.128 [R2+0x400], R136 ;  /* 0x0004008802007388 */ /* 0x000fe80000000c00 */
[----:B------:R-:W-:Y:S04]  /*6080*/  STS.128 [R2+0x410], R140 ;  /* 0x0004108c02007388 */ /* 0x000fe80000000c00 */
[----:B------:R-:W-:Y:S01]  /*6090*/  STS.128 [R2+0x800], R144 ;  /* 0x0008009002007388 */ /* 0x000fe20000000c00 */
[----:B0-----:R-:W-:-:S03]  /*60a0*/  FADD.FTZ R39, R3, R10 ;  /* 0x0000000a03277221 */ /* 0x001fc60000010000 */
        /* <DEDUP_REMOVED lines=45> */
[----:B------:R-:W-:Y:S04]  /*6380*/  STS.128 [R2+0x800], R116 ;  /* 0x0008007402007388 */ /* 0x000fe80000000c00 */
        /* <DEDUP_REMOVED lines=15> */
[----:B------:R-:W-:Y:S01]  /*6480*/  IADD3.X R3, RZ, RZ, RZ, P0, !PT ;  /* 0x000000ffff037210 */ /* 0x000fe200007fe4ff */
[----:B------:R-:W-:Y:S01]  /*6490*/  IMAD.SHL.U32 R2, R4, 0x4, RZ ;  /* 0x0000000404027824 */ /* 0x000fe200078e00ff */
[----:B------:R-:W-:Y:S02]  /*64a0*/  LOP3.LUT P0, RZ, R68, 0xffffff80, RZ, 0xc0, !PT ;  /* 0xffffff8044ff7812 */ /* 0x000fe4000780c0ff */
[----:B------:R-:W-:-:S02]  /*64b0*/  SHF.L.U64.HI R3, R4, 0x2, R3 ;  /* 0x0000000204037819 */ /* 0x000fc40000010203 */
[C---:B------:R-:W-:Y:S02]  /*64c0*/  IADD3 R10, P1, R2.reuse, c[0x0][0x228], RZ ;  /* 0x00008a00020a7a10 */ /* 0x040fe40007f3e0ff */
[C---:B------:R-:W-:Y:S02]  /*64d0*/  IADD3 R8, P2, R2.reuse, c[0x0][0x220], RZ ;  /* 0x0000880002087a10 */ /* 0x040fe40007f5e0ff */
[C---:B------:R-:W-:Y:S02]  /*64e0*/  IADD3 R4, P3, R2.reuse, c[0x0][0x238], RZ ;  /* 0x00008e0002047a10 */ /* 0x040fe40007f7e0ff */
[----:B------:R-:W-:Y:S02]  /*64f0*/  IADD3 R2, P4, R2, c[0x0][0x230], RZ ;  /* 0x00008c0002027a10 */ /* 0x000fe40007f9e0ff */
[C---:B------:R-:W-:Y:S02]  /*6500*/  IADD3.X R9, R3.reuse, c[0x0][0x224], RZ, P2, !PT ;  /* 0x0000890003097a10 */ /* 0x040fe400017fe4ff */
        /* <DEDUP_REMOVED lines=8> */
[----:B------:R-:W-:Y:S01]  /*6590*/  MOV R32, R10 ;  /* 0x0000000a00207202 */ /* 0x000fe20000000f00 */
[----:B------:R-:W-:Y:S01]  /*65a0*/  IMAD.MOV.U32 R33, RZ, RZ, R11 ;  /* 0x000000ffff217224 */ /* 0x000fe200078e000b */
[----:B------:R-:W-:Y:S01]  /*65b0*/  MOV R34, R8 ;  /* 0x0000000800227202 */ /* 0x000fe20000000f00 */
[----:B------:R-:W-:Y:S01]  /*65c0*/  IMAD.MOV.U32 R35, RZ, RZ, R9 ;  /* 0x000000ffff237224 */ /* 0x000fe200078e0009 */
[----:B------:R-:W-:Y:S01]  /*65d0*/  MOV R36, R4 ;  /* 0x0000000400247202 */ /* 0x000fe20000000f00 */
[----:B------:R-:W-:Y:S01]  /*65e0*/  IMAD.MOV.U32 R37, RZ, RZ, R5 ;  /* 0x000000ffff257224 */ /* 0x000fe200078e0005 */
[----:B------:R0:W-:Y:S01]  /*65f0*/  STG.E [R32.64], R75 ;  /* 0x0000004b20007986 */ /* 0x0001e2000c101904 */
[----:B------:R-:W-:-:S02]  /*6600*/  IADD3 R8, P1, R8, 0x200, RZ ;  /* 0x0000020008087810 */ /* 0x000fc40007f3e0ff */
[----:B------:R-:W-:Y:S01]  /*6610*/  IADD3 R10, P0, R10, 0x200, RZ ;  /* 0x000002000a0a7810 */ /* 0x000fe20007f1e0ff */
[----:B------:R1:W-:Y:S01]  /*6620*/  STG.E [R34.64], R39 ;  /* 0x0000002722007986 */ /* 0x0003e2000c101904 */
[----:B------:R-:W-:Y:S01]  /*6630*/  IADD3 R4, P2, R4, 0x200, RZ ;  /* 0x0000020004047810 */ /* 0x000fe20007f5e0ff */
[----:B------:R-:W-:Y:S01]  /*6640*/  IMAD.X R9, RZ, RZ, R9, P1 ;  /* 0x000000ffff097224 */ /* 0x000fe200008e0609 */
[----:B------:R-:W-:Y:S01]  /*6650*/  IADD3.X R11, RZ, R11, RZ, P0, !PT ;  /* 0x0000000bff0b7210 */ /* 0x000fe200007fe4ff */
[----:B------:R1:W-:Y:S01]  /*6660*/  STG.E [R36.64], R107 ;  /* 0x0000006b24007986 */ /* 0x0003e2000c101904 */
[----:B------:R-:W-:Y:S02]  /*6670*/  IADD3.X R5, RZ, R5, RZ, P2, !PT ;  /* 0x00000005ff057210 */ /* 0x000fe400017fe4ff */
[----:B0-----:R-:W-:Y:S01]  /*6680*/  MOV R32, R2 ;  /* 0x0000000200207202 */ /* 0x001fe20000000f00 */
[----:B------:R-:W-:Y:S01]  /*6690*/  IMAD.MOV.U32 R33, RZ, RZ, R3 ;  /* 0x000000ffff217224 */ /* 0x000fe200078e0003 */
[----:B------:R-:W-:-:S04]  /*66a0*/  IADD3 R2, P3, R2, 0x200, RZ ;  /* 0x0000020002027810 */ /* 0x000fc80007f7e0ff */
[----:B------:R1:W-:Y:S01]  /*66b0*/  STG.E [R32.64], R105 ;  /* 0x0000006920007986 */ /* 0x0003e2000c101904 */
[----:B------:R-:W-:-:S03]  /*66c0*/  IMAD.X R3, RZ, RZ, R3, P3 ;  /* 0x000000ffff037224 */ /* 0x000fc600018e0603 */
.L_x_106:
[----:B------:R-:W-:Y:S05]  /*66d0*/  BSYNC B0 ;  /* 0x0000000000007941 */ /* 0x000fea0003800000 */
.L_x_105:
[----:B------:R-:W-:Y:S01]  /*66e0*/  FADD.FTZ R85, RZ, R85 ;  /* 0x00000055ff557221 */ /* 0x000fe20000010000 */
[----:B-1----:R-:W-:Y:S01]  /*66f0*/  LDS R35, [R184.X4+0x1200] ;  /* 0x00120000b8237984 */ /* 0x002fe20000004800 */
[----:B------:R-:W-:Y:S01]  /*6700*/  FADD.FTZ R51, RZ, R51 ;  /* 0x00000033ff337221 */ /* 0x000fe20000010000 */
[----:B------:R-:W-:Y:S01]  /*6710*/  BSSY B0, `(.L_x_107) ;  /* 0x000009e000007945 */ /* 0x000fe20003800000 */
[----:B------:R-:W-:Y:S01]  /*6720*/  FADD.FTZ R53, RZ, R53 ;  /* 0x00000035ff357221 */ /* 0x000fe20000010000 */
[----:B------:R-:W-:Y:S01]  /*6730*/  LDS R32, [R184.X4+0xe00] ;  /* 0x000e0000b8207984 */ /* 0x000fe20000004800 */
[----:B------:R-:W-:Y:S01]  /*6740*/  FADD.FTZ R55, RZ, R55 ;  /* 0x00000037ff377221 */ /* 0x000fe20000010000 */
[C---:B------:R-:W-:Y:S01]  /*6750*/  ISETP.GE.U32.AND P0, PT, R68.reuse, 0x200, PT ;  /* 0x000002004400780c */ /* 0x040fe20003f06070 */
[----:B------:R-:W-:Y:S01]  /*6760*/  FADD.FTZ R92, R85, R92 ;  /* 0x0000005c555c7221 */ /* 0x000fe20000010000 */
[----:B------:R-:W-:Y:S01]  /*6770*/  LDS R37, [R184.X4+0x1400] ;  /* 0x00140000b8257984 */ /* 0x000fe20000004800 */
[----:B------:R-:W-:Y:S01]  /*6780*/  FADD.FTZ R60, RZ, R60 ;  /* 0x0000003cff3c7221 */ /* 0x000fe20000010000 */
[C---:B------:R-:W-:Y:S01]  /*6790*/  ISETP.GE.U32.AND P1, PT, R68.reuse, 0x280, PT ;  /* 0x000002804400780c */ /* 0x040fe20003f26070 */
[----:B------:R-:W-:Y:S01]  /*67a0*/  FADD.FTZ R61, RZ, R61 ;  /* 0x0000003dff3d7221 */ /* 0x000fe20000010000 */
[----:B------:R-:W-:Y:S01]  /*67b0*/  LDS R39, [R184.X4+0x1600] ;  /* 0x00160000b8277984 */ /* 0x000fe20000004800 */
[----:B------:R-:W-:Y:S01]  /*67c0*/  FADD.FTZ R51, R51, R86 ;  /* 0x0000005633337221 */ /* 0x000fe20000010000 */
[C---:B------:R-:W-:Y:S01]  /*67d0*/  ISETP.GE.U32.AND P2, PT, R68.reuse, 0x300, PT ;  /* 0x000003004400780c */ /* 0x040fe20003f46070 */
[----:B------:R-:W-:Y:S01]  /*67e0*/  FADD.FTZ R88, R53, R88 ;  /* 0x0000005835587221 */ /* 0x000fe20000010000 */
[----:B------:R-:W-:Y:S01]  /*67f0*/  LDS R75, [R184.X4+0x2a00] ;  /* 0x002a0000b84b7984 */ /* 0x000fe20000004800 */
[----:B------:R-:W-:Y:S01]  /*6800*/  FADD.FTZ R90, R55, R90 ;  /* 0x0000005a375a7221 */ /* 0x000fe20000010000 */
[----:B------:R-:W-:Y:S01]  /*6810*/  ISETP.GE.U32.AND P3, PT, R68, 0x380, PT ;  /* 0x000003804400780c */ /* 0x000fe20003f66070 */
[----:B------:R-:W-:Y:S01]  /*6820*/  FADD.FTZ R31, R92, R31 ;  /* 0x0000001f5c1f7221 */ /* 0x000fe20000010000 */
[----:B------:R-:W-:Y:S01]  /*6830*/  LDS R53, [R184.X4+0x1a00] ;  /* 0x001a0000b8357984 */ /* 0x000fe20000004800 */
[----:B------:R-:W-:Y:S01]  /*6840*/  FADD.FTZ R67, R60, R67 ;  /* 0x000000433c437221 */ /* 0x000fe20000010000 */
[----:B------:R-:W-:Y:S01]  /*6850*/  ISETP.GE.U32.AND P4, PT, R68, 0x400, PT ;  /* 0x000004004400780c */ /* 0x000fe20003f86070 */
[----:B------:R-:W-:Y:S01]  /*6860*/  FADD.FTZ R61, R61, R66 ;  /* 0x000000423d3d7221 */ /* 0x000fe20000010000 */
[----:B------:R-:W-:Y:S01]  /*6870*/  LDS R55, [R184.X4+0x1c00] ;  /* 0x001c0000b8377984 */ /* 0x000fe20000004800 */
[----:B------:R-:W-:-:S02]  /*6880*/  FADD.FTZ R57, RZ, R57 ;  /* 0x00000039ff397221 */ /* 0x000fc40000010000 */
[----:B------:R-:W-:Y:S01]  /*6890*/  FADD.FTZ R59, RZ, R59 ;  /* 0x0000003bff3b7221 */ /* 0x000fe20000010000 */
[----:B------:R-:W-:Y:S01]  /*68a0*/  LDS R85, [R184.X4+0x3200] ;  /* 0x00320000b8557984 */ /* 0x000fe20000004800 */
[----:B------:R-:W-:Y:S02]  /*68b0*/  FADD.FTZ R52, RZ, R52 ;  /* 0x00000034ff347221 */ /* 0x000fe40000010000 */
[----:B------:R-:W-:Y:S02]  /*68c0*/  FADD.FTZ R51, R51, R94 ;  /* 0x0000005e33337221 */ /* 0x000fe40000010000 */
[----:B------:R-:W-:Y:S02]  /*68d0*/  FADD.FTZ R47, R88, R47 ;  /* 0x0000002f582f7221 */ /* 0x000fe40000010000 */
[----:B------:R-:W-:Y:S02]  /*68e0*/  FADD.FTZ R45, R90, R45 ;  /* 0x0000002d5a2d7221 */ /* 0x000fe40000010000 */
[----:B------:R-:W-:-:S02]  /*68f0*/  FADD.FTZ R31, R31, R0 ;  /* 0x000000001f1f7221 */ /* 0x000fc40000010000 */
[----:B------:R-:W-:Y:S01]  /*6900*/  FADD.FTZ R67, R67, R50 ;  /* 0x0000003243437221 */ /* 0x000fe20000010000 */
[----:B------:R-:W0:Y:S01]  /*6910*/  LDS R0, [R184.X4+0x200] ;  /* 0x00020000b8007984 */ /* 0x000e220000004800 */
[----:B------:R-:W-:Y:S02]  /*6920*/  FADD.FTZ R61, R61, R48 ;  /* 0x000000303d3d7221 */ /* 0x000fe40000010000 */
[----:B------:R-:W-:Y:S02]  /*6930*/  FADD.FTZ R57, R57, R62 ;  /* 0x0000003e39397221 */ /* 0x000fe40000010000 */
[----:B------:R-:W-:Y:S02]  /*6940*/  FADD.FTZ R59, R59, R64 ;  /* 0x000000403b3b7221 */ /* 0x000fe40000010000 */
[----:B------:R-:W-:Y:S02]  /*6950*/  FADD.FTZ R52, R52, R87 ;  /* 0x0000005734347221 */ /* 0x000fe40000010000 */
[----:B------:R-:W-:Y:S01]  /*6960*/  FADD.FTZ R51, R51, R30 ;  /* 0x0000001e33337221 */ /* 0x000fe20000010000 */
[----:B------:R-:W-:Y:S01]  /*6970*/  LDS R87, [R184.X4+0x3400] ;  /* 0x00340000b8577984 */ /* 0x000fe20000004800 */
[----:B------:R-:W-:-:S02]  /*6980*/  FADD.FTZ R47, R47, R26 ;  /* 0x0000001a2f2f7221 */ /* 0x000fc40000010000 */
[----:B------:R-:W-:Y:S01]  /*6990*/  FADD.FTZ R45, R45, R20 ;  /* 0x000000142d2d7221 */ /* 0x000fe20000010000 */
[----:B------:R-:W-:Y:S01]  /*69a0*/  LDS R26, [R184.X4+0x800] ;  /* 0x00080000b81a7984 */ /* 0x000fe20000004800 */
[----:B------:R-:W-:Y:S02]  /*69b0*/  FADD.FTZ R93, RZ, R93 ;  /* 0x0000005dff5d7221 */ /* 0x000fe40000010000 */
[----:B------:R-:W-:Y:S01]  /*69c0*/  FADD.FTZ R67, R67, R28 ;  /* 0x0000001c43437221 */ /* 0x000fe20000010000 */
[----:B------:R-:W-:Y:S01]  /*69d0*/  LDS R20, [R184.X4+0x600] ;  /* 0x00060000b8147984 */ /* 0x000fe20000004800 */
[----:B------:R-:W-:Y:S02]  /*69e0*/  FADD.FTZ R61, R61, R18 ;  /* 0x000000123d3d7221 */ /* 0x000fe40000010000 */
[----:B------:R-:W-:Y:S01]  /*69f0*/  FADD.FTZ R54, RZ, R54 ;  /* 0x00000036ff367221 */ /* 0x000fe20000010000 */
[----:B------:R-:W1:Y:S01]  /*6a00*/  LDS R18, [R184.X4+0x400] ;  /* 0x00040000b8127984 */ /* 0x000e620000004800 */
[----:B------:R-:W-:-:S02]  /*6a10*/  FADD.FTZ R84, RZ, R84 ;  /* 0x00000054ff547221 */ /* 0x000fc40000010000 */
[----:B------:R-:W-:Y:S01]  /*6a20*/  FADD.FTZ R81, RZ, R81 ;  /* 0x00000051ff517221 */ /* 0x000fe20000010000 */
[----:B------:R-:W2:Y:S01]  /*6a30*/  LDS R28, [R184.X4+0xa00] ;  /* 0x000a0000b81c7984 */ /* 0x000ea20000004800 */
[----:B------:R-:W-:Y:S02]  /*6a40*/  FADD.FTZ R52, R52, R49 ;  /* 0x0000003134347221 */ /* 0x000fe40000010000 */
[----:B------:R-:W-:Y:S01]  /*6a50*/  FADD.FTZ R56, RZ, R56 ;  /* 0x00000038ff387221 */ /* 0x000fe20000010000 */
[----:B------:R-:W3:Y:S01]  /*6a60*/  LDS R30, [R184.X4+0xc00] ;  /* 0x000c0000b81e7984 */ /* 0x000ee20000004800 */
[----:B------:R-:W-:Y:S02]  /*6a70*/  FADD.FTZ R80, R93, R80 ;  /* 0x000000505d507221 */ /* 0x000fe40000010000 */
[----:B------:R-:W-:Y:S01]  /*6a80*/  FADD.FTZ R58, RZ, R58 ;  /* 0x0000003aff3a7221 */ /* 0x000fe20000010000 */
[----:B------:R-:W4:Y:S01]  /*6a90*/  LDS R49, [R184.X4+0x1800] ;  /* 0x00180000b8317984 */ /* 0x000f220000004800 */
[----:B------:R-:W-:-:S02]  /*6aa0*/  FADD.FTZ R70, R57, R70 ;  /* 0x0000004639467221 */ /* 0x000fc40000010000 */
[----:B------:R-:W-:Y:S01]  /*6ab0*/  FADD.FTZ R72, R59, R72 ;  /* 0x000000483b487221 */ /* 0x000fe20000010000 */
[----:B------:R-:W5:Y:S01]  /*6ac0*/  LDS R57, [R184.X4+0x1e00] ;  /* 0x001e0000b8397984 */ /* 0x000f620000004800 */
[----:B------:R-:W-:Y:S02]  /*6ad0*/  FADD.FTZ R38, RZ, R38 ;  /* 0x00000026ff267221 */ /* 0x000fe40000010000 */
[----:B------:R-:W-:Y:S01]  /*6ae0*/  FADD.FTZ R89, R54, R89 ;  /* 0x0000005936597221 */ /* 0x000fe20000010000 */
[----:B------:R-:W2:Y:S01]  /*6af0*/  LDS R59, [R184.X4+0x2200] ;  /* 0x00220000b83b7984 */ /* 0x000ea20000004800 */
[----:B------:R-:W-:Y:S02]  /*6b00*/  FADD.FTZ R91, R84, R91 ;  /* 0x0000005b545b7221 */ /* 0x000fe40000010000 */
[----:B------:R-:W-:Y:S01]  /*6b10*/  FADD.FTZ R56, R56, R63 ;  /* 0x0000003f38387221 */ /* 0x000fe20000010000 */
[----:B------:R-:W-:Y:S01]  /*6b20*/  LDS R93, [R184.X4+0x3a00] ;  /* 0x003a0000b85d7984 */ /* 0x000fe20000004800 */
[----:B------:R-:W-:-:S02]  /*6b30*/  FADD.FTZ R58, R58, R65 ;  /* 0x000000413a3a7221 */ /* 0x000fc40000010000 */
[----:B------:R-:W-:Y:S01]  /*6b40*/  FADD.FTZ R80, R80, R69 ;  /* 0x0000004550507221 */ /* 0x000fe20000010000 */
[----:B------:R-:W3:Y:S01]  /*6b50*/  LDS R63, [R184.X4+0x2400] ;  /* 0x00240000b83f7984 */ /* 0x000ee20000004800 */
[----:B------:R-:W-:Y:S02]  /*6b60*/  FADD.FTZ R76, RZ, R76 ;  /* 0x0000004cff4c7221 */ /* 0x000fe40000010000 */
[----:B------:R-:W-:Y:S01]  /*6b70*/  FADD.FTZ R38, R38, R83 ;  /* 0x0000005326267221 */ /* 0x000fe20000010000 */
[----:B------:R-:W4:Y:S01]  /*6b80*/  LDS R65, [R184.X4+0x2600] ;  /* 0x00260000b8417984 */ /* 0x000f220000004800 */
[----:B------:R-:W-:Y:S02]  /*6b90*/  FADD.FTZ R78, RZ, R78 ;  /* 0x0000004eff4e7221 */ /* 0x000fe40000010000 */
[----:B------:R-:W-:Y:S01]  /*6ba0*/  FADD.FTZ R104, R81, R104 ;  /* 0x0000006851687221 */ /* 0x000fe20000010000 */
[----:B------:R-:W4:Y:S01]  /*6bb0*/  LDS R69, [R184.X4+0x2800] ;  /* 0x00280000b8457984 */ /* 0x000f220000004800 */
[----:B------:R-:W-:-:S02]  /*6bc0*/  FADD.FTZ R46, R89, R46 ;  /* 0x0000002e592e7221 */ /* 0x000fc40000010000 */
[----:B------:R-:W-:Y:S01]  /*6bd0*/  FADD.FTZ R44, R91, R44 ;  /* 0x0000002c5b2c7221 */ /* 0x000fe20000010000 */
[----:B------:R-:W4:Y:S01]  /*6be0*/  LDS R81, [R184.X4+0x2c00] ;  /* 0x002c0000b8517984 */ /* 0x000f220000004800 */
[----:B------:R-:W-:Y:S02]  /*6bf0*/  FADD.FTZ R76, R76, R95 ;  /* 0x0000005f4c4c7221 */ /* 0x000fe40000010000 */
[----:B------:R-:W-:Y:S01]  /*6c00*/  FADD.FTZ R78, R78, R97 ;  /* 0x000000614e4e7221 */ /* 0x000fe20000010000 */
[----:B------:R-:W4:Y:S01]  /*6c10*/  LDS R83, [R184.X4+0x2e00] ;  /* 0x002e0000b8537984 */ /* 0x000f220000004800 */
[----:B------:R-:W-:Y:S02]  /*6c20*/  FADD.FTZ R77, RZ, R77 ;  /* 0x0000004dff4d7221 */ /* 0x000fe40000010000 */
[----:B------:R-:W-:Y:S01]  /*6c30*/  FADD.FTZ R79, RZ, R79 ;  /* 0x0000004fff4f7221 */ /* 0x000fe20000010000 */
[----:B------:R1:W4:Y:S01]  /*6c40*/  LDS R89, [R184.X4+0x3600] ;  /* 0x00360000b8597984 */ /* 0x0003220000004800 */
[----:B------:R-:W-:-:S02]  /*6c50*/  FADD.FTZ R82, RZ, R82 ;  /* 0x00000052ff527221 */ /* 0x000fc40000010000 */
[----:B0-----:R-:W-:Y:S01]  /*6c60*/  FADD.FTZ R0, RZ, R0 ;  /* 0x00000000ff007221 */ /* 0x001fe20000010000 */
[----:B------:R0:W0:Y:S01]  /*6c70*/  LDS R91, [R184.X4+0x3800] ;  /* 0x00380000b85b7984 */ /* 0x0000220000004800 */
[----:B------:R-:W-:Y:S02]  /*6c80*/  FADD.FTZ R77, R77, R100 ;  /* 0x000000644d4d7221 */ /* 0x000fe40000010000 */
[----:B------:R-:W-:Y:S01]  /*6c90*/  FADD.FTZ R79, R79, R102 ;  /* 0x000000664f4f7221 */ /* 0x000fe20000010000 */
[----:B------:R0:W0:Y:S01]  /*6ca0*/  LDS R95, [R184.X4+0x3c00] ;  /* 0x003c0000b85f7984 */ /* 0x0000220000004800 */
[----:B------:R-:W-:Y:S02]  /*6cb0*/  FADD.FTZ R82, R82, R99 ;  /* 0x0000006352527221 */ /* 0x000fe40000010000 */
[----:B-1----:R-:W-:Y:S01]  /*6cc0*/  FADD.FTZ R18, RZ, R18 ;  /* 0x00000012ff127221 */ /* 0x002fe20000010000 */
[----:B------:R1:W0:Y:S01]  /*6cd0*/  LDS R97, [R184.X4+0x3e00] ;  /* 0x003e0000b8617984 */ /* 0x0002220000004800 */
[----:B------:R-:W-:-:S02]  /*6ce0*/  FADD.FTZ R20, RZ, R20 ;  /* 0x00000014ff147221 */ /* 0x000fc40000010000 */
[----:B------:R-:W-:Y:S02]  /*6cf0*/  FADD.FTZ R0, R0, R35 ;  /* 0x0000002300007221 */ /* 0x000fe40000010000 */
[----:B------:R-:W-:Y:S02]  /*6d00*/  FADD.FTZ R26, RZ, R26 ;  /* 0x0000001aff1a7221 */ /* 0x000fe40000010000 */
[----:B--2---:R-:W-:Y:S02]  /*6d10*/  FADD.FTZ R28, RZ, R28 ;  /* 0x0000001cff1c7221 */ /* 0x004fe40000010000 */
[----:B---3--:R-:W-:Y:S02]  /*6d20*/  FADD.FTZ R30, RZ, R30 ;  /* 0x0000001eff1e7221 */ /* 0x008fe40000010000 */
[----:B------:R-:W-:Y:S02]  /*6d30*/  FADD.FTZ R32, RZ, R32 ;  /* 0x00000020ff207221 */ /* 0x000fe40000010000 */
        /* <DEDUP_REMOVED lines=11> */
[----:B----4-:R-:W-:Y:S02]  /*6df0*/  FADD.FTZ R26, R26, R49 ;  /* 0x000000311a1a7221 */ /* 0x010fe40000010000 */
[----:B------:R-:W-:-:S02]  /*6e00*/  FADD.FTZ R28, R28, R53 ;  /* 0x000000351c1c7221 */ /* 0x000fc40000010000 */
[----:B------:R-:W-:Y:S02]  /*6e10*/  FADD.FTZ R30, R30, R55 ;  /* 0x000000371e1e7221 */ /* 0x000fe40000010000 */
[----:B-----5:R-:W-:Y:S02]  /*6e20*/  FADD.FTZ R32, R32, R57 ;  /* 0x0000003920207221 */ /* 0x020fe40000010000 */
        /* <DEDUP_REMOVED lines=22> */
[----:B------:R-:W-:Y:S01]  /*6f90*/  FADD.FTZ R85, R0, R85 ;  /* 0x0000005500557221 */ /* 0x000fe20000010000 */
[----:B------:R-:W-:Y:S05]  /*6fa0*/  @!P6 BRA `(.L_x_108) ;  /* 0x000001400000e947 */ /* 0x000fea0003800000 */
[----:B01----:R-:W-:Y:S01]  /*6fb0*/  MOV R6, R10 ;  /* 0x0000000a00067202 */ /* 0x003fe20000000f00 */
[----:B------:R-:W-:Y:S01]  /*6fc0*/  IMAD.MOV.U32 R7, RZ, RZ, R11 ;  /* 0x000000ffff077224 */ /* 0x000fe200078e000b */
[----:B------:R-:W-:Y:S01]  /*6fd0*/  MOV R12, R8 ;  /* 0x00000008000c7202 */ /* 0x000fe20000000f00 */
[----:B------:R-:W-:Y:S01]  /*6fe0*/  IMAD.MOV.U32 R13, RZ, RZ, R9 ;  /* 0x000000ffff0d7224 */ /* 0x000fe200078e0009 */
[----:B------:R-:W-:Y:S02]  /*6ff0*/  IADD3 R10, P6, R10, 0x200, RZ ;  /* 0x000002000a0a7810 */ /* 0x000fe40007fde0ff */
[----:B------:R0:W-:Y:S02]  /*7000*/  STG.E [R6.64], R43 ;  /* 0x0000002b06007986 */ /* 0x0001e4000c101904 */
[----:B------:R-:W-:Y:S02]  /*7010*/  IADD3.X R11, RZ, R11, RZ, P6, !PT ;  /* 0x0000000bff0b7210 */ /* 0x000fe400037fe4ff */
[----:B------:R1:W-:Y:S01]  /*7020*/  STG.E [R12.64], R51 ;  /* 0x000000330c007986 */ /* 0x0003e2000c101904 */
[----:B------:R-:W-:-:S05]  /*7030*/  IADD3 R8, P6, R8, 0x200, RZ ;  /* 0x0000020008087810 */ /* 0x000fca0007fde0ff */
[----:B------:R-:W-:Y:S01]  /*7040*/  IMAD.X R9, RZ, RZ, R9, P6 ;  /* 0x000000ffff097224 */ /* 0x000fe200030e0609 */
[----:B0-----:R-:W-:Y:S01]  /*7050*/  MOV R6, R4 ;  /* 0x0000000400067202 */ /* 0x001fe20000000f00 */
[----:B------:R-:W-:Y:S01]  /*7060*/  IMAD.MOV.U32 R7, RZ, RZ, R5 ;  /* 0x000000ffff077224 */ /* 0x000fe200078e0005 */
[----:B------:R-:W-:Y:S02]  /*7070*/  IADD3 R4, P6, R4, 0x200, RZ ;  /* 0x0000020004047810 */ /* 0x000fe40007fde0ff */
[----:B-1----:R-:W-:Y:S01]  /*7080*/  MOV R12, R2 ;  /* 0x00000002000c7202 */ /* 0x002fe20000000f00 */
[--C-:B------:R-:W-:Y:S01]  /*7090*/  IMAD.MOV.U32 R13, RZ, RZ, R3.reuse ;  /* 0x000000ffff0d7224 */ /* 0x100fe200078e0003 */
[----:B------:R0:W-:Y:S01]  /*70a0*/  STG.E [R6.64], R85 ;  /* 0x0000005506007986 */ /* 0x0001e2000c101904 */
[----:B------:R-:W-:Y:S02]  /*70b0*/  IADD3.X R5, RZ, R5, RZ, P6, !PT ;  /* 0x00000005ff057210 */ /* 0x000fe400037fe4ff */
[----:B------:R-:W-:Y:S01]  /*70c0*/  IADD3 R2, P6, R2, 0x200, RZ ;  /* 0x0000020002027810 */ /* 0x000fe20007fde0ff */
[----:B------:R0:W-:Y:S04]  /*70d0*/  STG.E [R12.64], R101 ;  /* 0x000000650c007986 */ /* 0x0001e8000c101904 */
[----:B------:R-:W-:-:S03]  /*70e0*/  IMAD.X R3, RZ, RZ, R3, P6 ;  /* 0x000000ffff037224 */ /* 0x000fc600030e0603 */
.L_x_108:
[----:B01----:R-:W-:Y:S05]  /*70f0*/  BSYNC B0 ;  /* 0x0000000000007941 */ /* 0x003fea0003800000 */
.L_x_107:
[----:B------:R-:W-:Y:S01]  /*7100*/  BSSY B0, `(.L_x_109) ;  /* 0x0000017000007945 */ /* 0x000fe20003800000 */
[----:B------:R-:W-:Y:S01]  /*7110*/  FADD.FTZ R87, R18, R87 ;  /* 0x0000005712577221 */ /* 0x000fe20000010000 */
        /* <DEDUP_REMOVED lines=10> */
[----:B------:R1:W-:Y:S02]  /*71c0*/  STG.E [R12.64], R27 ;  /* 0x0000001b0c007986 */ /* 0x0003e4000c101904 */
[----:B------:R-:W-:Y:S01]  /*71d0*/  IMAD.X R9, RZ, RZ, R9, P5 ;  /* 0x000000ffff097224 */ /* 0x000fe200028e0609 */
[----:B------:R-:W-:Y:S01]  /*71e0*/  IADD3.X R11, RZ, R11, RZ, P6, !PT ;  /* 0x0000000bff0b7210 */ /* 0x000fe200037fe4ff */
[----:B------:R1:W-:Y:S01]  /*71f0*/  STG.E [R14.64], R87 ;  /* 0x000000570e007986 */ /* 0x0003e2000c101904 */
[----:B------:R-:W-:Y:S02]  /*7200*/  IADD3 R4, P6, R4, 0x200, RZ ;  /* 0x0000020004047810 */ /* 0x000fe40007fde0ff */
[----:B0-----:R-:W-:Y:S01]  /*7210*/  MOV R6, R2 ;  /* 0x0000000200067202 */ /* 0x001fe20000000f00 */
[----:B------:R-:W-:Y:S01]  /*7220*/  IMAD.MOV.U32 R7, RZ, RZ, R3 ;  /* 0x000000ffff077224 */ /* 0x000fe200078e0003 */
[----:B------:R-:W-:-:S02]  /*7230*/  IADD3 R2, P5, R2, 0x200, RZ ;  /* 0x0000020002027810 */ /* 0x000fc40007fbe0ff */
[----:B------:R-:W-:Y:S02]  /*7240*/  IADD3.X R5, RZ, R5, RZ, P6, !PT ;  /* 0x00000005ff057210 */ /* 0x000fe400037fe4ff */
[----:B------:R1:W-:Y:S01]  /*7250*/  STG.E [R6.64], R21 ;  /* 0x0000001506007986 */ /* 0x0003e2000c101904 */
[----:B------:R-:W-:-:S03]  /*7260*/  IMAD.X R3, RZ, RZ, R3, P5 ;  /* 0x000000ffff037224 */ /* 0x000fc600028e0603 */
.L_x_110:
[----:B------:R-:W-:Y:S05]  /*7270*/  BSYNC B0 ;  /* 0x0000000000007941 */ /* 0x000fea0003800000 */
.L_x_109:
[----:B------:R-:W-:Y:S01]  /*7280*/  BSSY B0, `(.L_x_111) ;  /* 0x0000017000007945 */ /* 0x000fe20003800000 */
[----:B------:R-:W-:Y:S01]  /*7290*/  FADD.FTZ R89, R20, R89 ;  /* 0x0000005914597221 */ /* 0x000fe20000010000 */
[----:B------:R-:W-:Y:S05]  /*72a0*/  @!P0 BRA `(.L_x_112) ;  /* 0x0000014000008947 */ /* 0x000fea0003800000 */
[----:B-1----:R-:W-:Y:S01]  /*72b0*/  MOV R6, R10 ;  /* 0x0000000a00067202 */ /* 0x002fe20000000f00 */
        /* <DEDUP_REMOVED lines=9> */
[----:B------:R-:W-:Y:S02]  /*7350*/  IADD3.X R11, RZ, R11, RZ, P6, !PT ;  /* 0x0000000bff0b7210 */ /* 0x000fe400037fe4ff */
[----:B------:R-:W-:Y:S01]  /*7360*/  IADD3 R4, P0, R4, 0x200, RZ ;  /* 0x0000020004047810 */ /* 0x000fe20007f1e0ff */
[----:B------:R1:W-:Y:S01]  /*7370*/  STG.E [R14.64], R89 ;  /* 0x000000590e007986 */ /* 0x0003e2000c101904 */
[----:B------:R-:W-:Y:S02]  /*7380*/  IMAD.X R9, RZ, RZ, R9, P5 ;  /* 0x000000ffff097224 */ /* 0x000fe400028e0609 */
[----:B------:R-:W-:Y:S01]  /*7390*/  IADD3.X R5, RZ, R5, RZ, P0, !PT ;  /* 0x00000005ff057210 */ /* 0x000fe200007fe4ff */
[----:B0-----:R-:W-:Y:S01]  /*73a0*/  IMAD.MOV.U32 R7, RZ, RZ, R3 ;  /* 0x000000ffff077224 */ /* 0x001fe200078e0003 */
[----:B------:R-:W-:-:S02]  /*73b0*/  MOV R6, R2 ;  /* 0x0000000200067202 */ /* 0x000fc40000000f00 */
[----:B------:R-:W-:-:S03]  /*73c0*/  IADD3 R2, P6, R2, 0x200, RZ ;  /* 0x0000020002027810 */ /* 0x000fc60007fde0ff */
[----:B------:R1:W-:Y:S02]  /*73d0*/  STG.E [R6.64], R77 ;  /* 0x0000004d06007986 */ /* 0x0003e4000c101904 */
[----:B------:R-:W-:-:S03]  /*73e0*/  IMAD.X R3, RZ, RZ, R3, P6 ;  /* 0x000000ffff037224 */ /* 0x000fc600030e0603 */
.L_x_112:
[----:B------:R-:W-:Y:S05]  /*73f0*/  BSYNC B0 ;  /* 0x0000000000007941 */ /* 0x000fea0003800000 */
.L_x_111:
        /* <DEDUP_REMOVED lines=23> */
.L_x_114:
[----:B------:R-:W-:Y:S05]  /*7570*/  BSYNC B0 ;  /* 0x0000000000007941 */ /* 0x000fea0003800000 */
.L_x_113:
        /* <DEDUP_REMOVED lines=23> */
.L_x_116:
[----:B------:R-:W-:Y:S05]  /*76f0*/  BSYNC B0 ;  /* 0x0000000000007941 */ /* 0x000fea0003800000 */
.L_x_115:
        /* <DEDUP_REMOVED lines=23> */
.L_x_118:
[----:B------:R-:W-:Y:S05]  /*7870*/  BSYNC B0 ;  /* 0x0000000000007941 */ /* 0x000fea0003800000 */
.L_x_117:
[----:B------:R-:W-:Y:S05]  /*7880*/  @!P4 EXIT ;  /* 0x000000000000c94d */ /* 0x000fea0003800000 */
[----:B------:R-:W-:Y:S01]  /*7890*/  FADD.FTZ R97, R32, R97 ;  /* 0x0000006120617221 */ /* 0x000fe20000010000 */
[----:B------:R-:W-:Y:S04]  /*78a0*/  STG.E [R10.64], R61 ;  /* 0x0000003d0a007986 */ /* 0x000fe8000c101904 */
[----:B------:R-:W-:Y:S04]  /*78b0*/  STG.E [R8.64], R31 ;  /* 0x0000001f08007986 */ /* 0x000fe8000c101904 */
[----:B------:R-:W-:Y:S04]  /*78c0*/  STG.E [R4.64], R97 ;  /* 0x0000006104007986 */ /* 0x000fe8000c101904 */
[----:B------:R-:W-:Y:S01]  /*78d0*/  STG.E [R2.64], R19 ;  /* 0x0000001302007986 */ /* 0x000fe2000c101904 */
[----:B------:R-:W-:Y:S05]  /*78e0*/  EXIT ;  /* 0x000000000000794d */ /* 0x000fea0003800000 */
.L_x_94:
[----:B------:R-:W-:Y:S01]  /*78f0*/  HFMA2.MMA R189, -RZ, RZ, 0, 1.847743988037109375e-06 ;  /* 0x0000001fffbd7435 */ /* 0x000fe200000001ff */
[----:B------:R-:W-:Y:S01]  /*7900*/  MOV R185, R222 ;  /* 0x000000de00b97202 */ /* 0x000fe20000000f00 */
[----:B------:R-:W-:Y:S01]  /*7910*/  IMAD.MOV.U32 R186, RZ, RZ, 0x1 ;  /* 0x00000001ffba7424 */ /* 0x000fe200078e00ff */
[----:B------:R-:W-:Y:S01]  /*7920*/  MOV R184, 0x7950 ;  /* 0x0000795000b87802 */ /* 0x000fe20000000f00 */
[----:B------:R-:W-:-:S02]  /*7930*/  IMAD.MOV.U32 R188, RZ, RZ, -0x1 ;  /* 0xffffffffffbc7424 */ /* 0x000fc400078e00ff */
[----:B-----5:R-:W-:Y:S05]  /*7940*/  CALL.REL.NOINC `($__internal_4_$__cuda_sm70_shflsync_bfly_p) ;  /* 0x0000046000007944 */ /* 0x020fea0003c00000 */
[----:B-1----:R-:W-:Y:S01]  /*7950*/  MOV R187, R186 ;  /* 0x000000ba00bb7202 */ /* 0x002fe20000000f00 */
[----:B------:R-:W-:Y:S05]  /*7960*/  BRA `(.L_x_119) ;  /* 0xffffbbd000007947 */ /* 0x000fea000383ffff */
.L_x_95:
[----:B------:R-:W-:Y:S01]  /*7970*/  HFMA2.MMA R186, -RZ, RZ, 0, 5.9604644775390625e-08 ;  /* 0x00000001ffba7435 */ /* 0x000fe200000001ff */
[----:B------:R-:W-:Y:S01]  /*7980*/  IMAD.MOV.U32 R185, RZ, RZ, R223 ;  /* 0x000000ffffb97224 */ /* 0x000fe200078e00df */
[----:B------:R-:W-:Y:S01]  /*7990*/  MOV R188, 0xffffffff ;  /* 0xffffffff00bc7802 */ /* 0x000fe20000000f00 */
[----:B------:R-:W-:Y:S01]  /*79a0*/  IMAD.MOV.U32 R189, RZ, RZ, 0x1f ;  /* 0x0000001fffbd7424 */ /* 0x000fe200078e00ff */
[----:B------:R-:W-:-:S02]  /*79b0*/  MOV R184, 0x79d0 ;  /* 0x000079d000b87802 */ /* 0x000fc40000000f00 */
[----:B01---5:R-:W-:Y:S05]  /*79c0*/  CALL.REL.NOINC `($__internal_4_$__cuda_sm70_shflsync_bfly_p) ;  /* 0x000003e000007944 */ /* 0x023fea0003c00000 */
[----:B------:R-:W-:Y:S01]  /*79d0*/  FADD.FTZ R222, R187, R222 ;  /* 0x000000debbde7221 */ /* 0x000fe20000010000 */
[----:B------:R-:W-:Y:S01]  /*79e0*/  HFMA2.MMA R189, -RZ, RZ, 0, 1.847743988037109375e-06 ;  /* 0x0000001fffbd7435 */ /* 0x000fe200000001ff */
[----:B-1----:R-:W-:Y:S01]  /*79f0*/  FADD.FTZ R223, R223, R186 ;  /* 0x000000badfdf7221 */ /* 0x002fe20000010000 */
[----:B------:R-:W-:Y:S01]  /*7a00*/  MOV R184, 0x7a50 ;  /* 0x00007a5000b87802 */ /* 0x000fe20000000f00 */
[----:B------:R-:W-:Y:S01]  /*7a10*/  IMAD.MOV.U32 R186, RZ, RZ, 0x2 ;  /* 0x00000002ffba7424 */ /* 0x000fe200078e00ff */
[----:B------:R-:W-:Y:S01]  /*7a20*/  MOV R185, R222 ;  /* 0x000000de00b97202 */ /* 0x000fe20000000f00 */
[----:B------:R-:W-:-:S02]  /*7a30*/  IMAD.MOV.U32 R188, RZ, RZ, -0x1 ;  /* 0xffffffffffbc7424 */ /* 0x000fc400078e00ff */
[----:B------:R-:W-:Y:S05]  /*7a40*/  CALL.REL.NOINC `($__internal_4_$__cuda_sm70_shflsync_bfly_p) ;  /* 0x0000036000007944 */ /* 0x000fea0003c00000 */
[----:B------:R-:W-:Y:S01]  /*7a50*/  HFMA2.MMA R189, -RZ, RZ, 0, 1.847743988037109375e-06 ;  /* 0x0000001fffbd7435 */ /* 0x000fe200000001ff */
[----:B-1----:R-:W-:Y:S01]  /*7a60*/  IMAD.MOV.U32 R187, RZ, RZ, R186 ;  /* 0x000000ffffbb7224 */ /* 0x002fe200078e00ba */
[----:B------:R-:W-:Y:S01]  /*7a70*/  MOV R185, R223 ;  /* 0x000000df00b97202 */ /* 0x000fe20000000f00 */
[----:B------:R-:W-:Y:S01]  /*7a80*/  IMAD.MOV.U32 R186, RZ, RZ, 0x2 ;  /* 0x00000002ffba7424 */ /* 0x000fe200078e00ff */
[----:B------:R-:W-:Y:S01]  /*7a90*/  MOV R184, 0x7ac0 ;  /* 0x00007ac000b87802 */ /* 0x000fe20000000f00 */
[----:B------:R-:W-:-:S02]  /*7aa0*/  IMAD.MOV.U32 R188, RZ, RZ, -0x1 ;  /* 0xffffffffffbc7424 */ /* 0x000fc400078e00ff */
[----:B------:R-:W-:Y:S05]  /*7ab0*/  CALL.REL.NOINC `($__internal_4_$__cuda_sm70_shflsync_bfly_p) ;  /* 0x000002f000007944 */ /* 0x000fea0003c00000 */
[----:B------:R-:W-:Y:S01]  /*7ac0*/  FADD.FTZ R222, R187, R222 ;  /* 0x000000debbde7221 */ /* 0x000fe20000010000 */
[----:B------:R-:W-:Y:S01]  /*7ad0*/  MOV R188, 0xffffffff ;  /* 0xffffffff00bc7802 */ /* 0x000fe20000000f00 */
[----:B-1----:R-:W-:Y:S01]  /*7ae0*/  FADD.FTZ R223, R223, R186 ;  /* 0x000000badfdf7221 */ /* 0x002fe20000010000 */
[----:B------:R-:W-:Y:S01]  /*7af0*/  MOV R186, 0x4 ;  /* 0x0000000400ba7802 */ /* 0x000fe20000000f00 */
[----:B------:R-:W-:Y:S01]  /*7b00*/  IMAD.MOV.U32 R189, RZ, RZ, 0x1f ;  /* 0x0000001fffbd7424 */ /* 0x000fe200078e00ff */
[----:B------:R-:W-:Y:S01]  /*7b10*/  MOV R184, 0x7b40 ;  /* 0x00007b4000b87802 */ /* 0x000fe20000000f00 */
[----:B------:R-:W-:-:S02]  /*7b20*/  IMAD.MOV.U32 R185, RZ, RZ, R222 ;  /* 0x000000ffffb97224 */ /* 0x000fc400078e00de */
[----:B------:R-:W-:Y:S05]  /*7b30*/  CALL.REL.NOINC `($__internal_4_$__cuda_sm70_shflsync_bfly_p) ;  /* 0x0000027000007944 */ /* 0x000fea0003c00000 */
[----:B-1----:R-:W-:Y:S01]  /*7b40*/  MOV R187, R186 ;  /* 0x000000ba00bb7202 */ /* 0x002fe20000000f00 */
[----:B------:R-:W-:Y:S01]  /*7b50*/  HFMA2.MMA R186, -RZ, RZ, 0, 2.384185791015625e-07 ;  /* 0x00000004ffba7435 */ /* 0x000fe200000001ff */
[----:B------:R-:W-:Y:S01]  /*7b60*/  IMAD.MOV.U32 R185, RZ, RZ, R223 ;  /* 0x000000ffffb97224 */ /* 0x000fe200078e00df */
[----:B------:R-:W-:Y:S01]  /*7b70*/  MOV R188, 0xffffffff ;  /* 0xffffffff00bc7802 */ /* 0x000fe20000000f00 */
[----:B------:R-:W-:Y:S01]  /*7b80*/  IMAD.MOV.U32 R189, RZ, RZ, 0x1f ;  /* 0x0000001fffbd7424 */ /* 0x000fe200078e00ff */
[----:B------:R-:W-:-:S02]  /*7b90*/  MOV R184, 0x7bb0 ;  /* 0x00007bb000b87802 */ /* 0x000fc40000000f00 */
[----:B------:R-:W-:Y:S05]  /*7ba0*/  CALL.REL.NOINC `($__internal_4_$__cuda_sm70_shflsync_bfly_p) ;  /* 0x0000020000007944 */ /* 0x000fea0003c00000 */
        /* <DEDUP_REMOVED lines=24> */
[----:B------:R-:W-:Y:S01]  /*7d30*/  HFMA2.MMA R186, -RZ, RZ, 0, 9.5367431640625e-07 ;  /* 0x00000010ffba7435 */ /* 0x000fe200000001ff */
[----:B------:R-:W-:Y:S01]  /*7d40*/  IMAD.MOV.U32 R185, RZ, RZ, R223 ;  /* 0x000000ffffb97224 */ /* 0x000fe200078e00df */
[----:B------:R-:W-:Y:S01]  /*7d50*/  MOV R188, 0xffffffff ;  /* 0xffffffff00bc7802 */ /* 0x000fe20000000f00 */
[----:B------:R-:W-:Y:S01]  /*7d60*/  IMAD.MOV.U32 R189, RZ, RZ, 0x1f ;  /* 0x0000001fffbd7424 */ /* 0x000fe200078e00ff */
[----:B------:R-:W-:-:S02]  /*7d70*/  MOV R184, 0x7d90 ;  /* 0x00007d9000b87802 */ /* 0x000fc40000000f00 */
[----:B------:R-:W-:Y:S05]  /*7d80*/  CALL.REL.NOINC `($__internal_4_$__cuda_sm70_shflsync_bfly_p) ;  /* 0x0000002000007944 */ /* 0x000fea0003c00000 */
[----:B-1----:R-:W-:Y:S01]  /*7d90*/  IMAD.MOV.U32 R184, RZ, RZ, R186 ;  /* 0x000000ffffb87224 */ /* 0x002fe200078e00ba */
[----:B------:R-:W-:Y:S05]  /*7da0*/  BRA `(.L_x_120) ;  /* 0xffffb8b000007947 */ /* 0x000fea000383ffff */
        .weak           $__internal_4_$__cuda_sm70_shflsync_bfly_p
        .type           $__internal_4_$__cuda_sm70_shflsync_bfly_p,@function
        .size           $__internal_4_$__cuda_sm70_shflsync_bfly_p,(.L_x_2542 - $__internal_4_$__cuda_sm70_shflsync_bfly_p)
$__internal_4_$__cuda_sm70_shflsync_bfly_p:
[----:B------:R-:W-:Y:S04]  /*7db0*/  WARPSYNC R188 ;  /* 0x000000bc00007348 */ /* 0x000fe80003800000 */
[----:B------:R0:W1:Y:S02]  /*7dc0*/  SHFL.BFLY PT, R186, R185, R186, R189 ;  /* 0x0c0000bab9ba7389 */ /* 0x00006400000e00bd */
[----:B0-----:R-:W-:-:S06]  /*7dd0*/  HFMA2.MMA R185, -RZ, RZ, 0, 0 ;  /* 0x00000000ffb97435 */ /* 0x001fcc00000001ff */
[----:B------:R-:W-:Y:S05]  /*7de0*/  RET.REL.NODEC R184 `(_ZN10layer_norm31ln_parallel_residual_bwd_kernelINS_13Kernel_traitsI13__nv_bfloat16S2_S2_S2_fjLj1024ELj1ELj4ELj1ELj16ENS_18Kernel_traits_baseILj1024ES2_S2_S2_S2_fjLj128EEEEELb1ELb0ELb0EEEvNS_9BwdParamsE) ;  /* 0xffff8210b8007950 */ /* 0x000fea0003c3ffff */
.L_x_121:
        /* <DEDUP_REMOVED lines=9> */
.L_x_2542:


//--------------------- .text._ZN10layer_norm31ln_parallel_residual_bwd_kernelINS_13Kernel_traitsI13__nv_bfloat16S2_S2_S2_fjLj1024ELj1ELj4ELj1ELj16ENS_18Kernel_traits_baseILj1024ES2_S2_S2_S2_fjLj128EEEEELb1ELb0ELb1EEEvNS_9BwdParamsE --------------------------
	.section	.text._ZN10layer_norm31ln_parallel_residual_bwd_kernelINS_13Kernel_traitsI13__nv_bfloat16S2_S2_S2_fjLj1024ELj1ELj4ELj1ELj16ENS_18Kernel_traits_baseILj1024ES2_S2_S2_S2_fjLj128EEEEELb1ELb0ELb1EEEvNS_9BwdParamsE,"ax",@progbits
	.sectioninfo	@"SHI_REGISTERS=255"
	.align	128
        .global         _ZN10layer_norm31ln_parallel_residual_bwd_kernelINS_13Kernel_traitsI13__nv_bfloat16S2_S2_S2_fjLj1024ELj1ELj4ELj1ELj16ENS_18Kernel_traits_baseILj1024ES2_S2_S2_S2_fjLj128EEEEELb1ELb0ELb1EEEvNS_9BwdParamsE
        .type           _ZN10layer_norm31ln_parallel_residual_bwd_kernelINS_13Kernel_traitsI13__nv_bfloat16S2_S2_S2_fjLj1024ELj1ELj4ELj1ELj16ENS_18Kernel_traits_baseILj1024ES2_S2_S2_S2_fjLj128EEEEELb1ELb0ELb1EEEvNS_9BwdParamsE,@function
        .size           _ZN10layer_norm31ln_parallel_residual_bwd_kernelINS_13Kernel_traitsI13__nv_bfloat16S2_S2_S2_fjLj1024ELj1ELj4ELj1ELj16ENS_18Kernel_traits_baseILj1024ES2_S2_S2_S2_fjLj128EEEEELb1ELb0ELb1EEEvNS_9BwdParamsE,(.L_x_2543 - _ZN10layer_norm31ln_parallel_residual_bwd_kernelINS_13Kernel_traitsI13__nv_bfloat16S2_S2_S2_fjLj1024ELj1ELj4ELj1ELj16ENS_18Kernel_traits_baseILj1024ES2_S2_S2_S2_fjLj128EEEEELb1ELb0ELb1EEEvNS_9BwdParamsE)
        .other          _ZN10layer_norm31ln_parallel_residual_bwd_kernelINS_13Kernel_traitsI13__nv_bfloat16S2_S2_S2_fjLj1024ELj1ELj4ELj1ELj16ENS_18Kernel_traits_baseILj1024ES2_S2_S2_S2_fjLj128EEEEELb1ELb0ELb1EEEvNS_9BwdParamsE,@"STO_CUDA_ENTRY STV_DEFAULT"
_ZN10layer_norm31ln_parallel_residual_bwd_kernelINS_13Kernel_traitsI13__nv_bfloat16S2_S2_S2_fjLj1024ELj1ELj4ELj1ELj16ENS_18Kernel_traits_baseILj1024ES2_S2_S2_S2_fjLj128EEEEELb1ELb0ELb1EEEvNS_9BwdParamsE:
.text._ZN10layer_norm31ln_parallel_residual_bwd_kernelINS_13Kernel_traitsI13__nv_bfloat16S2_S2_S2_fjLj1024ELj1ELj4ELj1ELj16ENS_18Kernel_traits_baseILj1024ES2_S2_S2_S2_fjLj128EEEEELb1ELb0ELb1EEEvNS_9BwdParamsE:
        /* <DEDUP_REMOVED lines=75> */
.L_x_123:
        /* <DEDUP_REMOVED lines=16> */
[----:B------:R-:W-:Y:S01]  /*05b0*/  HFMA2.MMA R191, -RZ, RZ, 0, 0 ;  /* 0x00000000ffbf7435 */ /* 0x000fe200000001ff */
[----:B------:R-:W-:Y:S01]  /*05c0*/  MOV R243, RZ ;  /* 0x000000ff00f37202 */ /* 0x000fe20000000f00 */
        /* <DEDUP_REMOVED lines=12> */
[----:B------:R-:W-:Y:S01]  /*0690*/  MOV R185, RZ ;  /* 0x000000ff00b97202 */ /* 0x000fe20000000f00 */
[----:B-1----:R-:W-:Y:S01]  /*06a0*/  CS2R R8, SRZ ;  /* 0x0000000000087805 */ /* 0x002fe2000001ff00 */
        /* <DEDUP_REMOVED lines=33> */
[----:B------:R-:W-:Y:S01]  /*08c0*/  IMAD.MOV.U32 R180, RZ, RZ, RZ ;  /* 0x000000ffffb47224 */ /* 0x000fe200078e00ff */
[----:B--2---:R-:W-:-:S02]  /*08d0*/  PRMT R0, RZ, 0x5410, R12 ;  /* 0x00005410ff007816 */ /* 0x004fc4000000000c */
[----:B0-----:R-:W-:Y:S02]  /*08e0*/  PRMT R3, RZ, 0x7610, R12 ;  /* 0x00007610ff037816 */ /* 0x001fe4000000000c */
[--C-:B------:R-:W-:Y:S01]  /*08f0*/  PRMT R2, RZ, 0x5410, R13.reuse ;  /* 0x00005410ff027816 */ /* 0x100fe2000000000d */
[----:B------:R0:W-:Y:S04]  /*0900*/  STL [R1+0xdc], R0 ;  /* 0x0000dc0001007387 */ /* 0x0001e80000100800 */
[----:B------:R1:W-:Y:S01]  /*0910*/  STL [R1+0xd4], R3 ;  /* 0x0000d40301007387 */ /* 0x0003e20000100800 */
[----:B0-----:R-:W-:-:S03]  /*0920*/  PRMT R0, RZ, 0x7610, R13 ;  /* 0x00007610ff007816 */ /* 0x001fc6000000000d */
[----:B------:R0:W-:Y:S01]  /*0930*/  STL [R1+0xcc], R2 ;  /* 0x0000cc0201007387 */ /* 0x0001e20000100800 */
[----:B-1----:R-:W-:-:S03]  /*0940*/  PRMT R3, RZ, 0x5410, R14 ;  /* 0x00005410ff037816 */ /* 0x002fc6000000000e */
[----:B------:R1:W-:Y:S01]  /*0950*/  STL [R1+0xc4], R0 ;  /* 0x0000c40001007387 */ /* 0x0003e20000100800 */
[----:B0-----:R-:W-:-:S03]  /*0960*/  PRMT R2, RZ, 0x7610, R14 ;  /* 0x00007610ff027816 */ /* 0x001fc6000000000e */
[----:B------:R0:W-:Y:S01]  /*0970*/  STL [R1+0xbc], R3 ;  /* 0x0000bc0301007387 */ /* 0x0001e20000100800 */
[----:B-1----:R-:W-:-:S03]  /*0980*/  PRMT R0, RZ, 0x5410, R15 ;  /* 0x00005410ff007816 */ /* 0x002fc6000000000f */
[----:B------:R4:W-:Y:S04]  /*0990*/  STL [R1+0xb4], R2 ;  /* 0x0000b40201007387 */ /* 0x0009e80000100800 */
[----:B------:R1:W-:Y:S01]  /*09a0*/  STL [R1+0xac], R0 ;  /* 0x0000ac0001007387 */ /* 0x0003e20000100800 */
[----:B0-----:R-:W-:Y:S02]  /*09b0*/  PRMT R3, RZ, 0x7610, R15 ;  /* 0x00007610ff037816 */ /* 0x001fe4000000000f */
[----:B----4-:R-:W-:-:S03]  /*09c0*/  PRMT R2, RZ, 0x5410, R16 ;  /* 0x00005410ff027816 */ /* 0x010fc60000000010 */
        /* <DEDUP_REMOVED lines=16> */
[--C-:B---3--:R-:W-:Y:S02]  /*0ad0*/  PRMT R3, RZ, 0x5410, R20.reuse ;  /* 0x00005410ff037816 */ /* 0x108fe40000000014 */
        /* <DEDUP_REMOVED lines=14> */
[----:B-----5:R-:W-:-:S03]  /*0bc0*/  PRMT R0, RZ, 0x5410, R24 ;  /* 0x00005410ff007816 */ /* 0x020fc60000000018 */
        /* <DEDUP_REMOVED lines=54> */
[----:B------:R1:W-:Y:S01]  /*0f30*/  STL [R1+0x10], R2 ;  /* 0x0000100201007387 */ /* 0x0003e20000100800 */
[----:B------:R-:W-:-:S03]  /*0f40*/  PRMT R52, RZ, 0x5410, R48 ;  /* 0x00005410ff347816 */ /* 0x000fc60000000030 */
[----:B------:R2:W-:Y:S01]  /*0f50*/  STL [R1+0xc], R0 ;  /* 0x00000c0001007387 */ /* 0x0005e20000100800 */
[--C-:B0-----:R-:W-:Y:S02]  /*0f60*/  PRMT R3, RZ, 0x5410, R6.reuse ;  /* 0x00005410ff037816 */ /* 0x101fe40000000006 */
[----:B-1----:R-:W-:-:S03]  /*0f70*/  PRMT R2, RZ, 0x7610, R6 ;  /* 0x00007610ff027816 */ /* 0x002fc60000000006 */
[----:B------:R-:W-:Y:S01]  /*0f80*/  STL [R1+0x8], R3 ;  /* 0x0000080301007387 */ /* 0x000fe20000100800 */
[----:B--2---:R-:W-:-:S03]  /*0f90*/  PRMT R0, RZ, 0x5410, R7 ;  /* 0x00005410ff007816 */ /* 0x004fc60000000007 */
[----:B------:R0:W-:Y:S04]  /*0fa0*/  STL [R1+0x4], R2 ;  /* 0x0000040201007387 */ /* 0x0001e80000100800 */
[----:B------:R1:W-:Y:S04]  /*0fb0*/  STL [R1], R0 ;  /* 0x0000000001007387 */ /* 0x0003e80000100800 */
[----:B------:R2:W-:Y:S01]  /*0fc0*/  STL [R1+0x18], R52 ;  /* 0x0000183401007387 */ /* 0x0005e20000100800 */
[----:B------:R-:W-:Y:S01]  /*0fd0*/  PRMT R252, RZ, 0x7610, R7 ;  /* 0x00007610fffc7816 */ /* 0x000fe20000000007 */
[----:B0-----:R-:W-:Y:S01]  /*0fe0*/  CS2R R2, SRZ ;  /* 0x0000000000027805 */ /* 0x001fe2000001ff00 */
[----:B------:R-:W-:Y:S01]  /*0ff0*/  CS2R R4, SRZ ;  /* 0x0000000000047805 */ /* 0x000fe2000001ff00 */
[----:B------:R-:W-:Y:S01]  /*1000*/  CS2R R6, SRZ ;  /* 0x0000000000067805 */ /* 0x000fe2000001ff00 */
[----:B-1----:R-:W-:Y:S01]  /*1010*/  HFMA2.MMA R0, -RZ, RZ, 0, 0 ;  /* 0x00000000ff007435 */ /* 0x002fe200000001ff */
        /* <DEDUP_REMOVED lines=12> */
[----:B------:R-:W-:-:S02]  /*10e0*/  PRMT R251, RZ, 0x7610, R48 ;  /* 0x00007610fffb7816 */ /* 0x000fc40000000030 */
[--C-:B------:R-:W-:Y:S02]  /*10f0*/  PRMT R250, RZ, 0x5410, R49.reuse ;  /* 0x00005410fffa7816 */ /* 0x100fe40000000031 */
[----:B------:R-:W-:Y:S02]  /*1100*/  PRMT R249, RZ, 0x7610, R49 ;  /* 0x00007610fff97816 */ /* 0x000fe40000000031 */
[--C-:B------:R-:W-:Y:S02]  /*1110*/  PRMT R248, RZ, 0x5410, R50.reuse ;  /* 0x00005410fff87816 */ /* 0x100fe40000000032 */
[----:B------:R-:W-:Y:S02]  /*1120*/  PRMT R247, RZ, 0x7610, R50 ;  /* 0x00007610fff77816 */ /* 0x000fe40000000032 */
[--C-:B------:R-:W-:Y:S02]  /*1130*/  PRMT R246, RZ, 0x5410, R51.reuse ;  /* 0x00005410fff67816 */ /* 0x100fe40000000033 */
[----:B--2---:R-:W-:-:S02]  /*1140*/  PRMT R245, RZ, 0x7610, R51 ;  /* 0x00007610fff57816 */ /* 0x004fc40000000033 */
.L_x_129:
[----:B------:R-:W0:Y:S01]  /*1150*/  S2R R74, SR_TID.X ;  /* 0x00000000004a7919 */ /* 0x000e220000002100 */
[----:B------:R-:W-:Y:S01]  /*1160*/  IMAD R72, R181, c[0x0][0x168], RZ ;  /* 0x00005a00b5487a24 */ /* 0x000fe200078e02ff */
[----:B------:R-:W-:-:S02]  /*1170*/  MOV R232, 0x10 ;  /* 0x0000001000e87802 */ /* 0x000fc40000000f00 */
[----:B------:R-:W-:Y:S01]  /*1180*/  MOV R82, 0x4 ;  /* 0x0000000400527802 */ /* 0x000fe20000000f00 */
[----:B------:R-:W2:Y:S01]  /*1190*/  LDL R217, [R1+0xd0] ;  /* 0x0000d00001d97983 */ /* 0x000ea20000100800 */
[----:B------:R-:W-:-:S03]  /*11a0*/  SHF.R.S32.HI R73, RZ, 0x1f, R72 ;  /* 0x0000001fff497819 */ /* 0x000fc60000011448 */
[----:B------:R-:W3:Y:S01]  /*11b0*/  LDL R218, [R1+0xd4] ;  /* 0x0000d40001da7983 */ /* 0x000ee20000100800 */
[----:B------:R-:W-:-:S03]  /*11c0*/  LEA.HI R73, R73, R72, RZ, 0x3 ;  /* 0x0000004849497211 */ /* 0x000fc600078f18ff */
[----:B------:R-:W4:Y:S04]  /*11d0*/  LDL R227, [R1+0xc8] ;  /* 0x0000c80001e37983 */ /* 0x000f280000100800 */
[----:B------:R-:W2:Y:S04]  /*11e0*/  LDL R226, [R1+0xcc] ;  /* 0x0000cc0001e27983 */ /* 0x000ea80000100800 */
        /* <DEDUP_REMOVED lines=8> */
[C---:B------:R-:W-:Y:S01]  /*1270*/  IMAD.WIDE.U32 R72, R186.reuse, R232, c[0x0][0x188] ;  /* 0x00006200ba487625 */ /* 0x040fe200078e00e8 */
[----:B------:R-:W-:Y:S01]  /*1280*/  ISETP.NE.U32.AND P0, PT, RZ, c[0x0][0x250], PT ;  /* 0x00009400ff007a0c */ /* 0x000fe20003f05070 */
[----:B------:R-:W3:Y:S02]  /*1290*/  LDG.E.128 R76, [R76.64] ;  /* 0x000000044c4c7981 */ /* 0x000ee4000c1e1d00 */
[----:B------:R-:W-:Y:S01]  /*12a0*/  IMAD.WIDE R82, R181, R82, c[0x0][0x1a8] ;  /* 0x00006a00b5527625 */ /* 0x000fe200078e0252 */
[----:B------:R-:W1:Y:S01]  /*12b0*/  LDC.U8 R110, c[0x0][0x1f0] ;  /* 0x00007c00ff6e7b82 */ /* 0x000e620000000000 */
[----:B------:R-:W-:Y:S01]  /*12c0*/  MOV R235, 0x8 ;  /* 0x0000000800eb7802 */ /* 0x000fe20000000f00 */
[----:B0-----:R-:W4:Y:S01]  /*12d0*/  LDG.E.128 R72, [R72.64] ;  /* 0x0000000448487981 */ /* 0x001f22000c1e1d00 */
[----:B------:R-:W-:-:S03]  /*12e0*/  IMAD.WIDE.U32 R80, R186, R232, c[0x0][0x208] ;  /* 0x00008200ba507625 */ /* 0x000fc600078e00e8 */
[----:B------:R0:W4:Y:S04]  /*12f0*/  LDG.E R184, [R82.64] ;  /* 0x0000000452b87981 */ /* 0x000128000c1e1900 */
[----:B------:R-:W4:Y:S04]  /*1300*/  LDL R233, [R1+0xbc] ;  /* 0x0000bc0001e97983 */ /* 0x000f280000100800 */
[----:B------:R-:W4:Y:S04]  /*1310*/  LDL R231, [R1+0xb0] ;  /* 0x0000b00001e77983 */ /* 0x000f280000100800 */
[----:B0-----:R-:W4:Y:S01]  /*1320*/  LDG.E.128 R80, [R80.64] ;  /* 0x0000000450507981 */ /* 0x001f22000c1e1d00 */
[----:B------:R-:W-:-:S02]  /*1330*/  ISETP.NE.AND.EX P0, PT, RZ, c[0x0][0x254], PT, P0 ;  /* 0x00009500ff007a0c */ /* 0x000fc40003f05300 */
[C---:B------:R-:W-:Y:S01]  /*1340*/  IADD3 R182, R186.reuse, 0x20, RZ ;  /* 0x00000020bab67810 */ /* 0x040fe20007ffe0ff */
[----:B------:R-:W4:Y:S01]  /*1350*/  LDL R230, [R1+0xb4] ;  /* 0x0000b40001e67983 */ /* 0x000f220000100800 */
[----:B------:R-:W-:Y:S02]  /*1360*/  IADD3 R224, R186, 0x60, RZ ;  /* 0x00000060bae07810 */ /* 0x000fe40007ffe0ff */
[----:B-1----:R-:W-:Y:S01]  /*1370*/  ISETP.NE.AND P2, PT, R110, RZ, PT ;  /* 0x000000ff6e00720c */ /* 0x002fe20003f45270 */
[----:B------:R-:W4:Y:S04]  /*1380*/  LDL R229, [R1+0xa8] ;  /* 0x0000a80001e57983 */ /* 0x000f280000100800 */
[----:B------:R-:W4:Y:S02]  /*1390*/  LDL R228, [R1+0xac] ;  /* 0x0000ac0001e47983 */ /* 0x000f240000100800 */
[----:B------:R-:W-:-:S02]  /*13a0*/  @P0 IMAD.WIDE.U32 R112, R182, R235, c[0x0][0x198] ;  /* 0x00006600b6700625 */ /* 0x000fc400078e00eb */
[----:B------:R-:W4:Y:S04]  /*13b0*/  LDL R115, [R1+0xd8] ;  /* 0x0000d80001737983 */ /* 0x000f280000100800 */
[----:B------:R0:W5:Y:S01]  /*13c0*/  @P0 LDG.E.64 R152, [R112.64] ;  /* 0x0000000470980981 */ /* 0x000162000c1e1b00 */
[----:B------:R-:W-:-:S03]  /*13d0*/  ISETP.NE.U32.AND P1, PT, RZ, c[0x0][0x218], PT ;  /* 0x00008600ff007a0c */ /* 0x000fc60003f25070 */
[----:B------:R-:W4:Y:S04]  /*13e0*/  LDL R114, [R1+0xdc] ;  /* 0x0000dc0001727983 */ /* 0x000f280000100800 */
[----:B------:R-:W4:Y:S01]  /*13f0*/  LDL R237, [R1+0x48] ;  /* 0x0000480001ed7983 */ /* 0x000f220000100800 */
[----:B0-----:R-:W-:-:S03]  /*1400*/  @P0 IMAD.WIDE.U32 R112, R224, R235, c[0x0][0x198] ;  /* 0x00006600e0700625 */ /* 0x001fc600078e00eb */
[----:B------:R-:W4:Y:S04]  /*1410*/  LDL R239, [R1+0x40] ;  /* 0x0000400001ef7983 */ /* 0x000f280000100800 */
[----:B------:R0:W5:Y:S04]  /*1420*/  @P0 LDG.E.64 R156, [R112.64] ;  /* 0x00000004709c0981 */ /* 0x000168000c1e1b00 */
[----:B------:R-:W4:Y:S04]  /*1430*/  LDL R236, [R1+0x44] ;  /* 0x0000440001ec7983 */ /* 0x000f280000100800 */
[----:B------:R-:W4:Y:S04]  /*1440*/  LDL R240, [R1+0x4c] ;  /* 0x00004c0001f07983 */ /* 0x000f280000100800 */
[----:B------:R-:W4:Y:S04]  /*1450*/  LDL R238, [R1+0x38] ;  /* 0x0000380001ee7983 */ /* 0x000f280000100800 */
[----:B------:R-:W4:Y:S04]  /*1460*/  LDL R241, [R1+0x34] ;  /* 0x0000340001f17983 */ /* 0x000f280000100800 */
[----:B------:R-:W4:Y:S01]  /*1470*/  LDL R242, [R1+0x14] ;  /* 0x0000140001f27983 */ /* 0x000f220000100800 */
[----:B--2---:R-:W-:-:S02]  /*1480*/  FSEL R187, R187, RZ, !P2 ;  /* 0x000000ffbbbb7208 */ /* 0x004fc40005000000 */
[--C-:B---3--:R-:W-:Y:S02]  /*1490*/  PRMT R220, RZ, 0x5410, R76.reuse ;  /* 0x00005410ffdc7816 */ /* 0x108fe4000000004c */
[----:B------:R-:W-:Y:S02]  /*14a0*/  PRMT R76, RZ, 0x7610, R76 ;  /* 0x00007610ff4c7816 */ /* 0x000fe4000000004c */
[----:B----4-:R-:W-:-:S03]  /*14b0*/  PRMT R219, RZ, 0x5410, R73 ;  /* 0x00005410ffdb7816 */ /* 0x010fc60000000049 */
[----:B------:R-:W-:Y:S01]  /*14c0*/  FMUL.FTZ R217, R217, R76 ;  /* 0x0000004cd9d97220 */ /* 0x000fe20000410000 */
[----:B------:R-:W-:Y:S01]  /*14d0*/  PRMT R222, RZ, 0x7610, R73 ;  /* 0x00007610ffde7816 */ /* 0x000fe20000000049 */
[----:B------:R-:W-:Y:S01]  /*14e0*/  FADD.FTZ R219, -R187, R219 ;  /* 0x000000dbbbdb7221 */ /* 0x000fe20000010100 */
[----:B------:R-:W-:Y:S02]  /*14f0*/  PRMT R73, RZ, 0x5410, R77 ;  /* 0x00005410ff497816 */ /* 0x000fe4000000004d */
[----:B------:R-:W-:Y:S02]  /*1500*/  PRMT R215, RZ, 0x5410, R72 ;  /* 0x00005410ffd77816 */ /* 0x000fe40000000048 */
[--C-:B0-----:R-:W-:Y:S02]  /*1510*/  PRMT R112, RZ, 0x5410, R80.reuse ;  /* 0x00005410ff707816 */ /* 0x101fe40000000050 */
[----:B------:R-:W-:Y:S01]  /*1520*/  PRMT R80, RZ, 0x7610, R80 ;  /* 0x00007610ff507816 */ /* 0x000fe20000000050 */
[----:B------:R-:W-:Y:S01]  /*1530*/  FMUL.FTZ R219, R184, R219 ;  /* 0x000000dbb8db7220 */ /* 0x000fe20000410000 */
[----:B------:R-:W-:-:S03]  /*1540*/  PRMT R216, RZ, 0x7610, R72 ;  /* 0x00007610ffd87816 */ /* 0x000fc60000000048 */
[----:B------:R-:W-:Y:S01]  /*1550*/  FFMA.FTZ R217, R218, R80, R217 ;  /* 0x00000050dad97223 */ /* 0x000fe200000100d9 */
[----:B------:R-:W-:Y:S01]  /*1560*/  PRMT R218, RZ, 0x5410, R81 ;  /* 0x00005410ffda7816 */ /* 0x000fe20000000051 */
[----:B------:R-:W-:Y:S01]  /*1570*/  FMUL.FTZ R72, R227, R73 ;  /* 0x00000049e3487220 */ /* 0x000fe20000410000 */
[----:B------:R-:W-:Y:S02]  /*1580*/  PRMT R77, RZ, 0x7610, R77 ;  /* 0x00007610ff4d7816 */ /* 0x000fe4000000004d */
[----:B------:R-:W-:Y:S01]  /*1590*/  PRMT R81, RZ, 0x7610, R81 ;  /* 0x00007610ff517816 */ /* 0x000fe20000000051 */
[----:B------:R-:W-:Y:S02]  /*15a0*/  FADD.FTZ R137, R218, R137 ;  /* 0x00000089da897221 */ /* 0x000fe40000010000 */
[-C--:B------:R-:W-:Y:S02]  /*15b0*/  FFMA.FTZ R177, R219, R218.reuse, R177 ;  /* 0x000000dadbb17223 */ /* 0x080fe400000100b1 */
[----:B------:R-:W-:Y:S01]  /*15c0*/  FFMA.FTZ R218, R226, R218, R72 ;  /* 0x000000dae2da7223 */ /* 0x000fe20000010048 */
[----:B------:R-:W-:Y:S01]  /*15d0*/  PRMT R72, RZ, 0x5410, R78 ;  /* 0x00005410ff487816 */ /* 0x000fe2000000004e */
[----:B------:R-:W-:-:S02]  /*15e0*/  FMUL.FTZ R223, R223, R77 ;  /* 0x0000004ddfdf7220 */ /* 0x000fc40000410000 */
[----:B------:R-:W-:Y:S02]  /*15f0*/  FADD.FTZ R216, -R187, R216 ;  /* 0x000000d8bbd87221 */ /* 0x000fe40000010100 */
[----:B------:R-:W-:Y:S02]  /*1600*/  FFMA.FTZ R223, R225, R81, R223 ;  /* 0x00000051e1df7223 */ /* 0x000fe400000100df */
[----:B------:R-:W-:Y:S02]  /*1610*/  FMUL.FTZ R216, R184, R216 ;  /* 0x000000d8b8d87220 */ /* 0x000fe40000410000 */
[----:B------:R-:W-:Y:S02]  /*1620*/  FMUL.FTZ R225, R221, R72 ;  /* 0x00000048dde17220 */ /* 0x000fe40000410000 */
[----:B------:R-:W2:Y:S01]  /*1630*/  LDL R221, [R1+0xa0] ;  /* 0x0000a00001dd7983 */ /* 0x000ea20000100800 */
[----:B------:R-:W-:Y:S02]  /*1640*/  FADD.FTZ R140, R80, R140 ;  /* 0x0000008c508c7221 */ /* 0x000fe40000010000 */
[----:B------:R-:W-:-:S02]  /*1650*/  FFMA.FTZ R180, R216, R80, R180 ;  /* 0x00000050d8b47223 */ /* 0x000fc400000100b4 */
[----:B------:R-:W3:Y:S01]  /*1660*/  LDL R80, [R1+0xa4] ;  /* 0x0000a40001507983 */ /* 0x000ee20000100800 */
[--C-:B------:R-:W-:Y:S01]  /*1670*/  PRMT R226, RZ, 0x5410, R74.reuse ;  /* 0x00005410ffe27816 */ /* 0x100fe2000000004a */
[----:B------:R-:W-:Y:S01]  /*1680*/  IMAD.WIDE.U32 R88, R182, R232, c[0x0][0x210] ;  /* 0x00008400b6587625 */ /* 0x000fe200078e00e8 */
[----:B------:R-:W-:-:S03]  /*1690*/  PRMT R227, RZ, 0x7610, R74 ;  /* 0x00007610ffe37816 */ /* 0x000fc6000000004a */
[C---:B------:R-:W-:Y:S01]  /*16a0*/  FADD.FTZ R226, -R187.reuse, R226 ;  /* 0x000000e2bbe27221 */ /* 0x040fe20000010100 */
[----:B------:R-:W-:Y:S01]  /*16b0*/  PRMT R74, RZ, 0x5410, R82 ;  /* 0x00005410ff4a7816 */ /* 0x000fe20000000052 */
[C---:B------:R-:W-:Y:S01]  /*16c0*/  FADD.FTZ R222, -R187.reuse, R222 ;  /* 0x000000debbde7221 */ /* 0x040fe20000010100 */
[----:B------:R-:W-:Y:S01]  /*16d0*/  PRMT R78, RZ, 0x7610, R78 ;  /* 0x00007610ff4e7816 */ /* 0x000fe2000000004e */
[----:B------:R-:W-:Y:S01]  /*16e0*/  IMAD.WIDE.U32 R92, R182, R232, c[0x0][0x208] ;  /* 0x00008200b65c7625 */ /* 0x000fe200078e00e8 */
[----:B------:R-:W4:Y:S03]  /*16f0*/  LDG.E.128 R88, [R88.64] ;  /* 0x0000000458587981 */ /* 0x000f26000c1e1d00 */
[----:B------:R-:W-:Y:S02]  /*1700*/  FADD.FTZ R227, -R187, R227 ;  /* 0x000000e3bbe37221 */ /* 0x000fe40000010100 */
[C---:B------:R-:W-:Y:S01]  /*1710*/  FMUL.FTZ R226, R184.reuse, R226 ;  /* 0x000000e2b8e27220 */ /* 0x040fe20000410000 */
[----:B------:R-:W-:Y:S01]  /*1720*/  PRMT R82, RZ, 0x7610, R82 ;  /* 0x00007610ff527816 */ /* 0x000fe20000000052 */
[----:B------:R-:W-:Y:S01]  /*1730*/  FMUL.FTZ R222, R184, R222 ;  /* 0x000000deb8de7220 */ /* 0x000fe20000410000 */
[----:B------:R-:W4:Y:S01]  /*1740*/  LDG.E.128 R92, [R92.64] ;  /* 0x000000045c5c7981 */ /* 0x000f22000c1e1d00 */
[----:B------:R-:W-:-:S02]  /*1750*/  FADD.FTZ R135, R74, R135 ;  /* 0x000000874a877221 */ /* 0x000fc40000010000 */
[-C--:B------:R-:W-:Y:S02]  /*1760*/  FFMA.FTZ R175, R226, R74.reuse, R175 ;  /* 0x0000004ae2af7223 */ /* 0x080fe400000100af */
[----:B------:R-:W-:Y:S02]  /*1770*/  FFMA.FTZ R225, R233, R74, R225 ;  /* 0x0000004ae9e17223 */ /* 0x000fe400000100e1 */
[----:B------:R-:W-:Y:S01]  /*1780*/  FMUL.FTZ R227, R184, R227 ;  /* 0x000000e3b8e37220 */ /* 0x000fe20000410000 */
[----:B------:R-:W4:Y:S01]  /*1790*/  LDL R233, [R1+0x8c] ;  /* 0x00008c0001e97983 */ /* 0x000f220000100800 */
[----:B------:R-:W-:Y:S02]  /*17a0*/  FMUL.FTZ R74, R231, R78 ;  /* 0x0000004ee74a7220 */ /* 0x000fe40000410000 */
[----:B------:R-:W-:-:S04]  /*17b0*/  IMAD.WIDE.U32 R84, R182, R232, c[0x0][0x188] ;  /* 0x00006200b6547625 */ /* 0x000fc800078e00e8 */
[----:B------:R-:W-:Y:S02]  /*17c0*/  FADD.FTZ R138, R81, R138 ;  /* 0x0000008a518a7221 */ /* 0x000fe40000010000 */
[----:B------:R-:W-:Y:S02]  /*17d0*/  FFMA.FTZ R178, R222, R81, R178 ;  /* 0x00000051deb27223 */ /* 0x000fe400000100b2 */
[----:B------:R-:W-:Y:S01]  /*17e0*/  FADD.FTZ R136, R82, R136 ;  /* 0x0000008852887221 */ /* 0x000fe20000010000 */
[----:B------:R-:W4:Y:S01]  /*17f0*/  LDL R81, [R1+0x98] ;  /* 0x0000980001517983 */ /* 0x000f220000100800 */
[-C--:B------:R-:W-:Y:S01]  /*1800*/  FFMA.FTZ R176, R227, R82.reuse, R176 ;  /* 0x00000052e3b07223 */ /* 0x080fe200000100b0 */
[--C-:B------:R-:W-:Y:S01]  /*1810*/  PRMT R231, RZ, 0x7610, R75.reuse ;  /* 0x00007610ffe77816 */ /* 0x100fe2000000004b */
[----:B------:R-:W-:Y:S01]  /*1820*/  FFMA.FTZ R82, R230, R82, R74 ;  /* 0x00000052e6527223 */ /* 0x000fe2000001004a */
[----:B------:R-:W-:Y:S01]  /*1830*/  PRMT R74, RZ, 0x5410, R75 ;  /* 0x00005410ff4a7816 */ /* 0x000fe2000000004b */
[----:B------:R-:W4:Y:S04]  /*1840*/  LDG.E.128 R84, [R84.64] ;  /* 0x0000000454547981 */ /* 0x000f28000c1e1d00 */
[----:B------:R-:W4:Y:S01]  /*1850*/  LDL R75, [R1+0x9c] ;  /* 0x00009c00014b7983 */ /* 0x000f220000100800 */
[----:B------:R-:W-:-:S02]  /*1860*/  FADD.FTZ R74, -R187, R74 ;  /* 0x0000004abb4a7221 */ /* 0x000fc40000010100 */
[----:B------:R-:W-:Y:S02]  /*1870*/  FADD.FTZ R0, R73, R0 ;  /* 0x0000000049007221 */ /* 0x000fe40000010000 */
[----:B------:R-:W-:Y:S01]  /*1880*/  FFMA.FTZ R33, R219, R73, R33 ;  /* 0x00000049db217223 */ /* 0x000fe20000010021 */
[----:B------:R-:W-:Y:S01]  /*1890*/  PRMT R73, RZ, 0x5410, R79 ;  /* 0x00005410ff497816 */ /* 0x000fe2000000004f */
[----:B------:R-:W-:Y:S01]  /*18a0*/  FMUL.FTZ R230, R184, R74 ;  /* 0x0000004ab8e67220 */ /* 0x000fe20000410000 */
[----:B------:R-:W-:Y:S01]  /*18b0*/  PRMT R74, RZ, 0x5410, R83 ;  /* 0x00005410ff4a7816 */ /* 0x000fe20000000053 */
[----:B------:R-:W-:Y:S01]  /*18c0*/  FADD.FTZ R4, R76, R4 ;  /* 0x000000044c047221 */ /* 0x000fe20000010000 */
[----:B------:R-:W-:Y:S01]  /*18d0*/  PRMT R79, RZ, 0x7610, R79 ;  /* 0x00007610ff4f7816 */ /* 0x000fe2000000004f */
[----:B------:R-:W-:Y:S02]  /*18e0*/  FFMA.FTZ R36, R216, R76, R36 ;  /* 0x0000004cd8247223 */ /* 0x000fe40000010024 */
[----:B------:R-:W-:Y:S01]  /*18f0*/  FMUL.FTZ R229, R229, R73 ;  /* 0x00000049e5e57220 */ /* 0x000fe20000410000 */
[----:B------:R-:W4:Y:S01]  /*1900*/  LDL R76, [R1+0x90] ;  /* 0x00009000014c7983 */ /* 0x000f220000100800 */
[----:B------:R-:W-:Y:S01]  /*1910*/  FADD.FTZ R231, -R187, R231 ;  /* 0x000000e7bbe77221 */ /* 0x000fe20000010100 */
[----:B------:R-:W-:Y:S01]  /*1920*/  PRMT R83, RZ, 0x7610, R83 ;  /* 0x00007610ff537816 */ /* 0x000fe20000000053 */
[----:B------:R-:W-:-:S02]  /*1930*/  FFMA.FTZ R229, R228, R74, R229 ;  /* 0x0000004ae4e57223 */ /* 0x000fc400000100e5 */
[----:B------:R-:W-:Y:S01]  /*1940*/  FADD.FTZ R133, R74, R133 ;  /* 0x000000854a857221 */ /* 0x000fe20000010000 */
[----:B------:R-:W4:Y:S01]  /*1950*/  LDL R228, [R1+0x94] ;  /* 0x0000940001e47983 */ /* 0x000f220000100800 */
[----:B------:R-:W-:Y:S02]  /*1960*/  FFMA.FTZ R173, R230, R74, R173 ;  /* 0x0000004ae6ad7223 */ /* 0x000fe400000100ad */
[----:B------:R-:W-:Y:S02]  /*1970*/  FMUL.FTZ R231, R184, R231 ;  /* 0x000000e7b8e77220 */ /* 0x000fe40000410000 */
[----:B------:R-:W-:Y:S02]  /*1980*/  FADD.FTZ R134, R83, R134 ;  /* 0x0000008653867221 */ /* 0x000fe40000010000 */
[----:B------:R-:W-:Y:S02]  /*1990*/  FFMA.FTZ R174, R231, R83, R174 ;  /* 0x00000053e7ae7223 */ /* 0x000fe400000100ae */
[----:B--2---:R-:W-:-:S04]  /*19a0*/  FMUL.FTZ R74, R221, R79 ;  /* 0x0000004fdd4a7220 */ /* 0x004fc80000410000 */
[----:B---3--:R-:W-:Y:S02]  /*19b0*/  FFMA.FTZ R83, R80, R83, R74 ;  /* 0x0000005350537223 */ /* 0x008fe4000001004a */
[----:B------:R-:W2:Y:S01]  /*19c0*/  LDL R80, [R1+0x88] ;  /* 0x0000880001507983 */ /* 0x000ea20000100800 */
[----:B------:R-:W-:Y:S02]  /*19d0*/  FADD.FTZ R188, R72, R188 ;  /* 0x000000bc48bc7221 */ /* 0x000fe40000010000 */
[----:B------:R-:W-:Y:S02]  /*19e0*/  FFMA.FTZ R31, R226, R72, R31 ;  /* 0x00000048e21f7223 */ /* 0x000fe4000001001f */
[----:B------:R-:W-:Y:S01]  /*19f0*/  FADD.FTZ R191, R73, R191 ;  /* 0x000000bf49bf7221 */ /* 0x000fe20000010000 */
[----:B----4-:R-:W-:Y:S01]  /*1a00*/  PRMT R72, RZ, 0x5410, R88 ;  /* 0x00005410ff487816 */ /* 0x010fe20000000058 */
[----:B------:R-:W-:Y:S02]  /*1a10*/  FFMA.FTZ R29, R230, R73, R29 ;  /* 0x00000049e61d7223 */ /* 0x000fe4000001001d */
[----:B------:R-:W-:Y:S01]  /*1a20*/  FADD.FTZ R215, R215, -R187 ;  /* 0x800000bbd7d77221 */ /* 0x000fe20000010000 */
[----:B------:R-:W-:-:S03]  /*1a30*/  PRMT R73, RZ, 0x5410, R92 ;  /* 0x00005410ff497816 */ /* 0x000fc6000000005c */
[----:B------:R-:W-:Y:S01]  /*1a40*/  FMUL.FTZ R215, R184, R215 ;  /* 0x000000d7b8d77220 */ /* 0x000fe20000410000 */
[----:B------:R-:W-:Y:S01]  /*1a50*/  PRMT R74, RZ, 0x7610, R88 ;  /* 0x00007610ff4a7816 */ /* 0x000fe20000000058 */
[-C--:B------:R-:W-:Y:S02]  /*1a60*/  FMUL.FTZ R214, R115, R220.reuse ;  /* 0x000000dc73d67220 */ /* 0x080fe40000410000 */
[----:B------:R-:W-:Y:S02]  /*1a70*/  FADD.FTZ R3, R220, R3 ;  /* 0x00000003dc037221 */ /* 0x000fe40000010000 */
[----:B------:R-:W-:Y:S02]  /*1a80*/  FFMA.FTZ R35, R215, R220, R35 ;  /* 0x000000dcd7237223 */ /* 0x000fe40000010023 */
[----:B------:R-:W-:Y:S02]  /*1a90*/  FMUL.FTZ R221, R81, R72 ;  /* 0x0000004851dd7220 */ /* 0x000fe40000410000 */
[----:B------:R-:W3:Y:S02]  /*1aa0*/  LDL R81, [R1+0x80] ;  /* 0x0000800001517983 */ /* 0x000ee40000100800 */
[----:B------:R-:W-:Y:S01]  /*1ab0*/  FFMA.FTZ R221, R75, R73, R221 ;  /* 0x000000494bdd7223 */ /* 0x000fe200000100dd */
[----:B------:R-:W-:-:S02]  /*1ac0*/  PRMT R75, RZ, 0x7610, R84 ;  /* 0x00007610ff4b7816 */ /* 0x000fc40000000054 */
[----:B------:R-:W-:-:S03]  /*1ad0*/  PRMT R220, RZ, 0x5410, R84 ;  /* 0x00005410ffdc7816 */ /* 0x000fc60000000054 */
[----:B------:R-:W-:Y:S01]  /*1ae0*/  FADD.FTZ R75, -R187, R75 ;  /* 0x0000004bbb4b7221 */ /* 0x000fe20000010100 */
[----:B------:R-:W-:-:S03]  /*1af0*/  PRMT R84, RZ, 0x7610, R92 ;  /* 0x00007610ff547816 */ /* 0x000fc6000000005c */
[----:B------:R-:W-:Y:S02]  /*1b00*/  FMUL.FTZ R88, R184, R75 ;  /* 0x0000004bb8587220 */ /* 0x000fe40000410000 */
[----:B------:R-:W-:Y:S02]  /*1b10*/  FMUL.FTZ R75, R76, R74 ;  /* 0x0000004a4c4b7220 */ /* 0x000fe40000410000 */
[----:B------:R-:W-:Y:S01]  /*1b20*/  FADD.FTZ R132, R84, R132 ;  /* 0x0000008454847221 */ /* 0x000fe20000010000 */
[----:B------:R-:W4:Y:S01]  /*1b30*/  LDL R76, [R1+0x84] ;  /* 0x00008400014c7983 */ /* 0x000f220000100800 */
[-C--:B------:R-:W-:Y:S02]  /*1b40*/  FFMA.FTZ R172, R88, R84.reuse, R172 ;  /* 0x0000005458ac7223 */ /* 0x080fe400000100ac */
[----:B------:R-:W-:Y:S01]  /*1b50*/  FFMA.FTZ R84, R228, R84, R75 ;  /* 0x00000054e4547223 */ /* 0x000fe2000001004b */
[----:B------:R-:W-:-:S05]  /*1b60*/  PRMT R75, RZ, 0x5410, R89 ;  /* 0x00005410ff4b7816 */ /* 0x000fca0000000059 */
[----:B--2---:R-:W-:Y:S02]  /*1b70*/  FMUL.FTZ R228, R80, R75 ;  /* 0x0000004b50e47220 */ /* 0x004fe40000410000 */
[----:B------:R-:W2:Y:S01]  /*1b80*/  LDL R80, [R1+0x78] ;  /* 0x0000780001507983 */ /* 0x000ea20000100800 */
[----:B------:R-:W-:Y:S01]  /*1b90*/  ISETP.NE.AND.EX P1, PT, RZ, c[0x0][0x21c], PT, P1 ;  /* 0x00008700ff007a0c */ /* 0x000fe20003f25310 */
[----:B------:R-:W-:Y:S01]  /*1ba0*/  FADD.FTZ R220, -R187, R220 ;  /* 0x000000dcbbdc7221 */ /* 0x000fe20000010100 */
[----:B------:R-:W-:-:S03]  /*1bb0*/  PRMT R92, RZ, 0x5410, R85 ;  /* 0x00005410ff5c7816 */ /* 0x000fc60000000055 */
[----:B------:R-:W-:Y:S02]  /*1bc0*/  FMUL.FTZ R220, R184, R220 ;  /* 0x000000dcb8dc7220 */ /* 0x000fe40000410000 */
[----:B------:R-:W-:Y:S02]  /*1bd0*/  FADD.FTZ R131, R73, R131 ;  /* 0x0000008349837221 */ /* 0x000fe40000010000 */
[----:B------:R-:W-:Y:S02]  /*1be0*/  FFMA.FTZ R171, R220, R73, R171 ;  /* 0x00000049dcab7223 */ /* 0x000fe400000100ab */
[----:B------:R-:W-:Y:S02]  /*1bf0*/  FADD.FTZ R193, R72, R193 ;  /* 0x000000c148c17221 */ /* 0x000fe40000010000 */
[----:B------:R-:W-:Y:S02]  /*1c00*/  FFMA.FTZ R27, R220, R72, R27 ;  /* 0x00000048dc1b7223 */ /* 0x000fe4000001001b */
[----:B------:R-:W-:-:S04]  /*1c10*/  @P1 IMAD.WIDE.U32 R72, R186, R232, c[0x0][0x218] ;  /* 0x00008600ba481625 */ /* 0x000fc800078e00e8 */
[----:B------:R-:W-:Y:S01]  /*1c20*/  FADD.FTZ R189, R79, R189 ;  /* 0x000000bd4fbd7221 */ /* 0x000fe20000010000 */
[----:B------:R0:W5:Y:S01]  /*1c30*/  @P1 LDG.E.128 R48, [R72.64] ;  /* 0x0000000448301981 */ /* 0x000162000c1e1d00 */
[----:B------:R-:W-:Y:S02]  /*1c40*/  FFMA.FTZ R30, R231, R79, R30 ;  /* 0x0000004fe71e7223 */ /* 0x000fe4000001001e */
[----:B------:R-:W-:Y:S01]  /*1c50*/  FADD.FTZ R92, -R187, R92 ;  /* 0x0000005cbb5c7221 */ /* 0x000fe20000010100 */
[----:B------:R-:W2:Y:S01]  /*1c60*/  LDL R79, [R1+0x7c] ;  /* 0x00007c00014f7983 */ /* 0x000ea20000100800 */
[----:B------:R-:W-:Y:S02]  /*1c70*/  FADD.FTZ R185, R78, R185 ;  /* 0x000000b94eb97221 */ /* 0x000fe40000010000 */
[----:B------:R-:W-:Y:S01]  /*1c80*/  FMUL.FTZ R92, R184, R92 ;  /* 0x0000005cb85c7220 */ /* 0x000fe20000410000 */
[----:B0-----:R-:W-:Y:S01]  /*1c90*/  PRMT R72, RZ, 0x5410, R93 ;  /* 0x00005410ff487816 */ /* 0x001fe2000000005d */
[----:B------:R-:W-:-:S02]  /*1ca0*/  FFMA.FTZ R32, R227, R78, R32 ;  /* 0x0000004ee3207223 */ /* 0x000fc40000010020 */
[----:B------:R-:W2:Y:S01]  /*1cb0*/  LDL R78, [R1+0x70] ;  /* 0x00007000014e7983 */ /* 0x000ea20000100800 */
[----:B------:R-:W-:Y:S02]  /*1cc0*/  FADD.FTZ R192, R74, R192 ;  /* 0x000000c04ac07221 */ /* 0x000fe40000010000 */
[----:B------:R-:W-:Y:S01]  /*1cd0*/  FFMA.FTZ R28, R88, R74, R28 ;  /* 0x0000004a581c7223 */ /* 0x000fe2000001001c */
[----:B------:R-:W-:Y:S01]  /*1ce0*/  PRMT R74, RZ, 0x7610, R85 ;  /* 0x00007610ff4a7816 */ /* 0x000fe20000000055 */
[----:B------:R-:W-:Y:S02]  /*1cf0*/  FADD.FTZ R129, R72, R129 ;  /* 0x0000008148817221 */ /* 0x000fe40000010000 */
[-C--:B------:R-:W-:Y:S02]  /*1d00*/  FFMA.FTZ R169, R92, R72.reuse, R169 ;  /* 0x000000485ca97223 */ /* 0x080fe400000100a9 */
[----:B------:R-:W-:Y:S01]  /*1d10*/  FFMA.FTZ R228, R233, R72, R228 ;  /* 0x00000048e9e47223 */ /* 0x000fe200000100e4 */
[----:B------:R-:W-:Y:S01]  /*1d20*/  IADD3 R183, R186, 0x40, RZ ;  /* 0x00000040bab77810 */ /* 0x000fe20007ffe0ff */
[----:B------:R-:W-:-:S04]  /*1d30*/  @P1 IMAD.WIDE.U32 R72, R232, R182, c[0x0][0x218] ;  /* 0x00008600e8481625 */ /* 0x000fc800078e00b6 */
[----:B------:R-:W-:Y:S01]  /*1d40*/  FADD.FTZ R2, R77, R2 ;  /* 0x000000024d027221 */ /* 0x000fe20000010000 */
[----:B------:R0:W5:Y:S01]  /*1d50*/  @P1 LDG.E.128 R52, [R72.64] ;  /* 0x0000000448341981 */ /* 0x000162000c1e1d00 */
[----:B------:R-:W-:Y:S02]  /*1d60*/  FFMA.FTZ R34, R222, R77, R34 ;  /* 0x0000004dde227223 */ /* 0x000fe40000010022 */
[----:B------:R-:W-:Y:S01]  /*1d70*/  FADD.FTZ R195, R75, R195 ;  /* 0x000000c34bc37221 */ /* 0x000fe20000010000 */
[----:B------:R-:W2:Y:S01]  /*1d80*/  LDL R77, [R1+0x74] ;  /* 0x00007400014d7983 */ /* 0x000ea20000100800 */
[----:B------:R-:W-:Y:S01]  /*1d90*/  FFMA.FTZ R25, R92, R75, R25 ;  /* 0x0000004b5c197223 */ /* 0x000fe20000010019 */
[----:B------:R-:W-:Y:S01]  /*1da0*/  PRMT R75, RZ, 0x7610, R89 ;  /* 0x00007610ff4b7816 */ /* 0x000fe20000000059 */
[----:B------:R-:W-:Y:S01]  /*1db0*/  FADD.FTZ R74, -R187, R74 ;  /* 0x0000004abb4a7221 */ /* 0x000fe20000010100 */
[----:B------:R-:W-:Y:S01]  /*1dc0*/  PRMT R85, RZ, 0x7610, R93 ;  /* 0x00007610ff557816 */ /* 0x000fe2000000005d */
[----:B0-----:R-:W-:-:S04]  /*1dd0*/  @P1 IMAD.WIDE.U32 R72, R232, R183, c[0x0][0x218] ;  /* 0x00008600e8481625 */ /* 0x001fc800078e00b7 */
[----:B------:R-:W-:Y:S01]  /*1de0*/  FMUL.FTZ R89, R184, R74 ;  /* 0x0000004ab8597220 */ /* 0x000fe20000410000 */
[----:B------:R0:W5:Y:S01]  /*1df0*/  @P1 LDG.E.128 R56, [R72.64] ;  /* 0x0000000448381981 */ /* 0x000162000c1e1d00 */
[----:B---3--:R-:W-:Y:S02]  /*1e00*/  FMUL.FTZ R74, R81, R75 ;  /* 0x0000004b514a7220 */ /* 0x008fe40000410000 */
[----:B------:R-:W-:Y:S02]  /*1e10*/  FADD.FTZ R130, R85, R130 ;  /* 0x0000008255827221 */ /* 0x000fe40000010000 */
[-C--:B------:R-:W-:Y:S02]  /*1e20*/  FFMA.FTZ R170, R89, R85.reuse, R170 ;  /* 0x0000005559aa7223 */ /* 0x080fe400000100aa */
[----:B----4-:R-:W-:Y:S02]  /*1e30*/  FFMA.FTZ R85, R76, R85, R74 ;  /* 0x000000554c557223 */ /* 0x010fe4000001004a */
[----:B------:R-:W3:Y:S01]  /*1e40*/  LDL R76, [R1+0x68] ;  /* 0x00006800014c7983 */ /* 0x000ee20000100800 */
[----:B0-----:R-:W-:-:S02]  /*1e50*/  PRMT R72, RZ, 0x5410, R90 ;  /* 0x00005410ff487816 */ /* 0x001fc4000000005a */
[--C-:B------:R-:W-:Y:S02]  /*1e60*/  PRMT R93, RZ, 0x5410, R86.reuse ;  /* 0x00005410ff5d7816 */ /* 0x100fe40000000056 */
[----:B------:R-:W-:Y:S01]  /*1e70*/  PRMT R73, RZ, 0x7610, R86 ;  /* 0x00007610ff497816 */ /* 0x000fe20000000056 */
[----:B------:R-:W-:Y:S02]  /*1e80*/  FADD.FTZ R194, R75, R194 ;  /* 0x000000c24bc27221 */ /* 0x000fe40000010000 */
[----:B------:R-:W-:Y:S02]  /*1e90*/  FFMA.FTZ R26, R89, R75, R26 ;  /* 0x0000004b591a7223 */ /* 0x000fe4000001001a */
[----:B------:R-:W4:Y:S01]  /*1ea0*/  LDL R75, [R1+0x60] ;  /* 0x00006000014b7983 */ /* 0x000f220000100800 */
[----:B--2---:R-:W-:-:S03]  /*1eb0*/  FMUL.FTZ R86, R80, R72 ;  /* 0x0000004850567220 */ /* 0x004fc60000410000 */
[----:B------:R-:W2:Y:S01]  /*1ec0*/  LDL R80, [R1+0x6c] ;  /* 0x00006c0001507983 */ /* 0x000ea20000100800 */
[----:B------:R-:W-:Y:S01]  /*1ed0*/  FADD.FTZ R93, -R187, R93 ;  /* 0x0000005dbb5d7221 */ /* 0x000fe20000010100 */
[----:B------:R-:W-:-:S03]  /*1ee0*/  PRMT R74, RZ, 0x5410, R94 ;  /* 0x00005410ff4a7816 */ /* 0x000fc6000000005e */
[----:B------:R-:W-:Y:S02]  /*1ef0*/  FMUL.FTZ R93, R184, R93 ;  /* 0x0000005db85d7220 */ /* 0x000fe40000410000 */
[----:B------:R-:W-:Y:S02]  /*1f00*/  FADD.FTZ R127, R74, R127 ;  /* 0x0000007f4a7f7221 */ /* 0x000fe40000010000 */
[----:B------:R-:W-:Y:S02]  /*1f10*/  FFMA.FTZ R167, R93, R74, R167 ;  /* 0x0000004a5da77223 */ /* 0x000fe400000100a7 */
[----:B------:R-:W-:Y:S01]  /*1f20*/  FADD.FTZ R73, -R187, R73 ;  /* 0x00000049bb497221 */ /* 0x000fe20000010100 */
[----:B------:R-:W-:Y:S02]  /*1f30*/  PRMT R94, RZ, 0x7610, R94 ;  /* 0x00007610ff5e7816 */ /* 0x000fe4000000005e */
[----:B------:R-:W-:Y:S01]  /*1f40*/  IADD3 R190, R186, 0x60, RZ ;  /* 0x00000060babe7810 */ /* 0x000fe20007ffe0ff */
[----:B------:R-:W-:-:S04]  /*1f50*/  IMAD.WIDE.U32 R96, R183, R232, c[0x0][0x188] ;  /* 0x00006200b7607625 */ /* 0x000fc800078e00e8 */
[----:B------:R-:W-:Y:S01]  /*1f60*/  FFMA.FTZ R86, R79, R74, R86 ;  /* 0x0000004a4f567223 */ /* 0x000fe20000010056 */
[----:B------:R-:W-:Y:S01]  /*1f70*/  PRMT R74, RZ, 0x7610, R90 ;  /* 0x00007610ff4a7816 */ /* 0x000fe2000000005a */
[----:B------:R-:W-:Y:S01]  /*1f80*/  FMUL.FTZ R90, R184, R73 ;  /* 0x00000049b85a7220 */ /* 0x000fe20000410000 */
[----:B------:R-:W4:Y:S01]  /*1f90*/  LDG.E.128 R96, [R96.64] ;  /* 0x0000000460607981 */ /* 0x000f22000c1e1d00 */
[----:B------:R-:W-:Y:S02]  /*1fa0*/  FADD.FTZ R128, R94, R128 ;  /* 0x000000805e807221 */ /* 0x000fe40000010000 */
[----:B------:R-:W-:Y:S01]  /*1fb0*/  FFMA.FTZ R168, R90, R94, R168 ;  /* 0x0000005e5aa87223 */ /* 0x000fe200000100a8 */
[----:B------:R-:W4:Y:S01]  /*1fc0*/  LDL R79, [R1+0x64] ;  /* 0x00006400014f7983 */ /* 0x000f220000100800 */
[----:B------:R-:W-:Y:S02]  /*1fd0*/  FMUL.FTZ R73, R78, R74 ;  /* 0x0000004a4e497220 */ /* 0x000fe40000410000 */
[----:B------:R-:W-:Y:S01]  /*1fe0*/  FADD.FTZ R197, R72, R197 ;  /* 0x000000c548c57221 */ /* 0x000fe20000010000 */
[----:B------:R-:W4:Y:S01]  /*1ff0*/  LDL R78, [R1+0x58] ;  /* 0x00005800014e7983 */ /* 0x000f220000100800 */
[----:B------:R-:W-:-:S02]  /*2000*/  FFMA.FTZ R23, R93, R72, R23 ;  /* 0x000000485d177223 */ /* 0x000fc40000010017 */
[----:B------:R-:W-:Y:S02]  /*2010*/  FADD.FTZ R139, R112, R139 ;  /* 0x0000008b708b7221 */ /* 0x000fe40000010000 */
[-C--:B------:R-:W-:Y:S02]  /*2020*/  FFMA.FTZ R179, R215, R112.reuse, R179 ;  /* 0x00000070d7b37223 */ /* 0x080fe400000100b3 */
[----:B------:R-:W-:Y:S02]  /*2030*/  FFMA.FTZ R214, R114, R112, R214 ;  /* 0x0000007072d67223 */ /* 0x000fe400000100d6 */
[----:B------:R-:W-:-:S04]  /*2040*/  IMAD.WIDE.U32 R100, R183, R232, c[0x0][0x210] ;  /* 0x00008400b7647625 */ /* 0x000fc800078e00e8 */
[----:B------:R-:W-:Y:S02]  /*2050*/  IMAD.WIDE.U32 R104, R183, R232, c[0x0][0x208] ;  /* 0x00008200b7687625 */ /* 0x000fe400078e00e8 */
[----:B------:R-:W4:Y:S02]  /*2060*/  LDG.E.128 R100, [R100.64] ;  /* 0x0000000464647981 */ /* 0x000f24000c1e1d00 */
[----:B------:R-:W-:Y:S02]  /*2070*/  FFMA.FTZ R94, R77, R94, R73 ;  /* 0x0000005e4d5e7223 */ /* 0x000fe40000010049 */
[----:B------:R-:W-:Y:S01]  /*2080*/  @P1 IMAD.WIDE.U32 R72, R232, R190, c[0x0][0x218] ;  /* 0x00008600e8481625 */ /* 0x000fe200078e00be */
[----:B------:R-:W4:Y:S03]  /*2090*/  LDG.E.128 R104, [R104.64] ;  /* 0x0000000468687981 */ /* 0x000f26000c1e1d00 */
[-C--:B------:R-:W-:Y:S01]  /*20a0*/  IMAD.WIDE.U32 R110, R224, R232.reuse, c[0x0][0x188] ;  /* 0x00006200e06e7625 */ /* 0x080fe200078e00e8 */
[----:B------:R0:W5:Y:S03]  /*20b0*/  @P1 LDG.E.128 R60, [R72.64] ;  /* 0x00000004483c1981 */ /* 0x000166000c1e1d00 */
[CC--:B------:R-:W-:Y:S01]  /*20c0*/  IMAD.WIDE.U32 R112, R190.reuse, R232.reuse, c[0x0][0x210] ;  /* 0x00008400be707625 */ /* 0x0c0fe200078e00e8 */
[----:B------:R-:W4:Y:S03]  /*20d0*/  LDL R77, [R1+0x5c] ;  /* 0x00005c00014d7983 */ /* 0x000f260000100800 */
[----:B------:R-:W-:Y:S01]  /*20e0*/  IMAD.WIDE.U32 R116, R190, R232, c[0x0][0x208] ;  /* 0x00008200be747625 */ /* 0x000fe200078e00e8 */
[----:B------:R-:W-:Y:S01]  /*20f0*/  PRMT R232, RZ, 0x5410, R87 ;  /* 0x00005410ffe87816 */ /* 0x000fe20000000057 */
[----:B------:R-:W4:Y:S01]  /*2100*/  LDG.E.128 R112, [R112.64] ;  /* 0x0000000470707981 */ /* 0x000f22000c1e1d00 */
[----:B0-----:R-:W-:Y:S01]  /*2110*/  PRMT R72, RZ, 0x5410, R91 ;  /* 0x00005410ff487816 */ /* 0x001fe2000000005b */
[----:B------:R-:W-:-:S02]  /*2120*/  FADD.FTZ R196, R74, R196 ;  /* 0x000000c44ac47221 */ /* 0x000fc40000010000 */
[----:B------:R-:W-:Y:S01]  /*2130*/  FADD.FTZ R232, -R187, R232 ;  /* 0x000000e8bbe87221 */ /* 0x000fe20000010100 */
[----:B------:R-:W-:Y:S01]  /*2140*/  PRMT R73, RZ, 0x5410, R95 ;  /* 0x00005410ff497816 */ /* 0x000fe2000000005f */
[----:B------:R-:W-:Y:S01]  /*2150*/  FFMA.FTZ R24, R90, R74, R24 ;  /* 0x0000004a5a187223 */ /* 0x000fe20000010018 */
[----:B------:R-:W-:Y:S01]  /*2160*/  PRMT R74, RZ, 0x7610, R87 ;  /* 0x00007610ff4a7816 */ /* 0x000fe20000000057 */
[----:B------:R-:W-:Y:S01]  /*2170*/  FMUL.FTZ R232, R184, R232 ;  /* 0x000000e8b8e87220 */ /* 0x000fe20000410000 */
[----:B------:R-:W4:Y:S01]  /*2180*/  LDG.E.128 R116, [R116.64] ;  /* 0x0000000474747981 */ /* 0x000f22000c1e1d00 */
[----:B---3--:R-:W-:Y:S02]  /*2190*/  FMUL.FTZ R87, R76, R72 ;  /* 0x000000484c577220 */ /* 0x008fe40000410000 */
[----:B------:R-:W-:Y:S01]  /*21a0*/  FADD.FTZ R125, R73, R125 ;  /* 0x0000007d497d7221 */ /* 0x000fe20000010000 */
[----:B------:R-:W3:Y:S01]  /*21b0*/  LDL R76, [R1+0x50] ;  /* 0x00005000014c7983 */ /* 0x000ee20000100800 */
[----:B------:R-:W-:-:S02]  /*21c0*/  FFMA.FTZ R165, R232, R73, R165 ;  /* 0x00000049e8a57223 */ /* 0x000fc400000100a5 */
[----:B--2---:R-:W-:Y:S01]  /*21d0*/  FFMA.FTZ R87, R80, R73, R87 ;  /* 0x0000004950577223 */ /* 0x004fe20000010057 */
[----:B------:R-:W-:-:S05]  /*21e0*/  PRMT R73, RZ, 0x7610, R91 ;  /* 0x00007610ff497816 */ /* 0x000fca000000005b */
[----:B----4-:R-:W-:Y:S02]  /*21f0*/  FMUL.FTZ R234, R75, R73 ;  /* 0x000000494bea7220 */ /* 0x010fe40000410000 */
[----:B------:R-:W2:Y:S01]  /*2200*/  LDL R75, [R1+0x54] ;  /* 0x00005400014b7983 */ /* 0x000ea20000100800 */
[----:B------:R-:W-:-:S04]  /*2210*/  FADD.FTZ R74, -R187, R74 ;  /* 0x0000004abb4a7221 */ /* 0x000fc80000010100 */
[----:B------:R-:W-:Y:S01]  /*2220*/  FMUL.FTZ R91, R184, R74 ;  /* 0x0000004ab85b7220 */ /* 0x000fe20000410000 */
[--C-:B------:R-:W-:Y:S02]  /*2230*/  PRMT R233, RZ, 0x5410, R96.reuse ;  /* 0x00005410ffe97816 */ /* 0x100fe40000000060 */
[----:B------:R-:W-:-:S05]  /*2240*/  PRMT R96, RZ, 0x7610, R96 ;  /* 0x00007610ff607816 */ /* 0x000fca0000000060 */
[----:B------:R-:W-:Y:S02]  /*2250*/  FADD.FTZ R96, -R187, R96 ;  /* 0x00000060bb607221 */ /* 0x000fe40000010100 */
[----:B------:R-:W-:Y:S02]  /*2260*/  FADD.FTZ R199, R72, R199 ;  /* 0x000000c748c77221 */ /* 0x000fe40000010000 */
[----:B------:R-:W-:Y:S02]  /*2270*/  FMUL.FTZ R96, R184, R96 ;  /* 0x00000060b8607220 */ /* 0x000fe40000410000 */
[----:B------:R-:W-:Y:S02]  /*2280*/  FFMA.FTZ R21, R232, R72, R21 ;  /* 0x00000048e8157223 */ /* 0x000fe40000010015 */
[----:B------:R-:W-:Y:S02]  /*2290*/  FADD.FTZ R198, R73, R198 ;  /* 0x000000c649c67221 */ /* 0x000fe40000010000 */
[----:B------:R-:W-:Y:S01]  /*22a0*/  FFMA.FTZ R22, R91, R73, R22 ;  /* 0x000000495b167223 */ /* 0x000fe20000010016 */
[----:B------:R-:W-:-:S02]  /*22b0*/  PRMT R74, RZ, 0x7610, R100 ;  /* 0x00007610ff4a7816 */ /* 0x000fc40000000064 */
[----:B------:R-:W-:Y:S02]  /*22c0*/  PRMT R72, RZ, 0x5410, R100 ;  /* 0x00005410ff487816 */ /* 0x000fe40000000064 */
[----:B------:R-:W-:Y:S01]  /*22d0*/  PRMT R73, RZ, 0x5410, R104 ;  /* 0x00005410ff497816 */ /* 0x000fe20000000068 */
[----:B------:R-:W-:Y:S01]  /*22e0*/  FADD.FTZ R200, R74, R200 ;  /* 0x000000c84ac87221 */ /* 0x000fe20000010000 */
[----:B------:R-:W-:Y:S01]  /*22f0*/  PRMT R104, RZ, 0x7610, R104 ;  /* 0x00007610ff687816 */ /* 0x000fe20000000068 */
[----:B------:R-:W-:-:S04]  /*2300*/  FFMA.FTZ R20, R96, R74, R20 ;  /* 0x0000004a60147223 */ /* 0x000fc80000010014 */
[----:B------:R-:W-:Y:S02]  /*2310*/  FADD.FTZ R124, R104, R124 ;  /* 0x0000007c687c7221 */ /* 0x000fe40000010000 */
[----:B------:R-:W-:Y:S02]  /*2320*/  FFMA.FTZ R164, R96, R104, R164 ;  /* 0x0000006860a47223 */ /* 0x000fe400000100a4 */
[----:B---3--:R-:W-:Y:S01]  /*2330*/  FMUL.FTZ R100, R76, R74 ;  /* 0x0000004a4c647220 */ /* 0x008fe20000410000 */
[----:B------:R-:W-:-:S03]  /*2340*/  PRMT R74, RZ, 0x5410, R101 ;  /* 0x00005410ff4a7816 */ /* 0x000fc60000000065 */
[----:B--2---:R-:W-:Y:S02]  /*2350*/  FFMA.FTZ R100, R75, R104, R100 ;  /* 0x000000684b647223 */ /* 0x004fe40000010064 */
[----:B------:R-:W-:Y:S02]  /*2360*/  FMUL.FTZ R104, R237, R74 ;  /* 0x0000004aed687220 */ /* 0x000fe40000410000 */
[----:B------:R-:W2:Y:S01]  /*2370*/  LDL R237, [R1+0x3c] ;  /* 0x00003c0001ed7983 */ /* 0x000ea20000100800 */
[----:B------:R-:W-:Y:S01]  /*2380*/  PRMT R95, RZ, 0x7610, R95 ;  /* 0x00007610ff5f7816 */ /* 0x000fe2000000005f */
[----:B------:R-:W-:Y:S02]  /*2390*/  FADD.FTZ R233, -R187, R233 ;  /* 0x000000e9bbe97221 */ /* 0x000fe40000010100 */
[----:B------:R-:W-:Y:S01]  /*23a0*/  @P0 IMAD.WIDE.U32 R108, R186, R235, c[0x0][0x198] ;  /* 0x00006600ba6c0625 */ /* 0x000fe200078e00eb */
[----:B------:R-:W-:-:S03]  /*23b0*/  PRMT R75, RZ, 0x5410, R97 ;  /* 0x00005410ff4b7816 */ /* 0x000fc60000000061 */
[----:B------:R-:W-:Y:S01]  /*23c0*/  FADD.FTZ R126, R95, R126 ;  /* 0x0000007e5f7e7221 */ /* 0x000fe20000010000 */
[----:B------:R0:W5:Y:S01]  /*23d0*/  @P0 LDG.E.64 R150, [R108.64] ;  /* 0x000000046c960981 */ /* 0x000162000c1e1b00 */
[-C--:B------:R-:W-:Y:S02]  /*23e0*/  FFMA.FTZ R166, R91, R95.reuse, R166 ;  /* 0x0000005f5ba67223 */ /* 0x080fe400000100a6 */
[----:B------:R-:W-:Y:S02]  /*23f0*/  FFMA.FTZ R234, R79, R95, R234 ;  /* 0x0000005f4fea7223 */ /* 0x000fe400000100ea */
[----:B------:R-:W-:Y:S02]  /*2400*/  FMUL.FTZ R233, R184, R233 ;  /* 0x000000e9b8e97220 */ /* 0x000fe40000410000 */
[----:B------:R-:W-:Y:S02]  /*2410*/  FMUL.FTZ R95, R78, R72 ;  /* 0x000000484e5f7220 */ /* 0x000fe40000410000 */
[----:B------:R-:W-:-:S02]  /*2420*/  FADD.FTZ R123, R73, R123 ;  /* 0x0000007b497b7221 */ /* 0x000fc40000010000 */
[-C--:B------:R-:W-:Y:S02]  /*2430*/  FFMA.FTZ R163, R233, R73.reuse, R163 ;  /* 0x00000049e9a37223 */ /* 0x080fe400000100a3 */
[----:B------:R-:W-:Y:S02]  /*2440*/  FFMA.FTZ R95, R77, R73, R95 ;  /* 0x000000494d5f7223 */ /* 0x000fe4000001005f */
[----:B------:R-:W-:Y:S02]  /*2450*/  FADD.FTZ R201, R72, R201 ;  /* 0x000000c948c97221 */ /* 0x000fe40000010000 */
[----:B------:R-:W-:Y:S02]  /*2460*/  FFMA.FTZ R19, R233, R72, R19 ;  /* 0x00000048e9137223 */ /* 0x000fe40000010013 */
[----:B0-----:R-:W-:-:S04]  /*2470*/  @P0 IMAD.WIDE.U32 R108, R183, R235, c[0x0][0x198] ;  /* 0x00006600b76c0625 */ /* 0x001fc800078e00eb */
[----:B------:R-:W-:-:S04]  /*2480*/  IMAD.WIDE.U32 R76, R224, R235, c[0x0][0x190] ;  /* 0x00006400e04c7625 */ /* 0x000fc800078e00eb */
[-C--:B------:R-:W-:Y:S01]  /*2490*/  IMAD.WIDE.U32 R80, R183, R235.reuse, c[0x0][0x190] ;  /* 0x00006400b7507625 */ /* 0x080fe200078e00eb */
[----:B------:R-:W-:Y:S01]  /*24a0*/  PRMT R101, RZ, 0x7610, R101 ;  /* 0x00007610ff657816 */ /* 0x000fe20000000065 */
[----:B------:R0:W5:Y:S02]  /*24b0*/  @P0 LDG.E.64 R154, [R108.64] ;  /* 0x000000046c9a0981 */ /* 0x000164000c1e1b00 */
[-C--:B------:R-:W-:Y:S02]  /*24c0*/  IMAD.WIDE.U32 R72, R186, R235.reuse, c[0x0][0x190] ;  /* 0x00006400ba487625 */ /* 0x080fe400078e00eb */
[----:B------:R-:W5:Y:S02]  /*24d0*/  LDG.E.64 R76, [R76.64] ;  /* 0x000000044c4c7981 */ /* 0x000f64000c1e1b00 */
[----:B------:R-:W-:Y:S01]  /*24e0*/  IMAD.WIDE.U32 R78, R182, R235, c[0x0][0x190] ;  /* 0x00006400b64e7625 */ /* 0x000fe200078e00eb */
[----:B------:R-:W-:Y:S01]  /*24f0*/  PRMT R235, RZ, 0x7610, R97 ;  /* 0x00007610ffeb7816 */ /* 0x000fe20000000061 */
[----:B------:R-:W5:Y:S02]  /*2500*/  LDG.E.64 R72, [R72.64] ;  /* 0x0000000448487981 */ /* 0x000f64000c1e1b00 */
[----:B------:R-:W-:-:S02]  /*2510*/  FADD.FTZ R75, -R187, R75 ;  /* 0x0000004bbb4b7221 */ /* 0x000fc40000010100 */
[----:B------:R-:W-:Y:S01]  /*2520*/  FADD.FTZ R235, -R187, R235 ;  /* 0x000000ebbbeb7221 */ /* 0x000fe20000010100 */
[----:B0-----:R-:W3:Y:S01]  /*2530*/  LDG.E.128 R108, [R110.64] ;  /* 0x000000046e6c7981 */ /* 0x001ee2000c1e1d00 */
[----:B------:R-:W-:Y:S01]  /*2540*/  FMUL.FTZ R224, R184, R75 ;  /* 0x0000004bb8e07220 */ /* 0x000fe20000410000 */
[----:B------:R-:W-:Y:S01]  /*2550*/  PRMT R75, RZ, 0x5410, R105 ;  /* 0x00005410ff4b7816 */ /* 0x000fe20000000069 */
[----:B------:R-:W-:Y:S01]  /*2560*/  FADD.FTZ R203, R74, R203 ;  /* 0x000000cb4acb7221 */ /* 0x000fe20000010000 */
[----:B------:R-:W-:Y:S01]  /*2570*/  PRMT R105, RZ, 0x7610, R105 ;  /* 0x00007610ff697816 */ /* 0x000fe20000000069 */
[----:B------:R-:W-:Y:S01]  /*2580*/  FFMA.FTZ R17, R224, R74, R17 ;  /* 0x0000004ae0117223 */ /* 0x000fe20000010011 */
[----:B------:R-:W5:Y:S01]  /*2590*/  LDG.E.64 R78, [R78.64] ;  /* 0x000000044e4e7981 */ /* 0x000f62000c1e1b00 */
[----:B------:R-:W-:Y:S02]  /*25a0*/  FMUL.FTZ R235, R184, R235 ;  /* 0x000000ebb8eb7220 */ /* 0x000fe40000410000 */
[----:B------:R-:W-:Y:S01]  /*25b0*/  FMUL.FTZ R74, R239, R101 ;  /* 0x00000065ef4a7220 */ /* 0x000fe20000410000 */
[----:B------:R-:W5:Y:S01]  /*25c0*/  LDG.E.64 R80, [R80.64] ;  /* 0x0000000450507981 */ /* 0x000f62000c1e1b00 */
[----:B------:R-:W-:-:S02]  /*25d0*/  FADD.FTZ R122, R105, R122 ;  /* 0x0000007a697a7221 */ /* 0x000fc40000010000 */
[-C--:B------:R-:W-:Y:S01]  /*25e0*/  FFMA.FTZ R162, R235, R105.reuse, R162 ;  /* 0x00000069eba27223 */ /* 0x080fe200000100a2 */
[----:B------:R-:W4:Y:S01]  /*25f0*/  LDL R239, [R1+0x2c] ;  /* 0x00002c0001ef7983 */ /* 0x000f220000100800 */
[----:B------:R-:W-:-:S03]  /*2600*/  FFMA.FTZ R105, R236, R105, R74 ;  /* 0x00000069ec697223 */ /* 0x000fc6000001004a */
[----:B------:R-:W3:Y:S01]  /*2610*/  LDL R236, [R1+0x30] ;  /* 0x0000300001ec7983 */ /* 0x000ee20000100800 */
[----:B------:R-:W-:Y:S01]  /*2620*/  FFMA.FTZ R104, R240, R75, R104 ;  /* 0x0000004bf0687223 */ /* 0x000fe20000010068 */
[----:B------:R-:W-:Y:S02]  /*2630*/  PRMT R74, RZ, 0x5410, R98 ;  /* 0x00005410ff4a7816 */ /* 0x000fe40000000062 */
[----:B------:R-:W4:Y:S03]  /*2640*/  LDL R240, [R1+0x28] ;  /* 0x0000280001f07983 */ /* 0x000f260000100800 */
[----:B------:R-:W-:Y:S02]  /*2650*/  FADD.FTZ R74, -R187, R74 ;  /* 0x0000004abb4a7221 */ /* 0x000fe40000010100 */
[----:B------:R-:W-:Y:S02]  /*2660*/  FADD.FTZ R202, R101, R202 ;  /* 0x000000ca65ca7221 */ /* 0x000fe40000010000 */
[----:B------:R-:W-:-:S02]  /*2670*/  FFMA.FTZ R18, R235, R101, R18 ;  /* 0x00000065eb127223 */ /* 0x000fc40000010012 */
[----:B------:R-:W-:Y:S01]  /*2680*/  FMUL.FTZ R101, R184, R74 ;  /* 0x0000004ab8657220 */ /* 0x000fe20000410000 */
[----:B------:R-:W-:Y:S01]  /*2690*/  PRMT R74, RZ, 0x5410, R102 ;  /* 0x00005410ff4a7816 */ /* 0x000fe20000000066 */
[----:B------:R-:W-:Y:S02]  /*26a0*/  FADD.FTZ R121, R75, R121 ;  /* 0x000000794b797221 */ /* 0x000fe40000010000 */
[----:B------:R-:W-:Y:S01]  /*26b0*/  FFMA.FTZ R161, R224, R75, R161 ;  /* 0x0000004be0a17223 */ /* 0x000fe200000100a1 */
[----:B------:R-:W-:Y:S01]  /*26c0*/  PRMT R75, RZ, 0x5410, R106 ;  /* 0x00005410ff4b7816 */ /* 0x000fe2000000006a */
[----:B------:R-:W-:Y:S02]  /*26d0*/  FMUL.FTZ R97, R238, R74 ;  /* 0x0000004aee617220 */ /* 0x000fe40000410000 */
[----:B------:R-:W4:Y:S02]  /*26e0*/  LDL R238, [R1+0x20] ;  /* 0x0000200001ee7983 */ /* 0x000f240000100800 */
[----:B--2---:R-:W-:Y:S01]  /*26f0*/  FFMA.FTZ R97, R237, R75, R97 ;  /* 0x0000004bed617223 */ /* 0x004fe20000010061 */
[----:B------:R-:W-:-:S02]  /*2700*/  PRMT R237, RZ, 0x7610, R98 ;  /* 0x00007610ffed7816 */ /* 0x000fc40000000062 */
[----:B------:R-:W2:Y:S01]  /*2710*/  LDL R98, [R1+0x24] ;  /* 0x0000240001627983 */ /* 0x000ea20000100800 */
[----:B------:R-:W-:Y:S01]  /*2720*/  FADD.FTZ R205, R74, R205 ;  /* 0x000000cd4acd7221 */ /* 0x000fe20000010000 */
[----:B------:R-:W-:Y:S01]  /*2730*/  PRMT R102, RZ, 0x7610, R102 ;  /* 0x00007610ff667816 */ /* 0x000fe20000000066 */
[----:B------:R-:W-:Y:S01]  /*2740*/  FFMA.FTZ R15, R101, R74, R15 ;  /* 0x0000004a650f7223 */ /* 0x000fe2000001000f */
[----:B------:R-:W-:Y:S01]  /*2750*/  PRMT R74, RZ, 0x5410, R99 ;  /* 0x00005410ff4a7816 */ /* 0x000fe20000000063 */
[----:B------:R-:W-:Y:S01]  /*2760*/  FADD.FTZ R237, -R187, R237 ;  /* 0x000000edbbed7221 */ /* 0x000fe20000010100 */
[----:B------:R-:W-:-:S03]  /*2770*/  PRMT R106, RZ, 0x7610, R106 ;  /* 0x00007610ff6a7816 */ /* 0x000fc6000000006a */
[----:B------:R-:W-:Y:S02]  /*2780*/  FMUL.FTZ R237, R184, R237 ;  /* 0x000000edb8ed7220 */ /* 0x000fe40000410000 */
[----:B------:R-:W-:Y:S02]  /*2790*/  FADD.FTZ R74, -R187, R74 ;  /* 0x0000004abb4a7221 */ /* 0x000fe40000010100 */
        /* <DEDUP_REMOVED lines=8> */
[----:B------:R-:W-:-:S04]  /*2820*/  FADD.FTZ R45, R75, R45 ;  /* 0x0000002d4b2d7221 */ /* 0x000fc80000010000 */
[----:B------:R-:W-:Y:S02]  /*2830*/  FADD.FTZ R46, R107, R46 ;  /* 0x0000002e6b2e7221 */ /* 0x000fe40000010000 */
[----:B---3--:R-:W-:-:S04]  /*2840*/  FMUL.FTZ R236, R236, R102 ;  /* 0x00000066ecec7220 */ /* 0x008fc80000410000 */
[----:B------:R-:W-:Y:S02]  /*2850*/  FFMA.FTZ R236, R241, R106, R236 ;  /* 0x0000006af1ec7223 */ /* 0x000fe400000100ec */
[----:B------:R-:W-:Y:S01]  /*2860*/  FMUL.FTZ R106, R184, R74 ;  /* 0x0000004ab86a7220 */ /* 0x000fe20000410000 */
[----:B------:R-:W-:-:S05]  /*2870*/  PRMT R74, RZ, 0x5410, R103 ;  /* 0x00005410ff4a7816 */ /* 0x000fca0000000067 */
[----:B----4-:R-:W-:-:S04]  /*2880*/  FMUL.FTZ R102, R240, R74 ;  /* 0x0000004af0667220 */ /* 0x010fc80000410000 */
[----:B------:R-:W-:Y:S01]  /*2890*/  FFMA.FTZ R102, R239, R75, R102 ;  /* 0x0000004bef667223 */ /* 0x000fe20000010066 */
[----:B------:R-:W-:Y:S02]  /*28a0*/  PRMT R239, RZ, 0x7610, R99 ;  /* 0x00007610ffef7816 */ /* 0x000fe40000000063 */
[----:B------:R-:W-:-:S03]  /*28b0*/  PRMT R103, RZ, 0x7610, R103 ;  /* 0x00007610ff677816 */ /* 0x000fc60000000067 */
[----:B------:R-:W-:-:S04]  /*28c0*/  FADD.FTZ R239, -R187, R239 ;  /* 0x000000efbbef7221 */ /* 0x000fc80000010100 */
[----:B------:R-:W-:Y:S02]  /*28d0*/  FMUL.FTZ R239, R184, R239 ;  /* 0x000000efb8ef7220 */ /* 0x000fe40000410000 */
[-C--:B------:R-:W-:Y:S02]  /*28e0*/  FMUL.FTZ R238, R238, R103.reuse ;  /* 0x00000067eeee7220 */ /* 0x080fe40000410000 */
[----:B------:R-:W-:Y:S02]  /*28f0*/  FADD.FTZ R206, R103, R206 ;  /* 0x000000ce67ce7221 */ /* 0x000fe40000010000 */
[C---:B------:R-:W-:Y:S02]  /*2900*/  FFMA.FTZ R14, R239.reuse, R103, R14 ;  /* 0x00000067ef0e7223 */ /* 0x040fe4000001000e */
[----:B------:R-:W3:Y:S01]  /*2910*/  LDL R103, [R1+0x18] ;  /* 0x0000180001677983 */ /* 0x000ee20000100800 */
[----:B------:R-:W-:Y:S01]  /*2920*/  FFMA.FTZ R149, R106, R75, R149 ;  /* 0x0000004b6a957223 */ /* 0x000fe20000010095 */
[----:B------:R-:W-:Y:S01]  /*2930*/  PRMT R75, RZ, 0x5410, R109 ;  /* 0x00005410ff4b7816 */ /* 0x000fe2000000006d */
[----:B------:R-:W-:Y:S01]  /*2940*/  FFMA.FTZ R158, R239, R107, R158 ;  /* 0x0000006bef9e7223 */ /* 0x000fe2000001009e */
[--C-:B------:R-:W-:Y:S01]  /*2950*/  PRMT R240, RZ, 0x5410, R108.reuse ;  /* 0x00005410fff07816 */ /* 0x100fe2000000006c */
[----:B------:R-:W-:Y:S01]  /*2960*/  FADD.FTZ R207, R74, R207 ;  /* 0x000000cf4acf7221 */ /* 0x000fe20000010000 */
[----:B------:R-:W-:Y:S01]  /*2970*/  PRMT R99, RZ, 0x7610, R108 ;  /* 0x00007610ff637816 */ /* 0x000fe2000000006c */
[----:B------:R-:W-:Y:S01]  /*2980*/  FFMA.FTZ R13, R106, R74, R13 ;  /* 0x0000004a6a0d7223 */ /* 0x000fe2000001000d */
[----:B------:R-:W-:-:S02]  /*2990*/  PRMT R241, RZ, 0x5410, R110 ;  /* 0x00005410fff17816 */ /* 0x000fc4000000006e */
[----:B------:R-:W-:Y:S02]  /*29a0*/  PRMT R108, RZ, 0x7610, R110 ;  /* 0x00007610ff6c7816 */ /* 0x000fe4000000006e */
[--C-:B------:R-:W-:Y:S02]  /*29b0*/  PRMT R74, RZ, 0x5410, R111.reuse ;  /* 0x00005410ff4a7816 */ /* 0x100fe4000000006f */
[----:B------:R-:W-:Y:S02]  /*29c0*/  PRMT R110, RZ, 0x7610, R111 ;  /* 0x00007610ff6e7816 */ /* 0x000fe4000000006f */
[----:B------:R-:W4:Y:S01]  /*29d0*/  LDL R111, [R1+0x10] ;  /* 0x00001000016f7983 */ /* 0x000f220000100800 */
[----:B--2---:R-:W-:Y:S01]  /*29e0*/  FFMA.FTZ R238, R98, R107, R238 ;  /* 0x0000006b62ee7223 */ /* 0x004fe200000100ee */
[----:B------:R-:W-:Y:S02]  /*29f0*/  PRMT R107, RZ, 0x7610, R109 ;  /* 0x00007610ff6b7816 */ /* 0x000fe4000000006d */
[----:B------:R-:W2:Y:S01]  /*2a00*/  LDL R109, [R1+0x1c] ;  /* 0x00001c00016d7983 */ /* 0x000ea20000100800 */
[----:B------:R-:W-:Y:S01]  /*2a10*/  PRMT R98, RZ, 0x5410, R112 ;  /* 0x00005410ff627816 */ /* 0x000fe20000000070 */
[----:B------:R-:W-:-:S02]  /*2a20*/  FADD.FTZ R240, -R187, R240 ;  /* 0x000000f0bbf07221 */ /* 0x000fc40000010100 */
[C---:B------:R-:W-:Y:S02]  /*2a30*/  FADD.FTZ R99, -R187.reuse, R99 ;  /* 0x00000063bb637221 */ /* 0x040fe40000010100 */
[C---:B------:R-:W-:Y:S02]  /*2a40*/  FADD.FTZ R75, -R187.reuse, R75 ;  /* 0x0000004bbb4b7221 */ /* 0x040fe40000010100 */
[C---:B------:R-:W-:Y:S02]  /*2a50*/  FADD.FTZ R107, -R187.reuse, R107 ;  /* 0x0000006bbb6b7221 */ /* 0x040fe40000010100 */
[C---:B------:R-:W-:Y:S02]  /*2a60*/  FADD.FTZ R241, -R187.reuse, R241 ;  /* 0x000000f1bbf17221 */ /* 0x040fe40000010100 */
[C---:B------:R-:W-:Y:S02]  /*2a70*/  FADD.FTZ R108, -R187.reuse, R108 ;  /* 0x0000006cbb6c7221 */ /* 0x040fe40000010100 */
[----:B------:R-:W-:-:S02]  /*2a80*/  FADD.FTZ R74, -R187, R74 ;  /* 0x0000004abb4a7221 */ /* 0x000fc40000010100 */
[----:B------:R-:W-:Y:S02]  /*2a90*/  FADD.FTZ R110, -R187, R110 ;  /* 0x0000006ebb6e7221 */ /* 0x000fe40000010100 */
[----:B------:R-:W-:Y:S01]  /*2aa0*/  FMUL.FTZ R240, R184, R240 ;  /* 0x000000f0b8f07220 */ /* 0x000fe20000410000 */
[----:B------:R-:W-:Y:S01]  /*2ab0*/  PRMT R112, RZ, 0x7610, R112 ;  /* 0x00007610ff707816 */ /* 0x000fe20000000070 */
[----:B------:R-:W-:Y:S02]  /*2ac0*/  FADD.FTZ R209, R98, R209 ;  /* 0x000000d162d17221 */ /* 0x000fe40000010000 */
[----:B------:R-:W-:Y:S02]  /*2ad0*/  FFMA.FTZ R11, R240, R98, R11 ;  /* 0x00000062f00b7223 */ /* 0x000fe4000001000b */
[----:B------:R-:W-:Y:S02]  /*2ae0*/  FMUL.FTZ R99, R184, R99 ;  /* 0x00000063b8637220 */ /* 0x000fe40000410000 */
[----:B------:R-:W-:-:S02]  /*2af0*/  FADD.FTZ R208, R112, R208 ;  /* 0x000000d070d07221 */ /* 0x000fc40000010000 */
[----:B------:R-:W-:Y:S02]  /*2b00*/  FFMA.FTZ R12, R99, R112, R12 ;  /* 0x00000070630c7223 */ /* 0x000fe4000001000c */
[----:B---3--:R-:W-:Y:S01]  /*2b10*/  FMUL.FTZ R187, R103, R98 ;  /* 0x0000006267bb7220 */ /* 0x008fe20000410000 */
[--C-:B------:R-:W-:Y:S02]  /*2b20*/  PRMT R103, RZ, 0x5410, R116.reuse ;  /* 0x00005410ff677816 */ /* 0x100fe40000000074 */
[----:B------:R-:W-:Y:S01]  /*2b30*/  PRMT R98, RZ, 0x7610, R116 ;  /* 0x00007610ff627816 */ /* 0x000fe20000000074 */
[----:B------:R-:W-:Y:S02]  /*2b40*/  FMUL.FTZ R116, R184, R75 ;  /* 0x0000004bb8747220 */ /* 0x000fe40000410000 */
[----:B------:R-:W-:Y:S02]  /*2b50*/  FADD.FTZ R43, R103, R43 ;  /* 0x0000002b672b7221 */ /* 0x000fe40000010000 */
[----:B------:R-:W-:Y:S01]  /*2b60*/  FFMA.FTZ R147, R240, R103, R147 ;  /* 0x00000067f0937223 */ /* 0x000fe20000010093 */
[----:B------:R-:W-:Y:S01]  /*2b70*/  PRMT R75, RZ, 0x5410, R113 ;  /* 0x00005410ff4b7816 */ /* 0x000fe20000000071 */
[----:B------:R-:W-:-:S02]  /*2b80*/  FADD.FTZ R44, R98, R44 ;  /* 0x0000002c622c7221 */ /* 0x000fc40000010000 */
[----:B------:R-:W-:Y:S02]  /*2b90*/  FFMA.FTZ R148, R99, R98, R148 ;  /* 0x0000006263947223 */ /* 0x000fe40000010094 */
[----:B--2---:R-:W-:Y:S02]  /*2ba0*/  FFMA.FTZ R187, R109, R103, R187 ;  /* 0x000000676dbb7223 */ /* 0x004fe400000100bb */
[----:B------:R-:W-:Y:S01]  /*2bb0*/  FMUL.FTZ R103, R251, R112 ;  /* 0x00000070fb677220 */ /* 0x000fe20000410000 */
[----:B------:R-:W2:Y:S01]  /*2bc0*/  LDL R109, [R1+0xc] ;  /* 0x00000c00016d7983 */ /* 0x000ea20000100800 */
[----:B------:R-:W-:Y:S02]  /*2bd0*/  FMUL.FTZ R112, R250, R75 ;  /* 0x0000004bfa707220 */ /* 0x000fe40000410000 */
[----:B------:R-:W-:Y:S01]  /*2be0*/  FFMA.FTZ R98, R242, R98, R103 ;  /* 0x00000062f2627223 */ /* 0x000fe20000010067 */
[----:B------:R-:W-:Y:S01]  /*2bf0*/  PRMT R103, RZ, 0x5410, R117 ;  /* 0x00005410ff677816 */ /* 0x000fe20000000075 */
[----:B------:R-:W3:Y:S04]  /*2c00*/  LDL R242, [R1+0x4] ;  /* 0x0000040001f27983 */ /* 0x000ee80000100800 */
[----:B----4-:R-:W-:-:S02]  /*2c10*/  FFMA.FTZ R112, R111, R103, R112 ;  /* 0x000000676f707223 */ /* 0x010fc40000010070 */
[----:B------:R-:W4:Y:S01]  /*2c20*/  LDL R111, [R1+0x8] ;  /* 0x00000800016f7983 */ /* 0x000f220000100800 */
[----:B------:R-:W-:Y:S01]  /*2c30*/  PRMT R113, RZ, 0x7610, R113 ;  /* 0x00007610ff717816 */ /* 0x000fe20000000071 */
[----:B------:R-:W-:Y:S02]  /*2c40*/  FADD.FTZ R41, R103, R41 ;  /* 0x0000002967297221 */ /* 0x000fe40000010000 */
[C---:B------:R-:W-:Y:S01]  /*2c50*/  FFMA.FTZ R145, R116.reuse, R103, R145 ;  /* 0x0000006774917223 */ /* 0x040fe20000010091 */
[----:B------:R-:W-:Y:S01]  /*2c60*/  PRMT R103, RZ, 0x7610, R117 ;  /* 0x00007610ff677816 */ /* 0x000fe20000000075 */
[----:B------:R-:W-:Y:S02]  /*2c70*/  FADD.FTZ R211, R75, R211 ;  /* 0x000000d34bd37221 */ /* 0x000fe40000010000 */
[----:B------:R-:W-:Y:S02]  /*2c80*/  FFMA.FTZ R9, R116, R75, R9 ;  /* 0x0000004b74097223 */ /* 0x000fe40000010009 */
[----:B------:R-:W-:-:S02]  /*2c90*/  FMUL.FTZ R107, R184, R107 ;  /* 0x0000006bb86b7220 */ /* 0x000fc40000410000 */
[----:B------:R-:W-:Y:S02]  /*2ca0*/  FMUL.FTZ R75, R249, R113 ;  /* 0x00000071f94b7220 */ /* 0x000fe40000410000 */
[----:B------:R-:W-:Y:S02]  /*2cb0*/  FADD.FTZ R42, R103, R42 ;  /* 0x0000002a672a7221 */ /* 0x000fe40000010000 */
[----:B------:R-:W-:Y:S02]  /*2cc0*/  FFMA.FTZ R146, R107, R103, R146 ;  /* 0x000000676b927223 */ /* 0x000fe40000010092 */
[C---:B------:R-:W-:Y:S02]  /*2cd0*/  FMUL.FTZ R241, R184.reuse, R241 ;  /* 0x000000f1b8f17220 */ /* 0x040fe40000410000 */
[C---:B------:R-:W-:Y:S02]  /*2ce0*/  FMUL.FTZ R108, R184.reuse, R108 ;  /* 0x0000006cb86c7220 */ /* 0x040fe40000410000 */
[----:B------:R-:W-:-:S02]  /*2cf0*/  FMUL.FTZ R110, R184, R110 ;  /* 0x0000006eb86e7220 */ /* 0x000fc40000410000 */
[----:B--2---:R-:W-:Y:S01]  /*2d00*/  FFMA.FTZ R103, R109, R103, R75 ;  /* 0x000000676d677223 */ /* 0x004fe2000001004b */
[----:B------:R-:W-:Y:S02]  /*2d10*/  PRMT R75, RZ, 0x5410, R114 ;  /* 0x00005410ff4b7816 */ /* 0x000fe40000000072 */
[----:B------:R-:W-:-:S03]  /*2d20*/  PRMT R109, RZ, 0x5410, R118 ;  /* 0x00005410ff6d7816 */ /* 0x000fc60000000076 */
[----:B------:R-:W-:-:S04]  /*2d30*/  FMUL.FTZ R117, R248, R75 ;  /* 0x0000004bf8757220 */ /* 0x000fc80000410000 */
[-C--:B----4-:R-:W-:Y:S02]  /*2d40*/  FFMA.FTZ R117, R111, R109.reuse, R117 ;  /* 0x0000006d6f757223 */ /* 0x090fe40000010075 */
[----:B------:R-:W2:Y:S01]  /*2d50*/  LDL R111, [R1] ;  /* 0x00000000016f7983 */ /* 0x000ea20000100800 */
[----:B------:R-:W-:Y:S01]  /*2d60*/  PRMT R114, RZ, 0x7610, R114 ;  /* 0x00007610ff727816 */ /* 0x000fe20000000072 */
[----:B------:R-:W-:Y:S02]  /*2d70*/  FADD.FTZ R39, R109, R39 ;  /* 0x000000276d277221 */ /* 0x000fe40000010000 */
[----:B------:R-:W-:Y:S01]  /*2d80*/  FFMA.FTZ R143, R241, R109, R143 ;  /* 0x0000006df18f7223 */ /* 0x000fe2000001008f */
[----:B------:R-:W-:Y:S01]  /*2d90*/  PRMT R109, RZ, 0x7610, R118 ;  /* 0x00007610ff6d7816 */ /* 0x000fe20000000076 */
[----:B------:R-:W-:Y:S02]  /*2da0*/  FADD.FTZ R213, R75, R213 ;  /* 0x000000d54bd57221 */ /* 0x000fe40000010000 */
[----:B------:R-:W-:-:S02]  /*2db0*/  FFMA.FTZ R7, R241, R75, R7 ;  /* 0x0000004bf1077223 */ /* 0x000fc40000010007 */
[----:B------:R-:W-:Y:S01]  /*2dc0*/  FMUL.FTZ R118, R184, R74 ;  /* 0x0000004ab8767220 */ /* 0x000fe20000410000 */
[--C-:B------:R-:W-:Y:S01]  /*2dd0*/  PRMT R74, RZ, 0x5410, R115.reuse ;  /* 0x00005410ff4a7816 */ /* 0x100fe20000000073 */
[----:B------:R-:W-:Y:S01]  /*2de0*/  FMUL.FTZ R75, R247, R114 ;  /* 0x00000072f74b7220 */ /* 0x000fe20000410000 */
[----:B------:R-:W-:Y:S01]  /*2df0*/  PRMT R115, RZ, 0x7610, R115 ;  /* 0x00007610ff737816 */ /* 0x000fe20000000073 */
[----:B------:R-:W-:Y:S02]  /*2e00*/  FADD.FTZ R40, R109, R40 ;  /* 0x000000286d287221 */ /* 0x000fe40000010000 */
[-C--:B------:R-:W-:Y:S02]  /*2e10*/  FFMA.FTZ R144, R108, R109.reuse, R144 ;  /* 0x0000006d6c907223 */ /* 0x080fe40000010090 */
[----:B---3--:R-:W-:Y:S02]  /*2e20*/  FFMA.FTZ R109, R242, R109, R75 ;  /* 0x0000006df26d7223 */ /* 0x008fe4000001004b */
[----:B------:R-:W-:-:S02]  /*2e30*/  FMUL.FTZ R242, R246, R74 ;  /* 0x0000004af6f27220 */ /* 0x000fc40000410000 */
[----:B------:R-:W-:Y:S02]  /*2e40*/  FADD.FTZ R244, R74, R244 ;  /* 0x000000f44af47221 */ /* 0x000fe40000010000 */
[----:B------:R-:W-:Y:S02]  /*2e50*/  FFMA.FTZ R5, R118, R74, R5 ;  /* 0x0000004a76057223 */ /* 0x000fe40000010005 */
[----:B------:R-:W-:Y:S02]  /*2e60*/  FADD.FTZ R212, R114, R212 ;  /* 0x000000d472d47221 */ /* 0x000fe40000010000 */
[----:B------:R-:W-:Y:S02]  /*2e70*/  FFMA.FTZ R8, R108, R114, R8 ;  /* 0x000000726c087223 */ /* 0x000fe40000010008 */
[----:B------:R-:W-:Y:S02]  /*2e80*/  FMUL.FTZ R74, R245, R115 ;  /* 0x00000073f54a7220 */ /* 0x000fe40000410000 */
[----:B------:R-:W-:-:S02]  /*2e90*/  FADD.FTZ R243, R115, R243 ;  /* 0x000000f373f37221 */ /* 0x000fc40000010000 */
[----:B------:R-:W-:Y:S02]  /*2ea0*/  FFMA.FTZ R6, R110, R115, R6 ;  /* 0x000000736e067223 */ /* 0x000fe40000010006 */
[----:B------:R-:W-:Y:S02]  /*2eb0*/  FFMA.FTZ R114, R215, R214, RZ ;  /* 0x000000d6d7727223 */ /* 0x000fe400000100ff */
[----:B------:R-:W-:Y:S02]  /*2ec0*/  FADD.FTZ R115, RZ, R214 ;  /* 0x000000d6ff737221 */ /* 0x000fe40000010000 */
        /* <DEDUP_REMOVED lines=51> */
[----:B------:R-:W-:Y:S01]  /*3200*/  FADD.FTZ R115, R115, R112 ;  /* 0x0000007073737221 */ /* 0x000fe20000010000 */
[----:B------:R-:W-:Y:S01]  /*3210*/  PRMT R75, RZ, 0x5410, R119 ;  /* 0x00005410ff4b7816 */ /* 0x000fe20000000077 */
[----:B------:R-:W-:Y:S02]  /*3220*/  FFMA.FTZ R114, R107, R103, R114 ;  /* 0x000000676b727223 */ /* 0x000fe40000010072 */
[----:B------:R-:W-:Y:S02]  /*3230*/  FADD.FTZ R115, R115, R103 ;  /* 0x0000006773737221 */ /* 0x000fe40000010000 */
[----:B------:R-:W-:Y:S02]  /*3240*/  FFMA.FTZ R114, R241, R117, R114 ;  /* 0x00000075f1727223 */ /* 0x000fe40000010072 */
[----:B------:R-:W-:Y:S02]  /*3250*/  FADD.FTZ R115, R115, R117 ;  /* 0x0000007573737221 */ /* 0x000fe40000010000 */
[----:B------:R-:W-:-:S02]  /*3260*/  FFMA.FTZ R114, R108, R109, R114 ;  /* 0x0000006d6c727223 */ /* 0x000fc40000010072 */
[----:B------:R-:W-:Y:S02]  /*3270*/  FADD.FTZ R115, R115, R109 ;  /* 0x0000006d73737221 */ /* 0x000fe40000010000 */
[----:B------:R-:W-:Y:S02]  /*3280*/  FADD.FTZ R210, R113, R210 ;  /* 0x000000d271d27221 */ /* 0x000fe40000010000 */
[----:B------:R-:W-:Y:S02]  /*3290*/  FFMA.FTZ R10, R107, R113, R10 ;  /* 0x000000716b0a7223 */ /* 0x000fe4000001000a */
[----:B------:R-:W-:Y:S02]  /*32a0*/  FADD.FTZ R37, R75, R37 ;  /* 0x000000254b257221 */ /* 0x000fe40000010000 */
[-C--:B------:R-:W-:Y:S02]  /*32b0*/  FFMA.FTZ R141, R118, R75.reuse, R141 ;  /* 0x0000004b768d7223 */ /* 0x080fe4000001008d */
[----:B--2---:R-:W-:Y:S01]  /*32c0*/  FFMA.FTZ R242, R111, R75, R242 ;  /* 0x0000004b6ff27223 */ /* 0x004fe200000100f2 */
[----:B------:R-:W-:-:S03]  /*32d0*/  PRMT R111, RZ, 0x7610, R119 ;  /* 0x00007610ff6f7816 */ /* 0x000fc60000000077 */
[----:B------:R-:W-:Y:S02]  /*32e0*/  FFMA.FTZ R114, R118, R242, R114 ;  /* 0x000000f276727223 */ /* 0x000fe40000010072 */
[----:B------:R-:W-:Y:S02]  /*32f0*/  FADD.FTZ R38, R111, R38 ;  /* 0x000000266f267221 */ /* 0x000fe40000010000 */
[-C--:B------:R-:W-:Y:S02]  /*3300*/  FFMA.FTZ R142, R110, R111.reuse, R142 ;  /* 0x0000006f6e8e7223 */ /* 0x080fe4000001008e */
[----:B------:R-:W-:Y:S02]  /*3310*/  FFMA.FTZ R111, R252, R111, R74 ;  /* 0x0000006ffc6f7223 */ /* 0x000fe4000001004a */
[----:B------:R-:W-:Y:S02]  /*3320*/  FADD.FTZ R115, R115, R242 ;  /* 0x000000f273737221 */ /* 0x000fe40000010000 */
[----:B------:R-:W-:-:S02]  /*3330*/  FFMA.FTZ R114, R110, R111, R114 ;  /* 0x0000006f6e727223 */ /* 0x000fc40000010072 */
[----:B------:R-:W-:Y:S01]  /*3340*/  FADD.FTZ R115, R115, R111 ;  /* 0x0000006f73737221 */ /* 0x000fe20000010000 */
[----:B------:R-:W-:Y:S05]  /*3350*/  BRA.DIV ~URZ, `(.L_x_126) ;  /* 0x00003f627f007947 */ /* 0x000fea000b800000 */
[----:B------:R0:W1:Y:S02]  /*3360*/  SHFL.BFLY PT, R119, R115, 0x1, 0x1f ;  /* 0x0c201f0073777f89 */ /* 0x00006400000e0000 */
.L_x_130:
[----:B------:R-:W-:Y:S05]  /*3370*/  BRA.DIV ~URZ, `(.L_x_127) ;  /* 0x00003fa27f007947 */ /* 0x000fea000b800000 */
[----:B------:R-:W2:Y:S01]  /*3380*/  SHFL.BFLY PT, R74, R114, 0x1, 0x1f ;  /* 0x0c201f00724a7f89 */ /* 0x000ea200000e0000 */
[----:B01----:R-:W-:Y:S02]  /*3390*/  FADD.FTZ R115, R115, R119 ;  /* 0x0000007773737221 */ /* 0x003fe40000010000 */
        /* <DEDUP_REMOVED lines=15> */
.L_x_131:
[----:B--2---:R-:W-:Y:S01]  /*3490*/  FADD.FTZ R119, R119, R115 ;  /* 0x0000007377777221 */ /* 0x004fe20000010000 */
[----:B-----5:R-:W-:Y:S01]  /*34a0*/  LOP3.LUT P6, RZ, R72, 0xff0000, RZ, 0xc0, !PT ;  /* 0x00ff000048ff7812 */ /* 0x020fe200078cc0ff */
[----:B01----:R-:W-:Y:S01]  /*34b0*/  FADD.FTZ R114, R74, R114 ;  /* 0x000000724a727221 */ /* 0x003fe20000010000 */
[----:B------:R-:W-:Y:S01]  /*34c0*/  @P1 PRMT R74, RZ, 0x5410, R48 ;  /* 0x00005410ff4a1816 */ /* 0x000fe20000000030 */
[----:B------:R-:W-:Y:S01]  /*34d0*/  FMUL.FTZ R113, R119, c[0x0][0x1e0] ;  /* 0x0000780077717a20 */ /* 0x000fe20000410000 */
[----:B------:R-:W-:Y:S01]  /*34e0*/  LOP3.LUT P5, RZ, R73, 0xff0000, RZ, 0xc0, !PT ;  /* 0x00ff000049ff7812 */ /* 0x000fe200078ac0ff */
[----:B------:R-:W-:-:S03]  /*34f0*/  FMUL.FTZ R114, R114, c[0x0][0x1e0] ;  /* 0x0000780072727a20 */ /* 0x000fc60000410000 */
[----:B------:R-:W-:Y:S02]  /*3500*/  FSEL R113, R113, RZ, !P2 ;  /* 0x000000ff71717208 */ /* 0x000fe40005000000 */
[----:B------:R-:W-:-:S03]  /*3510*/  ISETP.NE.U32.AND P2, PT, RZ, c[0x0][0x258], PT ;  /* 0x00009600ff007a0c */ /* 0x000fc60003f45070 */
[-CC-:B------:R-:W-:Y:S01]  /*3520*/  FFMA.FTZ R215, R215, R114.reuse, R113.reuse ;  /* 0x00000072d7d77223 */ /* 0x180fe20000010071 */
[----:B------:R-:W-:Y:S01]  /*3530*/  ISETP.NE.AND.EX P2, PT, RZ, c[0x0][0x25c], PT, P2 ;  /* 0x00009700ff007a0c */ /* 0x000fe20003f45320 */
[-C--:B------:R-:W-:Y:S02]  /*3540*/  FFMA.FTZ R216, R216, R114.reuse, R113 ;  /* 0x00000072d8d87223 */ /* 0x080fe40000010071 */
[----:B------:R-:W-:Y:S02]  /*3550*/  FADD.FTZ R215, R214, -R215 ;  /* 0x800000d7d6d77221 */ /* 0x000fe40000010000 */
[----:B------:R-:W-:Y:S02]  /*3560*/  FADD.FTZ R216, R217, -R216 ;  /* 0x800000d8d9d87221 */ /* 0x000fe40000010000 */
[----:B------:R-:W-:Y:S02]  /*3570*/  FMUL.FTZ R75, R184, R215 ;  /* 0x000000d7b84b7220 */ /* 0x000fe40000410000 */
[----:B------:R-:W-:-:S02]  /*3580*/  FFMA.FTZ R230, R230, R114, R113 ;  /* 0x00000072e6e67223 */ /* 0x000fc40000010071 */
[----:B------:R-:W-:Y:S02]  /*3590*/  @P1 FADD.FTZ R75, R75, R74 ;  /* 0x0000004a4b4b1221 */ /* 0x000fe40000010000 */
[----:B------:R-:W-:Y:S02]  /*35a0*/  FFMA.FTZ R231, R231, R114, R113 ;  /* 0x00000072e7e77223 */ /* 0x000fe40000010071 */
[----:B------:R-:W-:Y:S01]  /*35b0*/  FMUL.FTZ R115, R184, R216 ;  /* 0x000000d8b8737220 */ /* 0x000fe20000410000 */
[----:B------:R-:W-:Y:S01]  /*35c0*/  @P2 F2FP.BF16.PACK_AB R74, RZ, R75 ;  /* 0x0000004bff4a223e */ /* 0x000fe200000010ff */
[----:B------:R-:W-:Y:S01]  /*35d0*/  FADD.FTZ R230, R229, -R230 ;  /* 0x800000e6e5e67221 */ /* 0x000fe20000010000 */
[----:B------:R-:W-:Y:S01]  /*35e0*/  P2R R216, PR, RZ, 0x40 ;  /* 0x00000040ffd87803 */ /* 0x000fe20000000000 */
[----:B------:R-:W-:Y:S01]  /*35f0*/  FADD.FTZ R231, R83, -R231 ;  /* 0x800000e753e77221 */ /* 0x000fe20000010000 */
[----:B------:R-:W-:Y:S01]  /*3600*/  @P2 PRMT R64, R74, 0x7610, R64 ;  /* 0x000076104a402816 */ /* 0x000fe20000000040 */
[C---:B------:R-:W-:Y:S01]  /*3610*/  FMUL.FTZ R214, R184.reuse, R230 ;  /* 0x000000e6b8d67220 */ /* 0x040fe20000410000 */
[----:B------:R-:W-:Y:S01]  /*3620*/  MOV R74, R72 ;  /* 0x00000048004a7202 */ /* 0x000fe20000000f00 */
[----:B------:R-:W-:Y:S01]  /*3630*/  FMUL.FTZ R215, R184, R231 ;  /* 0x000000e7b8d77220 */ /* 0x000fe20000410000 */
[----:B------:R-:W-:Y:S01]  /*3640*/  @P1 PRMT R83, RZ, 0x5410, R51 ;  /* 0x00005410ff531816 */ /* 0x000fe20000000033 */
[-CC-:B------:R-:W-:Y:S01]  /*3650*/  FFMA.FTZ R219, R219, R114.reuse, R113.reuse ;  /* 0x00000072dbdb7223 */ /* 0x180fe20000010071 */
[----:B------:R-:W-:Y:S01]  /*3660*/  LOP3.LUT P3, RZ, R74, 0xff, RZ, 0xc0, !PT ;  /* 0x000000ff4aff7812 */ /* 0x000fe2000786c0ff */
[----:B------:R-:W-:Y:S01]  /*3670*/  FFMA.FTZ R227, R227, R114, R113 ;  /* 0x00000072e3e37223 */ /* 0x000fe20000010071 */
[----:B------:R-:W-:Y:S01]  /*3680*/  @P0 MOV R74, R150 ;  /* 0x00000096004a0202 */ /* 0x000fe20000000f00 */
[----:B------:R-:W-:Y:S01]  /*3690*/  @P1 FADD.FTZ R214, R214, R83 ;  /* 0x00000053d6d61221 */ /* 0x000fe20000010000 */
[----:B------:R-:W-:Y:S01]  /*36a0*/  @P1 PRMT R83, RZ, 0x7610, R51 ;  /* 0x00007610ff531816 */ /* 0x000fe20000000033 */
[----:B------:R-:W-:Y:S01]  /*36b0*/  FADD.FTZ R219, R218, -R219 ;  /* 0x800000dbdadb7221 */ /* 0x000fe20000010000 */
[----:B------:R-:W-:Y:S01]  /*36c0*/  @P0 LOP3.LUT P4, RZ, R74, 0xff, RZ, 0xc0, !PT ;  /* 0x000000ff4aff0812 */ /* 0x000fe2000788c0ff */
[----:B------:R-:W-:Y:S01]  /*36d0*/  FMUL.FTZ R74, R75, c[0x0][0x1e8] ;  /* 0x00007a004b4a7a20 */ /* 0x000fe20000410000 */
[----:B------:R-:W-:Y:S01]  /*36e0*/  LOP3.LUT P6, RZ, R73, 0xff000000, RZ, 0xc0, !PT ;  /* 0xff00000049ff7812 */ /* 0x000fe200078cc0ff */
[----:B------:R-:W-:Y:S01]  /*36f0*/  @P1 FADD.FTZ R215, R215, R83 ;  /* 0x00000053d7d71221 */ /* 0x000fe20000010000 */
[----:B------:R-:W-:Y:S01]  /*3700*/  HFMA2.MMA R230, -RZ, RZ, 0, 9.5367431640625e-07 ;  /* 0x00000010ffe67435 */ /* 0x000fe200000001ff */
[----:B------:R-:W-:Y:S01]  /*3710*/  FFMA.FTZ R218, R222, R114, R113 ;  /* 0x00000072deda7223 */ /* 0x000fe20000010071 */
[----:B------:R-:W-:Y:S01]  /*3720*/  @P0 FSEL R75, R74, RZ, P4 ;  /* 0x000000ff4a4b0208 */ /* 0x000fe20002000000 */
[----:B------:R-:W-:Y:S01]  /*3730*/  FMUL.FTZ R119, R215, c[0x0][0x1e8] ;  /* 0x00007a00d7777a20 */ /* 0x000fe20000410000 */
[----:B------:R-:W-:Y:S01]  /*3740*/  @P0 LOP3.LUT P4, RZ, R150, 0xff00, RZ, 0xc0, !PT ;  /* 0x0000ff0096ff0812 */ /* 0x000fe2000788c0ff */
[----:B------:R-:W-:Y:S01]  /*3750*/  FMUL.FTZ R219, R184, R219 ;  /* 0x000000dbb8db7220 */ /* 0x000fe20000410000 */
[----:B------:R-:W-:Y:S01]  /*3760*/  @P0 F2FP.BF16.PACK_AB R75, RZ, R75 ;  /* 0x0000004bff4b023e */ /* 0x000fe200000010ff */
[----:B------:R-:W-:Y:S01]  /*3770*/  FADD.FTZ R218, R223, -R218 ;  /* 0x800000dadfda7221 */ /* 0x000fe20000010000 */
[----:B------:R-:W-:Y:S01]  /*3780*/  FSEL R74, R74, RZ, P3 ;  /* 0x000000ff4a4a7208 */ /* 0x000fe20001800000 */
[----:B------:R-:W-:Y:S01]  /*3790*/  FADD.FTZ R82, R82, -R227 ;  /* 0x800000e352527221 */ /* 0x000fe20000010000 */
[----:B------:R-:W-:Y:S01]  /*37a0*/  @P0 PRMT R68, R75, 0x7610, R68 ;  /* 0x000076104b440816 */ /* 0x000fe20000000044 */
[C---:B------:R-:W-:Y:S01]  /*37b0*/  FMUL.FTZ R218, R184.reuse, R218 ;  /* 0x000000dab8da7220 */ /* 0x040fe20000410000 */
[----:B------:R-:W-:Y:S01]  /*37c0*/  @P1 PRMT R75, RZ, 0x7610, R48 ;  /* 0x00007610ff4b1816 */ /* 0x000fe20000000030 */
[----:B------:R-:W-:Y:S01]  /*37d0*/  FMUL.FTZ R82, R184, R82 ;  /* 0x00000052b8527220 */ /* 0x000fe20000410000 */
[----:B------:R-:W-:Y:S01]  /*37e0*/  LOP3.LUT P3, RZ, R72, 0xff000000, RZ, 0xc0, !PT ;  /* 0xff00000048ff7812 */ /* 0x000fe2000786c0ff */
[-C--:B------:R-:W-:Y:S01]  /*37f0*/  FFMA.FTZ R220, R220, R114.reuse, R113 ;  /* 0x00000072dcdc7223 */ /* 0x080fe20000010071 */
[----:B------:R-:W-:Y:S01]  /*3800*/  FSEL R217, R119, RZ, P6 ;  /* 0x000000ff77d97208 */ /* 0x000fe20003000000 */
[----:B------:R-:W-:Y:S01]  /*3810*/  @P1 FADD.FTZ R115, R115, R75 ;  /* 0x0000004b73731221 */ /* 0x000fe20000010000 */
[----:B------:R-:W-:Y:S01]  /*3820*/  ISETP.NE.AND P6, PT, R216, RZ, PT ;  /* 0x000000ffd800720c */ /* 0x000fe20003fc5270 */
[-CC-:B------:R-:W-:Y:S01]  /*3830*/  FFMA.FTZ R216, R226, R114.reuse, R113.reuse ;  /* 0x00000072e2d87223 */ /* 0x180fe20000010071 */
[----:B------:R-:W-:Y:S01]  /*3840*/  @P2 F2FP.BF16.PACK_AB R215, RZ, R215 ;  /* 0x000000d7ffd7223e */ /* 0x000fe200000010ff */
[----:B------:R-:W-:Y:S01]  /*3850*/  FADD.FTZ R220, R221, -R220 ;  /* 0x800000dcdddc7221 */ /* 0x000fe20000010000 */
[----:B------:R-:W-:Y:S01]  /*3860*/  @P2 F2FP.BF16.PACK_AB R75, RZ, R115 ;  /* 0x00000073ff4b223e */ /* 0x000fe200000010ff */
[----:B------:R-:W-:Y:S01]  /*3870*/  FADD.FTZ R216, R225, -R216 ;  /* 0x800000d8e1d87221 */ /* 0x000fe20000010000 */
[----:B------:R-:W0:Y:S01]  /*3880*/  S2R R231, SR_TID.X ;  /* 0x0000000000e77919 */ /* 0x000e220000002100 */
[----:B------:R-:W-:Y:S01]  /*3890*/  FFMA.FTZ R88, R88, R114, R113 ;  /* 0x0000007258587223 */ /* 0x000fe20000010071 */
[----:B------:R-:W-:Y:S01]  /*38a0*/  @P2 PRMT R64, R64, 0x5410, R75 ;  /* 0x0000541040402816 */ /* 0x000fe2000000004b */
[----:B------:R-:W-:-:S02]  /*38b0*/  FMUL.FTZ R75, R115, c[0x0][0x1e8] ;  /* 0x00007a00734b7a20 */ /* 0x000fc40000410000 */
[----:B------:R-:W-:Y:S02]  /*38c0*/  FMUL.FTZ R216, R184, R216 ;  /* 0x000000d8b8d87220 */ /* 0x000fe40000410000 */
[----:B------:R-:W-:Y:S01]  /*38d0*/  FADD.FTZ R88, R84, -R88 ;  /* 0x8000005854587221 */ /* 0x000fe20000010000 */
[----:B------:R-:W-:Y:S01]  /*38e0*/  @P0 FSEL R115, R75, RZ, P4 ;  /* 0x000000ff4b730208 */ /* 0x000fe20002000000 */
[-CC-:B------:R-:W-:Y:S01]  /*38f0*/  FFMA.FTZ R89, R89, R114.reuse, R113.reuse ;  /* 0x0000007259597223 */ /* 0x180fe20000010071 */
[----:B------:R-:W-:Y:S01]  /*3900*/  LOP3.LUT P4, RZ, R72, 0xff00, RZ, 0xc0, !PT ;  /* 0x0000ff0048ff7812 */ /* 0x000fe2000788c0ff */
[----:B------:R-:W-:Y:S01]  /*3910*/  FFMA.FTZ R92, R92, R114, R113 ;  /* 0x000000725c5c7223 */ /* 0x000fe20000010071 */
[----:B------:R-:W-:Y:S01]  /*3920*/  @P1 PRMT R72, RZ, 0x5410, R49 ;  /* 0x00005410ff481816 */ /* 0x000fe20000000031 */
[----:B------:R-:W-:Y:S01]  /*3930*/  FADD.FTZ R89, R85, -R89 ;  /* 0x8000005955597221 */ /* 0x000fe20000010000 */
[----:B------:R-:W-:Y:S01]  /*3940*/  @P0 F2FP.BF16.PACK_AB R115, RZ, R115 ;  /* 0x00000073ff73023e */ /* 0x000fe200000010ff */
[----:B------:R-:W-:Y:S01]  /*3950*/  FADD.FTZ R92, R228, -R92 ;  /* 0x8000005ce45c7221 */ /* 0x000fe20000010000 */
[----:B------:R-:W-:Y:S01]  /*3960*/  FSEL R83, R75, RZ, P4 ;  /* 0x000000ff4b537208 */ /* 0x000fe20002000000 */
[----:B------:R-:W-:Y:S01]  /*3970*/  @P1 FADD.FTZ R219, R219, R72 ;  /* 0x00000048dbdb1221 */ /* 0x000fe20000010000 */
[----:B------:R-:W-:Y:S01]  /*3980*/  @P1 PRMT R72, RZ, 0x7610, R49 ;  /* 0x00007610ff481816 */ /* 0x000fe20000000031 */
[----:B------:R-:W-:Y:S01]  /*3990*/  FMUL.FTZ R92, R184, R92 ;  /* 0x0000005cb85c7220 */ /* 0x000fe20000410000 */
[----:B------:R-:W-:Y:S01]  /*39a0*/  @P0 PRMT R68, R68, 0x5410, R115 ;  /* 0x0000541044440816 */ /* 0x000fe20000000073 */
[----:B------:R-:W-:Y:S01]  /*39b0*/  FMUL.FTZ R115, R214, c[0x0][0x1e8] ;  /* 0x00007a00d6737a20 */ /* 0x000fe20000410000 */
[----:B------:R-:W-:Y:S01]  /*39c0*/  LOP3.LUT P4, RZ, R73, 0xff, RZ, 0xc0, !PT ;  /* 0x000000ff49ff7812 */ /* 0x000fe2000788c0ff */
[----:B------:R-:W-:Y:S01]  /*39d0*/  @P1 FADD.FTZ R218, R218, R72 ;  /* 0x00000048dada1221 */ /* 0x000fe20000010000 */
[----:B------:R-:W-:Y:S01]  /*39e0*/  @P1 PRMT R72, RZ, 0x5410, R50 ;  /* 0x00005410ff481816 */ /* 0x000fe20000000032 */
[-CC-:B------:R-:W-:Y:S01]  /*39f0*/  FFMA.FTZ R90, R90, R114.reuse, R113.reuse ;  /* 0x000000725a5a7223 */ /* 0x180fe20000010071 */
[----:B------:R-:W-:Y:S01]  /*3a00*/  FSEL R75, R115, RZ, P5 ;  /* 0x000000ff734b7208 */ /* 0x000fe20002800000 */
[----:B------:R-:W-:Y:S01]  /*3a10*/  FFMA.FTZ R232, R232, R114, R113 ;  /* 0x00000072e8e87223 */ /* 0x000fe20000010071 */
[----:B------:R-:W-:Y:S01]  /*3a20*/  LOP3.LUT P5, RZ, R73, 0xff00, RZ, 0xc0, !PT ;  /* 0x0000ff0049ff7812 */ /* 0x000fe200078ac0ff */
[----:B------:R-:W-:Y:S01]  /*3a30*/  @P1 FADD.FTZ R216, R216, R72 ;  /* 0x00000048d8d81221 */ /* 0x000fe20000010000 */
[----:B------:R-:W-:Y:S01]  /*3a40*/  @P1 PRMT R72, RZ, 0x7610, R50 ;  /* 0x00007610ff481816 */ /* 0x000fe20000000032 */
[----:B------:R-:W-:Y:S01]  /*3a50*/  FADD.FTZ R94, R94, -R90 ;  /* 0x8000005a5e5e7221 */ /* 0x000fe20000010000 */
[----:B------:R-:W-:Y:S01]  /*3a60*/  @P2 F2FP.BF16.PACK_AB R214, RZ, R214 ;  /* 0x000000d6ffd6223e */ /* 0x000fe200000010ff */
[----:B------:R-:W-:Y:S01]  /*3a70*/  FADD.FTZ R87, R87, -R232 ;  /* 0x800000e857577221 */ /* 0x000fe20000010000 */
[----:B------:R-:W-:Y:S01]  /*3a80*/  @P2 F2FP.BF16.PACK_AB R73, RZ, R219 ;  /* 0x000000dbff49223e */ /* 0x000fe200000010ff */
[----:B------:R-:W-:Y:S01]  /*3a90*/  @P1 FADD.FTZ R82, R82, R72 ;  /* 0x0000004852521221 */ /* 0x000fe20000010000 */
[----:B------:R-:W-:Y:S01]  /*3aa0*/  @P2 F2FP.BF16.PACK_AB R72, RZ, R216 ;  /* 0x000000d8ff48223e */ /* 0x000fe200000010ff */
[----:B------:R-:W-:Y:S01]  /*3ab0*/  FMUL.FTZ R216, R216, c[0x0][0x1e8] ;  /* 0x00007a00d8d87a20 */ /* 0x000fe20000410000 */
[----:B------:R-:W-:Y:S01]  /*3ac0*/  @P2 F2FP.BF16.PACK_AB R222, RZ, R218 ;  /* 0x000000daffde223e */ /* 0x000fe200000010ff */
[----:B------:R-:W-:Y:S01]  /*3ad0*/  FMUL.FTZ R219, R219, c[0x0][0x1e8] ;  /* 0x00007a00dbdb7a20 */ /* 0x000fe20000410000 */
[----:B------:R-:W-:Y:S01]  /*3ae0*/  @P2 F2FP.BF16.PACK_AB R223, RZ, R82 ;  /* 0x00000052ffdf223e */ /* 0x000fe200000010ff */
[----:B------:R-:W-:Y:S01]  /*3af0*/  FMUL.FTZ R218, R218, c[0x0][0x1e8] ;  /* 0x00007a00dada7a20 */ /* 0x000fe20000410000 */
[----:B------:R-:W-:Y:S01]  /*3b00*/  @P2 PRMT R65, R73, 0x7610, R65 ;  /* 0x0000761049412816 */ /* 0x000fe20000000041 */
[----:B------:R-:W-:Y:S01]  /*3b10*/  FMUL.FTZ R227, R184, R94 ;  /* 0x0000005eb8e37220 */ /* 0x000fe20000410000 */
[----:B------:R-:W-:Y:S01]  /*3b20*/  @P2 PRMT R66, R72, 0x7610, R66 ;  /* 0x0000761048422816 */ /* 0x000fe20000000042 */
[----:B------:R-:W-:Y:S01]  /*3b30*/  @P2 IMAD.WIDE.U32 R72, R186, R230, c[0x0][0x258] ;  /* 0x00009600ba482625 */ /* 0x000fe200078e00e6 */
[----:B------:R-:W-:-:S02]  /*3b40*/  @P2 PRMT R67, R214, 0x7610, R67 ;  /* 0x00007610d6432816 */ /* 0x000fc40000000043 */
[----:B------:R-:W-:Y:S01]  /*3b50*/  @P2 PRMT R65, R65, 0x5410, R222 ;  /* 0x0000541041412816 */ /* 0x000fe200000000de */
[----:B------:R-:W-:Y:S01]  /*3b60*/  FMUL.FTZ R214, R184, R88 ;  /* 0x00000058b8d67220 */ /* 0x000fe20000410000 */
[----:B------:R-:W-:Y:S01]  /*3b70*/  @P2 PRMT R66, R66, 0x5410, R223 ;  /* 0x0000541042422816 */ /* 0x000fe200000000df */
[----:B------:R-:W-:Y:S01]  /*3b80*/  FFMA.FTZ R226, R91, R114, R113 ;  /* 0x000000725be27223 */ /* 0x000fe20000010071 */
[----:B------:R-:W-:Y:S01]  /*3b90*/  @P2 PRMT R67, R67, 0x5410, R215 ;  /* 0x0000541043432816 */ /* 0x000fe200000000d7 */
[----:B------:R-:W-:Y:S01]  /*3ba0*/  FMUL.FTZ R215, R184, R89 ;  /* 0x00000059b8d77220 */ /* 0x000fe20000410000 */
[----:B------:R-:W-:Y:S01]  /*3bb0*/  F2FP.BF16.PACK_AB R75, R217, R75 ;  /* 0x0000004bd94b723e */ /* 0x000fe200000010ff */
[----:B------:R-:W-:Y:S01]  /*3bc0*/  FMUL.FTZ R217, R82, c[0x0][0x1e8] ;  /* 0x00007a0052d97a20 */ /* 0x000fe20000410000 */
[----:B------:R-:W-:Y:S01]  /*3bd0*/  FSEL R82, R218, RZ, P3 ;  /* 0x000000ffda527208 */ /* 0x000fe20001800000 */
[----:B------:R1:W-:Y:S01]  /*3be0*/  @P2 STG.E.128 [R72.64], R64 ;  /* 0x0000004048002986 */ /* 0x0003e2000c101d04 */
[----:B------:R-:W-:Y:S01]  /*3bf0*/  @P0 LOP3.LUT P3, RZ, R150, 0xff000000, RZ, 0xc0, !PT ;  /* 0xff00000096ff0812 */ /* 0x000fe2000786c0ff */
[----:B------:R-:W-:-:S02]  /*3c00*/  FMUL.FTZ R225, R184, R87 ;  /* 0x00000057b8e17220 */ /* 0x000fc40000410000 */
[----:B------:R-:W-:Y:S01]  /*3c10*/  FADD.FTZ R226, R234, -R226 ;  /* 0x800000e2eae27221 */ /* 0x000fe20000010000 */
[----:B------:R-:W-:Y:S01]  /*3c20*/  @P0 FSEL R89, R218, RZ, P3 ;  /* 0x000000ffda590208 */ /* 0x000fe20001800000 */
[-CC-:B------:R-:W-:Y:S01]  /*3c30*/  FFMA.FTZ R218, R96, R114.reuse, R113.reuse ;  /* 0x0000007260da7223 */ /* 0x180fe20000010071 */
[----:B------:R-:W-:Y:S01]  /*3c40*/  @P0 LOP3.LUT P3, RZ, R151, 0xff00, RZ, 0xc0, !PT ;  /* 0x0000ff0097ff0812 */ /* 0x000fe2000786c0ff */
[----:B------:R-:W-:Y:S01]  /*3c50*/  FFMA.FTZ R233, R233, R114, R113 ;  /* 0x00000072e9e97223 */ /* 0x000fe20000010071 */
[----:B------:R-:W-:Y:S01]  /*3c60*/  @P0 F2FP.BF16.PACK_AB R89, RZ, R89 ;  /* 0x00000059ff59023e */ /* 0x000fe200000010ff */
[----:B------:R-:W-:Y:S02]  /*3c70*/  FADD.FTZ R218, R100, -R218 ;  /* 0x800000da64da7221 */ /* 0x000fe40000010000 */
[----:B------:R-:W-:Y:S02]  /*3c80*/  FMUL.FTZ R226, R184, R226 ;  /* 0x000000e2b8e27220 */ /* 0x000fe40000410000 */
[----:B------:R-:W-:-:S02]  /*3c90*/  FADD.FTZ R95, R95, -R233 ;  /* 0x800000e95f5f7221 */ /* 0x000fc40000010000 */
[----:B------:R-:W-:Y:S01]  /*3ca0*/  FMUL.FTZ R218, R184, R218 ;  /* 0x000000dab8da7220 */ /* 0x000fe20000410000 */
[----:B-1----:R-:W-:Y:S01]  /*3cb0*/  F2FP.BF16.PACK_AB R72, R83, R74 ;  /* 0x0000004a5348723e */ /* 0x002fe200000010ff */
[-CC-:B------:R-:W-:Y:S01]  /*3cc0*/  FFMA.FTZ R101, R101, R114.reuse, R113.reuse ;  /* 0x0000007265657223 */ /* 0x180fe20000010071 */
[----:B------:R-:W-:Y:S01]  /*3cd0*/  FSEL R74, R216, RZ, P4 ;  /* 0x000000ffd84a7208 */ /* 0x000fe20002000000 */
[----:B------:R-:W-:Y:S01]  /*3ce0*/  FFMA.FTZ R106, R106, R114, R113 ;  /* 0x000000726a6a7223 */ /* 0x000fe20000010071 */
[----:B------:R-:W-:Y:S01]  /*3cf0*/  FSEL R73, R217, RZ, P5 ;  /* 0x000000ffd9497208 */ /* 0x000fe20002800000 */
[----:B------:R-:W-:Y:S01]  /*3d00*/  FADD.FTZ R97, R97, -R101 ;  /* 0x8000006561617221 */ /* 0x000fe20000010000 */
[----:B------:R-:W-:Y:S01]  /*3d10*/  @P0 LOP3.LUT P4, RZ, R150, 0xff0000, RZ, 0xc0, !PT ;  /* 0x00ff000096ff0812 */ /* 0x000fe2000788c0ff */
[----:B------:R-:W-:Y:S01]  /*3d20*/  FADD.FTZ R102, R102, -R106 ;  /* 0x8000006a66667221 */ /* 0x000fe20000010000 */
[----:B------:R-:W-:Y:S01]  /*3d30*/  F2FP.BF16.PACK_AB R74, R73, R74 ;  /* 0x0000004a494a723e */ /* 0x000fe200000010ff */
[----:B------:R-:W-:Y:S01]  /*3d40*/  FMUL.FTZ R97, R184, R97 ;  /* 0x00000061b8617220 */ /* 0x000fe20000410000 */
[----:B------:R-:W-:Y:S01]  /*3d50*/  FSEL R73, R219, RZ, P6 ;  /* 0x000000ffdb497208 */ /* 0x000fe20003000000 */
[----:B------:R-:W-:-:S02]  /*3d60*/  FFMA.FTZ R237, R237, R114, R113 ;  /* 0x00000072eded7223 */ /* 0x000fc40000010071 */
[----:B------:R-:W-:Y:S01]  /*3d70*/  FFMA.FTZ R239, R239, R114, R113 ;  /* 0x00000072efef7223 */ /* 0x000fe20000010071 */
[----:B------:R-:W-:Y:S01]  /*3d80*/  F2FP.BF16.PACK_AB R73, R82, R73 ;  /* 0x000000495249723e */ /* 0x000fe200000010ff */
[----:B------:R-:W-:-:S04]  /*3d90*/  IMAD.WIDE.U32 R82, R186, R230, c[0x0][0x248] ;  /* 0x00009200ba527625 */ /* 0x000fc800078e00e6 */
[----:B------:R-:W-:Y:S01]  /*3da0*/  FADD.FTZ R236, R236, -R237 ;  /* 0x800000edecec7221 */ /* 0x000fe20000010000 */
[----:B------:R1:W-:Y:S01]  /*3db0*/  STG.E.128 [R82.64], R72 ;  /* 0x0000004852007986 */ /* 0x0003e2000c101d04 */
[C---:B------:R-:W-:Y:S02]  /*3dc0*/  FMUL.FTZ R102, R184.reuse, R102 ;  /* 0x00000066b8667220 */ /* 0x040fe40000410000 */
[----:B------:R-:W-:Y:S02]  /*3dd0*/  FMUL.FTZ R236, R184, R236 ;  /* 0x000000ecb8ec7220 */ /* 0x000fe40000410000 */
[----:B------:R-:W-:Y:S02]  /*3de0*/  FADD.FTZ R238, R238, -R239 ;  /* 0x800000efeeee7221 */ /* 0x000fe40000010000 */
[----:B------:R-:W-:Y:S02]  /*3df0*/  FFMA.FTZ R240, R240, R114, R113 ;  /* 0x00000072f0f07223 */ /* 0x000fe40000010071 */
[----:B------:R-:W-:-:S02]  /*3e00*/  FMUL.FTZ R238, R184, R238 ;  /* 0x000000eeb8ee7220 */ /* 0x000fc40000410000 */
[----:B------:R-:W-:Y:S02]  /*3e10*/  FADD.FTZ R187, R187, -R240 ;  /* 0x800000f0bbbb7221 */ /* 0x000fe40000010000 */
[-CC-:B------:R-:W-:Y:S02]  /*3e20*/  FFMA.FTZ R116, R116, R114.reuse, R113.reuse ;  /* 0x0000007274747223 */ /* 0x180fe40000010071 */
[--C-:B------:R-:W-:Y:S02]  /*3e30*/  FFMA.FTZ R241, R241, R114, R113.reuse ;  /* 0x00000072f1f17223 */ /* 0x100fe40000010071 */
[----:B------:R-:W-:Y:S01]  /*3e40*/  FADD.FTZ R112, R112, -R116 ;  /* 0x8000007470707221 */ /* 0x000fe20000010000 */
[----:B-1----:R-:W-:Y:S01]  /*3e50*/  MOV R72, R78 ;  /* 0x0000004e00487202 */ /* 0x002fe20000000f00 */
[----:B------:R-:W-:Y:S01]  /*3e60*/  FMUL.FTZ R73, R184, R220 ;  /* 0x000000dcb8497220 */ /* 0x000fe20000410000 */
[----:B------:R-:W-:Y:S01]  /*3e70*/  @P0 FSEL R74, R219, RZ, P4 ;  /* 0x000000ffdb4a0208 */ /* 0x000fe20002000000 */
[-CC-:B------:R-:W-:Y:S01]  /*3e80*/  FFMA.FTZ R219, R224, R114.reuse, R113.reuse ;  /* 0x00000072e0db7223 */ /* 0x180fe20000010071 */
[----:B------:R-:W-:Y:S01]  /*3e90*/  LOP3.LUT P6, RZ, R72, 0xff, RZ, 0xc0, !PT ;  /* 0x000000ff48ff7812 */ /* 0x000fe200078cc0ff */
[----:B------:R-:W-:Y:S01]  /*3ea0*/  FFMA.FTZ R220, R235, R114, R113 ;  /* 0x00000072ebdc7223 */ /* 0x000fe20000010071 */
[----:B------:R-:W-:Y:S01]  /*3eb0*/  @P0 MOV R72, R152 ;  /* 0x0000009800480202 */ /* 0x000fe20000000f00 */
[----:B------:R-:W-:Y:S01]  /*3ec0*/  FADD.FTZ R219, R104, -R219 ;  /* 0x800000db68db7221 */ /* 0x000fe20000010000 */
[----:B------:R-:W-:Y:S01]  /*3ed0*/  @P0 LOP3.LUT P4, RZ, R151, 0xff, RZ, 0xc0, !PT ;  /* 0x000000ff97ff0812 */ /* 0x000fe2000788c0ff */
[----:B------:R-:W-:Y:S01]  /*3ee0*/  FADD.FTZ R220, R105, -R220 ;  /* 0x800000dc69dc7221 */ /* 0x000fe20000010000 */
[----:B------:R-:W-:Y:S01]  /*3ef0*/  @P0 LOP3.LUT P5, RZ, R72, 0xff, RZ, 0xc0, !PT ;  /* 0x000000ff48ff0812 */ /* 0x000fe200078ac0ff */
[C---:B------:R-:W-:Y:S01]  /*3f00*/  FMUL.FTZ R105, R184.reuse, R95 ;  /* 0x0000005fb8697220 */ /* 0x040fe20000410000 */
[----:B------:R-:W-:Y:S01]  /*3f10*/  @P1 PRMT R72, RZ, 0x5410, R52 ;  /* 0x00005410ff481816 */ /* 0x000fe20000000034 */
[----:B------:R-:W-:Y:S01]  /*3f20*/  FMUL.FTZ R219, R184, R219 ;  /* 0x000000dbb8db7220 */ /* 0x000fe20000410000 */
[----:B------:R-:W-:Y:S01]  /*3f30*/  @P0 FSEL R216, R216, RZ, P4 ;  /* 0x000000ffd8d80208 */ /* 0x000fe20002000000 */
[C---:B------:R-:W-:Y:S01]  /*3f40*/  FMUL.FTZ R220, R184.reuse, R220 ;  /* 0x000000dcb8dc7220 */ /* 0x040fe20000410000 */
[----:B------:R-:W-:Y:S01]  /*3f50*/  @P0 LOP3.LUT P4, RZ, R151, 0xff0000, RZ, 0xc0, !PT ;  /* 0x00ff000097ff0812 */ /* 0x000fe2000788c0ff */
[----:B------:R-:W-:Y:S01]  /*3f60*/  @P1 FADD.FTZ R73, R73, R72 ;  /* 0x0000004849491221 */ /* 0x000fe20000010000 */
[----:B------:R-:W-:Y:S01]  /*3f70*/  @P1 PRMT R72, RZ, 0x7610, R52 ;  /* 0x00007610ff481816 */ /* 0x000fe20000000034 */
[----:B------:R-:W-:Y:S01]  /*3f80*/  FMUL.FTZ R112, R184, R112 ;  /* 0x00000070b8707220 */ /* 0x000fe20000410000 */
[----:B------:R-:W-:Y:S01]  /*3f90*/  @P0 FSEL R75, R217, RZ, P3 ;  /* 0x000000ffd94b0208 */ /* 0x000fe20001800000 */
[----:B------:R-:W-:Y:S01]  /*3fa0*/  FMUL.FTZ R82, R73, c[0x0][0x1e8] ;  /* 0x00007a0049527a20 */ /* 0x000fe20000410000 */
[----:B------:R-:W-:Y:S01]  /*3fb0*/  @P0 LOP3.LUT P3, RZ, R151, 0xff000000, RZ, 0xc0, !PT ;  /* 0xff00000097ff0812 */ /* 0x000fe2000786c0ff */
[----:B------:R-:W-:Y:S01]  /*3fc0*/  @P1 FADD.FTZ R214, R214, R72 ;  /* 0x00000048d6d61221 */ /* 0x000fe20000010000 */
[----:B------:R-:W-:Y:S01]  /*3fd0*/  @P1 PRMT R72, RZ, 0x5410, R53 ;  /* 0x00005410ff481816 */ /* 0x000fe20000000035 */
[----:B------:R-:W-:Y:S01]  /*3fe0*/  FADD.FTZ R117, R117, -R241 ;  /* 0x800000f175757221 */ /* 0x000fe20000010000 */
[----:B------:R-:W-:Y:S01]  /*3ff0*/  @P0 FSEL R217, R115, RZ, P4 ;  /* 0x000000ff73d90208 */ /* 0x000fe20002000000 */
[----:B------:R-:W-:Y:S01]  /*4000*/  FMUL.FTZ R83, R214, c[0x0][0x1e8] ;  /* 0x00007a00d6537a20 */ /* 0x000fe20000410000 */
[----:B------:R-:W-:Y:S01]  /*4010*/  LOP3.LUT P4, RZ, R78, 0xff00, RZ, 0xc0, !PT ;  /* 0x0000ff004eff7812 */ /* 0x000fe2000788c0ff */
[----:B------:R-:W-:Y:S01]  /*4020*/  @P1 FADD.FTZ R92, R92, R72 ;  /* 0x000000485c5c1221 */ /* 0x000fe20000010000 */
[----:B------:R-:W-:Y:S01]  /*4030*/  @P1 PRMT R72, RZ, 0x7610, R53 ;  /* 0x00007610ff481816 */ /* 0x000fe20000000035 */
[-CC-:B------:R-:W-:Y:S01]  /*4040*/  FFMA.FTZ R118, R118, R114.reuse, R113.reuse ;  /* 0x0000007276767223 */ /* 0x180fe20000010071 */
[----:B------:R-:W-:Y:S01]  /*4050*/  @P0 FSEL R119, R119, RZ, P3 ;  /* 0x000000ff77770208 */ /* 0x000fe20001800000 */
[----:B------:R-:W-:Y:S01]  /*4060*/  FMUL.FTZ R84, R92, c[0x0][0x1e8] ;  /* 0x00007a005c547a20 */ /* 0x000fe20000410000 */
[----:B------:R-:W-:Y:S01]  /*4070*/  @P0 LOP3.LUT P3, RZ, R152, 0xff00, RZ, 0xc0, !PT ;  /* 0x0000ff0098ff0812 */ /* 0x000fe2000786c0ff */
[----:B------:R-:W-:Y:S01]  /*4080*/  @P1 FADD.FTZ R215, R215, R72 ;  /* 0x00000048d7d71221 */ /* 0x000fe20000010000 */
[----:B------:R-:W-:Y:S01]  /*4090*/  FSEL R88, R82, RZ, P6 ;  /* 0x000000ff52587208 */ /* 0x000fe20003000000 */
[----:B------:R-:W-:Y:S01]  /*40a0*/  FMUL.FTZ R117, R184, R117 ;  /* 0x00000075b8757220 */ /* 0x000fe20000410000 */
[----:B------:R-:W-:Y:S01]  /*40b0*/  FSEL R72, R83, RZ, P4 ;  /* 0x000000ff53487208 */ /* 0x000fe20002000000 */
[----:B------:R-:W-:Y:S01]  /*40c0*/  FMUL.FTZ R85, R215, c[0x0][0x1e8] ;  /* 0x00007a00d7557a20 */ /* 0x000fe20000410000 */
[----:B------:R-:W-:Y:S01]  /*40d0*/  LOP3.LUT P6, RZ, R78, 0xff0000, RZ, 0xc0, !PT ;  /* 0x00ff00004eff7812 */ /* 0x000fe200078cc0ff */
[----:B------:R-:W-:Y:S01]  /*40e0*/  FADD.FTZ R242, R242, -R118 ;  /* 0x80000076f2f27221 */ /* 0x000fe20000010000 */
[----:B------:R-:W-:Y:S01]  /*40f0*/  @P0 FSEL R82, R82, RZ, P5 ;  /* 0x000000ff52520208 */ /* 0x000fe20002800000 */
[----:B------:R-:W-:Y:S01]  /*4100*/  FFMA.FTZ R99, R99, R114, R113 ;  /* 0x0000007263637223 */ /* 0x000fe20000010071 */
[----:B------:R-:W-:Y:S01]  /*4110*/  LOP3.LUT P4, RZ, R78, 0xff000000, RZ, 0xc0, !PT ;  /* 0xff0000004eff7812 */ /* 0x000fe2000788c0ff */
[----:B------:R-:W-:Y:S01]  /*4120*/  FMUL.FTZ R242, R184, R242 ;  /* 0x000000f2b8f27220 */ /* 0x000fe20000410000 */
[----:B------:R-:W-:Y:S01]  /*4130*/  @P0 FSEL R83, R83, RZ, P3 ;  /* 0x000000ff53530208 */ /* 0x000fe20001800000 */
[----:B------:R-:W-:Y:S01]  /*4140*/  FADD.FTZ R99, R98, -R99 ;  /* 0x8000006362637221 */ /* 0x000fe20000010000 */
[C---:B------:R-:W-:Y:S01]  /*4150*/  @P0 LOP3.LUT P5, RZ, R152.reuse, 0xff0000, RZ, 0xc0, !PT ;  /* 0x00ff000098ff0812 */ /* 0x040fe200078ac0ff */
[-C--:B------:R-:W-:Y:S01]  /*4160*/  FFMA.FTZ R107, R107, R114.reuse, R113 ;  /* 0x000000726b6b7223 */ /* 0x080fe20000010071 */
[----:B------:R-:W-:Y:S01]  /*4170*/  @P0 LOP3.LUT P3, RZ, R152, 0xff000000, RZ, 0xc0, !PT ;  /* 0xff00000098ff0812 */ /* 0x000fe2000786c0ff */
[----:B------:R-:W-:Y:S01]  /*4180*/  FMUL.FTZ R99, R184, R99 ;  /* 0x00000063b8637220 */ /* 0x000fe20000410000 */
[----:B------:R-:W-:Y:S01]  /*4190*/  FSEL R115, R84, RZ, P6 ;  /* 0x000000ff54737208 */ /* 0x000fe20003000000 */
[----:B------:R-:W-:Y:S01]  /*41a0*/  FADD.FTZ R107, R103, -R107 ;  /* 0x8000006b676b7221 */ /* 0x000fe20000010000 */
[C---:B------:R-:W-:Y:S01]  /*41b0*/  FSEL R78, R85.reuse, RZ, P4 ;  /* 0x000000ff554e7208 */ /* 0x040fe20002000000 */
[-CC-:B------:R-:W-:Y:S01]  /*41c0*/  FFMA.FTZ R108, R108, R114.reuse, R113.reuse ;  /* 0x000000726c6c7223 */ /* 0x180fe20000010071 */
[----:B------:R-:W-:Y:S01]  /*41d0*/  @P0 FSEL R84, R84, RZ, P5 ;  /* 0x000000ff54540208 */ /* 0x000fe20002800000 */
[----:B------:R-:W-:Y:S01]  /*41e0*/  FMUL.FTZ R107, R184, R107 ;  /* 0x0000006bb86b7220 */ /* 0x000fe20000410000 */
[----:B------:R-:W-:Y:S01]  /*41f0*/  @P0 FSEL R85, R85, RZ, P3 ;  /* 0x000000ff55550208 */ /* 0x000fe20001800000 */
[--C-:B------:R-:W-:Y:S01]  /*4200*/  FFMA.FTZ R110, R110, R114, R113.reuse ;  /* 0x000000726e6e7223 */ /* 0x100fe20000010071 */
[----:B------:R-:W-:Y:S01]  /*4210*/  LOP3.LUT P6, RZ, R79, 0xff, RZ, 0xc0, !PT ;  /* 0x000000ff4fff7812 */ /* 0x000fe200078cc0ff */
[----:B------:R-:W-:Y:S01]  /*4220*/  FADD.FTZ R108, R109, -R108 ;  /* 0x8000006c6d6c7221 */ /* 0x000fe20000010000 */
[----:B------:R-:W-:Y:S01]  /*4230*/  LOP3.LUT P5, RZ, R79, 0xff00, RZ, 0xc0, !PT ;  /* 0x0000ff004fff7812 */ /* 0x000fe200078ac0ff */
[----:B------:R-:W-:Y:S01]  /*4240*/  FADD.FTZ R110, R111, -R110 ;  /* 0x8000006e6f6e7221 */ /* 0x000fe20000010000 */
[C---:B------:R-:W-:Y:S01]  /*4250*/  LOP3.LUT P4, RZ, R79.reuse, 0xff0000, RZ, 0xc0, !PT ;  /* 0x00ff00004fff7812 */ /* 0x040fe2000788c0ff */
[----:B------:R-:W-:Y:S01]  /*4260*/  FMUL.FTZ R103, R184, R108 ;  /* 0x0000006cb8677220 */ /* 0x000fe20000410000 */
[----:B------:R-:W-:Y:S01]  /*4270*/  LOP3.LUT P3, RZ, R79, 0xff000000, RZ, 0xc0, !PT ;  /* 0xff0000004fff7812 */ /* 0x000fe2000786c0ff */
[----:B------:R-:W-:Y:S01]  /*4280*/  FFMA.FTZ R79, R93, R114, R113 ;  /* 0x000000725d4f7223 */ /* 0x000fe20000010071 */
[----:B------:R-:W-:-:S02]  /*4290*/  F2FP.BF16.PACK_AB R72, R72, R88 ;  /* 0x000000584848723e */ /* 0x000fc400000010ff */
[----:B------:R-:W-:Y:S01]  /*42a0*/  @P0 F2FP.BF16.PACK_AB R216, RZ, R216 ;  /* 0x000000d8ffd8023e */ /* 0x000fe200000010ff */
[----:B------:R-:W-:Y:S01]  /*42b0*/  FADD.FTZ R79, R86, -R79 ;  /* 0x8000004f564f7221 */ /* 0x000fe20000010000 */
[----:B------:R-:W-:Y:S02]  /*42c0*/  @P1 PRMT R86, RZ, 0x5410, R54 ;  /* 0x00005410ff561816 */ /* 0x000fe40000000036 */
[----:B------:R-:W-:Y:S01]  /*42d0*/  @P0 F2FP.BF16.PACK_AB R217, RZ, R217 ;  /* 0x000000d9ffd9023e */ /* 0x000fe200000010ff */
[----:B------:R-:W-:Y:S01]  /*42e0*/  FMUL.FTZ R79, R184, R79 ;  /* 0x0000004fb84f7220 */ /* 0x000fe20000410000 */
[----:B------:R-:W-:Y:S02]  /*42f0*/  @P2 F2FP.BF16.PACK_AB R92, RZ, R92 ;  /* 0x0000005cff5c223e */ /* 0x000fe400000010ff */
[----:B------:R-:W-:Y:S01]  /*4300*/  @P0 F2FP.BF16.PACK_AB R101, RZ, R75 ;  /* 0x0000004bff65023e */ /* 0x000fe200000010ff */
[----:B------:R-:W-:Y:S01]  /*4310*/  @P1 FADD.FTZ R79, R79, R86 ;  /* 0x000000564f4f1221 */ /* 0x000fe20000010000 */
[----:B------:R-:W-:-:S02]  /*4320*/  @P1 PRMT R86, RZ, 0x7610, R54 ;  /* 0x00007610ff561816 */ /* 0x000fc40000000036 */
[----:B------:R-:W-:Y:S01]  /*4330*/  @P0 F2FP.BF16.PACK_AB R119, RZ, R119 ;  /* 0x00000077ff77023e */ /* 0x000fe200000010ff */
[----:B------:R-:W-:Y:S01]  /*4340*/  FMUL.FTZ R100, R79, c[0x0][0x1e8] ;  /* 0x00007a004f647a20 */ /* 0x000fe20000410000 */
[----:B------:R-:W-:Y:S01]  /*4350*/  @P2 F2FP.BF16.PACK_AB R79, RZ, R79 ;  /* 0x0000004fff4f223e */ /* 0x000fe200000010ff */
[----:B------:R-:W-:Y:S01]  /*4360*/  @P1 FADD.FTZ R227, R227, R86 ;  /* 0x00000056e3e31221 */ /* 0x000fe20000010000 */
[----:B------:R-:W-:Y:S02]  /*4370*/  MOV R86, R80 ;  /* 0x0000005000567202 */ /* 0x000fe40000000f00 */
[----:B------:R-:W-:Y:S01]  /*4380*/  FSEL R224, R100, RZ, P6 ;  /* 0x000000ff64e07208 */ /* 0x000fe20003000000 */
[----:B------:R-:W-:Y:S01]  /*4390*/  FMUL.FTZ R104, R227, c[0x0][0x1e8] ;  /* 0x00007a00e3687a20 */ /* 0x000fe20000410000 */
[----:B------:R-:W-:Y:S02]  /*43a0*/  @P0 LOP3.LUT P6, RZ, R153, 0xff, RZ, 0xc0, !PT ;  /* 0x000000ff99ff0812 */ /* 0x000fe400078cc0ff */
[----:B------:R-:W-:-:S02]  /*43b0*/  @P0 PRMT R70, R216, 0x7610, R70 ;  /* 0x00007610d8460816 */ /* 0x000fc40000000046 */
[----:B------:R-:W-:Y:S02]  /*43c0*/  @P0 FSEL R100, R100, RZ, P6 ;  /* 0x000000ff64640208 */ /* 0x000fe40003000000 */
[----:B------:R-:W-:Y:S01]  /*43d0*/  LOP3.LUT P6, RZ, R86, 0xff, RZ, 0xc0, !PT ;  /* 0x000000ff56ff7812 */ /* 0x000fe200078cc0ff */
[----:B------:R-:W-:Y:S01]  /*43e0*/  @P0 IMAD.MOV.U32 R86, RZ, RZ, R154 ;  /* 0x000000ffff560224 */ /* 0x000fe200078e009a */
[C---:B------:R-:W-:Y:S02]  /*43f0*/  FSEL R223, R104.reuse, RZ, P5 ;  /* 0x000000ff68df7208 */ /* 0x040fe40002800000 */
[----:B------:R-:W-:Y:S02]  /*4400*/  @P0 LOP3.LUT P5, RZ, R153, 0xff00, RZ, 0xc0, !PT ;  /* 0x0000ff0099ff0812 */ /* 0x000fe400078ac0ff */
[----:B------:R-:W-:Y:S02]  /*4410*/  @P0 PRMT R71, R217, 0x7610, R71 ;  /* 0x00007610d9470816 */ /* 0x000fe40000000047 */
[----:B------:R-:W-:-:S02]  /*4420*/  @P0 FSEL R104, R104, RZ, P5 ;  /* 0x000000ff68680208 */ /* 0x000fc40002800000 */
[----:B------:R-:W-:Y:S02]  /*4430*/  @P0 LOP3.LUT P5, RZ, R86, 0xff, RZ, 0xc0, !PT ;  /* 0x000000ff56ff0812 */ /* 0x000fe400078ac0ff */
[--C-:B------:R-:W-:Y:S02]  /*4440*/  @P1 PRMT R86, RZ, 0x5410, R55.reuse ;  /* 0x00005410ff561816 */ /* 0x100fe40000000037 */
[----:B------:R-:W-:Y:S02]  /*4450*/  @P2 F2FP.BF16.PACK_AB R214, RZ, R214 ;  /* 0x000000d6ffd6223e */ /* 0x000fe400000010ff */
[----:B------:R-:W-:Y:S01]  /*4460*/  @P2 F2FP.BF16.PACK_AB R215, RZ, R215 ;  /* 0x000000d7ffd7223e */ /* 0x000fe200000010ff */
[----:B------:R-:W-:Y:S01]  /*4470*/  @P1 FADD.FTZ R225, R225, R86 ;  /* 0x00000056e1e11221 */ /* 0x000fe20000010000 */
[----:B------:R-:W-:Y:S02]  /*4480*/  @P1 PRMT R86, RZ, 0x7610, R55 ;  /* 0x00007610ff561816 */ /* 0x000fe40000000037 */
[----:B------:R-:W-:Y:S01]  /*4490*/  @P2 F2FP.BF16.PACK_AB R227, RZ, R227 ;  /* 0x000000e3ffe3223e */ /* 0x000fe200000010ff */
[----:B------:R-:W-:Y:S01]  /*44a0*/  FMUL.FTZ R221, R225, c[0x0][0x1e8] ;  /* 0x00007a00e1dd7a20 */ /* 0x000fe20000410000 */
[----:B------:R-:W-:Y:S01]  /*44b0*/  @P2 F2FP.BF16.PACK_AB R225, RZ, R225 ;  /* 0x000000e1ffe1223e */ /* 0x000fe200000010ff */
[----:B------:R-:W-:Y:S01]  /*44c0*/  @P1 FADD.FTZ R226, R226, R86 ;  /* 0x00000056e2e21221 */ /* 0x000fe20000010000 */
[----:B------:R-:W-:-:S02]  /*44d0*/  @P1 PRMT R86, RZ, 0x5410, R56 ;  /* 0x00005410ff561816 */ /* 0x000fc40000000038 */
[----:B------:R-:W-:Y:S01]  /*44e0*/  FSEL R229, R221, RZ, P4 ;  /* 0x000000ffdde57208 */ /* 0x000fe20002000000 */
[----:B------:R-:W-:Y:S01]  /*44f0*/  FMUL.FTZ R222, R226, c[0x0][0x1e8] ;  /* 0x00007a00e2de7a20 */ /* 0x000fe20000410000 */
[----:B------:R-:W-:Y:S01]  /*4500*/  @P0 LOP3.LUT P4, RZ, R153, 0xff0000, RZ, 0xc0, !PT ;  /* 0x00ff000099ff0812 */ /* 0x000fe2000788c0ff */
[----:B------:R-:W-:Y:S01]  /*4510*/  @P1 FADD.FTZ R105, R105, R86 ;  /* 0x0000005669691221 */ /* 0x000fe20000010000 */
[----:B------:R-:W-:Y:S02]  /*4520*/  @P1 PRMT R86, RZ, 0x7610, R56 ;  /* 0x00007610ff561816 */ /* 0x000fe40000000038 */
[----:B------:R-:W-:Y:S01]  /*4530*/  FSEL R228, R222, RZ, P3 ;  /* 0x000000ffdee47208 */ /* 0x000fe20001800000 */
[----:B------:R-:W-:Y:S01]  /*4540*/  FMUL.FTZ R87, R105, c[0x0][0x1e8] ;  /* 0x00007a0069577a20 */ /* 0x000fe20000410000 */
[----:B------:R-:W-:Y:S01]  /*4550*/  LOP3.LUT P3, RZ, R80, 0xff00, RZ, 0xc0, !PT ;  /* 0x0000ff0050ff7812 */ /* 0x000fe2000786c0ff */
[----:B------:R-:W-:Y:S01]  /*4560*/  @P1 FADD.FTZ R218, R218, R86 ;  /* 0x00000056dada1221 */ /* 0x000fe20000010000 */
[----:B------:R-:W-:-:S02]  /*4570*/  @P1 PRMT R86, RZ, 0x5410, R57 ;  /* 0x00005410ff561816 */ /* 0x000fc40000000039 */
[----:B------:R-:W-:Y:S02]  /*4580*/  FSEL R93, R87, RZ, P6 ;  /* 0x000000ff575d7208 */ /* 0x000fe40003000000 */
[----:B------:R-:W-:Y:S01]  /*4590*/  LOP3.LUT P6, RZ, R80, 0xff0000, RZ, 0xc0, !PT ;  /* 0x00ff000050ff7812 */ /* 0x000fe200078cc0ff */
[----:B------:R-:W-:Y:S01]  /*45a0*/  @P1 FADD.FTZ R219, R219, R86 ;  /* 0x00000056dbdb1221 */ /* 0x000fe20000010000 */
[----:B------:R-:W-:Y:S02]  /*45b0*/  @P1 PRMT R86, RZ, 0x7610, R57 ;  /* 0x00007610ff561816 */ /* 0x000fe40000000039 */
[----:B------:R-:W-:Y:S01]  /*45c0*/  @P0 FSEL R221, R221, RZ, P4 ;  /* 0x000000ffdddd0208 */ /* 0x000fe20002000000 */
[----:B------:R-:W-:Y:S01]  /*45d0*/  FMUL.FTZ R90, R219, c[0x0][0x1e8] ;  /* 0x00007a00db5a7a20 */ /* 0x000fe20000410000 */
[----:B------:R-:W-:Y:S01]  /*45e0*/  @P0 LOP3.LUT P4, RZ, R153, 0xff000000, RZ, 0xc0, !PT ;  /* 0xff00000099ff0812 */ /* 0x000fe2000788c0ff */
[----:B------:R-:W-:Y:S01]  /*45f0*/  @P1 FADD.FTZ R220, R220, R86 ;  /* 0x00000056dcdc1221 */ /* 0x000fe20000010000 */
[----:B------:R-:W-:Y:S01]  /*4600*/  @P0 FSEL R87, R87, RZ, P5 ;  /* 0x000000ff57570208 */ /* 0x000fe20002800000 */
[----:B------:R-:W-:Y:S01]  /*4610*/  FMUL.FTZ R86, R218, c[0x0][0x1e8] ;  /* 0x00007a00da567a20 */ /* 0x000fe20000410000 */
[----:B------:R-:W-:Y:S01]  /*4620*/  FSEL R95, R90, RZ, P6 ;  /* 0x000000ff5a5f7208 */ /* 0x000fe20003000000 */
[----:B------:R-:W-:Y:S01]  /*4630*/  FMUL.FTZ R91, R220, c[0x0][0x1e8] ;  /* 0x00007a00dc5b7a20 */ /* 0x000fe20000410000 */
[----:B------:R-:W-:-:S02]  /*4640*/  LOP3.LUT P6, RZ, R81, 0xff, RZ, 0xc0, !PT ;  /* 0x000000ff51ff7812 */ /* 0x000fc400078cc0ff */
[----:B------:R-:W-:Y:S02]  /*4650*/  FSEL R94, R86, RZ, P3 ;  /* 0x000000ff565e7208 */ /* 0x000fe40001800000 */
[----:B------:R-:W-:Y:S02]  /*4660*/  LOP3.LUT P3, RZ, R80, 0xff000000, RZ, 0xc0, !PT ;  /* 0xff00000050ff7812 */ /* 0x000fe4000786c0ff */
[----:B------:R-:W-:Y:S02]  /*4670*/  @P2 F2FP.BF16.PACK_AB R80, RZ, R73 ;  /* 0x00000049ff50223e */ /* 0x000fe400000010ff */
[----:B------:R-:W-:Y:S02]  /*4680*/  @P1 PRMT R73, RZ, 0x5410, R58 ;  /* 0x00005410ff491816 */ /* 0x000fe4000000003a */
[----:B------:R-:W-:Y:S02]  /*4690*/  @P0 FSEL R222, R222, RZ, P4 ;  /* 0x000000ffdede0208 */ /* 0x000fe40002000000 */
[----:B------:R-:W-:Y:S01]  /*46a0*/  @P0 LOP3.LUT P4, RZ, R154, 0xff00, RZ, 0xc0, !PT ;  /* 0x0000ff009aff0812 */ /* 0x000fe2000788c0ff */
[----:B------:R-:W-:Y:S01]  /*46b0*/  @P1 FADD.FTZ R97, R97, R73 ;  /* 0x0000004961611221 */ /* 0x000fe20000010000 */
[----:B------:R-:W-:-:S02]  /*46c0*/  F2FP.BF16.PACK_AB R73, R78, R115 ;  /* 0x000000734e49723e */ /* 0x000fc400000010ff */
[----:B------:R-:W-:Y:S01]  /*46d0*/  MOV R78, R76 ;  /* 0x0000004c004e7202 */ /* 0x000fe20000000f00 */
[----:B------:R-:W-:Y:S01]  /*46e0*/  FMUL.FTZ R88, R97, c[0x0][0x1e8] ;  /* 0x00007a0061587a20 */ /* 0x000fe20000410000 */
[----:B------:R-:W-:Y:S02]  /*46f0*/  @P0 FSEL R86, R86, RZ, P4 ;  /* 0x000000ff56560208 */ /* 0x000fe40002000000 */
[----:B------:R-:W-:Y:S02]  /*4700*/  @P0 LOP3.LUT P5, RZ, R154, 0xff0000, RZ, 0xc0, !PT ;  /* 0x00ff00009aff0812 */ /* 0x000fe400078ac0ff */
[----:B------:R-:W-:Y:S02]  /*4710*/  FSEL R106, R88, RZ, P6 ;  /* 0x000000ff586a7208 */ /* 0x000fe40003000000 */
[----:B------:R-:W-:Y:S02]  /*4720*/  @P0 LOP3.LUT P6, RZ, R155, 0xff, RZ, 0xc0, !PT ;  /* 0x000000ff9bff0812 */ /* 0x000fe400078cc0ff */
[----:B------:R-:W-:-:S02]  /*4730*/  @P0 LOP3.LUT P4, RZ, R154, 0xff000000, RZ, 0xc0, !PT ;  /* 0xff0000009aff0812 */ /* 0x000fc4000788c0ff */
[----:B------:R-:W-:Y:S02]  /*4740*/  @P0 FSEL R88, R88, RZ, P6 ;  /* 0x000000ff58580208 */ /* 0x000fe40003000000 */
[----:B------:R-:W-:Y:S02]  /*4750*/  LOP3.LUT P6, RZ, R78, 0xff, RZ, 0xc0, !PT ;  /* 0x000000ff4eff7812 */ /* 0x000fe400078cc0ff */
[----:B------:R-:W-:Y:S02]  /*4760*/  @P1 PRMT R78, RZ, 0x7610, R58 ;  /* 0x00007610ff4e1816 */ /* 0x000fe4000000003a */
[----:B------:R-:W-:Y:S02]  /*4770*/  FSEL R96, R91, RZ, P3 ;  /* 0x000000ff5b607208 */ /* 0x000fe40001800000 */
[----:B------:R-:W-:Y:S01]  /*4780*/  @P0 FSEL R90, R90, RZ, P5 ;  /* 0x000000ff5a5a0208 */ /* 0x000fe20002800000 */
[----:B------:R-:W-:Y:S01]  /*4790*/  @P1 FADD.FTZ R236, R236, R78 ;  /* 0x0000004eecec1221 */ /* 0x000fe20000010000 */
[----:B------:R-:W-:-:S02]  /*47a0*/  @P1 PRMT R78, RZ, 0x5410, R59 ;  /* 0x00005410ff4e1816 */ /* 0x000fc4000000003b */
[----:B------:R-:W-:Y:S02]  /*47b0*/  @P0 FSEL R91, R91, RZ, P4 ;  /* 0x000000ff5b5b0208 */ /* 0x000fe40002000000 */
[C---:B------:R-:W-:Y:S01]  /*47c0*/  LOP3.LUT P5, RZ, R81.reuse, 0xff00, RZ, 0xc0, !PT ;  /* 0x0000ff0051ff7812 */ /* 0x040fe200078ac0ff */
[----:B------:R-:W-:Y:S01]  /*47d0*/  @P1 FADD.FTZ R102, R102, R78 ;  /* 0x0000004e66661221 */ /* 0x000fe20000010000 */
[C---:B------:R-:W-:Y:S02]  /*47e0*/  LOP3.LUT P3, RZ, R81.reuse, 0xff0000, RZ, 0xc0, !PT ;  /* 0x00ff000051ff7812 */ /* 0x040fe4000786c0ff */
[----:B------:R-:W-:Y:S02]  /*47f0*/  LOP3.LUT P4, RZ, R81, 0xff000000, RZ, 0xc0, !PT ;  /* 0xff00000051ff7812 */ /* 0x000fe4000788c0ff */
[----:B------:R-:W-:Y:S02]  /*4800*/  @P0 F2FP.BF16.PACK_AB R81, RZ, R74 ;  /* 0x0000004aff51023e */ /* 0x000fe400000010ff */
[----:B------:R-:W-:-:S02]  /*4810*/  @P1 PRMT R78, RZ, 0x7610, R59 ;  /* 0x00007610ff4e1816 */ /* 0x000fc4000000003b */
[----:B------:R-:W-:Y:S02]  /*4820*/  @P0 PRMT R69, R81, 0x7610, R69 ;  /* 0x0000761051450816 */ /* 0x000fe40000000045 */
[----:B------:R-:W-:Y:S01]  /*4830*/  @P2 F2FP.BF16.PACK_AB R226, RZ, R226 ;  /* 0x000000e2ffe2223e */ /* 0x000fe200000010ff */
[----:B------:R-:W-:Y:S01]  /*4840*/  @P1 FADD.FTZ R238, R238, R78 ;  /* 0x0000004eeeee1221 */ /* 0x000fe20000010000 */
[----:B------:R-:W-:Y:S01]  /*4850*/  @P0 PRMT R69, R69, 0x5410, R89 ;  /* 0x0000541045450816 */ /* 0x000fe20000000059 */
[----:B------:R-:W-:Y:S01]  /*4860*/  FMUL.FTZ R89, R184, R187 ;  /* 0x000000bbb8597220 */ /* 0x000fe20000410000 */
[----:B------:R-:W-:Y:S01]  /*4870*/  @P1 PRMT R78, RZ, 0x5410, R60 ;  /* 0x00005410ff4e1816 */ /* 0x000fe2000000003c */
[-C--:B------:R-:W-:Y:S01]  /*4880*/  @P0 IMAD.WIDE.U32 R186, R186, R230.reuse, c[0x0][0x250] ;  /* 0x00009400baba0625 */ /* 0x080fe200078e00e6 */
[----:B------:R-:W-:Y:S02]  /*4890*/  @P2 PRMT R64, R80, 0x7610, R64 ;  /* 0x0000761050402816 */ /* 0x000fe40000000040 */
[----:B------:R-:W-:Y:S01]  /*48a0*/  @P2 PRMT R65, R92, 0x7610, R65 ;  /* 0x000076105c412816 */ /* 0x000fe20000000041 */
[----:B------:R-:W-:Y:S01]  /*48b0*/  @P1 FADD.FTZ R89, R89, R78 ;  /* 0x0000004e59591221 */ /* 0x000fe20000010000 */
[----:B------:R-:W-:Y:S01]  /*48c0*/  @P1 PRMT R78, RZ, 0x5410, R61 ;  /* 0x00005410ff4e1816 */ /* 0x000fe2000000003d */
[----:B------:R-:W-:Y:S01]  /*48d0*/  IMAD.WIDE.U32 R80, R182, R230, c[0x0][0x248] ;  /* 0x00009200b6507625 */ /* 0x000fe200078e00e6 */
[----:B------:R-:W-:-:S02]  /*48e0*/  @P2 PRMT R66, R79, 0x7610, R66 ;  /* 0x000076104f422816 */ /* 0x000fc40000000042 */
[----:B------:R-:W-:Y:S01]  /*48f0*/  @P2 PRMT R67, R225, 0x7610, R67 ;  /* 0x00007610e1432816 */ /* 0x000fe20000000043 */
[----:B------:R-:W-:Y:S01]  /*4900*/  @P1 FADD.FTZ R112, R112, R78 ;  /* 0x0000004e70701221 */ /* 0x000fe20000010000 */
[----:B------:R-:W-:Y:S01]  /*4910*/  @P1 PRMT R78, RZ, 0x5410, R62 ;  /* 0x00005410ff4e1816 */ /* 0x000fe2000000003e */
[----:B------:R-:W-:Y:S01]  /*4920*/  FMUL.FTZ R184, R184, R110 ;  /* 0x0000006eb8b87220 */ /* 0x000fe20000410000 */
[----:B------:R-:W-:Y:S02]  /*4930*/  @P0 PRMT R70, R70, 0x5410, R101 ;  /* 0x0000541046460816 */ /* 0x000fe40000000065 */
[----:B------:R-:W-:Y:S01]  /*4940*/  @P0 PRMT R71, R71, 0x5410, R119 ;  /* 0x0000541047470816 */ /* 0x000fe20000000077 */
[----:B------:R-:W-:Y:S01]  /*4950*/  @P1 FADD.FTZ R117, R117, R78 ;  /* 0x0000004e75751221 */ /* 0x000fe20000010000 */
[----:B------:R-:W-:Y:S01]  /*4960*/  @P1 PRMT R78, RZ, 0x5410, R63 ;  /* 0x00005410ff4e1816 */ /* 0x000fe2000000003f */
[----:B------:R-:W-:Y:S01]  /*4970*/  FMUL.FTZ R119, R236, c[0x0][0x1e8] ;  /* 0x00007a00ec777a20 */ /* 0x000fe20000410000 */
[----:B------:R-:W-:Y:S01]  /*4980*/  @P2 PRMT R64, R64, 0x5410, R214 ;  /* 0x0000541040402816 */ /* 0x000fe200000000d6 */
[----:B------:R1:W-:Y:S01]  /*4990*/  @P0 STG.E.128 [R186.64], R68 ;  /* 0x00000044ba000986 */ /* 0x0003e2000c101d04 */
[----:B------:R-:W-:Y:S01]  /*49a0*/  @P2 PRMT R65, R65, 0x5410, R215 ;  /* 0x0000541041412816 */ /* 0x000fe200000000d7 */
[----:B------:R-:W-:Y:S01]  /*49b0*/  @P1 FADD.FTZ R242, R242, R78 ;  /* 0x0000004ef2f21221 */ /* 0x000fe20000010000 */
[----:B------:R-:W-:Y:S01]  /*49c0*/  @P2 PRMT R66, R66, 0x5410, R227 ;  /* 0x0000541042422816 */ /* 0x000fe200000000e3 */
[----:B------:R-:W-:Y:S01]  /*49d0*/  @P2 IMAD.WIDE.U32 R78, R182, R230, c[0x0][0x258] ;  /* 0x00009600b64e2625 */ /* 0x000fe200078e00e6 */
[----:B------:R-:W-:-:S02]  /*49e0*/  @P2 PRMT R67, R67, 0x5410, R226 ;  /* 0x0000541043432816 */ /* 0x000fc400000000e2 */
[----:B------:R-:W-:Y:S01]  /*49f0*/  F2FP.BF16.PACK_AB R75, R228, R229 ;  /* 0x000000e5e44b723e */ /* 0x000fe200000010ff */
[----:B------:R-:W-:Y:S01]  /*4a00*/  FMUL.FTZ R92, R117, c[0x0][0x1e8] ;  /* 0x00007a00755c7a20 */ /* 0x000fe20000410000 */
[----:B------:R-:W-:Y:S01]  /*4a10*/  F2FP.BF16.PACK_AB R74, R223, R224 ;  /* 0x000000e0df4a723e */ /* 0x000fe200000010ff */
[----:B------:R2:W-:Y:S01]  /*4a20*/  @P2 STG.E.128 [R78.64], R64 ;  /* 0x000000404e002986 */ /* 0x0005e2000c101d04 */
[----:B------:R-:W-:Y:S01]  /*4a30*/  FSEL R215, R119, RZ, P5 ;  /* 0x000000ff77d77208 */ /* 0x000fe20002800000 */
[----:B------:R-:W-:Y:S01]  /*4a40*/  FMUL.FTZ R101, R242, c[0x0][0x1e8] ;  /* 0x00007a00f2657a20 */ /* 0x000fe20000410000 */
[----:B------:R-:W-:Y:S01]  /*4a50*/  @P0 LOP3.LUT P5, RZ, R155, 0xff00, RZ, 0xc0, !PT ;  /* 0x0000ff009bff0812 */ /* 0x000fe200078ac0ff */
[----:B------:R3:W-:Y:S01]  /*4a60*/  STG.E.128 [R80.64], R72 ;  /* 0x0000004850007986 */ /* 0x0007e2000c101d04 */
[----:B------:R-:W-:Y:S02]  /*4a70*/  @P0 F2FP.BF16.PACK_AB R82, RZ, R82 ;  /* 0x00000052ff52023e */ /* 0x000fe400000010ff */
[----:B------:R-:W-:Y:S01]  /*4a80*/  @P0 FSEL R119, R119, RZ, P5 ;  /* 0x000000ff77770208 */ /* 0x000fe20002800000 */
[----:B-1----:R-:W-:Y:S01]  /*4a90*/  FMUL.FTZ R186, R102, c[0x0][0x1e8] ;  /* 0x00007a0066ba7a20 */ /* 0x002fe20000410000 */
[----:B------:R-:W-:Y:S01]  /*4aa0*/  @P0 LOP3.LUT P5, RZ, R155, 0xff0000, RZ, 0xc0, !PT ;  /* 0x00ff00009bff0812 */ /* 0x000fe200078ac0ff */
[----:B------:R-:W-:Y:S01]  /*4ab0*/  FMUL.FTZ R187, R238, c[0x0][0x1e8] ;  /* 0x00007a00eebb7a20 */ /* 0x000fe20000410000 */
[----:B------:R-:W-:-:S02]  /*4ac0*/  @P0 F2FP.BF16.PACK_AB R84, RZ, R84 ;  /* 0x00000054ff54023e */ /* 0x000fc400000010ff */
[----:B------:R-:W-:Y:S02]  /*4ad0*/  @P0 F2FP.BF16.PACK_AB R100, RZ, R100 ;  /* 0x00000064ff64023e */ /* 0x000fe400000010ff */
[----:B------:R-:W-:Y:S02]  /*4ae0*/  @P0 F2FP.BF16.PACK_AB R221, RZ, R221 ;  /* 0x000000ddffdd023e */ /* 0x000fe400000010ff */
[----:B------:R-:W-:Y:S01]  /*4af0*/  @P0 F2FP.BF16.PACK_AB R83, RZ, R83 ;  /* 0x00000053ff53023e */ /* 0x000fe200000010ff */
[----:B--2---:R-:W-:Y:S01]  /*4b00*/  IMAD.WIDE.U32 R78, R183, R230, c[0x0][0x248] ;  /* 0x00009200b74e7625 */ /* 0x004fe200078e00e6 */
[----:B------:R-:W-:Y:S02]  /*4b10*/  @P0 F2FP.BF16.PACK_AB R85, RZ, R85 ;  /* 0x00000055ff55023e */ /* 0x000fe400000010ff */
[----:B------:R-:W-:Y:S01]  /*4b20*/  @P0 F2FP.BF16.PACK_AB R104, RZ, R104 ;  /* 0x00000068ff68023e */ /* 0x000fe200000010ff */
[----:B---3--:R-:W-:Y:S01]  /*4b30*/  IMAD R73, R181, c[0x0][0x168], RZ ;  /* 0x00005a00b5497a24 */ /* 0x008fe200078e02ff */
[----:B------:R-:W-:Y:S01]  /*4b40*/  FSEL R72, R186, RZ, P3 ;  /* 0x000000ffba487208 */ /* 0x000fe20001800000 */
[----:B------:R-:W-:Y:S01]  /*4b50*/  FMUL.FTZ R80, R89, c[0x0][0x1e8] ;  /* 0x00007a0059507a20 */ /* 0x000fe20000410000 */
[----:B------:R-:W-:Y:S01]  /*4b60*/  FSEL R75, R187, RZ, P4 ;  /* 0x000000ffbb4b7208 */ /* 0x000fe20002000000 */
[----:B------:R-:W-:Y:S01]  /*4b70*/  FMUL.FTZ R81, R112, c[0x0][0x1e8] ;  /* 0x00007a0070517a20 */ /* 0x000fe20000410000 */
[----:B------:R-:W-:-:S02]  /*4b80*/  SHF.R.S32.HI R98, RZ, 0x1f, R73 ;  /* 0x0000001fff627819 */ /* 0x000fc40000011449 */
[----:B------:R-:W-:Y:S02]  /*4b90*/  @P0 LOP3.LUT P3, RZ, R155, 0xff000000, RZ, 0xc0, !PT ;  /* 0xff0000009bff0812 */ /* 0x000fe4000786c0ff */
[----:B------:R-:W-:Y:S02]  /*4ba0*/  LEA.HI R98, R98, R73, RZ, 0x3 ;  /* 0x0000004962627211 */ /* 0x000fe400078f18ff */
[----:B------:R-:W-:Y:S02]  /*4bb0*/  @P1 PRMT R73, RZ, 0x7610, R60 ;  /* 0x00007610ff491816 */ /* 0x000fe4000000003c */
[----:B------:R-:W-:Y:S02]  /*4bc0*/  LOP3.LUT P4, RZ, R76, 0xff0000, RZ, 0xc0, !PT ;  /* 0x00ff00004cff7812 */ /* 0x000fe4000788c0ff */
[----:B------:R-:W-:Y:S01]  /*4bd0*/  @P0 FSEL R186, R186, RZ, P5 ;  /* 0x000000ffbaba0208 */ /* 0x000fe20002800000 */
[----:B------:R-:W-:Y:S01]  /*4be0*/  @P1 FADD.FTZ R99, R99, R73 ;  /* 0x0000004963631221 */ /* 0x000fe20000010000 */
[----:B------:R-:W-:-:S02]  /*4bf0*/  @P1 PRMT R73, RZ, 0x7610, R61 ;  /* 0x00007610ff491816 */ /* 0x000fc4000000003d */
[----:B------:R-:W-:Y:S02]  /*4c00*/  @P0 FSEL R187, R187, RZ, P3 ;  /* 0x000000ffbbbb0208 */ /* 0x000fe40001800000 */
[----:B------:R-:W-:Y:S01]  /*4c10*/  FSEL R115, R80, RZ, P6 ;  /* 0x000000ff50737208 */ /* 0x000fe20003000000 */
[----:B------:R-:W-:Y:S01]  /*4c20*/  @P1 FADD.FTZ R107, R107, R73 ;  /* 0x000000496b6b1221 */ /* 0x000fe20000010000 */
[----:B------:R-:W-:Y:S02]  /*4c30*/  FSEL R116, R81, RZ, P4 ;  /* 0x000000ff51747208 */ /* 0x000fe40002000000 */
[----:B------:R-:W-:Y:S02]  /*4c40*/  LOP3.LUT P5, RZ, R76, 0xff00, RZ, 0xc0, !PT ;  /* 0x0000ff004cff7812 */ /* 0x000fe400078ac0ff */
[C---:B------:R-:W-:Y:S02]  /*4c50*/  LOP3.LUT P3, RZ, R77.reuse, 0xff, RZ, 0xc0, !PT ;  /* 0x000000ff4dff7812 */ /* 0x040fe4000786c0ff */
[----:B------:R-:W-:-:S02]  /*4c60*/  LOP3.LUT P6, RZ, R77, 0xff0000, RZ, 0xc0, !PT ;  /* 0x00ff00004dff7812 */ /* 0x000fc400078cc0ff */
[----:B------:R-:W-:Y:S02]  /*4c70*/  LOP3.LUT P4, RZ, R76, 0xff000000, RZ, 0xc0, !PT ;  /* 0xff0000004cff7812 */ /* 0x000fe4000788c0ff */
[----:B0-----:R-:W-:Y:S02]  /*4c80*/  LOP3.LUT R76, R231, 0x1f, RZ, 0xc0, !PT ;  /* 0x0000001fe74c7812 */ /* 0x001fe400078ec0ff */
[----:B------:R-:W-:Y:S02]  /*4c90*/  @P0 F2FP.BF16.PACK_AB R222, RZ, R222 ;  /* 0x000000deffde023e */ /* 0x000fe400000010ff */
[----:B------:R-:W-:Y:S02]  /*4ca0*/  @P0 PRMT R68, R82, 0x7610, R68 ;  /* 0x0000761052440816 */ /* 0x000fe40000000044 */
[----:B------:R-:W-:Y:S02]  /*4cb0*/  @P0 PRMT R69, R84, 0x7610, R69 ;  /* 0x0000761054450816 */ /* 0x000fe40000000045 */
[----:B------:R-:W-:-:S02]  /*4cc0*/  @P0 PRMT R70, R100, 0x7610, R70 ;  /* 0x0000761064460816 */ /* 0x000fc40000000046 */
[----:B------:R-:W-:Y:S02]  /*4cd0*/  @P0 PRMT R71, R221, 0x7610, R71 ;  /* 0x00007610dd470816 */ /* 0x000fe40000000047 */
[----:B------:R-:W-:Y:S02]  /*4ce0*/  @P1 PRMT R73, RZ, 0x7610, R62 ;  /* 0x00007610ff491816 */ /* 0x000fe4000000003e */
[----:B------:R-:W-:Y:S02]  /*4cf0*/  FSEL R118, R92, RZ, P3 ;  /* 0x000000ff5c767208 */ /* 0x000fe40001800000 */
[----:B------:R-:W-:Y:S01]  /*4d00*/  FSEL R214, R101, RZ, P6 ;  /* 0x000000ff65d67208 */ /* 0x000fe20003000000 */
[----:B------:R-:W-:Y:S01]  /*4d10*/  @P1 FADD.FTZ R103, R103, R73 ;  /* 0x0000004967671221 */ /* 0x000fe20000010000 */
[----:B------:R-:W-:Y:S02]  /*4d20*/  @P2 F2FP.BF16.PACK_AB R105, RZ, R105 ;  /* 0x00000069ff69223e */ /* 0x000fe400000010ff */
[----:B------:R-:W-:-:S02]  /*4d30*/  @P2 F2FP.BF16.PACK_AB R219, RZ, R219 ;  /* 0x000000dbffdb223e */ /* 0x000fc400000010ff */
[----:B------:R-:W-:Y:S02]  /*4d40*/  @P2 F2FP.BF16.PACK_AB R97, RZ, R97 ;  /* 0x00000061ff61223e */ /* 0x000fe400000010ff */
[----:B------:R-:W-:Y:S02]  /*4d50*/  @P2 F2FP.BF16.PACK_AB R102, RZ, R102 ;  /* 0x00000066ff66223e */ /* 0x000fe400000010ff */
[C---:B------:R-:W-:Y:S02]  /*4d60*/  LOP3.LUT P3, RZ, R77.reuse, 0xff00, RZ, 0xc0, !PT ;  /* 0x0000ff004dff7812 */ /* 0x040fe4000786c0ff */
[----:B------:R-:W-:Y:S02]  /*4d70*/  LOP3.LUT P6, RZ, R77, 0xff000000, RZ, 0xc0, !PT ;  /* 0xff0000004dff7812 */ /* 0x000fe400078cc0ff */
[----:B------:R-:W-:Y:S01]  /*4d80*/  LEA.HI.SX32 R98, R98, R76, 0x1d ;  /* 0x0000004c62627211 */ /* 0x000fe200078feaff */
[----:B------:R-:W-:Y:S01]  /*4d90*/  @P0 IMAD.WIDE.U32 R76, R182, R230, c[0x0][0x250] ;  /* 0x00009400b64c0625 */ /* 0x000fe200078e00e6 */
[----:B------:R-:W-:-:S02]  /*4da0*/  @P0 PRMT R68, R68, 0x5410, R83 ;  /* 0x0000541044440816 */ /* 0x000fc40000000053 */
[----:B------:R-:W-:Y:S02]  /*4db0*/  @P0 PRMT R69, R69, 0x5410, R85 ;  /* 0x0000541045450816 */ /* 0x000fe40000000055 */
[----:B------:R-:W-:Y:S02]  /*4dc0*/  @P0 PRMT R70, R70, 0x5410, R104 ;  /* 0x0000541046460816 */ /* 0x000fe40000000068 */
[----:B------:R-:W-:Y:S02]  /*4dd0*/  @P0 PRMT R71, R71, 0x5410, R222 ;  /* 0x0000541047470816 */ /* 0x000fe400000000de */
[----:B------:R-:W-:Y:S02]  /*4de0*/  @P1 PRMT R74, RZ, 0x7610, R63 ;  /* 0x00007610ff4a1816 */ /* 0x000fe4000000003f */
[----:B------:R-:W-:Y:S01]  /*4df0*/  @P2 F2FP.BF16.PACK_AB R218, RZ, R218 ;  /* 0x000000daffda223e */ /* 0x000fe200000010ff */
[----:B------:R0:W-:Y:S01]  /*4e00*/  @P0 STG.E.128 [R76.64], R68 ;  /* 0x000000444c000986 */ /* 0x0001e2000c101d04 */
[----:B------:R-:W-:Y:S01]  /*4e10*/  @P2 F2FP.BF16.PACK_AB R220, RZ, R220 ;  /* 0x000000dcffdc223e */ /* 0x000fe200000010ff */
[----:B------:R-:W-:Y:S01]  /*4e20*/  @P1 FADD.FTZ R184, R184, R74 ;  /* 0x0000004ab8b81221 */ /* 0x000fe20000010000 */
[----:B------:R-:W-:-:S02]  /*4e30*/  @P2 F2FP.BF16.PACK_AB R236, RZ, R236 ;  /* 0x000000ecffec223e */ /* 0x000fc400000010ff */
[----:B------:R-:W-:Y:S02]  /*4e40*/  @P2 F2FP.BF16.PACK_AB R238, RZ, R238 ;  /* 0x000000eeffee223e */ /* 0x000fe400000010ff */
[----:B------:R-:W-:Y:S02]  /*4e50*/  @P2 PRMT R64, R105, 0x7610, R64 ;  /* 0x0000761069402816 */ /* 0x000fe40000000040 */
[----:B------:R-:W-:Y:S02]  /*4e60*/  @P2 PRMT R65, R219, 0x7610, R65 ;  /* 0x00007610db412816 */ /* 0x000fe40000000041 */
[----:B------:R-:W-:Y:S02]  /*4e70*/  @P2 PRMT R66, R97, 0x7610, R66 ;  /* 0x0000761061422816 */ /* 0x000fe40000000042 */
[----:B------:R-:W-:Y:S02]  /*4e80*/  @P2 PRMT R67, R102, 0x7610, R67 ;  /* 0x0000761066432816 */ /* 0x000fe40000000043 */
[----:B------:R-:W-:-:S02]  /*4e90*/  @P0 MOV R73, R156 ;  /* 0x0000009c00490202 */ /* 0x000fc40000000f00 */
[----:B------:R-:W-:Y:S01]  /*4ea0*/  @P0 F2FP.BF16.PACK_AB R87, RZ, R87 ;  /* 0x00000057ff57023e */ /* 0x000fe200000010ff */
[----:B0-----:R-:W-:Y:S01]  /*4eb0*/  @P2 IMAD.WIDE.U32 R76, R183, R230, c[0x0][0x258] ;  /* 0x00009600b74c2625 */ /* 0x001fe200078e00e6 */
[----:B------:R-:W-:Y:S02]  /*4ec0*/  @P0 F2FP.BF16.PACK_AB R90, RZ, R90 ;  /* 0x0000005aff5a023e */ /* 0x000fe400000010ff */
[----:B------:R-:W-:Y:S02]  /*4ed0*/  @P0 F2FP.BF16.PACK_AB R88, RZ, R88 ;  /* 0x00000058ff58023e */ /* 0x000fe400000010ff */
[----:B------:R-:W-:Y:S02]  /*4ee0*/  @P0 F2FP.BF16.PACK_AB R186, RZ, R186 ;  /* 0x000000baffba023e */ /* 0x000fe400000010ff */
[----:B------:R-:W-:Y:S02]  /*4ef0*/  @P2 PRMT R64, R64, 0x5410, R218 ;  /* 0x0000541040402816 */ /* 0x000fe400000000da */
[----:B------:R-:W-:-:S02]  /*4f00*/  @P2 PRMT R65, R65, 0x5410, R220 ;  /* 0x0000541041412816 */ /* 0x000fc400000000dc */
[----:B------:R-:W-:Y:S02]  /*4f10*/  @P2 PRMT R66, R66, 0x5410, R236 ;  /* 0x0000541042422816 */ /* 0x000fe400000000ec */
[----:B------:R-:W-:Y:S02]  /*4f20*/  @P2 PRMT R67, R67, 0x5410, R238 ;  /* 0x0000541043432816 */ /* 0x000fe400000000ee */
[----:B------:R-:W-:Y:S02]  /*4f30*/  @P0 LOP3.LUT P1, RZ, R73, 0xff, RZ, 0xc0, !PT ;  /* 0x000000ff49ff0812 */ /* 0x000fe4000782c0ff */
[----:B------:R-:W-:Y:S01]  /*4f40*/  F2FP.BF16.PACK_AB R75, R75, R72 ;  /* 0x000000484b4b723e */ /* 0x000fe200000010ff */
[----:B------:R0:W-:Y:S01]  /*4f50*/  @P2 STG.E.128 [R76.64], R64 ;  /* 0x000000404c002986 */ /* 0x0001e2000c101d04 */
[----:B------:R-:W-:Y:S02]  /*4f60*/  F2FP.BF16.PACK_AB R74, R215, R106 ;  /* 0x0000006ad74a723e */ /* 0x000fe400000010ff */
[----:B------:R-:W-:-:S02]  /*4f70*/  F2FP.BF16.PACK_AB R73, R96, R95 ;  /* 0x0000005f6049723e */ /* 0x000fc400000010ff */
[----:B------:R-:W-:Y:S02]  /*4f80*/  F2FP.BF16.PACK_AB R72, R94, R93 ;  /* 0x0000005d5e48723e */ /* 0x000fe400000010ff */
[----:B------:R-:W-:Y:S02]  /*4f90*/  @P0 F2FP.BF16.PACK_AB R86, RZ, R86 ;  /* 0x00000056ff56023e */ /* 0x000fe400000010ff */
[----:B------:R-:W-:Y:S01]  /*4fa0*/  @P0 F2FP.BF16.PACK_AB R91, RZ, R91 ;  /* 0x0000005bff5b023e */ /* 0x000fe200000010ff */
[----:B------:R1:W-:Y:S01]  /*4fb0*/  STG.E.128 [R78.64], R72 ;  /* 0x000000484e007986 */ /* 0x0003e2000c101d04 */
[----:B------:R-:W-:Y:S02]  /*4fc0*/  @P0 F2FP.BF16.PACK_AB R119, RZ, R119 ;  /* 0x00000077ff77023e */ /* 0x000fe400000010ff */
[----:B------:R-:W-:Y:S02]  /*4fd0*/  @P0 F2FP.BF16.PACK_AB R187, RZ, R187 ;  /* 0x000000bbffbb023e */ /* 0x000fe400000010ff */
[----:B------:R-:W-:-:S02]  /*4fe0*/  @P0 PRMT R68, R87, 0x7610, R68 ;  /* 0x0000761057440816 */ /* 0x000fc40000000044 */
[----:B------:R-:W-:Y:S01]  /*4ff0*/  @P0 PRMT R69, R90, 0x7610, R69 ;  /* 0x000076105a450816 */ /* 0x000fe20000000045 */
[----:B0-----:R-:W-:Y:S01]  /*5000*/  @P0 IMAD.WIDE.U32 R76, R183, R230, c[0x0][0x250] ;  /* 0x00009400b74c0625 */ /* 0x001fe200078e00e6 */
[----:B------:R-:W-:Y:S02]  /*5010*/  @P0 PRMT R70, R88, 0x7610, R70 ;  /* 0x0000761058460816 */ /* 0x000fe40000000046 */
[----:B------:R-:W-:Y:S02]  /*5020*/  @P0 PRMT R71, R186, 0x7610, R71 ;  /* 0x00007610ba470816 */ /* 0x000fe40000000047 */
[----:B------:R-:W-:Y:S02]  /*5030*/  @P2 F2FP.BF16.PACK_AB R89, RZ, R89 ;  /* 0x00000059ff59223e */ /* 0x000fe400000010ff */
[----:B------:R-:W-:Y:S02]  /*5040*/  @P2 F2FP.BF16.PACK_AB R112, RZ, R112 ;  /* 0x00000070ff70223e */ /* 0x000fe400000010ff */
[----:B------:R-:W-:-:S02]  /*5050*/  @P2 F2FP.BF16.PACK_AB R117, RZ, R117 ;  /* 0x00000075ff75223e */ /* 0x000fc400000010ff */
[----:B------:R-:W-:Y:S02]  /*5060*/  @P2 F2FP.BF16.PACK_AB R242, RZ, R242 ;  /* 0x000000f2fff2223e */ /* 0x000fe400000010ff */
[----:B------:R-:W-:Y:S02]  /*5070*/  @P0 PRMT R68, R68, 0x5410, R86 ;  /* 0x0000541044440816 */ /* 0x000fe40000000056 */
[----:B------:R-:W-:Y:S02]  /*5080*/  @P0 PRMT R69, R69, 0x5410, R91 ;  /* 0x0000541045450816 */ /* 0x000fe4000000005b */
[----:B------:R-:W-:Y:S02]  /*5090*/  @P0 PRMT R70, R70, 0x5410, R119 ;  /* 0x0000541046460816 */ /* 0x000fe40000000077 */
[----:B------:R-:W-:Y:S02]  /*50a0*/  @P0 PRMT R71, R71, 0x5410, R187 ;  /* 0x0000541047470816 */ /* 0x000fe400000000bb */
[----:B------:R-:W-:Y:S01]  /*50b0*/  @P2 F2FP.BF16.PACK_AB R82, RZ, R103 ;  /* 0x00000067ff52223e */ /* 0x000fe200000010ff */
[----:B------:R-:W-:Y:S01]  /*50c0*/  FMUL.FTZ R103, R103, c[0x0][0x1e8] ;  /* 0x00007a0067677a20 */ /* 0x000fe20000410000 */
[----:B-1----:R-:W-:Y:S01]  /*50d0*/  @P2 F2FP.BF16.PACK_AB R79, RZ, R99 ;  /* 0x00000063ff4f223e */ /* 0x002fe200000010ff */
[----:B------:R0:W-:Y:S01]  /*50e0*/  @P0 STG.E.128 [R76.64], R68 ;  /* 0x000000444c000986 */ /* 0x0001e2000c101d04 */
[----:B------:R-:W-:Y:S01]  /*50f0*/  @P2 F2FP.BF16.PACK_AB R78, RZ, R107 ;  /* 0x0000006bff4e223e */ /* 0x000fe200000010ff */
[----:B------:R-:W-:Y:S01]  /*5100*/  FMUL.FTZ R107, R107, c[0x0][0x1e8] ;  /* 0x00007a006b6b7a20 */ /* 0x000fe20000410000 */
[----:B------:R-:W-:Y:S01]  /*5110*/  @P2 F2FP.BF16.PACK_AB R83, RZ, R184 ;  /* 0x000000b8ff53223e */ /* 0x000fe200000010ff */
[----:B------:R-:W-:Y:S01]  /*5120*/  FMUL.FTZ R99, R99, c[0x0][0x1e8] ;  /* 0x00007a0063637a20 */ /* 0x000fe20000410000 */
[----:B------:R-:W-:Y:S01]  /*5130*/  @P2 PRMT R64, R89, 0x7610, R64 ;  /* 0x0000761059402816 */ /* 0x000fe20000000040 */
[----:B------:R-:W-:Y:S01]  /*5140*/  FMUL.FTZ R184, R184, c[0x0][0x1e8] ;  /* 0x00007a00b8b87a20 */ /* 0x000fe20000410000 */
[----:B------:R-:W-:-:S02]  /*5150*/  @P2 PRMT R65, R112, 0x7610, R65 ;  /* 0x0000761070412816 */ /* 0x000fc40000000041 */
[----:B------:R-:W-:Y:S02]  /*5160*/  @P2 PRMT R66, R117, 0x7610, R66 ;  /* 0x0000761075422816 */ /* 0x000fe40000000042 */
[----:B------:R-:W-:Y:S02]  /*5170*/  @P2 PRMT R67, R242, 0x7610, R67 ;  /* 0x00007610f2432816 */ /* 0x000fe40000000043 */
[----:B------:R-:W-:Y:S02]  /*5180*/  @P2 PRMT R64, R64, 0x5410, R79 ;  /* 0x0000541040402816 */ /* 0x000fe4000000004f */
[----:B------:R-:W-:Y:S02]  /*5190*/  @P2 PRMT R65, R65, 0x5410, R78 ;  /* 0x0000541041412816 */ /* 0x000fe4000000004e */
[----:B------:R-:W-:Y:S01]  /*51a0*/  @P2 PRMT R66, R66, 0x5410, R82 ;  /* 0x0000541042422816 */ /* 0x000fe20000000052 */
[----:B0-----:R-:W-:Y:S01]  /*51b0*/  @P2 IMAD.WIDE.U32 R76, R190, R230, c[0x0][0x258] ;  /* 0x00009600be4c2625 */ /* 0x001fe200078e00e6 */
[----:B------:R-:W-:-:S02]  /*51c0*/  @P2 PRMT R67, R67, 0x5410, R83 ;  /* 0x0000541043432816 */ /* 0x000fc40000000053 */
[----:B------:R-:W-:Y:S02]  /*51d0*/  FSEL R74, R103, RZ, P3 ;  /* 0x000000ff674a7208 */ /* 0x000fe40001800000 */
[C---:B------:R-:W-:Y:S01]  /*51e0*/  @P0 LOP3.LUT P3, RZ, R156.reuse, 0xff0000, RZ, 0xc0, !PT ;  /* 0x00ff00009cff0812 */ /* 0x040fe2000786c0ff */
[----:B------:R-:W-:Y:S01]  /*51f0*/  @P2 STG.E.128 [R76.64], R64 ;  /* 0x000000404c002986 */ /* 0x000fe2000c101d04 */
[----:B------:R-:W-:Y:S02]  /*5200*/  FSEL R73, R107, RZ, P4 ;  /* 0x000000ff6b497208 */ /* 0x000fe40002000000 */
[C---:B------:R-:W-:Y:S02]  /*5210*/  @P0 LOP3.LUT P2, RZ, R156.reuse, 0xff00, RZ, 0xc0, !PT ;  /* 0x0000ff009cff0812 */ /* 0x040fe4000784c0ff */
[----:B------:R-:W-:Y:S02]  /*5220*/  @P0 LOP3.LUT P4, RZ, R156, 0xff000000, RZ, 0xc0, !PT ;  /* 0xff0000009cff0812 */ /* 0x000fe4000788c0ff */
[----:B------:R-:W-:-:S02]  /*5230*/  @P0 FSEL R80, R80, RZ, P1 ;  /* 0x000000ff50500208 */ /* 0x000fc40000800000 */
[----:B------:R-:W-:Y:S02]  /*5240*/  @P0 FSEL R81, R81, RZ, P3 ;  /* 0x000000ff51510208 */ /* 0x000fe40001800000 */
[C---:B------:R-:W-:Y:S02]  /*5250*/  @P0 LOP3.LUT P1, RZ, R157.reuse, 0xff, RZ, 0xc0, !PT ;  /* 0x000000ff9dff0812 */ /* 0x040fe4000782c0ff */
[----:B------:R-:W-:Y:S02]  /*5260*/  @P0 LOP3.LUT P3, RZ, R157, 0xff0000, RZ, 0xc0, !PT ;  /* 0x00ff00009dff0812 */ /* 0x000fe4000786c0ff */
[C---:B------:R-:W-:Y:S02]  /*5270*/  FSEL R72, R99.reuse, RZ, P5 ;  /* 0x000000ff63487208 */ /* 0x040fe40002800000 */
[----:B------:R-:W-:Y:S02]  /*5280*/  IADD3 R85, R98, 0x60, RZ ;  /* 0x0000006062557810 */ /* 0x000fe40007ffe0ff */
[----:B------:R-:W-:-:S02]  /*5290*/  @P0 FSEL R99, R99, RZ, P2 ;  /* 0x000000ff63630208 */ /* 0x000fc40001000000 */
[----:B------:R-:W-:Y:S01]  /*52a0*/  @P0 FSEL R107, R107, RZ, P4 ;  /* 0x000000ff6b6b0208 */ /* 0x000fe20002000000 */
[----:B------:R-:W-:Y:S01]  /*52b0*/  IMAD.WIDE.U32 R78, R230, R85, c[0x0][0x248] ;  /* 0x00009200e64e7625 */ /* 0x000fe200078e0055 */
[----:B------:R-:W-:Y:S02]  /*52c0*/  FSEL R75, R184, RZ, P6 ;  /* 0x000000ffb84b7208 */ /* 0x000fe40003000000 */
[C---:B------:R-:W-:Y:S02]  /*52d0*/  @P0 LOP3.LUT P2, RZ, R157.reuse, 0xff00, RZ, 0xc0, !PT ;  /* 0x0000ff009dff0812 */ /* 0x040fe4000784c0ff */
[----:B------:R-:W-:Y:S02]  /*52e0*/  @P0 LOP3.LUT P4, RZ, R157, 0xff000000, RZ, 0xc0, !PT ;  /* 0xff0000009dff0812 */ /* 0x000fe4000788c0ff */
[----:B------:R-:W-:Y:S02]  /*52f0*/  @P0 FSEL R92, R92, RZ, P1 ;  /* 0x000000ff5c5c0208 */ /* 0x000fe40000800000 */
[----:B------:R-:W-:-:S02]  /*5300*/  @P0 FSEL R101, R101, RZ, P3 ;  /* 0x000000ff65650208 */ /* 0x000fc40001800000 */
[----:B------:R-:W-:Y:S02]  /*5310*/  F2FP.BF16.PACK_AB R75, R75, R214 ;  /* 0x000000d64b4b723e */ /* 0x000fe400000010ff */
[----:B------:R-:W-:Y:S02]  /*5320*/  F2FP.BF16.PACK_AB R74, R74, R118 ;  /* 0x000000764a4a723e */ /* 0x000fe400000010ff */
[----:B------:R-:W-:Y:S02]  /*5330*/  F2FP.BF16.PACK_AB R73, R73, R116 ;  /* 0x000000744949723e */ /* 0x000fe400000010ff */
[----:B------:R-:W-:Y:S02]  /*5340*/  F2FP.BF16.PACK_AB R72, R72, R115 ;  /* 0x000000734848723e */ /* 0x000fe400000010ff */
[----:B------:R-:W-:Y:S02]  /*5350*/  @P0 F2FP.BF16.PACK_AB R80, RZ, R80 ;  /* 0x00000050ff50023e */ /* 0x000fe400000010ff */
[----:B------:R-:W-:Y:S01]  /*5360*/  @P0 F2FP.BF16.PACK_AB R81, RZ, R81 ;  /* 0x00000051ff51023e */ /* 0x000fe200000010ff */
[----:B------:R0:W-:Y:S01]  /*5370*/  STG.E.128 [R78.64], R72 ;  /* 0x000000484e007986 */ /* 0x0001e2000c101d04 */
[----:B------:R-:W-:-:S02]  /*5380*/  @P0 FSEL R103, R103, RZ, P2 ;  /* 0x000000ff67670208 */ /* 0x000fc40001000000 */
[----:B------:R-:W-:Y:S02]  /*5390*/  @P0 FSEL R184, R184, RZ, P4 ;  /* 0x000000ffb8b80208 */ /* 0x000fe40002000000 */
[----:B------:R-:W-:Y:S02]  /*53a0*/  @P0 F2FP.BF16.PACK_AB R92, RZ, R92 ;  /* 0x0000005cff5c023e */ /* 0x000fe400000010ff */
[----:B------:R-:W-:Y:S02]  /*53b0*/  @P0 F2FP.BF16.PACK_AB R101, RZ, R101 ;  /* 0x00000065ff65023e */ /* 0x000fe400000010ff */
[----:B------:R-:W-:Y:S02]  /*53c0*/  @P0 F2FP.BF16.PACK_AB R99, RZ, R99 ;  /* 0x00000063ff63023e */ /* 0x000fe400000010ff */
[----:B------:R-:W-:Y:S02]  /*53d0*/  @P0 F2FP.BF16.PACK_AB R107, RZ, R107 ;  /* 0x0000006bff6b023e */ /* 0x000fe400000010ff */
[----:B------:R-:W-:-:S02]  /*53e0*/  @P0 F2FP.BF16.PACK_AB R103, RZ, R103 ;  /* 0x00000067ff67023e */ /* 0x000fc400000010ff */
[----:B------:R-:W-:Y:S02]  /*53f0*/  @P0 F2FP.BF16.PACK_AB R184, RZ, R184 ;  /* 0x000000b8ffb8023e */ /* 0x000fe400000010ff */
[----:B------:R-:W-:Y:S01]  /*5400*/  @P0 PRMT R68, R80, 0x7610, R68 ;  /* 0x0000761050440816 */ /* 0x000fe20000000044 */
[----:B0-----:R-:W-:Y:S01]  /*5410*/  @P0 IMAD.WIDE.U32 R72, R190, R230, c[0x0][0x250] ;  /* 0x00009400be480625 */ /* 0x001fe200078e00e6 */
[----:B------:R-:W-:Y:S02]  /*5420*/  @P0 PRMT R69, R81, 0x7610, R69 ;  /* 0x0000761051450816 */ /* 0x000fe40000000045 */
[----:B------:R-:W-:Y:S02]  /*5430*/  @P0 PRMT R70, R92, 0x7610, R70 ;  /* 0x000076105c460816 */ /* 0x000fe40000000046 */
[----:B------:R-:W-:Y:S02]  /*5440*/  @P0 PRMT R71, R101, 0x7610, R71 ;  /* 0x0000761065470816 */ /* 0x000fe40000000047 */
[----:B------:R-:W-:-:S02]  /*5450*/  MOV R74, c[0x0][0x160] ;  /* 0x00005800004a7a02 */ /* 0x000fc40000000f00 */
[----:B------:R-:W-:Y:S02]  /*5460*/  @P0 PRMT R68, R68, 0x5410, R99 ;  /* 0x0000541044440816 */ /* 0x000fe40000000063 */
[----:B------:R-:W-:Y:S02]  /*5470*/  @P0 PRMT R69, R69, 0x5410, R107 ;  /* 0x0000541045450816 */ /* 0x000fe4000000006b */
[----:B------:R-:W-:Y:S02]  /*5480*/  @P0 PRMT R70, R70, 0x5410, R103 ;  /* 0x0000541046460816 */ /* 0x000fe40000000067 */
[----:B------:R-:W-:Y:S02]  /*5490*/  @P0 PRMT R71, R71, 0x5410, R184 ;  /* 0x0000541047470816 */ /* 0x000fe400000000b8 */
[----:B------:R-:W-:-:S03]  /*54a0*/  LEA R181, R74, R181, 0x2 ;  /* 0x000000b54ab57211 */ /* 0x000fc600078e10ff */
[----:B------:R0:W-:Y:S01]  /*54b0*/  @P0 STG.E.128 [R72.64], R68 ;  /* 0x0000004448000986 */ /* 0x0001e2000c101d04 */
[----:B------:R-:W-:-:S13]  /*54c0*/  ISETP.GE.AND P0, PT, R181, c[0x0][0x164], PT ;  /* 0x00005900b5007a0c */ /* 0x000fda0003f06270 */
[----:B0-----:R-:W-:Y:S01]  /*54d0*/  @P0 CALL.REL.NOINC `(.L_x_128) ;  /* 0x0000001000000944 */ /* 0x001fe20003c00000 */
[----:B------:R-:W-:Y:S05]  /*54e0*/  BRA `(.L_x_129) ;  /* 0xffffbc6000007947 */ /* 0x000fea000383ffff */
.L_x_128:
[----:B------:R-:W-:Y:S05]  /*54f0*/  BSYNC B1 ;  /* 0x0000000000017941 */ /* 0x000fea0003800000 */
.L_x_125:
[----:B------:R-:W-:Y:S01]  /*5500*/  MOV R87, R30 ;  /* 0x0000001e00577202 */ /* 0x000fe20000000f00 */
[----:B------:R-:W-:Y:S01]  /*5510*/  IMAD.MOV.U32 R56, RZ, RZ, R23 ;  /* 0x000000ffff387224 */ /* 0x000fe200078e0017 */
        /* <DEDUP_REMOVED lines=37> */
[----:B------:R-:W-:Y:S01]  /*5770*/  MOV R31, R122 ;  /* 0x0000007a001f7202 */ /* 0x000fe20000000f00 */
[----:B------:R-:W-:Y:S01]  /*5780*/  IMAD.MOV.U32 R122, RZ, RZ, R41 ;  /* 0x000000ffff7a7224 */ /* 0x000fe200078e0029 */
        /* <DEDUP_REMOVED lines=85> */
.L_x_124:
[----:B------:R-:W-:Y:S05]  /*5ce0*/  BSYNC B0 ;  /* 0x0000000000007941 */ /* 0x000fea0003800000 */
.L_x_122:
[----:B------:R-:W0:Y:S01]  /*5cf0*/  S2R R136, SR_TID.X ;  /* 0x0000000000887919 */ /* 0x000e220000002100 */
[----:B------:R-:W-:Y:S01]  /*5d00*/  WARPSYNC 0xffffffff ;  /* 0xffffffff00007948 */ /* 0x000fe20003800000 */
        /* <DEDUP_REMOVED lines=19> */
[----:B------:R-:W5:Y:S04]  /*5e40*/  LDS R2, [R136.X4] ;  /* 0x0000000088027984 */ /* 0x000f680000004800 */
        /* <DEDUP_REMOVED lines=15> */
[----:B-----5:R-:W-:-:S03]  /*5f40*/  FADD.FTZ R2, RZ, R2 ;  /* 0x00000002ff027221 */ /* 0x020fc60000010000 */
[----:B------:R-:W5:Y:S01]  /*5f50*/  LDS R38, [R136.X4+0x2200] ;  /* 0x0022000088267984 */ /* 0x000f620000004800 */
[----:B------:R-:W-:-:S03]  /*5f60*/  FADD.FTZ R4, RZ, R4 ;  /* 0x00000004ff047221 */ /* 0x000fc60000010000 */
[----:B------:R-:W5:Y:S01]  /*5f70*/  LDS R43, [R136.X4+0x2800] ;  /* 0x00280000882b7984 */ /* 0x000f620000004800 */
[----:B------:R-:W-:-:S03]  /*5f80*/  FADD.FTZ R5, RZ, R5 ;  /* 0x00000005ff057221 */ /* 0x000fc60000010000 */
[----:B------:R-:W5:Y:S01]  /*5f90*/  LDS R61, [R136.X4+0x2c00] ;  /* 0x002c0000883d7984 */ /* 0x000f620000004800 */
[----:B------:R-:W-:Y:S02]  /*5fa0*/  FADD.FTZ R3, R3, R10 ;  /* 0x0000000a03037221 */ /* 0x000fe40000010000 */
[----:B------:R-:W-:Y:S01]  /*5fb0*/  FADD.FTZ R7, RZ, R7 ;  /* 0x00000007ff077221 */ /* 0x000fe20000010000 */
[----:B------:R-:W5:Y:S01]  /*5fc0*/  LDS R39, [R136.X4+0x2000] ;  /* 0x0020000088277984 */ /* 0x000f620000004800 */
[----:B------:R-:W-:-:S03]  /*5fd0*/  FADD.FTZ R9, RZ, R9 ;  /* 0x00000009ff097221 */ /* 0x000fc60000010000 */
        /* <DEDUP_REMOVED lines=10> */
[----:B------:R-:W-:Y:S01]  /*6080*/  LDS R10, [R136.X4+0x3600] ;  /* 0x00360000880a7984 */ /* 0x000fe20000004800 */
[----:B-----5:R-:W-:-:S03]  /*6090*/  FADD.FTZ R3, R3, R38 ;  /* 0x0000002603037221 */ /* 0x020fc60000010000 */
[----:B------:R-:W-:Y:S01]  /*60a0*/  LDS R28, [R136.X4+0x3800] ;  /* 0x00380000881c7984 */ /* 0x000fe20000004800 */
[----:B------:R-:W-:-:S03]  /*60b0*/  FADD.FTZ R43, R6, R43 ;  /* 0x0000002b062b7221 */ /* 0x000fc60000010000 */
[----:B------:R-:W-:Y:S01]  /*60c0*/  LDS R30, [R136.X4+0x3a00] ;  /* 0x003a0000881e7984 */ /* 0x000fe20000004800 */
[----:B------:R-:W-:-:S03]  /*60d0*/  FADD.FTZ R61, R8, R61 ;  /* 0x0000003d083d7221 */ /* 0x000fc60000010000 */
[----:B------:R-:W2:Y:S04]  /*60e0*/  LDS R6, [R136.X4+0x2e00] ;  /* 0x002e000088067984 */ /* 0x000ea80000004800 */
[----:B------:R-:W3:Y:S01]  /*60f0*/  LDS R8, [R136.X4+0x3200] ;  /* 0x0032000088087984 */ /* 0x000ee20000004800 */
[----:B------:R-:W-:-:S03]  /*6100*/  FADD.FTZ R2, R2, R39 ;  /* 0x0000002702027221 */ /* 0x000fc60000010000 */
[----:B------:R-:W4:Y:S01]  /*6110*/  LDS R36, [R136.X4+0x3c00] ;  /* 0x003c000088247984 */ /* 0x000f220000004800 */
[----:B------:R-:W-:-:S03]  /*6120*/  FADD.FTZ R4, R4, R41 ;  /* 0x0000002904047221 */ /* 0x000fc60000010000 */
[----:B------:R-:W5:Y:S01]  /*6130*/  LDS R38, [R136.X4+0x3e00] ;  /* 0x003e000088267984 */ /* 0x000f620000004800 */
[----:B0-----:R-:W-:-:S03]  /*6140*/  FADD.FTZ R5, R5, R40 ;  /* 0x0000002805057221 */ /* 0x001fc60000010000 */
[----:B------:R-:W-:Y:S01]  /*6150*/  BAR.SYNC.DEFER_BLOCKING 0x0 ;  /* 0x0000000000007b1d */ /* 0x000fe20000010000 */
[----:B-1----:R-:W-:-:S05]  /*6160*/  FADD.FTZ R7, R7, R42 ;  /* 0x0000002a07077221 */ /* 0x002fca0000010000 */
[----:B------:R-:W-:Y:S01]  /*6170*/  STS.128 [R0], R152 ;  /* 0x0000009800007388 */ /* 0x000fe20000000c00 */
[----:B--2---:R-:W-:Y:S02]  /*6180*/  FADD.FTZ R9, R9, R6 ;  /* 0x0000000609097221 */ /* 0x004fe40000010000 */
[----:B------:R-:W-:Y:S01]  /*6190*/  FADD.FTZ R6, R5, R10 ;  /* 0x0000000a05067221 */ /* 0x000fe20000010000 */
[----:B------:R-:W-:Y:S01]  /*61a0*/  STS.128 [R0+0x10], R104 ;  /* 0x0000106800007388 */ /* 0x000fe20000000c00 */
[----:B---3--:R-:W-:Y:S02]  /*61b0*/  FADD.FTZ R8, R3, R8 ;  /* 0x0000000803087221 */ /* 0x008fe40000010000 */
[----:B------:R-:W-:Y:S01]  /*61c0*/  FADD.FTZ R3, R4, R29 ;  /* 0x0000001d04037221 */ /* 0x000fe20000010000 */
[----:B------:R-:W-:Y:S01]  /*61d0*/  STS.128 [R0+0x400], R80 ;  /* 0x0004005000007388 */ /* 0x000fe20000000c00 */
[----:B------:R-:W-:Y:S02]  /*61e0*/  FADD.FTZ R5, R43, R28 ;  /* 0x0000001c2b057221 */ /* 0x000fe40000010000 */
[----:B----4-:R-:W-:Y:S01]  /*61f0*/  FADD.FTZ R4, R61, R36 ;  /* 0x000000243d047221 */ /* 0x010fe20000010000 */
[----:B------:R-:W-:Y:S04]  /*6200*/  STS.128 [R0+0x410], R64 ;  /* 0x0004104000007388 */ /* 0x000fe80000000c00 */
[----:B------:R-:W-:Y:S04]  /*6210*/  STS.128 [R0+0x800], R24 ;  /* 0x0008001800007388 */ /* 0x000fe80000000c00 */
[----:B------:R-:W-:Y:S04]  /*6220*/  STS.128 [R0+0x810], R20 ;  /* 0x0008101400007388 */ /* 0x000fe80000000c00 */
[----:B------:R0:W-:Y:S04]  /*6230*/  STS.128 [R0+0xc00], R16 ;  /* 0x000c001000007388 */ /* 0x0001e80000000c00 */
[----:B------:R-:W-:Y:S04]  /*6240*/  STS.128 [R0+0xc10], R44 ;  /* 0x000c102c00007388 */ /* 0x000fe80000000c00 */
[----:B------:R-:W-:Y:S01]  /*6250*/  BAR.SYNC.DEFER_BLOCKING 0x0 ;  /* 0x0000000000007b1d */ /* 0x000fe20000010000 */
[----:B0-----:R-:W-:-:S02]  /*6260*/  FADD.FTZ R19, R2, R11 ;  /* 0x0000000b02137221 */ /* 0x001fc40000010000 */
[----:B------:R-:W-:Y:S02]  /*6270*/  FADD.FTZ R2, R7, R30 ;  /* 0x0000001e07027221 */ /* 0x000fe40000010000 */
[----:B-----5:R-:W-:Y:S01]  /*6280*/  FADD.FTZ R7, R9, R38 ;  /* 0x0000002609077221 */ /* 0x020fe20000010000 */
        /* <DEDUP_REMOVED lines=56> */
[----:B-1----:R-:W-:-:S03]  /*6610*/  FADD.FTZ R20, R20, R63 ;  /* 0x0000003f14147221 */ /* 0x002fc60000010000 */
[----:B------:R-:W0:Y:S01]  /*6620*/  S2R R46, SR_CTAID.X ;  /* 0x00000000002e7919 */ /* 0x000e220000002500 */
[----:B--2---:R-:W-:Y:S02]  /*6630*/  FADD.FTZ R65, R26, R65 ;  /* 0x000000411a417221 */ /* 0x004fe40000010000 */
[----:B---3--:R-:W-:Y:S02]  /*6640*/  FADD.FTZ R37, R37, R64 ;  /* 0x0000004025257221 */ /* 0x008fe40000010000 */
[----:B----4-:R-:W-:Y:S02]  /*6650*/  FADD.FTZ R67, R24, R67 ;  /* 0x0000004318437221 */ /* 0x010fe40000010000 */
[----:B-----5:R-:W-:Y:S01]  /*6660*/  FADD.FTZ R21, R21, R66 ;  /* 0x0000004215157221 */ /* 0x020fe20000010000 */
        /* <DEDUP_REMOVED lines=87> */
[----:B0-----:R-:W-:-:S05]  /*6be0*/  IMAD R14, R46, c[0x0][0x168], RZ ;  /* 0x00005a002e0e7a24 */ /* 0x001fca00078e02ff */
[----:B------:R-:W-:-:S04]  /*6bf0*/  IADD3 R14, P0, R14, R136, RZ ;  /* 0x000000880e0e7210 */ /* 0x000fc80007f1e0ff */
[----:B------:R-:W-:Y:S02]  /*6c00*/  IADD3.X R15, RZ, RZ, RZ, P0, !PT ;  /* 0x000000ffff0f7210 */ /* 0x000fe400007fe4ff */
[C---:B------:R-:W-:Y:S01]  /*6c10*/  SHF.L.U32 R16, R14.reuse, 0x2, RZ ;  /* 0x000000020e107819 */ /* 0x040fe200000006ff */
[----:B------:R-:W0:Y:S01]  /*6c20*/  LDS R44, [R136.X4] ;  /* 0x00000000882c7984 */ /* 0x000e220000004800 */
[----:B------:R-:W-:Y:S02]  /*6c30*/  SHF.L.U64.HI R17, R14, 0x2, R15 ;  /* 0x000000020e117819 */ /* 0x000fe4000001020f */
[C---:B------:R-:W-:Y:S01]  /*6c40*/  IADD3 R10, P0, R16.reuse, c[0x0][0x228], RZ ;  /* 0x00008a00100a7a10 */ /* 0x040fe20007f1e0ff */
[----:B------:R-:W1:Y:S01]  /*6c50*/  LDS R11, [R136.X4+0x1000] ;  /* 0x00100000880b7984 */ /* 0x000e620000004800 */
[----:B------:R-:W-:-:S03]  /*6c60*/  IADD3 R14, P1, R16, c[0x0][0x238], RZ ;  /* 0x00008e00100e7a10 */ /* 0x000fc60007f3e0ff */
[----:B------:R-:W2:Y:S01]  /*6c70*/  LDS R13, [R136.X4+0x2000] ;  /* 0x00200000880d7984 */ /* 0x000ea20000004800 */
[----:B------:R-:W-:-:S03]  /*6c80*/  IADD3.X R15, R17, c[0x0][0x23c], RZ, P1, !PT ;  /* 0x00008f00110f7a10 */ /* 0x000fc60000ffe4ff */
[----:B------:R-:W3:Y:S04]  /*6c90*/  LDS R12, [R136.X4+0x3000] ;  /* 0x00300000880c7984 */ /* 0x000ee80000004800 */
[----:B------:R-:W4:Y:S04]  /*6ca0*/  LDS R0, [R136.X4+0x200] ;  /* 0x0002000088007984 */ /* 0x000f280000004800 */
        /* <DEDUP_REMOVED lines=9> */
[----:B------:R-:W-:Y:S01]  /*6d40*/  IADD3.X R11, R17, c[0x0][0x22c], RZ, P0, !PT ;  /* 0x00008b00110b7a10 */ /* 0x000fe200007fe4ff */
[----:B--2---:R-:W-:Y:S02]  /*6d50*/  FADD.FTZ R13, R44, R13 ;  /* 0x0000000d2c0d7221 */ /* 0x004fe40000010000 */
[----:B------:R-:W2:Y:S02]  /*6d60*/  LDS R33, [R136.X4+0x1600] ;  /* 0x0016000088217984 */ /* 0x000ea40000004800 */
[----:B---3--:R-:W-:Y:S02]  /*6d70*/  FADD.FTZ R49, R13, R12 ;  /* 0x0000000c0d317221 */ /* 0x008fe40000010000 */
[----:B------:R-:W3:Y:S01]  /*6d80*/  LDS R22, [R136.X4+0x800] ;  /* 0x0008000088167984 */ /* 0x000ee20000004800 */
[----:B------:R-:W-:Y:S01]  /*6d90*/  IADD3 R12, P0, R16, c[0x0][0x220], RZ ;  /* 0x00008800100c7a10 */ /* 0x000fe20007f1e0ff */
[----:B----4-:R-:W-:-:S02]  /*6da0*/  FADD.FTZ R0, RZ, R0 ;  /* 0x00000000ff007221 */ /* 0x010fc40000010000 */
[----:B------:R-:W4:Y:S01]  /*6db0*/  LDS R53, [R136.X4+0x3400] ;  /* 0x0034000088357984 */ /* 0x000f220000004800 */
[----:B------:R-:W-:Y:S01]  /*6dc0*/  IADD3.X R13, R17, c[0x0][0x224], RZ, P0, !PT ;  /* 0x00008900110d7a10 */ /* 0x000fe200007fe4ff */
[----:B-----5:R-:W-:Y:S02]  /*6dd0*/  FADD.FTZ R29, R0, R29 ;  /* 0x0000001d001d7221 */ /* 0x020fe40000010000 */
[----:B------:R-:W5:Y:S01]  /*6de0*/  LDS R43, [R136.X4+0x2600] ;  /* 0x00260000882b7984 */ /* 0x000f620000004800 */
[----:B------:R-:W-:Y:S01]  /*6df0*/  IADD3 R16, P2, R16, c[0x0][0x230], RZ ;  /* 0x00008c0010107a10 */ /* 0x000fe20007f5e0ff */
[----:B------:R-:W-:Y:S02]  /*6e00*/  FADD.FTZ R28, R29, R28 ;  /* 0x0000001c1d1c7221 */ /* 0x000fe40000010000 */
[----:B------:R-:W5:Y:S01]  /*6e10*/  LDS R35, [R136.X4+0x1800] ;  /* 0x0018000088237984 */ /* 0x000f620000004800 */
[----:B------:R-:W-:Y:S01]  /*6e20*/  IADD3.X R17, R17, c[0x0][0x234], RZ, P2, !PT ;  /* 0x00008d0011117a10 */ /* 0x000fe200017fe4ff */
[----:B------:R-:W-:-:S02]  /*6e30*/  FADD.FTZ R18, RZ, R18 ;  /* 0x00000012ff127221 */ /* 0x000fc40000010000 */
[----:B------:R-:W5:Y:S01]  /*6e40*/  LDS R24, [R136.X4+0xa00] ;  /* 0x000a000088187984 */ /* 0x000f620000004800 */
[----:B------:R-:W-:-:S03]  /*6e50*/  FADD.FTZ R51, R28, R51 ;  /* 0x000000331c337221 */ /* 0x000fc60000010000 */
[----:B------:R-:W5:Y:S01]  /*6e60*/  LDS R55, [R136.X4+0x3600] ;  /* 0x0036000088377984 */ /* 0x000f620000004800 */
[----:B------:R-:W-:-:S03]  /*6e70*/  FADD.FTZ R18, R18, R31 ;  /* 0x0000001f12127221 */ /* 0x000fc60000010000 */
[----:B------:R-:W5:Y:S04]  /*6e80*/  LDS R45, [R136.X4+0x2800] ;  /* 0x00280000882d7984 */ /* 0x000f680000004800 */
[----:B------:R-:W5:Y:S01]  /*6e90*/  LDS R39, [R136.X4+0x1a00] ;  /* 0x001a000088277984 */ /* 0x000f620000004800 */
[----:B0-----:R-:W-:-:S03]  /*6ea0*/  FADD.FTZ R20, RZ, R20 ;  /* 0x00000014ff147221 */ /* 0x001fc60000010000 */
[----:B------:R-:W0:Y:S01]  /*6eb0*/  LDS R0, [R136.X4+0xc00] ;  /* 0x000c000088007984 */ /* 0x000e220000004800 */
[----:B-1----:R-:W-:-:S03]  /*6ec0*/  FADD.FTZ R18, R18, R41 ;  /* 0x0000002912127221 */ /* 0x002fc60000010000 */
[----:B------:R-:W-:Y:S01]  /*6ed0*/  STG.E [R10.64], R65 ;  /* 0x000000410a007986 */ /* 0x000fe2000c101904 */
[----:B--2---:R-:W-:-:S03]  /*6ee0*/  FADD.FTZ R20, R20, R33 ;  /* 0x0000002114147221 */ /* 0x004fc60000010000 */
[----:B------:R-:W-:Y:S01]  /*6ef0*/  STG.E [R12.64], R19 ;  /* 0x000000130c007986 */ /* 0x000fe2000c101904 */
[----:B---3--:R-:W-:-:S03]  /*6f00*/  FADD.FTZ R22, RZ, R22 ;  /* 0x00000016ff167221 */ /* 0x008fc60000010000 */
[----:B------:R-:W1:Y:S01]  /*6f10*/  LDS R57, [R136.X4+0x3800] ;  /* 0x0038000088397984 */ /* 0x000e620000004800 */
[----:B----4-:R-:W-:-:S03]  /*6f20*/  FADD.FTZ R53, R18, R53 ;  /* 0x0000003512357221 */ /* 0x010fc60000010000 */
[----:B------:R-:W2:Y:S01]  /*6f30*/  LDS R47, [R136.X4+0x2a00] ;  /* 0x002a0000882f7984 */ /* 0x000ea20000004800 */
[----:B-----5:R-:W-:-:S03]  /*6f40*/  FADD.FTZ R20, R20, R43 ;  /* 0x0000002b14147221 */ /* 0x020fc60000010000 */
[----:B------:R-:W3:Y:S01]  /*6f50*/  LDS R29, [R136.X4+0x1c00] ;  /* 0x001c0000881d7984 */ /* 0x000ee20000004800 */
[----:B------:R-:W-:-:S03]  /*6f60*/  FADD.FTZ R22, R22, R35 ;  /* 0x0000002316167221 */ /* 0x000fc60000010000 */
[----:B------:R-:W4:Y:S01]  /*6f70*/  LDS R19, [R136.X4+0xe00] ;  /* 0x000e000088137984 */ /* 0x000f220000004800 */
[----:B------:R-:W-:-:S03]  /*6f80*/  FADD.FTZ R24, RZ, R24 ;  /* 0x00000018ff187221 */ /* 0x000fc60000010000 */
[----:B------:R-:W-:Y:S01]  /*6f90*/  STG.E [R14.64], R49 ;  /* 0x000000310e007986 */ /* 0x000fe2000c101904 */
[----:B------:R-:W-:-:S03]  /*6fa0*/  FADD.FTZ R55, R20, R55 ;  /* 0x0000003714377221 */ /* 0x000fc60000010000 */
[----:B------:R-:W5:Y:S01]  /*6fb0*/  LDS R59, [R136.X4+0x3a00] ;  /* 0x003a0000883b7984 */ /* 0x000f620000004800 */
[----:B------:R-:W-:-:S03]  /*6fc0*/  FADD.FTZ R22, R22, R45 ;  /* 0x0000002d16167221 */ /* 0x000fc60000010000 */
[----:B------:R-:W5:Y:S01]  /*6fd0*/  LDS R49, [R136.X4+0x2c00] ;  /* 0x002c000088317984 */ /* 0x000f620000004800 */
[----:B------:R-:W-:-:S03]  /*6fe0*/  FADD.FTZ R24, R24, R39 ;  /* 0x0000002718187221 */ /* 0x000fc60000010000 */
[----:B------:R-:W5:Y:S01]  /*6ff0*/  LDS R26, [R136.X4+0x1e00] ;  /* 0x001e0000881a7984 */ /* 0x000f620000004800 */
[----:B0-----:R-:W-:-:S03]  /*7000*/  FADD.FTZ R0, RZ, R0 ;  /* 0x00000000ff007221 */ /* 0x001fc60000010000 */
[----:B------:R-:W0:Y:S04]  /*7010*/  LDS R31, [R136.X4+0x3c00] ;  /* 0x003c0000881f7984 */ /* 0x000e280000004800 */
[----:B------:R-:W0:Y:S04]  /*7020*/  LDS R28, [R136.X4+0x2e00] ;  /* 0x002e0000881c7984 */ /* 0x000e280000004800 */
[----:B------:R-:W0:Y:S01]  /*7030*/  LDS R30, [R136.X4+0x3e00] ;  /* 0x003e0000881e7984 */ /* 0x000e220000004800 */
[----:B-1----:R-:W-:-:S03]  /*7040*/  FADD.FTZ R57, R22, R57 ;  /* 0x0000003916397221 */ /* 0x002fc60000010000 */
[----:B------:R-:W-:Y:S01]  /*7050*/  STG.E [R16.64], R61 ;  /* 0x0000003d10007986 */ /* 0x000fe2000c101904 */
[----:B--2---:R-:W-:-:S03]  /*7060*/  FADD.FTZ R24, R24, R47 ;  /* 0x0000002f18187221 */ /* 0x004fc60000010000 */
[----:B------:R-:W-:Y:S01]  /*7070*/  STG.E [R10.64+0x200], R37 ;  /* 0x000200250a007986 */ /* 0x000fe2000c101904 */
[----:B---3--:R-:W-:-:S03]  /*7080*/  FADD.FTZ R0, R0, R29 ;  /* 0x0000001d00007221 */ /* 0x008fc60000010000 */
[----:B------:R-:W-:Y:S01]  /*7090*/  STG.E [R12.64+0x200], R8 ;  /* 0x000200080c007986 */ /* 0x000fe2000c101904 */
[----:B----4-:R-:W-:-:S03]  /*70a0*/  FADD.FTZ R19, RZ, R19 ;  /* 0x00000013ff137221 */ /* 0x010fc60000010000 */
[----:B------:R-:W-:Y:S04]  /*70b0*/  STG.E [R14.64+0x200], R51 ;  /* 0x000200330e007986 */ /* 0x000fe8000c101904 */
[----:B------:R-:W-:Y:S01]  /*70c0*/  STG.E [R16.64+0x200], R63 ;  /* 0x0002003f10007986 */ /* 0x000fe2000c101904 */
[----:B-----5:R-:W-:-:S03]  /*70d0*/  FADD.FTZ R59, R24, R59 ;  /* 0x0000003b183b7221 */ /* 0x020fc60000010000 */
[----:B------:R-:W-:Y:S01]  /*70e0*/  STG.E [R10.64+0x400], R67 ;  /* 0x000400430a007986 */ /* 0x000fe2000c101904 */
[----:B------:R-:W-:-:S03]  /*70f0*/  FADD.FTZ R0, R0, R49 ;  /* 0x0000003100007221 */ /* 0x000fc60000010000 */
[----:B------:R-:W-:Y:S01]  /*7100*/  STG.E [R12.64+0x400], R3 ;  /* 0x000400030c007986 */ /* 0x000fe2000c101904 */
[----:B------:R-:W-:-:S03]  /*7110*/  FADD.FTZ R19, R19, R26 ;  /* 0x0000001a13137221 */ /* 0x000fc60000010000 */
[----:B------:R-:W-:Y:S01]  /*7120*/  STG.E [R14.64+0x400], R53 ;  /* 0x000400350e007986 */ /* 0x000fe2000c101904 */
[----:B0-----:R-:W-:-:S03]  /*7130*/  FADD.FTZ R31, R0, R31 ;  /* 0x0000001f001f7221 */ /* 0x001fc60000010000 */
[----:B------:R-:W-:Y:S01]  /*7140*/  STG.E [R16.64+0x400], R27 ;  /* 0x0004001b10007986 */ /* 0x000fe2000c101904 */
[----:B------:R-:W-:-:S03]  /*7150*/  FADD.FTZ R19, R19, R28 ;  /* 0x0000001c13137221 */ /* 0x000fc60000010000 */
[----:B------:R-:W-:Y:S01]  /*7160*/  STG.E [R10.64+0x600], R21 ;  /* 0x000600150a007986 */ /* 0x000fe2000c101904 */
[----:B------:R-:W-:-:S03]  /*7170*/  FADD.FTZ R19, R19, R30 ;  /* 0x0000001e13137221 */ /* 0x000fc60000010000 */
        /* <DEDUP_REMOVED lines=20> */
.L_x_126:
[----:B------:R-:W-:Y:S01]  /*72c0*/  HFMA2.MMA R113, -RZ, RZ, 0, 5.9604644775390625e-08 ;  /* 0x00000001ff717435 */ /* 0x000fe200000001ff */
[----:B------:R-:W-:-:S02]  /*72d0*/  MOV R75, R115 ;  /* 0x00000073004b7202 */ /* 0x000fc40000000f00 */
[----:B------:R-:W-:-:S03]  /*72e0*/  MOV R74, 0x7300 ;  /* 0x00007300004a7802 */ /* 0x000fc60000000f00 */
[----:B-----5:R-:W-:Y:S05]  /*72f0*/  CALL.REL.NOINC `($__internal_5_$__cuda_sm70_shflsync_bfly_p) ;  /* 0x0000034000007944 */ /* 0x020fea0003c00000 */
[----:B-1----:R-:W-:Y:S01]  /*7300*/  MOV R119, R113 ;  /* 0x0000007100777202 */ /* 0x002fe20000000f00 */
[----:B0----5:R-:W-:Y:S05]  /*7310*/  BRA `(.L_x_130) ;  /* 0xffffc05000007947 */ /* 0x021fea000383ffff */
.L_x_127:
[----:B------:R-:W-:Y:S01]  /*7320*/  HFMA2.MMA R113, -RZ, RZ, 0, 5.9604644775390625e-08 ;  /* 0x00000001ff717435 */ /* 0x000fe200000001ff */
[----:B------:R-:W-:Y:S02]  /*7330*/  MOV R75, R114 ;  /* 0x00000072004b7202 */ /* 0x000fe40000000f00 */
[----:B------:R-:W-:-:S03]  /*7340*/  MOV R74, 0x7360 ;  /* 0x00007360004a7802 */ /* 0x000fc60000000f00 */
[----:B01---5:R-:W-:Y:S05]  /*7350*/  CALL.REL.NOINC `($__internal_5_$__cuda_sm70_shflsync_bfly_p) ;  /* 0x000002e000007944 */ /* 0x023fea0003c00000 */
[----:B------:R-:W-:Y:S01]  /*7360*/  FADD.FTZ R115, R115, R119 ;  /* 0x0000007773737221 */ /* 0x000fe20000010000 */
[----:B------:R-:W-:Y:S01]  /*7370*/  MOV R74, 0x73c0 ;  /* 0x000073c0004a7802 */ /* 0x000fe20000000f00 */
[----:B-1----:R-:W-:Y:S01]  /*7380*/  FADD.FTZ R114, R114, R113 ;  /* 0x0000007172727221 */ /* 0x002fe20000010000 */
[----:B------:R-:W-:Y:S02]  /*7390*/  MOV R113, 0x2 ;  /* 0x0000000200717802 */ /* 0x000fe40000000f00 */
[----:B------:R-:W-:Y:S02]  /*73a0*/  MOV R75, R115 ;  /* 0x00000073004b7202 */ /* 0x000fe40000000f00 */
[----:B0----5:R-:W-:Y:S05]  /*73b0*/  CALL.REL.NOINC `($__internal_5_$__cuda_sm70_shflsync_bfly_p) ;  /* 0x0000028000007944 */ /* 0x021fea0003c00000 */
[----:B-1----:R-:W-:Y:S01]  /*73c0*/  IMAD.MOV.U32 R119, RZ, RZ, R113 ;  /* 0x000000ffff777224 */ /* 0x002fe200078e0071 */
[----:B------:R-:W-:Y:S01]  /*73d0*/  HFMA2.MMA R113, -RZ, RZ, 0, 1.1920928955078125e-07 ;  /* 0x00000002ff717435 */ /* 0x000fe200000001ff */
[----:B------:R-:W-:-:S02]  /*73e0*/  MOV R75, R114 ;  /* 0x00000072004b7202 */ /* 0x000fc40000000f00 */
[----:B------:R-:W-:-:S03]  /*73f0*/  MOV R74, 0x7410 ;  /* 0x00007410004a7802 */ /* 0x000fc60000000f00 */
[----:B0----5:R-:W-:Y:S05]  /*7400*/  CALL.REL.NOINC `($__internal_5_$__cuda_sm70_shflsync_bfly_p) ;  /* 0x0000023000007944 */ /* 0x021fea0003c00000 */
[----:B------:R-:W-:Y:S01]  /*7410*/  FADD.FTZ R115, R119, R115 ;  /* 0x0000007377737221 */ /* 0x000fe20000010000 */
[----:B------:R-:W-:Y:S01]  /*7420*/  MOV R74, 0x7470 ;  /* 0x00007470004a7802 */ /* 0x000fe20000000f00 */
[----:B-1----:R-:W-:Y:S01]  /*7430*/  FADD.FTZ R114, R114, R113 ;  /* 0x0000007172727221 */ /* 0x002fe20000010000 */
[----:B------:R-:W-:Y:S02]  /*7440*/  MOV R113, 0x4 ;  /* 0x0000000400717802 */ /* 0x000fe40000000f00 */
[----:B------:R-:W-:Y:S02]  /*7450*/  MOV R75, R115 ;  /* 0x00000073004b7202 */ /* 0x000fe40000000f00 */
[----:B0----5:R-:W-:Y:S05]  /*7460*/  CALL.REL.NOINC `($__internal_5_$__cuda_sm70_shflsync_bfly_p) ;  /* 0x000001d000007944 */ /* 0x021fea0003c00000 */
[----:B-1----:R-:W-:Y:S01]  /*7470*/  MOV R119, R113 ;  /* 0x0000007100777202 */ /* 0x002fe20000000f00 */
[----:B------:R-:W-:Y:S01]  /*7480*/  HFMA2.MMA R113, -RZ, RZ, 0, 2.384185791015625e-07 ;  /* 0x00000004ff717435 */ /* 0x000fe200000001ff */
[----:B------:R-:W-:Y:S02]  /*7490*/  MOV R75, R114 ;  /* 0x00000072004b7202 */ /* 0x000fe40000000f00 */
[----:B------:R-:W-:-:S03]  /*74a0*/  MOV R74, 0x74c0 ;  /* 0x000074c0004a7802 */ /* 0x000fc60000000f00 */
[----:B0----5:R-:W-:Y:S05]  /*74b0*/  CALL.REL.NOINC `($__internal_5_$__cuda_sm70_shflsync_bfly_p) ;  /* 0x0000018000007944 */ /* 0x021fea0003c00000 */
[----:B------:R-:W-:Y:S01]  /*74c0*/  FADD.FTZ R115, R119, R115 ;  /* 0x0000007377737221 */ /* 0x000fe20000010000 */
[----:B------:R-:W-:Y:S01]  /*74d0*/  MOV R74, 0x7520 ;  /* 0x00007520004a7802 */ /* 0x000fe20000000f00 */
[----:B-1----:R-:W-:Y:S01]  /*74e0*/  FADD.FTZ R114, R114, R113 ;  /* 0x0000007172727221 */ /* 0x002fe20000010000 */
[----:B------:R-:W-:-:S02]  /*74f0*/  MOV R113, 0x8 ;  /* 0x0000000800717802 */ /* 0x000fc40000000f00 */
[----:B------:R-:W-:Y:S02]  /*7500*/  MOV R75, R115 ;  /* 0x00000073004b7202 */ /* 0x000fe40000000f00 */
[----:B0----5:R-:W-:Y:S05]  /*7510*/  CALL.REL.NOINC `($__internal_5_$__cuda_sm70_shflsync_bfly_p) ;  /* 0x0000012000007944 */ /* 0x021fea0003c00000 */
[----:B-1----:R-:W-:Y:S01]  /*7520*/  MOV R119, R113 ;  /* 0x0000007100777202 */ /* 0x002fe20000000f00 */
[----:B------:R-:W-:Y:S01]  /*7530*/  HFMA2.MMA R113, -RZ, RZ, 0, 4.76837158203125e-07 ;  /* 0x00000008ff717435 */ /* 0x000fe200000001ff */
[----:B------:R-:W-:Y:S01]  /*7540*/  IMAD.MOV.U32 R75, RZ, RZ, R114 ;  /* 0x000000ffff4b7224 */ /* 0x000fe200078e0072 */
[----:B------:R-:W-:-:S04]  /*7550*/  MOV R74, 0x7570 ;  /* 0x00007570004a7802 */ /* 0x000fc80000000f00 */
        /* <DEDUP_REMOVED lines=8> */
[----:B------:R-:W-:Y:S01]  /*75e0*/  HFMA2.MMA R113, -RZ, RZ, 0, 9.5367431640625e-07 ;  /* 0x00000010ff717435 */ /* 0x000fe200000001ff */
[----:B------:R-:W-:-:S02]  /*75f0*/  MOV R75, R114 ;  /* 0x00000072004b7202 */ /* 0x000fc40000000f00 */
[----:B------:R-:W-:-:S03]  /*7600*/  MOV R74, 0x7620 ;  /* 0x00007620004a7802 */ /* 0x000fc60000000f00 */
[----:B0----5:R-:W-:Y:S05]  /*7610*/  CALL.REL.NOINC `($__internal_5_$__cuda_sm70_shflsync_bfly_p) ;  /* 0x0000002000007944 */ /* 0x021fea0003c00000 */
[----:B-1----:R-:W-:Y:S01]  /*7620*/  MOV R74, R113 ;  /* 0x00000071004a7202 */ /* 0x002fe20000000f00 */
[----:B0----5:R-:W-:Y:S05]  /*7630*/  BRA `(.L_x_131) ;  /* 0xffffbe5000007947 */ /* 0x021fea000383ffff */
        .weak           $__internal_5_$__cuda_sm70_shflsync_bfly_p
        .type           $__internal_5_$__cuda_sm70_shflsync_bfly_p,@function
        .size           $__internal_5_$__cuda_sm70_shflsync_bfly_p,(.L_x_2543 - $__internal_5_$__cuda_sm70_shflsync_bfly_p)
$__internal_5_$__cuda_sm70_shflsync_bfly_p:
        /* <DEDUP_REMOVED lines=9> */
[----:B------:R-:W-:Y:S05]  /*76d0*/  RET.REL.NODEC R74 `(_ZN10layer_norm31ln_parallel_residual_bwd_kernelINS_13Kernel_traitsI13__nv_bfloat16S2_S2_S2_fjLj1024ELj1ELj4ELj1ELj16ENS_18Kernel_traits_baseILj1024ES2_S2_S2_S2_fjLj128EEEEELb1ELb0ELb1EEEvNS_9BwdParamsE) ;  /* 0xffff89204a007950 */ /* 0x000fea0003c3ffff */
.L_x_132:
        /* <DEDUP_REMOVED lines=10> */
.L_x_2543:


//--------------------- .text._ZN10layer_norm22ln_bwd_finalize_kernelINS_22Kernel_traits_finalizeILj1024E13__nv_bfloat16S2_S2_S2_fjLb0ELj1024ELj4ENS_18Kernel_traits_baseILj1024ES2_S2_S2_S2_fjLj1024EEEEELb0ELb0EEEvNS_9BwdParamsE --------------------------
	.section	.text._ZN10layer_norm22ln_bwd_finalize_kernelINS_22Kernel_traits_finalizeILj1024E13__nv_bfloat16S2_S2_S2_fjLb0ELj1024ELj4ENS_18Kernel_traits_baseILj1024ES2_S2_S2_S2_fjLj1024EEEEELb0ELb0EEEvNS_9BwdParamsE,"ax",@progbits
	.sectioninfo	@"SHI_REGISTERS=30"
	.align	128
        .global         _ZN10layer_norm22ln_bwd_finalize_kernelINS_22Kernel_traits_finalizeILj1024E13__nv_bfloat16S2_S2_S2_fjLb0ELj1024ELj4ENS_18Kernel_traits_baseILj1024ES2_S2_S2_S2_fjLj1024EEEEELb0ELb0EEEvNS_9BwdParamsE
        .type           _ZN10layer_norm22ln_bwd_finalize_kernelINS_22Kernel_traits_finalizeILj1024E13__nv_bfloat16S2_S2_S2_fjLb0ELj1024ELj4ENS_18Kernel_traits_baseILj1024ES2_S2_S2_S2_fjLj1024EEEEELb0ELb0EEEvNS_9BwdParamsE,@function
        .size           _ZN10layer_norm22ln_bwd_finalize_kernelINS_22Kernel_traits_finalizeILj1024E13__nv_bfloat16S2_S2_S2_fjLb0ELj1024ELj4ENS_18Kernel_traits_baseILj1024ES2_S2_S2_S2_fjLj1024EEEEELb0ELb0EEEvNS_9BwdParamsE,(.L_x_2544 - _ZN10layer_norm22ln_bwd_finalize_kernelINS_22Kernel_traits_finalizeILj1024E13__nv_bfloat16S2_S2_S2_fjLb0ELj1024ELj4ENS_18Kernel_traits_baseILj1024ES2_S2_S2_S2_fjLj1024EEEEELb0ELb0EEEvNS_9BwdParamsE)
        .other          _ZN10layer_norm22ln_bwd_finalize_kernelINS_22Kernel_traits_finalizeILj1024E13__nv_bfloat16S2_S2_S2_fjLb0ELj1024ELj4ENS_18Kernel_traits_baseILj1024ES2_S2_S2_S2_fjLj1024EEEEELb0ELb0EEEvNS_9BwdParamsE,@"STO_CUDA_ENTRY STV_DEFAULT"
_ZN10layer_norm22ln_bwd_finalize_kernelINS_22Kernel_traits_finalizeILj1024E13__nv_bfloat16S2_S2_S2_fjLb0ELj1024ELj4ENS_18Kernel_traits_baseILj1024ES2_S2_S2_S2_fjLj1024EEEEELb0ELb0EEEvNS_9BwdParamsE:
.text._ZN10layer_norm22ln_bwd_finalize_kernelINS_22Kernel_traits_finalizeILj1024E13__nv_bfloat16S2_S2_S2_fjLb0ELj1024ELj4ENS_18Kernel_traits_baseILj1024ES2_S2_S2_S2_fjLj1024EEEEELb0ELb0EEEvNS_9BwdParamsE:
[----:B------:R-:W-:Y:S02]  /*0000*/  MOV R1, c[0x0][0x28] ;  /* 0x00000a0000017a02 */ /* 0x000fe40000000f00 */
[----:B------:R-:W0:Y:S04]  /*0010*/  S2R R2, SR_CTAID.X ;  /* 0x0000000000027919 */ /* 0x000e280000002500 */
[----:B------:R-:W1:Y:S01]  /*0020*/  S2R R0, SR_TID.X ;  /* 0x0000000000007919 */ /* 0x000e620000002100 */
[----:B0-----:R-:W-:Y:S01]  /*0030*/  IMAD.SHL.U32 R3, R2, 0x20, RZ ;  /* 0x0000002002037824 */ /* 0x001fe200078e00ff */
[----:B-1----:R-:W-:-:S04]  /*0040*/  LOP3.LUT R16, R0, 0x1f, RZ, 0xc0, !PT ;  /* 0x0000001f00107812 */ /* 0x002fc800078ec0ff */
[----:B------:R-:W-:-:S04]  /*0050*/  LOP3.LUT R18, R3, 0xffffffe0, R16, 0xe2, !PT ;  /* 0xffffffe003127812 */ /* 0x000fc800078ee210 */
[----:B------:R-:W-:-:S13]  /*0060*/  ISETP.GT.U32.AND P0, PT, R18, 0x3ff, PT ;  /* 0x000003ff1200780c */ /* 0x000fda0003f04070 */
[----:B------:R-:W-:Y:S05]  /*0070*/  @P0 EXIT ;  /* 0x000000000000094d */ /* 0x000fea0003800000 */
[--C-:B------:R-:W-:Y:S01]  /*0080*/  SHF.R.U32.HI R17, RZ, 0x5, R0.reuse ;  /* 0x00000005ff117819 */ /* 0x100fe20000011600 */
[----:B------:R-:W-:Y:S01]  /*0090*/  ULDC.64 UR4, c[0x0][0x118] ;  /* 0x0000460000047ab9 */ /* 0x000fe20000000a00 */
[----:B------:R-:W-:Y:S02]  /*00a0*/  SHF.L.U32 R2, R2, 0x4, RZ ;  /* 0x0000000402027819 */ /* 0x000fe400000006ff */
[----:B------:R-:W-:Y:S02]  /*00b0*/  LOP3.LUT R20, R0, 0x3fffffe0, RZ, 0xc0, !PT ;  /* 0x3fffffe000147812 */ /* 0x000fe400078ec0ff */
[----:B------:R-:W-:Y:S02]  /*00c0*/  LOP3.LUT R19, R2, 0x7ffffff0, RZ, 0xc0, !PT ;  /* 0x7ffffff002137812 */ /* 0x000fe400078ec0ff */
[C---:B------:R-:W-:Y:S02]  /*00d0*/  LOP3.LUT R21, R17.reuse, 0x1f, R0, 0x78, !PT ;  /* 0x0000001f11157812 */ /* 0x040fe400078e7800 */
[----:B------:R-:W-:Y:S01]  /*00e0*/  ISETP.NE.AND P0, PT, R17, 0x1f, PT ;  /* 0x0000001f1100780c */ /* 0x000fe20003f05270 */
[----:B------:R-:W-:Y:S01]  /*00f0*/  IMAD.IADD R19, R16, 0x1, R19 ;  /* 0x0000000110137824 */ /* 0x000fe200078e0213 */
[----:B------:R-:W-:Y:S01]  /*0100*/  IADD3 R20, R20, R21, RZ ;  /* 0x0000001514147210 */ /* 0x000fe20007ffe0ff */
[C---:B------:R-:W-:Y:S01]  /*0110*/  IMAD R21, R16.reuse, 0x20, R21 ;  /* 0x0000002010157824 */ /* 0x040fe200078e0215 */
[----:B------:R-:W-:-:S02]  /*0120*/  ISETP.GT.U32.OR P0, PT, R16, 0xf, P0 ;  /* 0x0000000f1000780c */ /* 0x000fc40000704470 */
.L_x_146:
[----:B------:R-:W-:Y:S01]  /*0130*/  ISETP.GE.U32.AND P1, PT, R17, c[0x0][0x160], PT ;  /* 0x0000580011007a0c */ /* 0x000fe20003f26070 */
[----:B------:R-:W-:Y:S01]  /*0140*/  BSSY B0, `(.L_x_133) ;  /* 0x0000063000007945 */ /* 0x000fe20003800000 */
[----:B------:R-:W-:Y:S01]  /*0150*/  HFMA2.MMA R24, -RZ, RZ, 0, 0 ;  /* 0x00000000ff187435 */ /* 0x000fe200000001ff */
[----:B------:R-:W-:Y:S01]  /*0160*/  IMAD.MOV.U32 R23, RZ, RZ, RZ ;  /* 0x000000ffff177224 */ /* 0x000fe200078e00ff */
[----:B------:R-:W-:-:S13]  /*0170*/  ISETP.GE.U32.OR P1, PT, R18, c[0x0][0x168], P1 ;  /* 0x00005a0012007a0c */ /* 0x000fda0000f26470 */
[----:B------:R-:W-:Y:S05]  /*0180*/  @P1 BRA `(.L_x_134) ;  /* 0x000005e000001947 */ /* 0x000fea0003800000 */
[----:B------:R-:W-:Y:S02]  /*0190*/  ISETP.GE.U32.AND P2, PT, R17, c[0x0][0x160], PT ;  /* 0x0000580011007a0c */ /* 0x000fe40003f46070 */
[----:B------:R-:W-:-:S11]  /*01a0*/  MOV R25, R17 ;  /* 0x0000001100197202 */ /* 0x000fd60000000f00 */
[----:B------:R-:W-:Y:S02]  /*01b0*/  @P2 IMAD.MOV.U32 R3, RZ, RZ, 0x4 ;  /* 0x00000004ff032424 */ /* 0x000fe400078e00ff */
[----:B------:R-:W-:-:S04]  /*01c0*/  @P2 IMAD R2, R25, c[0x0][0x168], R18 ;  /* 0x00005a0019022a24 */ /* 0x000fc800078e0212 */
[----:B------:R-:W-:-:S04]  /*01d0*/  @P2 IMAD.WIDE.U32 R4, R2, R3, c[0x0][0x228] ;  /* 0x00008a0002042625 */ /* 0x000fc800078e0003 */
[----:B------:R-:W-:Y:S02]  /*01e0*/  @P2 IMAD.WIDE.U32 R2, R2, R3, c[0x0][0x220] ;  /* 0x0000880002022625 */ /* 0x000fe400078e0003 */
[----:B------:R-:W2:Y:S04]  /*01f0*/  @P2 LDG.E R5, [R4.64] ;  /* 0x0000000404052981 */ /* 0x000ea8000c1e1900 */
[----:B------:R-:W3:Y:S01]  /*0200*/  @P2 LDG.E R2, [R2.64] ;  /* 0x0000000402022981 */ /* 0x000ee2000c1e1900 */
[----:B------:R-:W-:Y:S01]  /*0210*/  @P2 IADD3 R25, R25, 0x20, RZ ;  /* 0x0000002019192810 */ /* 0x000fe20007ffe0ff */
[----:B------:R-:W-:Y:S01]  /*0220*/  IMAD.MOV.U32 R23, RZ, RZ, RZ ;  /* 0x000000ffff177224 */ /* 0x000fe200078e00ff */
[----:B------:R-:W-:Y:S01]  /*0230*/  MOV R24, RZ ;  /* 0x000000ff00187202 */ /* 0x000fe20000000f00 */
[----:B------:R-:W-:Y:S01]  /*0240*/  BSSY B1, `(.L_x_135) ;  /* 0x000002e000017945 */ /* 0x000fe20003800000 */
[----:B------:R-:W-:-:S02]  /*0250*/  ISETP.GE.U32.AND P1, PT, R25, c[0x0][0x160], PT ;  /* 0x0000580019007a0c */ /* 0x000fc40003f26070 */
[----:B------:R-:W-:-:S04]  /*0260*/  IADD3 R6, -R25, c[0x0][0x160], RZ ;  /* 0x0000580019067a10 */ /* 0x000fc80007ffe1ff */
[----:B------:R-:W-:Y:S01]  /*0270*/  ISETP.LE.U32.OR P1, PT, R6, 0x60, P1 ;  /* 0x000000600600780c */ /* 0x000fe20000f23470 */
[----:B--2---:R-:W-:Y:S02]  /*0280*/  @P2 FADD.FTZ R24, R24, R5 ;  /* 0x0000000518182221 */ /* 0x004fe40000010000 */
[----:B---3--:R-:W-:Y:S01]  /*0290*/  @P2 FADD.FTZ R23, R23, R2 ;  /* 0x0000000217172221 */ /* 0x008fe20000010000 */
[----:B------:R-:W-:-:S09]  /*02a0*/  PLOP3.LUT P2, PT, P2, PT, PT, 0x8, 0x0 ;  /* 0x000000000000781c */ /* 0x000fd2000174e170 */
[----:B------:R-:W-:Y:S05]  /*02b0*/  @P1 BRA `(.L_x_136) ;  /* 0x0000026000001947 */ /* 0x000fea0003800000 */
[----:B------:R-:W-:Y:S02]  /*02c0*/  MOV R22, c[0x0][0x160] ;  /* 0x0000580000167a02 */ /* 0x000fe40000000f00 */
[----:B------:R-:W-:Y:S02]  /*02d0*/  PLOP3.LUT P2, PT, PT, PT, PT, 0x8, 0x0 ;  /* 0x000000000000781c */ /* 0x000fe40003f4e170 */
[----:B------:R-:W-:Y:S02]  /*02e0*/  IADD3 R22, R22, -0x60, RZ ;  /* 0xffffffa016167810 */ /* 0x000fe40007ffe0ff */
.L_x_137:
[----:B------:R-:W-:Y:S01]  /*02f0*/  IMAD.MOV.U32 R14, RZ, RZ, 0x4 ;  /* 0x00000004ff0e7424 */ /* 0x000fe200078e00ff */
[C---:B------:R-:W-:Y:S01]  /*0300*/  IADD3 R3, R25.reuse, 0x20, RZ ;  /* 0x0000002019037810 */ /* 0x040fe20007ffe0ff */
[C---:B------:R-:W-:Y:S01]  /*0310*/  IMAD R13, R25.reuse, c[0x0][0x168], R18 ;  /* 0x00005a00190d7a24 */ /* 0x040fe200078e0212 */
[----:B------:R-:W-:-:S03]  /*0320*/  IADD3 R5, R25, 0x40, RZ ;  /* 0x0000004019057810 */ /* 0x000fc60007ffe0ff */
[----:B------:R-:W-:Y:S01]  /*0330*/  IMAD.WIDE.U32 R26, R13, R14, c[0x0][0x220] ;  /* 0x000088000d1a7625 */ /* 0x000fe200078e000e */
[----:B------:R-:W-:-:S03]  /*0340*/  IADD3 R15, R25, 0x60, RZ ;  /* 0x00000060190f7810 */ /* 0x000fc60007ffe0ff */
[--C-:B------:R-:W-:Y:S02]  /*0350*/  IMAD R3, R3, c[0x0][0x168], R18.reuse ;  /* 0x00005a0003037a24 */ /* 0x100fe400078e0212 */
[-C--:B------:R-:W-:Y:S01]  /*0360*/  IMAD.WIDE.U32 R12, R13, R14.reuse, c[0x0][0x228] ;  /* 0x00008a000d0c7625 */ /* 0x080fe200078e000e */
[----:B------:R-:W2:Y:S03]  /*0370*/  LDG.E R26, [R26.64] ;  /* 0x000000041a1a7981 */ /* 0x000ea6000c1e1900 */
[----:B------:R-:W-:Y:S02]  /*0380*/  IMAD R11, R5, c[0x0][0x168], R18 ;  /* 0x00005a00050b7a24 */ /* 0x000fe400078e0212 */
[CC--:B------:R-:W-:Y:S01]  /*0390*/  IMAD.WIDE.U32 R4, R3.reuse, R14.reuse, c[0x0][0x220] ;  /* 0x0000880003047625 */ /* 0x0c0fe200078e000e */
[----:B------:R-:W3:Y:S03]  /*03a0*/  LDG.E R13, [R12.64] ;  /* 0x000000040c0d7981 */ /* 0x000ee6000c1e1900 */
[----:B------:R-:W-:-:S02]  /*03b0*/  IMAD.WIDE.U32 R6, R3, R14, c[0x0][0x228] ;  /* 0x00008a0003067625 */ /* 0x000fc400078e000e */
[----:B------:R-:W4:Y:S02]  /*03c0*/  LDG.E R4, [R4.64] ;  /* 0x0000000404047981 */ /* 0x000f24000c1e1900 */
[----:B------:R-:W-:Y:S02]  /*03d0*/  IMAD R15, R15, c[0x0][0x168], R18 ;  /* 0x00005a000f0f7a24 */ /* 0x000fe400078e0212 */
[CC--:B------:R-:W-:Y:S01]  /*03e0*/  IMAD.WIDE.U32 R8, R11.reuse, R14.reuse, c[0x0][0x220] ;  /* 0x000088000b087625 */ /* 0x0c0fe200078e000e */
[----:B------:R-:W5:Y:S03]  /*03f0*/  LDG.E R6, [R6.64] ;  /* 0x0000000406067981 */ /* 0x000f66000c1e1900 */
[-C--:B------:R-:W-:Y:S02]  /*0400*/  IMAD.WIDE.U32 R2, R11, R14.reuse, c[0x0][0x228] ;  /* 0x00008a000b027625 */ /* 0x080fe400078e000e */
[----:B------:R-:W5:Y:S02]  /*0410*/  LDG.E R8, [R8.64] ;  /* 0x0000000408087981 */ /* 0x000f64000c1e1900 */
[----:B------:R-:W-:-:S02]  /*0420*/  IMAD.WIDE.U32 R10, R15, R14, c[0x0][0x220] ;  /* 0x000088000f0a7625 */ /* 0x000fc400078e000e */
[----:B------:R-:W5:Y:S02]  /*0430*/  LDG.E R3, [R2.64] ;  /* 0x0000000402037981 */ /* 0x000f64000c1e1900 */
[----:B------:R-:W-:Y:S02]  /*0440*/  IMAD.WIDE.U32 R14, R15, R14, c[0x0][0x228] ;  /* 0x00008a000f0e7625 */ /* 0x000fe400078e000e */
[----:B------:R-:W5:Y:S04]  /*0450*/  LDG.E R10, [R10.64] ;  /* 0x000000040a0a7981 */ /* 0x000f68000c1e1900 */
[----:B------:R-:W5:Y:S01]  /*0460*/  LDG.E R15, [R14.64] ;  /* 0x000000040e0f7981 */ /* 0x000f62000c1e1900 */
[----:B------:R-:W-:-:S04]  /*0470*/  IADD3 R25, R25, 0x80, RZ ;  /* 0x0000008019197810 */ /* 0x000fc80007ffe0ff */
[----:B------:R-:W-:Y:S01]  /*0480*/  ISETP.GE.U32.AND P1, PT, R25, R22, PT ;  /* 0x000000161900720c */ /* 0x000fe20003f26070 */
[----:B--2---:R-:W-:Y:S02]  /*0490*/  FADD.FTZ R23, R26, R23 ;  /* 0x000000171a177221 */ /* 0x004fe40000010000 */
[----:B---3--:R-:W-:Y:S02]  /*04a0*/  FADD.FTZ R13, R13, R24 ;  /* 0x000000180d0d7221 */ /* 0x008fe40000010000 */
[----:B----4-:R-:W-:Y:S02]  /*04b0*/  FADD.FTZ R23, R23, R4 ;  /* 0x0000000417177221 */ /* 0x010fe40000010000 */
[----:B-----5:R-:W-:Y:S02]  /*04c0*/  FADD.FTZ R6, R13, R6 ;  /* 0x000000060d067221 */ /* 0x020fe40000010000 */
[----:B------:R-:W-:Y:S02]  /*04d0*/  FADD.FTZ R23, R23, R8 ;  /* 0x0000000817177221 */ /* 0x000fe40000010000 */
[----:B------:R-:W-:-:S02]  /*04e0*/  FADD.FTZ R6, R6, R3 ;  /* 0x0000000306067221 */ /* 0x000fc40000010000 */
[----:B------:R-:W-:Y:S02]  /*04f0*/  FADD.FTZ R23, R23, R10 ;  /* 0x0000000a17177221 */ /* 0x000fe40000010000 */
[----:B------:R-:W-:Y:S01]  /*0500*/  FADD.FTZ R24, R6, R15 ;  /* 0x0000000f06187221 */ /* 0x000fe20000010000 */
[----:B------:R-:W-:Y:S05]  /*0510*/  @!P1 BRA `(.L_x_137) ;  /* 0xfffffdd000009947 */ /* 0x000fea000383ffff */
.L_x_136:
[----:B------:R-:W-:Y:S05]  /*0520*/  BSYNC B1 ;  /* 0x0000000000017941 */ /* 0x000fea0003800000 */
.L_x_135:
[C---:B------:R-:W-:Y:S01]  /*0530*/  ISETP.GE.U32.AND P1, PT, R25.reuse, c[0x0][0x160], PT ;  /* 0x0000580019007a0c */ /* 0x040fe20003f26070 */
[----:B------:R-:W-:Y:S01]  /*0540*/  BSSY B1, `(.L_x_138) ;  /* 0x0000016000017945 */ /* 0x000fe20003800000 */
[----:B------:R-:W-:-:S04]  /*0550*/  IADD3 R2, -R25, c[0x0][0x160], RZ ;  /* 0x0000580019027a10 */ /* 0x000fc80007ffe1ff */
[----:B------:R-:W-:-:S13]  /*0560*/  ISETP.LE.U32.OR P1, PT, R2, 0x20, P1 ;  /* 0x000000200200780c */ /* 0x000fda0000f23470 */
[----:B------:R-:W-:Y:S05]  /*0570*/  @P1 BRA `(.L_x_139) ;  /* 0x0000012000001947 */ /* 0x000fea0003800000 */
[----:B------:R-:W-:Y:S01]  /*0580*/  HFMA2.MMA R7, -RZ, RZ, 0, 2.384185791015625e-07 ;  /* 0x00000004ff077435 */ /* 0x000fe200000001ff */
[C---:B------:R-:W-:Y:S01]  /*0590*/  IADD3 R3, R25.reuse, 0x20, RZ ;  /* 0x0000002019037810 */ /* 0x040fe20007ffe0ff */
[----:B------:R-:W-:-:S04]  /*05a0*/  IMAD R2, R25, c[0x0][0x168], R18 ;  /* 0x00005a0019027a24 */ /* 0x000fc800078e0212 */
[----:B------:R-:W-:-:S04]  /*05b0*/  IMAD R6, R3, c[0x0][0x168], R18 ;  /* 0x00005a0003067a24 */ /* 0x000fc800078e0212 */
[----:B------:R-:W-:-:S04]  /*05c0*/  IMAD.WIDE.U32 R8, R2, R7, c[0x0][0x220] ;  /* 0x0000880002087625 */ /* 0x000fc800078e0007 */
[-C--:B------:R-:W-:Y:S02]  /*05d0*/  IMAD.WIDE.U32 R2, R2, R7.reuse, c[0x0][0x228] ;  /* 0x00008a0002027625 */ /* 0x080fe400078e0007 */
[----:B------:R-:W2:Y:S02]  /*05e0*/  LDG.E R8, [R8.64] ;  /* 0x0000000408087981 */ /* 0x000ea4000c1e1900 */
[CC--:B------:R-:W-:Y:S02]  /*05f0*/  IMAD.WIDE.U32 R4, R6.reuse, R7.reuse, c[0x0][0x220] ;  /* 0x0000880006047625 */ /* 0x0c0fe400078e0007 */
[----:B------:R-:W3:Y:S02]  /*0600*/  LDG.E R3, [R2.64] ;  /* 0x0000000402037981 */ /* 0x000ee4000c1e1900 */
[----:B------:R-:W-:Y:S02]  /*0610*/  IMAD.WIDE.U32 R6, R6, R7, c[0x0][0x228] ;  /* 0x00008a0006067625 */ /* 0x000fe400078e0007 */
[----:B------:R-:W4:Y:S04]  /*0620*/  LDG.E R4, [R4.64] ;  /* 0x0000000404047981 */ /* 0x000f28000c1e1900 */
[----:B------:R-:W5:Y:S01]  /*0630*/  LDG.E R7, [R6.64] ;  /* 0x0000000406077981 */ /* 0x000f62000c1e1900 */
[----:B------:R-:W-:-:S02]  /*0640*/  PLOP3.LUT P2, PT, PT, PT, PT, 0x8, 0x0 ;  /* 0x000000000000781c */ /* 0x000fc40003f4e170 */
[----:B------:R-:W-:Y:S01]  /*0650*/  IADD3 R25, R25, 0x40, RZ ;  /* 0x0000004019197810 */ /* 0x000fe20007ffe0ff */
[----:B--2---:R-:W-:Y:S02]  /*0660*/  FADD.FTZ R23, R23, R8 ;  /* 0x0000000817177221 */ /* 0x004fe40000010000 */
[----:B---3--:R-:W-:Y:S02]  /*0670*/  FADD.FTZ R24, R24, R3 ;  /* 0x0000000318187221 */ /* 0x008fe40000010000 */
[----:B----4-:R-:W-:Y:S02]  /*0680*/  FADD.FTZ R23, R23, R4 ;  /* 0x0000000417177221 */ /* 0x010fe40000010000 */
[----:B-----5:R-:W-:Y:S02]  /*0690*/  FADD.FTZ R24, R24, R7 ;  /* 0x0000000718187221 */ /* 0x020fe40000010000 */
.L_x_139:
[----:B------:R-:W-:Y:S05]  /*06a0*/  BSYNC B1 ;  /* 0x0000000000017941 */ /* 0x000fea0003800000 */
.L_x_138:
[----:B------:R-:W-:Y:S01]  /*06b0*/  ISETP.LT.U32.OR P2, PT, R25, c[0x0][0x160], P2 ;  /* 0x0000580019007a0c */ /* 0x000fe20001741470 */
[----:B------:R-:W-:-:S12]  /*06c0*/  BSSY B1, `(.L_x_134) ;  /* 0x000000a000017945 */ /* 0x000fd80003800000 */
[----:B------:R-:W-:Y:S05]  /*06d0*/  @!P2 BRA `(.L_x_140) ;  /* 0x000000800000a947 */ /* 0x000fea0003800000 */
[----:B------:R-:W-:Y:S02]  /*06e0*/  IMAD.MOV.U32 R3, RZ, RZ, 0x4 ;  /* 0x00000004ff037424 */ /* 0x000fe400078e00ff */
[----:B------:R-:W-:-:S04]  /*06f0*/  IMAD R2, R25, c[0x0][0x168], R18 ;  /* 0x00005a0019027a24 */ /* 0x000fc800078e0212 */
[----:B------:R-:W-:-:S04]  /*0700*/  IMAD.WIDE.U32 R4, R2, R3, c[0x0][0x228] ;  /* 0x00008a0002047625 */ /* 0x000fc800078e0003 */
[----:B------:R-:W-:Y:S02]  /*0710*/  IMAD.WIDE.U32 R2, R2, R3, c[0x0][0x220] ;  /* 0x0000880002027625 */ /* 0x000fe400078e0003 */
[----:B------:R-:W2:Y:S04]  /*0720*/  LDG.E R5, [R4.64] ;  /* 0x0000000404057981 */ /* 0x000ea8000c1e1900 */
[----:B------:R-:W3:Y:S01]  /*0730*/  LDG.E R2, [R2.64] ;  /* 0x0000000402027981 */ /* 0x000ee2000c1e1900 */
[----:B--2---:R-:W-:Y:S02]  /*0740*/  FADD.FTZ R24, R24, R5 ;  /* 0x0000000518187221 */ /* 0x004fe40000010000 */
[----:B---3--:R-:W-:Y:S02]  /*0750*/  FADD.FTZ R23, R23, R2 ;  /* 0x0000000217177221 */ /* 0x008fe40000010000 */
.L_x_140:
[----:B------:R-:W-:Y:S05]  /*0760*/  BSYNC B1 ;  /* 0x0000000000017941 */ /* 0x000fea0003800000 */
.L_x_134:
[----:B------:R-:W-:Y:S05]  /*0770*/  BSYNC B0 ;  /* 0x0000000000007941 */ /* 0x000fea0003800000 */
.L_x_133:
[----:B------:R-:W-:Y:S01]  /*0780*/  ISETP.GT.U32.AND P1, PT, R0, 0x3ff, PT ;  /* 0x000003ff0000780c */ /* 0x000fe20003f24070 */
[----:B------:R0:W-:Y:S01]  /*0790*/  STS [R20.X4], R24 ;  /* 0x0000001814007388 */ /* 0x0001e20000004800 */
[----:B------:R-:W-:Y:S03]  /*07a0*/  WARPSYNC 0xffffffff ;  /* 0xffffffff00007948 */ /* 0x000fe60003800000 */
[----:B------:R0:W-:Y:S04]  /*07b0*/  STS [R20.X4+0x1000], R23 ;  /* 0x0010001714007388 */ /* 0x0001e80000004800 */
[----:B------:R-:W-:Y:S06]  /*07c0*/  BAR.SYNC.DEFER_BLOCKING 0x0 ;  /* 0x0000000000007b1d */ /* 0x000fec0000010000 */
[----:B------:R-:W-:Y:S05]  /*07d0*/  @P1 BRA `(.L_x_141) ;  /* 0x000001b000001947 */ /* 0x000fea0003800000 */
[----:B0-----:R0:W1:Y:S01]  /*07e0*/  LDS R4, [R21.X4] ;  /* 0x0000000015047984 */ /* 0x0010620000004800 */
[----:B------:R-:W-:-:S03]  /*07f0*/  ISETP.NE.AND P1, PT, R16, RZ, PT ;  /* 0x000000ff1000720c */ /* 0x000fc60003f25270 */
[----:B------:R0:W2:Y:S01]  /*0800*/  LDS R5, [R21.X4+0x1000] ;  /* 0x0010000015057984 */ /* 0x0000a20000004800 */
[----:B------:R-:W-:Y:S07]  /*0810*/  BRA.DIV ~URZ, `(.L_x_142) ;  /* 0x000002e27f007947 */ /* 0x000fee000b800000 */
[----:B--2---:R2:W3:Y:S02]  /*0820*/  SHFL.BFLY PT, R2, R5, 0x1, 0x1f ;  /* 0x0c201f0005027f89 */ /* 0x0044e400000e0000 */
.L_x_147:
[----:B---3--:R-:W-:Y:S01]  /*0830*/  FADD.FTZ R9, R5, R2 ;  /* 0x0000000205097221 */ /* 0x008fe20000010000 */
[----:B------:R-:W-:Y:S05]  /*0840*/  BRA.DIV ~URZ, `(.L_x_143) ;  /* 0x000003327f007947 */ /* 0x000fea000b800000 */
[----:B-1----:R-:W1:Y:S04]  /*0850*/  SHFL.BFLY PT, R3, R4, 0x1, 0x1f ;  /* 0x0c201f0004037f89 */ /* 0x002e6800000e0000 */
[----:B------:R-:W3:Y:S01]  /*0860*/  SHFL.BFLY PT, R2, R9, 0x2, 0x1f ;  /* 0x0c401f0009027f89 */ /* 0x000ee200000e0000 */
[----:B-12---:R-:W-:Y:S02]  /*0870*/  FADD.FTZ R5, R4, R3 ;  /* 0x0000000304057221 */ /* 0x006fe40000010000 */
[----:B---3--:R-:W-:-:S03]  /*0880*/  FADD.FTZ R2, R9, R2 ;  /* 0x0000000209027221 */ /* 0x008fc60000010000 */
[----:B------:R-:W1:Y:S04]  /*0890*/  SHFL.BFLY PT, R6, R5, 0x2, 0x1f ;  /* 0x0c401f0005067f89 */ /* 0x000e6800000e0000 */
[----:B------:R-:W2:Y:S01]  /*08a0*/  SHFL.BFLY PT, R3, R2, 0x4, 0x1f ;  /* 0x0c801f0002037f89 */ /* 0x000ea200000e0000 */
[----:B-1----:R-:W-:Y:S02]  /*08b0*/  FADD.FTZ R7, R5, R6 ;  /* 0x0000000605077221 */ /* 0x002fe40000010000 */
[----:B--2---:R-:W-:-:S03]  /*08c0*/  FADD.FTZ R3, R2, R3 ;  /* 0x0000000302037221 */ /* 0x004fc60000010000 */
[----:B------:R-:W1:Y:S02]  /*08d0*/  SHFL.BFLY PT, R6, R7, 0x4, 0x1f ;  /* 0x0c801f0007067f89 */ /* 0x000e6400000e0000 */
[----:B-1----:R-:W-:Y:S02]  /*08e0*/  FADD.FTZ R8, R7, R6 ;  /* 0x0000000607087221 */ /* 0x002fe40000010000 */
[----:B------:R-:W1:Y:S04]  /*08f0*/  SHFL.BFLY PT, R6, R3, 0x8, 0x1f ;  /* 0x0d001f0003067f89 */ /* 0x000e6800000e0000 */
[----:B------:R-:W2:Y:S01]  /*0900*/  SHFL.BFLY PT, R9, R8, 0x8, 0x1f ;  /* 0x0d001f0008097f89 */ /* 0x000ea200000e0000 */
[----:B-1----:R-:W-:Y:S02]  /*0910*/  FADD.FTZ R6, R3, R6 ;  /* 0x0000000603067221 */ /* 0x002fe40000010000 */
[----:B--2---:R-:W-:-:S03]  /*0920*/  FADD.FTZ R9, R8, R9 ;  /* 0x0000000908097221 */ /* 0x004fc60000010000 */
[----:B------:R1:W2:Y:S04]  /*0930*/  SHFL.BFLY PT, R5, R6, 0x10, 0x1f ;  /* 0x0e001f0006057f89 */ /* 0x0002a800000e0000 */
[----:B------:R1:W3:Y:S02]  /*0940*/  SHFL.BFLY PT, R4, R9, 0x10, 0x1f ;  /* 0x0e001f0009047f89 */ /* 0x0002e400000e0000 */
.L_x_148:
[----:B---3--:R-:W-:Y:S02]  /*0950*/  FADD.FTZ R4, R4, R9 ;  /* 0x0000000904047221 */ /* 0x008fe40000010000 */
[----:B-12---:R-:W-:-:S03]  /*0960*/  FADD.FTZ R6, R5, R6 ;  /* 0x0000000605067221 */ /* 0x006fc60000010000 */
[----:B------:R1:W-:Y:S04]  /*0970*/  @!P1 STS [R17.X4+0x2000], R4 ;  /* 0x0020000411009388 */ /* 0x0003e80000004800 */
[----:B------:R1:W-:Y:S02]  /*0980*/  @!P1 STS [R17.X4+0x2080], R6 ;  /* 0x0020800611009388 */ /* 0x0003e40000004800 */
.L_x_141:
[----:B0-----:R-:W-:Y:S01]  /*0990*/  SHF.L.U32 R2, R19, 0x1, RZ ;  /* 0x0000000113027819 */ /* 0x001fe200000006ff */
[----:B------:R-:W-:Y:S01]  /*09a0*/  WARPSYNC 0xffffffff ;  /* 0xffffffff00007948 */ /* 0x000fe20003800000 */
[----:B------:R-:W-:Y:S02]  /*09b0*/  BAR.SYNC.DEFER_BLOCKING 0x0 ;  /* 0x0000000000007b1d */ /* 0x000fe40000010000 */
[----:B------:R-:W-:-:S04]  /*09c0*/  ISETP.GE.U32.OR P1, PT, R2, c[0x0][0x168], P0 ;  /* 0x00005a0002007a0c */ /* 0x000fc80000726470 */
[----:B------:R-:W-:Y:S09]  /*09d0*/  BSSY B0, `(.L_x_144) ;  /* 0x000000d000007945 */ /* 0x000ff20003800000 */
[----:B------:R-:W-:Y:S05]  /*09e0*/  @P1 BRA `(.L_x_145) ;  /* 0x000000b000001947 */ /* 0x000fea0003800000 */
[----:B------:R-:W-:Y:S01]  /*09f0*/  IMAD.SHL.U32 R2, R0, 0x8, RZ ;  /* 0x0000000800027824 */ /* 0x000fe200078e00ff */
[----:B------:R-:W-:-:S04]  /*0a00*/  HFMA2.MMA R10, -RZ, RZ, 0, 2.384185791015625e-07 ;  /* 0x00000004ff0a7435 */ /* 0x000fc800000001ff */
[----:B-1----:R-:W-:-:S05]  /*0a10*/  LOP3.LUT R6, R2, 0xf8, RZ, 0xc0, !PT ;  /* 0x000000f802067812 */ /* 0x002fca00078ec0ff */
[----:B------:R-:W0:Y:S01]  /*0a20*/  LDS.64 R4, [R6+0x2000] ;  /* 0x0020000006047984 */ /* 0x000e220000000a00 */
[----:B------:R-:W-:-:S03]  /*0a30*/  IMAD.WIDE.U32 R2, R19, R10, c[0x0][0x268] ;  /* 0x00009a0013027625 */ /* 0x000fc600078e000a */
[----:B------:R-:W1:Y:S01]  /*0a40*/  LDS.64 R8, [R6+0x2080] ;  /* 0x0020800006087984 */ /* 0x000e620000000a00 */
[----:B0-----:R-:W-:Y:S01]  /*0a50*/  F2FP.BF16.PACK_AB R7, R5, R4 ;  /* 0x000000040507723e */ /* 0x001fe200000010ff */
[----:B------:R-:W-:Y:S01]  /*0a60*/  IMAD.WIDE.U32 R4, R19, R10, c[0x0][0x260] ;  /* 0x0000980013047625 */ /* 0x000fe200078e000a */
[----:B-1----:R-:W-:-:S03]  /*0a70*/  F2FP.BF16.PACK_AB R9, R9, R8 ;  /* 0x000000080909723e */ /* 0x002fc600000010ff */
[----:B------:R0:W-:Y:S04]  /*0a80*/  STG.E [R2.64], R7 ;  /* 0x0000000702007986 */ /* 0x0001e8000c101904 */
[----:B------:R0:W-:Y:S02]  /*0a90*/  STG.E [R4.64], R9 ;  /* 0x0000000904007986 */ /* 0x0001e4000c101904 */
.L_x_145:
[----:B------:R-:W-:Y:S05]  /*0aa0*/  BSYNC B0 ;  /* 0x0000000000007941 */ /* 0x000fea0003800000 */
.L_x_144:
[C---:B------:R-:W-:Y:S02]  /*0ab0*/  ISETP.GT.U32.AND P1, PT, R18.reuse, -0x401, PT ;  /* 0xfffffbff1200780c */ /* 0x040fe40003f24070 */
[----:B------:R-:W-:Y:S02]  /*0ac0*/  IADD3 R18, R18, 0x400, RZ ;  /* 0x0000040012127810 */ /* 0x000fe40007ffe0ff */
[----:B------:R-:W-:-:S09]  /*0ad0*/  IADD3 R19, R19, 0x200, RZ ;  /* 0x0000020013137810 */ /* 0x000fd20007ffe0ff */
[----:B01----:R-:W-:Y:S05]  /*0ae0*/  @P1 BRA `(.L_x_146) ;  /* 0xfffff64000001947 */ /* 0x003fea000383ffff */
[----:B------:R-:W-:Y:S05]  /*0af0*/  EXIT ;  /* 0x000000000000794d */ /* 0x000fea0003800000 */
.L_x_142:
[----:B--2---:R-:W-:Y:S01]  /*0b00*/  IMAD.MOV.U32 R9, RZ, RZ, R5 ;  /* 0x000000ffff097224 */ /* 0x004fe200078e0005 */
[----:B------:R-:W-:Y:S01]  /*0b10*/  MOV R8, 0x1 ;  /* 0x0000000100087802 */ /* 0x000fe20000000f00 */
[----:B------:R-:W-:Y:S01]  /*0b20*/  IMAD.MOV.U32 R7, RZ, RZ, 0x1f ;  /* 0x0000001fff077424 */ /* 0x000fe200078e00ff */
[----:B------:R-:W-:Y:S02]  /*0b30*/  MOV R10, 0xffffffff ;  /* 0xffffffff000a7802 */ /* 0x000fe40000000f00 */
[----:B------:R-:W-:Y:S02]  /*0b40*/  MOV R2, 0xb60 ;  /* 0x00000b6000027802 */ /* 0x000fe40000000f00 */
[----:B01----:R-:W-:Y:S05]  /*0b50*/  CALL.REL.NOINC `($__internal_6_$__cuda_sm70_shflsync_bfly_p) ;  /* 0x000003b000007944 */ /* 0x003fea0003c00000 */
[----:B-1----:R-:W-:Y:S01]  /*0b60*/  IMAD.MOV.U32 R2, RZ, RZ, R7 ;  /* 0x000000ffff027224 */ /* 0x002fe200078e0007 */
[----:B0-----:R-:W-:Y:S05]  /*0b70*/  BRA `(.L_x_147) ;  /* 0xfffffcb000007947 */ /* 0x001fea000383ffff */
.L_x_143:
[----:B------:R-:W-:Y:S01]  /*0b80*/  HFMA2.MMA R8, -RZ, RZ, 0, 1.1920928955078125e-07 ;  /* 0x00000002ff087435 */ /* 0x000fe200000001ff */
[----:B------:R-:W-:Y:S01]  /*0b90*/  IMAD.MOV.U32 R7, RZ, RZ, 0x1f ;  /* 0x0000001fff077424 */ /* 0x000fe200078e00ff */
[----:B------:R-:W-:Y:S02]  /*0ba0*/  MOV R10, 0xffffffff ;  /* 0xffffffff000a7802 */ /* 0x000fe40000000f00 */
[----:B------:R-:W-:-:S02]  /*0bb0*/  MOV R2, 0xbd0 ;  /* 0x00000bd000027802 */ /* 0x000fc40000000f00 */
[----:B012---:R-:W-:Y:S05]  /*0bc0*/  CALL.REL.NOINC `($__internal_6_$__cuda_sm70_shflsync_bfly_p) ;  /* 0x0000034000007944 */ /* 0x007fea0003c00000 */
[----:B01----:R-:W-:Y:S01]  /*0bd0*/  FADD.FTZ R9, R9, R7 ;  /* 0x0000000709097221 */ /* 0x003fe20000010000 */
[----:B------:R-:W-:Y:S01]  /*0be0*/  HFMA2.MMA R7, -RZ, RZ, 0, 1.847743988037109375e-06 ;  /* 0x0000001fff077435 */ /* 0x000fe200000001ff */
[----:B------:R-:W-:Y:S01]  /*0bf0*/  IMAD.MOV.U32 R8, RZ, RZ, 0x4 ;  /* 0x00000004ff087424 */ /* 0x000fe200078e00ff */
[----:B------:R-:W-:Y:S01]  /*0c00*/  MOV R2, 0xc30 ;  /* 0x00000c3000027802 */ /* 0x000fe20000000f00 */
[----:B------:R-:W-:-:S03]  /*0c10*/  IMAD.MOV.U32 R10, RZ, RZ, -0x1 ;  /* 0xffffffffff0a7424 */ /* 0x000fc600078e00ff */
[----:B------:R-:W-:Y:S05]  /*0c20*/  CALL.REL.NOINC `($__internal_6_$__cuda_sm70_shflsync_bfly_p) ;  /* 0x000002e000007944 */ /* 0x000fea0003c00000 */
[----:B01----:R-:W-:Y:S01]  /*0c30*/  FADD.FTZ R9, R9, R7 ;  /* 0x0000000709097221 */ /* 0x003fe20000010000 */
[----:B------:R-:W-:Y:S01]  /*0c40*/  HFMA2.MMA R7, -RZ, RZ, 0, 1.847743988037109375e-06 ;  /* 0x0000001fff077435 */ /* 0x000fe200000001ff */
[----:B------:R-:W-:Y:S01]  /*0c50*/  MOV R8, 0x8 ;  /* 0x0000000800087802 */ /* 0x000fe20000000f00 */
[----:B------:R-:W-:Y:S01]  /*0c60*/  IMAD.MOV.U32 R10, RZ, RZ, -0x1 ;  /* 0xffffffffff0a7424 */ /* 0x000fe200078e00ff */
[----:B------:R-:W-:-:S03]  /*0c70*/  MOV R2, 0xc90 ;  /* 0x00000c9000027802 */ /* 0x000fc60000000f00 */
[----:B------:R-:W-:Y:S05]  /*0c80*/  CALL.REL.NOINC `($__internal_6_$__cuda_sm70_shflsync_bfly_p) ;  /* 0x0000028000007944 */ /* 0x000fea0003c00000 */
[----:B-1----:R-:W-:Y:S01]  /*0c90*/  FADD.FTZ R6, R9, R7 ;  /* 0x0000000709067221 */ /* 0x002fe20000010000 */
[----:B------:R-:W-:Y:S01]  /*0ca0*/  HFMA2.MMA R7, -RZ, RZ, 0, 1.847743988037109375e-06 ;  /* 0x0000001fff077435 */ /* 0x000fe200000001ff */
[----:B0-----:R-:W-:Y:S01]  /*0cb0*/  MOV R8, 0x10 ;  /* 0x0000001000087802 */ /* 0x001fe20000000f00 */
[----:B------:R-:W-:Y:S01]  /*0cc0*/  IMAD.MOV.U32 R10, RZ, RZ, -0x1 ;  /* 0xffffffffff0a7424 */ /* 0x000fe200078e00ff */
[----:B------:R-:W-:-:S02]  /*0cd0*/  MOV R2, 0xd00 ;  /* 0x00000d0000027802 */ /* 0x000fc40000000f00 */
[----:B------:R-:W-:Y:S02]  /*0ce0*/  MOV R9, R6 ;  /* 0x0000000600097202 */ /* 0x000fe40000000f00 */
[----:B------:R-:W-:Y:S05]  /*0cf0*/  CALL.REL.NOINC `($__internal_6_$__cuda_sm70_shflsync_bfly_p) ;  /* 0x0000021000007944 */ /* 0x000fea0003c00000 */
[----:B0-----:R-:W-:Y:S01]  /*0d00*/  HFMA2.MMA R8, -RZ, RZ, 0, 5.9604644775390625e-08 ;  /* 0x00000001ff087435 */ /* 0x001fe200000001ff */
[----:B-1----:R-:W-:Y:S01]  /*0d10*/  MOV R5, R7 ;  /* 0x0000000700057202 */ /* 0x002fe20000000f00 */
[----:B------:R-:W-:Y:S01]  /*0d20*/  IMAD.MOV.U32 R9, RZ, RZ, R4 ;  /* 0x000000ffff097224 */ /* 0x000fe200078e0004 */
[----:B------:R-:W-:Y:S01]  /*0d30*/  MOV R7, 0x1f ;  /* 0x0000001f00077802 */ /* 0x000fe20000000f00 */
[----:B------:R-:W-:Y:S01]  /*0d40*/  IMAD.MOV.U32 R10, RZ, RZ, -0x1 ;  /* 0xffffffffff0a7424 */ /* 0x000fe200078e00ff */
[----:B------:R-:W-:Y:S02]  /*0d50*/  MOV R2, 0xd70 ;  /* 0x00000d7000027802 */ /* 0x000fe40000000f00 */
[----:B------:R-:W-:Y:S05]  /*0d60*/  CALL.REL.NOINC `($__internal_6_$__cuda_sm70_shflsync_bfly_p) ;  /* 0x000001a000007944 */ /* 0x000fea0003c00000 */
[----:B0-----:R-:W-:Y:S01]  /*0d70*/  HFMA2.MMA R8, -RZ, RZ, 0, 1.1920928955078125e-07 ;  /* 0x00000002ff087435 */ /* 0x001fe200000001ff */
[----:B-1----:R-:W-:Y:S01]  /*0d80*/  FADD.FTZ R9, R4, R7 ;  /* 0x0000000704097221 */ /* 0x002fe20000010000 */
[----:B------:R-:W-:Y:S01]  /*0d90*/  MOV R7, 0x1f ;  /* 0x0000001f00077802 */ /* 0x000fe20000000f00 */
[----:B------:R-:W-:Y:S01]  /*0da0*/  IMAD.MOV.U32 R10, RZ, RZ, -0x1 ;  /* 0xffffffffff0a7424 */ /* 0x000fe200078e00ff */
[----:B------:R-:W-:Y:S02]  /*0db0*/  MOV R2, 0xdd0 ;  /* 0x00000dd000027802 */ /* 0x000fe40000000f00 */
[----:B------:R-:W-:Y:S05]  /*0dc0*/  CALL.REL.NOINC `($__internal_6_$__cuda_sm70_shflsync_bfly_p) ;  /* 0x0000014000007944 */ /* 0x000fea0003c00000 */
[----:B0-----:R-:W-:Y:S01]  /*0dd0*/  HFMA2.MMA R8, -RZ, RZ, 0, 2.384185791015625e-07 ;  /* 0x00000004ff087435 */ /* 0x001fe200000001ff */
[----:B-1----:R-:W-:Y:S01]  /*0de0*/  FADD.FTZ R9, R9, R7 ;  /* 0x0000000709097221 */ /* 0x002fe20000010000 */
[----:B------:R-:W-:Y:S01]  /*0df0*/  MOV R7, 0x1f ;  /* 0x0000001f00077802 */ /* 0x000fe20000000f00 */
[----:B------:R-:W-:Y:S01]  /*0e00*/  IMAD.MOV.U32 R10, RZ, RZ, -0x1 ;  /* 0xffffffffff0a7424 */ /* 0x000fe200078e00ff */
[----:B------:R-:W-:-:S02]  /*0e10*/  MOV R2, 0xe30 ;  /* 0x00000e3000027802 */ /* 0x000fc40000000f00 */
[----:B------:R-:W-:Y:S05]  /*0e20*/  CALL.REL.NOINC `($__internal_6_$__cuda_sm70_shflsync_bfly_p) ;  /* 0x000000e000007944 */ /* 0x000fea0003c00000 */
[----:B0-----:R-:W-:Y:S01]  /*0e30*/  HFMA2.MMA R8, -RZ, RZ, 0, 4.76837158203125e-07 ;  /* 0x00000008ff087435 */ /* 0x001fe200000001ff */
[----:B-1----:R-:W-:Y:S01]  /*0e40*/  FADD.FTZ R9, R9, R7 ;  /* 0x0000000709097221 */ /* 0x002fe20000010000 */
[----:B------:R-:W-:Y:S01]  /*0e50*/  MOV R7, 0x1f ;  /* 0x0000001f00077802 */ /* 0x000fe20000000f00 */
[----:B------:R-:W-:Y:S01]  /*0e60*/  IMAD.MOV.U32 R10, RZ, RZ, -0x1 ;  /* 0xffffffffff0a7424 */ /* 0x000fe200078e00ff */
[----:B------:R-:W-:-:S02]  /*0e70*/  MOV R2, 0xe90 ;  /* 0x00000e9000027802 */ /* 0x000fc40000000f00 */
[----:B------:R-:W-:Y:S05]  /*0e80*/  CALL.REL.NOINC `($__internal_6_$__cuda_sm70_shflsync_bfly_p) ;  /* 0x0000008000007944 */ /* 0x000fea0003c00000 */
[----:B0-----:R-:W-:Y:S01]  /*0e90*/  HFMA2.MMA R8, -RZ, RZ, 0, 9.5367431640625e-07 ;  /* 0x00000010ff087435 */ /* 0x001fe200000001ff */
[----:B-1----:R-:W-:Y:S01]  /*0ea0*/  FADD.FTZ R9, R9, R7 ;  /* 0x0000000709097221 */ /* 0x002fe20000010000 */
[----:B------:R-:W-:Y:S01]  /*0eb0*/  MOV R7, 0x1f ;  /* 0x0000001f00077802 */ /* 0x000fe20000000f00 */
[----:B------:R-:W-:Y:S01]  /*0ec0*/  IMAD.MOV.U32 R10, RZ, RZ, -0x1 ;  /* 0xffffffffff0a7424 */ /* 0x000fe200078e00ff */
[----:B------:R-:W-:-:S02]  /*0ed0*/  MOV R2, 0xef0 ;  /* 0x00000ef000027802 */ /* 0x000fc40000000f00 */
[----:B------:R-:W-:Y:S05]  /*0ee0*/  CALL.REL.NOINC `($__internal_6_$__cuda_sm70_shflsync_bfly_p) ;  /* 0x0000002000007944 */ /* 0x000fea0003c00000 */
[----:B-1----:R-:W-:Y:S01]  /*0ef0*/  MOV R4, R7 ;  /* 0x0000000700047202 */ /* 0x002fe20000000f00 */
[----:B0-----:R-:W-:Y:S05]  /*0f00*/  BRA `(.L_x_148) ;  /* 0xfffffa4000007947 */ /* 0x001fea000383ffff */
        .weak           $__internal_6_$__cuda_sm70_shflsync_bfly_p
        .type           $__internal_6_$__cuda_sm70_shflsync_bfly_p,@function
        .size           $__internal_6_$__cuda_sm70_shflsync_bfly_p,(.L_x_2544 - $__internal_6_$__cuda_sm70_shflsync_bfly_p)
$__internal_6_$__cuda_sm70_shflsync_bfly_p:
[----:B------:R-:W-:Y:S01]  /*0f10*/  HFMA2.MMA R3, -RZ, RZ, 0, 0 ;  /* 0x00000000ff037435 */ /* 0x000fe200000001ff */
[----:B------:R-:W-:Y:S04]  /*0f20*/  WARPSYNC R10 ;  /* 0x0000000a00007348 */ /* 0x000fe80003800000 */
[----:B------:R0:W1:Y:S01]  /*0f30*/  SHFL.BFLY PT, R7, R9, R8, R7 ;  /* 0x0c00000809077389 */ /* 0x00006200000e0007 */
[----:B------:R-:W-:Y:S05]  /*0f40*/  RET.REL.NODEC R2 `(_ZN10layer_norm22ln_bwd_finalize_kernelINS_22Kernel_traits_finalizeILj1024E13__nv_bfloat16S2_S2_S2_fjLb0ELj1024ELj4ENS_18Kernel_traits_baseILj1024ES2_S2_S2_S2_fjLj1024EEEEELb0ELb0EEEvNS_9BwdParamsE) ;  /* 0xfffff0b002007950 */ /* 0x000fea0003c3ffff */
.L_x_149:
        /* <DEDUP_REMOVED lines=11> */
.L_x_2544:


//--------------------- .text._ZN10layer_norm40ln_parallel_residual_bwd_finalize_kernelINS_22Kernel_traits_finalizeILj1024E13__nv_bfloat16S2_S2_S2_fjLb0ELj1024ELj4ENS_18Kernel_traits_baseILj1024ES2_S2_S2_S2_fjLj1024EEEEELb0EEEvNS_9BwdParamsE --------------------------
	.section	.text._ZN10layer_norm40ln_parallel_residual_bwd_finalize_kernelINS_22Kernel_traits_finalizeILj1024E13__nv_bfloat16S2_S2_S2_fjLb0ELj1024ELj4ENS_18Kernel_traits_baseILj1024ES2_S2_S2_S2_fjLj1024EEEEELb0EEEvNS_9BwdParamsE,"ax",@progbits
	.sectioninfo	@"SHI_REGISTERS=32"
	.align	128
        .global         _ZN10layer_norm40ln_parallel_residual_bwd_finalize_kernelINS_22Kernel_traits_finalizeILj1024E13__nv_bfloat16S2_S2_S2_fjLb0ELj1024ELj4ENS_18Kernel_traits_baseILj1024ES2_S2_S2_S2_fjLj1024EEEEELb0EEEvNS_9BwdParamsE
        .type           _ZN10layer_norm40ln_parallel_residual_bwd_finalize_kernelINS_22Kernel_traits_finalizeILj1024E13__nv_bfloat16S2_S2_S2_fjLb0ELj1024ELj4ENS_18Kernel_traits_baseILj1024ES2_S2_S2_S2_fjLj1024EEEEELb0EEEvNS_9BwdParamsE,@function
        .size           _ZN10layer_norm40ln_parallel_residual_bwd_finalize_kernelINS_22Kernel_traits_finalizeILj1024E13__nv_bfloat16S2_S2_S2_fjLb0ELj1024ELj4ENS_18Kernel_traits_baseILj1024ES2_S2_S2_S2_fjLj1024EEEEELb0EEEvNS_9BwdParamsE,(.L_x_2545 - _ZN10layer_norm40ln_parallel_residual_bwd_finalize_kernelINS_22Kernel_traits_finalizeILj1024E13__nv_bfloat16S2_S2_S2_fjLb0ELj1024ELj4ENS_18Kernel_traits_baseILj1024ES2_S2_S2_S2_fjLj1024EEEEELb0EEEvNS_9BwdParamsE)
        .other          _ZN10layer_norm40ln_parallel_residual_bwd_finalize_kernelINS_22Kernel_traits_finalizeILj1024E13__nv_bfloat16S2_S2_S2_fjLb0ELj1024ELj4ENS_18Kernel_traits_baseILj1024ES2_S2_S2_S2_fjLj1024EEEEELb0EEEvNS_9BwdParamsE,@"STO_CUDA_ENTRY STV_DEFAULT"
_ZN10layer_norm40ln_parallel_residual_bwd_finalize_kernelINS_22Kernel_traits_finalizeILj1024E13__nv_bfloat16S2_S2_S2_fjLb0ELj1024ELj4ENS_18Kernel_traits_baseILj1024ES2_S2_S2_S2_fjLj1024EEEEELb0EEEvNS_9BwdParamsE:
.text._ZN10layer_norm40ln_parallel_residual_bwd_finalize_kernelINS_22Kernel_traits_finalizeILj1024E13__nv_bfloat16S2_S2_S2_fjLb0ELj1024ELj4ENS_18Kernel_traits_baseILj1024ES2_S2_S2_S2_fjLj1024EEEEELb0EEEvNS_9BwdParamsE:
[----:B------:R-:W-:Y:S02]  /*0000*/  MOV R1, c[0x0][0x28] ;  /* 0x00000a0000017a02 */ /* 0x000fe40000000f00 */
[----:B------:R-:W0:Y:S04]  /*0010*/  S2R R0, SR_TID.X ;  /* 0x0000000000007919 */ /* 0x000e280000002100 */
[----:B------:R-:W1:Y:S01]  /*0020*/  S2R R5, SR_CTAID.X ;  /* 0x0000000000057919 */ /* 0x000e620000002500 */
[----:B0-----:R-:W-:Y:S02]  /*0030*/  LOP3.LUT R2, R0, 0x1f, RZ, 0xc0, !PT ;  /* 0x0000001f00027812 */ /* 0x001fe400078ec0ff */
[----:B-1----:R-:W-:-:S04]  /*0040*/  SHF.L.U32 R3, R5, 0x5, RZ ;  /* 0x0000000505037819 */ /* 0x002fc800000006ff */
        /* <DEDUP_REMOVED lines=11> */
[----:B------:R-:W-:-:S02]  /*0100*/  IADD3 R6, R6, R7, RZ ;  /* 0x0000000706067210 */ /* 0x000fc40007ffe0ff */
[C---:B------:R-:W-:Y:S02]  /*0110*/  ISETP.GT.U32.OR P0, PT, R2.reuse, 0xf, P0 ;  /* 0x0000000f0200780c */ /* 0x040fe40000704470 */
[----:B------:R-:W-:Y:S02]  /*0120*/  LEA R7, R2, R7, 0x5 ;  /* 0x0000000702077211 */ /* 0x000fe400078e28ff */
.L_x_164:
[----:B------:R-:W-:Y:S01]  /*0130*/  ISETP.GE.U32.AND P1, PT, R3, c[0x0][0x160], PT ;  /* 0x0000580003007a0c */ /* 0x000fe20003f26070 */
[----:B------:R-:W-:Y:S01]  /*0140*/  BSSY B0, `(.L_x_150) ;  /* 0x0000095000007945 */ /* 0x000fe20003800000 */
[----:B------:R-:W-:Y:S01]  /*0150*/  HFMA2.MMA R28, -RZ, RZ, 0, 0 ;  /* 0x00000000ff1c7435 */ /* 0x000fe200000001ff */
[----:B------:R-:W-:Y:S01]  /*0160*/  CS2R R24, SRZ ;  /* 0x0000000000187805 */ /* 0x000fe2000001ff00 */
[----:B------:R-:W-:Y:S01]  /*0170*/  ISETP.GE.U32.OR P1, PT, R4, c[0x0][0x168], P1 ;  /* 0x00005a0004007a0c */ /* 0x000fe20000f26470 */
[----:B------:R-:W-:-:S12]  /*0180*/  IMAD.MOV.U32 R23, RZ, RZ, RZ ;  /* 0x000000ffff177224 */ /* 0x000fd800078e00ff */
[----:B------:R-:W-:Y:S05]  /*0190*/  @P1 BRA `(.L_x_151) ;  /* 0x000008f000001947 */ /* 0x000fea0003800000 */
[----:B------:R-:W-:Y:S02]  /*01a0*/  ISETP.GE.U32.AND P2, PT, R3, c[0x0][0x160], PT ;  /* 0x0000580003007a0c */ /* 0x000fe40003f46070 */
[----:B------:R-:W-:-:S11]  /*01b0*/  MOV R11, R3 ;  /* 0x00000003000b7202 */ /* 0x000fd60000000f00 */
[----:B------:R-:W-:Y:S01]  /*01c0*/  @P2 MOV R13, 0x4 ;  /* 0x00000004000d2802 */ /* 0x000fe20000000f00 */
[----:B------:R-:W-:-:S04]  /*01d0*/  @P2 IMAD R12, R11, c[0x0][0x168], R4 ;  /* 0x00005a000b0c2a24 */ /* 0x000fc800078e0204 */
[----:B------:R-:W-:-:S04]  /*01e0*/  @P2 IMAD.WIDE.U32 R16, R12, R13, c[0x0][0x220] ;  /* 0x000088000c102625 */ /* 0x000fc800078e000d */
[CC--:B------:R-:W-:Y:S02]  /*01f0*/  @P2 IMAD.WIDE.U32 R14, R12.reuse, R13.reuse, c[0x0][0x228] ;  /* 0x00008a000c0e2625 */ /* 0x0c0fe400078e000d */
[----:B------:R-:W2:Y:S02]  /*0200*/  @P2 LDG.E R17, [R16.64] ;  /* 0x0000000410112981 */ /* 0x000ea4000c1e1900 */
[CC--:B------:R-:W-:Y:S02]  /*0210*/  @P2 IMAD.WIDE.U32 R8, R12.reuse, R13.reuse, c[0x0][0x238] ;  /* 0x00008e000c082625 */ /* 0x0c0fe400078e000d */
[----:B------:R-:W3:Y:S02]  /*0220*/  @P2 LDG.E R14, [R14.64] ;  /* 0x000000040e0e2981 */ /* 0x000ee4000c1e1900 */
[----:B------:R-:W-:Y:S02]  /*0230*/  @P2 IMAD.WIDE.U32 R12, R12, R13, c[0x0][0x230] ;  /* 0x00008c000c0c2625 */ /* 0x000fe400078e000d */
[----:B------:R-:W4:Y:S04]  /*0240*/  @P2 LDG.E R9, [R8.64] ;  /* 0x0000000408092981 */ /* 0x000f28000c1e1900 */
[----:B------:R-:W5:Y:S01]  /*0250*/  @P2 LDG.E R12, [R12.64] ;  /* 0x000000040c0c2981 */ /* 0x000f62000c1e1900 */
[----:B------:R-:W-:-:S04]  /*0260*/  @P2 IADD3 R11, R11, 0x20, RZ ;  /* 0x000000200b0b2810 */ /* 0x000fc80007ffe0ff */
[C---:B------:R-:W-:Y:S02]  /*0270*/  ISETP.GE.U32.AND P1, PT, R11.reuse, c[0x0][0x160], PT ;  /* 0x000058000b007a0c */ /* 0x040fe40003f26070 */
[----:B------:R-:W-:-:S04]  /*0280*/  IADD3 R10, -R11, c[0x0][0x160], RZ ;  /* 0x000058000b0a7a10 */ /* 0x000fc80007ffe1ff */
[----:B------:R-:W-:Y:S01]  /*0290*/  ISETP.LE.U32.OR P1, PT, R10, 0x60, P1 ;  /* 0x000000600a00780c */ /* 0x000fe20000f23470 */
[----:B------:R-:W-:Y:S01]  /*02a0*/  CS2R R24, SRZ ;  /* 0x0000000000187805 */ /* 0x000fe2000001ff00 */
[----:B------:R-:W-:Y:S01]  /*02b0*/  MOV R23, RZ ;  /* 0x000000ff00177202 */ /* 0x000fe20000000f00 */
[----:B------:R-:W-:Y:S01]  /*02c0*/  IMAD.MOV.U32 R28, RZ, RZ, RZ ;  /* 0x000000ffff1c7224 */ /* 0x000fe200078e00ff */
[----:B------:R-:W-:Y:S03]  /*02d0*/  BSSY B1, `(.L_x_152) ;  /* 0x0000045000017945 */ /* 0x000fe60003800000 */
[----:B--2---:R-:W-:Y:S02]  /*02e0*/  @P2 FADD.FTZ R24, R24, R17 ;  /* 0x0000001118182221 */ /* 0x004fe40000010000 */
[----:B---3--:R-:W-:Y:S02]  /*02f0*/  @P2 FADD.FTZ R23, R23, R14 ;  /* 0x0000000e17172221 */ /* 0x008fe40000010000 */
[----:B----4-:R-:W-:-:S02]  /*0300*/  @P2 FADD.FTZ R28, R28, R9 ;  /* 0x000000091c1c2221 */ /* 0x010fc40000010000 */
[----:B-----5:R-:W-:Y:S01]  /*0310*/  @P2 FADD.FTZ R25, R25, R12 ;  /* 0x0000000c19192221 */ /* 0x020fe20000010000 */
[----:B------:R-:W-:Y:S01]  /*0320*/  PLOP3.LUT P2, PT, P2, PT, PT, 0x8, 0x0 ;  /* 0x000000000000781c */ /* 0x000fe2000174e170 */
[----:B------:R-:W-:Y:S07]  /*0330*/  @P1 BRA `(.L_x_153) ;  /* 0x000003e000001947 */ /* 0x000fee0003800000 */
[----:B------:R-:W-:Y:S02]  /*0340*/  MOV R8, c[0x0][0x160] ;  /* 0x0000580000087a02 */ /* 0x000fe40000000f00 */
[----:B------:R-:W-:Y:S02]  /*0350*/  PLOP3.LUT P2, PT, PT, PT, PT, 0x8, 0x0 ;  /* 0x000000000000781c */ /* 0x000fe40003f4e170 */
[----:B------:R-:W-:Y:S02]  /*0360*/  IADD3 R8, R8, -0x60, RZ ;  /* 0xffffffa008087810 */ /* 0x000fe40007ffe0ff */
.L_x_154:
[----:B------:R-:W-:Y:S01]  /*0370*/  HFMA2.MMA R9, -RZ, RZ, 0, 2.384185791015625e-07 ;  /* 0x00000004ff097435 */ /* 0x000fe200000001ff */
[C---:B------:R-:W-:Y:S01]  /*0380*/  IMAD R20, R11.reuse, c[0x0][0x168], R4 ;  /* 0x00005a000b147a24 */ /* 0x040fe200078e0204 */
[----:B------:R-:W-:-:S05]  /*0390*/  IADD3 R17, R11, 0x20, RZ ;  /* 0x000000200b117810 */ /* 0x000fca0007ffe0ff */
[----:B------:R-:W-:-:S03]  /*03a0*/  IMAD R22, R17, c[0x0][0x168], R4 ;  /* 0x00005a0011167a24 */ /* 0x000fc600078e0204 */
[----:B------:R-:W-:-:S04]  /*03b0*/  IMAD.WIDE.U32 R26, R20, R9, c[0x0][0x228] ;  /* 0x00008a00141a7625 */ /* 0x000fc800078e0009 */
[CC--:B------:R-:W-:Y:S02]  /*03c0*/  IMAD.WIDE.U32 R14, R20.reuse, R9.reuse, c[0x0][0x220] ;  /* 0x00008800140e7625 */ /* 0x0c0fe400078e0009 */
[----:B------:R0:W2:Y:S02]  /*03d0*/  LDG.E R26, [R26.64] ;  /* 0x000000041a1a7981 */ /* 0x0000a4000c1e1900 */
[-C--:B------:R-:W-:Y:S02]  /*03e0*/  IMAD.WIDE.U32 R12, R20, R9.reuse, c[0x0][0x230] ;  /* 0x00008c00140c7625 */ /* 0x080fe400078e0009 */
[----:B------:R1:W3:Y:S02]  /*03f0*/  LDG.E R19, [R14.64] ;  /* 0x000000040e137981 */ /* 0x0002e4000c1e1900 */
[-C--:B------:R-:W-:Y:S02]  /*0400*/  IMAD.WIDE.U32 R16, R22, R9.reuse, c[0x0][0x220] ;  /* 0x0000880016107625 */ /* 0x080fe400078e0009 */
[----:B------:R4:W5:Y:S02]  /*0410*/  LDG.E R18, [R12.64] ;  /* 0x000000040c127981 */ /* 0x000964000c1e1900 */
[----:B------:R-:W-:-:S02]  /*0420*/  IMAD.WIDE.U32 R20, R20, R9, c[0x0][0x238] ;  /* 0x00008e0014147625 */ /* 0x000fc400078e0009 */
[----:B------:R4:W5:Y:S04]  /*0430*/  LDG.E R29, [R16.64] ;  /* 0x00000004101d7981 */ /* 0x000968000c1e1900 */
[----:B------:R4:W5:Y:S01]  /*0440*/  LDG.E R21, [R20.64] ;  /* 0x0000000414157981 */ /* 0x000962000c1e1900 */
[C---:B------:R-:W-:Y:S01]  /*0450*/  IADD3 R10, R11.reuse, 0x40, RZ ;  /* 0x000000400b0a7810 */ /* 0x040fe20007ffe0ff */
[----:B-1----:R-:W-:Y:S01]  /*0460*/  IMAD.WIDE.U32 R14, R22, R9, c[0x0][0x228] ;  /* 0x00008a00160e7625 */ /* 0x002fe200078e0009 */
[----:B0-----:R-:W-:-:S03]  /*0470*/  IADD3 R27, R11, 0x60, RZ ;  /* 0x000000600b1b7810 */ /* 0x001fc60007ffe0ff */
[----:B----4-:R-:W-:Y:S02]  /*0480*/  IMAD R20, R10, c[0x0][0x168], R4 ;  /* 0x00005a000a147a24 */ /* 0x010fe400078e0204 */
[----:B------:R0:W4:Y:S02]  /*0490*/  LDG.E R10, [R14.64] ;  /* 0x000000040e0a7981 */ /* 0x000124000c1e1900 */
[----:B------:R-:W-:-:S04]  /*04a0*/  IMAD.WIDE.U32 R16, R20, R9, c[0x0][0x220] ;  /* 0x0000880014107625 */ /* 0x000fc800078e0009 */
[----:B------:R-:W-:-:S04]  /*04b0*/  IMAD.WIDE.U32 R12, R22, R9, c[0x0][0x230] ;  /* 0x00008c00160c7625 */ /* 0x000fc800078e0009 */
[-C--:B0-----:R-:W-:Y:S02]  /*04c0*/  IMAD.WIDE.U32 R14, R22, R9.reuse, c[0x0][0x238] ;  /* 0x00008e00160e7625 */ /* 0x081fe400078e0009 */
[----:B------:R3:W4:Y:S04]  /*04d0*/  LDG.E R22, [R16.64] ;  /* 0x0000000410167981 */ /* 0x000728000c1e1900 */
[----:B------:R0:W4:Y:S04]  /*04e0*/  LDG.E R12, [R12.64] ;  /* 0x000000040c0c7981 */ /* 0x000128000c1e1900 */
[----:B0-----:R0:W4:Y:S02]  /*04f0*/  LDG.E R13, [R14.64] ;  /* 0x000000040e0d7981 */ /* 0x001124000c1e1900 */
[----:B0-----:R-:W-:-:S04]  /*0500*/  IMAD.WIDE.U32 R14, R20, R9, c[0x0][0x228] ;  /* 0x00008a00140e7625 */ /* 0x001fc800078e0009 */
[----:B--2---:R-:W-:Y:S02]  /*0510*/  FADD.FTZ R23, R26, R23 ;  /* 0x000000171a177221 */ /* 0x004fe40000010000 */
[----:B------:R-:W-:Y:S02]  /*0520*/  IMAD R26, R27, c[0x0][0x168], R4 ;  /* 0x00005a001b1a7a24 */ /* 0x000fe400078e0204 */
[----:B---3--:R-:W-:Y:S02]  /*0530*/  FADD.FTZ R16, R19, R24 ;  /* 0x0000001813107221 */ /* 0x008fe40000010000 */
[----:B------:R0:W2:Y:S01]  /*0540*/  LDG.E R24, [R14.64] ;  /* 0x000000040e187981 */ /* 0x0000a2000c1e1900 */
[----:B-----5:R-:W-:Y:S02]  /*0550*/  FADD.FTZ R25, R18, R25 ;  /* 0x0000001912197221 */ /* 0x020fe40000010000 */
[----:B------:R-:W-:-:S04]  /*0560*/  IMAD.WIDE.U32 R18, R20, R9, c[0x0][0x230] ;  /* 0x00008c0014127625 */ /* 0x000fc800078e0009 */
[----:B------:R-:W-:Y:S01]  /*0570*/  FADD.FTZ R29, R16, R29 ;  /* 0x0000001d101d7221 */ /* 0x000fe20000010000 */
[----:B------:R1:W3:Y:S01]  /*0580*/  LDG.E R27, [R18.64] ;  /* 0x00000004121b7981 */ /* 0x0002e2000c1e1900 */
[----:B------:R-:W-:-:S04]  /*0590*/  IMAD.WIDE.U32 R16, R26, R9, c[0x0][0x228] ;  /* 0x00008a001a107625 */ /* 0x000fc800078e0009 */
[----:B------:R-:W-:Y:S02]  /*05a0*/  FADD.FTZ R28, R21, R28 ;  /* 0x0000001c151c7221 */ /* 0x000fe40000010000 */
[-C--:B------:R-:W-:Y:S01]  /*05b0*/  IMAD.WIDE.U32 R20, R20, R9.reuse, c[0x0][0x238] ;  /* 0x00008e0014147625 */ /* 0x080fe200078e0009 */
[----:B------:R5:W3:Y:S03]  /*05c0*/  LDG.E R16, [R16.64] ;  /* 0x0000000410107981 */ /* 0x000ae6000c1e1900 */
[CC--:B-1----:R-:W-:Y:S02]  /*05d0*/  IMAD.WIDE.U32 R18, R26.reuse, R9.reuse, c[0x0][0x230] ;  /* 0x00008c001a127625 */ /* 0x0c2fe400078e0009 */
[----:B------:R-:W3:Y:S02]  /*05e0*/  LDG.E R20, [R20.64] ;  /* 0x0000000414147981 */ /* 0x000ee4000c1e1900 */
[----:B0-----:R-:W-:-:S02]  /*05f0*/  IMAD.WIDE.U32 R14, R26, R9, c[0x0][0x220] ;  /* 0x000088001a0e7625 */ /* 0x001fc400078e0009 */
[----:B-----5:R0:W5:Y:S04]  /*0600*/  LDG.E R17, [R18.64] ;  /* 0x0000000412117981 */ /* 0x020168000c1e1900 */
[----:B------:R-:W5:Y:S01]  /*0610*/  LDG.E R14, [R14.64] ;  /* 0x000000040e0e7981 */ /* 0x000f62000c1e1900 */
[----:B0-----:R-:W-:-:S05]  /*0620*/  IMAD.WIDE.U32 R18, R26, R9, c[0x0][0x238] ;  /* 0x00008e001a127625 */ /* 0x001fca00078e0009 */
[----:B------:R-:W5:Y:S01]  /*0630*/  LDG.E R9, [R18.64] ;  /* 0x0000000412097981 */ /* 0x000f62000c1e1900 */
[----:B------:R-:W-:-:S04]  /*0640*/  IADD3 R11, R11, 0x80, RZ ;  /* 0x000000800b0b7810 */ /* 0x000fc80007ffe0ff */
[----:B------:R-:W-:Y:S01]  /*0650*/  ISETP.GE.U32.AND P1, PT, R11, R8, PT ;  /* 0x000000080b00720c */ /* 0x000fe20003f26070 */
[----:B----4-:R-:W-:Y:S02]  /*0660*/  FADD.FTZ R23, R23, R10 ;  /* 0x0000000a17177221 */ /* 0x010fe40000010000 */
[----:B------:R-:W-:Y:S02]  /*0670*/  FADD.FTZ R12, R25, R12 ;  /* 0x0000000c190c7221 */ /* 0x000fe40000010000 */
[----:B------:R-:W-:Y:S02]  /*0680*/  FADD.FTZ R13, R28, R13 ;  /* 0x0000000d1c0d7221 */ /* 0x000fe40000010000 */
[----:B------:R-:W-:Y:S02]  /*0690*/  FADD.FTZ R29, R29, R22 ;  /* 0x000000161d1d7221 */ /* 0x000fe40000010000 */
[----:B--2---:R-:W-:Y:S02]  /*06a0*/  FADD.FTZ R23, R23, R24 ;  /* 0x0000001817177221 */ /* 0x004fe40000010000 */
[----:B---3--:R-:W-:-:S02]  /*06b0*/  FADD.FTZ R12, R12, R27 ;  /* 0x0000001b0c0c7221 */ /* 0x008fc40000010000 */
[----:B------:R-:W-:Y:S02]  /*06c0*/  FADD.FTZ R23, R23, R16 ;  /* 0x0000001017177221 */ /* 0x000fe40000010000 */
[----:B------:R-:W-:Y:S02]  /*06d0*/  FADD.FTZ R20, R13, R20 ;  /* 0x000000140d147221 */ /* 0x000fe40000010000 */
[----:B-----5:R-:W-:Y:S02]  /*06e0*/  FADD.FTZ R25, R12, R17 ;  /* 0x000000110c197221 */ /* 0x020fe40000010000 */
[----:B------:R-:W-:Y:S02]  /*06f0*/  FADD.FTZ R24, R29, R14 ;  /* 0x0000000e1d187221 */ /* 0x000fe40000010000 */
[----:B------:R-:W-:Y:S01]  /*0700*/  FADD.FTZ R28, R20, R9 ;  /* 0x00000009141c7221 */ /* 0x000fe20000010000 */
[----:B------:R-:W-:Y:S05]  /*0710*/  @!P1 BRA `(.L_x_154) ;  /* 0xfffffc5000009947 */ /* 0x000fea000383ffff */
.L_x_153:
[----:B------:R-:W-:Y:S05]  /*0720*/  BSYNC B1 ;  /* 0x0000000000017941 */ /* 0x000fea0003800000 */
.L_x_152:
[C---:B------:R-:W-:Y:S01]  /*0730*/  ISETP.GE.U32.AND P1, PT, R11.reuse, c[0x0][0x160], PT ;  /* 0x000058000b007a0c */ /* 0x040fe20003f26070 */
[----:B------:R-:W-:Y:S01]  /*0740*/  BSSY B1, `(.L_x_155) ;  /* 0x0000022000017945 */ /* 0x000fe20003800000 */
[----:B------:R-:W-:-:S04]  /*0750*/  IADD3 R8, -R11, c[0x0][0x160], RZ ;  /* 0x000058000b087a10 */ /* 0x000fc80007ffe1ff */
[----:B------:R-:W-:-:S13]  /*0760*/  ISETP.LE.U32.OR P1, PT, R8, 0x20, P1 ;  /* 0x000000200800780c */ /* 0x000fda0000f23470 */
[----:B------:R-:W-:Y:S05]  /*0770*/  @P1 BRA `(.L_x_156) ;  /* 0x000001e000001947 */ /* 0x000fea0003800000 */
[----:B------:R-:W-:Y:S01]  /*0780*/  MOV R20, 0x4 ;  /* 0x0000000400147802 */ /* 0x000fe20000000f00 */
[C---:B------:R-:W-:Y:S01]  /*0790*/  IMAD R13, R11.reuse, c[0x0][0x168], R4 ;  /* 0x00005a000b0d7a24 */ /* 0x040fe200078e0204 */
[----:B------:R-:W-:-:S03]  /*07a0*/  IADD3 R21, R11, 0x20, RZ ;  /* 0x000000200b157810 */ /* 0x000fc60007ffe0ff */
[----:B------:R-:W-:-:S04]  /*07b0*/  IMAD.WIDE.U32 R8, R13, R20, c[0x0][0x230] ;  /* 0x00008c000d087625 */ /* 0x000fc800078e0014 */
[CC--:B------:R-:W-:Y:S01]  /*07c0*/  IMAD.WIDE.U32 R16, R13.reuse, R20.reuse, c[0x0][0x220] ;  /* 0x000088000d107625 */ /* 0x0c0fe200078e0014 */
[----:B------:R0:W2:Y:S03]  /*07d0*/  LDG.E R10, [R8.64] ;  /* 0x00000004080a7981 */ /* 0x0000a6000c1e1900 */
[-C--:B------:R-:W-:Y:S02]  /*07e0*/  IMAD.WIDE.U32 R14, R13, R20.reuse, c[0x0][0x228] ;  /* 0x00008a000d0e7625 */ /* 0x080fe400078e0014 */
[----:B------:R-:W3:Y:S02]  /*07f0*/  LDG.E R17, [R16.64] ;  /* 0x0000000410117981 */ /* 0x000ee4000c1e1900 */
[----:B------:R-:W-:Y:S02]  /*0800*/  IMAD R21, R21, c[0x0][0x168], R4 ;  /* 0x00005a0015157a24 */ /* 0x000fe400078e0204 */
[-C--:B------:R-:W-:Y:S01]  /*0810*/  IMAD.WIDE.U32 R12, R13, R20.reuse, c[0x0][0x238] ;  /* 0x00008e000d0c7625 */ /* 0x080fe200078e0014 */
[----:B------:R-:W4:Y:S03]  /*0820*/  LDG.E R14, [R14.64] ;  /* 0x000000040e0e7981 */ /* 0x000f26000c1e1900 */
[----:B0-----:R-:W-:-:S02]  /*0830*/  IMAD.WIDE.U32 R8, R21, R20, c[0x0][0x220] ;  /* 0x0000880015087625 */ /* 0x001fc400078e0014 */
[----:B------:R-:W5:Y:S02]  /*0840*/  LDG.E R13, [R12.64] ;  /* 0x000000040c0d7981 */ /* 0x000f64000c1e1900 */
[CC--:B------:R-:W-:Y:S02]  /*0850*/  IMAD.WIDE.U32 R26, R21.reuse, R20.reuse, c[0x0][0x228] ;  /* 0x00008a00151a7625 */ /* 0x0c0fe400078e0014 */
[----:B------:R-:W5:Y:S02]  /*0860*/  LDG.E R22, [R8.64] ;  /* 0x0000000408167981 */ /* 0x000f64000c1e1900 */
[CC--:B------:R-:W-:Y:S02]  /*0870*/  IMAD.WIDE.U32 R18, R21.reuse, R20.reuse, c[0x0][0x230] ;  /* 0x00008c0015127625 */ /* 0x0c0fe400078e0014 */
[----:B------:R-:W5:Y:S02]  /*0880*/  LDG.E R27, [R26.64] ;  /* 0x000000041a1b7981 */ /* 0x000f64000c1e1900 */
[----:B------:R-:W-:-:S02]  /*0890*/  IMAD.WIDE.U32 R20, R21, R20, c[0x0][0x238] ;  /* 0x00008e0015147625 */ /* 0x000fc400078e0014 */
[----:B------:R-:W5:Y:S04]  /*08a0*/  LDG.E R19, [R18.64] ;  /* 0x0000000412137981 */ /* 0x000f68000c1e1900 */
[----:B------:R-:W5:Y:S01]  /*08b0*/  LDG.E R20, [R20.64] ;  /* 0x0000000414147981 */ /* 0x000f62000c1e1900 */
[----:B------:R-:W-:Y:S02]  /*08c0*/  PLOP3.LUT P2, PT, PT, PT, PT, 0x8, 0x0 ;  /* 0x000000000000781c */ /* 0x000fe40003f4e170 */
[----:B------:R-:W-:Y:S01]  /*08d0*/  IADD3 R11, R11, 0x40, RZ ;  /* 0x000000400b0b7810 */ /* 0x000fe20007ffe0ff */
[----:B--2---:R-:W-:Y:S02]  /*08e0*/  FADD.FTZ R10, R25, R10 ;  /* 0x0000000a190a7221 */ /* 0x004fe40000010000 */
[----:B---3--:R-:W-:-:S02]  /*08f0*/  FADD.FTZ R17, R24, R17 ;  /* 0x0000001118117221 */ /* 0x008fc40000010000 */
[----:B----4-:R-:W-:Y:S02]  /*0900*/  FADD.FTZ R14, R23, R14 ;  /* 0x0000000e170e7221 */ /* 0x010fe40000010000 */
[----:B-----5:R-:W-:Y:S02]  /*0910*/  FADD.FTZ R13, R28, R13 ;  /* 0x0000000d1c0d7221 */ /* 0x020fe40000010000 */
[----:B------:R-:W-:Y:S02]  /*0920*/  FADD.FTZ R24, R17, R22 ;  /* 0x0000001611187221 */ /* 0x000fe40000010000 */
[----:B------:R-:W-:Y:S02]  /*0930*/  FADD.FTZ R23, R14, R27 ;  /* 0x0000001b0e177221 */ /* 0x000fe40000010000 */
[----:B------:R-:W-:Y:S02]  /*0940*/  FADD.FTZ R25, R10, R19 ;  /* 0x000000130a197221 */ /* 0x000fe40000010000 */
[----:B------:R-:W-:-:S02]  /*0950*/  FADD.FTZ R28, R13, R20 ;  /* 0x000000140d1c7221 */ /* 0x000fc40000010000 */
.L_x_156:
[----:B------:R-:W-:Y:S05]  /*0960*/  BSYNC B1 ;  /* 0x0000000000017941 */ /* 0x000fea0003800000 */
.L_x_155:
[----:B------:R-:W-:Y:S01]  /*0970*/  ISETP.LT.U32.OR P2, PT, R11, c[0x0][0x160], P2 ;  /* 0x000058000b007a0c */ /* 0x000fe20001741470 */
[----:B------:R-:W-:-:S12]  /*0980*/  BSSY B1, `(.L_x_151) ;  /* 0x0000010000017945 */ /* 0x000fd80003800000 */
[----:B------:R-:W-:Y:S05]  /*0990*/  @!P2 BRA `(.L_x_157) ;  /* 0x000000e00000a947 */ /* 0x000fea0003800000 */
[----:B------:R-:W-:Y:S02]  /*09a0*/  IMAD.MOV.U32 R13, RZ, RZ, 0x4 ;  /* 0x00000004ff0d7424 */ /* 0x000fe400078e00ff */
[----:B------:R-:W-:-:S04]  /*09b0*/  IMAD R12, R11, c[0x0][0x168], R4 ;  /* 0x00005a000b0c7a24 */ /* 0x000fc800078e0204 */
[----:B------:R-:W-:-:S04]  /*09c0*/  IMAD.WIDE.U32 R14, R12, R13, c[0x0][0x220] ;  /* 0x000088000c0e7625 */ /* 0x000fc800078e000d */
[CC--:B------:R-:W-:Y:S02]  /*09d0*/  IMAD.WIDE.U32 R8, R12.reuse, R13.reuse, c[0x0][0x228] ;  /* 0x00008a000c087625 */ /* 0x0c0fe400078e000d */
[----:B------:R-:W2:Y:S02]  /*09e0*/  LDG.E R15, [R14.64] ;  /* 0x000000040e0f7981 */ /* 0x000ea4000c1e1900 */
[CC--:B------:R-:W-:Y:S02]  /*09f0*/  IMAD.WIDE.U32 R10, R12.reuse, R13.reuse, c[0x0][0x238] ;  /* 0x00008e000c0a7625 */ /* 0x0c0fe400078e000d */
[----:B------:R-:W3:Y:S02]  /*0a00*/  LDG.E R8, [R8.64] ;  /* 0x0000000408087981 */ /* 0x000ee4000c1e1900 */
[----:B------:R-:W-:Y:S02]  /*0a10*/  IMAD.WIDE.U32 R12, R12, R13, c[0x0][0x230] ;  /* 0x00008c000c0c7625 */ /* 0x000fe400078e000d */
[----:B------:R-:W4:Y:S04]  /*0a20*/  LDG.E R11, [R10.64] ;  /* 0x000000040a0b7981 */ /* 0x000f28000c1e1900 */
[----:B------:R-:W5:Y:S01]  /*0a30*/  LDG.E R12, [R12.64] ;  /* 0x000000040c0c7981 */ /* 0x000f62000c1e1900 */
[----:B--2---:R-:W-:-:S02]  /*0a40*/  FADD.FTZ R24, R24, R15 ;  /* 0x0000000f18187221 */ /* 0x004fc40000010000 */
[----:B---3--:R-:W-:Y:S02]  /*0a50*/  FADD.FTZ R23, R23, R8 ;  /* 0x0000000817177221 */ /* 0x008fe40000010000 */
[----:B----4-:R-:W-:Y:S02]  /*0a60*/  FADD.FTZ R28, R28, R11 ;  /* 0x0000000b1c1c7221 */ /* 0x010fe40000010000 */
[----:B-----5:R-:W-:Y:S02]  /*0a70*/  FADD.FTZ R25, R25, R12 ;  /* 0x0000000c19197221 */ /* 0x020fe40000010000 */
.L_x_157:
[----:B------:R-:W-:Y:S05]  /*0a80*/  BSYNC B1 ;  /* 0x0000000000017941 */ /* 0x000fea0003800000 */
.L_x_151:
[----:B------:R-:W-:Y:S05]  /*0a90*/  BSYNC B0 ;  /* 0x0000000000007941 */ /* 0x000fea0003800000 */
.L_x_150:
[----:B------:R-:W-:Y:S01]  /*0aa0*/  ISETP.GT.U32.AND P1, PT, R0, 0x3ff, PT ;  /* 0x000003ff0000780c */ /* 0x000fe20003f24070 */
[----:B------:R0:W-:Y:S01]  /*0ab0*/  STS [R6.X4], R23 ;  /* 0x0000001706007388 */ /* 0x0001e20000004800 */
[----:B------:R-:W-:Y:S03]  /*0ac0*/  WARPSYNC 0xffffffff ;  /* 0xffffffff00007948 */ /* 0x000fe60003800000 */
[----:B------:R0:W-:Y:S04]  /*0ad0*/  STS [R6.X4+0x1000], R24 ;  /* 0x0010001806007388 */ /* 0x0001e80000004800 */
[----:B------:R0:W-:Y:S04]  /*0ae0*/  STS [R6.X4+0x2000], R28 ;  /* 0x0020001c06007388 */ /* 0x0001e80000004800 */
[----:B------:R0:W-:Y:S04]  /*0af0*/  STS [R6.X4+0x3000], R25 ;  /* 0x0030001906007388 */ /* 0x0001e80000004800 */
[----:B------:R-:W-:Y:S06]  /*0b00*/  BAR.SYNC.DEFER_BLOCKING 0x0 ;  /* 0x0000000000007b1d */ /* 0x000fec0000010000 */
[----:B------:R-:W-:Y:S05]  /*0b10*/  @P1 BRA `(.L_x_158) ;  /* 0x0000035000001947 */ /* 0x000fea0003800000 */
[----:B0-----:R0:W1:Y:S04]  /*0b20*/  LDS R13, [R7.X4] ;  /* 0x00000000070d7984 */ /* 0x0010680000004800 */
[----:B------:R0:W2:Y:S04]  /*0b30*/  LDS R11, [R7.X4+0x3000] ;  /* 0x00300000070b7984 */ /* 0x0000a80000004800 */
[----:B------:R0:W3:Y:S04]  /*0b40*/  LDS R10, [R7.X4+0x2000] ;  /* 0x00200000070a7984 */ /* 0x0000e80000004800 */
[----:B------:R0:W4:Y:S01]  /*0b50*/  LDS R12, [R7.X4+0x1000] ;  /* 0x00100000070c7984 */ /* 0x0001220000004800 */
[----:B------:R-:W-:Y:S05]  /*0b60*/  BRA.DIV ~URZ, `(.L_x_159) ;  /* 0x000005027f007947 */ /* 0x000fea000b800000 */
[----:B----4-:R4:W0:Y:S02]  /*0b70*/  SHFL.BFLY PT, R14, R12, 0x1, 0x1f ;  /* 0x0c201f000c0e7f89 */ /* 0x01082400000e0000 */
.L_x_165:
[----:B0---4-:R-:W-:Y:S01]  /*0b80*/  FADD.FTZ R12, R12, R14 ;  /* 0x0000000e0c0c7221 */ /* 0x011fe20000010000 */
[----:B------:R-:W-:Y:S05]  /*0b90*/  BRA.DIV ~URZ, `(.L_x_160) ;  /* 0x000005427f007947 */ /* 0x000fea000b800000 */
[----:B--2---:R-:W0:Y:S04]  /*0ba0*/  SHFL.BFLY PT, R16, R11, 0x1, 0x1f ;  /* 0x0c201f000b107f89 */ /* 0x004e2800000e0000 */
[----:B-1----:R-:W1:Y:S04]  /*0bb0*/  SHFL.BFLY PT, R8, R13, 0x1, 0x1f ;  /* 0x0c201f000d087f89 */ /* 0x002e6800000e0000 */
[----:B---3--:R-:W2:Y:S01]  /*0bc0*/  SHFL.BFLY PT, R9, R10, 0x1, 0x1f ;  /* 0x0c201f000a097f89 */ /* 0x008ea200000e0000 */
[----:B0-----:R-:W-:-:S02]  /*0bd0*/  FADD.FTZ R16, R11, R16 ;  /* 0x000000100b107221 */ /* 0x001fc40000010000 */
[----:B-1----:R-:W-:-:S03]  /*0be0*/  FADD.FTZ R14, R13, R8 ;  /* 0x000000080d0e7221 */ /* 0x002fc60000010000 */
[----:B------:R-:W0:Y:S01]  /*0bf0*/  SHFL.BFLY PT, R17, R16, 0x2, 0x1f ;  /* 0x0c401f0010117f89 */ /* 0x000e2200000e0000 */
[----:B--2---:R-:W-:-:S03]  /*0c00*/  FADD.FTZ R19, R10, R9 ;  /* 0x000000090a137221 */ /* 0x004fc60000010000 */
[----:B------:R-:W1:Y:S04]  /*0c10*/  SHFL.BFLY PT, R15, R14, 0x2, 0x1f ;  /* 0x0c401f000e0f7f89 */ /* 0x000e6800000e0000 */
[----:B------:R-:W2:Y:S04]  /*0c20*/  SHFL.BFLY PT, R9, R12, 0x2, 0x1f ;  /* 0x0c401f000c097f89 */ /* 0x000ea800000e0000 */
[----:B------:R-:W3:Y:S01]  /*0c30*/  SHFL.BFLY PT, R8, R19, 0x2, 0x1f ;  /* 0x0c401f0013087f89 */ /* 0x000ee200000e0000 */
[----:B0-----:R-:W-:Y:S02]  /*0c40*/  FADD.FTZ R17, R16, R17 ;  /* 0x0000001110117221 */ /* 0x001fe40000010000 */
[----:B-1----:R-:W-:-:S03]  /*0c50*/  FADD.FTZ R15, R14, R15 ;  /* 0x0000000f0e0f7221 */ /* 0x002fc60000010000 */
[----:B------:R-:W0:Y:S01]  /*0c60*/  SHFL.BFLY PT, R18, R17, 0x4, 0x1f ;  /* 0x0c801f0011127f89 */ /* 0x000e2200000e0000 */
[----:B--2---:R-:W-:-:S03]  /*0c70*/  FADD.FTZ R9, R12, R9 ;  /* 0x000000090c097221 */ /* 0x004fc60000010000 */
[----:B------:R-:W1:Y:S01]  /*0c80*/  SHFL.BFLY PT, R10, R15, 0x4, 0x1f ;  /* 0x0c801f000f0a7f89 */ /* 0x000e6200000e0000 */
[----:B---3--:R-:W-:-:S03]  /*0c90*/  FADD.FTZ R20, R19, R8 ;  /* 0x0000000813147221 */ /* 0x008fc60000010000 */
[----:B------:R-:W2:Y:S04]  /*0ca0*/  SHFL.BFLY PT, R8, R9, 0x4, 0x1f ;  /* 0x0c801f0009087f89 */ /* 0x000ea800000e0000 */
[----:B------:R-:W3:Y:S01]  /*0cb0*/  SHFL.BFLY PT, R11, R20, 0x4, 0x1f ;  /* 0x0c801f00140b7f89 */ /* 0x000ee200000e0000 */
[----:B0-----:R-:W-:Y:S02]  /*0cc0*/  FADD.FTZ R14, R17, R18 ;  /* 0x00000012110e7221 */ /* 0x001fe40000010000 */
[----:B-1----:R-:W-:-:S03]  /*0cd0*/  FADD.FTZ R10, R15, R10 ;  /* 0x0000000a0f0a7221 */ /* 0x002fc60000010000 */
[----:B------:R-:W-:Y:S01]  /*0ce0*/  SHFL.BFLY PT, R19, R14, 0x8, 0x1f ;  /* 0x0d001f000e137f89 */ /* 0x000fe200000e0000 */
[----:B--2---:R-:W-:-:S03]  /*0cf0*/  FADD.FTZ R8, R9, R8 ;  /* 0x0000000809087221 */ /* 0x004fc60000010000 */
[----:B------:R-:W0:Y:S01]  /*0d00*/  SHFL.BFLY PT, R13, R10, 0x8, 0x1f ;  /* 0x0d001f000a0d7f89 */ /* 0x000e2200000e0000 */
[----:B---3--:R-:W-:-:S03]  /*0d10*/  FADD.FTZ R16, R20, R11 ;  /* 0x0000000b14107221 */ /* 0x008fc60000010000 */
[----:B------:R-:W1:Y:S04]  /*0d20*/  SHFL.BFLY PT, R11, R8, 0x8, 0x1f ;  /* 0x0d001f00080b7f89 */ /* 0x000e6800000e0000 */
[----:B------:R-:W2:Y:S01]  /*0d30*/  SHFL.BFLY PT, R9, R16, 0x8, 0x1f ;  /* 0x0d001f0010097f89 */ /* 0x000ea200000e0000 */
[----:B0-----:R-:W-:Y:S02]  /*0d40*/  FADD.FTZ R13, R10, R13 ;  /* 0x0000000d0a0d7221 */ /* 0x001fe40000010000 */
[----:B-1----:R-:W-:-:S03]  /*0d50*/  FADD.FTZ R12, R8, R11 ;  /* 0x0000000b080c7221 */ /* 0x002fc60000010000 */
[----:B------:R0:W1:Y:S01]  /*0d60*/  SHFL.BFLY PT, R18, R13, 0x10, 0x1f ;  /* 0x0e001f000d127f89 */ /* 0x00006200000e0000 */
[----:B------:R-:W-:Y:S02]  /*0d70*/  FADD.FTZ R11, R14, R19 ;  /* 0x000000130e0b7221 */ /* 0x000fe40000010000 */
[----:B--2---:R-:W-:Y:S01]  /*0d80*/  FADD.FTZ R19, R16, R9 ;  /* 0x0000000910137221 */ /* 0x004fe20000010000 */
[----:B------:R0:W2:Y:S04]  /*0d90*/  SHFL.BFLY PT, R15, R12, 0x10, 0x1f ;  /* 0x0e001f000c0f7f89 */ /* 0x0000a800000e0000 */
[----:B------:R0:W3:Y:S04]  /*0da0*/  SHFL.BFLY PT, R20, R11, 0x10, 0x1f ;  /* 0x0e001f000b147f89 */ /* 0x0000e800000e0000 */
[----:B------:R0:W4:Y:S02]  /*0db0*/  SHFL.BFLY PT, R8, R19, 0x10, 0x1f ;  /* 0x0e001f0013087f89 */ /* 0x00012400000e0000 */
.L_x_166:
[----:B------:R-:W-:Y:S01]  /*0dc0*/  ISETP.NE.AND P1, PT, R2, RZ, PT ;  /* 0x000000ff0200720c */ /* 0x000fe20003f25270 */
[----:B-1----:R-:W-:-:S02]  /*0dd0*/  FADD.FTZ R18, R18, R13 ;  /* 0x0000000d12127221 */ /* 0x002fc40000010000 */
[----:B0-2---:R-:W-:Y:S02]  /*0de0*/  FADD.FTZ R12, R15, R12 ;  /* 0x0000000c0f0c7221 */ /* 0x005fe40000010000 */
[----:B----4-:R-:W-:Y:S02]  /*0df0*/  FADD.FTZ R8, R8, R19 ;  /* 0x0000001308087221 */ /* 0x010fe40000010000 */
[----:B---3--:R-:W-:-:S06]  /*0e00*/  FADD.FTZ R20, R20, R11 ;  /* 0x0000000b14147221 */ /* 0x008fcc0000010000 */
[----:B------:R-:W-:-:S04]  /*0e10*/  @!P1 SHF.R.U32.HI R9, RZ, 0x3, R0 ;  /* 0x00000003ff099819 */ /* 0x000fc80000011600 */
[----:B------:R-:W-:-:S05]  /*0e20*/  @!P1 LOP3.LUT R9, R9, 0x1ffffffc, RZ, 0xc0, !PT ;  /* 0x1ffffffc09099812 */ /* 0x000fca00078ec0ff */
[----:B------:R0:W-:Y:S04]  /*0e30*/  @!P1 STS [R9+0x4000], R18 ;  /* 0x0040001209009388 */ /* 0x0001e80000000800 */
[----:B------:R0:W-:Y:S04]  /*0e40*/  @!P1 STS [R9+0x4080], R12 ;  /* 0x0040800c09009388 */ /* 0x0001e80000000800 */
[----:B------:R0:W-:Y:S04]  /*0e50*/  @!P1 STS [R9+0x4100], R8 ;  /* 0x0041000809009388 */ /* 0x0001e80000000800 */
[----:B------:R0:W-:Y:S02]  /*0e60*/  @!P1 STS [R9+0x4180], R20 ;  /* 0x0041801409009388 */ /* 0x0001e40000000800 */
.L_x_158:
[----:B0-----:R-:W-:Y:S01]  /*0e70*/  SHF.L.U32 R8, R5, 0x1, RZ ;  /* 0x0000000105087819 */ /* 0x001fe200000006ff */
[----:B------:R-:W-:Y:S01]  /*0e80*/  WARPSYNC 0xffffffff ;  /* 0xffffffff00007948 */ /* 0x000fe20003800000 */
[----:B------:R-:W-:Y:S02]  /*0e90*/  BAR.SYNC.DEFER_BLOCKING 0x0 ;  /* 0x0000000000007b1d */ /* 0x000fe40000010000 */
[----:B------:R-:W-:-:S04]  /*0ea0*/  ISETP.GE.U32.OR P1, PT, R8, c[0x0][0x168], P0 ;  /* 0x00005a0008007a0c */ /* 0x000fc80000726470 */
[----:B------:R-:W-:Y:S09]  /*0eb0*/  BSSY B0, `(.L_x_161) ;  /* 0x0000015000007945 */ /* 0x000ff20003800000 */
[----:B------:R-:W-:Y:S05]  /*0ec0*/  @P1 BRA `(.L_x_162) ;  /* 0x0000013000001947 */ /* 0x000fea0003800000 */
[----:B------:R-:W-:Y:S01]  /*0ed0*/  SHF.L.U32 R8, R0, 0x3, RZ ;  /* 0x0000000300087819 */ /* 0x000fe200000006ff */
[----:B------:R-:W-:-:S03]  /*0ee0*/  HFMA2.MMA R18, -RZ, RZ, 0, 2.384185791015625e-07 ;  /* 0x00000004ff127435 */ /* 0x000fc600000001ff */
[----:B------:R-:W-:-:S05]  /*0ef0*/  LOP3.LUT R16, R8, 0xf8, RZ, 0xc0, !PT ;  /* 0x000000f808107812 */ /* 0x000fca00078ec0ff */
[----:B------:R-:W0:Y:S04]  /*0f00*/  LDS.64 R8, [R16+0x4180] ;  /* 0x0041800010087984 */ /* 0x000e280000000a00 */
[----:B------:R-:W1:Y:S04]  /*0f10*/  LDS.64 R12, [R16+0x4000] ;  /* 0x00400000100c7984 */ /* 0x000e680000000a00 */
[----:B------:R-:W2:Y:S04]  /*0f20*/  LDS.64 R10, [R16+0x4100] ;  /* 0x00410000100a7984 */ /* 0x000ea80000000a00 */
[----:B------:R-:W3:Y:S01]  /*0f30*/  LDS.64 R14, [R16+0x4080] ;  /* 0x00408000100e7984 */ /* 0x000ee20000000a00 */
[----:B0-----:R-:W-:Y:S01]  /*0f40*/  F2FP.BF16.PACK_AB R23, R9, R8 ;  /* 0x000000080917723e */ /* 0x001fe200000010ff */
[----:B------:R-:W-:Y:S01]  /*0f50*/  IMAD.WIDE.U32 R8, R5, R18, c[0x0][0x268] ;  /* 0x00009a0005087625 */ /* 0x000fe200078e0012 */
[----:B-1----:R-:W-:-:S03]  /*0f60*/  F2FP.BF16.PACK_AB R17, R13, R12 ;  /* 0x0000000c0d11723e */ /* 0x002fc600000010ff */
[----:B------:R-:W-:Y:S01]  /*0f70*/  IMAD.WIDE.U32 R12, R5, R18, c[0x0][0x278] ;  /* 0x00009e00050c7625 */ /* 0x000fe200078e0012 */
[----:B--2---:R-:W-:-:S03]  /*0f80*/  F2FP.BF16.PACK_AB R21, R11, R10 ;  /* 0x0000000a0b15723e */ /* 0x004fc600000010ff */
[----:B------:R-:W-:Y:S01]  /*0f90*/  IMAD.WIDE.U32 R10, R5, R18, c[0x0][0x260] ;  /* 0x00009800050a7625 */ /* 0x000fe200078e0012 */
[----:B------:R0:W-:Y:S01]  /*0fa0*/  STG.E [R8.64], R17 ;  /* 0x0000001108007986 */ /* 0x0001e2000c101904 */
[----:B---3--:R-:W-:Y:S02]  /*0fb0*/  F2FP.BF16.PACK_AB R19, R15, R14 ;  /* 0x0000000e0f13723e */ /* 0x008fe400000010ff */
[----:B------:R-:W-:-:S03]  /*0fc0*/  IMAD.WIDE.U32 R14, R5, R18, c[0x0][0x270] ;  /* 0x00009c00050e7625 */ /* 0x000fc600078e0012 */
[----:B------:R0:W-:Y:S04]  /*0fd0*/  STG.E [R10.64], R19 ;  /* 0x000000130a007986 */ /* 0x0001e8000c101904 */
[----:B------:R0:W-:Y:S04]  /*0fe0*/  STG.E [R12.64], R21 ;  /* 0x000000150c007986 */ /* 0x0001e8000c101904 */
[----:B------:R0:W-:Y:S02]  /*0ff0*/  STG.E [R14.64], R23 ;  /* 0x000000170e007986 */ /* 0x0001e4000c101904 */
.L_x_162:
[----:B------:R-:W-:Y:S05]  /*1000*/  BSYNC B0 ;  /* 0x0000000000007941 */ /* 0x000fea0003800000 */
.L_x_161:
[C---:B------:R-:W-:Y:S02]  /*1010*/  ISETP.GT.U32.AND P1, PT, R4.reuse, -0x401, PT ;  /* 0xfffffbff0400780c */ /* 0x040fe40003f24070 */
[----:B------:R-:W-:-:S02]  /*1020*/  IADD3 R4, R4, 0x400, RZ ;  /* 0x0000040004047810 */ /* 0x000fc40007ffe0ff */
[----:B------:R-:W-:-:S09]  /*1030*/  IADD3 R5, R5, 0x200, RZ ;  /* 0x0000020005057810 */ /* 0x000fd20007ffe0ff */
[----:B0-----:R-:W-:Y:S01]  /*1040*/  @!P1 CALL.REL.NOINC `(.L_x_163) ;  /* 0x0000001000009944 */ /* 0x001fe20003c00000 */
[----:B------:R-:W-:Y:S05]  /*1050*/  BRA `(.L_x_164) ;  /* 0xfffff0d000007947 */ /* 0x000fea000383ffff */
.L_x_163:
[----:B------:R-:W-:Y:S05]  /*1060*/  EXIT ;  /* 0x000000000000794d */ /* 0x000fea0003800000 */
.L_x_159:
[----:B------:R-:W-:Y:S01]  /*1070*/  HFMA2.MMA R17, -RZ, RZ, 0, 1.847743988037109375e-06 ;  /* 0x0000001fff117435 */ /* 0x000fe200000001ff */
[----:B----4-:R-:W-:Y:S01]  /*1080*/  IMAD.MOV.U32 R19, RZ, RZ, R12 ;  /* 0x000000ffff137224 */ /* 0x010fe200078e000c */
[----:B------:R-:W-:Y:S02]  /*1090*/  MOV R16, 0x1 ;  /* 0x0000000100107802 */ /* 0x000fe40000000f00 */
[----:B------:R-:W-:Y:S02]  /*10a0*/  MOV R14, 0xffffffff ;  /* 0xffffffff000e7802 */ /* 0x000fe40000000f00 */
[----:B------:R-:W-:Y:S02]  /*10b0*/  MOV R8, 0x10d0 ;  /* 0x000010d000087802 */ /* 0x000fe40000000f00 */
[----:B0123--:R-:W-:Y:S05]  /*10c0*/  CALL.REL.NOINC `($__internal_7_$__cuda_sm70_shflsync_bfly_p) ;  /* 0x000007b000007944 */ /* 0x00ffea0003c00000 */
[----:B01----:R-:W-:Y:S05]  /*10d0*/  BRA `(.L_x_165) ;  /* 0xfffffaa000007947 */ /* 0x003fea000383ffff */
.L_x_160:
[----:B------:R-:W-:Y:S01]  /*10e0*/  HFMA2.MMA R16, -RZ, RZ, 0, 1.1920928955078125e-07 ;  /* 0x00000002ff107435 */ /* 0x000fe200000001ff */
[----:B------:R-:W-:Y:S01]  /*10f0*/  IMAD.MOV.U32 R19, RZ, RZ, R12 ;  /* 0x000000ffff137224 */ /* 0x000fe200078e000c */
[----:B------:R-:W-:Y:S02]  /*1100*/  MOV R17, 0x1f ;  /* 0x0000001f00117802 */ /* 0x000fe40000000f00 */
[----:B------:R-:W-:-:S02]  /*1110*/  MOV R14, 0xffffffff ;  /* 0xffffffff000e7802 */ /* 0x000fc40000000f00 */
[----:B------:R-:W-:Y:S02]  /*1120*/  MOV R8, 0x1140 ;  /* 0x0000114000087802 */ /* 0x000fe40000000f00 */
[----:B-123--:R-:W-:Y:S05]  /*1130*/  CALL.REL.NOINC `($__internal_7_$__cuda_sm70_shflsync_bfly_p) ;  /* 0x0000074000007944 */ /* 0x00efea0003c00000 */
[----:B0-----:R-:W-:Y:S01]  /*1140*/  HFMA2.MMA R17, -RZ, RZ, 0, 1.847743988037109375e-06 ;  /* 0x0000001fff117435 */ /* 0x001fe200000001ff */
[----:B-1----:R-:W-:Y:S01]  /*1150*/  FADD.FTZ R19, R12, R14 ;  /* 0x0000000e0c137221 */ /* 0x002fe20000010000 */
[----:B------:R-:W-:Y:S01]  /*1160*/  MOV R14, 0xffffffff ;  /* 0xffffffff000e7802 */ /* 0x000fe20000000f00 */
[----:B------:R-:W-:Y:S01]  /*1170*/  IMAD.MOV.U32 R16, RZ, RZ, 0x4 ;  /* 0x00000004ff107424 */ /* 0x000fe200078e00ff */
[----:B------:R-:W-:Y:S02]  /*1180*/  MOV R8, 0x11a0 ;  /* 0x000011a000087802 */ /* 0x000fe40000000f00 */
[----:B------:R-:W-:Y:S05]  /*1190*/  CALL.REL.NOINC `($__internal_7_$__cuda_sm70_shflsync_bfly_p) ;  /* 0x000006e000007944 */ /* 0x000fea0003c00000 */
[----:B0-----:R-:W-:Y:S01]  /*11a0*/  HFMA2.MMA R16, -RZ, RZ, 0, 4.76837158203125e-07 ;  /* 0x00000008ff107435 */ /* 0x001fe200000001ff */
[----:B-1----:R-:W-:Y:S01]  /*11b0*/  FADD.FTZ R19, R19, R14 ;  /* 0x0000000e13137221 */ /* 0x002fe20000010000 */
[----:B------:R-:W-:Y:S01]  /*11c0*/  MOV R14, 0xffffffff ;  /* 0xffffffff000e7802 */ /* 0x000fe20000000f00 */
[----:B------:R-:W-:Y:S01]  /*11d0*/  IMAD.MOV.U32 R17, RZ, RZ, 0x1f ;  /* 0x0000001fff117424 */ /* 0x000fe200078e00ff */
[----:B------:R-:W-:Y:S02]  /*11e0*/  MOV R8, 0x1200 ;  /* 0x0000120000087802 */ /* 0x000fe40000000f00 */
[----:B------:R-:W-:Y:S05]  /*11f0*/  CALL.REL.NOINC `($__internal_7_$__cuda_sm70_shflsync_bfly_p) ;  /* 0x0000068000007944 */ /* 0x000fea0003c00000 */
[----:B-1----:R-:W-:Y:S01]  /*1200*/  FADD.FTZ R12, R19, R14 ;  /* 0x0000000e130c7221 */ /* 0x002fe20000010000 */
[----:B0-----:R-:W-:Y:S01]  /*1210*/  HFMA2.MMA R16, -RZ, RZ, 0, 9.5367431640625e-07 ;  /* 0x00000010ff107435 */ /* 0x001fe200000001ff */
[----:B------:R-:W-:Y:S01]  /*1220*/  MOV R17, 0x1f ;  /* 0x0000001f00117802 */ /* 0x000fe20000000f00 */
[----:B------:R-:W-:Y:S01]  /*1230*/  IMAD.MOV.U32 R14, RZ, RZ, -0x1 ;  /* 0xffffffffff0e7424 */ /* 0x000fe200078e00ff */
[----:B------:R-:W-:-:S02]  /*1240*/  MOV R8, 0x1270 ;  /* 0x0000127000087802 */ /* 0x000fc40000000f00 */
[----:B------:R-:W-:Y:S02]  /*1250*/  MOV R19, R12 ;  /* 0x0000000c00137202 */ /* 0x000fe40000000f00 */
[----:B------:R-:W-:Y:S05]  /*1260*/  CALL.REL.NOINC `($__internal_7_$__cuda_sm70_shflsync_bfly_p) ;  /* 0x0000061000007944 */ /* 0x000fea0003c00000 */
[----:B0-----:R-:W-:Y:S01]  /*1270*/  HFMA2.MMA R17, -RZ, RZ, 0, 1.847743988037109375e-06 ;  /* 0x0000001fff117435 */ /* 0x001fe200000001ff */
[----:B-1----:R-:W-:Y:S01]  /*1280*/  MOV R15, R14 ;  /* 0x0000000e000f7202 */ /* 0x002fe20000000f00 */
[----:B------:R-:W-:Y:S01]  /*1290*/  IMAD.MOV.U32 R16, RZ, RZ, 0x1 ;  /* 0x00000001ff107424 */ /* 0x000fe200078e00ff */
[----:B------:R-:W-:Y:S02]  /*12a0*/  MOV R19, R13 ;  /* 0x0000000d00137202 */ /* 0x000fe40000000f00 */
[----:B------:R-:W-:Y:S02]  /*12b0*/  MOV R14, 0xffffffff ;  /* 0xffffffff000e7802 */ /* 0x000fe40000000f00 */
[----:B------:R-:W-:Y:S02]  /*12c0*/  MOV R8, 0x12e0 ;  /* 0x000012e000087802 */ /* 0x000fe40000000f00 */
[----:B------:R-:W-:Y:S05]  /*12d0*/  CALL.REL.NOINC `($__internal_7_$__cuda_sm70_shflsync_bfly_p) ;  /* 0x000005a000007944 */ /* 0x000fea0003c00000 */
[----:B0-----:R-:W-:Y:S01]  /*12e0*/  HFMA2.MMA R16, -RZ, RZ, 0, 1.1920928955078125e-07 ;  /* 0x00000002ff107435 */ /* 0x001fe200000001ff */
[----:B-1----:R-:W-:Y:S01]  /*12f0*/  FADD.FTZ R19, R13, R14 ;  /* 0x0000000e0d137221 */ /* 0x002fe20000010000 */
[----:B------:R-:W-:Y:S01]  /*1300*/  MOV R14, 0xffffffff ;  /* 0xffffffff000e7802 */ /* 0x000fe20000000f00 */
[----:B------:R-:W-:Y:S01]  /*1310*/  IMAD.MOV.U32 R17, RZ, RZ, 0x1f ;  /* 0x0000001fff117424 */ /* 0x000fe200078e00ff */
[----:B------:R-:W-:-:S02]  /*1320*/  MOV R8, 0x1340 ;  /* 0x0000134000087802 */ /* 0x000fc40000000f00 */
[----:B------:R-:W-:Y:S05]  /*1330*/  CALL.REL.NOINC `($__internal_7_$__cuda_sm70_shflsync_bfly_p) ;  /* 0x0000054000007944 */ /* 0x000fea0003c00000 */
[----:B0-----:R-:W-:Y:S01]  /*1340*/  HFMA2.MMA R16, -RZ, RZ, 0, 2.384185791015625e-07 ;  /* 0x00000004ff107435 */ /* 0x001fe200000001ff */
[----:B-1----:R-:W-:Y:S01]  /*1350*/  FADD.FTZ R19, R19, R14 ;  /* 0x0000000e13137221 */ /* 0x002fe20000010000 */
[----:B------:R-:W-:Y:S01]  /*1360*/  MOV R17, 0x1f ;  /* 0x0000001f00117802 */ /* 0x000fe20000000f00 */
[----:B------:R-:W-:Y:S01]  /*1370*/  IMAD.MOV.U32 R14, RZ, RZ, -0x1 ;  /* 0xffffffffff0e7424 */ /* 0x000fe200078e00ff */
[----:B------:R-:W-:-:S02]  /*1380*/  MOV R8, 0x13a0 ;  /* 0x000013a000087802 */ /* 0x000fc40000000f00 */
[----:B------:R-:W-:Y:S05]  /*1390*/  CALL.REL.NOINC `($__internal_7_$__cuda_sm70_shflsync_bfly_p) ;  /* 0x000004e000007944 */ /* 0x000fea0003c00000 */
[----:B0-----:R-:W-:Y:S01]  /*13a0*/  HFMA2.MMA R16, -RZ, RZ, 0, 4.76837158203125e-07 ;  /* 0x00000008ff107435 */ /* 0x001fe200000001ff */
[----:B-1----:R-:W-:Y:S01]  /*13b0*/  FADD.FTZ R19, R19, R14 ;  /* 0x0000000e13137221 */ /* 0x002fe20000010000 */
[----:B------:R-:W-:-:S02]  /*13c0*/  MOV R17, 0x1f ;  /* 0x0000001f00117802 */ /* 0x000fc40000000f00 */
[----:B------:R-:W-:Y:S02]  /*13d0*/  MOV R14, 0xffffffff ;  /* 0xffffffff000e7802 */ /* 0x000fe40000000f00 */
[----:B------:R-:W-:Y:S02]  /*13e0*/  MOV R8, 0x1400 ;  /* 0x0000140000087802 */ /* 0x000fe40000000f00 */
[----:B------:R-:W-:Y:S05]  /*13f0*/  CALL.REL.NOINC `($__internal_7_$__cuda_sm70_shflsync_bfly_p) ;  /* 0x0000048000007944 */ /* 0x000fea0003c00000 */
[----:B-1----:R-:W-:Y:S01]  /*1400*/  FADD.FTZ R13, R19, R14 ;  /* 0x0000000e130d7221 */ /* 0x002fe20000010000 */
[----:B0-----:R-:W-:Y:S01]  /*1410*/  HFMA2.MMA R17, -RZ, RZ, 0, 1.847743988037109375e-06 ;  /* 0x0000001fff117435 */ /* 0x001fe200000001ff */
[----:B------:R-:W-:Y:S01]  /*1420*/  IMAD.MOV.U32 R16, RZ, RZ, 0x10 ;  /* 0x00000010ff107424 */ /* 0x000fe200078e00ff */
[----:B------:R-:W-:Y:S02]  /*1430*/  MOV R14, 0xffffffff ;  /* 0xffffffff000e7802 */ /* 0x000fe40000000f00 */
[----:B------:R-:W-:Y:S02]  /*1440*/  MOV R19, R13 ;  /* 0x0000000d00137202 */ /* 0x000fe40000000f00 */
[----:B------:R-:W-:Y:S02]  /*1450*/  MOV R8, 0x1470 ;  /* 0x0000147000087802 */ /* 0x000fe40000000f00 */
[----:B------:R-:W-:Y:S05]  /*1460*/  CALL.REL.NOINC `($__internal_7_$__cuda_sm70_shflsync_bfly_p) ;  /* 0x0000041000007944 */ /* 0x000fea0003c00000 */
[----:B0-----:R-:W-:Y:S01]  /*1470*/  HFMA2.MMA R16, -RZ, RZ, 0, 5.9604644775390625e-08 ;  /* 0x00000001ff107435 */ /* 0x001fe200000001ff */
[----:B-1----:R-:W-:Y:S01]  /*1480*/  IMAD.MOV.U32 R18, RZ, RZ, R14 ;  /* 0x000000ffff127224 */ /* 0x002fe200078e000e */
[----:B------:R-:W-:Y:S01]  /*1490*/  MOV R19, R11 ;  /* 0x0000000b00137202 */ /* 0x000fe20000000f00 */
[----:B------:R-:W-:Y:S01]  /*14a0*/  IMAD.MOV.U32 R14, RZ, RZ, -0x1 ;  /* 0xffffffffff0e7424 */ /* 0x000fe200078e00ff */
[----:B------:R-:W-:-:S02]  /*14b0*/  MOV R17, 0x1f ;  /* 0x0000001f00117802 */ /* 0x000fc40000000f00 */
[----:B------:R-:W-:Y:S02]  /*14c0*/  MOV R8, 0x14e0 ;  /* 0x000014e000087802 */ /* 0x000fe40000000f00 */
[----:B------:R-:W-:Y:S05]  /*14d0*/  CALL.REL.NOINC `($__internal_7_$__cuda_sm70_shflsync_bfly_p) ;  /* 0x000003a000007944 */ /* 0x000fea0003c00000 */
[----:B0-----:R-:W-:Y:S01]  /*14e0*/  HFMA2.MMA R16, -RZ, RZ, 0, 1.1920928955078125e-07 ;  /* 0x00000002ff107435 */ /* 0x001fe200000001ff */
[----:B-1----:R-:W-:Y:S01]  /*14f0*/  FADD.FTZ R19, R11, R14 ;  /* 0x0000000e0b137221 */ /* 0x002fe20000010000 */
[----:B------:R-:W-:Y:S02]  /*1500*/  MOV R17, 0x1f ;  /* 0x0000001f00117802 */ /* 0x000fe40000000f00 */
[----:B------:R-:W-:Y:S02]  /*1510*/  MOV R14, 0xffffffff ;  /* 0xffffffff000e7802 */ /* 0x000fe40000000f00 */
[----:B------:R-:W-:Y:S02]  /*1520*/  MOV R8, 0x1540 ;  /* 0x0000154000087802 */ /* 0x000fe40000000f00 */
[----:B------:R-:W-:Y:S05]  /*1530*/  CALL.REL.NOINC `($__internal_7_$__cuda_sm70_shflsync_bfly_p) ;  /* 0x0000034000007944 */ /* 0x000fea0003c00000 */
[----:B0-----:R-:W-:Y:S01]  /*1540*/  HFMA2.MMA R17, -RZ, RZ, 0, 1.847743988037109375e-06 ;  /* 0x0000001fff117435 */ /* 0x001fe200000001ff */
[----:B-1----:R-:W-:Y:S01]  /*1550*/  FADD.FTZ R19, R19, R14 ;  /* 0x0000000e13137221 */ /* 0x002fe20000010000 */
[----:B------:R-:W-:Y:S01]  /*1560*/  MOV R14, 0xffffffff ;  /* 0xffffffff000e7802 */ /* 0x000fe20000000f00 */
[----:B------:R-:W-:Y:S01]  /*1570*/  IMAD.MOV.U32 R16, RZ, RZ, 0x4 ;  /* 0x00000004ff107424 */ /* 0x000fe200078e00ff */
[----:B------:R-:W-:-:S02]  /*1580*/  MOV R8, 0x15a0 ;  /* 0x000015a000087802 */ /* 0x000fc40000000f00 */
[----:B------:R-:W-:Y:S05]  /*1590*/  CALL.REL.NOINC `($__internal_7_$__cuda_sm70_shflsync_bfly_p) ;  /* 0x000002e000007944 */ /* 0x000fea0003c00000 */
[----:B0-----:R-:W-:Y:S01]  /*15a0*/  HFMA2.MMA R16, -RZ, RZ, 0, 4.76837158203125e-07 ;  /* 0x00000008ff107435 */ /* 0x001fe200000001ff */
[----:B-1----:R-:W-:Y:S01]  /*15b0*/  FADD.FTZ R19, R19, R14 ;  /* 0x0000000e13137221 */ /* 0x002fe20000010000 */
[----:B------:R-:W-:Y:S01]  /*15c0*/  MOV R14, 0xffffffff ;  /* 0xffffffff000e7802 */ /* 0x000fe20000000f00 */
[----:B------:R-:W-:Y:S01]  /*15d0*/  IMAD.MOV.U32 R17, RZ, RZ, 0x1f ;  /* 0x0000001fff117424 */ /* 0x000fe200078e00ff */
[----:B------:R-:W-:-:S02]  /*15e0*/  MOV R8, 0x1600 ;  /* 0x0000160000087802 */ /* 0x000fc40000000f00 */
        /* <DEDUP_REMOVED lines=33> */
[----:B0-----:R-:W-:Y:S01]  /*1800*/  HFMA2.MMA R17, -RZ, RZ, 0, 1.847743988037109375e-06 ;  /* 0x0000001fff117435 */ /* 0x001fe200000001ff */
[----:B-1----:R-:W-:Y:S01]  /*1810*/  FADD.FTZ R19, R19, R14 ;  /* 0x0000000e13137221 */ /* 0x002fe20000010000 */
[----:B------:R-:W-:Y:S01]  /*1820*/  MOV R14, 0xffffffff ;  /* 0xffffffff000e7802 */ /* 0x000fe20000000f00 */
[----:B------:R-:W-:Y:S01]  /*1830*/  IMAD.MOV.U32 R16, RZ, RZ, 0x10 ;  /* 0x00000010ff107424 */ /* 0x000fe200078e00ff */
[----:B------:R-:W-:Y:S02]  /*1840*/  MOV R8, 0x1860 ;  /* 0x0000186000087802 */ /* 0x000fe40000000f00 */
[----:B------:R-:W-:Y:S05]  /*1850*/  CALL.REL.NOINC `($__internal_7_$__cuda_sm70_shflsync_bfly_p) ;  /* 0x0000002000007944 */ /* 0x000fea0003c00000 */
[----:B-1----:R-:W-:Y:S01]  /*1860*/  MOV R8, R14 ;  /* 0x0000000e00087202 */ /* 0x002fe20000000f00 */
[----:B0-----:R-:W-:Y:S05]  /*1870*/  BRA `(.L_x_166) ;  /* 0xfffff54000007947 */ /* 0x001fea000383ffff */
        .weak           $__internal_7_$__cuda_sm70_shflsync_bfly_p
        .type           $__internal_7_$__cuda_sm70_shflsync_bfly_p,@function
        .size           $__internal_7_$__cuda_sm70_shflsync_bfly_p,(.L_x_2545 - $__internal_7_$__cuda_sm70_shflsync_bfly_p)
$__internal_7_$__cuda_sm70_shflsync_bfly_p:
[----:B------:R-:W-:Y:S01]  /*1880*/  HFMA2.MMA R9, -RZ, RZ, 0, 0 ;  /* 0x00000000ff097435 */ /* 0x000fe200000001ff */
[----:B------:R-:W-:Y:S04]  /*1890*/  WARPSYNC R14 ;  /* 0x0000000e00007348 */ /* 0x000fe80003800000 */
[----:B------:R0:W1:Y:S01]  /*18a0*/  SHFL.BFLY PT, R14, R19, R16, R17 ;  /* 0x0c000010130e7389 */ /* 0x00006200000e0011 */
[----:B------:R-:W-:Y:S05]  /*18b0*/  RET.REL.NODEC R8 `(_ZN10layer_norm40ln_parallel_residual_bwd_finalize_kernelINS_22Kernel_traits_finalizeILj1024E13__nv_bfloat16S2_S2_S2_fjLb0ELj1024ELj4ENS_18Kernel_traits_baseILj1024ES2_S2_S2_S2_fjLj1024EEEEELb0EEEvNS_9BwdParamsE) ;  /* 0xffffe74008007950 */ /* 0x000fea0003c3ffff */
.L_x_167:
        /* <DEDUP_REMOVED lines=12> */
.L_x_2545:


//--------------------- .text._ZN10layer_norm31ln_parallel_residual_bwd_kernelINS_13Kernel_traitsI13__nv_bfloat16S2_S2_S2_fjLj1024ELj1ELj4ELj1ELj16ENS_18Kernel_traits_baseILj1024ES2_S2_S2_S2_fjLj128EEEEELb1ELb1ELb0EEEvNS_9BwdParamsE --------------------------
	.section	.text._ZN10layer_norm31ln_parallel_residual_bwd_kernelINS_13Kernel_traitsI13__nv_bfloat16S2_S2_S2_fjLj1024ELj1ELj4ELj1ELj16ENS_18Kernel_traits_baseILj1024ES2_S2_S2_S2_fjLj128EEEEELb1ELb1ELb0EEEvNS_9BwdParamsE,"ax",@progbits
	.sectioninfo	@"SHI_REGISTERS=235"
	.align	128
        .global         _ZN10layer_norm31ln_parallel_residual_bwd_kernelINS_13Kernel_traitsI13__nv_bfloat16S2_S2_S2_fjLj1024ELj1ELj4ELj1ELj16ENS_18Kernel_traits_baseILj1024ES2_S2_S2_S2_fjLj128EEEEELb1ELb1ELb0EEEvNS_9BwdParamsE
        .type           _ZN10layer_norm31ln_parallel_residual_bwd_kernelINS_13Kernel_traitsI13__nv_bfloat16S2_S2_S2_fjLj1024ELj1ELj4ELj1ELj16ENS_18Kernel_traits_baseILj1024ES2_S2_S2_S2_fjLj128EEEEELb1ELb1ELb0EEEvNS_9BwdParamsE,@function
        .size           _ZN10layer_norm31ln_parallel_residual_bwd_kernelINS_13Kernel_traitsI13__nv_bfloat16S2_S2_S2_fjLj1024ELj1ELj4ELj1ELj16ENS_18Kernel_traits_baseILj1024ES2_S2_S2_S2_fjLj128EEEEELb1ELb1ELb0EEEvNS_9BwdParamsE,(.L_x_2546 - _ZN10layer_norm31ln_parallel_residual_bwd_kernelINS_13Kernel_traitsI13__nv_bfloat16S2_S2_S2_fjLj1024ELj1ELj4ELj1ELj16ENS_18Kernel_traits_baseILj1024ES2_S2_S2_S2_fjLj128EEEEELb1ELb1ELb0EEEvNS_9BwdParamsE)
        .other          _ZN10layer_norm31ln_parallel_residual_bwd_kernelINS_13Kernel_traitsI13__nv_bfloat16S2_S2_S2_fjLj1024ELj1ELj4ELj1ELj16ENS_18Kernel_traits_baseILj1024ES2_S2_S2_S2_fjLj128EEEEELb1ELb1ELb0EEEvNS_9BwdParamsE,@"STO_CUDA_ENTRY STV_DEFAULT"
_ZN10layer_norm31ln_parallel_residual_bwd_kernelINS_13Kernel_traitsI13__nv_bfloat16S2_S2_S2_fjLj1024ELj1ELj4ELj1ELj16ENS_18Kernel_traits_baseILj1024ES2_S2_S2_S2_fjLj128EEEEELb1ELb1ELb0EEEvNS_9BwdParamsE:
.text._ZN10layer_norm31ln_parallel_residual_bwd_kernelINS_13Kernel_traitsI13__nv_bfloat16S2_S2_S2_fjLj1024ELj1ELj4ELj1ELj16ENS_18Kernel_traits_baseILj1024ES2_S2_S2_S2_fjLj128EEEEELb1ELb1ELb0EEEvNS_9BwdParamsE:
[----:B------:R-:W-:Y:S02]  /*0000*/  IMAD.MOV.U32 R1, RZ, RZ, c[0x0][0x28] ;  /* 0x00000a00ff017624 */ /* 0x000fe400078e00ff */
[----:B------:R-:W0:Y:S01]  /*0010*/  S2R R36, SR_TID.X ;  /* 0x0000000000247919 */ /* 0x000e220000002100 */
[----:B------:R-:W-:Y:S01]  /*0020*/  IMAD.MOV.U32 R0, RZ, RZ, c[0x0][0x168] ;  /* 0x00005a00ff007624 */ /* 0x000fe200078e00ff */
[----:B------:R-:W-:-:S04]  /*0030*/  ULDC.64 UR4, c[0x0][0x118] ;  /* 0x0000460000047ab9 */ /* 0x000fc80000000a00 */
        /* <DEDUP_REMOVED lines=10> */
[----:B------:R-:W-:Y:S02]  /*00e0*/  @P3 IMAD.MOV.U32 R7, RZ, RZ, 0x10 ;  /* 0x00000010ff073424 */ /* 0x000fe400078e00ff */
        /* <DEDUP_REMOVED lines=17> */
[----:B------:R-:W-:Y:S02]  /*0200*/  CS2R R46, SRZ ;  /* 0x00000000002e7805 */ /* 0x000fe4000001ff00 */
[----:B-1----:R-:W-:-:S05]  /*0210*/  IMAD R10, R11, 0x4, R0 ;  /* 0x000000040b0a7824 */ /* 0x002fca00078e0200 */
        /* <DEDUP_REMOVED lines=33> */
[--C-:B-----5:R-:W-:Y:S01]  /*0430*/  PRMT R35, RZ, 0x5410, R12.reuse ;  /* 0x00005410ff237816 */ /* 0x120fe2000000000c */
[----:B------:R-:W-:Y:S01]  /*0440*/  IMAD.MOV.U32 R45, RZ, RZ, RZ ;  /* 0x000000ffff2d7224 */ /* 0x000fe200078e00ff */
[----:B------:R-:W-:-:S02]  /*0450*/  PRMT R34, RZ, 0x7610, R12 ;  /* 0x00007610ff227816 */ /* 0x000fc4000000000c */
[--C-:B------:R-:W-:Y:S02]  /*0460*/  PRMT R33, RZ, 0x5410, R13.reuse ;  /* 0x00005410ff217816 */ /* 0x100fe4000000000d */
[----:B------:R-:W-:Y:S02]  /*0470*/  PRMT R32, RZ, 0x7610, R13 ;  /* 0x00007610ff207816 */ /* 0x000fe4000000000d */
[--C-:B------:R-:W-:Y:S02]  /*0480*/  PRMT R31, RZ, 0x5410, R14.reuse ;  /* 0x00005410ff1f7816 */ /* 0x100fe4000000000e */
[----:B------:R-:W-:Y:S02]  /*0490*/  PRMT R30, RZ, 0x7610, R14 ;  /* 0x00007610ff1e7816 */ /* 0x000fe4000000000e */
[--C-:B------:R-:W-:Y:S02]  /*04a0*/  PRMT R29, RZ, 0x5410, R15.reuse ;  /* 0x00005410ff1d7816 */ /* 0x100fe4000000000f */
        /* <DEDUP_REMOVED lines=24> */
[----:B0-----:R-:W-:-:S02]  /*0630*/  PRMT R2, RZ, 0x7610, R43 ;  /* 0x00007610ff027816 */ /* 0x001fc4000000002b */
.L_x_188:
[----:B------:R-:W-:-:S04]  /*0640*/  IMAD.MOV.U32 R129, RZ, RZ, 0x4 ;  /* 0x00000004ff817424 */ /* 0x000fc800078e00ff */
[----:B------:R-:W-:-:S06]  /*0650*/  IMAD.WIDE R130, R10, R129, c[0x0][0x1a0] ;  /* 0x000068000a827625 */ /* 0x000fcc00078e0281 */
[----:B------:R-:W2:Y:S01]  /*0660*/  LDG.E R130, [R130.64] ;  /* 0x0000000482827981 */ /* 0x000ea2000c1e1900 */
[C---:B------:R-:W-:Y:S02]  /*0670*/  IMAD R0, R10.reuse, c[0x0][0x168], RZ ;  /* 0x00005a000a007a24 */ /* 0x040fe400078e02ff */
[----:B------:R-:W-:-:S03]  /*0680*/  IMAD.WIDE R128, R10, R129, c[0x0][0x1a8] ;  /* 0x00006a000a807625 */ /* 0x000fc600078e0281 */
[----:B------:R-:W-:Y:S01]  /*0690*/  SHF.R.S32.HI R133, RZ, 0x1f, R0 ;  /* 0x0000001fff857819 */ /* 0x000fe20000011400 */
[----:B------:R-:W-:Y:S01]  /*06a0*/  BSSY B1, `(.L_x_170) ;  /* 0x000006a000017945 */ /* 0x000fe20003800000 */
[----:B------:R-:W-:Y:S01]  /*06b0*/  ISETP.NE.AND P0, PT, R25, RZ, PT ;  /* 0x000000ff1900720c */ /* 0x000fe20003f05270 */
[----:B------:R0:W5:Y:S01]  /*06c0*/  LDG.E R37, [R128.64] ;  /* 0x0000000480257981 */ /* 0x000162000c1e1900 */
[----:B------:R-:W-:Y:S01]  /*06d0*/  LEA.HI R0, R133, R0, RZ, 0x3 ;  /* 0x0000000085007211 */ /* 0x000fe200078f18ff */
[----:B------:R-:W-:Y:S01]  /*06e0*/  IMAD.MOV.U32 R215, RZ, RZ, RZ ;  /* 0x000000ffffd77224 */ /* 0x000fe200078e00ff */
[----:B------:R-:W-:Y:S01]  /*06f0*/  LOP3.LUT R133, R36, 0x1f, RZ, 0xc0, !PT ;  /* 0x0000001f24857812 */ /* 0x000fe200078ec0ff */
[----:B------:R-:W-:-:S03]  /*0700*/  IMAD.MOV.U32 R216, RZ, RZ, RZ ;  /* 0x000000ffffd87224 */ /* 0x000fc600078e00ff */
[----:B------:R-:W-:Y:S02]  /*0710*/  LEA.HI.SX32 R0, R0, R133, 0x1d ;  /* 0x0000008500007211 */ /* 0x000fe400078feaff */
[----:B0-----:R-:W-:Y:S02]  /*0720*/  P2R R128, PR, RZ, 0x1 ;  /* 0x00000001ff807803 */ /* 0x001fe40000000000 */
[----:B------:R-:W-:Y:S02]  /*0730*/  MOV R217, R0 ;  /* 0x0000000000d97202 */ /* 0x000fe40000000f00 */
[----:B--2---:R-:W-:Y:S01]  /*0740*/  FSEL R213, R130, RZ, !P0 ;  /* 0x000000ff82d57208 */ /* 0x004fe20004000000 */
[----:B------:R-:W-:Y:S05]  /*0750*/  @!P2 BRA `(.L_x_171) ;  /* 0x000005e00000a947 */ /* 0x000fea0003800000 */
[----:B------:R-:W-:Y:S01]  /*0760*/  LEA R132, P0, R0, c[0x0][0x188], 0x4 ;  /* 0x0000620000847a11 */ /* 0x000fe200078020ff */
[----:B------:R-:W-:-:S03]  /*0770*/  IMAD.MOV.U32 R129, RZ, RZ, 0x10 ;  /* 0x00000010ff817424 */ /* 0x000fc600078e00ff */
[C---:B------:R-:W-:Y:S01]  /*0780*/  LEA.HI.X R133, R0.reuse, c[0x0][0x18c], RZ, 0x4, P0 ;  /* 0x0000630000857a11 */ /* 0x040fe200000f24ff */
[----:B------:R-:W-:-:S05]  /*0790*/  IMAD.WIDE.U32 R128, R0, R129, c[0x0][0x208] ;  /* 0x0000820000807625 */ /* 0x000fca00078e0081 */
[----:B------:R-:W2:Y:S04]  /*07a0*/  LDG.E.128 R132, [R132.64] ;  /* 0x0000000484847981 */ /* 0x000ea8000c1e1d00 */
[----:B------:R-:W3:Y:S01]  /*07b0*/  LDG.E.128 R128, [R128.64] ;  /* 0x0000000480807981 */ /* 0x000ee2000c1e1d00 */
[C---:B------:R-:W-:Y:S01]  /*07c0*/  IMAD.SHL.U32 R140, R0.reuse, 0x8, RZ ;  /* 0x00000008008c7824 */ /* 0x040fe200078e00ff */
[----:B------:R-:W-:Y:S02]  /*07d0*/  SHF.L.U64.HI R38, R0, 0x3, RZ ;  /* 0x0000000300267819 */ /* 0x000fe400000102ff */
[----:B------:R-:W-:Y:S02]  /*07e0*/  ISETP.NE.U32.AND P0, PT, RZ, c[0x0][0x250], PT ;  /* 0x00009400ff007a0c */ /* 0x000fe40003f05070 */
[----:B------:R-:W-:-:S02]  /*07f0*/  IADD3 R150, P1, R140, c[0x0][0x190], RZ ;  /* 0x000064008c967a10 */ /* 0x000fc40007f3e0ff */
[----:B------:R-:W-:Y:S02]  /*0800*/  ISETP.NE.AND.EX P0, PT, RZ, c[0x0][0x254], PT, P0 ;  /* 0x00009500ff007a0c */ /* 0x000fe40003f05300 */
[----:B------:R-:W-:-:S06]  /*0810*/  IADD3.X R151, R38, c[0x0][0x194], RZ, P1, !PT ;  /* 0x0000650026977a10 */ /* 0x000fcc0000ffe4ff */
[----:B------:R-:W5:Y:S05]  /*0820*/  LDG.E.64 R150, [R150.64] ;  /* 0x0000000496967981 */ /* 0x000f6a000c1e1b00 */
[----:B------:R-:W-:-:S04]  /*0830*/  @P0 IADD3 R140, P1, R140, c[0x0][0x198], RZ ;  /* 0x000066008c8c0a10 */ /* 0x000fc80007f3e0ff */
[----:B------:R-:W-:Y:S02]  /*0840*/  @P0 IADD3.X R141, R38, c[0x0][0x19c], RZ, P1, !PT ;  /* 0x00006700268d0a10 */ /* 0x000fe40000ffe4ff */
[----:B------:R-:W-:-:S03]  /*0850*/  ISETP.NE.U32.AND P1, PT, RZ, c[0x0][0x218], PT ;  /* 0x00008600ff007a0c */ /* 0x000fc60003f25070 */
[----:B------:R3:W5:Y:S01]  /*0860*/  @P0 LDG.E.64 R152, [R140.64] ;  /* 0x000000048c980981 */ /* 0x000762000c1e1b00 */
[----:B------:R-:W-:-:S13]  /*0870*/  ISETP.NE.AND.EX P1, PT, RZ, c[0x0][0x21c], PT, P1 ;  /* 0x00008700ff007a0c */ /* 0x000fda0003f25310 */
[----:B------:R-:W-:-:S04]  /*0880*/  @P1 LEA R142, P0, R0, c[0x0][0x218], 0x4 ;  /* 0x00008600008e1a11 */ /* 0x000fc800078020ff */
[----:B------:R-:W-:-:S05]  /*0890*/  @P1 LEA.HI.X R143, R0, c[0x0][0x21c], RZ, 0x4, P0 ;  /* 0x00008700008f1a11 */ /* 0x000fca00000f24ff */
[----:B------:R0:W5:Y:S01]  /*08a0*/  @P1 LDG.E.128 R104, [R142.64] ;  /* 0x000000048e681981 */ /* 0x000162000c1e1d00 */
[----:B------:R-:W-:Y:S02]  /*08b0*/  IADD3 R217, R0, 0x20, RZ ;  /* 0x0000002000d97810 */ /* 0x000fe40007ffe0ff */
[--C-:B--2---:R-:W-:Y:S02]  /*08c0*/  PRMT R38, RZ, 0x5410, R132.reuse ;  /* 0x00005410ff267816 */ /* 0x104fe40000000084 */
[--C-:B------:R-:W-:Y:S02]  /*08d0*/  PRMT R138, RZ, 0x5410, R133.reuse ;  /* 0x00005410ff8a7816 */ /* 0x100fe40000000085 */
[----:B------:R-:W-:Y:S01]  /*08e0*/  PRMT R132, RZ, 0x7610, R132 ;  /* 0x00007610ff847816 */ /* 0x000fe20000000084 */
[C---:B------:R-:W-:Y:S01]  /*08f0*/  FADD.FTZ R38, -R213.reuse, R38 ;  /* 0x00000026d5267221 */ /* 0x040fe20000010100 */
[----:B0-----:R-:W-:Y:S01]  /*0900*/  PRMT R142, RZ, 0x7610, R133 ;  /* 0x00007610ff8e7816 */ /* 0x001fe20000000085 */
[C---:B------:R-:W-:Y:S01]  /*0910*/  FADD.FTZ R138, -R213.reuse, R138 ;  /* 0x0000008ad58a7221 */ /* 0x040fe20000010100 */
[----:B---3--:R-:W-:Y:S01]  /*0920*/  PRMT R141, RZ, 0x5410, R128 ;  /* 0x00005410ff8d7816 */ /* 0x008fe20000000080 */
[----:B------:R-:W-:-:S02]  /*0930*/  FADD.FTZ R132, -R213, R132 ;  /* 0x00000084d5847221 */ /* 0x000fc40000010100 */
[----:B-----5:R-:W-:Y:S02]  /*0940*/  FMUL.FTZ R38, R37, R38 ;  /* 0x0000002625267220 */ /* 0x020fe40000410000 */
[----:B------:R-:W-:Y:S01]  /*0950*/  FADD.FTZ R142, -R213, R142 ;  /* 0x0000008ed58e7221 */ /* 0x000fe20000010100 */
[----:B------:R-:W-:Y:S01]  /*0960*/  PRMT R140, RZ, 0x5410, R129 ;  /* 0x00005410ff8c7816 */ /* 0x000fe20000000081 */
[C---:B------:R-:W-:Y:S01]  /*0970*/  FMUL.FTZ R145, R37.reuse, R138 ;  /* 0x0000008a25917220 */ /* 0x040fe20000410000 */
[----:B------:R-:W-:Y:S01]  /*0980*/  PRMT R128, RZ, 0x7610, R128 ;  /* 0x00007610ff807816 */ /* 0x000fe20000000080 */
[----:B------:R-:W-:Y:S01]  /*0990*/  FADD.FTZ R76, R76, R141 ;  /* 0x0000008d4c4c7221 */ /* 0x000fe20000010000 */
[----:B------:R-:W-:Y:S01]  /*09a0*/  PRMT R129, RZ, 0x7610, R129 ;  /* 0x00007610ff817816 */ /* 0x000fe20000000081 */
[----:B------:R-:W-:Y:S02]  /*09b0*/  FMUL.FTZ R136, R37, R132 ;  /* 0x0000008425887220 */ /* 0x000fe40000410000 */
[----:B------:R-:W-:-:S02]  /*09c0*/  FFMA.FTZ R44, R38, R141, R44 ;  /* 0x0000008d262c7223 */ /* 0x000fc4000001002c */
[----:B------:R-:W-:Y:S02]  /*09d0*/  FMUL.FTZ R138, R37, R142 ;  /* 0x0000008e258a7220 */ /* 0x000fe40000410000 */
[----:B------:R-:W-:Y:S02]  /*09e0*/  FMUL.FTZ R141, R35, R141 ;  /* 0x0000008d238d7220 */ /* 0x000fe40000410000 */
[----:B------:R-:W-:Y:S02]  /*09f0*/  FADD.FTZ R77, R77, R128 ;  /* 0x000000804d4d7221 */ /* 0x000fe40000010000 */
[-C--:B------:R-:W-:Y:S02]  /*0a00*/  FFMA.FTZ R45, R136, R128.reuse, R45 ;  /* 0x00000080882d7223 */ /* 0x080fe4000001002d */
[----:B------:R-:W-:Y:S02]  /*0a10*/  FMUL.FTZ R143, R34, R128 ;  /* 0x00000080228f7220 */ /* 0x000fe40000410000 */
[----:B------:R-:W-:-:S02]  /*0a20*/  FADD.FTZ R79, R79, R129 ;  /* 0x000000814f4f7221 */ /* 0x000fc40000010000 */
[-C--:B------:R-:W-:Y:S02]  /*0a30*/  FFMA.FTZ R47, R138, R129.reuse, R47 ;  /* 0x000000818a2f7223 */ /* 0x080fe4000001002f */
[----:B------:R-:W-:Y:S02]  /*0a40*/  FMUL.FTZ R149, R32, R129 ;  /* 0x0000008120957220 */ /* 0x000fe40000410000 */
[----:B------:R-:W-:Y:S02]  /*0a50*/  FADD.FTZ R128, RZ, R141 ;  /* 0x0000008dff807221 */ /* 0x000fe40000010000 */
[----:B------:R-:W-:Y:S01]  /*0a60*/  FFMA.FTZ R129, R38, R141, RZ ;  /* 0x0000008d26817223 */ /* 0x000fe200000100ff */
[--C-:B------:R-:W-:Y:S01]  /*0a70*/  PRMT R146, RZ, 0x5410, R135.reuse ;  /* 0x00005410ff927816 */ /* 0x100fe20000000087 */
[----:B------:R-:W-:Y:S01]  /*0a80*/  FADD.FTZ R78, R78, R140 ;  /* 0x0000008c4e4e7221 */ /* 0x000fe20000010000 */
[----:B------:R-:W-:Y:S01]  /*0a90*/  PRMT R148, RZ, 0x7610, R135 ;  /* 0x00007610ff947816 */ /* 0x000fe20000000087 */
[-C--:B------:R-:W-:Y:S01]  /*0aa0*/  FFMA.FTZ R46, R145, R140.reuse, R46 ;  /* 0x0000008c912e7223 */ /* 0x080fe2000001002e */
[--C-:B------:R-:W-:Y:S01]  /*0ab0*/  PRMT R144, RZ, 0x5410, R134.reuse ;  /* 0x00005410ff907816 */ /* 0x100fe20000000086 */
[----:B------:R-:W-:Y:S01]  /*0ac0*/  FMUL.FTZ R140, R33, R140 ;  /* 0x0000008c218c7220 */ /* 0x000fe20000410000 */
[----:B------:R-:W-:Y:S01]  /*0ad0*/  PRMT R135, RZ, 0x5410, R131 ;  /* 0x00005410ff877816 */ /* 0x000fe20000000083 */
[----:B------:R-:W-:Y:S01]  /*0ae0*/  FFMA.FTZ R129, R136, R143, R129 ;  /* 0x0000008f88817223 */ /* 0x000fe20000010081 */
[----:B------:R-:W-:Y:S01]  /*0af0*/  PRMT R215, RZ, 0x7610, R131 ;  /* 0x00007610ffd77816 */ /* 0x000fe20000000083 */
[----:B------:R-:W-:Y:S01]  /*0b00*/  FADD.FTZ R131, R128, R143 ;  /* 0x0000008f80837221 */ /* 0x000fe20000010000 */
[----:B------:R-:W-:Y:S01]  /*0b10*/  PRMT R134, RZ, 0x7610, R134 ;  /* 0x00007610ff867816 */ /* 0x000fe20000000086 */
[----:B------:R-:W-:Y:S01]  /*0b20*/  FADD.FTZ R144, -R213, R144 ;  /* 0x00000090d5907221 */ /* 0x000fe20000010100 */
[----:B------:R-:W-:Y:S01]  /*0b30*/  PRMT R133, RZ, 0x5410, R130 ;  /* 0x00005410ff857816 */ /* 0x000fe20000000082 */
[----:B------:R-:W-:-:S02]  /*0b40*/  FADD.FTZ R128, R131, R140 ;  /* 0x0000008c83807221 */ /* 0x000fc40000010000 */
[----:B------:R-:W-:Y:S01]  /*0b50*/  FFMA.FTZ R129, R145, R140, R129 ;  /* 0x0000008c91817223 */ /* 0x000fe20000010081 */
[----:B------:R-:W-:Y:S01]  /*0b60*/  PRMT R130, RZ, 0x7610, R130 ;  /* 0x00007610ff827816 */ /* 0x000fe20000000082 */
[----:B------:R-:W-:Y:S02]  /*0b70*/  FMUL.FTZ R147, R37, R144 ;  /* 0x0000009025937220 */ /* 0x000fe40000410000 */
[----:B------:R-:W-:Y:S02]  /*0b80*/  FMUL.FTZ R142, R31, R133 ;  /* 0x000000851f8e7220 */ /* 0x000fe40000410000 */
[----:B------:R-:W-:Y:S02]  /*0b90*/  FADD.FTZ R134, -R213, R134 ;  /* 0x00000086d5867221 */ /* 0x000fe40000010100 */
[----:B------:R-:W-:Y:S02]  /*0ba0*/  FADD.FTZ R131, R128, R149 ;  /* 0x0000009580837221 */ /* 0x000fe40000010000 */
[----:B------:R-:W-:-:S02]  /*0bb0*/  FFMA.FTZ R129, R138, R149, R129 ;  /* 0x000000958a817223 */ /* 0x000fc40000010081 */
[----:B------:R-:W-:Y:S02]  /*0bc0*/  FADD.FTZ R146, -R213, R146 ;  /* 0x00000092d5927221 */ /* 0x000fe40000010100 */
[----:B------:R-:W-:Y:S02]  /*0bd0*/  FMUL.FTZ R144, R37, R134 ;  /* 0x0000008625907220 */ /* 0x000fe40000410000 */
[----:B------:R-:W-:Y:S02]  /*0be0*/  FMUL.FTZ R167, R30, R130 ;  /* 0x000000821ea77220 */ /* 0x000fe40000410000 */
        /* <DEDUP_REMOVED lines=21> */
.L_x_171:
[----:B------:R-:W-:Y:S05]  /*0d40*/  BSYNC B1 ;  /* 0x0000000000017941 */ /* 0x000fea0003800000 */
.L_x_170:
        /* <DEDUP_REMOVED lines=25> */
[----:B------:R-:W-:-:S03]  /*0ee0*/  PRMT R132, RZ, 0x7610, R132 ;  /* 0x00007610ff847816 */ /* 0x000fc60000000084 */
[C---:B------:R-:W-:Y:S01]  /*0ef0*/  FADD.FTZ R168, -R213.reuse, R168 ;  /* 0x000000a8d5a87221 */ /* 0x040fe20000010100 */
[----:B------:R-:W-:Y:S01]  /*0f00*/  PRMT R176, RZ, 0x5410, R134 ;  /* 0x00005410ffb07816 */ /* 0x000fe20000000086 */
[----:B------:R-:W-:Y:S01]  /*0f10*/  FADD.FTZ R132, -R213, R132 ;  /* 0x00000084d5847221 */ /* 0x000fe20000010100 */
[----:B---3--:R-:W-:Y:S01]  /*0f20*/  PRMT R170, RZ, 0x5410, R128 ;  /* 0x00005410ffaa7816 */ /* 0x008fe20000000080 */
[C---:B-----5:R-:W-:Y:S01]  /*0f30*/  FMUL.FTZ R39, R37.reuse, R168 ;  /* 0x000000a825277220 */ /* 0x060fe20000410000 */
[--C-:B0-----:R-:W-:Y:S01]  /*0f40*/  PRMT R172, RZ, 0x5410, R133.reuse ;  /* 0x00005410ffac7816 */ /* 0x101fe20000000085 */
[----:B------:R-:W-:Y:S01]  /*0f50*/  FMUL.FTZ R168, R37, R132 ;  /* 0x0000008425a87220 */ /* 0x000fe20000410000 */
[----:B------:R-:W-:Y:S01]  /*0f60*/  PRMT R174, RZ, 0x7610, R133 ;  /* 0x00007610ffae7816 */ /* 0x000fe20000000085 */
[----:B------:R-:W-:Y:S01]  /*0f70*/  FADD.FTZ R84, R84, R170 ;  /* 0x000000aa54547221 */ /* 0x000fe20000010000 */
[----:B------:R-:W-:Y:S01]  /*0f80*/  PRMT R128, RZ, 0x7610, R128 ;  /* 0x00007610ff807816 */ /* 0x000fe20000000080 */
[-C--:B------:R-:W-:Y:S01]  /*0f90*/  FFMA.FTZ R52, R39, R170.reuse, R52 ;  /* 0x000000aa27347223 */ /* 0x080fe20000010034 */
[----:B------:R-:W-:Y:S01]  /*0fa0*/  PRMT R178, RZ, 0x7610, R134 ;  /* 0x00007610ffb27816 */ /* 0x000fe20000000086 */
[----:B------:R-:W-:Y:S01]  /*0fb0*/  FADD.FTZ R176, -R213, R176 ;  /* 0x000000b0d5b07221 */ /* 0x000fe20000010100 */
[--C-:B------:R-:W-:Y:S01]  /*0fc0*/  PRMT R133, RZ, 0x5410, R129.reuse ;  /* 0x00005410ff857816 */ /* 0x100fe20000000081 */
[----:B------:R-:W-:Y:S01]  /*0fd0*/  FMUL.FTZ R170, R27, R170 ;  /* 0x000000aa1baa7220 */ /* 0x000fe20000410000 */
[----:B------:R-:W-:Y:S01]  /*0fe0*/  PRMT R134, RZ, 0x7610, R129 ;  /* 0x00007610ff867816 */ /* 0x000fe20000000081 */
[----:B------:R-:W-:Y:S01]  /*0ff0*/  FADD.FTZ R172, -R213, R172 ;  /* 0x000000acd5ac7221 */ /* 0x000fe20000010100 */
[----:B------:R-:W-:Y:S01]  /*1000*/  PRMT R129, RZ, 0x5410, R130 ;  /* 0x00005410ff817816 */ /* 0x000fe20000000082 */
[----:B------:R-:W-:-:S02]  /*1010*/  FADD.FTZ R85, R85, R128 ;  /* 0x0000008055557221 */ /* 0x000fc40000010000 */
[-C--:B------:R-:W-:Y:S02]  /*1020*/  FFMA.FTZ R53, R168, R128.reuse, R53 ;  /* 0x00000080a8357223 */ /* 0x080fe40000010035 */
[----:B------:R-:W-:Y:S02]  /*1030*/  FMUL.FTZ R171, R26, R128 ;  /* 0x000000801aab7220 */ /* 0x000fe40000410000 */
[----:B------:R-:W-:Y:S02]  /*1040*/  FADD.FTZ R174, -R213, R174 ;  /* 0x000000aed5ae7221 */ /* 0x000fe40000010100 */
[----:B------:R-:W-:Y:S02]  /*1050*/  FMUL.FTZ R175, R37, R176 ;  /* 0x000000b025af7220 */ /* 0x000fe40000410000 */
[----:B------:R-:W-:Y:S02]  /*1060*/  FADD.FTZ R128, R215, R170 ;  /* 0x000000aad7807221 */ /* 0x000fe40000010000 */
[----:B------:R-:W-:-:S02]  /*1070*/  FFMA.FTZ R216, R39, R170, R216 ;  /* 0x000000aa27d87223 */ /* 0x000fc400000100d8 */
[C---:B------:R-:W-:Y:S02]  /*1080*/  FMUL.FTZ R173, R37.reuse, R172 ;  /* 0x000000ac25ad7220 */ /* 0x040fe40000410000 */
[----:B------:R-:W-:Y:S02]  /*1090*/  FMUL.FTZ R172, R37, R174 ;  /* 0x000000ae25ac7220 */ /* 0x000fe40000410000 */
[----:B------:R-:W-:Y:S02]  /*10a0*/  FADD.FTZ R88, R88, R129 ;  /* 0x0000008158587221 */ /* 0x000fe40000010000 */
[-C--:B------:R-:W-:Y:S02]  /*10b0*/  FFMA.FTZ R56, R175, R129.reuse, R56 ;  /* 0x00000081af387223 */ /* 0x080fe40000010038 */
[----:B------:R-:W-:Y:S02]  /*10c0*/  FMUL.FTZ R176, R22, R129 ;  /* 0x0000008116b07220 */ /* 0x000fe40000410000 */
[----:B------:R-:W-:-:S02]  /*10d0*/  FMUL.FTZ R174, R24, R133 ;  /* 0x0000008518ae7220 */ /* 0x000fc40000410000 */
[----:B------:R-:W-:Y:S02]  /*10e0*/  FADD.FTZ R129, R128, R171 ;  /* 0x000000ab80817221 */ /* 0x000fe40000010000 */
[----:B------:R-:W-:Y:S02]  /*10f0*/  FFMA.FTZ R216, R168, R171, R216 ;  /* 0x000000aba8d87223 */ /* 0x000fe400000100d8 */
[----:B------:R-:W-:Y:S02]  /*1100*/  FMUL.FTZ R177, R23, R134 ;  /* 0x0000008617b17220 */ /* 0x000fe40000410000 */
[----:B------:R-:W-:Y:S02]  /*1110*/  FADD.FTZ R128, R129, R174 ;  /* 0x000000ae81807221 */ /* 0x000fe40000010000 */
[----:B------:R-:W-:Y:S01]  /*1120*/  FFMA.FTZ R216, R173, R174, R216 ;  /* 0x000000aeadd87223 */ /* 0x000fe200000100d8 */
[----:B------:R-:W-:Y:S01]  /*1130*/  PRMT R180, RZ, 0x5410, R135 ;  /* 0x00005410ffb47816 */ /* 0x000fe20000000087 */
[----:B------:R-:W-:Y:S01]  /*1140*/  FADD.FTZ R178, -R213, R178 ;  /* 0x000000b2d5b27221 */ /* 0x000fe20000010100 */
[----:B------:R-:W-:Y:S01]  /*1150*/  PRMT R130, RZ, 0x7610, R130 ;  /* 0x00007610ff827816 */ /* 0x000fe20000000082 */
[----:B------:R-:W-:-:S02]  /*1160*/  FADD.FTZ R129, R128, R177 ;  /* 0x000000b180817221 */ /* 0x000fc40000010000 */
[----:B------:R-:W-:Y:S01]  /*1170*/  FFMA.FTZ R216, R172, R177, R216 ;  /* 0x000000b1acd87223 */ /* 0x000fe200000100d8 */
[----:B------:R-:W-:Y:S01]  /*1180*/  PRMT R182, RZ, 0x7610, R135 ;  /* 0x00007610ffb67816 */ /* 0x000fe20000000087 */
[----:B------:R-:W-:Y:S01]  /*1190*/  FMUL.FTZ R178, R37, R178 ;  /* 0x000000b225b27220 */ /* 0x000fe20000410000 */
[--C-:B------:R-:W-:Y:S01]  /*11a0*/  PRMT R135, RZ, 0x5410, R131.reuse ;  /* 0x00005410ff877816 */ /* 0x100fe20000000083 */
[----:B------:R-:W-:Y:S02]  /*11b0*/  FADD.FTZ R180, -R213, R180 ;  /* 0x000000b4d5b47221 */ /* 0x000fe40000010100 */
[----:B------:R-:W-:Y:S02]  /*11c0*/  FMUL.FTZ R179, R21, R130 ;  /* 0x0000008215b37220 */ /* 0x000fe40000410000 */
[----:B------:R-:W-:Y:S02]  /*11d0*/  FADD.FTZ R128, R129, R176 ;  /* 0x000000b081807221 */ /* 0x000fe40000010000 */
[----:B------:R-:W-:Y:S01]  /*11e0*/  FFMA.FTZ R216, R175, R176, R216 ;  /* 0x000000b0afd87223 */ /* 0x000fe200000100d8 */
[----:B------:R-:W-:Y:S01]  /*11f0*/  PRMT R218, RZ, 0x7610, R131 ;  /* 0x00007610ffda7816 */ /* 0x000fe20000000083 */
[----:B------:R-:W-:-:S02]  /*1200*/  FADD.FTZ R89, R89, R130 ;  /* 0x0000008259597221 */ /* 0x000fc40000010000 */
[----:B------:R-:W-:Y:S02]  /*1210*/  FFMA.FTZ R57, R178, R130, R57 ;  /* 0x00000082b2397223 */ /* 0x000fe40000010039 */
[----:B------:R-:W-:Y:S02]  /*1220*/  FMUL.FTZ R181, R37, R180 ;  /* 0x000000b425b57220 */ /* 0x000fe40000410000 */
[----:B------:R-:W-:Y:S02]  /*1230*/  FMUL.FTZ R180, R20, R135 ;  /* 0x0000008714b47220 */ /* 0x000fe40000410000 */
[----:B------:R-:W-:Y:S02]  /*1240*/  FADD.FTZ R130, -R213, R182 ;  /* 0x000000b6d5827221 */ /* 0x000fe40000010100 */
        /* <DEDUP_REMOVED lines=16> */
.L_x_173:
[----:B------:R-:W-:Y:S05]  /*1350*/  BSYNC B1 ;  /* 0x0000000000017941 */ /* 0x000fea0003800000 */
.L_x_172:
        /* <DEDUP_REMOVED lines=8> */
[C---:B------:R-:W-:Y:S02]  /*13e0*/  SHF.L.U32 R184, R217.reuse, 0x3, RZ ;  /* 0x00000003d9b87819 */ /* 0x040fe400000006ff */
[----:B------:R-:W-:Y:S02]  /*13f0*/  SHF.L.U64.HI R137, R217, 0x3, RZ ;  /* 0x00000003d9897819 */ /* 0x000fe400000102ff */
[----:B------:R-:W-:Y:S02]  /*1400*/  IADD3 R160, P1, R184, c[0x0][0x190], RZ ;  /* 0x00006400b8a07a10 */ /* 0x000fe40007f3e0ff */
[----:B------:R-:W-:-:S02]  /*1410*/  ISETP.NE.U32.AND P0, PT, RZ, c[0x0][0x250], PT ;  /* 0x00009400ff007a0c */ /* 0x000fc40003f05070 */
[----:B------:R-:W-:Y:S02]  /*1420*/  IADD3.X R161, R137, c[0x0][0x194], RZ, P1, !PT ;  /* 0x0000650089a17a10 */ /* 0x000fe40000ffe4ff */
[----:B------:R-:W-:-:S04]  /*1430*/  ISETP.NE.AND.EX P0, PT, RZ, c[0x0][0x254], PT, P0 ;  /* 0x00009500ff007a0c */ /* 0x000fc80003f05300 */
[----:B------:R-:W5:Y:S09]  /*1440*/  LDG.E.64 R160, [R160.64] ;  /* 0x00000004a0a07981 */ /* 0x000f72000c1e1b00 */
        /* <DEDUP_REMOVED lines=10> */
[----:B------:R-:W-:Y:S02]  /*14f0*/  PRMT R128, RZ, 0x7610, R128 ;  /* 0x00007610ff807816 */ /* 0x000fe40000000080 */
[--C-:B------:R-:W-:Y:S02]  /*1500*/  PRMT R188, RZ, 0x5410, R129.reuse ;  /* 0x00005410ffbc7816 */ /* 0x100fe40000000081 */
[----:B------:R-:W-:Y:S01]  /*1510*/  PRMT R190, RZ, 0x7610, R129 ;  /* 0x00007610ffbe7816 */ /* 0x000fe20000000081 */
[C---:B------:R-:W-:Y:S01]  /*1520*/  FADD.FTZ R184, -R213.reuse, R184 ;  /* 0x000000b8d5b87221 */ /* 0x040fe20000010100 */
[----:B---3--:R-:W-:Y:S01]  /*1530*/  PRMT R129, RZ, 0x5410, R132 ;  /* 0x00005410ff817816 */ /* 0x008fe20000000084 */
[----:B------:R-:W-:Y:S01]  /*1540*/  FADD.FTZ R128, -R213, R128 ;  /* 0x00000080d5807221 */ /* 0x000fe20000010100 */
[----:B------:R-:W-:Y:S01]  /*1550*/  PRMT R132, RZ, 0x7610, R132 ;  /* 0x00007610ff847816 */ /* 0x000fe20000000084 */
[----:B-----5:R-:W-:-:S02]  /*1560*/  FMUL.FTZ R137, R37, R184 ;  /* 0x000000b825897220 */ /* 0x020fc40000410000 */
[----:B0-----:R-:W-:Y:S01]  /*1570*/  FMUL.FTZ R186, R18, R129 ;  /* 0x0000008112ba7220 */ /* 0x001fe20000410000 */
[--C-:B------:R-:W-:Y:S01]  /*1580*/  PRMT R196, RZ, 0x5410, R131.reuse ;  /* 0x00005410ffc47816 */ /* 0x100fe20000000083 */
[----:B------:R-:W-:Y:S01]  /*1590*/  FADD.FTZ R188, -R213, R188 ;  /* 0x000000bcd5bc7221 */ /* 0x000fe20000010100 */
[----:B------:R-:W-:Y:S01]  /*15a0*/  PRMT R198, RZ, 0x7610, R131 ;  /* 0x00007610ffc67816 */ /* 0x000fe20000000083 */
[----:B------:R-:W-:Y:S01]  /*15b0*/  FMUL.FTZ R184, R37, R128 ;  /* 0x0000008025b87220 */ /* 0x000fe20000410000 */
[----:B------:R-:W-:Y:S01]  /*15c0*/  PRMT R131, RZ, 0x5410, R133 ;  /* 0x00005410ff837816 */ /* 0x000fe20000000085 */
[----:B------:R-:W-:Y:S02]  /*15d0*/  FADD.FTZ R190, -R213, R190 ;  /* 0x000000bed5be7221 */ /* 0x000fe40000010100 */
[----:B------:R-:W-:Y:S02]  /*15e0*/  FMUL.FTZ R185, R17, R132 ;  /* 0x0000008411b97220 */ /* 0x000fe40000410000 */
[----:B------:R-:W-:-:S02]  /*15f0*/  FADD.FTZ R128, R215, R186 ;  /* 0x000000bad7807221 */ /* 0x000fc40000010000 */
[----:B------:R-:W-:Y:S01]  /*1600*/  FFMA.FTZ R216, R137, R186, R216 ;  /* 0x000000ba89d87223 */ /* 0x000fe200000100d8 */
[--C-:B------:R-:W-:Y:S01]  /*1610*/  PRMT R192, RZ, 0x5410, R130.reuse ;  /* 0x00005410ffc07816 */ /* 0x100fe20000000082 */
[----:B------:R-:W-:Y:S01]  /*1620*/  FMUL.FTZ R187, R37, R188 ;  /* 0x000000bc25bb7220 */ /* 0x000fe20000410000 */
[----:B------:R-:W-:Y:S01]  /*1630*/  PRMT R194, RZ, 0x7610, R130 ;  /* 0x00007610ffc27816 */ /* 0x000fe20000000082 */
[----:B------:R-:W-:Y:S01]  /*1640*/  FADD.FTZ R92, R92, R129 ;  /* 0x000000815c5c7221 */ /* 0x000fe20000010000 */
[----:B------:R-:W-:Y:S01]  /*1650*/  PRMT R130, RZ, 0x7610, R133 ;  /* 0x00007610ff827816 */ /* 0x000fe20000000085 */
[----:B------:R-:W-:Y:S02]  /*1660*/  FFMA.FTZ R60, R137, R129, R60 ;  /* 0x00000081893c7223 */ /* 0x000fe4000001003c */
[----:B------:R-:W-:Y:S02]  /*1670*/  FMUL.FTZ R188, R37, R190 ;  /* 0x000000be25bc7220 */ /* 0x000fe40000410000 */
[----:B------:R-:W-:-:S02]  /*1680*/  FMUL.FTZ R190, R16, R131 ;  /* 0x0000008310be7220 */ /* 0x000fc40000410000 */
[----:B------:R-:W-:Y:S02]  /*1690*/  FADD.FTZ R129, R128, R185 ;  /* 0x000000b980817221 */ /* 0x000fe40000010000 */
[----:B------:R-:W-:Y:S01]  /*16a0*/  FFMA.FTZ R216, R184, R185, R216 ;  /* 0x000000b9b8d87223 */ /* 0x000fe200000100d8 */
[----:B------:R-:W-:Y:S01]  /*16b0*/  PRMT R133, RZ, 0x5410, R134 ;  /* 0x00005410ff857816 */ /* 0x000fe20000000086 */
[----:B------:R-:W-:Y:S02]  /*16c0*/  FADD.FTZ R192, -R213, R192 ;  /* 0x000000c0d5c07221 */ /* 0x000fe40000010100 */
[----:B------:R-:W-:Y:S02]  /*16d0*/  FMUL.FTZ R191, R15, R130 ;  /* 0x000000820fbf7220 */ /* 0x000fe40000410000 */
[----:B------:R-:W-:Y:S02]  /*16e0*/  FADD.FTZ R128, R129, R190 ;  /* 0x000000be81807221 */ /* 0x000fe40000010000 */
[----:B------:R-:W-:Y:S01]  /*16f0*/  FFMA.FTZ R216, R187, R190, R216 ;  /* 0x000000bebbd87223 */ /* 0x000fe200000100d8 */
[----:B------:R-:W-:Y:S01]  /*1700*/  PRMT R134, RZ, 0x7610, R134 ;  /* 0x00007610ff867816 */ /* 0x000fe20000000086 */
[----:B------:R-:W-:-:S02]  /*1710*/  FMUL.FTZ R189, R37, R192 ;  /* 0x000000c025bd7220 */ /* 0x000fc40000410000 */
[----:B------:R-:W-:Y:S02]  /*1720*/  FMUL.FTZ R192, R14, R133 ;  /* 0x000000850ec07220 */ /* 0x000fe40000410000 */
[C---:B------:R-:W-:Y:S02]  /*1730*/  FADD.FTZ R194, -R213.reuse, R194 ;  /* 0x000000c2d5c27221 */ /* 0x040fe40000010100 */
[----:B------:R-:W-:Y:S02]  /*1740*/  FADD.FTZ R129, R128, R191 ;  /* 0x000000bf80817221 */ /* 0x000fe40000010000 */
[----:B------:R-:W-:Y:S01]  /*1750*/  FFMA.FTZ R216, R188, R191, R216 ;  /* 0x000000bfbcd87223 */ /* 0x000fe200000100d8 */
[----:B------:R-:W-:Y:S01]  /*1760*/  PRMT R197, RZ, 0x5410, R135 ;  /* 0x00005410ffc57816 */ /* 0x000fe20000000087 */
[----:B------:R-:W-:Y:S02]  /*1770*/  FADD.FTZ R196, -R213, R196 ;  /* 0x000000c4d5c47221 */ /* 0x000fe40000010100 */
[----:B------:R-:W-:-:S02]  /*1780*/  FMUL.FTZ R194, R37, R194 ;  /* 0x000000c225c27220 */ /* 0x000fc40000410000 */
[----:B------:R-:W-:Y:S02]  /*1790*/  FMUL.FTZ R193, R13, R134 ;  /* 0x000000860dc17220 */ /* 0x000fe40000410000 */
[----:B------:R-:W-:Y:S02]  /*17a0*/  FADD.FTZ R128, R129, R192 ;  /* 0x000000c081807221 */ /* 0x000fe40000010000 */
[----:B------:R-:W-:Y:S01]  /*17b0*/  FFMA.FTZ R216, R189, R192, R216 ;  /* 0x000000c0bdd87223 */ /* 0x000fe200000100d8 */
[----:B------:R-:W-:Y:S01]  /*17c0*/  PRMT R218, RZ, 0x7610, R135 ;  /* 0x00007610ffda7816 */ /* 0x000fe20000000087 */
[----:B------:R-:W-:Y:S02]  /*17d0*/  FMUL.FTZ R195, R37, R196 ;  /* 0x000000c425c37220 */ /* 0x000fe40000410000 */
[----:B------:R-:W-:Y:S02]  /*17e0*/  FMUL.FTZ R196, R12, R197 ;  /* 0x000000c50cc47220 */ /* 0x000fe40000410000 */
[----:B------:R-:W-:-:S02]  /*17f0*/  FADD.FTZ R198, -R213, R198 ;  /* 0x000000c6d5c67221 */ /* 0x000fc40000010100 */
[----:B------:R-:W-:Y:S02]  /*1800*/  FADD.FTZ R129, R128, R193 ;  /* 0x000000c180817221 */ /* 0x000fe40000010000 */
[----:B------:R-:W-:Y:S02]  /*1810*/  FFMA.FTZ R216, R194, R193, R216 ;  /* 0x000000c1c2d87223 */ /* 0x000fe400000100d8 */
        /* <DEDUP_REMOVED lines=20> */
.L_x_175:
[----:B------:R-:W-:Y:S05]  /*1960*/  BSYNC B1 ;  /* 0x0000000000017941 */ /* 0x000fea0003800000 */
.L_x_174:
[----:B------:R-:W-:Y:S01]  /*1970*/  BSSY B1, `(.L_x_176) ;  /* 0x000005f000017945 */ /* 0x000fe20003800000 */
[----:B------:R-:W-:Y:S05]  /*1980*/  @!P5 BRA `(.L_x_177) ;  /* 0x000005d00000d947 */ /* 0x000fea0003800000 */
[----:B------:R-:W-:Y:S01]  /*1990*/  ISETP.NE.U32.AND P0, PT, RZ, c[0x0][0x250], PT ;  /* 0x00009400ff007a0c */ /* 0x000fe20003f05070 */
[C---:B------:R-:W-:Y:S01]  /*19a0*/  IMAD.SHL.U32 R200, R217.reuse, 0x8, RZ ;  /* 0x00000008d9c87824 */ /* 0x040fe200078e00ff */
[----:B------:R-:W-:Y:S02]  /*19b0*/  LEA R128, P1, R217, c[0x0][0x188], 0x4 ;  /* 0x00006200d9807a11 */ /* 0x000fe400078220ff */
[----:B------:R-:W-:-:S02]  /*19c0*/  ISETP.NE.AND.EX P0, PT, RZ, c[0x0][0x254], PT, P0 ;  /* 0x00009500ff007a0c */ /* 0x000fc40003f05300 */
[----:B------:R-:W-:Y:S02]  /*19d0*/  LEA.HI.X R129, R217, c[0x0][0x18c], RZ, 0x4, P1 ;  /* 0x00006300d9817a11 */ /* 0x000fe400008f24ff */
[----:B------:R-:W-:Y:S02]  /*19e0*/  SHF.R.U32.HI R130, RZ, 0x1d, R217 ;  /* 0x0000001dff827819 */ /* 0x000fe400000116d9 */
[----:B------:R-:W-:-:S04]  /*19f0*/  IADD3 R164, P1, R200, c[0x0][0x190], RZ ;  /* 0x00006400c8a47a10 */ /* 0x000fc80007f3e0ff */
[----:B------:R-:W-:-:S03]  /*1a00*/  IADD3.X R165, R130, c[0x0][0x194], RZ, P1, !PT ;  /* 0x0000650082a57a10 */ /* 0x000fc60000ffe4ff */
[----:B------:R-:W-:Y:S01]  /*1a10*/  @P0 IADD3 R200, P1, R200, c[0x0][0x198], RZ ;  /* 0x00006600c8c80a10 */ /* 0x000fe20007f3e0ff */
[----:B------:R-:W-:Y:S02]  /*1a20*/  IMAD.MOV.U32 R132, RZ, RZ, 0x10 ;  /* 0x00000010ff847424 */ /* 0x000fe400078e00ff */
[----:B------:R-:W5:Y:S01]  /*1a30*/  LDG.E.64 R164, [R164.64] ;  /* 0x00000004a4a47981 */ /* 0x000f62000c1e1b00 */
[----:B------:R-:W-:Y:S01]  /*1a40*/  @P0 IADD3.X R201, R130, c[0x0][0x19c], RZ, P1, !PT ;  /* 0x0000670082c90a10 */ /* 0x000fe20000ffe4ff */
[C---:B------:R-:W-:Y:S01]  /*1a50*/  IMAD.WIDE.U32 R132, R217.reuse, R132, c[0x0][0x208] ;  /* 0x00008200d9847625 */ /* 0x040fe200078e0084 */
[----:B------:R-:W-:Y:S01]  /*1a60*/  ISETP.NE.U32.AND P1, PT, RZ, c[0x0][0x218], PT ;  /* 0x00008600ff007a0c */ /* 0x000fe20003f25070 */
[----:B------:R-:W2:Y:S03]  /*1a70*/  LDG.E.128 R128, [R128.64] ;  /* 0x0000000480807981 */ /* 0x000ea6000c1e1d00 */
[----:B------:R-:W-:Y:S01]  /*1a80*/  ISETP.NE.AND.EX P1, PT, RZ, c[0x0][0x21c], PT, P1 ;  /* 0x00008700ff007a0c */ /* 0x000fe20003f25310 */
[----:B------:R-:W3:Y:S04]  /*1a90*/  LDG.E.128 R132, [R132.64] ;  /* 0x0000000484847981 */ /* 0x000ee8000c1e1d00 */
[----:B------:R2:W5:Y:S08]  /*1aa0*/  @P0 LDG.E.64 R162, [R200.64] ;  /* 0x00000004c8a20981 */ /* 0x000570000c1e1b00 */
[----:B------:R-:W-:-:S04]  /*1ab0*/  @P1 LEA R202, P6, R217, c[0x0][0x218], 0x4 ;  /* 0x00008600d9ca1a11 */ /* 0x000fc800078c20ff */
[----:B------:R-:W-:-:S05]  /*1ac0*/  @P1 LEA.HI.X R203, R217, c[0x0][0x21c], RZ, 0x4, P6 ;  /* 0x00008700d9cb1a11 */ /* 0x000fca00030f24ff */
[----:B------:R0:W5:Y:S01]  /*1ad0*/  @P1 LDG.E.128 R40, [R202.64] ;  /* 0x00000004ca281981 */ /* 0x000162000c1e1d00 */
[----:B--2---:R-:W-:Y:S02]  /*1ae0*/  PRMT R200, RZ, 0x5410, R128 ;  /* 0x00005410ffc87816 */ /* 0x004fe40000000080 */
[----:B0-----:R-:W-:Y:S02]  /*1af0*/  PRMT R202, RZ, 0x5410, R129 ;  /* 0x00005410ffca7816 */ /* 0x001fe40000000081 */
[----:B------:R-:W-:Y:S01]  /*1b00*/  PRMT R206, RZ, 0x5410, R130 ;  /* 0x00005410ffce7816 */ /* 0x000fe20000000082 */
[C---:B------:R-:W-:Y:S01]  /*1b10*/  FADD.FTZ R200, -R213.reuse, R200 ;  /* 0x000000c8d5c87221 */ /* 0x040fe20000010100 */
[----:B------:R-:W-:Y:S01]  /*1b20*/  PRMT R210, RZ, 0x7610, R130 ;  /* 0x00007610ffd27816 */ /* 0x000fe20000000082 */
[----:B------:R-:W-:Y:S01]  /*1b30*/  FADD.FTZ R130, -R213, R202 ;  /* 0x000000cad5827221 */ /* 0x000fe20000010100 */
[----:B------:R-:W-:Y:S01]  /*1b40*/  PRMT R128, RZ, 0x7610, R128 ;  /* 0x00007610ff807816 */ /* 0x000fe20000000080 */
[----:B-----5:R-:W-:Y:S01]  /*1b50*/  FMUL.FTZ R139, R37, R200 ;  /* 0x000000c8258b7220 */ /* 0x020fe20000410000 */
[----:B---3--:R-:W-:Y:S01]  /*1b60*/  PRMT R202, RZ, 0x5410, R132 ;  /* 0x00005410ffca7816 */ /* 0x008fe20000000084 */
[C---:B------:R-:W-:Y:S01]  /*1b70*/  FADD.FTZ R208, -R213.reuse, R206 ;  /* 0x000000ced5d07221 */ /* 0x040fe20000010100 */
[----:B------:R-:W-:Y:S01]  /*1b80*/  PRMT R132, RZ, 0x7610, R132 ;  /* 0x00007610ff847816 */ /* 0x000fe20000000084 */
[----:B------:R-:W-:-:S02]  /*1b90*/  FADD.FTZ R128, -R213, R128 ;  /* 0x00000080d5807221 */ /* 0x000fc40000010100 */
[----:B------:R-:W-:Y:S02]  /*1ba0*/  FADD.FTZ R72, R72, R202 ;  /* 0x000000ca48487221 */ /* 0x000fe40000010000 */
[-C--:B------:R-:W-:Y:S01]  /*1bb0*/  FFMA.FTZ R120, R139, R202.reuse, R120 ;  /* 0x000000ca8b787223 */ /* 0x080fe20000010078 */
[----:B------:R-:W-:Y:S01]  /*1bc0*/  PRMT R204, RZ, 0x7610, R129 ;  /* 0x00007610ffcc7816 */ /* 0x000fe20000000081 */
[----:B------:R-:W-:Y:S01]  /*1bd0*/  FMUL.FTZ R202, R9, R202 ;  /* 0x000000ca09ca7220 */ /* 0x000fe20000410000 */
[----:B------:R-:W-:Y:S01]  /*1be0*/  PRMT R206, RZ, 0x5410, R133 ;  /* 0x00005410ffce7816 */ /* 0x000fe20000000085 */
[C---:B------:R-:W-:Y:S01]  /*1bf0*/  FMUL.FTZ R200, R37.reuse, R128 ;  /* 0x0000008025c87220 */ /* 0x040fe20000410000 */
[----:B------:R-:W-:Y:S01]  /*1c00*/  PRMT R129, RZ, 0x5410, R134 ;  /* 0x00005410ff817816 */ /* 0x000fe20000000086 */
[C---:B------:R-:W-:Y:S02]  /*1c10*/  FMUL.FTZ R199, R37.reuse, R130 ;  /* 0x0000008225c77220 */ /* 0x040fe40000410000 */
[----:B------:R-:W-:-:S02]  /*1c20*/  FMUL.FTZ R205, R37, R208 ;  /* 0x000000d025cd7220 */ /* 0x000fc40000410000 */
[----:B------:R-:W-:Y:S02]  /*1c30*/  FMUL.FTZ R201, R8, R132 ;  /* 0x0000008408c97220 */ /* 0x000fe40000410000 */
[----:B------:R-:W-:Y:S02]  /*1c40*/  FADD.FTZ R128, R215, R202 ;  /* 0x000000cad7807221 */ /* 0x000fe40000010000 */
[----:B------:R-:W-:Y:S01]  /*1c50*/  FFMA.FTZ R216, R139, R202, R216 ;  /* 0x000000ca8bd87223 */ /* 0x000fe200000100d8 */
[----:B------:R-:W-:Y:S01]  /*1c60*/  PRMT R133, RZ, 0x7610, R133 ;  /* 0x00007610ff857816 */ /* 0x000fe20000000085 */
[----:B------:R-:W-:Y:S02]  /*1c70*/  FADD.FTZ R74, R74, R206 ;  /* 0x000000ce4a4a7221 */ /* 0x000fe40000010000 */
[----:B------:R-:W-:Y:S02]  /*1c80*/  FFMA.FTZ R122, R199, R206, R122 ;  /* 0x000000cec77a7223 */ /* 0x000fe4000001007a */
[----:B------:R-:W-:-:S02]  /*1c90*/  FADD.FTZ R124, R124, R129 ;  /* 0x000000817c7c7221 */ /* 0x000fc40000010000 */
[-C--:B------:R-:W-:Y:S02]  /*1ca0*/  FFMA.FTZ R100, R205, R129.reuse, R100 ;  /* 0x00000081cd647223 */ /* 0x080fe40000010064 */
        /* <DEDUP_REMOVED lines=15> */
[----:B------:R-:W-:Y:S01]  /*1da0*/  FADD.FTZ R212, -R213, R212 ;  /* 0x000000d4d5d47221 */ /* 0x000fe20000010100 */
[--C-:B------:R-:W-:Y:S01]  /*1db0*/  PRMT R131, RZ, 0x5410, R135.reuse ;  /* 0x00005410ff837816 */ /* 0x100fe20000000087 */
[----:B------:R-:W-:Y:S02]  /*1dc0*/  FMUL.FTZ R210, R37, R210 ;  /* 0x000000d225d27220 */ /* 0x000fe40000410000 */
[----:B------:R-:W-:Y:S02]  /*1dd0*/  FMUL.FTZ R207, R4, R134 ;  /* 0x0000008604cf7220 */ /* 0x000fe40000410000 */
[----:B------:R-:W-:Y:S02]  /*1de0*/  FADD.FTZ R128, R129, R208 ;  /* 0x000000d081807221 */ /* 0x000fe40000010000 */
[----:B------:R-:W-:Y:S01]  /*1df0*/  FFMA.FTZ R216, R205, R208, R216 ;  /* 0x000000d0cdd87223 */ /* 0x000fe200000100d8 */
[----:B------:R-:W-:Y:S01]  /*1e00*/  PRMT R135, RZ, 0x7610, R135 ;  /* 0x00007610ff877816 */ /* 0x000fe20000000087 */
        /* <DEDUP_REMOVED lines=21> */
.L_x_177:
[----:B------:R-:W-:Y:S05]  /*1f60*/  BSYNC B1 ;  /* 0x0000000000017941 */ /* 0x000fea0003800000 */
.L_x_176:
[----:B------:R-:W-:Y:S05]  /*1f70*/  BRA.DIV ~URZ, `(.L_x_178) ;  /* 0x000034727f007947 */ /* 0x000fea000b800000 */
[----:B------:R0:W1:Y:S02]  /*1f80*/  SHFL.BFLY PT, R130, R215, 0x1, 0x1f ;  /* 0x0c201f00d7827f89 */ /* 0x00006400000e0000 */
.L_x_189:
        /* <DEDUP_REMOVED lines=18> */
.L_x_190:
[----:B--2---:R-:W-:Y:S01]  /*20b0*/  FADD.FTZ R135, R135, R132 ;  /* 0x0000008487877221 */ /* 0x004fe20000010000 */
[----:B------:R-:W-:Y:S01]  /*20c0*/  BSSY B1, `(.L_x_180) ;  /* 0x000008e000017945 */ /* 0x000fe20003800000 */
[----:B-1----:R-:W-:Y:S02]  /*20d0*/  FADD.FTZ R129, R129, R134 ;  /* 0x0000008681817221 */ /* 0x002fe40000010000 */
[----:B------:R-:W-:Y:S02]  /*20e0*/  FMUL.FTZ R213, R135, c[0x0][0x1e0] ;  /* 0x0000780087d57a20 */ /* 0x000fe40000410000 */
[----:B------:R-:W-:Y:S01]  /*20f0*/  FMUL.FTZ R215, R129, c[0x0][0x1e0] ;  /* 0x0000780081d77a20 */ /* 0x000fe20000410000 */
[----:B------:R-:W-:Y:S05]  /*2100*/  @!P2 BRA `(.L_x_181) ;  /* 0x000008900000a947 */ /* 0x000fea0003800000 */
[----:B------:R-:W-:Y:S02]  /*2110*/  ISETP.NE.AND P0, PT, R25, RZ, PT ;  /* 0x000000ff1900720c */ /* 0x000fe40003f05270 */
[----:B------:R-:W-:Y:S02]  /*2120*/  ISETP.NE.U32.AND P1, PT, RZ, c[0x0][0x218], PT ;  /* 0x00008600ff007a0c */ /* 0x000fe40003f25070 */
[----:B------:R-:W-:-:S02]  /*2130*/  FSEL R130, R213, RZ, !P0 ;  /* 0x000000ffd5827208 */ /* 0x000fc40004000000 */
[----:B------:R-:W-:-:S03]  /*2140*/  ISETP.NE.AND.EX P1, PT, RZ, c[0x0][0x21c], PT, P1 ;  /* 0x00008700ff007a0c */ /* 0x000fc60003f25310 */
[-CC-:B------:R-:W-:Y:S02]  /*2150*/  FFMA.FTZ R128, R38, R215.reuse, R130.reuse ;  /* 0x000000d726807223 */ /* 0x180fe40000010082 */
[-C--:B------:R-:W-:Y:S02]  /*2160*/  FFMA.FTZ R222, R144, R215.reuse, R130 ;  /* 0x000000d790de7223 */ /* 0x080fe40000010082 */
[----:B------:R-:W-:Y:S02]  /*2170*/  FADD.FTZ R128, R141, -R128 ;  /* 0x800000808d807221 */ /* 0x000fe40000010000 */
[----:B------:R-:W-:Y:S02]  /*2180*/  FADD.FTZ R222, R167, -R222 ;  /* 0x800000dea7de7221 */ /* 0x000fe40000010000 */
[C---:B-----5:R-:W-:Y:S02]  /*2190*/  FMUL.FTZ R129, R37.reuse, R128 ;  /* 0x0000008025817220 */ /* 0x060fe40000410000 */
[----:B------:R-:W-:Y:S01]  /*21a0*/  @P1 PRMT R128, RZ, 0x5410, R104 ;  /* 0x00005410ff801816 */ /* 0x000fe20000000068 */
[----:B------:R-:W-:Y:S01]  /*21b0*/  FMUL.FTZ R225, R37, R222 ;  /* 0x000000de25e17220 */ /* 0x000fe20000410000 */
[----:B------:R-:W-:Y:S01]  /*21c0*/  @P1 PRMT R222, RZ, 0x7610, R106 ;  /* 0x00007610ffde1816 */ /* 0x000fe2000000006a */
[----:B------:R-:W-:-:S02]  /*21d0*/  FFMA.FTZ R227, R169, R215, R130 ;  /* 0x000000d7a9e37223 */ /* 0x000fc40000010082 */
[----:B------:R-:W-:Y:S02]  /*21e0*/  @P1 FADD.FTZ R129, R129, R128 ;  /* 0x0000008081811221 */ /* 0x000fe40000010000 */
[----:B------:R-:W-:Y:S02]  /*21f0*/  IMAD.MOV.U32 R128, RZ, RZ, R150 ;  /* 0x000000ffff807224 */ /* 0x000fe400078e0096 */
[----:B------:R-:W-:Y:S02]  /*2200*/  FMUL.FTZ R216, R129, c[0x0][0x1e8] ;  /* 0x00007a0081d87a20 */ /* 0x000fe40000410000 */
[-CC-:B0-----:R-:W-:Y:S01]  /*2210*/  FFMA.FTZ R132, R136, R215.reuse, R130.reuse ;  /* 0x000000d788847223 */ /* 0x181fe20000010082 */
[----:B------:R-:W-:Y:S01]  /*2220*/  LOP3.LUT P0, RZ, R128, 0xff, RZ, 0xc0, !PT ;  /* 0x000000ff80ff7812 */ /* 0x000fe2000780c0ff */
[----:B------:R-:W-:Y:S02]  /*2230*/  FFMA.FTZ R220, R138, R215, R130 ;  /* 0x000000d78adc7223 */ /* 0x000fe40000010082 */
[----:B------:R-:W-:Y:S01]  /*2240*/  @P1 FADD.FTZ R225, R225, R222 ;  /* 0x000000dee1e11221 */ /* 0x000fe20000010000 */
[----:B------:R-:W-:Y:S01]  /*2250*/  FSEL R128, R216, RZ, P0 ;  /* 0x000000ffd8807208 */ /* 0x000fe20000000000 */
[----:B------:R-:W-:Y:S01]  /*2260*/  FADD.FTZ R222, R146, -R227 ;  /* 0x800000e392de7221 */ /* 0x000fe20000010000 */
[----:B------:R-:W-:Y:S01]  /*2270*/  ISETP.NE.U32.AND P0, PT, RZ, c[0x0][0x250], PT ;  /* 0x00009400ff007a0c */ /* 0x000fe20003f05070 */
[----:B------:R-:W-:Y:S01]  /*2280*/  FADD.FTZ R132, R143, -R132 ;  /* 0x800000848f847221 */ /* 0x000fe20000010000 */
[----:B------:R-:W-:Y:S01]  /*2290*/  @P1 PRMT R227, RZ, 0x5410, R107 ;  /* 0x00005410ffe31816 */ /* 0x000fe2000000006b */
[----:B------:R-:W-:Y:S01]  /*22a0*/  FADD.FTZ R220, R149, -R220 ;  /* 0x800000dc95dc7221 */ /* 0x000fe20000010000 */
[----:B------:R-:W-:Y:S01]  /*22b0*/  ISETP.NE.AND.EX P0, PT, RZ, c[0x0][0x254], PT, P0 ;  /* 0x00009500ff007a0c */ /* 0x000fe20003f05300 */
[----:B------:R-:W-:-:S02]  /*22c0*/  FMUL.FTZ R226, R37, R222 ;  /* 0x000000de25e27220 */ /* 0x000fc40000410000 */
[C---:B------:R-:W-:Y:S01]  /*22d0*/  FMUL.FTZ R133, R37.reuse, R132 ;  /* 0x0000008425857220 */ /* 0x040fe20000410000 */
[----:B------:R-:W-:Y:S01]  /*22e0*/  @P1 PRMT R132, RZ, 0x7610, R104 ;  /* 0x00007610ff841816 */ /* 0x000fe20000000068 */
[----:B------:R-:W-:Y:S01]  /*22f0*/  FMUL.FTZ R223, R37, R220 ;  /* 0x000000dc25df7220 */ /* 0x000fe20000410000 */
[----:B------:R-:W-:Y:S01]  /*2300*/  @P1 PRMT R220, RZ, 0x7610, R105 ;  /* 0x00007610ffdc1816 */ /* 0x000fe20000000069 */
[----:B------:R-:W-:Y:S02]  /*2310*/  @P1 FADD.FTZ R226, R226, R227 ;  /* 0x000000e3e2e21221 */ /* 0x000fe40000010000 */
[-CC-:B------:R-:W-:Y:S02]  /*2320*/  FFMA.FTZ R135, R145, R215.reuse, R130.reuse ;  /* 0x000000d791877223 */ /* 0x180fe40000010082 */
[-CC-:B------:R-:W-:Y:S02]  /*2330*/  FFMA.FTZ R221, R147, R215.reuse, R130.reuse ;  /* 0x000000d793dd7223 */ /* 0x180fe40000010082 */
[----:B------:R-:W-:-:S02]  /*2340*/  FFMA.FTZ R227, R166, R215, R130 ;  /* 0x000000d7a6e37223 */ /* 0x000fc40000010082 */
[----:B------:R-:W-:Y:S02]  /*2350*/  @P1 FADD.FTZ R133, R133, R132 ;  /* 0x0000008485851221 */ /* 0x000fe40000010000 */
[----:B------:R-:W-:Y:S02]  /*2360*/  @P1 FADD.FTZ R223, R223, R220 ;  /* 0x000000dcdfdf1221 */ /* 0x000fe40000010000 */
[----:B------:R-:W-:Y:S01]  /*2370*/  FADD.FTZ R132, R140, -R135 ;  /* 0x800000878c847221 */ /* 0x000fe20000010000 */
[----:B------:R-:W-:Y:S01]  /*2380*/  @P1 PRMT R135, RZ, 0x5410, R105 ;  /* 0x00005410ff871816 */ /* 0x000fe20000000069 */
[----:B------:R-:W-:Y:S01]  /*2390*/  FADD.FTZ R220, R142, -R221 ;  /* 0x800000dd8edc7221 */ /* 0x000fe20000010000 */
[----:B------:R-:W-:Y:S01]  /*23a0*/  @P1 PRMT R221, RZ, 0x5410, R106 ;  /* 0x00005410ffdd1816 */ /* 0x000fe2000000006a */
[----:B------:R-:W-:Y:S01]  /*23b0*/  FADD.FTZ R130, R148, -R227 ;  /* 0x800000e394827221 */ /* 0x000fe20000010000 */
[----:B------:R-:W-:Y:S01]  /*23c0*/  @P1 PRMT R227, RZ, 0x7610, R107 ;  /* 0x00007610ffe31816 */ /* 0x000fe2000000006b */
[----:B------:R-:W-:-:S02]  /*23d0*/  @P0 IMAD.MOV.U32 R131, RZ, RZ, R152 ;  /* 0x000000ffff830224 */ /* 0x000fc400078e0098 */
[C---:B------:R-:W-:Y:S02]  /*23e0*/  FMUL.FTZ R134, R37.reuse, R132 ;  /* 0x0000008425867220 */ /* 0x040fe40000410000 */
[----:B------:R-:W-:Y:S01]  /*23f0*/  FMUL.FTZ R224, R37, R220 ;  /* 0x000000dc25e07220 */ /* 0x000fe20000410000 */
[----:B------:R-:W-:Y:S01]  /*2400*/  @P0 LOP3.LUT P6, RZ, R131, 0xff, RZ, 0xc0, !PT ;  /* 0x000000ff83ff0812 */ /* 0x000fe200078cc0ff */
[----:B------:R-:W-:Y:S02]  /*2410*/  FMUL.FTZ R130, R37, R130 ;  /* 0x0000008225827220 */ /* 0x000fe40000410000 */
[----:B------:R-:W-:Y:S01]  /*2420*/  @P1 FADD.FTZ R134, R134, R135 ;  /* 0x0000008786861221 */ /* 0x000fe20000010000 */
[----:B------:R-:W-:Y:S01]  /*2430*/  @P0 FSEL R216, R216, RZ, P6 ;  /* 0x000000ffd8d80208 */ /* 0x000fe20003000000 */
[----:B------:R-:W-:Y:S01]  /*2440*/  @P1 FADD.FTZ R224, R224, R221 ;  /* 0x000000dde0e01221 */ /* 0x000fe20000010000 */
[----:B------:R-:W-:Y:S01]  /*2450*/  LOP3.LUT P6, RZ, R150, 0xff00, RZ, 0xc0, !PT ;  /* 0x0000ff0096ff7812 */ /* 0x000fe200078cc0ff */
[----:B------:R-:W-:Y:S01]  /*2460*/  @P1 FADD.FTZ R130, R130, R227 ;  /* 0x000000e382821221 */ /* 0x000fe20000010000 */
[----:B------:R-:W-:Y:S01]  /*2470*/  ISETP.NE.U32.AND P1, PT, RZ, c[0x0][0x258], PT ;  /* 0x00009600ff007a0c */ /* 0x000fe20003f25070 */
[----:B------:R-:W-:Y:S01]  /*2480*/  FMUL.FTZ R217, R133, c[0x0][0x1e8] ;  /* 0x00007a0085d97a20 */ /* 0x000fe20000410000 */
[----:B------:R-:W-:Y:S01]  /*2490*/  @P0 F2FP.BF16.PACK_AB R216, RZ, R216 ;  /* 0x000000d8ffd8023e */ /* 0x000fe200000010ff */
[----:B------:R-:W-:Y:S01]  /*24a0*/  FMUL.FTZ R218, R134, c[0x0][0x1e8] ;  /* 0x00007a0086da7a20 */ /* 0x000fe20000410000 */
[----:B------:R-:W-:Y:S01]  /*24b0*/  ISETP.NE.AND.EX P1, PT, RZ, c[0x0][0x25c], PT, P1 ;  /* 0x00009700ff007a0c */ /* 0x000fe20003f25310 */
[----:B------:R-:W-:Y:S01]  /*24c0*/  FMUL.FTZ R220, R224, c[0x0][0x1e8] ;  /* 0x00007a00e0dc7a20 */ /* 0x000fe20000410000 */
[----:B------:R-:W-:Y:S01]  /*24d0*/  FSEL R131, R217, RZ, P6 ;  /* 0x000000ffd9837208 */ /* 0x000fe20003000000 */
[----:B------:R-:W-:Y:S01]  /*24e0*/  FMUL.FTZ R222, R226, c[0x0][0x1e8] ;  /* 0x00007a00e2de7a20 */ /* 0x000fe20000410000 */
[----:B------:R-:W-:Y:S01]  /*24f0*/  @P0 LOP3.LUT P6, RZ, R152, 0xff00, RZ, 0xc0, !PT ;  /* 0x0000ff0098ff0812 */ /* 0x000fe200078cc0ff */
[----:B------:R-:W-:Y:S01]  /*2500*/  FMUL.FTZ R219, R223, c[0x0][0x1e8] ;  /* 0x00007a00dfdb7a20 */ /* 0x000fe20000410000 */
[----:B------:R-:W-:Y:S01]  /*2510*/  F2FP.BF16.PACK_AB R128, R131, R128 ;  /* 0x000000808380723e */ /* 0x000fe200000010ff */
[----:B------:R-:W-:Y:S01]  /*2520*/  FMUL.FTZ R221, R225, c[0x0][0x1e8] ;  /* 0x00007a00e1dd7a20 */ /* 0x000fe20000410000 */
[----:B------:R-:W-:-:S02]  /*2530*/  @P0 FSEL R217, R217, RZ, P6 ;  /* 0x000000ffd9d90208 */ /* 0x000fc40003000000 */
[----:B------:R-:W-:Y:S02]  /*2540*/  LOP3.LUT P6, RZ, R150, 0xff0000, RZ, 0xc0, !PT ;  /* 0x00ff000096ff7812 */ /* 0x000fe400078cc0ff */
[----:B------:R-:W-:Y:S02]  /*2550*/  @P0 F2FP.BF16.PACK_AB R217, RZ, R217 ;  /* 0x000000d9ffd9023e */ /* 0x000fe400000010ff */
[----:B------:R-:W-:Y:S02]  /*2560*/  FSEL R132, R218, RZ, P6 ;  /* 0x000000ffda847208 */ /* 0x000fe40003000000 */
[----:B------:R-:W-:Y:S02]  /*2570*/  @P1 F2FP.BF16.PACK_AB R134, RZ, R134 ;  /* 0x00000086ff86123e */ /* 0x000fe400000010ff */
[----:B------:R-:W-:Y:S02]  /*2580*/  @P0 LOP3.LUT P6, RZ, R152, 0xff0000, RZ, 0xc0, !PT ;  /* 0x00ff000098ff0812 */ /* 0x000fe400078cc0ff */
[----:B------:R-:W-:-:S02]  /*2590*/  @P1 F2FP.BF16.PACK_AB R129, RZ, R129 ;  /* 0x00000081ff81123e */ /* 0x000fc400000010ff */
[----:B------:R-:W-:Y:S02]  /*25a0*/  @P1 F2FP.BF16.PACK_AB R224, RZ, R224 ;  /* 0x000000e0ffe0123e */ /* 0x000fe400000010ff */
[----:B------:R-:W-:Y:S02]  /*25b0*/  @P1 F2FP.BF16.PACK_AB R226, RZ, R226 ;  /* 0x000000e2ffe2123e */ /* 0x000fe400000010ff */
[----:B------:R-:W-:Y:S02]  /*25c0*/  @P1 F2FP.BF16.PACK_AB R223, RZ, R223 ;  /* 0x000000dfffdf123e */ /* 0x000fe400000010ff */
[----:B------:R-:W-:Y:S02]  /*25d0*/  @P1 PRMT R117, R134, 0x7610, R117 ;  /* 0x0000761086751816 */ /* 0x000fe40000000075 */
[----:B------:R-:W-:Y:S02]  /*25e0*/  @P0 FSEL R218, R218, RZ, P6 ;  /* 0x000000ffdada0208 */ /* 0x000fe40003000000 */
[----:B------:R-:W-:-:S02]  /*25f0*/  @P1 F2FP.BF16.PACK_AB R133, RZ, R133 ;  /* 0x00000085ff85123e */ /* 0x000fc400000010ff */
[----:B------:R-:W-:Y:S02]  /*2600*/  @P1 F2FP.BF16.PACK_AB R225, RZ, R225 ;  /* 0x000000e1ffe1123e */ /* 0x000fe400000010ff */
[----:B------:R-:W-:Y:S02]  /*2610*/  @P1 F2FP.BF16.PACK_AB R227, RZ, R130 ;  /* 0x00000082ffe3123e */ /* 0x000fe400000010ff */
[----:B------:R-:W-:Y:S02]  /*2620*/  @P1 PRMT R116, R129, 0x7610, R116 ;  /* 0x0000761081741816 */ /* 0x000fe40000000074 */
[----:B------:R-:W-:Y:S02]  /*2630*/  @P1 PRMT R118, R224, 0x7610, R118 ;  /* 0x00007610e0761816 */ /* 0x000fe40000000076 */
[----:B------:R-:W-:Y:S02]  /*2640*/  @P1 PRMT R119, R226, 0x7610, R119 ;  /* 0x00007610e2771816 */ /* 0x000fe40000000077 */
[----:B------:R-:W-:-:S02]  /*2650*/  LOP3.LUT P6, RZ, R150, 0xff000000, RZ, 0xc0, !PT ;  /* 0xff00000096ff7812 */ /* 0x000fc400078cc0ff */
[----:B------:R-:W-:Y:S01]  /*2660*/  @P1 PRMT R117, R117, 0x5410, R223 ;  /* 0x0000541075751816 */ /* 0x000fe200000000df */
[----:B------:R-:W-:Y:S01]  /*2670*/  FMUL.FTZ R223, R130, c[0x0][0x1e8] ;  /* 0x00007a0082df7a20 */ /* 0x000fe20000410000 */
[----:B------:R-:W-:Y:S02]  /*2680*/  @P1 PRMT R116, R116, 0x5410, R133 ;  /* 0x0000541074741816 */ /* 0x000fe40000000085 */
[----:B------:R-:W-:Y:S01]  /*2690*/  @P1 PRMT R118, R118, 0x5410, R225 ;  /* 0x0000541076761816 */ /* 0x000fe200000000e1 */
[----:B------:R-:W-:Y:S01]  /*26a0*/  HFMA2.MMA R225, -RZ, RZ, 0, 9.5367431640625e-07 ;  /* 0x00000010ffe17435 */ /* 0x000fe200000001ff */
[----:B------:R-:W-:Y:S02]  /*26b0*/  @P1 PRMT R119, R119, 0x5410, R227 ;  /* 0x0000541077771816 */ /* 0x000fe400000000e3 */
[----:B------:R-:W-:Y:S02]  /*26c0*/  FSEL R135, R219, RZ, P6 ;  /* 0x000000ffdb877208 */ /* 0x000fe40003000000 */
[----:B------:R-:W-:-:S02]  /*26d0*/  LOP3.LUT P1, RZ, R151, 0xff000000, RZ, 0xc0, !PT ;  /* 0xff00000097ff7812 */ /* 0x000fc4000782c0ff */
[----:B------:R-:W-:Y:S02]  /*26e0*/  @P0 LOP3.LUT P6, RZ, R152, 0xff000000, RZ, 0xc0, !PT ;  /* 0xff00000098ff0812 */ /* 0x000fe400078cc0ff */
[----:B------:R-:W-:Y:S02]  /*26f0*/  FSEL R133, R223, RZ, P1 ;  /* 0x000000ffdf857208 */ /* 0x000fe40000800000 */
[----:B------:R-:W-:Y:S02]  /*2700*/  @P0 FSEL R219, R219, RZ, P6 ;  /* 0x000000ffdbdb0208 */ /* 0x000fe40003000000 */
[----:B------:R-:W-:Y:S02]  /*2710*/  ISETP.NE.U32.AND P1, PT, RZ, c[0x0][0x258], PT ;  /* 0x00009600ff007a0c */ /* 0x000fe40003f25070 */
[----:B------:R-:W-:Y:S02]  /*2720*/  LOP3.LUT P6, RZ, R151, 0xff, RZ, 0xc0, !PT ;  /* 0x000000ff97ff7812 */ /* 0x000fe400078cc0ff */
[----:B------:R-:W-:-:S02]  /*2730*/  ISETP.NE.AND.EX P1, PT, RZ, c[0x0][0x25c], PT, P1 ;  /* 0x00009700ff007a0c */ /* 0x000fc40003f25310 */
[C---:B------:R-:W-:Y:S02]  /*2740*/  FSEL R228, R220.reuse, RZ, P6 ;  /* 0x000000ffdce47208 */ /* 0x040fe40003000000 */
[----:B------:R-:W-:Y:S02]  /*2750*/  @P0 LOP3.LUT P6, RZ, R153, 0xff, RZ, 0xc0, !PT ;  /* 0x000000ff99ff0812 */ /* 0x000fe400078cc0ff */
[----:B------:R-:W-:Y:S02]  /*2760*/  F2FP.BF16.PACK_AB R129, R135, R132 ;  /* 0x000000848781723e */ /* 0x000fe400000010ff */
[----:B------:R-:W-:Y:S02]  /*2770*/  @P0 FSEL R220, R220, RZ, P6 ;  /* 0x000000ffdcdc0208 */ /* 0x000fe40003000000 */
[----:B------:R-:W-:Y:S02]  /*2780*/  LOP3.LUT P6, RZ, R151, 0xff00, RZ, 0xc0, !PT ;  /* 0x0000ff0097ff7812 */ /* 0x000fe400078cc0ff */
[----:B------:R-:W-:Y:S01]  /*2790*/  @P0 F2FP.BF16.PACK_AB R218, RZ, R218 ;  /* 0x000000daffda023e */ /* 0x000fe200000010ff */
[----:B------:R-:W-:Y:S01]  /*27a0*/  @P1 IMAD.WIDE.U32 R134, R0, R225, c[0x0][0x258] ;  /* 0x0000960000861625 */ /* 0x000fe200078e00e1 */
[----:B------:R-:W-:-:S02]  /*27b0*/  FSEL R229, R221, RZ, P6 ;  /* 0x000000ffdde57208 */ /* 0x000fc40003000000 */
[C---:B------:R-:W-:Y:S02]  /*27c0*/  @P0 LOP3.LUT P6, RZ, R153.reuse, 0xff00, RZ, 0xc0, !PT ;  /* 0x0000ff0099ff0812 */ /* 0x040fe400078cc0ff */
[----:B------:R-:W-:Y:S01]  /*27d0*/  @P1 STG.E.128 [R134.64], R116 ;  /* 0x0000007486001986 */ /* 0x000fe2000c101d04 */
[----:B------:R-:W-:Y:S02]  /*27e0*/  @P0 LOP3.LUT P1, RZ, R153, 0xff0000, RZ, 0xc0, !PT ;  /* 0x00ff000099ff0812 */ /* 0x000fe4000782c0ff */
[----:B------:R-:W-:Y:S02]  /*27f0*/  @P0 FSEL R221, R221, RZ, P6 ;  /* 0x000000ffdddd0208 */ /* 0x000fe40003000000 */
[----:B------:R-:W-:Y:S02]  /*2800*/  LOP3.LUT P6, RZ, R151, 0xff0000, RZ, 0xc0, !PT ;  /* 0x00ff000097ff7812 */ /* 0x000fe400078cc0ff */
[----:B------:R-:W-:Y:S02]  /*2810*/  F2FP.BF16.PACK_AB R130, R229, R228 ;  /* 0x000000e4e582723e */ /* 0x000fe400000010ff */
[----:B------:R-:W-:-:S02]  /*2820*/  FSEL R230, R222, RZ, P6 ;  /* 0x000000ffdee67208 */ /* 0x000fc40003000000 */
[----:B------:R-:W-:Y:S02]  /*2830*/  @P0 FSEL R222, R222, RZ, P1 ;  /* 0x000000ffdede0208 */ /* 0x000fe40000800000 */
[----:B------:R-:W-:Y:S02]  /*2840*/  @P0 LOP3.LUT P1, RZ, R153, 0xff000000, RZ, 0xc0, !PT ;  /* 0xff00000099ff0812 */ /* 0x000fe4000782c0ff */
[----:B------:R-:W-:Y:S01]  /*2850*/  F2FP.BF16.PACK_AB R131, R133, R230 ;  /* 0x000000e68583723e */ /* 0x000fe200000010ff */
[----:B------:R-:W-:Y:S01]  /*2860*/  IMAD.WIDE.U32 R132, R0, R225, c[0x0][0x248] ;  /* 0x0000920000847625 */ /* 0x000fe200078e00e1 */
[----:B------:R-:W-:Y:S02]  /*2870*/  @P0 FSEL R223, R223, RZ, P1 ;  /* 0x000000ffdfdf0208 */ /* 0x000fe40000800000 */
[----:B------:R-:W-:Y:S02]  /*2880*/  @P0 F2FP.BF16.PACK_AB R220, RZ, R220 ;  /* 0x000000dcffdc023e */ /* 0x000fe400000010ff */
[----:B------:R-:W-:Y:S01]  /*2890*/  @P0 F2FP.BF16.PACK_AB R222, RZ, R222 ;  /* 0x000000deffde023e */ /* 0x000fe200000010ff */
[----:B------:R0:W-:Y:S01]  /*28a0*/  STG.E.128 [R132.64], R128 ;  /* 0x0000008084007986 */ /* 0x0001e2000c101d04 */
[----:B------:R-:W-:-:S02]  /*28b0*/  @P0 F2FP.BF16.PACK_AB R219, RZ, R219 ;  /* 0x000000dbffdb023e */ /* 0x000fc400000010ff */
[----:B------:R-:W-:Y:S02]  /*28c0*/  @P0 F2FP.BF16.PACK_AB R221, RZ, R221 ;  /* 0x000000ddffdd023e */ /* 0x000fe400000010ff */
[----:B------:R-:W-:Y:S02]  /*28d0*/  @P0 F2FP.BF16.PACK_AB R223, RZ, R223 ;  /* 0x000000dfffdf023e */ /* 0x000fe400000010ff */
[----:B------:R-:W-:Y:S02]  /*28e0*/  @P0 PRMT R68, R216, 0x7610, R68 ;  /* 0x00007610d8440816 */ /* 0x000fe40000000044 */
[----:B------:R-:W-:Y:S02]  /*28f0*/  @P0 PRMT R69, R218, 0x7610, R69 ;  /* 0x00007610da450816 */ /* 0x000fe40000000045 */
[----:B------:R-:W-:Y:S02]  /*2900*/  @P0 PRMT R70, R220, 0x7610, R70 ;  /* 0x00007610dc460816 */ /* 0x000fe40000000046 */
[----:B------:R-:W-:-:S02]  /*2910*/  @P0 PRMT R71, R222, 0x7610, R71 ;  /* 0x00007610de470816 */ /* 0x000fc40000000047 */
[----:B------:R-:W-:Y:S02]  /*2920*/  @P0 PRMT R68, R68, 0x5410, R217 ;  /* 0x0000541044440816 */ /* 0x000fe400000000d9 */
[----:B------:R-:W-:Y:S02]  /*2930*/  @P0 PRMT R69, R69, 0x5410, R219 ;  /* 0x0000541045450816 */ /* 0x000fe400000000db */
[----:B0-----:R-:W-:Y:S02]  /*2940*/  @P0 LEA R128, P1, R0, c[0x0][0x250], 0x4 ;  /* 0x0000940000800a11 */ /* 0x001fe400078220ff */
[----:B------:R-:W-:Y:S02]  /*2950*/  @P0 PRMT R70, R70, 0x5410, R221 ;  /* 0x0000541046460816 */ /* 0x000fe400000000dd */
[----:B------:R-:W-:Y:S02]  /*2960*/  @P0 LEA.HI.X R129, R0, c[0x0][0x254], RZ, 0x4, P1 ;  /* 0x0000950000810a11 */ /* 0x000fe400008f24ff */
[----:B------:R-:W-:-:S02]  /*2970*/  @P0 PRMT R71, R71, 0x5410, R223 ;  /* 0x0000541047470816 */ /* 0x000fc400000000df */
[----:B------:R-:W-:-:S03]  /*2980*/  IADD3 R0, R0, 0x20, RZ ;  /* 0x0000002000007810 */ /* 0x000fc60007ffe0ff */
[----:B------:R0:W-:Y:S04]  /*2990*/  @P0 STG.E.128 [R128.64], R68 ;  /* 0x0000004480000986 */ /* 0x0001e8000c101d04 */
.L_x_181:
[----:B------:R-:W-:Y:S05]  /*29a0*/  BSYNC B1 ;  /* 0x0000000000017941 */ /* 0x000fea0003800000 */
.L_x_180:
[----:B------:R-:W-:Y:S01]  /*29b0*/  BSSY B1, `(.L_x_182) ;  /* 0x000008b000017945 */ /* 0x000fe20003800000 */
[----:B------:R-:W-:Y:S05]  /*29c0*/  @!P3 BRA `(.L_x_183) ;  /* 0x000008900000b947 */ /* 0x000fea0003800000 */
[----:B------:R-:W-:Y:S02]  /*29d0*/  ISETP.NE.AND P0, PT, R25, RZ, PT ;  /* 0x000000ff1900720c */ /* 0x000fe40003f05270 */
[----:B------:R-:W-:Y:S02]  /*29e0*/  ISETP.NE.U32.AND P1, PT, RZ, c[0x0][0x218], PT ;  /* 0x00008600ff007a0c */ /* 0x000fe40003f25070 */
[----:B------:R-:W-:Y:S02]  /*29f0*/  FSEL R130, R213, RZ, !P0 ;  /* 0x000000ffd5827208 */ /* 0x000fe40004000000 */
[----:B------:R-:W-:-:S03]  /*2a00*/  ISETP.NE.AND.EX P1, PT, RZ, c[0x0][0x21c], PT, P1 ;  /* 0x00008700ff007a0c */ /* 0x000fc60003f25310 */
[-CC-:B0-----:R-:W-:Y:S02]  /*2a10*/  FFMA.FTZ R129, R39, R215.reuse, R130.reuse ;  /* 0x000000d727817223 */ /* 0x181fe40000010082 */
        /* <DEDUP_REMOVED lines=11> */
[-CC-:B------:R-:W-:Y:S01]  /*2ad0*/  FFMA.FTZ R132, R168, R215.reuse, R130.reuse ;  /* 0x000000d7a8847223 */ /* 0x180fe20000010082 */
        /* <DEDUP_REMOVED lines=72> */
[----:B------:R-:W-:Y:S01]  /*2f60*/  IMAD.MOV.U32 R225, RZ, RZ, 0x10 ;  /* 0x00000010ffe17424 */ /* 0x000fe200078e00ff */
        /* <DEDUP_REMOVED lines=47> */
.L_x_183:
[----:B------:R-:W-:Y:S05]  /*3260*/  BSYNC B1 ;  /* 0x0000000000017941 */ /* 0x000fea0003800000 */
.L_x_182:
        /* <DEDUP_REMOVED lines=10> */
[----:B-----5:R-:W-:Y:S02]  /*3310*/  FMUL.FTZ R129, R37, R128 ;  /* 0x0000008025817220 */ /* 0x020fe40000410000 */
[----:B------:R-:W-:Y:S01]  /*3320*/  @P1 PRMT R128, RZ, 0x5410, R112 ;  /* 0x00005410ff801816 */ /* 0x000fe20000000070 */
[----:B------:R-:W-:-:S02]  /*3330*/  FFMA.FTZ R132, R184, R215, R130 ;  /* 0x000000d7b8847223 */ /* 0x000fc40000010082 */
[-C--:B------:R-:W-:Y:S02]  /*3340*/  FFMA.FTZ R220, R188, R215.reuse, R130 ;  /* 0x000000d7bcdc7223 */ /* 0x080fe40000010082 */
[----:B------:R-:W-:Y:S02]  /*3350*/  @P1 FADD.FTZ R129, R129, R128 ;  /* 0x0000008081811221 */ /* 0x000fe40000010000 */
[----:B------:R-:W-:Y:S02]  /*3360*/  IMAD.MOV.U32 R128, RZ, RZ, R160 ;  /* 0x000000ffff807224 */ /* 0x000fe400078e00a0 */
[----:B------:R-:W-:Y:S02]  /*3370*/  FMUL.FTZ R216, R129, c[0x0][0x1e8] ;  /* 0x00007a0081d87a20 */ /* 0x000fe40000410000 */
[----:B------:R-:W-:Y:S01]  /*3380*/  FMUL.FTZ R225, R37, R222 ;  /* 0x000000de25e17220 */ /* 0x000fe20000410000 */
[----:B------:R-:W-:Y:S01]  /*3390*/  LOP3.LUT P0, RZ, R128, 0xff, RZ, 0xc0, !PT ;  /* 0x000000ff80ff7812 */ /* 0x000fe2000780c0ff */
[----:B------:R-:W-:Y:S01]  /*33a0*/  FADD.FTZ R132, R185, -R132 ;  /* 0x80000084b9847221 */ /* 0x000fe20000010000 */
[----:B------:R-:W-:Y:S01]  /*33b0*/  @P1 PRMT R222, RZ, 0x7610, R114 ;  /* 0x00007610ffde1816 */ /* 0x000fe20000000072 */
[----:B------:R-:W-:Y:S01]  /*33c0*/  FADD.FTZ R220, R191, -R220 ;  /* 0x800000dcbfdc7221 */ /* 0x000fe20000010000 */
[----:B------:R-:W-:Y:S01]  /*33d0*/  FSEL R128, R216, RZ, P0 ;  /* 0x000000ffd8807208 */ /* 0x000fe20000000000 */
[-C--:B------:R-:W-:Y:S01]  /*33e0*/  FFMA.FTZ R227, R195, R215.reuse, R130 ;  /* 0x000000d7c3e37223 */ /* 0x080fe20000010082 */
[----:B------:R-:W-:Y:S01]  /*33f0*/  ISETP.NE.U32.AND P0, PT, RZ, c[0x0][0x250], PT ;  /* 0x00009400ff007a0c */ /* 0x000fe20003f05070 */
[C---:B------:R-:W-:Y:S01]  /*3400*/  FMUL.FTZ R133, R37.reuse, R132 ;  /* 0x0000008425857220 */ /* 0x040fe20000410000 */
[----:B------:R-:W-:Y:S01]  /*3410*/  @P1 PRMT R132, RZ, 0x7610, R112 ;  /* 0x00007610ff841816 */ /* 0x000fe20000000070 */
[----:B------:R-:W-:Y:S01]  /*3420*/  FMUL.FTZ R223, R37, R220 ;  /* 0x000000dc25df7220 */ /* 0x000fe20000410000 */
[----:B------:R-:W-:Y:S01]  /*3430*/  ISETP.NE.AND.EX P0, PT, RZ, c[0x0][0x254], PT, P0 ;  /* 0x00009500ff007a0c */ /* 0x000fe20003f05300 */
[----:B------:R-:W-:Y:S01]  /*3440*/  @P1 FADD.FTZ R225, R225, R222 ;  /* 0x000000dee1e11221 */ /* 0x000fe20000010000 */
[----:B------:R-:W-:Y:S01]  /*3450*/  @P1 PRMT R220, RZ, 0x7610, R113 ;  /* 0x00007610ffdc1816 */ /* 0x000fe20000000071 */
[----:B------:R-:W-:Y:S01]  /*3460*/  FADD.FTZ R222, R196, -R227 ;  /* 0x800000e3c4de7221 */ /* 0x000fe20000010000 */
[----:B------:R-:W-:Y:S01]  /*3470*/  @P1 PRMT R227, RZ, 0x5410, R115 ;  /* 0x00005410ffe31816 */ /* 0x000fe20000000073 */
[----:B------:R-:W-:-:S02]  /*3480*/  FFMA.FTZ R135, R187, R215, R130 ;  /* 0x000000d7bb877223 */ /* 0x000fc40000010082 */
[-CC-:B------:R-:W-:Y:S02]  /*3490*/  FFMA.FTZ R221, R189, R215.reuse, R130.reuse ;  /* 0x000000d7bddd7223 */ /* 0x180fe40000010082 */
[----:B------:R-:W-:Y:S02]  /*34a0*/  FFMA.FTZ R130, R198, R215, R130 ;  /* 0x000000d7c6827223 */ /* 0x000fe40000010082 */
[----:B------:R-:W-:Y:S02]  /*34b0*/  FMUL.FTZ R226, R37, R222 ;  /* 0x000000de25e27220 */ /* 0x000fe40000410000 */
[----:B------:R-:W-:Y:S01]  /*34c0*/  @P1 FADD.FTZ R133, R133, R132 ;  /* 0x0000008485851221 */ /* 0x000fe20000010000 */
[----:B------:R-:W-:Y:S01]  /*34d0*/  @P0 MOV R131, R158 ;  /* 0x0000009e00830202 */ /* 0x000fe20000000f00 */
[----:B------:R-:W-:Y:S02]  /*34e0*/  @P1 FADD.FTZ R223, R223, R220 ;  /* 0x000000dcdfdf1221 */ /* 0x000fe40000010000 */
[----:B------:R-:W-:Y:S01]  /*34f0*/  FADD.FTZ R132, R190, -R135 ;  /* 0x80000087be847221 */ /* 0x000fe20000010000 */
[----:B------:R-:W-:Y:S01]  /*3500*/  @P1 PRMT R135, RZ, 0x5410, R113 ;  /* 0x00005410ff871816 */ /* 0x000fe20000000071 */
[----:B------:R-:W-:Y:S01]  /*3510*/  FADD.FTZ R220, R192, -R221 ;  /* 0x800000ddc0dc7221 */ /* 0x000fe20000010000 */
[----:B------:R-:W-:Y:S01]  /*3520*/  @P1 PRMT R221, RZ, 0x5410, R114 ;  /* 0x00005410ffdd1816 */ /* 0x000fe20000000072 */
[----:B------:R-:W-:Y:S01]  /*3530*/  FADD.FTZ R130, R197, -R130 ;  /* 0x80000082c5827221 */ /* 0x000fe20000010000 */
[----:B------:R-:W-:Y:S01]  /*3540*/  @P0 LOP3.LUT P6, RZ, R131, 0xff, RZ, 0xc0, !PT ;  /* 0x000000ff83ff0812 */ /* 0x000fe200078cc0ff */
[----:B------:R-:W-:Y:S01]  /*3550*/  @P1 FADD.FTZ R226, R226, R227 ;  /* 0x000000e3e2e21221 */ /* 0x000fe20000010000 */
[----:B------:R-:W-:Y:S01]  /*3560*/  @P1 PRMT R227, RZ, 0x7610, R115 ;  /* 0x00007610ffe31816 */ /* 0x000fe20000000073 */
[C---:B------:R-:W-:Y:S01]  /*3570*/  FMUL.FTZ R134, R37.reuse, R132 ;  /* 0x0000008425867220 */ /* 0x040fe20000410000 */
[----:B------:R-:W-:Y:S01]  /*3580*/  @P0 FSEL R216, R216, RZ, P6 ;  /* 0x000000ffd8d80208 */ /* 0x000fe20003000000 */
[C---:B------:R-:W-:Y:S01]  /*3590*/  FMUL.FTZ R224, R37.reuse, R220 ;  /* 0x000000dc25e07220 */ /* 0x040fe20000410000 */
[----:B------:R-:W-:Y:S01]  /*35a0*/  LOP3.LUT P6, RZ, R160, 0xff00, RZ, 0xc0, !PT ;  /* 0x0000ff00a0ff7812 */ /* 0x000fe200078cc0ff */
[----:B------:R-:W-:Y:S01]  /*35b0*/  FMUL.FTZ R130, R37, R130 ;  /* 0x0000008225827220 */ /* 0x000fe20000410000 */
[----:B------:R-:W-:Y:S01]  /*35c0*/  @P0 F2FP.BF16.PACK_AB R216, RZ, R216 ;  /* 0x000000d8ffd8023e */ /* 0x000fe200000010ff */
[----:B------:R-:W-:-:S02]  /*35d0*/  @P1 FADD.FTZ R134, R134, R135 ;  /* 0x0000008786861221 */ /* 0x000fc40000010000 */
[----:B------:R-:W-:Y:S01]  /*35e0*/  @P1 FADD.FTZ R224, R224, R221 ;  /* 0x000000dde0e01221 */ /* 0x000fe20000010000 */
[----:B------:R-:W-:Y:S01]  /*35f0*/  @P0 PRMT R68, R216, 0x7610, R68 ;  /* 0x00007610d8440816 */ /* 0x000fe20000000044 */
[----:B------:R-:W-:Y:S01]  /*3600*/  @P1 FADD.FTZ R130, R130, R227 ;  /* 0x000000e382821221 */ /* 0x000fe20000010000 */
[----:B------:R-:W-:Y:S01]  /*3610*/  ISETP.NE.U32.AND P1, PT, RZ, c[0x0][0x258], PT ;  /* 0x00009600ff007a0c */ /* 0x000fe20003f25070 */
[----:B------:R-:W-:Y:S02]  /*3620*/  FMUL.FTZ R217, R133, c[0x0][0x1e8] ;  /* 0x00007a0085d97a20 */ /* 0x000fe40000410000 */
        /* <DEDUP_REMOVED lines=12> */
[----:B------:R-:W-:Y:S02]  /*36f0*/  @P1 F2FP.BF16.PACK_AB R134, RZ, R134 ;  /* 0x00000086ff86123e */ /* 0x000fe400000010ff */
[----:B------:R-:W-:Y:S02]  /*3700*/  FSEL R132, R218, RZ, P6 ;  /* 0x000000ffda847208 */ /* 0x000fe40003000000 */
[----:B------:R-:W-:Y:S02]  /*3710*/  @P1 F2FP.BF16.PACK_AB R129, RZ, R129 ;  /* 0x00000081ff81123e */ /* 0x000fe400000010ff */
[----:B------:R-:W-:-:S02]  /*3720*/  @P1 F2FP.BF16.PACK_AB R224, RZ, R224 ;  /* 0x000000e0ffe0123e */ /* 0x000fc400000010ff */
[----:B------:R-:W-:Y:S02]  /*3730*/  @P1 F2FP.BF16.PACK_AB R226, RZ, R226 ;  /* 0x000000e2ffe2123e */ /* 0x000fe400000010ff */
[----:B------:R-:W-:Y:S02]  /*3740*/  @P0 LOP3.LUT P6, RZ, R158, 0xff0000, RZ, 0xc0, !PT ;  /* 0x00ff00009eff0812 */ /* 0x000fe400078cc0ff */
[----:B------:R-:W-:Y:S02]  /*3750*/  @P1 F2FP.BF16.PACK_AB R223, RZ, R223 ;  /* 0x000000dfffdf123e */ /* 0x000fe400000010ff */
[----:B------:R-:W-:Y:S02]  /*3760*/  @P1 PRMT R117, R134, 0x7610, R117 ;  /* 0x0000761086751816 */ /* 0x000fe40000000075 */
[----:B------:R-:W-:Y:S02]  /*3770*/  @P1 F2FP.BF16.PACK_AB R133, RZ, R133 ;  /* 0x00000085ff85123e */ /* 0x000fe400000010ff */
[----:B------:R-:W-:-:S02]  /*3780*/  @P1 F2FP.BF16.PACK_AB R225, RZ, R225 ;  /* 0x000000e1ffe1123e */ /* 0x000fc400000010ff */
[----:B------:R-:W-:Y:S02]  /*3790*/  @P1 F2FP.BF16.PACK_AB R227, RZ, R130 ;  /* 0x00000082ffe3123e */ /* 0x000fe400000010ff */
[----:B------:R-:W-:Y:S02]  /*37a0*/  @P1 PRMT R116, R129, 0x7610, R116 ;  /* 0x0000761081741816 */ /* 0x000fe40000000074 */
[----:B------:R-:W-:Y:S02]  /*37b0*/  @P1 PRMT R118, R224, 0x7610, R118 ;  /* 0x00007610e0761816 */ /* 0x000fe40000000076 */
[----:B------:R-:W-:Y:S02]  /*37c0*/  @P1 PRMT R119, R226, 0x7610, R119 ;  /* 0x00007610e2771816 */ /* 0x000fe40000000077 */
[----:B------:R-:W-:Y:S02]  /*37d0*/  @P0 FSEL R218, R218, RZ, P6 ;  /* 0x000000ffdada0208 */ /* 0x000fe40003000000 */
[----:B------:R-:W-:-:S02]  /*37e0*/  LOP3.LUT P6, RZ, R160, 0xff000000, RZ, 0xc0, !PT ;  /* 0xff000000a0ff7812 */ /* 0x000fc400078cc0ff */
[----:B------:R-:W-:Y:S01]  /*37f0*/  @P1 PRMT R117, R117, 0x5410, R223 ;  /* 0x0000541075751816 */ /* 0x000fe200000000df */
[----:B------:R-:W-:Y:S01]  /*3800*/  FMUL.FTZ R223, R130, c[0x0][0x1e8] ;  /* 0x00007a0082df7a20 */ /* 0x000fe20000410000 */
[----:B------:R-:W-:Y:S02]  /*3810*/  @P1 PRMT R116, R116, 0x5410, R133 ;  /* 0x0000541074741816 */ /* 0x000fe40000000085 */
[----:B------:R-:W-:Y:S02]  /*3820*/  @P1 PRMT R118, R118, 0x5410, R225 ;  /* 0x0000541076761816 */ /* 0x000fe400000000e1 */
[----:B------:R-:W-:Y:S01]  /*3830*/  @P1 PRMT R119, R119, 0x5410, R227 ;  /* 0x0000541077771816 */ /* 0x000fe200000000e3 */
[----:B------:R-:W-:Y:S01]  /*3840*/  IMAD.MOV.U32 R227, RZ, RZ, 0x10 ;  /* 0x00000010ffe37424 */ /* 0x000fe200078e00ff */
[----:B------:R-:W-:Y:S02]  /*3850*/  LOP3.LUT P1, RZ, R161, 0xff000000, RZ, 0xc0, !PT ;  /* 0xff000000a1ff7812 */ /* 0x000fe4000782c0ff */
[----:B------:R-:W-:-:S02]  /*3860*/  FSEL R135, R219, RZ, P6 ;  /* 0x000000ffdb877208 */ /* 0x000fc40003000000 */
[----:B------:R-:W-:Y:S02]  /*3870*/  @P0 LOP3.LUT P6, RZ, R158, 0xff000000, RZ, 0xc0, !PT ;  /* 0xff0000009eff0812 */ /* 0x000fe400078cc0ff */
[----:B------:R-:W-:Y:S02]  /*3880*/  FSEL R225, R223, RZ, P1 ;  /* 0x000000ffdfe17208 */ /* 0x000fe40000800000 */
[----:B------:R-:W-:Y:S02]  /*3890*/  ISETP.NE.U32.AND P1, PT, RZ, c[0x0][0x258], PT ;  /* 0x00009600ff007a0c */ /* 0x000fe40003f25070 */
[----:B------:R-:W-:Y:S02]  /*38a0*/  @P0 FSEL R219, R219, RZ, P6 ;  /* 0x000000ffdbdb0208 */ /* 0x000fe40003000000 */
[----:B------:R-:W-:Y:S02]  /*38b0*/  LOP3.LUT P6, RZ, R161, 0xff, RZ, 0xc0, !PT ;  /* 0x000000ffa1ff7812 */ /* 0x000fe400078cc0ff */
[----:B------:R-:W-:-:S02]  /*38c0*/  ISETP.NE.AND.EX P1, PT, RZ, c[0x0][0x25c], PT, P1 ;  /* 0x00009700ff007a0c */ /* 0x000fc40003f25310 */
[----:B------:R-:W-:Y:S02]  /*38d0*/  FSEL R228, R220, RZ, P6 ;  /* 0x000000ffdce47208 */ /* 0x000fe40003000000 */
[----:B------:R-:W-:Y:S02]  /*38e0*/  @P0 LOP3.LUT P6, RZ, R159, 0xff, RZ, 0xc0, !PT ;  /* 0x000000ff9fff0812 */ /* 0x000fe400078cc0ff */
[----:B------:R-:W-:Y:S01]  /*38f0*/  F2FP.BF16.PACK_AB R129, R135, R132 ;  /* 0x000000848781723e */ /* 0x000fe200000010ff */
[-C--:B------:R-:W-:Y:S01]  /*3900*/  IMAD.WIDE.U32 R134, R0, R227.reuse, c[0x0][0x248] ;  /* 0x0000920000867625 */ /* 0x080fe200078e00e3 */
        /* <DEDUP_REMOVED lines=14> */
[----:B------:R-:W-:Y:S02]  /*39f0*/  F2FP.BF16.PACK_AB R131, R225, R230 ;  /* 0x000000e6e183723e */ /* 0x000fe400000010ff */
[----:B------:R-:W-:Y:S02]  /*3a00*/  @P0 FSEL R223, R223, RZ, P1 ;  /* 0x000000ffdfdf0208 */ /* 0x000fe40000800000 */
[----:B------:R-:W-:Y:S01]  /*3a10*/  @P0 F2FP.BF16.PACK_AB R220, RZ, R220 ;  /* 0x000000dcffdc023e */ /* 0x000fe200000010ff */
[----:B------:R0:W-:Y:S01]  /*3a20*/  STG.E.128 [R134.64], R128 ;  /* 0x0000008086007986 */ /* 0x0001e2000c101d04 */
[----:B------:R-:W-:-:S02]  /*3a30*/  @P0 F2FP.BF16.PACK_AB R222, RZ, R222 ;  /* 0x000000deffde023e */ /* 0x000fc400000010ff */
[----:B------:R-:W-:Y:S02]  /*3a40*/  @P0 F2FP.BF16.PACK_AB R219, RZ, R219 ;  /* 0x000000dbffdb023e */ /* 0x000fe400000010ff */
[----:B------:R-:W-:Y:S02]  /*3a50*/  @P0 F2FP.BF16.PACK_AB R221, RZ, R221 ;  /* 0x000000ddffdd023e */ /* 0x000fe400000010ff */
[----:B------:R-:W-:Y:S02]  /*3a60*/  @P0 F2FP.BF16.PACK_AB R223, RZ, R223 ;  /* 0x000000dfffdf023e */ /* 0x000fe400000010ff */
        /* <DEDUP_REMOVED lines=11> */
.L_x_185:
[----:B------:R-:W-:Y:S05]  /*3b20*/  BSYNC B1 ;  /* 0x0000000000017941 */ /* 0x000fea0003800000 */
.L_x_184:
[----:B------:R-:W-:Y:S01]  /*3b30*/  BSSY B1, `(.L_x_186) ;  /* 0x000008a000017945 */ /* 0x000fe20003800000 */
[----:B------:R-:W-:Y:S05]  /*3b40*/  @!P5 BRA `(.L_x_187) ;  /* 0x000008800000d947 */ /* 0x000fea0003800000 */
[----:B------:R-:W-:Y:S02]  /*3b50*/  ISETP.NE.AND P0, PT, R25, RZ, PT ;  /* 0x000000ff1900720c */ /* 0x000fe40003f05270 */
[----:B------:R-:W-:Y:S02]  /*3b60*/  ISETP.NE.U32.AND P6, PT, RZ, c[0x0][0x218], PT ;  /* 0x00008600ff007a0c */ /* 0x000fe40003fc5070 */
[----:B------:R-:W-:Y:S02]  /*3b70*/  FSEL R226, R213, RZ, !P0 ;  /* 0x000000ffd5e27208 */ /* 0x000fe40004000000 */
[----:B------:R-:W-:Y:S02]  /*3b80*/  ISETP.NE.AND.EX P6, PT, RZ, c[0x0][0x21c], PT, P6 ;  /* 0x00008700ff007a0c */ /* 0x000fe40003fc5360 */
[----:B------:R-:W-:Y:S01]  /*3b90*/  ISETP.NE.U32.AND P0, PT, RZ, c[0x0][0x250], PT ;  /* 0x00009400ff007a0c */ /* 0x000fe20003f05070 */
[----:B0-----:R-:W-:-:S02]  /*3ba0*/  FFMA.FTZ R129, R139, R215, R226 ;  /* 0x000000d78b817223 */ /* 0x001fc400000100e2 */
[-CC-:B------:R-:W-:Y:S01]  /*3bb0*/  FFMA.FTZ R132, R200, R215.reuse, R226.reuse ;  /* 0x000000d7c8847223 */ /* 0x180fe200000100e2 */
[----:B------:R-:W-:Y:S01]  /*3bc0*/  ISETP.NE.AND.EX P0, PT, RZ, c[0x0][0x254], PT, P0 ;  /* 0x00009500ff007a0c */ /* 0x000fe20003f05300 */
[----:B------:R-:W-:Y:S02]  /*3bd0*/  FADD.FTZ R128, R202, -R129 ;  /* 0x80000081ca807221 */ /* 0x000fe40000010000 */
[-C--:B------:R-:W-:Y:S02]  /*3be0*/  FFMA.FTZ R131, R199, R215.reuse, R226 ;  /* 0x000000d7c7837223 */ /* 0x080fe400000100e2 */
[----:B-----5:R-:W-:Y:S02]  /*3bf0*/  FMUL.FTZ R129, R37, R128 ;  /* 0x0000008025817220 */ /* 0x020fe40000410000 */
[----:B------:R-:W-:Y:S01]  /*3c00*/  @P6 PRMT R128, RZ, 0x5410, R40 ;  /* 0x00005410ff806816 */ /* 0x000fe20000000028 */
[----:B------:R-:W-:Y:S01]  /*3c10*/  FADD.FTZ R132, R201, -R132 ;  /* 0x80000084c9847221 */ /* 0x000fe20000010000 */
[----:B------:R-:W-:Y:S01]  /*3c20*/  @P6 PRMT R135, RZ, 0x7610, R42 ;  /* 0x00007610ff876816 */ /* 0x000fe2000000002a */
[----:B------:R-:W-:-:S02]  /*3c30*/  FFMA.FTZ R220, R210, R215, R226 ;  /* 0x000000d7d2dc7223 */ /* 0x000fc400000100e2 */
[----:B------:R-:W-:Y:S02]  /*3c40*/  @P6 FADD.FTZ R129, R129, R128 ;  /* 0x0000008081816221 */ /* 0x000fe40000010000 */
[----:B------:R-:W-:Y:S02]  /*3c50*/  IMAD.MOV.U32 R128, RZ, RZ, R164 ;  /* 0x000000ffff807224 */ /* 0x000fe400078e00a4 */
[----:B------:R-:W-:Y:S02]  /*3c60*/  FMUL.FTZ R213, R129, c[0x0][0x1e8] ;  /* 0x00007a0081d57a20 */ /* 0x000fe40000410000 */
[----:B------:R-:W-:Y:S01]  /*3c70*/  @P0 IMAD.MOV.U32 R130, RZ, RZ, R162 ;  /* 0x000000ffff820224 */ /* 0x000fe200078e00a2 */
[----:B------:R-:W-:Y:S01]  /*3c80*/  LOP3.LUT P1, RZ, R128, 0xff, RZ, 0xc0, !PT ;  /* 0x000000ff80ff7812 */ /* 0x000fe2000782c0ff */
[----:B------:R-:W-:Y:S02]  /*3c90*/  FMUL.FTZ R132, R37, R132 ;  /* 0x0000008425847220 */ /* 0x000fe40000410000 */
[-C--:B------:R-:W-:Y:S01]  /*3ca0*/  FFMA.FTZ R134, R204, R215.reuse, R226 ;  /* 0x000000d7cc867223 */ /* 0x080fe200000100e2 */
[----:B------:R-:W-:Y:S01]  /*3cb0*/  FSEL R128, R213, RZ, P1 ;  /* 0x000000ffd5807208 */ /* 0x000fe20000800000 */
[----:B------:R-:W-:Y:S01]  /*3cc0*/  FADD.FTZ R222, R207, -R220 ;  /* 0x800000dccfde7221 */ /* 0x000fe20000010000 */
[----:B------:R-:W-:Y:S01]  /*3cd0*/  @P0 LOP3.LUT P1, RZ, R130, 0xff, RZ, 0xc0, !PT ;  /* 0x000000ff82ff0812 */ /* 0x000fe2000782c0ff */
[----:B------:R-:W-:Y:S01]  /*3ce0*/  FADD.FTZ R130, R206, -R131 ;  /* 0x80000083ce827221 */ /* 0x000fe20000010000 */
[----:B------:R-:W-:Y:S01]  /*3cf0*/  @P6 PRMT R131, RZ, 0x7610, R40 ;  /* 0x00007610ff836816 */ /* 0x000fe20000000028 */
[----:B------:R-:W-:Y:S01]  /*3d00*/  FADD.FTZ R134, R203, -R134 ;  /* 0x80000086cb867221 */ /* 0x000fe20000010000 */
[----:B------:R-:W-:Y:S01]  /*3d10*/  @P0 FSEL R213, R213, RZ, P1 ;  /* 0x000000ffd5d50208 */ /* 0x000fe20000800000 */
[----:B------:R-:W-:Y:S01]  /*3d20*/  FMUL.FTZ R130, R37, R130 ;  /* 0x0000008225827220 */ /* 0x000fe20000410000 */
[----:B------:R-:W-:Y:S01]  /*3d30*/  LOP3.LUT P1, RZ, R164, 0xff00, RZ, 0xc0, !PT ;  /* 0x0000ff00a4ff7812 */ /* 0x000fe2000782c0ff */
[----:B------:R-:W-:Y:S01]  /*3d40*/  @P6 FADD.FTZ R132, R132, R131 ;  /* 0x0000008384846221 */ /* 0x000fe20000010000 */
[----:B------:R-:W-:Y:S01]  /*3d50*/  @P6 PRMT R131, RZ, 0x5410, R41 ;  /* 0x00005410ff836816 */ /* 0x000fe20000000029 */
[----:B------:R-:W-:Y:S01]  /*3d60*/  FFMA.FTZ R133, R205, R215, R226 ;  /* 0x000000d7cd857223 */ /* 0x000fe200000100e2 */
[----:B------:R-:W-:Y:S01]  /*3d70*/  @P6 PRMT R220, RZ, 0x5410, R42 ;  /* 0x00005410ffdc6816 */ /* 0x000fe2000000002a */
[C---:B------:R-:W-:Y:S01]  /*3d80*/  FMUL.FTZ R222, R37.reuse, R222 ;  /* 0x000000de25de7220 */ /* 0x040fe20000410000 */
[----:B------:R-:W-:Y:S01]  /*3d90*/  @P0 F2FP.BF16.PACK_AB R213, RZ, R213 ;  /* 0x000000d5ffd5023e */ /* 0x000fe200000010ff */
[----:B------:R-:W-:Y:S01]  /*3da0*/  @P6 FADD.FTZ R130, R130, R131 ;  /* 0x0000008382826221 */ /* 0x000fe20000010000 */
[----:B------:R-:W-:Y:S01]  /*3db0*/  @P6 PRMT R131, RZ, 0x7610, R41 ;  /* 0x00007610ff836816 */ /* 0x000fe20000000029 */
[----:B------:R-:W-:Y:S01]  /*3dc0*/  FMUL.FTZ R134, R37, R134 ;  /* 0x0000008625867220 */ /* 0x000fe20000410000 */
[----:B------:R-:W-:Y:S01]  /*3dd0*/  @P0 PRMT R68, R213, 0x7610, R68 ;  /* 0x00007610d5440816 */ /* 0x000fe20000000044 */
[----:B------:R-:W-:-:S02]  /*3de0*/  FMUL.FTZ R216, R132, c[0x0][0x1e8] ;  /* 0x00007a0084d87a20 */ /* 0x000fc40000410000 */
[----:B------:R-:W-:Y:S02]  /*3df0*/  FADD.FTZ R218, R208, -R133 ;  /* 0x80000085d0da7221 */ /* 0x000fe40000010000 */
[----:B------:R-:W-:Y:S02]  /*3e00*/  @P6 FADD.FTZ R222, R222, R135 ;  /* 0x00000087dede6221 */ /* 0x000fe40000010000 */
[-CC-:B------:R-:W-:Y:S02]  /*3e10*/  FFMA.FTZ R135, R209, R215.reuse, R226.reuse ;  /* 0x000000d7d1877223 */ /* 0x180fe400000100e2 */
[----:B------:R-:W-:Y:S01]  /*3e20*/  @P6 FADD.FTZ R134, R134, R131 ;  /* 0x0000008386866221 */ /* 0x000fe20000010000 */
[----:B------:R-:W-:Y:S01]  /*3e30*/  FSEL R131, R216, RZ, P1 ;  /* 0x000000ffd8837208 */ /* 0x000fe20000800000 */
[----:B------:R-:W-:Y:S01]  /*3e40*/  FMUL.FTZ R133, R37, R218 ;  /* 0x000000da25857220 */ /* 0x000fe20000410000 */
[----:B------:R-:W-:Y:S01]  /*3e50*/  LOP3.LUT P1, RZ, R164, 0xff0000, RZ, 0xc0, !PT ;  /* 0x00ff0000a4ff7812 */ /* 0x000fe2000782c0ff */
[----:B------:R-:W-:Y:S01]  /*3e60*/  FFMA.FTZ R226, R214, R215, R226 ;  /* 0x000000d7d6e27223 */ /* 0x000fe200000100e2 */
[----:B------:R-:W-:Y:S01]  /*3e70*/  F2FP.BF16.PACK_AB R128, R131, R128 ;  /* 0x000000808380723e */ /* 0x000fe200000010ff */
[----:B------:R-:W-:-:S02]  /*3e80*/  FMUL.FTZ R218, R130, c[0x0][0x1e8] ;  /* 0x00007a0082da7a20 */ /* 0x000fc40000410000 */
[----:B------:R-:W-:Y:S02]  /*3e90*/  FADD.FTZ R224, R212, -R135 ;  /* 0x80000087d4e07221 */ /* 0x000fe40000010000 */
[----:B------:R-:W-:Y:S01]  /*3ea0*/  FADD.FTZ R226, R211, -R226 ;  /* 0x800000e2d3e27221 */ /* 0x000fe20000010000 */
[----:B------:R-:W-:Y:S01]  /*3eb0*/  FSEL R221, R218, RZ, P1 ;  /* 0x000000ffdadd7208 */ /* 0x000fe20000800000 */
[----:B------:R-:W-:Y:S01]  /*3ec0*/  @P6 FADD.FTZ R133, R133, R220 ;  /* 0x000000dc85856221 */ /* 0x000fe20000010000 */
[----:B------:R-:W-:Y:S01]  /*3ed0*/  LOP3.LUT P1, RZ, R164, 0xff000000, RZ, 0xc0, !PT ;  /* 0xff000000a4ff7812 */ /* 0x000fe2000782c0ff */
[----:B------:R-:W-:Y:S02]  /*3ee0*/  FMUL.FTZ R220, R134, c[0x0][0x1e8] ;  /* 0x00007a0086dc7a20 */ /* 0x000fe40000410000 */
[C---:B------:R-:W-:Y:S02]  /*3ef0*/  FMUL.FTZ R224, R37.reuse, R224 ;  /* 0x000000e025e07220 */ /* 0x040fe40000410000 */
[----:B------:R-:W-:Y:S01]  /*3f00*/  FMUL.FTZ R226, R37, R226 ;  /* 0x000000e225e27220 */ /* 0x000fe20000410000 */
[----:B------:R-:W-:Y:S01]  /*3f10*/  @P6 PRMT R37, RZ, 0x5410, R43 ;  /* 0x00005410ff256816 */ /* 0x000fe2000000002b */
[----:B------:R-:W-:Y:S01]  /*3f20*/  FMUL.FTZ R219, R133, c[0x0][0x1e8] ;  /* 0x00007a0085db7a20 */ /* 0x000fe20000410000 */
[----:B------:R-:W-:Y:S01]  /*3f30*/  FSEL R228, R220, RZ, P1 ;  /* 0x000000ffdce47208 */ /* 0x000fe20000800000 */
[----:B------:R-:W-:Y:S01]  /*3f40*/  FMUL.FTZ R217, R222, c[0x0][0x1e8] ;  /* 0x00007a00ded97a20 */ /* 0x000fe20000410000 */
[----:B------:R-:W-:Y:S01]  /*3f50*/  LOP3.LUT P1, RZ, R165, 0xff, RZ, 0xc0, !PT ;  /* 0x000000ffa5ff7812 */ /* 0x000fe2000782c0ff */
[----:B------:R-:W-:Y:S01]  /*3f60*/  @P6 FADD.FTZ R224, R224, R37 ;  /* 0x00000025e0e06221 */ /* 0x000fe20000010000 */
[----:B------:R-:W-:-:S02]  /*3f70*/  @P6 PRMT R37, RZ, 0x7610, R43 ;  /* 0x00007610ff256816 */ /* 0x000fc4000000002b */
[----:B------:R-:W-:Y:S01]  /*3f80*/  FSEL R223, R219, RZ, P1 ;  /* 0x000000ffdbdf7208 */ /* 0x000fe20000800000 */
[----:B------:R-:W-:Y:S01]  /*3f90*/  FMUL.FTZ R215, R224, c[0x0][0x1e8] ;  /* 0x00007a00e0d77a20 */ /* 0x000fe20000410000 */
[C---:B------:R-:W-:Y:S01]  /*3fa0*/  LOP3.LUT P1, RZ, R165.reuse, 0xff00, RZ, 0xc0, !PT ;  /* 0x0000ff00a5ff7812 */ /* 0x040fe2000782c0ff */
[----:B------:R-:W-:Y:S01]  /*3fb0*/  @P6 FADD.FTZ R226, R226, R37 ;  /* 0x00000025e2e26221 */ /* 0x000fe20000010000 */
[----:B------:R-:W-:Y:S02]  /*3fc0*/  LOP3.LUT P6, RZ, R165, 0xff0000, RZ, 0xc0, !PT ;  /* 0x00ff0000a5ff7812 */ /* 0x000fe400078cc0ff */
[----:B------:R-:W-:Y:S01]  /*3fd0*/  FSEL R230, R217, RZ, P1 ;  /* 0x000000ffd9e67208 */ /* 0x000fe20000800000 */
[----:B------:R-:W-:Y:S01]  /*3fe0*/  FMUL.FTZ R37, R226, c[0x0][0x1e8] ;  /* 0x00007a00e2257a20 */ /* 0x000fe20000410000 */
[----:B------:R-:W-:Y:S02]  /*3ff0*/  ISETP.NE.U32.AND P1, PT, RZ, c[0x0][0x258], PT ;  /* 0x00009600ff007a0c */ /* 0x000fe40003f25070 */
[----:B------:R-:W-:-:S02]  /*4000*/  FSEL R135, R215, RZ, P6 ;  /* 0x000000ffd7877208 */ /* 0x000fc40003000000 */
[----:B------:R-:W-:Y:S02]  /*4010*/  ISETP.NE.AND.EX P1, PT, RZ, c[0x0][0x25c], PT, P1 ;  /* 0x00009700ff007a0c */ /* 0x000fe40003f25310 */
[----:B------:R-:W-:-:S04]  /*4020*/  LOP3.LUT P6, RZ, R165, 0xff000000, RZ, 0xc0, !PT ;  /* 0xff000000a5ff7812 */ /* 0x000fc800078cc0ff */
[----:B------:R-:W-:Y:S02]  /*4030*/  FSEL R232, R37, RZ, P6 ;  /* 0x000000ff25e87208 */ /* 0x000fe40003000000 */
[----:B------:R-:W-:Y:S02]  /*4040*/  ISETP.NE.U32.AND P6, PT, RZ, c[0x0][0x258], PT ;  /* 0x00009600ff007a0c */ /* 0x000fe40003fc5070 */
[----:B------:R-:W-:Y:S02]  /*4050*/  F2FP.BF16.PACK_AB R131, R232, R135 ;  /* 0x00000087e883723e */ /* 0x000fe400000010ff */
[----:B------:R-:W-:Y:S02]  /*4060*/  ISETP.NE.AND.EX P6, PT, RZ, c[0x0][0x25c], PT, P6 ;  /* 0x00009700ff007a0c */ /* 0x000fe40003fc5360 */
[----:B------:R-:W-:Y:S02]  /*4070*/  @P1 F2FP.BF16.PACK_AB R130, RZ, R130 ;  /* 0x00000082ff82123e */ /* 0x000fe400000010ff */
[----:B------:R-:W-:-:S02]  /*4080*/  @P1 F2FP.BF16.PACK_AB R133, RZ, R133 ;  /* 0x00000085ff85123e */ /* 0x000fc400000010ff */
[----:B------:R-:W-:Y:S02]  /*4090*/  @P1 F2FP.BF16.PACK_AB R129, RZ, R129 ;  /* 0x00000081ff81123e */ /* 0x000fe400000010ff */
[----:B------:R-:W-:Y:S02]  /*40a0*/  @P1 F2FP.BF16.PACK_AB R224, RZ, R224 ;  /* 0x000000e0ffe0123e */ /* 0x000fe400000010ff */
[----:B------:R-:W-:Y:S02]  /*40b0*/  @P1 F2FP.BF16.PACK_AB R134, RZ, R134 ;  /* 0x00000086ff86123e */ /* 0x000fe400000010ff */
[----:B------:R-:W-:Y:S02]  /*40c0*/  @P1 PRMT R117, R130, 0x7610, R117 ;  /* 0x0000761082751816 */ /* 0x000fe40000000075 */
[----:B------:R-:W-:Y:S01]  /*40d0*/  @P1 PRMT R118, R133, 0x7610, R118 ;  /* 0x0000761085761816 */ /* 0x000fe20000000076 */
[----:B------:R-:W-:Y:S01]  /*40e0*/  IMAD.MOV.U32 R133, RZ, RZ, 0x10 ;  /* 0x00000010ff857424 */ /* 0x000fe200078e00ff */
[----:B------:R-:W-:-:S02]  /*40f0*/  @P1 F2FP.BF16.PACK_AB R132, RZ, R132 ;  /* 0x00000084ff84123e */ /* 0x000fc400000010ff */
[----:B------:R-:W-:Y:S02]  /*4100*/  @P1 F2FP.BF16.PACK_AB R222, RZ, R222 ;  /* 0x000000deffde123e */ /* 0x000fe400000010ff */
[----:B------:R-:W-:Y:S02]  /*4110*/  @P1 F2FP.BF16.PACK_AB R226, RZ, R226 ;  /* 0x000000e2ffe2123e */ /* 0x000fe400000010ff */
[----:B------:R-:W-:Y:S02]  /*4120*/  @P1 PRMT R116, R129, 0x7610, R116 ;  /* 0x0000761081741816 */ /* 0x000fe40000000074 */
[----:B------:R-:W-:Y:S02]  /*4130*/  @P1 PRMT R119, R224, 0x7610, R119 ;  /* 0x00007610e0771816 */ /* 0x000fe40000000077 */
[----:B------:R-:W-:Y:S01]  /*4140*/  @P1 PRMT R117, R117, 0x5410, R134 ;  /* 0x0000541075751816 */ /* 0x000fe20000000086 */
[----:B------:R-:W-:Y:S01]  /*4150*/  @P6 IMAD.WIDE.U32 R134, R0, R133, c[0x0][0x258] ;  /* 0x0000960000866625 */ /* 0x000fe200078e0085 */
[----:B------:R-:W-:-:S02]  /*4160*/  @P1 PRMT R116, R116, 0x5410, R132 ;  /* 0x0000541074741816 */ /* 0x000fc40000000084 */
[----:B------:R-:W-:Y:S01]  /*4170*/  @P1 PRMT R118, R118, 0x5410, R222 ;  /* 0x0000541076761816 */ /* 0x000fe200000000de */
[----:B------:R-:W-:Y:S01]  /*4180*/  IMAD.WIDE.U32 R132, R0, R133, c[0x0][0x248] ;  /* 0x0000920000847625 */ /* 0x000fe200078e0085 */
[----:B------:R-:W-:Y:S02]  /*4190*/  @P1 PRMT R119, R119, 0x5410, R226 ;  /* 0x0000541077771816 */ /* 0x000fe400000000e2 */
[----:B------:R-:W-:Y:S02]  /*41a0*/  @P0 LOP3.LUT P1, RZ, R162, 0xff00, RZ, 0xc0, !PT ;  /* 0x0000ff00a2ff0812 */ /* 0x000fe4000782c0ff */
[----:B------:R-:W-:Y:S01]  /*41b0*/  F2FP.BF16.PACK_AB R130, R230, R223 ;  /* 0x000000dfe682723e */ /* 0x000fe200000010ff */
[----:B------:R-:W-:Y:S01]  /*41c0*/  @P6 STG.E.128 [R134.64], R116 ;  /* 0x0000007486006986 */ /* 0x000fe2000c101d04 */
[----:B------:R-:W-:Y:S02]  /*41d0*/  @P0 LOP3.LUT P6, RZ, R162, 0xff0000, RZ, 0xc0, !PT ;  /* 0x00ff0000a2ff0812 */ /* 0x000fe400078cc0ff */
[----:B------:R-:W-:-:S02]  /*41e0*/  @P0 FSEL R216, R216, RZ, P1 ;  /* 0x000000ffd8d80208 */ /* 0x000fc40000800000 */
[----:B------:R-:W-:Y:S02]  /*41f0*/  @P0 LOP3.LUT P1, RZ, R162, 0xff000000, RZ, 0xc0, !PT ;  /* 0xff000000a2ff0812 */ /* 0x000fe4000782c0ff */
[----:B------:R-:W-:Y:S02]  /*4200*/  @P0 FSEL R218, R218, RZ, P6 ;  /* 0x000000ffdada0208 */ /* 0x000fe40003000000 */
[C---:B------:R-:W-:Y:S02]  /*4210*/  @P0 LOP3.LUT P6, RZ, R163.reuse, 0xff, RZ, 0xc0, !PT ;  /* 0x000000ffa3ff0812 */ /* 0x040fe400078cc0ff */
[----:B------:R-:W-:Y:S02]  /*4220*/  @P0 FSEL R220, R220, RZ, P1 ;  /* 0x000000ffdcdc0208 */ /* 0x000fe40000800000 */
[----:B------:R-:W-:Y:S02]  /*4230*/  @P0 LOP3.LUT P1, RZ, R163, 0xff00, RZ, 0xc0, !PT ;  /* 0x0000ff00a3ff0812 */ /* 0x000fe4000782c0ff */
[----:B------:R-:W-:-:S02]  /*4240*/  @P0 FSEL R219, R219, RZ, P6 ;  /* 0x000000ffdbdb0208 */ /* 0x000fc40003000000 */
[----:B------:R-:W-:Y:S02]  /*4250*/  @P0 LOP3.LUT P6, RZ, R163, 0xff0000, RZ, 0xc0, !PT ;  /* 0x00ff0000a3ff0812 */ /* 0x000fe400078cc0ff */
[----:B------:R-:W-:Y:S02]  /*4260*/  @P0 FSEL R217, R217, RZ, P1 ;  /* 0x000000ffd9d90208 */ /* 0x000fe40000800000 */
[----:B------:R-:W-:Y:S02]  /*4270*/  @P0 LOP3.LUT P1, RZ, R163, 0xff000000, RZ, 0xc0, !PT ;  /* 0xff000000a3ff0812 */ /* 0x000fe4000782c0ff */
[----:B------:R-:W-:Y:S02]  /*4280*/  @P0 FSEL R215, R215, RZ, P6 ;  /* 0x000000ffd7d70208 */ /* 0x000fe40003000000 */
[----:B------:R-:W-:Y:S02]  /*4290*/  F2FP.BF16.PACK_AB R129, R228, R221 ;  /* 0x000000dde481723e */ /* 0x000fe400000010ff */
[----:B------:R-:W-:-:S02]  /*42a0*/  @P0 F2FP.BF16.PACK_AB R218, RZ, R218 ;  /* 0x000000daffda023e */ /* 0x000fc400000010ff */
[----:B------:R-:W-:Y:S01]  /*42b0*/  @P0 FSEL R37, R37, RZ, P1 ;  /* 0x000000ff25250208 */ /* 0x000fe20000800000 */
[----:B------:R0:W-:Y:S01]  /*42c0*/  STG.E.128 [R132.64], R128 ;  /* 0x0000008084007986 */ /* 0x0001e2000c101d04 */
[----:B------:R-:W-:Y:S02]  /*42d0*/  @P0 F2FP.BF16.PACK_AB R219, RZ, R219 ;  /* 0x000000dbffdb023e */ /* 0x000fe400000010ff */
[----:B------:R-:W-:Y:S02]  /*42e0*/  @P0 F2FP.BF16.PACK_AB R215, RZ, R215 ;  /* 0x000000d7ffd7023e */ /* 0x000fe400000010ff */
[----:B------:R-:W-:Y:S02]  /*42f0*/  @P0 F2FP.BF16.PACK_AB R216, RZ, R216 ;  /* 0x000000d8ffd8023e */ /* 0x000fe400000010ff */
[----:B------:R-:W-:Y:S02]  /*4300*/  @P0 F2FP.BF16.PACK_AB R220, RZ, R220 ;  /* 0x000000dcffdc023e */ /* 0x000fe400000010ff */
[----:B------:R-:W-:-:S02]  /*4310*/  @P0 F2FP.BF16.PACK_AB R217, RZ, R217 ;  /* 0x000000d9ffd9023e */ /* 0x000fc400000010ff */
[----:B------:R-:W-:Y:S02]  /*4320*/  @P0 F2FP.BF16.PACK_AB R37, RZ, R37 ;  /* 0x00000025ff25023e */ /* 0x000fe400000010ff */
[----:B------:R-:W-:Y:S02]  /*4330*/  @P0 PRMT R69, R218, 0x7610, R69 ;  /* 0x00007610da450816 */ /* 0x000fe40000000045 */
[----:B------:R-:W-:Y:S02]  /*4340*/  @P0 PRMT R70, R219, 0x7610, R70 ;  /* 0x00007610db460816 */ /* 0x000fe40000000046 */
[----:B------:R-:W-:Y:S02]  /*4350*/  @P0 PRMT R71, R215, 0x7610, R71 ;  /* 0x00007610d7470816 */ /* 0x000fe40000000047 */
[----:B0-----:R-:W-:Y:S02]  /*4360*/  @P0 LEA R128, P1, R0, c[0x0][0x250], 0x4 ;  /* 0x0000940000800a11 */ /* 0x001fe400078220ff */
[----:B------:R-:W-:-:S02]  /*4370*/  @P0 PRMT R68, R68, 0x5410, R216 ;  /* 0x0000541044440816 */ /* 0x000fc400000000d8 */
[----:B------:R-:W-:Y:S02]  /*4380*/  @P0 LEA.HI.X R129, R0, c[0x0][0x254], RZ, 0x4, P1 ;  /* 0x0000950000810a11 */ /* 0x000fe400008f24ff */
[----:B------:R-:W-:Y:S02]  /*4390*/  @P0 PRMT R69, R69, 0x5410, R220 ;  /* 0x0000541045450816 */ /* 0x000fe400000000dc */
[----:B------:R-:W-:Y:S02]  /*43a0*/  @P0 PRMT R70, R70, 0x5410, R217 ;  /* 0x0000541046460816 */ /* 0x000fe400000000d9 */
[----:B------:R-:W-:-:S05]  /*43b0*/  @P0 PRMT R71, R71, 0x5410, R37 ;  /* 0x0000541047470816 */ /* 0x000fca0000000025 */
[----:B------:R0:W-:Y:S02]  /*43c0*/  @P0 STG.E.128 [R128.64], R68 ;  /* 0x0000004480000986 */ /* 0x0001e4000c101d04 */
.L_x_187:
[----:B------:R-:W-:Y:S05]  /*43d0*/  BSYNC B1 ;  /* 0x0000000000017941 */ /* 0x000fea0003800000 */
.L_x_186:
[----:B-----5:R-:W-:-:S05]  /*43e0*/  MOV R37, c[0x0][0x160] ;  /* 0x0000580000257a02 */ /* 0x020fca0000000f00 */
[----:B------:R-:W-:-:S05]  /*43f0*/  IMAD R10, R37, 0x4, R10 ;  /* 0x00000004250a7824 */ /* 0x000fca00078e020a */
[----:B------:R-:W-:-:S13]  /*4400*/  ISETP.GE.AND P0, PT, R10, c[0x0][0x164], PT ;  /* 0x000059000a007a0c */ /* 0x000fda0003f06270 */
[----:B0-----:R-:W-:Y:S01]  /*4410*/  @P0 CALL.REL.NOINC `(.L_x_169) ;  /* 0x0000001000000944 */ /* 0x001fe20003c00000 */
[----:B------:R-:W-:Y:S05]  /*4420*/  BRA `(.L_x_188) ;  /* 0xffffc21000007947 */ /* 0x000fea000383ffff */
.L_x_169:
[----:B0-----:R-:W-:Y:S05]  /*4430*/  BSYNC B0 ;  /* 0x0000000000007941 */ /* 0x001fea0003800000 */
.L_x_168:
[----:B------:R-:W-:Y:S01]  /*4440*/  SHF.R.U32.HI R0, RZ, 0x5, R36 ;  /* 0x00000005ff007819 */ /* 0x000fe20000011624 */
[----:B------:R-:W-:Y:S01]  /*4450*/  WARPSYNC 0xffffffff ;  /* 0xffffffff00007948 */ /* 0x000fe20003800000 */
[C---:B------:R-:W-:Y:S01]  /*4460*/  LOP3.LUT R2, R36.reuse, 0x1f, RZ, 0xc0, !PT ;  /* 0x0000001f24027812 */ /* 0x040fe200078ec0ff */
[----:B------:R-:W0:Y:S01]  /*4470*/  S2R R34, SR_CTAID.X ;  /* 0x0000000000227919 */ /* 0x000e220000002500 */
[----:B------:R-:W-:Y:S01]  /*4480*/  IADD3 R32, -R36, 0x7f, RZ ;  /* 0x0000007f24207810 */ /* 0x000fe20007ffe1ff */
[----:B------:R-:W-:-:S03]  /*4490*/  IMAD.SHL.U32 R3, R0, 0x80, RZ ;  /* 0x0000008000037824 */ /* 0x000fc600078e00ff */
[----:B------:R-:W-:Y:S02]  /*44a0*/  IADD3 R32, R32, c[0x0][0x168], RZ ;  /* 0x00005a0020207a10 */ /* 0x000fe40007ffe0ff */
[----:B------:R-:W-:Y:S02]  /*44b0*/  LOP3.LUT R0, R3, 0xffffff80, R2, 0xe2, !PT ;  /* 0xffffff8003007812 */ /* 0x000fe400078ee202 */
[C---:B------:R-:W-:Y:S02]  /*44c0*/  LOP3.LUT P5, RZ, R32.reuse, 0xffffff80, RZ, 0xc0, !PT ;  /* 0xffffff8020ff7812 */ /* 0x040fe400078ac0ff */
[----:B------:R-:W-:Y:S01]  /*44d0*/  ISETP.GE.U32.AND P4, PT, R32, 0x180, PT ;  /* 0x000001802000780c */ /* 0x000fe20003f86070 */
[----:B------:R-:W-:Y:S01]  /*44e0*/  IMAD.SHL.U32 R0, R0, 0x20, RZ ;  /* 0x0000002000007824 */ /* 0x000fe200078e00ff */
[C---:B------:R-:W-:Y:S02]  /*44f0*/  ISETP.GE.U32.AND P3, PT, R32.reuse, 0x200, PT ;  /* 0x000002002000780c */ /* 0x040fe40003f66070 */
[----:B------:R-:W-:-:S02]  /*4500*/  ISETP.GE.U32.AND P2, PT, R32, 0x280, PT ;  /* 0x000002802000780c */ /* 0x000fc40003f46070 */
        /* <DEDUP_REMOVED lines=12> */
[----:B-----5:R-:W4:Y:S04]  /*45d0*/  LDS R13, [R36.X4+0x1200] ;  /* 0x00120000240d7984 */ /* 0x020f280000004800 */
[----:B------:R-:W0:Y:S04]  /*45e0*/  LDS R7, [R36.X4+0x400] ;  /* 0x0004000024077984 */ /* 0x000e280000004800 */
        /* <DEDUP_REMOVED lines=14> */
[----:B0-----:R-:W-:-:S03]  /*46d0*/  FADD.FTZ R7, RZ, R7 ;  /* 0x00000007ff077221 */ /* 0x001fc60000010000 */
        /* <DEDUP_REMOVED lines=39> */
[----:B0-----:R-:W-:Y:S02]  /*4950*/  FADD.FTZ R7, R7, R26 ;  /* 0x0000001a07077221 */ /* 0x001fe40000010000 */
[----:B------:R-:W-:Y:S01]  /*4960*/  FADD.FTZ R33, R8, R33 ;  /* 0x0000002108217221 */ /* 0x000fe20000010000 */
[----:B------:R0:W-:Y:S01]  /*4970*/  STS.128 [R0], R44 ;  /* 0x0000002c00007388 */ /* 0x0001e20000000c00 */
[----:B------:R-:W-:-:S03]  /*4980*/  FADD.FTZ R9, R9, R28 ;  /* 0x0000001c09097221 */ /* 0x000fc60000010000 */
[----:B------:R-:W-:Y:S01]  /*4990*/  STS.128 [R0+0x10], R48 ;  /* 0x0000103000007388 */ /* 0x000fe20000000c00 */
[----:B------:R-:W-:-:S03]  /*49a0*/  FADD.FTZ R35, R10, R35 ;  /* 0x000000230a237221 */ /* 0x000fc60000010000 */
[----:B------:R-:W-:Y:S01]  /*49b0*/  STS.128 [R0+0x400], R52 ;  /* 0x0004003400007388 */ /* 0x000fe20000000c00 */
[----:B------:R-:W-:-:S03]  /*49c0*/  FADD.FTZ R11, R11, R30 ;  /* 0x0000001e0b0b7221 */ /* 0x000fc60000010000 */
[----:B------:R-:W-:Y:S01]  /*49d0*/  STS.128 [R0+0x410], R56 ;  /* 0x0004103800007388 */ /* 0x000fe20000000c00 */
[----:B------:R-:W-:-:S03]  /*49e0*/  FADD.FTZ R37, R12, R37 ;  /* 0x000000250c257221 */ /* 0x000fc60000010000 */
[----:B------:R-:W-:Y:S01]  /*49f0*/  STS.128 [R0+0x800], R60 ;  /* 0x0008003c00007388 */ /* 0x000fe20000000c00 */
[----:B0-----:R-:W-:-:S03]  /*4a00*/  IMAD R45, R34, c[0x0][0x168], RZ ;  /* 0x00005a00222d7a24 */ /* 0x001fc600078e02ff */
[----:B------:R-:W-:Y:S02]  /*4a10*/  STS.128 [R0+0x810], R64 ;  /* 0x0008104000007388 */ /* 0x000fe40000000c00 */
[----:B------:R-:W-:Y:S02]  /*4a20*/  IADD3 R45, P0, R45, R36, RZ ;  /* 0x000000242d2d7210 */ /* 0x000fe40007f1e0ff */
[----:B------:R-:W-:Y:S02]  /*4a30*/  STS.128 [R0+0xc00], R120 ;  /* 0x000c007800007388 */ /* 0x000fe40000000c00 */
[----:B------:R-:W-:Y:S02]  /*4a40*/  SHF.L.U32 R40, R45, 0x2, RZ ;  /* 0x000000022d287819 */ /* 0x000fe400000006ff */
[----:B------:R0:W-:Y:S04]  /*4a50*/  STS.128 [R0+0xc10], R100 ;  /* 0x000c106400007388 */ /* 0x0001e80000000c00 */
[----:B------:R-:W-:Y:S01]  /*4a60*/  BAR.SYNC.DEFER_BLOCKING 0x0 ;  /* 0x0000000000007b1d */ /* 0x000fe20000010000 */
[----:B0-----:R-:W-:Y:S01]  /*4a70*/  IMAD.X R0, RZ, RZ, RZ, P0 ;  /* 0x000000ffff007224 */ /* 0x001fe200000e06ff */
[----:B------:R-:W-:-:S02]  /*4a80*/  IADD3 R42, P0, R40, c[0x0][0x228], RZ ;  /* 0x00008a00282a7a10 */ /* 0x000fc40007f1e0ff */
[----:B------:R-:W-:Y:S02]  /*4a90*/  IADD3 R40, P1, R40, c[0x0][0x220], RZ ;  /* 0x0000880028287a10 */ /* 0x000fe40007f3e0ff */
[----:B------:R-:W-:Y:S01]  /*4aa0*/  SHF.L.U64.HI R45, R45, 0x2, R0 ;  /* 0x000000022d2d7819 */ /* 0x000fe20000010200 */
[----:B------:R-:W-:-:S03]  /*4ab0*/  @P5 IMAD.MOV.U32 R2, RZ, RZ, R42 ;  /* 0x000000ffff025224 */ /* 0x000fc600078e002a */
[C---:B------:R-:W-:Y:S02]  /*4ac0*/  IADD3.X R47, R45.reuse, c[0x0][0x22c], RZ, P0, !PT ;  /* 0x00008b002d2f7a10 */ /* 0x040fe400007fe4ff */
[----:B------:R-:W-:Y:S01]  /*4ad0*/  ISETP.GE.U32.AND P0, PT, R32, 0x100, PT ;  /* 0x000001002000780c */ /* 0x000fe20003f06070 */
[----:B------:R-:W0:Y:S01]  /*4ae0*/  LDS R4, [R36.X4] ;  /* 0x0000000024047984 */ /* 0x000e220000004800 */
[----:B------:R-:W-:Y:S01]  /*4af0*/  IADD3.X R45, R45, c[0x0][0x224], RZ, P1, !PT ;  /* 0x000089002d2d7a10 */ /* 0x000fe20000ffe4ff */
[----:B------:R-:W-:Y:S01]  /*4b00*/  @P5 IMAD.MOV.U32 R3, RZ, RZ, R47 ;  /* 0x000000ffff035224 */ /* 0x000fe200078e002f */
[----:B------:R-:W-:Y:S01]  /*4b10*/  @P5 IADD3 R42, P1, R42, 0x200, RZ ;  /* 0x000002002a2a5810 */ /* 0x000fe20007f3e0ff */
[----:B------:R-:W1:Y:S03]  /*4b20*/  LDS R39, [R36.X4+0x1000] ;  /* 0x0010000024277984 */ /* 0x000e660000004800 */
[----:B------:R-:W-:Y:S01]  /*4b30*/  @P5 IADD3.X R47, RZ, R47, RZ, P1, !PT ;  /* 0x0000002fff2f5210 */ /* 0x000fe20000ffe4ff */
[----:B------:R-:W2:Y:S01]  /*4b40*/  LDS R41, [R36.X4+0x2000] ;  /* 0x0020000024297984 */ /* 0x000ea20000004800 */
[----:B------:R-:W-:-:S03]  /*4b50*/  ISETP.GE.U32.AND P1, PT, R32, 0x300, PT ;  /* 0x000003002000780c */ /* 0x000fc60003f26070 */
        /* <DEDUP_REMOVED lines=20> */
[----:B------:R-:W-:-:S03]  /*4ca0*/  FADD.FTZ R13, R13, R16 ;  /* 0x000000100d0d7221 */ /* 0x000fc60000010000 */
[----:B------:R-:W4:Y:S01]  /*4cb0*/  LDS R21, [R36.X4+0x2800] ;  /* 0x0028000024157984 */ /* 0x000f220000004800 */
[----:B---3--:R-:W-:Y:S01]  /*4cc0*/  @P5 IMAD.MOV.U32 R2, RZ, RZ, R40 ;  /* 0x000000ffff025224 */ /* 0x008fe200078e0028 */
[----:B------:R-:W-:Y:S01]  /*4cd0*/  @P5 IADD3 R40, P6, R40, 0x200, RZ ;  /* 0x0000020028285810 */ /* 0x000fe20007fde0ff */
[--C-:B------:R-:W-:Y:S01]  /*4ce0*/  @P5 IMAD.MOV.U32 R3, RZ, RZ, R45.reuse ;  /* 0x000000ffff035224 */ /* 0x100fe200078e002d */
[----:B------:R-:W3:Y:S03]  /*4cf0*/  LDS R27, [R36.X4+0x3800] ;  /* 0x00380000241b7984 */ /* 0x000ee60000004800 */
[----:B------:R-:W-:Y:S01]  /*4d00*/  @P5 IMAD.X R45, RZ, RZ, R45, P6 ;  /* 0x000000ffff2d5224 */ /* 0x000fe200030e062d */
[----:B------:R1:W-:Y:S01]  /*4d10*/  @P5 STG.E [R2.64], R29 ;  /* 0x0000001d02005986 */ /* 0x0003e2000c101904 */
[----:B------:R-:W-:Y:S01]  /*4d20*/  @P0 IMAD.MOV.U32 R4, RZ, RZ, R40 ;  /* 0x000000ffff040224 */ /* 0x000fe200078e0028 */
[----:B------:R-:W-:Y:S01]  /*4d30*/  ISETP.GE.U32.AND P5, PT, R32, 0x380, PT ;  /* 0x000003802000780c */ /* 0x000fe20003fa6070 */
[----:B------:R-:W-:Y:S01]  /*4d40*/  FADD.FTZ R13, R13, R18 ;  /* 0x000000120d0d7221 */ /* 0x000fe20000010000 */
[----:B------:R-:W3:Y:S01]  /*4d50*/  LDS R29, [R36.X4+0x400] ;  /* 0x00040000241d7984 */ /* 0x000ee20000004800 */
[----:B------:R-:W-:-:S03]  /*4d60*/  @P0 MOV R5, R45 ;  /* 0x0000002d00050202 */ /* 0x000fc60000000f00 */
[----:B------:R-:W-:Y:S01]  /*4d70*/  LDS R17, [R36.X4+0x1a00] ;  /* 0x001a000024117984 */ /* 0x000fe20000004800 */
[----:B0-----:R-:W-:Y:S02]  /*4d80*/  FADD.FTZ R14, RZ, R14 ;  /* 0x0000000eff0e7221 */ /* 0x001fe40000010000 */
[----:B-1----:R-:W-:Y:S01]  /*4d90*/  @P0 IMAD.MOV.U32 R2, RZ, RZ, R42 ;  /* 0x000000ffff020224 */ /* 0x002fe200078e002a */
[----:B------:R-:W-:Y:S01]  /*4da0*/  @P0 IADD3 R42, P6, R42, 0x200, RZ ;  /* 0x000002002a2a0810 */ /* 0x000fe20007fde0ff */
[----:B------:R-:W-:Y:S01]  /*4db0*/  @P0 IMAD.MOV.U32 R3, RZ, RZ, R47 ;  /* 0x000000ffff030224 */ /* 0x000fe200078e002f */
[----:B------:R-:W0:Y:S01]  /*4dc0*/  LDS R6, [R36.X4+0xc00] ;  /* 0x000c000024067984 */ /* 0x000e220000004800 */
[----:B------:R-:W-:Y:S02]  /*4dd0*/  FADD.FTZ R0, R0, R39 ;  /* 0x0000002700007221 */ /* 0x000fe40000010000 */
[----:B------:R-:W-:Y:S01]  /*4de0*/  @P0 IMAD.X R47, RZ, RZ, R47, P6 ;  /* 0x000000ffff2f0224 */ /* 0x000fe200030e062f */
[----:B------:R-:W-:Y:S01]  /*4df0*/  @P0 IADD3 R40, P6, R40, 0x200, RZ ;  /* 0x0000020028280810 */ /* 0x000fe20007fde0ff */
[----:B--2---:R-:W-:Y:S01]  /*4e00*/  FADD.FTZ R0, R0, R41 ;  /* 0x0000002900007221 */ /* 0x004fe20000010000 */
[----:B------:R-:W-:Y:S03]  /*4e10*/  LDS R23, [R36.X4+0x2a00] ;  /* 0x002a000024177984 */ /* 0x000fe60000004800 */
[----:B------:R-:W-:Y:S01]  /*4e20*/  @P0 IMAD.X R45, RZ, RZ, R45, P6 ;  /* 0x000000ffff2d0224 */ /* 0x000fe200030e062d */
[----:B------:R-:W-:Y:S01]  /*4e30*/  ISETP.GE.U32.AND P6, PT, R32, 0x400, PT ;  /* 0x000004002000780c */ /* 0x000fe20003fc6070 */
[----:B----4-:R-:W-:Y:S01]  /*4e40*/  FADD.FTZ R43, R0, R43 ;  /* 0x0000002b002b7221 */ /* 0x010fe20000010000 */
[----:B------:R-:W1:Y:S01]  /*4e50*/  LDS R32, [R36.X4+0x1400] ;  /* 0x0014000024207984 */ /* 0x000e620000004800 */
[----:B------:R-:W-:-:S03]  /*4e60*/  FADD.FTZ R14, R14, R15 ;  /* 0x0000000f0e0e7221 */ /* 0x000fc60000010000 */
[----:B------:R-:W2:Y:S01]  /*4e70*/  LDS R0, [R36.X4+0xa00] ;  /* 0x000a000024007984 */ /* 0x000ea20000004800 */
[----:B------:R-:W-:-:S03]  /*4e80*/  FADD.FTZ R14, R14, R21 ;  /* 0x000000150e0e7221 */ /* 0x000fc60000010000 */
[----:B------:R-:W4:Y:S01]  /*4e90*/  LDS R19, [R36.X4+0x1c00] ;  /* 0x001c000024137984 */ /* 0x000f220000004800 */
[----:B---3--:R-:W-:-:S03]  /*4ea0*/  FADD.FTZ R27, R14, R27 ;  /* 0x0000001b0e1b7221 */ /* 0x008fc60000010000 */
[----:B------:R3:W-:Y:S04]  /*4eb0*/  @P0 STG.E [R2.64], R43 ;  /* 0x0000002b02000986 */ /* 0x0007e8000c101904 */
[----:B------:R-:W4:Y:S01]  /*4ec0*/  LDS R39, [R36.X4+0x3a00] ;  /* 0x003a000024277984 */ /* 0x000f220000004800 */
[----:B------:R-:W-:-:S03]  /*4ed0*/  FADD.FTZ R29, RZ, R29 ;  /* 0x0000001dff1d7221 */ /* 0x000fc60000010000 */
[----:B------:R-:W4:Y:S01]  /*4ee0*/  LDS R25, [R36.X4+0x2c00] ;  /* 0x002c000024197984 */ /* 0x000f220000004800 */
[----:B---3--:R-:W-:-:S03]  /*4ef0*/  @P4 IMAD.MOV.U32 R2, RZ, RZ, R42 ;  /* 0x000000ffff024224 */ /* 0x008fc600078e002a */
[----:B------:R3:W-:Y:S01]  /*4f00*/  @P0 STG.E [R4.64], R31 ;  /* 0x0000001f04000986 */ /* 0x0007e2000c101904 */
[--C-:B------:R-:W-:Y:S01]  /*4f10*/  @P4 IMAD.MOV.U32 R3, RZ, RZ, R47.reuse ;  /* 0x000000ffff034224 */ /* 0x100fe200078e002f */
[----:B------:R-:W-:Y:S01]  /*4f20*/  @P4 IADD3 R42, P0, R42, 0x200, RZ ;  /* 0x000002002a2a4810 */ /* 0x000fe20007f1e0ff */
[----:B0-----:R-:W-:Y:S01]  /*4f30*/  FADD.FTZ R6, RZ, R6 ;  /* 0x00000006ff067221 */ /* 0x001fe20000010000 */
[----:B------:R-:W0:Y:S03]  /*4f40*/  LDS R8, [R36.X4+0xe00] ;  /* 0x000e000024087984 */ /* 0x000e260000004800 */
[----:B------:R-:W-:Y:S01]  /*4f50*/  @P4 IMAD.X R47, RZ, RZ, R47, P0 ;  /* 0x000000ffff2f4224 */ /* 0x000fe200000e062f */
[----:B------:R-:W-:Y:S01]  /*4f60*/  LDS R15, [R36.X4+0x2e00] ;  /* 0x002e0000240f7984 */ /* 0x000fe20000004800 */
[----:B---3--:R-:W-:-:S03]  /*4f70*/  FADD.FTZ R5, R13, R20 ;  /* 0x000000140d057221 */ /* 0x008fc60000010000 */
[----:B------:R-:W-:Y:S01]  /*4f80*/  LDS R21, [R36.X4+0x3e00] ;  /* 0x003e000024157984 */ /* 0x000fe20000004800 */
[----:B-1----:R-:W-:-:S03]  /*4f90*/  FADD.FTZ R29, R29, R32 ;  /* 0x000000201d1d7221 */ /* 0x002fc60000010000 */
[----:B------:R-:W1:Y:S01]  /*4fa0*/  LDS R13, [R36.X4+0x1e00] ;  /* 0x001e0000240d7984 */ /* 0x000e620000004800 */
[----:B------:R-:W-:Y:S02]  /*4fb0*/  FADD.FTZ R29, R29, R34 ;  /* 0x000000221d1d7221 */ /* 0x000fe40000010000 */
[----:B--2---:R-:W-:Y:S02]  /*4fc0*/  FADD.FTZ R0, RZ, R0 ;  /* 0x00000000ff007221 */ /* 0x004fe40000010000 */
[----:B------:R-:W-:Y:S02]  /*4fd0*/  FADD.FTZ R29, R29, R38 ;  /* 0x000000261d1d7221 */ /* 0x000fe40000010000 */
[----:B------:R-:W-:Y:S02]  /*4fe0*/  FADD.FTZ R0, R0, R17 ;  /* 0x0000001100007221 */ /* 0x000fe40000010000 */
[----:B----4-:R-:W-:Y:S01]  /*4ff0*/  FADD.FTZ R6, R6, R19 ;  /* 0x0000001306067221 */ /* 0x010fe20000010000 */
[----:B------:R2:W-:Y:S01]  /*5000*/  @P4 STG.E [R2.64], R29 ;  /* 0x0000001d02004986 */ /* 0x0005e2000c101904 */
[----:B------:R-:W-:-:S03]  /*5010*/  FADD.FTZ R0, R0, R23 ;  /* 0x0000001700007221 */ /* 0x000fc60000010000 */
[----:B------:R-:W3:Y:S01]  /*5020*/  LDS R29, [R36.X4+0x3c00] ;  /* 0x003c0000241d7984 */ /* 0x000ee20000004800 */
[----:B------:R-:W-:Y:S02]  /*5030*/  FADD.FTZ R39, R0, R39 ;  /* 0x0000002700277221 */ /* 0x000fe40000010000 */
[----:B------:R-:W-:Y:S01]  /*5040*/  FADD.FTZ R6, R6, R25 ;  /* 0x0000001906067221 */ /* 0x000fe20000010000 */
[----:B--2---:R-:W-:Y:S01]  /*5050*/  @P4 MOV R2, R40 ;  /* 0x0000002800024202 */ /* 0x004fe20000000f00 */
[----:B------:R-:W-:Y:S01]  /*5060*/  @P4 IMAD.MOV.U32 R3, RZ, RZ, R45 ;  /* 0x000000ffff034224 */ /* 0x000fe200078e002d */
[----:B------:R-:W-:Y:S01]  /*5070*/  @P4 IADD3 R40, P0, R40, 0x200, RZ ;  /* 0x0000020028284810 */ /* 0x000fe20007f1e0ff */
[----:B0-----:R-:W-:-:S03]  /*5080*/  FADD.FTZ R8, RZ, R8 ;  /* 0x00000008ff087221 */ /* 0x001fc60000010000 */
[----:B------:R0:W-:Y:S01]  /*5090*/  @P4 STG.E [R2.64], R7 ;  /* 0x0000000702004986 */ /* 0x0001e2000c101904 */
[----:B------:R-:W-:Y:S01]  /*50a0*/  @P4 IADD3.X R45, RZ, R45, RZ, P0, !PT ;  /* 0x0000002dff2d4210 */ /* 0x000fe200007fe4ff */
[----:B-1----:R-:W-:Y:S02]  /*50b0*/  FADD.FTZ R8, R8, R13 ;  /* 0x0000000d08087221 */ /* 0x002fe40000010000 */
[----:B0-----:R-:W-:Y:S01]  /*50c0*/  @P3 IMAD.MOV.U32 R2, RZ, RZ, R42 ;  /* 0x000000ffff023224 */ /* 0x001fe200078e002a */
[----:B------:R-:W-:Y:S01]  /*50d0*/  @P3 IADD3 R42, P0, R42, 0x200, RZ ;  /* 0x000002002a2a3810 */ /* 0x000fe20007f1e0ff */
[----:B------:R-:W-:Y:S02]  /*50e0*/  @P3 IMAD.MOV.U32 R3, RZ, RZ, R47 ;  /* 0x000000ffff033224 */ /* 0x000fe400078e002f */
[----:B------:R-:W-:Y:S02]  /*50f0*/  FADD.FTZ R8, R8, R15 ;  /* 0x0000000f08087221 */ /* 0x000fe40000010000 */
[----:B------:R-:W-:Y:S01]  /*5100*/  @P3 IMAD.X R47, RZ, RZ, R47, P0 ;  /* 0x000000ffff2f3224 */ /* 0x000fe200000e062f */
[----:B------:R0:W-:Y:S01]  /*5110*/  @P3 STG.E [R2.64], R5 ;  /* 0x0000000502003986 */ /* 0x0001e2000c101904 */
[----:B------:R-:W-:-:S02]  /*5120*/  FADD.FTZ R21, R8, R21 ;  /* 0x0000001508157221 */ /* 0x000fc40000010000 */
[----:B---3--:R-:W-:Y:S02]  /*5130*/  FADD.FTZ R29, R6, R29 ;  /* 0x0000001d061d7221 */ /* 0x008fe40000010000 */
[----:B0-----:R-:W-:Y:S01]  /*5140*/  @P3 IMAD.MOV.U32 R2, RZ, RZ, R40 ;  /* 0x000000ffff023224 */ /* 0x001fe200078e0028 */
[----:B------:R-:W-:Y:S01]  /*5150*/  @P3 IADD3 R40, P4, R40, 0x200, RZ ;  /* 0x0000020028283810 */ /* 0x000fe20007f9e0ff */
[----:B------:R-:W-:-:S04]  /*5160*/  @P3 IMAD.MOV.U32 R3, RZ, RZ, R45 ;  /* 0x000000ffff033224 */ /* 0x000fc800078e002d */
[----:B------:R-:W-:Y:S01]  /*5170*/  @P3 IMAD.X R45, RZ, RZ, R45, P4 ;  /* 0x000000ffff2d3224 */ /* 0x000fe200020e062d */
[----:B------:R0:W-:Y:S02]  /*5180*/  @P3 STG.E [R2.64], R33 ;  /* 0x0000002102003986 */ /* 0x0001e4000c101904 */
[----:B0-----:R-:W-:Y:S01]  /*5190*/  @P2 MOV R2, R42 ;  /* 0x0000002a00022202 */ /* 0x001fe20000000f00 */
[----:B------:R-:W-:Y:S01]  /*51a0*/  @P2 IMAD.MOV.U32 R3, RZ, RZ, R47 ;  /* 0x000000ffff032224 */ /* 0x000fe200078e002f */
[----:B------:R-:W-:-:S04]  /*51b0*/  @P2 IADD3 R42, P0, R42, 0x200, RZ ;  /* 0x000002002a2a2810 */ /* 0x000fc80007f1e0ff */
[----:B------:R0:W-:Y:S01]  /*51c0*/  @P2 STG.E [R2.64], R27 ;  /* 0x0000001b02002986 */ /* 0x0001e2000c101904 */
[----:B------:R-:W-:Y:S02]  /*51d0*/  @P2 IMAD.X R47, RZ, RZ, R47, P0 ;  /* 0x000000ffff2f2224 */ /* 0x000fe400000e062f */
[----:B0-----:R-:W-:Y:S01]  /*51e0*/  @P2 IMAD.MOV.U32 R2, RZ, RZ, R40 ;  /* 0x000000ffff022224 */ /* 0x001fe200078e0028 */
[----:B------:R-:W-:Y:S01]  /*51f0*/  @P2 IADD3 R40, P3, R40, 0x200, RZ ;  /* 0x0000020028282810 */ /* 0x000fe20007f7e0ff */
[----:B------:R-:W-:-:S03]  /*5200*/  @P2 IMAD.MOV.U32 R3, RZ, RZ, R45 ;  /* 0x000000ffff032224 */ /* 0x000fc600078e002d */
[----:B------:R-:W-:Y:S01]  /*5210*/  @P2 IADD3.X R45, RZ, R45, RZ, P3, !PT ;  /* 0x0000002dff2d2210 */ /* 0x000fe20001ffe4ff */
[----:B------:R-:W-:Y:S01]  /*5220*/  @P1 IMAD.MOV.U32 R4, RZ, RZ, R40 ;  /* 0x000000ffff041224 */ /* 0x000fe200078e0028 */
[----:B------:R0:W-:Y:S01]  /*5230*/  @P2 STG.E [R2.64], R9 ;  /* 0x0000000902002986 */ /* 0x0001e2000c101904 */
[----:B------:R-:W-:Y:S02]  /*5240*/  @P1 IADD3 R40, P2, R40, 0x200, RZ ;  /* 0x0000020028281810 */ /* 0x000fe40007f5e0ff */
[----:B------:R-:W-:-:S03]  /*5250*/  @P1 IMAD.MOV.U32 R5, RZ, RZ, R45 ;  /* 0x000000ffff051224 */ /* 0x000fc600078e002d */
[----:B------:R-:W-:Y:S02]  /*5260*/  @P1 IMAD.X R45, RZ, RZ, R45, P2 ;  /* 0x000000ffff2d1224 */ /* 0x000fe400010e062d */
[----:B------:R-:W-:Y:S01]  /*5270*/  @P5 IMAD.MOV.U32 R6, RZ, RZ, R40 ;  /* 0x000000ffff065224 */ /* 0x000fe200078e0028 */
[----:B------:R-:W-:Y:S02]  /*5280*/  @P5 IADD3 R40, P2, R40, 0x200, RZ ;  /* 0x0000020028285810 */ /* 0x000fe40007f5e0ff */
[----:B------:R-:W-:Y:S01]  /*5290*/  @P5 MOV R7, R45 ;  /* 0x0000002d00075202 */ /* 0x000fe20000000f00 */
[----:B0-----:R-:W-:Y:S01]  /*52a0*/  @P1 IMAD.MOV.U32 R2, RZ, RZ, R42 ;  /* 0x000000ffff021224 */ /* 0x001fe200078e002a */
[----:B------:R-:W-:Y:S01]  /*52b0*/  @P1 IADD3 R42, P0, R42, 0x200, RZ ;  /* 0x000002002a2a1810 */ /* 0x000fe20007f1e0ff */
[----:B------:R-:W-:Y:S02]  /*52c0*/  @P1 IMAD.MOV.U32 R3, RZ, RZ, R47 ;  /* 0x000000ffff031224 */ /* 0x000fe400078e002f */
[----:B------:R-:W-:Y:S01]  /*52d0*/  @P5 IMAD.X R45, RZ, RZ, R45, P2 ;  /* 0x000000ffff2d5224 */ /* 0x000fe200010e062d */
[----:B------:R-:W-:-:S02]  /*52e0*/  @P1 IADD3.X R47, RZ, R47, RZ, P0, !PT ;  /* 0x0000002fff2f1210 */ /* 0x000fc400007fe4ff */
[----:B------:R0:W-:Y:S04]  /*52f0*/  @P1 STG.E [R2.64], R39 ;  /* 0x0000002702001986 */ /* 0x0001e8000c101904 */
[----:B------:R1:W-:Y:S01]  /*5300*/  @P1 STG.E [R4.64], R35 ;  /* 0x0000002304001986 */ /* 0x0003e2000c101904 */
[----:B0-----:R-:W-:Y:S01]  /*5310*/  @P5 IMAD.MOV.U32 R2, RZ, RZ, R42 ;  /* 0x000000ffff025224 */ /* 0x001fe200078e002a */
[----:B------:R-:W-:Y:S01]  /*5320*/  @P5 IADD3 R42, P0, R42, 0x200, RZ ;  /* 0x000002002a2a5810 */ /* 0x000fe20007f1e0ff */
[----:B------:R-:W-:Y:S01]  /*5330*/  @P5 IMAD.MOV.U32 R3, RZ, RZ, R47 ;  /* 0x000000ffff035224 */ /* 0x000fe200078e002f */
[----:B-1----:R-:W-:Y:S01]  /*5340*/  MOV R4, R40 ;  /* 0x0000002800047202 */ /* 0x002fe20000000f00 */
[----:B------:R-:W-:Y:S02]  /*5350*/  IMAD.MOV.U32 R5, RZ, RZ, R45 ;  /* 0x000000ffff057224 */ /* 0x000fe400078e002d */
[----:B------:R-:W-:Y:S01]  /*5360*/  @P5 IMAD.X R47, RZ, RZ, R47, P0 ;  /* 0x000000ffff2f5224 */ /* 0x000fe200000e062f */
[----:B------:R0:W-:Y:S04]  /*5370*/  @P5 STG.E [R2.64], R29 ;  /* 0x0000001d02005986 */ /* 0x0001e8000c101904 */
[----:B------:R1:W-:Y:S01]  /*5380*/  @P5 STG.E [R6.64], R11 ;  /* 0x0000000b06005986 */ /* 0x0003e2000c101904 */
[----:B0-----:R-:W-:-:S02]  /*5390*/  IMAD.MOV.U32 R2, RZ, RZ, R42 ;  /* 0x000000ffff027224 */ /* 0x001fc400078e002a */
[----:B------:R-:W-:Y:S01]  /*53a0*/  IMAD.MOV.U32 R3, RZ, RZ, R47 ;  /* 0x000000ffff037224 */ /* 0x000fe200078e002f */
[----:B------:R-:W-:Y:S06]  /*53b0*/  @!P6 EXIT ;  /* 0x000000000000e94d */ /* 0x000fec0003800000 */
[----:B------:R-:W-:Y:S04]  /*53c0*/  STG.E [R2.64], R21 ;  /* 0x0000001502007986 */ /* 0x000fe8000c101904 */
[----:B------:R-:W-:Y:S01]  /*53d0*/  STG.E [R4.64], R37 ;  /* 0x0000002504007986 */ /* 0x000fe2000c101904 */
[----:B------:R-:W-:Y:S05]  /*53e0*/  EXIT ;  /* 0x000000000000794d */ /* 0x000fea0003800000 */
.L_x_178:
[----:B------:R-:W-:Y:S01]  /*53f0*/  IMAD.MOV.U32 R131, RZ, RZ, R215 ;  /* 0x000000ffff837224 */ /* 0x000fe200078e00d7 */
[----:B------:R-:W-:Y:S01]  /*5400*/  MOV R220, 0xffffffff ;  /* 0xffffffff00dc7802 */ /* 0x000fe20000000f00 */
[----:B------:R-:W-:Y:S01]  /*5410*/  IMAD.MOV.U32 R218, RZ, RZ, 0x1 ;  /* 0x00000001ffda7424 */ /* 0x000fe200078e00ff */
[----:B------:R-:W-:Y:S01]  /*5420*/  MOV R128, 0x5450 ;  /* 0x0000545000807802 */ /* 0x000fe20000000f00 */
[----:B------:R-:W-:-:S02]  /*5430*/  IMAD.MOV.U32 R133, RZ, RZ, 0x1f ;  /* 0x0000001fff857424 */ /* 0x000fc400078e00ff */
[----:B-----5:R-:W-:Y:S05]  /*5440*/  CALL.REL.NOINC `($__internal_8_$__cuda_sm70_shflsync_bfly_p) ;  /* 0x0000046000007944 */ /* 0x020fea0003c00000 */
[----:B-1----:R-:W-:Y:S01]  /*5450*/  IMAD.MOV.U32 R130, RZ, RZ, R131 ;  /* 0x000000ffff827224 */ /* 0x002fe200078e0083 */
[----:B0-----:R-:W-:Y:S05]  /*5460*/  BRA `(.L_x_189) ;  /* 0xffffcb2000007947 */ /* 0x001fea000383ffff */
.L_x_179:
[----:B------:R-:W-:Y:S01]  /*5470*/  IMAD.MOV.U32 R131, RZ, RZ, R216 ;  /* 0x000000ffff837224 */ /* 0x000fe200078e00d8 */
[----:B------:R-:W-:Y:S01]  /*5480*/  MOV R220, 0xffffffff ;  /* 0xffffffff00dc7802 */ /* 0x000fe20000000f00 */
[----:B------:R-:W-:Y:S01]  /*5490*/  IMAD.MOV.U32 R218, RZ, RZ, 0x1 ;  /* 0x00000001ffda7424 */ /* 0x000fe200078e00ff */
[----:B------:R-:W-:Y:S01]  /*54a0*/  MOV R128, 0x54d0 ;  /* 0x000054d000807802 */ /* 0x000fe20000000f00 */
[----:B------:R-:W-:-:S02]  /*54b0*/  IMAD.MOV.U32 R133, RZ, RZ, 0x1f ;  /* 0x0000001fff857424 */ /* 0x000fc400078e00ff */
[----:B01---5:R-:W-:Y:S05]  /*54c0*/  CALL.REL.NOINC `($__internal_8_$__cuda_sm70_shflsync_bfly_p) ;  /* 0x000003e000007944 */ /* 0x023fea0003c00000 */
[----:B------:R-:W-:Y:S01]  /*54d0*/  FADD.FTZ R215, R130, R215 ;  /* 0x000000d782d77221 */ /* 0x000fe20000010000 */
[----:B------:R-:W-:Y:S01]  /*54e0*/  MOV R128, 0x5550 ;  /* 0x0000555000807802 */ /* 0x000fe20000000f00 */
[----:B-1----:R-:W-:-:S02]  /*54f0*/  FADD.FTZ R216, R216, R131 ;  /* 0x00000083d8d87221 */ /* 0x002fc40000010000 */
[----:B0-----:R-:W-:Y:S02]  /*5500*/  IMAD.MOV.U32 R218, RZ, RZ, 0x2 ;  /* 0x00000002ffda7424 */ /* 0x001fe400078e00ff */
[----:B------:R-:W-:Y:S02]  /*5510*/  IMAD.MOV.U32 R133, RZ, RZ, 0x1f ;  /* 0x0000001fff857424 */ /* 0x000fe400078e00ff */
[----:B------:R-:W-:Y:S02]  /*5520*/  IMAD.MOV.U32 R220, RZ, RZ, -0x1 ;  /* 0xffffffffffdc7424 */ /* 0x000fe400078e00ff */
[----:B------:R-:W-:Y:S02]  /*5530*/  IMAD.MOV.U32 R131, RZ, RZ, R215 ;  /* 0x000000ffff837224 */ /* 0x000fe400078e00d7 */
[----:B------:R-:W-:Y:S05]  /*5540*/  CALL.REL.NOINC `($__internal_8_$__cuda_sm70_shflsync_bfly_p) ;  /* 0x0000036000007944 */ /* 0x000fea0003c00000 */
[----:B-1----:R-:W-:Y:S01]  /*5550*/  MOV R130, R131 ;  /* 0x0000008300827202 */ /* 0x002fe20000000f00 */
[----:B------:R-:W-:Y:S01]  /*5560*/  IMAD.MOV.U32 R131, RZ, RZ, R216 ;  /* 0x000000ffff837224 */ /* 0x000fe200078e00d8 */
[----:B------:R-:W-:Y:S01]  /*5570*/  MOV R128, 0x55c0 ;  /* 0x000055c000807802 */ /* 0x000fe20000000f00 */
[----:B0-----:R-:W-:Y:S02]  /*5580*/  IMAD.MOV.U32 R218, RZ, RZ, 0x2 ;  /* 0x00000002ffda7424 */ /* 0x001fe400078e00ff */
[----:B------:R-:W-:-:S02]  /*5590*/  IMAD.MOV.U32 R133, RZ, RZ, 0x1f ;  /* 0x0000001fff857424 */ /* 0x000fc400078e00ff */
[----:B------:R-:W-:Y:S02]  /*55a0*/  IMAD.MOV.U32 R220, RZ, RZ, -0x1 ;  /* 0xffffffffffdc7424 */ /* 0x000fe400078e00ff */
[----:B------:R-:W-:Y:S05]  /*55b0*/  CALL.REL.NOINC `($__internal_8_$__cuda_sm70_shflsync_bfly_p) ;  /* 0x000002f000007944 */ /* 0x000fea0003c00000 */
[----:B------:R-:W-:Y:S01]  /*55c0*/  FADD.FTZ R215, R130, R215 ;  /* 0x000000d782d77221 */ /* 0x000fe20000010000 */
[----:B0-----:R-:W-:Y:S01]  /*55d0*/  HFMA2.MMA R218, -RZ, RZ, 0, 2.384185791015625e-07 ;  /* 0x00000004ffda7435 */ /* 0x001fe200000001ff */
[----:B-1----:R-:W-:Y:S01]  /*55e0*/  FADD.FTZ R216, R216, R131 ;  /* 0x00000083d8d87221 */ /* 0x002fe20000010000 */
[----:B------:R-:W-:Y:S01]  /*55f0*/  MOV R128, 0x5640 ;  /* 0x0000564000807802 */ /* 0x000fe20000000f00 */
[----:B------:R-:W-:Y:S02]  /*5600*/  IMAD.MOV.U32 R133, RZ, RZ, 0x1f ;  /* 0x0000001fff857424 */ /* 0x000fe400078e00ff */
[----:B------:R-:W-:Y:S02]  /*5610*/  IMAD.MOV.U32 R220, RZ, RZ, -0x1 ;  /* 0xffffffffffdc7424 */ /* 0x000fe400078e00ff */
[----:B------:R-:W-:Y:S02]  /*5620*/  IMAD.MOV.U32 R131, RZ, RZ, R215 ;  /* 0x000000ffff837224 */ /* 0x000fe400078e00d7 */
[----:B------:R-:W-:Y:S05]  /*5630*/  CALL.REL.NOINC `($__internal_8_$__cuda_sm70_shflsync_bfly_p) ;  /* 0x0000027000007944 */ /* 0x000fea0003c00000 */
[----:B-1----:R-:W-:Y:S01]  /*5640*/  IMAD.MOV.U32 R130, RZ, RZ, R131 ;  /* 0x000000ffff827224 */ /* 0x002fe200078e0083 */
[----:B------:R-:W-:Y:S01]  /*5650*/  MOV R131, R216 ;  /* 0x000000d800837202 */ /* 0x000fe20000000f00 */
[----:B0-----:R-:W-:Y:S01]  /*5660*/  IMAD.MOV.U32 R218, RZ, RZ, 0x4 ;  /* 0x00000004ffda7424 */ /* 0x001fe200078e00ff */
[----:B------:R-:W-:Y:S01]  /*5670*/  MOV R128, 0x56b0 ;  /* 0x000056b000807802 */ /* 0x000fe20000000f00 */
[----:B------:R-:W-:-:S02]  /*5680*/  IMAD.MOV.U32 R133, RZ, RZ, 0x1f ;  /* 0x0000001fff857424 */ /* 0x000fc400078e00ff */
[----:B------:R-:W-:Y:S02]  /*5690*/  IMAD.MOV.U32 R220, RZ, RZ, -0x1 ;  /* 0xffffffffffdc7424 */ /* 0x000fe400078e00ff */
[----:B------:R-:W-:Y:S05]  /*56a0*/  CALL.REL.NOINC `($__internal_8_$__cuda_sm70_shflsync_bfly_p) ;  /* 0x0000020000007944 */ /* 0x000fea0003c00000 */
[----:B------:R-:W-:Y:S01]  /*56b0*/  FADD.FTZ R215, R130, R215 ;  /* 0x000000d782d77221 */ /* 0x000fe20000010000 */
[----:B0-----:R-:W-:Y:S01]  /*56c0*/  HFMA2.MMA R133, -RZ, RZ, 0, 1.847743988037109375e-06 ;  /* 0x0000001fff857435 */ /* 0x001fe200000001ff */
[----:B-1----:R-:W-:Y:S01]  /*56d0*/  FADD.FTZ R134, R216, R131 ;  /* 0x00000083d8867221 */ /* 0x002fe20000010000 */
[----:B------:R-:W-:Y:S01]  /*56e0*/  MOV R128, 0x5730 ;  /* 0x0000573000807802 */ /* 0x000fe20000000f00 */
[----:B------:R-:W-:Y:S02]  /*56f0*/  IMAD.MOV.U32 R218, RZ, RZ, 0x8 ;  /* 0x00000008ffda7424 */ /* 0x000fe400078e00ff */
[----:B------:R-:W-:Y:S02]  /*5700*/  IMAD.MOV.U32 R220, RZ, RZ, -0x1 ;  /* 0xffffffffffdc7424 */ /* 0x000fe400078e00ff */
[----:B------:R-:W-:Y:S02]  /*5710*/  IMAD.MOV.U32 R131, RZ, RZ, R215 ;  /* 0x000000ffff837224 */ /* 0x000fe400078e00d7 */
[----:B------:R-:W-:Y:S05]  /*5720*/  CALL.REL.NOINC `($__internal_8_$__cuda_sm70_shflsync_bfly_p) ;  /* 0x0000018000007944 */ /* 0x000fea0003c00000 */
[----:B-1----:R-:W-:Y:S01]  /*5730*/  IMAD.MOV.U32 R130, RZ, RZ, R131 ;  /* 0x000000ffff827224 */ /* 0x002fe200078e0083 */
[----:B0-----:R-:W-:Y:S01]  /*5740*/  MOV R218, 0x8 ;  /* 0x0000000800da7802 */ /* 0x001fe20000000f00 */
[----:B------:R-:W-:Y:S01]  /*5750*/  IMAD.MOV.U32 R131, RZ, RZ, R134 ;  /* 0x000000ffff837224 */ /* 0x000fe200078e0086 */
[----:B------:R-:W-:Y:S01]  /*5760*/  MOV R128, 0x57a0 ;  /* 0x000057a000807802 */ /* 0x000fe20000000f00 */
[----:B------:R-:W-:-:S02]  /*5770*/  IMAD.MOV.U32 R133, RZ, RZ, 0x1f ;  /* 0x0000001fff857424 */ /* 0x000fc400078e00ff */
[----:B------:R-:W-:Y:S02]  /*5780*/  IMAD.MOV.U32 R220, RZ, RZ, -0x1 ;  /* 0xffffffffffdc7424 */ /* 0x000fe400078e00ff */
[----:B------:R-:W-:Y:S05]  /*5790*/  CALL.REL.NOINC `($__internal_8_$__cuda_sm70_shflsync_bfly_p) ;  /* 0x0000011000007944 */ /* 0x000fea0003c00000 */
[----:B------:R-:W-:Y:S01]  /*57a0*/  FADD.FTZ R132, R130, R215 ;  /* 0x000000d782847221 */ /* 0x000fe20000010000 */
[----:B0-----:R-:W-:Y:S01]  /*57b0*/  MOV R220, 0xffffffff ;  /* 0xffffffff00dc7802 */ /* 0x001fe20000000f00 */
[----:B-1----:R-:W-:Y:S01]  /*57c0*/  FADD.FTZ R134, R134, R131 ;  /* 0x0000008386867221 */ /* 0x002fe20000010000 */
[----:B------:R-:W-:Y:S01]  /*57d0*/  MOV R128, 0x5820 ;  /* 0x0000582000807802 */ /* 0x000fe20000000f00 */
[----:B------:R-:W-:Y:S02]  /*57e0*/  IMAD.MOV.U32 R218, RZ, RZ, 0x10 ;  /* 0x00000010ffda7424 */ /* 0x000fe400078e00ff */
[----:B------:R-:W-:Y:S02]  /*57f0*/  IMAD.MOV.U32 R133, RZ, RZ, 0x1f ;  /* 0x0000001fff857424 */ /* 0x000fe400078e00ff */
[----:B------:R-:W-:Y:S02]  /*5800*/  IMAD.MOV.U32 R131, RZ, RZ, R132 ;  /* 0x000000ffff837224 */ /* 0x000fe400078e0084 */
[----:B------:R-:W-:Y:S05]  /*5810*/  CALL.REL.NOINC `($__internal_8_$__cuda_sm70_shflsync_bfly_p) ;  /* 0x0000009000007944 */ /* 0x000fea0003c00000 */
[----:B0-----:R-:W-:Y:S01]  /*5820*/  HFMA2.MMA R133, -RZ, RZ, 0, 1.847743988037109375e-06 ;  /* 0x0000001fff857435 */ /* 0x001fe200000001ff */
[----:B-1----:R-:W-:Y:S01]  /*5830*/  IMAD.MOV.U32 R135, RZ, RZ, R131 ;  /* 0x000000ffff877224 */ /* 0x002fe200078e0083 */
[----:B------:R-:W-:Y:S01]  /*5840*/  MOV R128, 0x5890 ;  /* 0x0000589000807802 */ /* 0x000fe20000000f00 */
[----:B------:R-:W-:-:S02]  /*5850*/  IMAD.MOV.U32 R131, RZ, RZ, R134 ;  /* 0x000000ffff837224 */ /* 0x000fc400078e0086 */
[----:B------:R-:W-:Y:S02]  /*5860*/  IMAD.MOV.U32 R218, RZ, RZ, 0x10 ;  /* 0x00000010ffda7424 */ /* 0x000fe400078e00ff */
[----:B------:R-:W-:Y:S02]  /*5870*/  IMAD.MOV.U32 R220, RZ, RZ, -0x1 ;  /* 0xffffffffffdc7424 */ /* 0x000fe400078e00ff */
[----:B------:R-:W-:Y:S05]  /*5880*/  CALL.REL.NOINC `($__internal_8_$__cuda_sm70_shflsync_bfly_p) ;  /* 0x0000002000007944 */ /* 0x000fea0003c00000 */
[----:B-1----:R-:W-:Y:S01]  /*5890*/  IMAD.MOV.U32 R129, RZ, RZ, R131 ;  /* 0x000000ffff817224 */ /* 0x002fe200078e0083 */
[----:B0-----:R-:W-:Y:S05]  /*58a0*/  BRA `(.L_x_190) ;  /* 0xffffc80000007947 */ /* 0x001fea000383ffff */
        .weak           $__internal_8_$__cuda_sm70_shflsync_bfly_p
        .type           $__internal_8_$__cuda_sm70_shflsync_bfly_p,@function
        .size           $__internal_8_$__cuda_sm70_shflsync_bfly_p,(.L_x_2546 - $__internal_8_$__cuda_sm70_shflsync_bfly_p)
$__internal_8_$__cuda_sm70_shflsync_bfly_p:
[----:B------:R-:W-:Y:S01]  /*58b0*/  IMAD.MOV.U32 R129, RZ, RZ, 0x0 ;  /* 0x00000000ff817424 */ /* 0x000fe200078e00ff */
[----:B------:R-:W-:Y:S04]  /*58c0*/  WARPSYNC R220 ;  /* 0x000000dc00007348 */ /* 0x000fe80003800000 */
[----:B------:R0:W1:Y:S01]  /*58d0*/  SHFL.BFLY PT, R131, R131, R218, R133 ;  /* 0x0c0000da83837389 */ /* 0x00006200000e0085 */
[----:B------:R-:W-:Y:S05]  /*58e0*/  RET.REL.NODEC R128 `(_ZN10layer_norm31ln_parallel_residual_bwd_kernelINS_13Kernel_traitsI13__nv_bfloat16S2_S2_S2_fjLj1024ELj1ELj4ELj1ELj16ENS_18Kernel_traits_baseILj1024ES2_S2_S2_S2_fjLj128EEEEELb1ELb1ELb0EEEvNS_9BwdParamsE) ;  /* 0xffffa71080007950 */ /* 0x000fea0003c3ffff */
.L_x_191:
        /* <DEDUP_REMOVED lines=9> */
.L_x_2546:


//--------------------- .text._ZN10layer_norm22ln_bwd_finalize_kernelINS_22Kernel_traits_finalizeILj1024E13__nv_bfloat16S2_S2_S2_fjLb0ELj1024ELj4ENS_18Kernel_traits_baseILj1024ES2_S2_S2_S2_fjLj1024EEEEELb0ELb1EEEvNS_9BwdParamsE --------------------------
	.section	.text._ZN10layer_norm22ln_bwd_finalize_kernelINS_22Kernel_traits_finalizeILj1024E13__nv_bfloat16S2_S2_S2_fjLb0ELj1024ELj4ENS_18Kernel_traits_baseILj1024ES2_S2_S2_S2_fjLj1024EEEEELb0ELb1EEEvNS_9BwdParamsE,"ax",@progbits
	.sectioninfo	@"SHI_REGISTERS=32"
	.align	128
        .global         _ZN10layer_norm22ln_bwd_finalize_kernelINS_22Kernel_traits_finalizeILj1024E13__nv_bfloat16S2_S2_S2_fjLb0ELj1024ELj4ENS_18Kernel_traits_baseILj1024ES2_S2_S2_S2_fjLj1024EEEEELb0ELb1EEEvNS_9BwdParamsE
        .type           _ZN10layer_norm22ln_bwd_finalize_kernelINS_22Kernel_traits_finalizeILj1024E13__nv_bfloat16S2_S2_S2_fjLb0ELj1024ELj4ENS_18Kernel_traits_baseILj1024ES2_S2_S2_S2_fjLj1024EEEEELb0ELb1EEEvNS_9BwdParamsE,@function
        .size           _ZN10layer_norm22ln_bwd_finalize_kernelINS_22Kernel_traits_finalizeILj1024E13__nv_bfloat16S2_S2_S2_fjLb0ELj1024ELj4ENS_18Kernel_traits_baseILj1024ES2_S2_S2_S2_fjLj1024EEEEELb0ELb1EEEvNS_9BwdParamsE,(.L_x_2547 - _ZN10layer_norm22ln_bwd_finalize_kernelINS_22Kernel_traits_finalizeILj1024E13__nv_bfloat16S2_S2_S2_fjLb0ELj1024ELj4ENS_18Kernel_traits_baseILj1024ES2_S2_S2_S2_fjLj1024EEEEELb0ELb1EEEvNS_9BwdParamsE)
        .other          _ZN10layer_norm22ln_bwd_finalize_kernelINS_22Kernel_traits_finalizeILj1024E13__nv_bfloat16S2_S2_S2_fjLb0ELj1024ELj4ENS_18Kernel_traits_baseILj1024ES2_S2_S2_S2_fjLj1024EEEEELb0ELb1EEEvNS_9BwdParamsE,@"STO_CUDA_ENTRY STV_DEFAULT"
_ZN10layer_norm22ln_bwd_finalize_kernelINS_22Kernel_traits_finalizeILj1024E13__nv_bfloat16S2_S2_S2_fjLb0ELj1024ELj4ENS_18Kernel_traits_baseILj1024ES2_S2_S2_S2_fjLj1024EEEEELb0ELb1EEEvNS_9BwdParamsE:
.text._ZN10layer_norm22ln_bwd_finalize_kernelINS_22Kernel_traits_finalizeILj1024E13__nv_bfloat16S2_S2_S2_fjLb0ELj1024ELj4ENS_18Kernel_traits_baseILj1024ES2_S2_S2_S2_fjLj1024EEEEELb0ELb1EEEvNS_9BwdParamsE:
        /* <DEDUP_REMOVED lines=8> */
[----:B------:R-:W-:Y:S01]  /*0080*/  SHF.L.U32 R2, R2, 0x4, RZ ;  /* 0x0000000402027819 */ /* 0x000fe200000006ff */
[----:B------:R-:W-:Y:S01]  /*0090*/  ULDC.64 UR4, c[0x0][0x118] ;  /* 0x0000460000047ab9 */ /* 0x000fe20000000a00 */
[--C-:B------:R-:W-:Y:S02]  /*00a0*/  SHF.R.U32.HI R17, RZ, 0x5, R0.reuse ;  /* 0x00000005ff117819 */ /* 0x100fe40000011600 */
[----:B------:R-:W-:Y:S02]  /*00b0*/  LOP3.LUT R20, R0, 0x3fffffe0, RZ, 0xc0, !PT ;  /* 0x3fffffe000147812 */ /* 0x000fe400078ec0ff */
[----:B------:R-:W-:Y:S02]  /*00c0*/  LOP3.LUT R19, R2, 0x7ffffff0, RZ, 0xc0, !PT ;  /* 0x7ffffff002137812 */ /* 0x000fe400078ec0ff */
[C---:B------:R-:W-:Y:S02]  /*00d0*/  LOP3.LUT R21, R17.reuse, 0x1f, R0, 0x78, !PT ;  /* 0x0000001f11157812 */ /* 0x040fe400078e7800 */
[C---:B------:R-:W-:Y:S01]  /*00e0*/  ISETP.GE.U32.AND P0, PT, R16.reuse, 0x10, PT ;  /* 0x000000101000780c */ /* 0x040fe20003f06070 */
[----:B------:R-:W-:Y:S01]  /*00f0*/  IMAD.IADD R19, R16, 0x1, R19 ;  /* 0x0000000110137824 */ /* 0x000fe200078e0213 */
[----:B------:R-:W-:Y:S01]  /*0100*/  IADD3 R20, R20, R21, RZ ;  /* 0x0000001514147210 */ /* 0x000fe20007ffe0ff */
[----:B------:R-:W-:Y:S01]  /*0110*/  IMAD R21, R16, 0x20, R21 ;  /* 0x0000002010157824 */ /* 0x000fe200078e0215 */
[----:B------:R-:W-:-:S02]  /*0120*/  ISETP.EQ.AND P0, PT, R17, 0x1f, !P0 ;  /* 0x0000001f1100780c */ /* 0x000fc40004702270 */
.L_x_204:
[----:B------:R-:W-:Y:S01]  /*0130*/  ISETP.GE.U32.AND P1, PT, R17, c[0x0][0x160], PT ;  /* 0x0000580011007a0c */ /* 0x000fe20003f26070 */
[----:B------:R-:W-:Y:S01]  /*0140*/  BSSY B0, `(.L_x_192) ;  /* 0x0000060000007945 */ /* 0x000fe20003800000 */
[----:B------:R-:W-:Y:S01]  /*0150*/  HFMA2.MMA R27, -RZ, RZ, 0, 0 ;  /* 0x00000000ff1b7435 */ /* 0x000fe200000001ff */
[----:B------:R-:W-:-:S10]  /*0160*/  IMAD.MOV.U32 R23, RZ, RZ, RZ ;  /* 0x000000ffff177224 */ /* 0x000fd400078e00ff */
        /* <DEDUP_REMOVED lines=23> */
.L_x_196:
[----:B------:R-:W-:Y:S01]  /*02e0*/  IMAD.MOV.U32 R14, RZ, RZ, 0x4 ;  /* 0x00000004ff0e7424 */ /* 0x000fe200078e00ff */
[C---:B------:R-:W-:Y:S01]  /*02f0*/  IADD3 R3, R25.reuse, 0x20, RZ ;  /* 0x0000002019037810 */ /* 0x040fe20007ffe0ff */
[C---:B------:R-:W-:Y:S01]  /*0300*/  IMAD R13, R25.reuse, c[0x0][0x168], R18 ;  /* 0x00005a00190d7a24 */ /* 0x040fe200078e0212 */
[----:B------:R-:W-:-:S03]  /*0310*/  IADD3 R5, R25, 0x40, RZ ;  /* 0x0000004019057810 */ /* 0x000fc60007ffe0ff */
[----:B------:R-:W-:Y:S01]  /*0320*/  IMAD.WIDE.U32 R10, R13, R14, c[0x0][0x220] ;  /* 0x000088000d0a7625 */ /* 0x000fe200078e000e */
[----:B------:R-:W-:-:S03]  /*0330*/  IADD3 R29, R25, 0x60, RZ ;  /* 0x00000060191d7810 */ /* 0x000fc60007ffe0ff */
[----:B------:R-:W-:Y:S01]  /*0340*/  IMAD R3, R3, c[0x0][0x168], R18 ;  /* 0x00005a0003037a24 */ /* 0x000fe200078e0212 */
[----:B------:R0:W2:Y:S01]  /*0350*/  LDG.E R24, [R10.64] ;  /* 0x000000040a187981 */ /* 0x0000a2000c1e1900 */
[----:B------:R-:W-:-:S04]  /*0360*/  IMAD.WIDE.U32 R12, R13, R14, c[0x0][0x228] ;  /* 0x00008a000d0c7625 */ /* 0x000fc800078e000e */
[--C-:B------:R-:W-:Y:S02]  /*0370*/  IMAD R15, R5, c[0x0][0x168], R18.reuse ;  /* 0x00005a00050f7a24 */ /* 0x100fe400078e0212 */
[CC--:B------:R-:W-:Y:S01]  /*0380*/  IMAD.WIDE.U32 R4, R3.reuse, R14.reuse, c[0x0][0x220] ;  /* 0x0000880003047625 */ /* 0x0c0fe200078e000e */
[----:B------:R-:W3:Y:S03]  /*0390*/  LDG.E R12, [R12.64] ;  /* 0x000000040c0c7981 */ /* 0x000ee6000c1e1900 */
[----:B------:R-:W-:Y:S02]  /*03a0*/  IMAD.WIDE.U32 R6, R3, R14, c[0x0][0x228] ;  /* 0x00008a0003067625 */ /* 0x000fe400078e000e */
[----:B------:R-:W4:Y:S02]  /*03b0*/  LDG.E R4, [R4.64] ;  /* 0x0000000404047981 */ /* 0x000f24000c1e1900 */
[----:B------:R-:W-:-:S02]  /*03c0*/  IMAD R29, R29, c[0x0][0x168], R18 ;  /* 0x00005a001d1d7a24 */ /* 0x000fc400078e0212 */
[CC--:B------:R-:W-:Y:S01]  /*03d0*/  IMAD.WIDE.U32 R8, R15.reuse, R14.reuse, c[0x0][0x220] ;  /* 0x000088000f087625 */ /* 0x0c0fe200078e000e */
[----:B------:R-:W5:Y:S03]  /*03e0*/  LDG.E R6, [R6.64] ;  /* 0x0000000406067981 */ /* 0x000f66000c1e1900 */
[-C--:B------:R-:W-:Y:S02]  /*03f0*/  IMAD.WIDE.U32 R2, R15, R14.reuse, c[0x0][0x228] ;  /* 0x00008a000f027625 */ /* 0x080fe400078e000e */
[----:B------:R-:W5:Y:S02]  /*0400*/  LDG.E R8, [R8.64] ;  /* 0x0000000408087981 */ /* 0x000f64000c1e1900 */
[CC--:B0-----:R-:W-:Y:S02]  /*0410*/  IMAD.WIDE.U32 R10, R29.reuse, R14.reuse, c[0x0][0x220] ;  /* 0x000088001d0a7625 */ /* 0x0c1fe400078e000e */
[----:B------:R-:W5:Y:S02]  /*0420*/  LDG.E R3, [R2.64] ;  /* 0x0000000402037981 */ /* 0x000f64000c1e1900 */
[----:B------:R-:W-:-:S02]  /*0430*/  IMAD.WIDE.U32 R14, R29, R14, c[0x0][0x228] ;  /* 0x00008a001d0e7625 */ /* 0x000fc400078e000e */
        /* <DEDUP_REMOVED lines=13> */
.L_x_195:
[----:B------:R-:W-:Y:S05]  /*0510*/  BSYNC B1 ;  /* 0x0000000000017941 */ /* 0x000fea0003800000 */
.L_x_194:
        /* <DEDUP_REMOVED lines=23> */
.L_x_198:
[----:B------:R-:W-:Y:S05]  /*0690*/  BSYNC B1 ;  /* 0x0000000000017941 */ /* 0x000fea0003800000 */
.L_x_197:
[----:B------:R-:W-:-:S13]  /*06a0*/  ISETP.LT.U32.OR P2, PT, R25, c[0x0][0x160], P2 ;  /* 0x0000580019007a0c */ /* 0x000fda0001741470 */
        /* <DEDUP_REMOVED lines=9> */
.L_x_193:
[----:B------:R-:W-:Y:S05]  /*0740*/  BSYNC B0 ;  /* 0x0000000000007941 */ /* 0x000fea0003800000 */
.L_x_192:
        /* <DEDUP_REMOVED lines=11> */
.L_x_205:
[----:B---3--:R-:W-:Y:S01]  /*0800*/  FADD.FTZ R13, R4, R3 ;  /* 0x00000003040d7221 */ /* 0x008fe20000010000 */
[----:B------:R-:W-:Y:S05]  /*0810*/  BRA.DIV ~URZ, `(.L_x_201) ;  /* 0x000003127f007947 */ /* 0x000fea000b800000 */
[----:B-1----:R-:W1:Y:S02]  /*0820*/  SHFL.BFLY PT, R2, R5, 0x1, 0x1f ;  /* 0x0c201f0005027f89 */ /* 0x002e6400000e0000 */
[----:B-1----:R-:W-:Y:S02]  /*0830*/  FADD.FTZ R6, R5, R2 ;  /* 0x0000000205067221 */ /* 0x002fe40000010000 */
[----:B------:R-:W1:Y:S04]  /*0840*/  SHFL.BFLY PT, R2, R13, 0x2, 0x1f ;  /* 0x0c401f000d027f89 */ /* 0x000e6800000e0000 */
[----:B------:R-:W3:Y:S01]  /*0850*/  SHFL.BFLY PT, R3, R6, 0x2, 0x1f ;  /* 0x0c401f0006037f89 */ /* 0x000ee200000e0000 */
[----:B-1----:R-:W-:-:S02]  /*0860*/  FADD.FTZ R2, R13, R2 ;  /* 0x000000020d027221 */ /* 0x002fc40000010000 */
[----:B---3--:R-:W-:-:S03]  /*0870*/  FADD.FTZ R8, R6, R3 ;  /* 0x0000000306087221 */ /* 0x008fc60000010000 */
[----:B------:R-:W1:Y:S04]  /*0880*/  SHFL.BFLY PT, R3, R2, 0x4, 0x1f ;  /* 0x0c801f0002037f89 */ /* 0x000e6800000e0000 */
[----:B------:R-:W3:Y:S01]  /*0890*/  SHFL.BFLY PT, R7, R8, 0x4, 0x1f ;  /* 0x0c801f0008077f89 */ /* 0x000ee200000e0000 */
[----:B-1----:R-:W-:Y:S02]  /*08a0*/  FADD.FTZ R3, R2, R3 ;  /* 0x0000000302037221 */ /* 0x002fe40000010000 */
[----:B---3--:R-:W-:-:S03]  /*08b0*/  FADD.FTZ R9, R8, R7 ;  /* 0x0000000708097221 */ /* 0x008fc60000010000 */
[----:B--2---:R-:W1:Y:S04]  /*08c0*/  SHFL.BFLY PT, R4, R3, 0x8, 0x1f ;  /* 0x0d001f0003047f89 */ /* 0x004e6800000e0000 */
[----:B------:R-:W2:Y:S01]  /*08d0*/  SHFL.BFLY PT, R10, R9, 0x8, 0x1f ;  /* 0x0d001f00090a7f89 */ /* 0x000ea200000e0000 */
[----:B-1----:R-:W-:Y:S02]  /*08e0*/  FADD.FTZ R4, R3, R4 ;  /* 0x0000000403047221 */ /* 0x002fe40000010000 */
[----:B--2---:R-:W-:-:S03]  /*08f0*/  FADD.FTZ R10, R9, R10 ;  /* 0x0000000a090a7221 */ /* 0x004fc60000010000 */
[----:B------:R1:W2:Y:S04]  /*0900*/  SHFL.BFLY PT, R7, R4, 0x10, 0x1f ;  /* 0x0e001f0004077f89 */ /* 0x0002a800000e0000 */
[----:B------:R1:W3:Y:S02]  /*0910*/  SHFL.BFLY PT, R5, R10, 0x10, 0x1f ;  /* 0x0e001f000a057f89 */ /* 0x0002e400000e0000 */
.L_x_206:
[----:B------:R-:W-:Y:S01]  /*0920*/  @!P1 SHF.R.U32.HI R2, RZ, 0x3, R0 ;  /* 0x00000003ff029819 */ /* 0x000fe20000011600 */
[----:B---3--:R-:W-:Y:S02]  /*0930*/  FADD.FTZ R5, R5, R10 ;  /* 0x0000000a05057221 */ /* 0x008fe40000010000 */
[----:B--2---:R-:W-:Y:S01]  /*0940*/  FADD.FTZ R7, R7, R4 ;  /* 0x0000000407077221 */ /* 0x004fe20000010000 */
[----:B------:R-:W-:-:S05]  /*0950*/  @!P1 LOP3.LUT R2, R2, 0x1ffffffc, RZ, 0xc0, !PT ;  /* 0x1ffffffc02029812 */ /* 0x000fca00078ec0ff */
[----:B------:R2:W-:Y:S04]  /*0960*/  @!P1 STS [R2+0x2000], R5 ;  /* 0x0020000502009388 */ /* 0x0005e80000000800 */
[----:B------:R2:W-:Y:S02]  /*0970*/  @!P1 STS [R2+0x2080], R7 ;  /* 0x0020800702009388 */ /* 0x0005e40000000800 */
.L_x_199:
[----:B0-----:R-:W-:Y:S01]  /*0980*/  WARPSYNC 0xffffffff ;  /* 0xffffffff00007948 */ /* 0x001fe20003800000 */
[----:B------:R-:W-:Y:S06]  /*0990*/  BAR.SYNC.DEFER_BLOCKING 0x0 ;  /* 0x0000000000007b1d */ /* 0x000fec0000010000 */
[----:B------:R-:W-:Y:S01]  /*09a0*/  BSSY B0, `(.L_x_202) ;  /* 0x000000b000007945 */ /* 0x000fe20003800000 */
[----:B------:R-:W-:Y:S05]  /*09b0*/  @!P0 BRA `(.L_x_203) ;  /* 0x0000009000008947 */ /* 0x000fea0003800000 */
[----:B--2---:R-:W0:Y:S01]  /*09c0*/  LDS.64 R2, [R16.X8+0x2000] ;  /* 0x0020000010027984 */ /* 0x004e220000008a00 */
[----:B------:R-:W-:-:S03]  /*09d0*/  HFMA2.MMA R6, -RZ, RZ, 0, 2.384185791015625e-07 ;  /* 0x00000004ff067435 */ /* 0x000fc600000001ff */
[----:B-1----:R-:W1:Y:S01]  /*09e0*/  LDS.64 R4, [R16.X8+0x2080] ;  /* 0x0020800010047984 */ /* 0x002e620000008a00 */
[----:B0-----:R-:W-:-:S06]  /*09f0*/  F2FP.BF16.PACK_AB R7, R3, R2 ;  /* 0x000000020307723e */ /* 0x001fcc00000010ff */
[----:B------:R-:W-:Y:S01]  /*0a00*/  IMAD.WIDE.U32 R2, R19, R6, c[0x0][0x268] ;  /* 0x00009a0013027625 */ /* 0x000fe200078e0006 */
[----:B-1----:R-:W-:-:S03]  /*0a10*/  F2FP.BF16.PACK_AB R9, R5, R4 ;  /* 0x000000040509723e */ /* 0x002fc600000010ff */
[----:B------:R-:W-:Y:S01]  /*0a20*/  IMAD.WIDE.U32 R4, R19, R6, c[0x0][0x260] ;  /* 0x0000980013047625 */ /* 0x000fe200078e0006 */
[----:B------:R0:W-:Y:S04]  /*0a30*/  STG.E [R2.64], R7 ;  /* 0x0000000702007986 */ /* 0x0001e8000c101904 */
[----:B------:R0:W-:Y:S02]  /*0a40*/  STG.E [R4.64], R9 ;  /* 0x0000000904007986 */ /* 0x0001e4000c101904 */
.L_x_203:
[----:B------:R-:W-:Y:S05]  /*0a50*/  BSYNC B0 ;  /* 0x0000000000007941 */ /* 0x000fea0003800000 */
.L_x_202:
[C---:B------:R-:W-:Y:S02]  /*0a60*/  ISETP.GT.U32.AND P1, PT, R18.reuse, -0x401, PT ;  /* 0xfffffbff1200780c */ /* 0x040fe40003f24070 */
[----:B------:R-:W-:Y:S02]  /*0a70*/  IADD3 R18, R18, 0x400, RZ ;  /* 0x0000040012127810 */ /* 0x000fe40007ffe0ff */
[----:B------:R-:W-:-:S09]  /*0a80*/  IADD3 R19, R19, 0x200, RZ ;  /* 0x0000020013137810 */ /* 0x000fd20007ffe0ff */
[----:B012---:R-:W-:Y:S05]  /*0a90*/  @P1 BRA `(.L_x_204) ;  /* 0xfffff69000001947 */ /* 0x007fea000383ffff */
[----:B------:R-:W-:Y:S05]  /*0aa0*/  EXIT ;  /* 0x000000000000794d */ /* 0x000fea0003800000 */
.L_x_200:
[----:B--2---:R-:W-:Y:S01]  /*0ab0*/  IMAD.MOV.U32 R10, RZ, RZ, R4 ;  /* 0x000000ffff0a7224 */ /* 0x004fe200078e0004 */
[----:B------:R-:W-:Y:S01]  /*0ac0*/  MOV R9, 0x1 ;  /* 0x0000000100097802 */ /* 0x000fe20000000f00 */
[----:B------:R-:W-:Y:S01]  /*0ad0*/  IMAD.MOV.U32 R6, RZ, RZ, 0x1f ;  /* 0x0000001fff067424 */ /* 0x000fe200078e00ff */
[----:B------:R-:W-:Y:S02]  /*0ae0*/  MOV R11, 0xffffffff ;  /* 0xffffffff000b7802 */ /* 0x000fe40000000f00 */
[----:B------:R-:W-:Y:S02]  /*0af0*/  MOV R2, 0xb10 ;  /* 0x00000b1000027802 */ /* 0x000fe40000000f00 */
[----:B01----:R-:W-:Y:S05]  /*0b00*/  CALL.REL.NOINC `($__internal_9_$__cuda_sm70_shflsync_bfly_p) ;  /* 0x000003c000007944 */ /* 0x003fea0003c00000 */
[----:B-1----:R-:W-:Y:S01]  /*0b10*/  IMAD.MOV.U32 R3, RZ, RZ, R6 ;  /* 0x000000ffff037224 */ /* 0x002fe200078e0006 */
[----:B0-----:R-:W-:Y:S05]  /*0b20*/  BRA `(.L_x_205) ;  /* 0xfffffcd000007947 */ /* 0x001fea000383ffff */
.L_x_201:
[----:B------:R-:W-:Y:S01]  /*0b30*/  HFMA2.MMA R6, -RZ, RZ, 0, 1.847743988037109375e-06 ;  /* 0x0000001fff067435 */ /* 0x000fe200000001ff */
[----:B------:R-:W-:Y:S01]  /*0b40*/  MOV R10, R13 ;  /* 0x0000000d000a7202 */ /* 0x000fe20000000f00 */
[----:B------:R-:W-:Y:S01]  /*0b50*/  IMAD.MOV.U32 R9, RZ, RZ, 0x2 ;  /* 0x00000002ff097424 */ /* 0x000fe200078e00ff */
[----:B------:R-:W-:Y:S01]  /*0b60*/  MOV R2, 0xb90 ;  /* 0x00000b9000027802 */ /* 0x000fe20000000f00 */
[----:B------:R-:W-:-:S02]  /*0b70*/  IMAD.MOV.U32 R11, RZ, RZ, -0x1 ;  /* 0xffffffffff0b7424 */ /* 0x000fc400078e00ff */
[----:B012---:R-:W-:Y:S05]  /*0b80*/  CALL.REL.NOINC `($__internal_9_$__cuda_sm70_shflsync_bfly_p) ;  /* 0x0000034000007944 */ /* 0x007fea0003c00000 */
[----:B01----:R-:W-:Y:S01]  /*0b90*/  FADD.FTZ R10, R13, R6 ;  /* 0x000000060d0a7221 */ /* 0x003fe20000010000 */
[----:B------:R-:W-:Y:S01]  /*0ba0*/  HFMA2.MMA R6, -RZ, RZ, 0, 1.847743988037109375e-06 ;  /* 0x0000001fff067435 */ /* 0x000fe200000001ff */
[----:B------:R-:W-:Y:S01]  /*0bb0*/  MOV R9, 0x4 ;  /* 0x0000000400097802 */ /* 0x000fe20000000f00 */
[----:B------:R-:W-:Y:S01]  /*0bc0*/  IMAD.MOV.U32 R11, RZ, RZ, -0x1 ;  /* 0xffffffffff0b7424 */ /* 0x000fe200078e00ff */
[----:B------:R-:W-:-:S03]  /*0bd0*/  MOV R2, 0xbf0 ;  /* 0x00000bf000027802 */ /* 0x000fc60000000f00 */
[----:B------:R-:W-:Y:S05]  /*0be0*/  CALL.REL.NOINC `($__internal_9_$__cuda_sm70_shflsync_bfly_p) ;  /* 0x000002e000007944 */ /* 0x000fea0003c00000 */
[----:B01----:R-:W-:Y:S01]  /*0bf0*/  FADD.FTZ R10, R10, R6 ;  /* 0x000000060a0a7221 */ /* 0x003fe20000010000 */
[----:B------:R-:W-:Y:S01]  /*0c00*/  HFMA2.MMA R6, -RZ, RZ, 0, 1.847743988037109375e-06 ;  /* 0x0000001fff067435 */ /* 0x000fe200000001ff */
[----:B------:R-:W-:Y:S01]  /*0c10*/  MOV R9, 0x8 ;  /* 0x0000000800097802 */ /* 0x000fe20000000f00 */
[----:B------:R-:W-:Y:S01]  /*0c20*/  IMAD.MOV.U32 R11, RZ, RZ, -0x1 ;  /* 0xffffffffff0b7424 */ /* 0x000fe200078e00ff */
[----:B------:R-:W-:-:S03]  /*0c30*/  MOV R2, 0xc50 ;  /* 0x00000c5000027802 */ /* 0x000fc60000000f00 */
[----:B------:R-:W-:Y:S05]  /*0c40*/  CALL.REL.NOINC `($__internal_9_$__cuda_sm70_shflsync_bfly_p) ;  /* 0x0000028000007944 */ /* 0x000fea0003c00000 */
[----:B-1----:R-:W-:Y:S01]  /*0c50*/  FADD.FTZ R4, R10, R6 ;  /* 0x000000060a047221 */ /* 0x002fe20000010000 */
[----:B------:R-:W-:Y:S01]  /*0c60*/  HFMA2.MMA R6, -RZ, RZ, 0, 1.847743988037109375e-06 ;  /* 0x0000001fff067435 */ /* 0x000fe200000001ff */
[----:B0-----:R-:W-:Y:S01]  /*0c70*/  MOV R9, 0x10 ;  /* 0x0000001000097802 */ /* 0x001fe20000000f00 */
[----:B------:R-:W-:Y:S01]  /*0c80*/  IMAD.MOV.U32 R11, RZ, RZ, -0x1 ;  /* 0xffffffffff0b7424 */ /* 0x000fe200078e00ff */
[----:B------:R-:W-:-:S02]  /*0c90*/  MOV R2, 0xcc0 ;  /* 0x00000cc000027802 */ /* 0x000fc40000000f00 */
[----:B------:R-:W-:Y:S02]  /*0ca0*/  MOV R10, R4 ;  /* 0x00000004000a7202 */ /* 0x000fe40000000f00 */
[----:B------:R-:W-:Y:S05]  /*0cb0*/  CALL.REL.NOINC `($__internal_9_$__cuda_sm70_shflsync_bfly_p) ;  /* 0x0000021000007944 */ /* 0x000fea0003c00000 */
[----:B0-----:R-:W-:Y:S01]  /*0cc0*/  HFMA2.MMA R9, -RZ, RZ, 0, 5.9604644775390625e-08 ;  /* 0x00000001ff097435 */ /* 0x001fe200000001ff */
[----:B-1----:R-:W-:Y:S01]  /*0cd0*/  MOV R7, R6 ;  /* 0x0000000600077202 */ /* 0x002fe20000000f00 */
[----:B------:R-:W-:Y:S01]  /*0ce0*/  IMAD.MOV.U32 R10, RZ, RZ, R5 ;  /* 0x000000ffff0a7224 */ /* 0x000fe200078e0005 */
[----:B------:R-:W-:Y:S01]  /*0cf0*/  MOV R6, 0x1f ;  /* 0x0000001f00067802 */ /* 0x000fe20000000f00 */
[----:B------:R-:W-:Y:S01]  /*0d00*/  IMAD.MOV.U32 R11, RZ, RZ, -0x1 ;  /* 0xffffffffff0b7424 */ /* 0x000fe200078e00ff */
[----:B------:R-:W-:Y:S02]  /*0d10*/  MOV R2, 0xd30 ;  /* 0x00000d3000027802 */ /* 0x000fe40000000f00 */
[----:B------:R-:W-:Y:S05]  /*0d20*/  CALL.REL.NOINC `($__internal_9_$__cuda_sm70_shflsync_bfly_p) ;  /* 0x000001a000007944 */ /* 0x000fea0003c00000 */
[----:B0-----:R-:W-:Y:S01]  /*0d30*/  HFMA2.MMA R9, -RZ, RZ, 0, 1.1920928955078125e-07 ;  /* 0x00000002ff097435 */ /* 0x001fe200000001ff */
[----:B-1----:R-:W-:Y:S01]  /*0d40*/  FADD.FTZ R10, R5, R6 ;  /* 0x00000006050a7221 */ /* 0x002fe20000010000 */
[----:B------:R-:W-:Y:S01]  /*0d50*/  MOV R6, 0x1f ;  /* 0x0000001f00067802 */ /* 0x000fe20000000f00 */
[----:B------:R-:W-:Y:S01]  /*0d60*/  IMAD.MOV.U32 R11, RZ, RZ, -0x1 ;  /* 0xffffffffff0b7424 */ /* 0x000fe200078e00ff */
[----:B------:R-:W-:Y:S02]  /*0d70*/  MOV R2, 0xd90 ;  /* 0x00000d9000027802 */ /* 0x000fe40000000f00 */
[----:B------:R-:W-:Y:S05]  /*0d80*/  CALL.REL.NOINC `($__internal_9_$__cuda_sm70_shflsync_bfly_p) ;  /* 0x0000014000007944 */ /* 0x000fea0003c00000 */
[----:B0-----:R-:W-:Y:S01]  /*0d90*/  HFMA2.MMA R9, -RZ, RZ, 0, 2.384185791015625e-07 ;  /* 0x00000004ff097435 */ /* 0x001fe200000001ff */
[----:B-1----:R-:W-:Y:S01]  /*0da0*/  FADD.FTZ R10, R10, R6 ;  /* 0x000000060a0a7221 */ /* 0x002fe20000010000 */
[----:B------:R-:W-:Y:S01]  /*0db0*/  MOV R6, 0x1f ;  /* 0x0000001f00067802 */ /* 0x000fe20000000f00 */
[----:B------:R-:W-:Y:S01]  /*0dc0*/  IMAD.MOV.U32 R11, RZ, RZ, -0x1 ;  /* 0xffffffffff0b7424 */ /* 0x000fe200078e00ff */
[----:B------:R-:W-:-:S02]  /*0dd0*/  MOV R2, 0xdf0 ;  /* 0x00000df000027802 */ /* 0x000fc40000000f00 */
[----:B------:R-:W-:Y:S05]  /*0de0*/  CALL.REL.NOINC `($__internal_9_$__cuda_sm70_shflsync_bfly_p) ;  /* 0x000000e000007944 */ /* 0x000fea0003c00000 */
[----:B0-----:R-:W-:Y:S01]  /*0df0*/  HFMA2.MMA R9, -RZ, RZ, 0, 4.76837158203125e-07 ;  /* 0x00000008ff097435 */ /* 0x001fe200000001ff */
[----:B-1----:R-:W-:Y:S01]  /*0e00*/  FADD.FTZ R10, R10, R6 ;  /* 0x000000060a0a7221 */ /* 0x002fe20000010000 */
[----:B------:R-:W-:Y:S01]  /*0e10*/  MOV R6, 0x1f ;  /* 0x0000001f00067802 */ /* 0x000fe20000000f00 */
[----:B------:R-:W-:Y:S01]  /*0e20*/  IMAD.MOV.U32 R11, RZ, RZ, -0x1 ;  /* 0xffffffffff0b7424 */ /* 0x000fe200078e00ff */
[----:B------:R-:W-:-:S02]  /*0e30*/  MOV R2, 0xe50 ;  /* 0x00000e5000027802 */ /* 0x000fc40000000f00 */
[----:B------:R-:W-:Y:S05]  /*0e40*/  CALL.REL.NOINC `($__internal_9_$__cuda_sm70_shflsync_bfly_p) ;  /* 0x0000008000007944 */ /* 0x000fea0003c00000 */
[----:B0-----:R-:W-:Y:S01]  /*0e50*/  HFMA2.MMA R9, -RZ, RZ, 0, 9.5367431640625e-07 ;  /* 0x00000010ff097435 */ /* 0x001fe200000001ff */
[----:B-1----:R-:W-:Y:S01]  /*0e60*/  FADD.FTZ R10, R10, R6 ;  /* 0x000000060a0a7221 */ /* 0x002fe20000010000 */
[----:B------:R-:W-:Y:S01]  /*0e70*/  MOV R6, 0x1f ;  /* 0x0000001f00067802 */ /* 0x000fe20000000f00 */
[----:B------:R-:W-:Y:S01]  /*0e80*/  IMAD.MOV.U32 R11, RZ, RZ, -0x1 ;  /* 0xffffffffff0b7424 */ /* 0x000fe200078e00ff */
[----:B------:R-:W-:-:S02]  /*0e90*/  MOV R2, 0xeb0 ;  /* 0x00000eb000027802 */ /* 0x000fc40000000f00 */
[----:B------:R-:W-:Y:S05]  /*0ea0*/  CALL.REL.NOINC `($__internal_9_$__cuda_sm70_shflsync_bfly_p) ;  /* 0x0000002000007944 */ /* 0x000fea0003c00000 */
[----:B-1----:R-:W-:Y:S01]  /*0eb0*/  MOV R5, R6 ;  /* 0x0000000600057202 */ /* 0x002fe20000000f00 */
[----:B0-----:R-:W-:Y:S05]  /*0ec0*/  BRA `(.L_x_206) ;  /* 0xfffffa5000007947 */ /* 0x001fea000383ffff */
        .weak           $__internal_9_$__cuda_sm70_shflsync_bfly_p
        .type           $__internal_9_$__cuda_sm70_shflsync_bfly_p,@function
        .size           $__internal_9_$__cuda_sm70_shflsync_bfly_p,(.L_x_2547 - $__internal_9_$__cuda_sm70_shflsync_bfly_p)
$__internal_9_$__cuda_sm70_shflsync_bfly_p:
[----:B------:R-:W-:Y:S01]  /*0ed0*/  HFMA2.MMA R3, -RZ, RZ, 0, 0 ;  /* 0x00000000ff037435 */ /* 0x000fe200000001ff */
[----:B------:R-:W-:Y:S04]  /*0ee0*/  WARPSYNC R11 ;  /* 0x0000000b00007348 */ /* 0x000fe80003800000 */
[----:B------:R0:W1:Y:S01]  /*0ef0*/  SHFL.BFLY PT, R6, R10, R9, R6 ;  /* 0x0c0000090a067389 */ /* 0x00006200000e0006 */
[----:B------:R-:W-:Y:S05]  /*0f00*/  RET.REL.NODEC R2 `(_ZN10layer_norm22ln_bwd_finalize_kernelINS_22Kernel_traits_finalizeILj1024E13__nv_bfloat16S2_S2_S2_fjLb0ELj1024ELj4ENS_18Kernel_traits_baseILj1024ES2_S2_S2_S2_fjLj1024EEEEELb0ELb1EEEvNS_9BwdParamsE) ;  /* 0xfffff0f002007950 */ /* 0x000fea0003c3ffff */
.L_x_207:
        /* <DEDUP_REMOVED lines=15> */
.L_x_2547:


//--------------------- .text._ZN10layer_norm40ln_parallel_residual_bwd_finalize_kernelINS_22Kernel_traits_finalizeILj1024E13__nv_bfloat16S2_S2_S2_fjLb0ELj1024ELj4ENS_18Kernel_traits_baseILj1024ES2_S2_S2_S2_fjLj1024EEEEELb1EEEvNS_9BwdParamsE --------------------------
	.section	.text._ZN10layer_norm40ln_parallel_residual_bwd_finalize_kernelINS_22Kernel_traits_finalizeILj1024E13__nv_bfloat16S2_S2_S2_fjLb0ELj1024ELj4ENS_18Kernel_traits_baseILj1024ES2_S2_S2_S2_fjLj1024EEEEELb1EEEvNS_9BwdParamsE,"ax",@progbits
	.sectioninfo	@"SHI_REGISTERS=32"
	.align	128
        .global         _ZN10layer_norm40ln_parallel_residual_bwd_finalize_kernelINS_22Kernel_traits_finalizeILj1024E13__nv_bfloat16S2_S2_S2_fjLb0ELj1024ELj4ENS_18Kernel_traits_baseILj1024ES2_S2_S2_S2_fjLj1024EEEEELb1EEEvNS_9BwdParamsE
        .type           _ZN10layer_norm40ln_parallel_residual_bwd_finalize_kernelINS_22Kernel_traits_finalizeILj1024E13__nv_bfloat16S2_S2_S2_fjLb0ELj1024ELj4ENS_18Kernel_traits_baseILj1024ES2_S2_S2_S2_fjLj1024EEEEELb1EEEvNS_9BwdParamsE,@function
        .size           _ZN10layer_norm40ln_parallel_residual_bwd_finalize_kernelINS_22Kernel_traits_finalizeILj1024E13__nv_bfloat16S2_S2_S2_fjLb0ELj1024ELj4ENS_18Kernel_traits_baseILj1024ES2_S2_S2_S2_fjLj1024EEEEELb1EEEvNS_9BwdParamsE,(.L_x_2548 - _ZN10layer_norm40ln_parallel_residual_bwd_finalize_kernelINS_22Kernel_traits_finalizeILj1024E13__nv_bfloat16S2_S2_S2_fjLb0ELj1024ELj4ENS_18Kernel_traits_baseILj1024ES2_S2_S2_S2_fjLj1024EEEEELb1EEEvNS_9BwdParamsE)
        .other          _ZN10layer_norm40ln_parallel_residual_bwd_finalize_kernelINS_22Kernel_traits_finalizeILj1024E13__nv_bfloat16S2_S2_S2_fjLb0ELj1024ELj4ENS_18Kernel_traits_baseILj1024ES2_S2_S2_S2_fjLj1024EEEEELb1EEEvNS_9BwdParamsE,@"STO_CUDA_ENTRY STV_DEFAULT"
_ZN10layer_norm40ln_parallel_residual_bwd_finalize_kernelINS_22Kernel_traits_finalizeILj1024E13__nv_bfloat16S2_S2_S2_fjLb0ELj1024ELj4ENS_18Kernel_traits_baseILj1024ES2_S2_S2_S2_fjLj1024EEEEELb1EEEvNS_9BwdParamsE:
.text._ZN10layer_norm40ln_parallel_residual_bwd_finalize_kernelINS_22Kernel_traits_finalizeILj1024E13__nv_bfloat16S2_S2_S2_fjLb0ELj1024ELj4ENS_18Kernel_traits_baseILj1024ES2_S2_S2_S2_fjLj1024EEEEELb1EEEvNS_9BwdParamsE:
        /* <DEDUP_REMOVED lines=13> */
[----:B------:R-:W-:Y:S02]  /*00d0*/  LOP3.LUT R7, R3, 0x1f, R0, 0x78, !PT ;  /* 0x0000001f03077812 */ /* 0x000fe400078e7800 */
[C---:B------:R-:W-:Y:S01]  /*00e0*/  ISETP.GE.U32.AND P0, PT, R2.reuse, 0x10, PT ;  /* 0x000000100200780c */ /* 0x040fe20003f06070 */
[----:B------:R-:W-:Y:S01]  /*00f0*/  IMAD.IADD R5, R2, 0x1, R5 ;  /* 0x0000000102057824 */ /* 0x000fe200078e0205 */
[----:B------:R-:W-:-:S02]  /*0100*/  IADD3 R6, R6, R7, RZ ;  /* 0x0000000706067210 */ /* 0x000fc40007ffe0ff */
[----:B------:R-:W-:Y:S02]  /*0110*/  ISETP.EQ.AND P0, PT, R3, 0x1f, !P0 ;  /* 0x0000001f0300780c */ /* 0x000fe40004702270 */
[----:B------:R-:W-:Y:S02]  /*0120*/  LEA R7, R2, R7, 0x5 ;  /* 0x0000000702077211 */ /* 0x000fe400078e28ff */
.L_x_221:
[----:B------:R-:W-:Y:S01]  /*0130*/  ISETP.GE.U32.AND P1, PT, R3, c[0x0][0x160], PT ;  /* 0x0000580003007a0c */ /* 0x000fe20003f26070 */
[----:B------:R-:W-:Y:S01]  /*0140*/  BSSY B0, `(.L_x_208) ;  /* 0x0000094000007945 */ /* 0x000fe20003800000 */
[----:B------:R-:W-:Y:S01]  /*0150*/  HFMA2.MMA R21, -RZ, RZ, 0, 0 ;  /* 0x00000000ff157435 */ /* 0x000fe200000001ff */
[----:B------:R-:W-:Y:S01]  /*0160*/  IMAD.MOV.U32 R25, RZ, RZ, RZ ;  /* 0x000000ffff197224 */ /* 0x000fe200078e00ff */
[----:B------:R-:W-:Y:S01]  /*0170*/  HFMA2.MMA R27, -RZ, RZ, 0, 0 ;  /* 0x00000000ff1b7435 */ /* 0x000fe200000001ff */
[----:B------:R-:W-:-:S08]  /*0180*/  MOV R23, RZ ;  /* 0x000000ff00177202 */ /* 0x000fd00000000f00 */
[----:B------:R-:W-:Y:S05]  /*0190*/  @P1 BRA `(.L_x_209) ;  /* 0x000008e000001947 */ /* 0x000fea0003800000 */
[----:B------:R-:W-:Y:S02]  /*01a0*/  ISETP.GE.U32.AND P2, PT, R3, c[0x0][0x160], PT ;  /* 0x0000580003007a0c */ /* 0x000fe40003f46070 */
[----:B------:R-:W-:-:S11]  /*01b0*/  MOV R11, R3 ;  /* 0x00000003000b7202 */ /* 0x000fd60000000f00 */
[----:B------:R-:W-:Y:S02]  /*01c0*/  @P2 IMAD.MOV.U32 R13, RZ, RZ, 0x4 ;  /* 0x00000004ff0d2424 */ /* 0x000fe400078e00ff */
        /* <DEDUP_REMOVED lines=13> */
[----:B------:R-:W-:Y:S01]  /*02a0*/  IMAD.MOV.U32 R25, RZ, RZ, RZ ;  /* 0x000000ffff197224 */ /* 0x000fe200078e00ff */
[----:B------:R-:W-:Y:S02]  /*02b0*/  MOV R27, RZ ;  /* 0x000000ff001b7202 */ /* 0x000fe40000000f00 */
[----:B------:R-:W-:Y:S02]  /*02c0*/  MOV R23, RZ ;  /* 0x000000ff00177202 */ /* 0x000fe40000000f00 */
[----:B------:R-:W-:Y:S01]  /*02d0*/  MOV R21, RZ ;  /* 0x000000ff00157202 */ /* 0x000fe20000000f00 */
[----:B------:R-:W-:Y:S01]  /*02e0*/  BSSY B1, `(.L_x_210) ;  /* 0x0000045000017945 */ /* 0x000fe20003800000 */
[----:B--2---:R-:W-:Y:S02]  /*02f0*/  @P2 FADD.FTZ R27, R27, R16 ;  /* 0x000000101b1b2221 */ /* 0x004fe40000010000 */
[----:B---3--:R-:W-:-:S02]  /*0300*/  @P2 FADD.FTZ R23, R23, R14 ;  /* 0x0000000e17172221 */ /* 0x008fc40000010000 */
[----:B----4-:R-:W-:Y:S02]  /*0310*/  @P2 FADD.FTZ R21, R21, R8 ;  /* 0x0000000815152221 */ /* 0x010fe40000010000 */
[----:B-----5:R-:W-:Y:S01]  /*0320*/  @P2 FADD.FTZ R25, R25, R12 ;  /* 0x0000000c19192221 */ /* 0x020fe20000010000 */
[----:B------:R-:W-:Y:S01]  /*0330*/  PLOP3.LUT P2, PT, P2, PT, PT, 0x8, 0x0 ;  /* 0x000000000000781c */ /* 0x000fe2000174e170 */
[----:B------:R-:W-:Y:S07]  /*0340*/  @P1 BRA `(.L_x_211) ;  /* 0x000003e000001947 */ /* 0x000fee0003800000 */
[----:B------:R-:W-:Y:S02]  /*0350*/  MOV R8, c[0x0][0x160] ;  /* 0x0000580000087a02 */ /* 0x000fe40000000f00 */
[----:B------:R-:W-:Y:S02]  /*0360*/  PLOP3.LUT P2, PT, PT, PT, PT, 0x8, 0x0 ;  /* 0x000000000000781c */ /* 0x000fe40003f4e170 */
[----:B------:R-:W-:Y:S02]  /*0370*/  IADD3 R8, R8, -0x60, RZ ;  /* 0xffffffa008087810 */ /* 0x000fe40007ffe0ff */
.L_x_212:
[----:B------:R-:W-:Y:S01]  /*0380*/  HFMA2.MMA R9, -RZ, RZ, 0, 2.384185791015625e-07 ;  /* 0x00000004ff097435 */ /* 0x000fe200000001ff */
[C---:B------:R-:W-:Y:S01]  /*0390*/  IMAD R28, R11.reuse, c[0x0][0x168], R4 ;  /* 0x00005a000b1c7a24 */ /* 0x040fe200078e0204 */
[----:B------:R-:W-:-:S08]  /*03a0*/  IADD3 R17, R11, 0x20, RZ ;  /* 0x000000200b117810 */ /* 0x000fd00007ffe0ff */
[----:B------:R-:W-:-:S04]  /*03b0*/  IMAD.WIDE.U32 R14, R28, R9, c[0x0][0x220] ;  /* 0x000088001c0e7625 */ /* 0x000fc800078e0009 */
[CC--:B------:R-:W-:Y:S01]  /*03c0*/  IMAD.WIDE.U32 R18, R28.reuse, R9.reuse, c[0x0][0x230] ;  /* 0x00008c001c127625 */ /* 0x0c0fe200078e0009 */
[----:B------:R0:W2:Y:S03]  /*03d0*/  LDG.E R26, [R14.64] ;  /* 0x000000040e1a7981 */ /* 0x0000a6000c1e1900 */
[----:B------:R-:W-:Y:S02]  /*03e0*/  IMAD R22, R17, c[0x0][0x168], R4 ;  /* 0x00005a0011167a24 */ /* 0x000fe400078e0204 */
[CC--:B------:R-:W-:Y:S01]  /*03f0*/  IMAD.WIDE.U32 R12, R28.reuse, R9.reuse, c[0x0][0x228] ;  /* 0x00008a001c0c7625 */ /* 0x0c0fe200078e0009 */
[----:B------:R-:W3:Y:S03]  /*0400*/  LDG.E R18, [R18.64] ;  /* 0x0000000412127981 */ /* 0x000ee6000c1e1900 */
[-C--:B------:R-:W-:Y:S01]  /*0410*/  IMAD.WIDE.U32 R28, R28, R9.reuse, c[0x0][0x238] ;  /* 0x00008e001c1c7625 */ /* 0x080fe200078e0009 */
[----:B------:R1:W4:Y:S03]  /*0420*/  LDG.E R24, [R12.64] ;  /* 0x000000040c187981 */ /* 0x000326000c1e1900 */
[----:B------:R-:W-:-:S02]  /*0430*/  IMAD.WIDE.U32 R16, R22, R9, c[0x0][0x220] ;  /* 0x0000880016107625 */ /* 0x000fc400078e0009 */
[----:B------:R5:W4:Y:S04]  /*0440*/  LDG.E R28, [R28.64] ;  /* 0x000000041c1c7981 */ /* 0x000b28000c1e1900 */
[----:B-----5:R5:W4:Y:S01]  /*0450*/  LDG.E R29, [R16.64] ;  /* 0x00000004101d7981 */ /* 0x020b22000c1e1900 */
[----:B------:R-:W-:Y:S01]  /*0460*/  IADD3 R20, R11, 0x40, RZ ;  /* 0x000000400b147810 */ /* 0x000fe20007ffe0ff */
[----:B0-----:R-:W-:-:S04]  /*0470*/  IMAD.WIDE.U32 R14, R22, R9, c[0x0][0x228] ;  /* 0x00008a00160e7625 */ /* 0x001fc800078e0009 */
[----:B------:R-:W-:Y:S01]  /*0480*/  IMAD R20, R20, c[0x0][0x168], R4 ;  /* 0x00005a0014147a24 */ /* 0x000fe200078e0204 */
[----:B------:R0:W4:Y:S03]  /*0490*/  LDG.E R10, [R14.64] ;  /* 0x000000040e0a7981 */ /* 0x000126000c1e1900 */
[----:B-----5:R-:W-:-:S04]  /*04a0*/  IMAD.WIDE.U32 R16, R20, R9, c[0x0][0x220] ;  /* 0x0000880014107625 */ /* 0x020fc800078e0009 */
[----:B-1----:R-:W-:-:S04]  /*04b0*/  IMAD.WIDE.U32 R12, R22, R9, c[0x0][0x230] ;  /* 0x00008c00160c7625 */ /* 0x002fc800078e0009 */
[-C--:B0-----:R-:W-:Y:S02]  /*04c0*/  IMAD.WIDE.U32 R14, R22, R9.reuse, c[0x0][0x238] ;  /* 0x00008e00160e7625 */ /* 0x081fe400078e0009 */
[----:B------:R2:W5:Y:S04]  /*04d0*/  LDG.E R22, [R16.64] ;  /* 0x0000000410167981 */ /* 0x000568000c1e1900 */
[----:B------:R0:W5:Y:S04]  /*04e0*/  LDG.E R12, [R12.64] ;  /* 0x000000040c0c7981 */ /* 0x000168000c1e1900 */
[----:B0-----:R0:W5:Y:S02]  /*04f0*/  LDG.E R13, [R14.64] ;  /* 0x000000040e0d7981 */ /* 0x001164000c1e1900 */
[----:B0-----:R-:W-:-:S04]  /*0500*/  IMAD.WIDE.U32 R14, R20, R9, c[0x0][0x228] ;  /* 0x00008a00140e7625 */ /* 0x001fc800078e0009 */
[----:B--2---:R-:W-:Y:S01]  /*0510*/  FADD.FTZ R16, R26, R27 ;  /* 0x0000001b1a107221 */ /* 0x004fe20000010000 */
[----:B------:R-:W-:Y:S01]  /*0520*/  IADD3 R27, R11, 0x60, RZ ;  /* 0x000000600b1b7810 */ /* 0x000fe20007ffe0ff */
[----:B---3--:R-:W-:Y:S02]  /*0530*/  FADD.FTZ R25, R18, R25 ;  /* 0x0000001912197221 */ /* 0x008fe40000010000 */
[----:B------:R-:W-:-:S04]  /*0540*/  IMAD.WIDE.U32 R18, R20, R9, c[0x0][0x230] ;  /* 0x00008c0014127625 */ /* 0x000fc800078e0009 */
[----:B------:R-:W-:Y:S02]  /*0550*/  IMAD R26, R27, c[0x0][0x168], R4 ;  /* 0x00005a001b1a7a24 */ /* 0x000fe400078e0204 */
[----:B------:R0:W2:Y:S01]  /*0560*/  LDG.E R27, [R18.64] ;  /* 0x00000004121b7981 */ /* 0x0000a2000c1e1900 */
[----:B----4-:R-:W-:Y:S02]  /*0570*/  FADD.FTZ R28, R28, R21 ;  /* 0x000000151c1c7221 */ /* 0x010fe40000010000 */
[----:B------:R-:W-:-:S04]  /*0580*/  IMAD.WIDE.U32 R20, R20, R9, c[0x0][0x238] ;  /* 0x00008e0014147625 */ /* 0x000fc800078e0009 */
[----:B------:R-:W-:Y:S02]  /*0590*/  FADD.FTZ R23, R24, R23 ;  /* 0x0000001718177221 */ /* 0x000fe40000010000 */
[----:B------:R1:W3:Y:S01]  /*05a0*/  LDG.E R24, [R14.64] ;  /* 0x000000040e187981 */ /* 0x0002e2000c1e1900 */
[----:B------:R-:W-:Y:S02]  /*05b0*/  FADD.FTZ R29, R16, R29 ;  /* 0x0000001d101d7221 */ /* 0x000fe40000010000 */
[CC--:B------:R-:W-:Y:S01]  /*05c0*/  IMAD.WIDE.U32 R16, R26.reuse, R9.reuse, c[0x0][0x228] ;  /* 0x00008a001a107625 */ /* 0x0c0fe200078e0009 */
[----:B------:R-:W4:Y:S03]  /*05d0*/  LDG.E R20, [R20.64] ;  /* 0x0000000414147981 */ /* 0x000f26000c1e1900 */
[CC--:B0-----:R-:W-:Y:S02]  /*05e0*/  IMAD.WIDE.U32 R18, R26.reuse, R9.reuse, c[0x0][0x230] ;  /* 0x00008c001a127625 */ /* 0x0c1fe400078e0009 */
[----:B------:R0:W4:Y:S02]  /*05f0*/  LDG.E R16, [R16.64] ;  /* 0x0000000410107981 */ /* 0x000124000c1e1900 */
[----:B-1----:R-:W-:-:S06]  /*0600*/  IMAD.WIDE.U32 R14, R26, R9, c[0x0][0x220] ;  /* 0x000088001a0e7625 */ /* 0x002fcc00078e0009 */
[----:B------:R-:W4:Y:S04]  /*0610*/  LDG.E R14, [R14.64] ;  /* 0x000000040e0e7981 */ /* 0x000f28000c1e1900 */
[----:B0-----:R0:W4:Y:S02]  /*0620*/  LDG.E R17, [R18.64] ;  /* 0x0000000412117981 */ /* 0x001124000c1e1900 */
[----:B0-----:R-:W-:-:S05]  /*0630*/  IMAD.WIDE.U32 R18, R26, R9, c[0x0][0x238] ;  /* 0x00008e001a127625 */ /* 0x001fca00078e0009 */
[----:B------:R-:W4:Y:S01]  /*0640*/  LDG.E R9, [R18.64] ;  /* 0x0000000412097981 */ /* 0x000f22000c1e1900 */
[----:B------:R-:W-:-:S04]  /*0650*/  IADD3 R11, R11, 0x80, RZ ;  /* 0x000000800b0b7810 */ /* 0x000fc80007ffe0ff */
[----:B------:R-:W-:Y:S01]  /*0660*/  ISETP.GE.U32.AND P1, PT, R11, R8, PT ;  /* 0x000000080b00720c */ /* 0x000fe20003f26070 */
[----:B------:R-:W-:Y:S02]  /*0670*/  FADD.FTZ R23, R23, R10 ;  /* 0x0000000a17177221 */ /* 0x000fe40000010000 */
[----:B-----5:R-:W-:Y:S02]  /*0680*/  FADD.FTZ R12, R25, R12 ;  /* 0x0000000c190c7221 */ /* 0x020fe40000010000 */
[----:B------:R-:W-:Y:S02]  /*0690*/  FADD.FTZ R13, R28, R13 ;  /* 0x0000000d1c0d7221 */ /* 0x000fe40000010000 */
[----:B------:R-:W-:Y:S02]  /*06a0*/  FADD.FTZ R29, R29, R22 ;  /* 0x000000161d1d7221 */ /* 0x000fe40000010000 */
[----:B--2---:R-:W-:Y:S02]  /*06b0*/  FADD.FTZ R12, R12, R27 ;  /* 0x0000001b0c0c7221 */ /* 0x004fe40000010000 */
[----:B---3--:R-:W-:-:S02]  /*06c0*/  FADD.FTZ R23, R23, R24 ;  /* 0x0000001817177221 */ /* 0x008fc40000010000 */
[----:B----4-:R-:W-:Y:S02]  /*06d0*/  FADD.FTZ R20, R13, R20 ;  /* 0x000000140d147221 */ /* 0x010fe40000010000 */
[----:B------:R-:W-:Y:S02]  /*06e0*/  FADD.FTZ R23, R23, R16 ;  /* 0x0000001017177221 */ /* 0x000fe40000010000 */
[----:B------:R-:W-:Y:S02]  /*06f0*/  FADD.FTZ R27, R29, R14 ;  /* 0x0000000e1d1b7221 */ /* 0x000fe40000010000 */
[----:B------:R-:W-:Y:S02]  /*0700*/  FADD.FTZ R25, R12, R17 ;  /* 0x000000110c197221 */ /* 0x000fe40000010000 */
[----:B------:R-:W-:Y:S01]  /*0710*/  FADD.FTZ R21, R20, R9 ;  /* 0x0000000914157221 */ /* 0x000fe20000010000 */
[----:B------:R-:W-:Y:S05]  /*0720*/  @!P1 BRA `(.L_x_212) ;  /* 0xfffffc5000009947 */ /* 0x000fea000383ffff */
.L_x_211:
[----:B------:R-:W-:Y:S05]  /*0730*/  BSYNC B1 ;  /* 0x0000000000017941 */ /* 0x000fea0003800000 */
.L_x_210:
        /* <DEDUP_REMOVED lines=9> */
[CC--:B------:R-:W-:Y:S02]  /*07d0*/  IMAD.WIDE.U32 R14, R13.reuse, R28.reuse, c[0x0][0x228] ;  /* 0x00008a000d0e7625 */ /* 0x0c0fe400078e001c */
[----:B------:R-:W2:Y:S02]  /*07e0*/  LDG.E R16, [R16.64] ;  /* 0x0000000410107981 */ /* 0x000ea4000c1e1900 */
[CC--:B------:R-:W-:Y:S02]  /*07f0*/  IMAD.WIDE.U32 R8, R13.reuse, R28.reuse, c[0x0][0x230] ;  /* 0x00008c000d087625 */ /* 0x0c0fe400078e001c */
[----:B------:R-:W3:Y:S02]  /*0800*/  LDG.E R14, [R14.64] ;  /* 0x000000040e0e7981 */ /* 0x000ee4000c1e1900 */
[----:B------:R-:W-:Y:S02]  /*0810*/  IMAD.WIDE.U32 R12, R13, R28, c[0x0][0x238] ;  /* 0x00008e000d0c7625 */ /* 0x000fe400078e001c */
[----:B------:R0:W4:Y:S02]  /*0820*/  LDG.E R10, [R8.64] ;  /* 0x00000004080a7981 */ /* 0x000124000c1e1900 */
[----:B------:R-:W-:-:S02]  /*0830*/  IMAD R29, R29, c[0x0][0x168], R4 ;  /* 0x00005a001d1d7a24 */ /* 0x000fc400078e0204 */
[----:B------:R1:W5:Y:S02]  /*0840*/  LDG.E R20, [R12.64] ;  /* 0x000000040c147981 */ /* 0x000364000c1e1900 */
[----:B------:R-:W-:-:S04]  /*0850*/  IMAD.WIDE.U32 R18, R29, R28, c[0x0][0x230] ;  /* 0x00008c001d127625 */ /* 0x000fc800078e001c */
[CC--:B0-----:R-:W-:Y:S02]  /*0860*/  IMAD.WIDE.U32 R8, R29.reuse, R28.reuse, c[0x0][0x228] ;  /* 0x00008a001d087625 */ /* 0x0c1fe400078e001c */
[----:B------:R-:W5:Y:S02]  /*0870*/  LDG.E R19, [R18.64] ;  /* 0x0000000412137981 */ /* 0x000f64000c1e1900 */
[CC--:B-1----:R-:W-:Y:S02]  /*0880*/  IMAD.WIDE.U32 R12, R29.reuse, R28.reuse, c[0x0][0x220] ;  /* 0x000088001d0c7625 */ /* 0x0c2fe400078e001c */
[----:B------:R-:W5:Y:S02]  /*0890*/  LDG.E R24, [R8.64] ;  /* 0x0000000408187981 */ /* 0x000f64000c1e1900 */
[----:B------:R-:W-:Y:S02]  /*08a0*/  IMAD.WIDE.U32 R28, R29, R28, c[0x0][0x238] ;  /* 0x00008e001d1c7625 */ /* 0x000fe400078e001c */
[----:B------:R-:W5:Y:S04]  /*08b0*/  LDG.E R22, [R12.64] ;  /* 0x000000040c167981 */ /* 0x000f68000c1e1900 */
[----:B------:R-:W5:Y:S01]  /*08c0*/  LDG.E R29, [R28.64] ;  /* 0x000000041c1d7981 */ /* 0x000f62000c1e1900 */
[----:B------:R-:W-:-:S02]  /*08d0*/  PLOP3.LUT P2, PT, PT, PT, PT, 0x8, 0x0 ;  /* 0x000000000000781c */ /* 0x000fc40003f4e170 */
[----:B------:R-:W-:Y:S01]  /*08e0*/  IADD3 R11, R11, 0x40, RZ ;  /* 0x000000400b0b7810 */ /* 0x000fe20007ffe0ff */
[----:B--2---:R-:W-:Y:S02]  /*08f0*/  FADD.FTZ R27, R27, R16 ;  /* 0x000000101b1b7221 */ /* 0x004fe40000010000 */
[----:B---3--:R-:W-:Y:S02]  /*0900*/  FADD.FTZ R14, R23, R14 ;  /* 0x0000000e170e7221 */ /* 0x008fe40000010000 */
[----:B----4-:R-:W-:Y:S02]  /*0910*/  FADD.FTZ R10, R25, R10 ;  /* 0x0000000a190a7221 */ /* 0x010fe40000010000 */
[----:B-----5:R-:W-:Y:S02]  /*0920*/  FADD.FTZ R20, R21, R20 ;  /* 0x0000001415147221 */ /* 0x020fe40000010000 */
[----:B------:R-:W-:Y:S02]  /*0930*/  FADD.FTZ R25, R10, R19 ;  /* 0x000000130a197221 */ /* 0x000fe40000010000 */
[----:B------:R-:W-:-:S02]  /*0940*/  FADD.FTZ R23, R14, R24 ;  /* 0x000000180e177221 */ /* 0x000fc40000010000 */
[----:B------:R-:W-:Y:S02]  /*0950*/  FADD.FTZ R27, R27, R22 ;  /* 0x000000161b1b7221 */ /* 0x000fe40000010000 */
[----:B------:R-:W-:Y:S02]  /*0960*/  FADD.FTZ R21, R20, R29 ;  /* 0x0000001d14157221 */ /* 0x000fe40000010000 */
.L_x_214:
[----:B------:R-:W-:Y:S05]  /*0970*/  BSYNC B1 ;  /* 0x0000000000017941 */ /* 0x000fea0003800000 */
.L_x_213:
[----:B------:R-:W-:-:S13]  /*0980*/  ISETP.LT.U32.OR P2, PT, R11, c[0x0][0x160], P2 ;  /* 0x000058000b007a0c */ /* 0x000fda0001741470 */
        /* <DEDUP_REMOVED lines=15> */
.L_x_209:
[----:B------:R-:W-:Y:S05]  /*0a80*/  BSYNC B0 ;  /* 0x0000000000007941 */ /* 0x000fea0003800000 */
.L_x_208:
        /* <DEDUP_REMOVED lines=14> */
.L_x_222:
        /* <DEDUP_REMOVED lines=36> */
.L_x_223:
        /* <DEDUP_REMOVED lines=11> */
.L_x_215:
[----:B0-----:R-:W-:Y:S01]  /*0e60*/  WARPSYNC 0xffffffff ;  /* 0xffffffff00007948 */ /* 0x001fe20003800000 */
[----:B------:R-:W-:Y:S06]  /*0e70*/  BAR.SYNC.DEFER_BLOCKING 0x0 ;  /* 0x0000000000007b1d */ /* 0x000fec0000010000 */
[----:B------:R-:W-:Y:S01]  /*0e80*/  BSSY B0, `(.L_x_218) ;  /* 0x0000015000007945 */ /* 0x000fe20003800000 */
[----:B------:R-:W-:Y:S05]  /*0e90*/  @!P0 BRA `(.L_x_219) ;  /* 0x0000013000008947 */ /* 0x000fea0003800000 */
        /* <DEDUP_REMOVED lines=19> */
.L_x_219:
[----:B------:R-:W-:Y:S05]  /*0fd0*/  BSYNC B0 ;  /* 0x0000000000007941 */ /* 0x000fea0003800000 */
.L_x_218:
[C---:B------:R-:W-:Y:S02]  /*0fe0*/  ISETP.GT.U32.AND P1, PT, R4.reuse, -0x401, PT ;  /* 0xfffffbff0400780c */ /* 0x040fe40003f24070 */
[----:B------:R-:W-:-:S02]  /*0ff0*/  IADD3 R4, R4, 0x400, RZ ;  /* 0x0000040004047810 */ /* 0x000fc40007ffe0ff */
[----:B------:R-:W-:-:S09]  /*1000*/  IADD3 R5, R5, 0x200, RZ ;  /* 0x0000020005057810 */ /* 0x000fd20007ffe0ff */
[----:B0-----:R-:W-:Y:S01]  /*1010*/  @!P1 CALL.REL.NOINC `(.L_x_220) ;  /* 0x0000001000009944 */ /* 0x001fe20003c00000 */
[----:B------:R-:W-:Y:S05]  /*1020*/  BRA `(.L_x_221) ;  /* 0xfffff10000007947 */ /* 0x000fea000383ffff */
.L_x_220:
[----:B------:R-:W-:Y:S05]  /*1030*/  EXIT ;  /* 0x000000000000794d */ /* 0x000fea0003800000 */
.L_x_216:
[----:B------:R-:W-:Y:S01]  /*1040*/  HFMA2.MMA R17, -RZ, RZ, 0, 1.847743988037109375e-06 ;  /* 0x0000001fff117435 */ /* 0x000fe200000001ff */
[----:B----4-:R-:W-:Y:S01]  /*1050*/  MOV R19, R12 ;  /* 0x0000000c00137202 */ /* 0x010fe20000000f00 */
[----:B------:R-:W-:Y:S01]  /*1060*/  IMAD.MOV.U32 R16, RZ, RZ, 0x1 ;  /* 0x00000001ff107424 */ /* 0x000fe200078e00ff */
[----:B------:R-:W-:Y:S02]  /*1070*/  MOV R14, 0xffffffff ;  /* 0xffffffff000e7802 */ /* 0x000fe40000000f00 */
[----:B------:R-:W-:Y:S02]  /*1080*/  MOV R8, 0x10a0 ;  /* 0x000010a000087802 */ /* 0x000fe40000000f00 */
[----:B0123--:R-:W-:Y:S05]  /*1090*/  CALL.REL.NOINC `($__internal_10_$__cuda_sm70_shflsync_bfly_p) ;  /* 0x000007b000007944 */ /* 0x00ffea0003c00000 */
[----:B01----:R-:W-:Y:S05]  /*10a0*/  BRA `(.L_x_222) ;  /* 0xfffffac000007947 */ /* 0x003fea000383ffff */
.L_x_217:
[----:B------:R-:W-:Y:S01]  /*10b0*/  HFMA2.MMA R17, -RZ, RZ, 0, 1.847743988037109375e-06 ;  /* 0x0000001fff117435 */ /* 0x000fe200000001ff */
[----:B------:R-:W-:Y:S01]  /*10c0*/  MOV R19, R12 ;  /* 0x0000000c00137202 */ /* 0x000fe20000000f00 */
[----:B------:R-:W-:Y:S01]  /*10d0*/  IMAD.MOV.U32 R16, RZ, RZ, 0x2 ;  /* 0x00000002ff107424 */ /* 0x000fe200078e00ff */
[----:B------:R-:W-:Y:S02]  /*10e0*/  MOV R14, 0xffffffff ;  /* 0xffffffff000e7802 */ /* 0x000fe40000000f00 */
[----:B------:R-:W-:-:S02]  /*10f0*/  MOV R8, 0x1110 ;  /* 0x0000111000087802 */ /* 0x000fc40000000f00 */
[----:B-123--:R-:W-:Y:S05]  /*1100*/  CALL.REL.NOINC `($__internal_10_$__cuda_sm70_shflsync_bfly_p) ;  /* 0x0000074000007944 */ /* 0x00efea0003c00000 */
[----:B0-----:R-:W-:Y:S01]  /*1110*/  HFMA2.MMA R16, -RZ, RZ, 0, 2.384185791015625e-07 ;  /* 0x00000004ff107435 */ /* 0x001fe200000001ff */
[----:B-1----:R-:W-:Y:S01]  /*1120*/  FADD.FTZ R19, R12, R14 ;  /* 0x0000000e0c137221 */ /* 0x002fe20000010000 */
[----:B------:R-:W-:Y:S01]  /*1130*/  MOV R14, 0xffffffff ;  /* 0xffffffff000e7802 */ /* 0x000fe20000000f00 */
[----:B------:R-:W-:Y:S01]  /*1140*/  IMAD.MOV.U32 R17, RZ, RZ, 0x1f ;  /* 0x0000001fff117424 */ /* 0x000fe200078e00ff */
[----:B------:R-:W-:-:S02]  /*1150*/  MOV R8, 0x1170 ;  /* 0x0000117000087802 */ /* 0x000fc40000000f00 */
[----:B------:R-:W-:Y:S05]  /*1160*/  CALL.REL.NOINC `($__internal_10_$__cuda_sm70_shflsync_bfly_p) ;  /* 0x000006e000007944 */ /* 0x000fea0003c00000 */
[----:B0-----:R-:W-:Y:S01]  /*1170*/  HFMA2.MMA R16, -RZ, RZ, 0, 4.76837158203125e-07 ;  /* 0x00000008ff107435 */ /* 0x001fe200000001ff */
[----:B-1----:R-:W-:Y:S01]  /*1180*/  FADD.FTZ R19, R19, R14 ;  /* 0x0000000e13137221 */ /* 0x002fe20000010000 */
[----:B------:R-:W-:Y:S01]  /*1190*/  MOV R17, 0x1f ;  /* 0x0000001f00117802 */ /* 0x000fe20000000f00 */
[----:B------:R-:W-:Y:S01]  /*11a0*/  IMAD.MOV.U32 R14, RZ, RZ, -0x1 ;  /* 0xffffffffff0e7424 */ /* 0x000fe200078e00ff */
[----:B------:R-:W-:-:S02]  /*11b0*/  MOV R8, 0x11d0 ;  /* 0x000011d000087802 */ /* 0x000fc40000000f00 */
[----:B------:R-:W-:Y:S05]  /*11c0*/  CALL.REL.NOINC `($__internal_10_$__cuda_sm70_shflsync_bfly_p) ;  /* 0x0000068000007944 */ /* 0x000fea0003c00000 */
[----:B-1----:R-:W-:Y:S01]  /*11d0*/  FADD.FTZ R12, R19, R14 ;  /* 0x0000000e130c7221 */ /* 0x002fe20000010000 */
[----:B0-----:R-:W-:Y:S01]  /*11e0*/  HFMA2.MMA R16, -RZ, RZ, 0, 9.5367431640625e-07 ;  /* 0x00000010ff107435 */ /* 0x001fe200000001ff */
[----:B------:R-:W-:-:S02]  /*11f0*/  MOV R17, 0x1f ;  /* 0x0000001f00117802 */ /* 0x000fc40000000f00 */
[----:B------:R-:W-:Y:S01]  /*1200*/  MOV R14, 0xffffffff ;  /* 0xffffffff000e7802 */ /* 0x000fe20000000f00 */
[----:B------:R-:W-:Y:S01]  /*1210*/  IMAD.MOV.U32 R19, RZ, RZ, R12 ;  /* 0x000000ffff137224 */ /* 0x000fe200078e000c */
[----:B------:R-:W-:Y:S02]  /*1220*/  MOV R8, 0x1240 ;  /* 0x0000124000087802 */ /* 0x000fe40000000f00 */
[----:B------:R-:W-:Y:S05]  /*1230*/  CALL.REL.NOINC `($__internal_10_$__cuda_sm70_shflsync_bfly_p) ;  /* 0x0000061000007944 */ /* 0x000fea0003c00000 */
[----:B0-----:R-:W-:Y:S01]  /*1240*/  HFMA2.MMA R16, -RZ, RZ, 0, 5.9604644775390625e-08 ;  /* 0x00000001ff107435 */ /* 0x001fe200000001ff */
[----:B-1----:R-:W-:Y:S01]  /*1250*/  MOV R15, R14 ;  /* 0x0000000e000f7202 */ /* 0x002fe20000000f00 */
[----:B------:R-:W-:Y:S01]  /*1260*/  IMAD.MOV.U32 R17, RZ, RZ, 0x1f ;  /* 0x0000001fff117424 */ /* 0x000fe200078e00ff */
[----:B------:R-:W-:Y:S02]  /*1270*/  MOV R19, R13 ;  /* 0x0000000d00137202 */ /* 0x000fe40000000f00 */
[----:B------:R-:W-:Y:S02]  /*1280*/  MOV R14, 0xffffffff ;  /* 0xffffffff000e7802 */ /* 0x000fe40000000f00 */
[----:B------:R-:W-:Y:S02]  /*1290*/  MOV R8, 0x12b0 ;  /* 0x000012b000087802 */ /* 0x000fe40000000f00 */
[----:B------:R-:W-:Y:S05]  /*12a0*/  CALL.REL.NOINC `($__internal_10_$__cuda_sm70_shflsync_bfly_p) ;  /* 0x000005a000007944 */ /* 0x000fea0003c00000 */
[----:B0-----:R-:W-:Y:S01]  /*12b0*/  HFMA2.MMA R16, -RZ, RZ, 0, 1.1920928955078125e-07 ;  /* 0x00000002ff107435 */ /* 0x001fe200000001ff */
[----:B-1----:R-:W-:Y:S01]  /*12c0*/  FADD.FTZ R19, R13, R14 ;  /* 0x0000000e0d137221 */ /* 0x002fe20000010000 */
[----:B------:R-:W-:Y:S01]  /*12d0*/  MOV R17, 0x1f ;  /* 0x0000001f00117802 */ /* 0x000fe20000000f00 */
[----:B------:R-:W-:Y:S01]  /*12e0*/  IMAD.MOV.U32 R14, RZ, RZ, -0x1 ;  /* 0xffffffffff0e7424 */ /* 0x000fe200078e00ff */
[----:B------:R-:W-:-:S02]  /*12f0*/  MOV R8, 0x1310 ;  /* 0x0000131000087802 */ /* 0x000fc40000000f00 */
[----:B------:R-:W-:Y:S05]  /*1300*/  CALL.REL.NOINC `($__internal_10_$__cuda_sm70_shflsync_bfly_p) ;  /* 0x0000054000007944 */ /* 0x000fea0003c00000 */
[----:B0-----:R-:W-:Y:S01]  /*1310*/  HFMA2.MMA R16, -RZ, RZ, 0, 2.384185791015625e-07 ;  /* 0x00000004ff107435 */ /* 0x001fe200000001ff */
[----:B-1----:R-:W-:Y:S01]  /*1320*/  FADD.FTZ R19, R19, R14 ;  /* 0x0000000e13137221 */ /* 0x002fe20000010000 */
[----:B------:R-:W-:-:S02]  /*1330*/  MOV R17, 0x1f ;  /* 0x0000001f00117802 */ /* 0x000fc40000000f00 */
[----:B------:R-:W-:Y:S02]  /*1340*/  MOV R14, 0xffffffff ;  /* 0xffffffff000e7802 */ /* 0x000fe40000000f00 */
[----:B------:R-:W-:Y:S02]  /*1350*/  MOV R8, 0x1370 ;  /* 0x0000137000087802 */ /* 0x000fe40000000f00 */
[----:B------:R-:W-:Y:S05]  /*1360*/  CALL.REL.NOINC `($__internal_10_$__cuda_sm70_shflsync_bfly_p) ;  /* 0x000004e000007944 */ /* 0x000fea0003c00000 */
[----:B0-----:R-:W-:Y:S01]  /*1370*/  HFMA2.MMA R17, -RZ, RZ, 0, 1.847743988037109375e-06 ;  /* 0x0000001fff117435 */ /* 0x001fe200000001ff */
[----:B-1----:R-:W-:Y:S01]  /*1380*/  FADD.FTZ R19, R19, R14 ;  /* 0x0000000e13137221 */ /* 0x002fe20000010000 */
[----:B------:R-:W-:Y:S01]  /*1390*/  MOV R14, 0xffffffff ;  /* 0xffffffff000e7802 */ /* 0x000fe20000000f00 */
[----:B------:R-:W-:Y:S01]  /*13a0*/  IMAD.MOV.U32 R16, RZ, RZ, 0x8 ;  /* 0x00000008ff107424 */ /* 0x000fe200078e00ff */
[----:B------:R-:W-:Y:S02]  /*13b0*/  MOV R8, 0x13d0 ;  /* 0x000013d000087802 */ /* 0x000fe40000000f00 */
[----:B------:R-:W-:Y:S05]  /*13c0*/  CALL.REL.NOINC `($__internal_10_$__cuda_sm70_shflsync_bfly_p) ;  /* 0x0000048000007944 */ /* 0x000fea0003c00000 */
[----:B-1----:R-:W-:Y:S01]  /*13d0*/  FADD.FTZ R13, R19, R14 ;  /* 0x0000000e130d7221 */ /* 0x002fe20000010000 */
[----:B0-----:R-:W-:Y:S01]  /*13e0*/  HFMA2.MMA R16, -RZ, RZ, 0, 9.5367431640625e-07 ;  /* 0x00000010ff107435 */ /* 0x001fe200000001ff */
[----:B------:R-:W-:Y:S01]  /*13f0*/  IMAD.MOV.U32 R17, RZ, RZ, 0x1f ;  /* 0x0000001fff117424 */ /* 0x000fe200078e00ff */
[----:B------:R-:W-:Y:S02]  /*1400*/  MOV R14, 0xffffffff ;  /* 0xffffffff000e7802 */ /* 0x000fe40000000f00 */
[----:B------:R-:W-:-:S02]  /*1410*/  MOV R19, R13 ;  /* 0x0000000d00137202 */ /* 0x000fc40000000f00 */
[----:B------:R-:W-:Y:S02]  /*1420*/  MOV R8, 0x1440 ;  /* 0x0000144000087802 */ /* 0x000fe40000000f00 */
[----:B------:R-:W-:Y:S05]  /*1430*/  CALL.REL.NOINC `($__internal_10_$__cuda_sm70_shflsync_bfly_p) ;  /* 0x0000041000007944 */ /* 0x000fea0003c00000 */
[----:B0-----:R-:W-:Y:S01]  /*1440*/  HFMA2.MMA R16, -RZ, RZ, 0, 5.9604644775390625e-08 ;  /* 0x00000001ff107435 */ /* 0x001fe200000001ff */
[----:B-1----:R-:W-:Y:S01]  /*1450*/  MOV R18, R14 ;  /* 0x0000000e00127202 */ /* 0x002fe20000000f00 */
[----:B------:R-:W-:Y:S01]  /*1460*/  IMAD.MOV.U32 R19, RZ, RZ, R11 ;  /* 0x000000ffff137224 */ /* 0x000fe200078e000b */
[----:B------:R-:W-:Y:S02]  /*1470*/  MOV R17, 0x1f ;  /* 0x0000001f00117802 */ /* 0x000fe40000000f00 */
[----:B------:R-:W-:Y:S02]  /*1480*/  MOV R14, 0xffffffff ;  /* 0xffffffff000e7802 */ /* 0x000fe40000000f00 */
[----:B------:R-:W-:Y:S02]  /*1490*/  MOV R8, 0x14b0 ;  /* 0x000014b000087802 */ /* 0x000fe40000000f00 */
[----:B------:R-:W-:Y:S05]  /*14a0*/  CALL.REL.NOINC `($__internal_10_$__cuda_sm70_shflsync_bfly_p) ;  /* 0x000003a000007944 */ /* 0x000fea0003c00000 */
[----:B0-----:R-:W-:Y:S01]  /*14b0*/  HFMA2.MMA R17, -RZ, RZ, 0, 1.847743988037109375e-06 ;  /* 0x0000001fff117435 */ /* 0x001fe200000001ff */
[----:B-1----:R-:W-:Y:S01]  /*14c0*/  FADD.FTZ R19, R11, R14 ;  /* 0x0000000e0b137221 */ /* 0x002fe20000010000 */
[----:B------:R-:W-:Y:S01]  /*14d0*/  MOV R14, 0xffffffff ;  /* 0xffffffff000e7802 */ /* 0x000fe20000000f00 */
[----:B------:R-:W-:Y:S01]  /*14e0*/  IMAD.MOV.U32 R16, RZ, RZ, 0x2 ;  /* 0x00000002ff107424 */ /* 0x000fe200078e00ff */
[----:B------:R-:W-:-:S02]  /*14f0*/  MOV R8, 0x1510 ;  /* 0x0000151000087802 */ /* 0x000fc40000000f00 */
[----:B------:R-:W-:Y:S05]  /*1500*/  CALL.REL.NOINC `($__internal_10_$__cuda_sm70_shflsync_bfly_p) ;  /* 0x0000034000007944 */ /* 0x000fea0003c00000 */
        /* <DEDUP_REMOVED lines=44> */
[----:B0-----:R-:W-:Y:S01]  /*17d0*/  HFMA2.MMA R16, -RZ, RZ, 0, 9.5367431640625e-07 ;  /* 0x00000010ff107435 */ /* 0x001fe200000001ff */
[----:B-1----:R-:W-:Y:S01]  /*17e0*/  FADD.FTZ R19, R19, R14 ;  /* 0x0000000e13137221 */ /* 0x002fe20000010000 */
[----:B------:R-:W-:Y:S01]  /*17f0*/  MOV R14, 0xffffffff ;  /* 0xffffffff000e7802 */ /* 0x000fe20000000f00 */
[----:B------:R-:W-:Y:S01]  /*1800*/  IMAD.MOV.U32 R17, RZ, RZ, 0x1f ;  /* 0x0000001fff117424 */ /* 0x000fe200078e00ff */
[----:B------:R-:W-:-:S02]  /*1810*/  MOV R8, 0x1830 ;  /* 0x0000183000087802 */ /* 0x000fc40000000f00 */
[----:B------:R-:W-:Y:S05]  /*1820*/  CALL.REL.NOINC `($__internal_10_$__cuda_sm70_shflsync_bfly_p) ;  /* 0x0000002000007944 */ /* 0x000fea0003c00000 */
[----:B-1----:R-:W-:Y:S01]  /*1830*/  MOV R8, R14 ;  /* 0x0000000e00087202 */ /* 0x002fe20000000f00 */
[----:B0-----:R-:W-:Y:S05]  /*1840*/  BRA `(.L_x_223) ;  /* 0xfffff56000007947 */ /* 0x001fea000383ffff */
        .weak           $__internal_10_$__cuda_sm70_shflsync_bfly_p
        .type           $__internal_10_$__cuda_sm70_shflsync_bfly_p,@function
        .size           $__internal_10_$__cuda_sm70_shflsync_bfly_p,(.L_x_2548 - $__internal_10_$__cuda_sm70_shflsync_bfly_p)
$__internal_10_$__cuda_sm70_shflsync_bfly_p:
[----:B------:R-:W-:Y:S01]  /*1850*/  HFMA2.MMA R9, -RZ, RZ, 0, 0 ;  /* 0x00000000ff097435 */ /* 0x000fe200000001ff */
[----:B------:R-:W-:Y:S04]  /*1860*/  WARPSYNC R14 ;  /* 0x0000000e00007348 */ /* 0x000fe80003800000 */
[----:B------:R0:W1:Y:S01]  /*1870*/  SHFL.BFLY PT, R14, R19, R16, R17 ;  /* 0x0c000010130e7389 */ /* 0x00006200000e0011 */
[----:B------:R-:W-:Y:S05]  /*1880*/  RET.REL.NODEC R8 `(_ZN10layer_norm40ln_parallel_residual_bwd_finalize_kernelINS_22Kernel_traits_finalizeILj1024E13__nv_bfloat16S2_S2_S2_fjLb0ELj1024ELj4ENS_18Kernel_traits_baseILj1024ES2_S2_S2_S2_fjLj1024EEEEELb1EEEvNS_9BwdParamsE) ;  /* 0xffffe77008007950 */ /* 0x000fea0003c3ffff */
.L_x_224:
        /* <DEDUP_REMOVED lines=15> */
.L_x_2548:


//--------------------- .text._ZN10layer_norm31ln_parallel_residual_bwd_kernelINS_13Kernel_traitsI13__nv_bfloat16S2_S2_S2_fjLj1024ELj1ELj4ELj1ELj16ENS_18Kernel_traits_baseILj1024ES2_S2_S2_S2_fjLj128EEEEELb1ELb1ELb1EEEvNS_9BwdParamsE --------------------------
	.section	.text._ZN10layer_norm31ln_parallel_residual_bwd_kernelINS_13Kernel_traitsI13__nv_bfloat16S2_S2_S2_fjLj1024ELj1ELj4ELj1ELj16ENS_18Kernel_traits_baseILj1024ES2_S2_S2_S2_fjLj128EEEEELb1ELb1ELb1EEEvNS_9BwdParamsE,"ax",@progbits
	.sectioninfo	@"SHI_REGISTERS=243"
	.align	128
        .global         _ZN10layer_norm31ln_parallel_residual_bwd_kernelINS_13Kernel_traitsI13__nv_bfloat16S2_S2_S2_fjLj1024ELj1ELj4ELj1ELj16ENS_18Kernel_traits_baseILj1024ES2_S2_S2_S2_fjLj128EEEEELb1ELb1ELb1EEEvNS_9BwdParamsE
        .type           _ZN10layer_norm31ln_parallel_residual_bwd_kernelINS_13Kernel_traitsI13__nv_bfloat16S2_S2_S2_fjLj1024ELj1ELj4ELj1ELj16ENS_18Kernel_traits_baseILj1024ES2_S2_S2_S2_fjLj128EEEEELb1ELb1ELb1EEEvNS_9BwdParamsE,@function
        .size           _ZN10layer_norm31ln_parallel_residual_bwd_kernelINS_13Kernel_traitsI13__nv_bfloat16S2_S2_S2_fjLj1024ELj1ELj4ELj1ELj16ENS_18Kernel_traits_baseILj1024ES2_S2_S2_S2_fjLj128EEEEELb1ELb1ELb1EEEvNS_9BwdParamsE,(.L_x_2549 - _ZN10layer_norm31ln_parallel_residual_bwd_kernelINS_13Kernel_traitsI13__nv_bfloat16S2_S2_S2_fjLj1024ELj1ELj4ELj1ELj16ENS_18Kernel_traits_baseILj1024ES2_S2_S2_S2_fjLj128EEEEELb1ELb1ELb1EEEvNS_9BwdParamsE)
        .other          _ZN10layer_norm31ln_parallel_residual_bwd_kernelINS_13Kernel_traitsI13__nv_bfloat16S2_S2_S2_fjLj1024ELj1ELj4ELj1ELj16ENS_18Kernel_traits_baseILj1024ES2_S2_S2_S2_fjLj128EEEEELb1ELb1ELb1EEEvNS_9BwdParamsE,@"STO_CUDA_ENTRY STV_DEFAULT"
_ZN10layer_norm31ln_parallel_residual_bwd_kernelINS_13Kernel_traitsI13__nv_bfloat16S2_S2_S2_fjLj1024ELj1ELj4ELj1ELj16ENS_18Kernel_traits_baseILj1024ES2_S2_S2_S2_fjLj128EEEEELb1ELb1ELb1EEEvNS_9BwdParamsE:
.text._ZN10layer_norm31ln_parallel_residual_bwd_kernelINS_13Kernel_traitsI13__nv_bfloat16S2_S2_S2_fjLj1024ELj1ELj4ELj1ELj16ENS_18Kernel_traits_baseILj1024ES2_S2_S2_S2_fjLj128EEEEELb1ELb1ELb1EEEvNS_9BwdParamsE:
        /* <DEDUP_REMOVED lines=42> */
.L_x_226:
[----:B------:R-:W-:-:S04]  /*02a0*/  SHF.L.U32 R0, R141, 0x4, RZ ;  /* 0x000000048d007819 */ /* 0x000fc800000006ff */
[----:B------:R-:W-:-:S04]  /*02b0*/  LOP3.LUT R0, R0, 0x1f0, RZ, 0xc0, !PT ;  /* 0x000001f000007812 */ /* 0x000fc800078ec0ff */
[----:B------:R-:W-:-:S05]  /*02c0*/  IADD3 R2, P0, R0, c[0x0][0x1b0], RZ ;  /* 0x00006c0000027a10 */ /* 0x000fca0007f1e0ff */
[----:B------:R-:W-:-:S05]  /*02d0*/  IMAD.X R3, RZ, RZ, c[0x0][0x1b4], P0 ;  /* 0x00006d00ff037624 */ /* 0x000fca00000e06ff */
[----:B------:R-:W2:Y:S04]  /*02e0*/  LDG.E.128 R8, [R2.64] ;  /* 0x0000000402087981 */ /* 0x000ea8000c1e1d00 */
[----:B------:R-:W3:Y:S04]  /*02f0*/  LDG.E.128 R12, [R2.64+0x200] ;  /* 0x00020004020c7981 */ /* 0x000ee8000c1e1d00 */
[----:B------:R-:W4:Y:S04]  /*0300*/  LDG.E.128 R16, [R2.64+0x400] ;  /* 0x0004000402107981 */ /* 0x000f28000c1e1d00 */
[----:B------:R-:W5:Y:S01]  /*0310*/  LDG.E.128 R4, [R2.64+0x600] ;  /* 0x0006000402047981 */ /* 0x000f62000c1e1d00 */
[----:B------:R-:W0:Y:S01]  /*0320*/  LDC.U8 R188, c[0x0][0x1f0] ;  /* 0x00007c00ffbc7b82 */ /* 0x000e220000000000 */
[----:B------:R-:W-:Y:S01]  /*0330*/  HFMA2.MMA R140, -RZ, RZ, 0, 0 ;  /* 0x00000000ff8c7435 */ /* 0x000fe200000001ff */
[----:B------:R-:W-:Y:S01]  /*0340*/  BSSY B1, `(.L_x_228) ;  /* 0x00003b7000017945 */ /* 0x000fe20003800000 */
[----:B------:R-:W-:Y:S01]  /*0350*/  HFMA2.MMA R0, -RZ, RZ, 0, 0 ;  /* 0x00000000ff007435 */ /* 0x000fe200000001ff */
        /* <DEDUP_REMOVED lines=33> */
[----:B------:R-:W-:Y:S02]  /*0570*/  PRMT R150, RZ, 0x7610, R8 ;  /* 0x00007610ff967816 */ /* 0x000fe40000000008 */
[--C-:B------:R-:W-:Y:S02]  /*0580*/  PRMT R151, RZ, 0x5410, R9.reuse ;  /* 0x00005410ff977816 */ /* 0x100fe40000000009 */
[----:B------:R-:W-:Y:S02]  /*0590*/  PRMT R152, RZ, 0x7610, R9 ;  /* 0x00007610ff987816 */ /* 0x000fe40000000009 */
[--C-:B------:R-:W-:Y:S02]  /*05a0*/  PRMT R153, RZ, 0x5410, R10.reuse ;  /* 0x00005410ff997816 */ /* 0x100fe4000000000a */
[----:B------:R-:W-:Y:S02]  /*05b0*/  PRMT R154, RZ, 0x7610, R10 ;  /* 0x00007610ff9a7816 */ /* 0x000fe4000000000a */
[----:B------:R-:W-:-:S02]  /*05c0*/  PRMT R155, RZ, 0x5410, R11 ;  /* 0x00005410ff9b7816 */ /* 0x000fc4000000000b */
[----:B------:R-:W-:Y:S02]  /*05d0*/  PRMT R156, RZ, 0x7610, R11 ;  /* 0x00007610ff9c7816 */ /* 0x000fe4000000000b */
[--C-:B---3--:R-:W-:Y:S02]  /*05e0*/  PRMT R157, RZ, 0x5410, R12.reuse ;  /* 0x00005410ff9d7816 */ /* 0x108fe4000000000c */
[----:B------:R-:W-:Y:S02]  /*05f0*/  PRMT R158, RZ, 0x7610, R12 ;  /* 0x00007610ff9e7816 */ /* 0x000fe4000000000c */
[--C-:B------:R-:W-:Y:S02]  /*0600*/  PRMT R159, RZ, 0x5410, R13.reuse ;  /* 0x00005410ff9f7816 */ /* 0x100fe4000000000d */
[----:B------:R-:W-:Y:S02]  /*0610*/  PRMT R160, RZ, 0x7610, R13 ;  /* 0x00007610ffa07816 */ /* 0x000fe4000000000d */
[----:B------:R-:W-:-:S02]  /*0620*/  PRMT R161, RZ, 0x5410, R14 ;  /* 0x00005410ffa17816 */ /* 0x000fc4000000000e */
[----:B------:R-:W-:Y:S02]  /*0630*/  PRMT R162, RZ, 0x7610, R14 ;  /* 0x00007610ffa27816 */ /* 0x000fe4000000000e */
[--C-:B------:R-:W-:Y:S02]  /*0640*/  PRMT R163, RZ, 0x5410, R15.reuse ;  /* 0x00005410ffa37816 */ /* 0x100fe4000000000f */
[----:B------:R-:W-:Y:S02]  /*0650*/  PRMT R164, RZ, 0x7610, R15 ;  /* 0x00007610ffa47816 */ /* 0x000fe4000000000f */
[--C-:B----4-:R-:W-:Y:S02]  /*0660*/  PRMT R165, RZ, 0x5410, R16.reuse ;  /* 0x00005410ffa57816 */ /* 0x110fe40000000010 */
[----:B------:R-:W-:Y:S02]  /*0670*/  PRMT R166, RZ, 0x7610, R16 ;  /* 0x00007610ffa67816 */ /* 0x000fe40000000010 */
[----:B------:R-:W-:-:S02]  /*0680*/  PRMT R167, RZ, 0x5410, R17 ;  /* 0x00005410ffa77816 */ /* 0x000fc40000000011 */
[----:B------:R-:W-:Y:S02]  /*0690*/  PRMT R168, RZ, 0x7610, R17 ;  /* 0x00007610ffa87816 */ /* 0x000fe40000000011 */
[--C-:B------:R-:W-:Y:S02]  /*06a0*/  PRMT R169, RZ, 0x5410, R18.reuse ;  /* 0x00005410ffa97816 */ /* 0x100fe40000000012 */
[----:B------:R-:W-:Y:S02]  /*06b0*/  PRMT R170, RZ, 0x7610, R18 ;  /* 0x00007610ffaa7816 */ /* 0x000fe40000000012 */
[--C-:B------:R-:W-:Y:S02]  /*06c0*/  PRMT R171, RZ, 0x5410, R19.reuse ;  /* 0x00005410ffab7816 */ /* 0x100fe40000000013 */
[----:B------:R-:W-:Y:S02]  /*06d0*/  PRMT R172, RZ, 0x7610, R19 ;  /* 0x00007610ffac7816 */ /* 0x000fe40000000013 */
[----:B-----5:R-:W-:-:S02]  /*06e0*/  PRMT R174, RZ, 0x5410, R4 ;  /* 0x00005410ffae7816 */ /* 0x020fc40000000004 */
[----:B------:R-:W-:Y:S02]  /*06f0*/  PRMT R176, RZ, 0x7610, R4 ;  /* 0x00007610ffb07816 */ /* 0x000fe40000000004 */
[--C-:B------:R-:W-:Y:S02]  /*0700*/  PRMT R177, RZ, 0x5410, R5.reuse ;  /* 0x00005410ffb17816 */ /* 0x100fe40000000005 */
[----:B------:R-:W-:Y:S02]  /*0710*/  PRMT R178, RZ, 0x7610, R5 ;  /* 0x00007610ffb27816 */ /* 0x000fe40000000005 */
[--C-:B------:R-:W-:Y:S02]  /*0720*/  PRMT R179, RZ, 0x5410, R6.reuse ;  /* 0x00005410ffb37816 */ /* 0x100fe40000000006 */
[----:B------:R-:W-:Y:S02]  /*0730*/  PRMT R180, RZ, 0x7610, R6 ;  /* 0x00007610ffb47816 */ /* 0x000fe40000000006 */
[----:B------:R-:W-:-:S02]  /*0740*/  PRMT R181, RZ, 0x5410, R7 ;  /* 0x00005410ffb57816 */ /* 0x000fc40000000007 */
[----:B0-----:R-:W-:Y:S02]  /*0750*/  PRMT R182, RZ, 0x7610, R7 ;  /* 0x00007610ffb67816 */ /* 0x001fe40000000007 */
.L_x_232:
        /* <DEDUP_REMOVED lines=13> */
[----:B------:R-:W3:Y:S01]  /*0830*/  LDG.E.128 R28, [R28.64] ;  /* 0x000000041c1c7981 */ /* 0x000ee2000c1e1d00 */
[----:B------:R-:W-:Y:S01]  /*0840*/  IADD3 R189, R186, 0x60, RZ ;  /* 0x00000060babd7810 */ /* 0x000fe20007ffe0ff */
[CC--:B------:R-:W-:Y:S02]  /*0850*/  IMAD.WIDE.U32 R36, R185.reuse, R82.reuse, c[0x0][0x188] ;  /* 0x00006200b9247625 */ /* 0x0c0fe400078e0052 */
[----:B------:R-:W4:Y:S02]  /*0860*/  LDG.E.128 R32, [R32.64] ;  /* 0x0000000420207981 */ /* 0x000f24000c1e1d00 */
[----:B------:R-:W-:-:S02]  /*0870*/  IMAD.WIDE.U32 R40, R185, R82, c[0x0][0x208] ;  /* 0x00008200b9287625 */ /* 0x000fc400078e0052 */
[----:B------:R-:W4:Y:S02]  /*0880*/  LDG.E.128 R36, [R36.64] ;  /* 0x0000000424247981 */ /* 0x000f24000c1e1d00 */
[----:B------:R-:W-:Y:S02]  /*0890*/  IMAD.WIDE R72, R175, R72, c[0x0][0x1a8] ;  /* 0x00006a00af487625 */ /* 0x000fe400078e0248 */
[----:B------:R-:W4:Y:S02]  /*08a0*/  LDG.E.128 R40, [R40.64] ;  /* 0x0000000428287981 */ /* 0x000f24000c1e1d00 */
[CC--:B------:R-:W-:Y:S02]  /*08b0*/  IMAD.WIDE.U32 R44, R183.reuse, R82.reuse, c[0x0][0x188] ;  /* 0x00006200b72c7625 */ /* 0x0c0fe400078e0052 */
[----:B------:R1:W4:Y:S02]  /*08c0*/  LDG.E R187, [R72.64] ;  /* 0x0000000448bb7981 */ /* 0x000324000c1e1900 */
[----:B------:R-:W-:-:S02]  /*08d0*/  IMAD.WIDE.U32 R48, R183, R82, c[0x0][0x208] ;  /* 0x00008200b7307625 */ /* 0x000fc400078e0052 */
[----:B------:R-:W4:Y:S02]  /*08e0*/  LDG.E.128 R44, [R44.64] ;  /* 0x000000042c2c7981 */ /* 0x000f24000c1e1d00 */
[----:B------:R-:W-:Y:S02]  /*08f0*/  IMAD.WIDE.U32 R52, R189, R82, c[0x0][0x188] ;  /* 0x00006200bd347625 */ /* 0x000fe400078e0052 */
[----:B------:R-:W4:Y:S04]  /*0900*/  LDG.E.128 R48, [R48.64] ;  /* 0x0000000430307981 */ /* 0x000f28000c1e1d00 */
[----:B------:R-:W4:Y:S01]  /*0910*/  LDG.E.128 R52, [R52.64] ;  /* 0x0000000434347981 */ /* 0x000f22000c1e1d00 */
[----:B------:R-:W-:-:S05]  /*0920*/  IADD3 R184, R186, 0x60, RZ ;  /* 0x00000060bab87810 */ /* 0x000fca0007ffe0ff */
[----:B------:R-:W-:-:S06]  /*0930*/  IMAD.WIDE.U32 R56, R184, R82, c[0x0][0x208] ;  /* 0x00008200b8387625 */ /* 0x000fcc00078e0052 */
[----:B------:R-:W4:Y:S01]  /*0940*/  LDG.E.128 R56, [R56.64] ;  /* 0x0000000438387981 */ /* 0x000f22000c1e1d00 */
[----:B------:R-:W-:-:S04]  /*0950*/  ISETP.NE.U32.AND P0, PT, RZ, c[0x0][0x250], PT ;  /* 0x00009400ff007a0c */ /* 0x000fc80003f05070 */
[----:B------:R-:W-:Y:S02]  /*0960*/  ISETP.NE.AND.EX P0, PT, RZ, c[0x0][0x254], PT, P0 ;  /* 0x00009500ff007a0c */ /* 0x000fe40003f05300 */
[----:B------:R-:W-:-:S05]  /*0970*/  MOV R190, 0x8 ;  /* 0x0000000800be7802 */ /* 0x000fca0000000f00 */
[----:B-1----:R-:W-:-:S06]  /*0980*/  IMAD.WIDE.U32 R72, R185, R190, c[0x0][0x190] ;  /* 0x00006400b9487625 */ /* 0x002fcc00078e00be */
[-C--:B0-----:R-:W-:Y:S01]  /*0990*/  @P0 IMAD.WIDE.U32 R66, R186, R190.reuse, c[0x0][0x198] ;  /* 0x00006600ba420625 */ /* 0x081fe200078e00be */
[----:B------:R-:W5:Y:S03]  /*09a0*/  LDG.E.64 R72, [R72.64] ;  /* 0x0000000448487981 */ /* 0x000f66000c1e1b00 */
[-C--:B------:R-:W-:Y:S01]  /*09b0*/  @P0 IMAD.WIDE.U32 R70, R185, R190.reuse, c[0x0][0x198] ;  /* 0x00006600b9460625 */ /* 0x080fe200078e00be */
[----:B------:R0:W5:Y:S04]  /*09c0*/  @P0 LDG.E.64 R2, [R66.64] ;  /* 0x0000000442020981 */ /* 0x000168000c1e1b00 */
[----:B------:R1:W5:Y:S01]  /*09d0*/  @P0 LDG.E.64 R60, [R70.64] ;  /* 0x00000004463c0981 */ /* 0x000362000c1e1b00 */
[----:B0-----:R-:W-:-:S04]  /*09e0*/  IMAD.WIDE.U32 R66, R183, R190, c[0x0][0x190] ;  /* 0x00006400b7427625 */ /* 0x001fc800078e00be */
[----:B-1----:R-:W-:Y:S02]  /*09f0*/  IMAD.WIDE.U32 R70, R189, R190, c[0x0][0x190] ;  /* 0x00006400bd467625 */ /* 0x002fe400078e00be */
[----:B------:R-:W5:Y:S04]  /*0a00*/  LDG.E.64 R66, [R66.64] ;  /* 0x0000000442427981 */ /* 0x000f68000c1e1b00 */
[----:B------:R-:W5:Y:S01]  /*0a10*/  LDG.E.64 R70, [R70.64] ;  /* 0x0000000446467981 */ /* 0x000f62000c1e1b00 */
[----:B------:R-:W-:-:S04]  /*0a20*/  ISETP.NE.U32.AND P1, PT, RZ, c[0x0][0x218], PT ;  /* 0x00008600ff007a0c */ /* 0x000fc80003f25070 */
[----:B------:R-:W-:Y:S01]  /*0a30*/  ISETP.NE.AND.EX P1, PT, RZ, c[0x0][0x21c], PT, P1 ;  /* 0x00008700ff007a0c */ /* 0x000fe20003f25310 */
[----:B------:R-:W-:Y:S01]  /*0a40*/  @P0 IMAD.WIDE.U32 R68, R183, R190, c[0x0][0x198] ;  /* 0x00006600b7440625 */ /* 0x000fe200078e00be */
[----:B------:R-:W-:-:S03]  /*0a50*/  ISETP.NE.AND P2, PT, R188, RZ, PT ;  /* 0x000000ffbc00720c */ /* 0x000fc60003f45270 */
[C---:B------:R-:W-:Y:S01]  /*0a60*/  IMAD.WIDE.U32 R84, R186.reuse, R190, c[0x0][0x190] ;  /* 0x00006400ba547625 */ /* 0x040fe200078e00be */
[----:B------:R0:W5:Y:S07]  /*0a70*/  @P0 LDG.E.64 R62, [R68.64] ;  /* 0x00000004443e0981 */ /* 0x00016e000c1e1b00 */
[----:B------:R-:W-:Y:S01]  /*0a80*/  @P1 IMAD.WIDE.U32 R76, R186, R82, c[0x0][0x218] ;  /* 0x00008600ba4c1625 */ /* 0x000fe200078e0052 */
[----:B0-----:R0:W5:Y:S03]  /*0a90*/  LDG.E.64 R68, [R84.64] ;  /* 0x0000000454447981 */ /* 0x001166000c1e1b00 */
[C---:B------:R-:W-:Y:S01]  /*0aa0*/  @P1 IMAD.WIDE.U32 R78, R82.reuse, R185, c[0x0][0x218] ;  /* 0x00008600524e1625 */ /* 0x040fe200078e00b9 */
[----:B------:R3:W5:Y:S03]  /*0ab0*/  @P1 LDG.E.128 R4, [R76.64] ;  /* 0x000000044c041981 */ /* 0x000766000c1e1d00 */
[C---:B------:R-:W-:Y:S01]  /*0ac0*/  @P1 IMAD.WIDE.U32 R80, R82.reuse, R183, c[0x0][0x218] ;  /* 0x0000860052501625 */ /* 0x040fe200078e00b7 */
[----:B------:R1:W5:Y:S03]  /*0ad0*/  @P1 LDG.E.128 R8, [R78.64] ;  /* 0x000000044e081981 */ /* 0x000366000c1e1d00 */
[----:B------:R-:W-:Y:S01]  /*0ae0*/  @P1 IMAD.WIDE.U32 R82, R82, R184, c[0x0][0x218] ;  /* 0x0000860052521625 */ /* 0x000fe200078e00b8 */
[----:B------:R0:W5:Y:S03]  /*0af0*/  @P1 LDG.E.128 R12, [R80.64] ;  /* 0x00000004500c1981 */ /* 0x000166000c1e1d00 */
[----:B------:R-:W-:Y:S01]  /*0b00*/  @P0 IMAD.WIDE.U32 R74, R189, R190, c[0x0][0x198] ;  /* 0x00006600bd4a0625 */ /* 0x000fe200078e00be */
[----:B------:R0:W5:Y:S04]  /*0b10*/  @P1 LDG.E.128 R16, [R82.64] ;  /* 0x0000000452101981 */ /* 0x000168000c1e1d00 */
[----:B------:R0:W5:Y:S01]  /*0b20*/  @P0 LDG.E.64 R64, [R74.64] ;  /* 0x000000044a400981 */ /* 0x000162000c1e1b00 */
[----:B--2---:R-:W-:-:S02]  /*0b30*/  FSEL R191, R191, RZ, !P2 ;  /* 0x000000ffbfbf7208 */ /* 0x004fc40005000000 */
[----:B---3--:R-:W-:Y:S02]  /*0b40*/  PRMT R77, RZ, 0x5410, R28 ;  /* 0x00005410ff4d7816 */ /* 0x008fe4000000001c */
[--C-:B0-----:R-:W-:Y:S02]  /*0b50*/  PRMT R83, RZ, 0x5410, R30.reuse ;  /* 0x00005410ff537816 */ /* 0x101fe4000000001e */
[----:B------:R-:W-:Y:S01]  /*0b60*/  PRMT R84, RZ, 0x7610, R30 ;  /* 0x00007610ff547816 */ /* 0x000fe2000000001e */
[----:B------:R-:W-:Y:S01]  /*0b70*/  FADD.FTZ R30, -R191, R77 ;  /* 0x0000004dbf1e7221 */ /* 0x000fe20000010100 */
[--C-:B----4-:R-:W-:Y:S02]  /*0b80*/  PRMT R197, RZ, 0x5410, R32.reuse ;  /* 0x00005410ffc57816 */ /* 0x110fe40000000020 */
[----:B------:R-:W-:Y:S02]  /*0b90*/  PRMT R75, RZ, 0x7610, R32 ;  /* 0x00007610ff4b7816 */ /* 0x000fe40000000020 */
[----:B------:R-:W-:-:S02]  /*0ba0*/  PRMT R82, RZ, 0x5410, R33 ;  /* 0x00005410ff527816 */ /* 0x000fc40000000021 */
[----:B------:R-:W-:Y:S02]  /*0bb0*/  PRMT R32, RZ, 0x7610, R33 ;  /* 0x00007610ff207816 */ /* 0x000fe40000000021 */
[--C-:B------:R-:W-:Y:S02]  /*0bc0*/  PRMT R33, RZ, 0x5410, R36.reuse ;  /* 0x00005410ff217816 */ /* 0x100fe40000000024 */
[----:B------:R-:W-:Y:S01]  /*0bd0*/  PRMT R196, RZ, 0x7610, R36 ;  /* 0x00007610ffc47816 */ /* 0x000fe20000000024 */
[----:B------:R-:W-:Y:S01]  /*0be0*/  FMUL.FTZ R30, R187, R30 ;  /* 0x0000001ebb1e7220 */ /* 0x000fe20000410000 */
[----:B------:R-:W-:Y:S02]  /*0bf0*/  PRMT R28, RZ, 0x7610, R28 ;  /* 0x00007610ff1c7816 */ /* 0x000fe4000000001c */
[--C-:B------:R-:W-:Y:S02]  /*0c00*/  PRMT R36, RZ, 0x5410, R42.reuse ;  /* 0x00005410ff247816 */ /* 0x100fe4000000002a */
[----:B------:R-:W-:-:S02]  /*0c10*/  PRMT R74, RZ, 0x7610, R42 ;  /* 0x00007610ff4a7816 */ /* 0x000fc4000000002a */
[----:B-1----:R-:W-:Y:S02]  /*0c20*/  PRMT R78, RZ, 0x5410, R29 ;  /* 0x00005410ff4e7816 */ /* 0x002fe4000000001d */
[--C-:B------:R-:W-:Y:S02]  /*0c30*/  PRMT R212, RZ, 0x5410, R46.reuse ;  /* 0x00005410ffd47816 */ /* 0x100fe4000000002e */
[----:B------:R-:W-:Y:S02]  /*0c40*/  PRMT R210, RZ, 0x7610, R46 ;  /* 0x00007610ffd27816 */ /* 0x000fe4000000002e */
[----:B------:R-:W-:Y:S02]  /*0c50*/  PRMT R208, RZ, 0x5410, R47 ;  /* 0x00005410ffd07816 */ /* 0x000fe4000000002f */
[--C-:B------:R-:W-:Y:S02]  /*0c60*/  PRMT R76, RZ, 0x5410, R49.reuse ;  /* 0x00005410ff4c7816 */ /* 0x100fe40000000031 */
[----:B------:R-:W-:Y:S01]  /*0c70*/  PRMT R42, RZ, 0x7610, R49 ;  /* 0x00007610ff2a7816 */ /* 0x000fe20000000031 */
[----:B------:R-:W-:Y:S01]  /*0c80*/  FADD.FTZ R148, R197, R148 ;  /* 0x00000094c5947221 */ /* 0x000fe20000010000 */
[----:B------:R-:W-:Y:S01]  /*0c90*/  PRMT R29, RZ, 0x7610, R29 ;  /* 0x00007610ff1d7816 */ /* 0x000fe2000000001d */
[----:B------:R-:W-:Y:S01]  /*0ca0*/  FFMA.FTZ R173, R30, R197, R173 ;  /* 0x000000c51ead7223 */ /* 0x000fe200000100ad */
[----:B------:R-:W-:-:S02]  /*0cb0*/  PRMT R192, RZ, 0x7610, R31 ;  /* 0x00007610ffc07816 */ /* 0x000fc4000000001f */
[----:B------:R-:W-:Y:S02]  /*0cc0*/  PRMT R47, RZ, 0x7610, R47 ;  /* 0x00007610ff2f7816 */ /* 0x000fe4000000002f */
[--C-:B------:R-:W-:Y:S02]  /*0cd0*/  PRMT R46, RZ, 0x5410, R51.reuse ;  /* 0x00005410ff2e7816 */ /* 0x100fe40000000033 */
[----:B------:R-:W-:Y:S01]  /*0ce0*/  PRMT R49, RZ, 0x7610, R51 ;  /* 0x00007610ff317816 */ /* 0x000fe20000000033 */
[----:B------:R-:W-:Y:S01]  /*0cf0*/  FMUL.FTZ R197, R149, R197 ;  /* 0x000000c595c57220 */ /* 0x000fe20000410000 */
[--C-:B------:R-:W-:Y:S02]  /*0d00*/  PRMT R190, RZ, 0x5410, R40.reuse ;  /* 0x00005410ffbe7816 */ /* 0x100fe40000000028 */
[----:B------:R-:W-:Y:S02]  /*0d10*/  PRMT R189, RZ, 0x7610, R40 ;  /* 0x00007610ffbd7816 */ /* 0x000fe40000000028 */
[----:B------:R-:W-:Y:S01]  /*0d20*/  PRMT R51, RZ, 0x5410, R54 ;  /* 0x00005410ff337816 */ /* 0x000fe20000000036 */
[----:B------:R-:W-:Y:S01]  /*0d30*/  FADD.FTZ R194, -R191, R28 ;  /* 0x0000001cbfc27221 */ /* 0x000fe20000010100 */
[----:B------:R-:W-:-:S02]  /*0d40*/  PRMT R85, RZ, 0x5410, R31 ;  /* 0x00005410ff557816 */ /* 0x000fc4000000001f */
[--C-:B------:R-:W-:Y:S02]  /*0d50*/  PRMT R200, RZ, 0x5410, R35.reuse ;  /* 0x00005410ffc87816 */ /* 0x100fe40000000023 */
[----:B------:R-:W-:Y:S02]  /*0d60*/  PRMT R199, RZ, 0x7610, R35 ;  /* 0x00007610ffc77816 */ /* 0x000fe40000000023 */
[--C-:B------:R-:W-:Y:S02]  /*0d70*/  PRMT R40, RZ, 0x5410, R43.reuse ;  /* 0x00005410ff287816 */ /* 0x100fe4000000002b */
[----:B------:R-:W-:Y:S02]  /*0d80*/  PRMT R79, RZ, 0x7610, R43 ;  /* 0x00007610ff4f7816 */ /* 0x000fe4000000002b */
[--C-:B------:R-:W-:Y:S02]  /*0d90*/  PRMT R31, RZ, 0x5410, R34.reuse ;  /* 0x00005410ff1f7816 */ /* 0x100fe40000000022 */
[----:B------:R-:W-:Y:S01]  /*0da0*/  PRMT R201, RZ, 0x7610, R34 ;  /* 0x00007610ffc97816 */ /* 0x000fe20000000022 */
[----:B------:R-:W-:Y:S01]  /*0db0*/  FADD.FTZ R34, -R191, R78 ;  /* 0x0000004ebf227221 */ /* 0x000fe20000010100 */
[----:B------:R-:W-:-:S02]  /*0dc0*/  PRMT R35, RZ, 0x7610, R37 ;  /* 0x00007610ff237816 */ /* 0x000fc40000000025 */
[--C-:B------:R-:W-:Y:S02]  /*0dd0*/  PRMT R214, RZ, 0x5410, R45.reuse ;  /* 0x00005410ffd67816 */ /* 0x100fe4000000002d */
[----:B------:R-:W-:Y:S01]  /*0de0*/  PRMT R43, RZ, 0x7610, R45 ;  /* 0x00007610ff2b7816 */ /* 0x000fe2000000002d */
[C---:B------:R-:W-:Y:S01]  /*0df0*/  FADD.FTZ R198, -R191.reuse, R29 ;  /* 0x0000001dbfc67221 */ /* 0x040fe20000010100 */
[----:B------:R-:W-:Y:S01]  /*0e00*/  PRMT R232, RZ, 0x5410, R37 ;  /* 0x00005410ffe87816 */ /* 0x000fe20000000025 */
[----:B------:R-:W-:Y:S01]  /*0e10*/  FADD.FTZ R238, -R191, R192 ;  /* 0x000000c0bfee7221 */ /* 0x000fe20000010100 */
[--C-:B------:R-:W-:Y:S02]  /*0e20*/  PRMT R230, RZ, 0x5410, R38.reuse ;  /* 0x00005410ffe67816 */ /* 0x100fe40000000026 */
[----:B------:R-:W-:Y:S02]  /*0e30*/  PRMT R228, RZ, 0x7610, R38 ;  /* 0x00007610ffe47816 */ /* 0x000fe40000000026 */
[----:B------:R-:W-:-:S02]  /*0e40*/  PRMT R226, RZ, 0x5410, R39 ;  /* 0x00005410ffe27816 */ /* 0x000fc40000000027 */
[--C-:B------:R-:W-:Y:S02]  /*0e50*/  PRMT R45, RZ, 0x5410, R48.reuse ;  /* 0x00005410ff2d7816 */ /* 0x100fe40000000030 */
[----:B------:R-:W-:Y:S01]  /*0e60*/  PRMT R81, RZ, 0x7610, R48 ;  /* 0x00007610ff517816 */ /* 0x000fe20000000030 */
[C---:B------:R-:W-:Y:S01]  /*0e70*/  FADD.FTZ R48, -R191.reuse, R47 ;  /* 0x0000002fbf307221 */ /* 0x040fe20000010100 */
[----:B------:R-:W-:Y:S01]  /*0e80*/  PRMT R38, RZ, 0x7610, R39 ;  /* 0x00007610ff267816 */ /* 0x000fe20000000027 */
[----:B------:R-:W-:Y:S01]  /*0e90*/  FMUL.FTZ R192, R150, R75 ;  /* 0x0000004b96c07220 */ /* 0x000fe20000410000 */
[----:B------:R-:W-:Y:S01]  /*0ea0*/  PRMT R80, RZ, 0x5410, R41 ;  /* 0x00005410ff507816 */ /* 0x000fe20000000029 */
[----:B------:R-:W-:Y:S01]  /*0eb0*/  FADD.FTZ R47, RZ, R197 ;  /* 0x000000c5ff2f7221 */ /* 0x000fe20000010000 */
[----:B------:R-:W-:Y:S02]  /*0ec0*/  PRMT R37, RZ, 0x7610, R41 ;  /* 0x00007610ff257816 */ /* 0x000fe40000000029 */
[----:B------:R-:W-:Y:S01]  /*0ed0*/  PRMT R224, RZ, 0x7610, R54 ;  /* 0x00007610ffe07816 */ /* 0x000fe20000000036 */
[C---:B------:R-:W-:Y:S01]  /*0ee0*/  FADD.FTZ R54, -R191.reuse, R51 ;  /* 0x00000033bf367221 */ /* 0x040fe20000010100 */
[----:B------:R-:W-:Y:S01]  /*0ef0*/  PRMT R39, RZ, 0x5410, R50 ;  /* 0x00005410ff277816 */ /* 0x000fe20000000032 */
[----:B------:R-:W-:Y:S01]  /*0f00*/  FADD.FTZ R234, -R191, R84 ;  /* 0x00000054bfea7221 */ /* 0x000fe20000010100 */
[----:B------:R-:W-:Y:S01]  /*0f10*/  PRMT R41, RZ, 0x7610, R50 ;  /* 0x00007610ff297816 */ /* 0x000fe20000000032 */
[----:B------:R-:W-:Y:S01]  /*0f20*/  FMUL.FTZ R194, R187, R194 ;  /* 0x000000c2bbc27220 */ /* 0x000fe20000410000 */
[--C-:B------:R-:W-:Y:S01]  /*0f30*/  PRMT R50, RZ, 0x5410, R52.reuse ;  /* 0x00005410ff327816 */ /* 0x100fe20000000034 */
[----:B------:R-:W-:Y:S01]  /*0f40*/  FFMA.FTZ R51, R30, R197, RZ ;  /* 0x000000c51e337223 */ /* 0x000fe200000100ff */
[----:B------:R-:W-:Y:S01]  /*0f50*/  PRMT R222, RZ, 0x7610, R52 ;  /* 0x00007610ffde7816 */ /* 0x000fe20000000034 */
[----:B------:R-:W-:Y:S01]  /*0f60*/  FADD.FTZ R84, -R191, R35 ;  /* 0x00000023bf547221 */ /* 0x000fe20000010100 */
[--C-:B------:R-:W-:Y:S01]  /*0f70*/  PRMT R52, RZ, 0x5410, R53.reuse ;  /* 0x00005410ff347816 */ /* 0x100fe20000000035 */
[----:B------:R-:W-:Y:S01]  /*0f80*/  FMUL.FTZ R193, R187, R34 ;  /* 0x00000022bbc17220 */ /* 0x000fe20000410000 */
[----:B------:R-:W-:Y:S01]  /*0f90*/  PRMT R206, RZ, 0x7610, R53 ;  /* 0x00007610ffce7816 */ /* 0x000fe20000000035 */
[C---:B------:R-:W-:Y:S01]  /*0fa0*/  FADD.FTZ R202, -R191.reuse, R83 ;  /* 0x00000053bfca7221 */ /* 0x040fe20000010100 */
[----:B------:R-:W-:Y:S01]  /*0fb0*/  PRMT R218, RZ, 0x7610, R44 ;  /* 0x00007610ffda7816 */ /* 0x000fe2000000002c */
[C---:B------:R-:W-:Y:S01]  /*0fc0*/  FADD.FTZ R228, -R191.reuse, R228 ;  /* 0x000000e4bfe47221 */ /* 0x040fe20000010100 */
[--C-:B------:R-:W-:Y:S01]  /*0fd0*/  PRMT R53, RZ, 0x5410, R55.reuse ;  /* 0x00005410ff357816 */ /* 0x100fe20000000037 */
[----:B------:R-:W-:Y:S01]  /*0fe0*/  FADD.FTZ R226, -R191, R226 ;  /* 0x000000e2bfe27221 */ /* 0x000fe20000010100 */
[----:B------:R-:W-:Y:S01]  /*0ff0*/  PRMT R55, RZ, 0x7610, R55 ;  /* 0x00007610ff377816 */ /* 0x000fe20000000037 */
[----:B------:R-:W-:-:S02]  /*1000*/  FMUL.FTZ R35, R187, R198 ;  /* 0x000000c6bb237220 */ /* 0x000fc40000410000 */
[----:B------:R-:W-:Y:S02]  /*1010*/  FMUL.FTZ R34, R151, R82 ;  /* 0x0000005297227220 */ /* 0x000fe40000410000 */
[----:B------:R-:W-:Y:S01]  /*1020*/  FADD.FTZ R47, R47, R192 ;  /* 0x000000c02f2f7221 */ /* 0x000fe20000010000 */
[----:B------:R-:W-:Y:S01]  /*1030*/  PRMT R220, RZ, 0x5410, R44 ;  /* 0x00005410ffdc7816 */ /* 0x000fe2000000002c */
[----:B------:R-:W-:Y:S02]  /*1040*/  FFMA.FTZ R51, R194, R192, R51 ;  /* 0x000000c0c2337223 */ /* 0x000fe40000010033 */
[----:B------:R-:W-:Y:S02]  /*1050*/  FADD.FTZ R240, -R191, R33 ;  /* 0x00000021bff07221 */ /* 0x000fe40000010100 */
[----:B------:R-:W-:Y:S02]  /*1060*/  FADD.FTZ R144, R82, R144 ;  /* 0x0000009052907221 */ /* 0x000fe40000010000 */
[----:B------:R-:W-:-:S02]  /*1070*/  FFMA.FTZ R145, R193, R82, R145 ;  /* 0x00000052c1917223 */ /* 0x000fc40000010091 */
[----:B------:R-:W-:Y:S02]  /*1080*/  FADD.FTZ R142, R32, R142 ;  /* 0x0000008e208e7221 */ /* 0x000fe40000010000 */
[----:B------:R-:W-:Y:S02]  /*1090*/  FMUL.FTZ R33, R187, R202 ;  /* 0x000000cabb217220 */ /* 0x000fe40000410000 */
[----:B------:R-:W-:Y:S02]  /*10a0*/  FFMA.FTZ R143, R35, R32, R143 ;  /* 0x00000020238f7223 */ /* 0x000fe4000001008f */
[C---:B------:R-:W-:Y:S02]  /*10b0*/  FMUL.FTZ R82, R187.reuse, R228 ;  /* 0x000000e4bb527220 */ /* 0x040fe40000410000 */
[----:B------:R-:W-:Y:S02]  /*10c0*/  FMUL.FTZ R77, R187, R226 ;  /* 0x000000e2bb4d7220 */ /* 0x000fe40000410000 */
[----:B------:R-:W-:-:S02]  /*10d0*/  FADD.FTZ R218, -R191, R218 ;  /* 0x000000dabfda7221 */ /* 0x000fc40000010100 */
[----:B------:R-:W-:Y:S02]  /*10e0*/  FMUL.FTZ R32, R152, R32 ;  /* 0x0000002098207220 */ /* 0x000fe40000410000 */
[----:B------:R-:W-:Y:S01]  /*10f0*/  FADD.FTZ R47, R47, R34 ;  /* 0x000000222f2f7221 */ /* 0x000fe20000010000 */
[----:B------:R-:W-:Y:S01]  /*1100*/  PRMT R216, RZ, 0x7610, R57 ;  /* 0x00007610ffd87816 */ /* 0x000fe20000000039 */
[----:B------:R-:W-:Y:S01]  /*1110*/  FADD.FTZ R28, -R191, R55 ;  /* 0x00000037bf1c7221 */ /* 0x000fe20000010100 */
[----:B------:R-:W-:Y:S01]  /*1120*/  PRMT R55, RZ, 0x5410, R57 ;  /* 0x00005410ff377816 */ /* 0x000fe20000000039 */
[----:B------:R-:W-:Y:S02]  /*1130*/  FFMA.FTZ R51, R193, R34, R51 ;  /* 0x00000022c1337223 */ /* 0x000fe40000010033 */
[C---:B------:R-:W-:Y:S02]  /*1140*/  FADD.FTZ R78, -R191.reuse, R43 ;  /* 0x0000002bbf4e7221 */ /* 0x040fe40000010100 */
[----:B------:R-:W-:-:S02]  /*1150*/  FADD.FTZ R236, -R191, R85 ;  /* 0x00000055bfec7221 */ /* 0x000fc40000010100 */
[----:B------:R-:W-:Y:S02]  /*1160*/  FADD.FTZ R220, -R191, R220 ;  /* 0x000000dcbfdc7221 */ /* 0x000fe40000010100 */
[----:B------:R-:W-:Y:S02]  /*1170*/  FADD.FTZ R114, R31, R114 ;  /* 0x000000721f727221 */ /* 0x000fe40000010000 */
[----:B------:R-:W-:Y:S02]  /*1180*/  FMUL.FTZ R198, R187, R234 ;  /* 0x000000eabbc67220 */ /* 0x000fe40000410000 */
[----:B------:R-:W-:Y:S02]  /*1190*/  FFMA.FTZ R86, R33, R31, R86 ;  /* 0x0000001f21567223 */ /* 0x000fe40000010056 */
[----:B------:R-:W-:Y:S02]  /*11a0*/  FADD.FTZ R121, R74, R121 ;  /* 0x000000794a797221 */ /* 0x000fe40000010000 */
[----:B------:R-:W-:-:S02]  /*11b0*/  FFMA.FTZ R93, R82, R74, R93 ;  /* 0x0000004a525d7223 */ /* 0x000fc4000001005d */
[----:B------:R-:W-:Y:S02]  /*11c0*/  FMUL.FTZ R43, R162, R74 ;  /* 0x0000004aa22b7220 */ /* 0x000fe40000410000 */
[----:B------:R-:W-:Y:S02]  /*11d0*/  FADD.FTZ R124, R40, R124 ;  /* 0x0000007c287c7221 */ /* 0x000fe40000010000 */
[-C--:B------:R-:W-:Y:S02]  /*11e0*/  FFMA.FTZ R96, R77, R40.reuse, R96 ;  /* 0x000000284d607223 */ /* 0x080fe40000010060 */
[----:B------:R-:W-:Y:S02]  /*11f0*/  FMUL.FTZ R57, R163, R40 ;  /* 0x00000028a3397220 */ /* 0x000fe40000410000 */
[----:B------:R-:W-:Y:S02]  /*1200*/  FMUL.FTZ R31, R153, R31 ;  /* 0x0000001f991f7220 */ /* 0x000fe40000410000 */
        /* <DEDUP_REMOVED lines=9> */
[----:B------:R-:W-:Y:S02]  /*12a0*/  FMUL.FTZ R201, R154, R201 ;  /* 0x000000c99ac97220 */ /* 0x000fe40000410000 */
[----:B------:R-:W-:Y:S01]  /*12b0*/  FADD.FTZ R40, R40, R31 ;  /* 0x0000001f28287221 */ /* 0x000fe20000010000 */
[----:B------:R-:W-:Y:S01]  /*12c0*/  PRMT R83, RZ, 0x5410, R58 ;  /* 0x00005410ff537816 */ /* 0x000fe2000000003a */
[----:B------:R-:W-:Y:S01]  /*12d0*/  FFMA.FTZ R218, R33, R31, R218 ;  /* 0x0000001f21da7223 */ /* 0x000fe200000100da */
[----:B------:R-:W-:Y:S01]  /*12e0*/  PRMT R217, RZ, 0x7610, R58 ;  /* 0x00007610ffd97816 */ /* 0x000fe2000000003a */
[----:B------:R-:W-:-:S02]  /*12f0*/  FADD.FTZ R116, R200, R116 ;  /* 0x00000074c8747221 */ /* 0x000fc40000010000 */
[----:B------:R-:W-:Y:S02]  /*1300*/  FMUL.FTZ R202, R187, R238 ;  /* 0x000000eebbca7220 */ /* 0x000fe40000410000 */
[-C--:B------:R-:W-:Y:S02]  /*1310*/  FFMA.FTZ R88, R203, R200.reuse, R88 ;  /* 0x000000c8cb587223 */ /* 0x080fe40000010058 */
[----:B------:R-:W-:Y:S02]  /*1320*/  FADD.FTZ R126, R45, R126 ;  /* 0x0000007e2d7e7221 */ /* 0x000fe40000010000 */
[-C--:B------:R-:W-:Y:S02]  /*1330*/  FFMA.FTZ R98, R75, R45.reuse, R98 ;  /* 0x0000002d4b627223 */ /* 0x080fe40000010062 */
[----:B------:R-:W-:Y:S02]  /*1340*/  FMUL.FTZ R58, R165, R45 ;  /* 0x0000002da53a7220 */ /* 0x000fe40000410000 */
[----:B------:R-:W-:-:S02]  /*1350*/  FMUL.FTZ R200, R155, R200 ;  /* 0x000000c89bc87220 */ /* 0x000fc40000410000 */
[----:B------:R-:W-:Y:S02]  /*1360*/  FADD.FTZ R45, R40, R201 ;  /* 0x000000c9282d7221 */ /* 0x000fe40000010000 */
[----:B------:R-:W-:Y:S02]  /*1370*/  FFMA.FTZ R218, R198, R201, R218 ;  /* 0x000000c9c6da7223 */ /* 0x000fe400000100da */
[----:B------:R-:W-:Y:S02]  /*1380*/  FADD.FTZ R196, -R191, R196 ;  /* 0x000000c4bfc47221 */ /* 0x000fe40000010100 */
[----:B------:R-:W-:Y:S02]  /*1390*/  FADD.FTZ R115, R199, R115 ;  /* 0x00000073c7737221 */ /* 0x000fe40000010000 */
[----:B------:R-:W-:Y:S02]  /*13a0*/  FFMA.FTZ R87, R202, R199, R87 ;  /* 0x000000c7ca577223 */ /* 0x000fe40000010057 */
[----:B------:R-:W-:-:S02]  /*13b0*/  FMUL.FTZ R195, R187, R240 ;  /* 0x000000f0bbc37220 */ /* 0x000fc40000410000 */
[----:B------:R-:W-:Y:S02]  /*13c0*/  FMUL.FTZ R199, R156, R199 ;  /* 0x000000c79cc77220 */ /* 0x000fe40000410000 */
[----:B------:R-:W-:Y:S02]  /*13d0*/  FADD.FTZ R40, R45, R200 ;  /* 0x000000c82d287221 */ /* 0x000fe40000010000 */
[----:B------:R-:W-:Y:S02]  /*13e0*/  FFMA.FTZ R218, R203, R200, R218 ;  /* 0x000000c8cbda7223 */ /* 0x000fe400000100da */
[----:B------:R-:W-:Y:S02]  /*13f0*/  FADD.FTZ R232, -R191, R232 ;  /* 0x000000e8bfe87221 */ /* 0x000fe40000010100 */
[----:B------:R-:W-:Y:S02]  /*1400*/  FADD.FTZ R118, R190, R118 ;  /* 0x00000076be767221 */ /* 0x000fe40000010000 */
[----:B------:R-:W-:-:S02]  /*1410*/  FMUL.FTZ R196, R187, R196 ;  /* 0x000000c4bbc47220 */ /* 0x000fc40000410000 */
[-C--:B------:R-:W-:Y:S02]  /*1420*/  FFMA.FTZ R90, R195, R190.reuse, R90 ;  /* 0x000000bec35a7223 */ /* 0x080fe4000001005a */
[----:B------:R-:W-:Y:S02]  /*1430*/  FMUL.FTZ R190, R157, R190 ;  /* 0x000000be9dbe7220 */ /* 0x000fe40000410000 */
[----:B------:R-:W-:Y:S02]  /*1440*/  FADD.FTZ R45, R40, R199 ;  /* 0x000000c7282d7221 */ /* 0x000fe40000010000 */
[C---:B------:R-:W-:Y:S02]  /*1450*/  FADD.FTZ R44, -R191.reuse, R38 ;  /* 0x00000026bf2c7221 */ /* 0x040fe40000010100 */
[----:B------:R-:W-:Y:S02]  /*1460*/  FFMA.FTZ R218, R202, R199, R218 ;  /* 0x000000c7cada7223 */ /* 0x000fe400000100da */
[----:B------:R-:W-:-:S02]  /*1470*/  FADD.FTZ R230, -R191, R230 ;  /* 0x000000e6bfe67221 */ /* 0x000fc40000010100 */
[C---:B------:R-:W-:Y:S02]  /*1480*/  FADD.FTZ R214, -R191.reuse, R214 ;  /* 0x000000d6bfd67221 */ /* 0x040fe40000010100 */
[C---:B------:R-:W-:Y:S02]  /*1490*/  FADD.FTZ R212, -R191.reuse, R212 ;  /* 0x000000d4bfd47221 */ /* 0x040fe40000010100 */
[C---:B------:R-:W-:Y:S02]  /*14a0*/  FADD.FTZ R210, -R191.reuse, R210 ;  /* 0x000000d2bfd27221 */ /* 0x040fe40000010100 */
[C---:B------:R-:W-:Y:S02]  /*14b0*/  FADD.FTZ R208, -R191.reuse, R208 ;  /* 0x000000d0bfd07221 */ /* 0x040fe40000010100 */
[C---:B------:R-:W-:Y:S02]  /*14c0*/  FADD.FTZ R50, -R191.reuse, R50 ;  /* 0x00000032bf327221 */ /* 0x040fe40000010100 */
[----:B------:R-:W-:-:S02]  /*14d0*/  FADD.FTZ R222, -R191, R222 ;  /* 0x000000debfde7221 */ /* 0x000fc40000010100 */
[C---:B------:R-:W-:Y:S02]  /*14e0*/  FADD.FTZ R52, -R191.reuse, R52 ;  /* 0x00000034bf347221 */ /* 0x040fe40000010100 */
[C---:B------:R-:W-:Y:S02]  /*14f0*/  FADD.FTZ R206, -R191.reuse, R206 ;  /* 0x000000cebfce7221 */ /* 0x040fe40000010100 */
[C---:B------:R-:W-:Y:S02]  /*1500*/  FADD.FTZ R224, -R191.reuse, R224 ;  /* 0x000000e0bfe07221 */ /* 0x040fe40000010100 */
[----:B------:R-:W-:Y:S02]  /*1510*/  FADD.FTZ R38, -R191, R53 ;  /* 0x00000035bf267221 */ /* 0x000fe40000010100 */
[----:B------:R-:W-:Y:S02]  /*1520*/  FADD.FTZ R117, R189, R117 ;  /* 0x00000075bd757221 */ /* 0x000fe40000010000 */
[----:B------:R-:W-:-:S02]  /*1530*/  FMUL.FTZ R191, R187, R232 ;  /* 0x000000e8bbbf7220 */ /* 0x000fc40000410000 */
[-C--:B------:R-:W-:Y:S02]  /*1540*/  FFMA.FTZ R89, R196, R189.reuse, R89 ;  /* 0x000000bdc4597223 */ /* 0x080fe40000010059 */
[----:B------:R-:W-:Y:S02]  /*1550*/  FMUL.FTZ R189, R158, R189 ;  /* 0x000000bd9ebd7220 */ /* 0x000fe40000410000 */
[----:B------:R-:W-:Y:S02]  /*1560*/  FADD.FTZ R40, R45, R190 ;  /* 0x000000be2d287221 */ /* 0x000fe40000010000 */
[----:B------:R-:W-:Y:S02]  /*1570*/  FFMA.FTZ R45, R195, R190, R218 ;  /* 0x000000bec32d7223 */ /* 0x000fe400000100da */
[----:B------:R-:W-:Y:S02]  /*1580*/  FADD.FTZ R120, R80, R120 ;  /* 0x0000007850787221 */ /* 0x000fe40000010000 */
[----:B------:R-:W-:-:S02]  /*1590*/  FMUL.FTZ R84, R187, R84 ;  /* 0x00000054bb547220 */ /* 0x000fc40000410000 */
[-C--:B------:R-:W-:Y:S02]  /*15a0*/  FFMA.FTZ R92, R191, R80.reuse, R92 ;  /* 0x00000050bf5c7223 */ /* 0x080fe4000001005c */
[----:B------:R-:W-:Y:S02]  /*15b0*/  FMUL.FTZ R80, R159, R80 ;  /* 0x000000509f507220 */ /* 0x000fe40000410000 */
[----:B------:R-:W-:Y:S01]  /*15c0*/  FADD.FTZ R51, R40, R189 ;  /* 0x000000bd28337221 */ /* 0x000fe20000010000 */
[----:B------:R-:W-:Y:S01]  /*15d0*/  PRMT R29, RZ, 0x5410, R59 ;  /* 0x00005410ff1d7816 */ /* 0x000fe2000000003b */
[----:B------:R-:W-:Y:S01]  /*15e0*/  FFMA.FTZ R45, R196, R189, R45 ;  /* 0x000000bdc42d7223 */ /* 0x000fe2000001002d */
[----:B------:R-:W-:Y:S01]  /*15f0*/  PRMT R204, RZ, 0x7610, R59 ;  /* 0x00007610ffcc7816 */ /* 0x000fe2000000003b */
[----:B------:R-:W-:Y:S02]  /*1600*/  FADD.FTZ R119, R37, R119 ;  /* 0x0000007725777221 */ /* 0x000fe40000010000 */
[----:B------:R-:W-:-:S02]  /*1610*/  FMUL.FTZ R59, R187, R230 ;  /* 0x000000e6bb3b7220 */ /* 0x000fc40000410000 */
[-C--:B------:R-:W-:Y:S02]  /*1620*/  FFMA.FTZ R91, R84, R37.reuse, R91 ;  /* 0x00000025545b7223 */ /* 0x080fe4000001005b */
[----:B------:R-:W-:Y:S02]  /*1630*/  FMUL.FTZ R40, R187, R210 ;  /* 0x000000d2bb287220 */ /* 0x000fe40000410000 */
[----:B------:R-:W-:Y:S02]  /*1640*/  FMUL.FTZ R37, R160, R37 ;  /* 0x00000025a0257220 */ /* 0x000fe40000410000 */
[----:B------:R-:W-:Y:S02]  /*1650*/  FADD.FTZ R210, R51, R80 ;  /* 0x0000005033d27221 */ /* 0x000fe40000010000 */
[----:B------:R-:W-:Y:S02]  /*1660*/  FFMA.FTZ R45, R191, R80, R45 ;  /* 0x00000050bf2d7223 */ /* 0x000fe4000001002d */
[----:B------:R-:W-:-:S02]  /*1670*/  FADD.FTZ R122, R36, R122 ;  /* 0x0000007a247a7221 */ /* 0x000fc40000010000 */
[-C--:B------:R-:W-:Y:S02]  /*1680*/  FFMA.FTZ R94, R59, R36.reuse, R94 ;  /* 0x000000243b5e7223 */ /* 0x080fe4000001005e */
[----:B------:R-:W-:Y:S02]  /*1690*/  FMUL.FTZ R36, R161, R36 ;  /* 0x00000024a1247220 */ /* 0x000fe40000410000 */
[----:B------:R-:W-:Y:S02]  /*16a0*/  FADD.FTZ R51, R210, R37 ;  /* 0x00000025d2337221 */ /* 0x000fe40000010000 */
[----:B------:R-:W-:Y:S02]  /*16b0*/  FFMA.FTZ R205, R84, R37, R45 ;  /* 0x0000002554cd7223 */ /* 0x000fe4000001002d */
[----:B------:R-:W-:Y:S02]  /*16c0*/  FMUL.FTZ R45, R187, R208 ;  /* 0x000000d0bb2d7220 */ /* 0x000fe40000410000 */
[----:B------:R-:W-:-:S02]  /*16d0*/  FADD.FTZ R208, R51, R36 ;  /* 0x0000002433d07221 */ /* 0x000fc40000010000 */
[----:B------:R-:W-:Y:S02]  /*16e0*/  FFMA.FTZ R205, R59, R36, R205 ;  /* 0x000000243bcd7223 */ /* 0x000fe400000100cd */
        /* <DEDUP_REMOVED lines=8> */
[----:B------:R-:W-:Y:S01]  /*1770*/  FADD.FTZ R205, R208, R79 ;  /* 0x0000004fd0cd7221 */ /* 0x000fe20000010000 */
[----:B------:R-:W-:Y:S01]  /*1780*/  PRMT R53, RZ, 0x5410, R56 ;  /* 0x00005410ff357816 */ /* 0x000fe20000000038 */
[----:B------:R-:W-:Y:S02]  /*1790*/  FFMA.FTZ R210, R44, R79, R210 ;  /* 0x0000004f2cd27223 */ /* 0x000fe400000100d2 */
[----:B------:R-:W-:-:S02]  /*17a0*/  FADD.FTZ R125, R81, R125 ;  /* 0x0000007d517d7221 */ /* 0x000fc40000010000 */
[-C--:B------:R-:W-:Y:S02]  /*17b0*/  FFMA.FTZ R97, R74, R81.reuse, R97 ;  /* 0x000000514a617223 */ /* 0x080fe40000010061 */
[C---:B------:R-:W-:Y:S02]  /*17c0*/  FMUL.FTZ R85, R187.reuse, R214 ;  /* 0x000000d6bb557220 */ /* 0x040fe40000410000 */
[----:B------:R-:W-:Y:S02]  /*17d0*/  FMUL.FTZ R51, R187, R50 ;  /* 0x00000032bb337220 */ /* 0x000fe40000410000 */
[----:B------:R-:W-:Y:S02]  /*17e0*/  FMUL.FTZ R81, R166, R81 ;  /* 0x00000051a6517220 */ /* 0x000fe40000410000 */
[----:B------:R-:W-:Y:S02]  /*17f0*/  FADD.FTZ R208, R205, R58 ;  /* 0x0000003acdd07221 */ /* 0x000fe40000010000 */
[----:B------:R-:W-:-:S02]  /*1800*/  FFMA.FTZ R205, R75, R58, R210 ;  /* 0x0000003a4bcd7223 */ /* 0x000fc400000100d2 */
[----:B------:R-:W-:Y:S02]  /*1810*/  FADD.FTZ R128, R76, R128 ;  /* 0x000000804c807221 */ /* 0x000fe40000010000 */
[----:B------:R-:W-:Y:S02]  /*1820*/  FFMA.FTZ R100, R85, R76, R100 ;  /* 0x0000004c55647223 */ /* 0x000fe40000010064 */
[----:B------:R-:W-:Y:S02]  /*1830*/  FMUL.FTZ R78, R187, R78 ;  /* 0x0000004ebb4e7220 */ /* 0x000fe40000410000 */
[----:B------:R-:W-:Y:S02]  /*1840*/  FADD.FTZ R134, R53, R134 ;  /* 0x0000008635867221 */ /* 0x000fe40000010000 */
[-C--:B------:R-:W-:Y:S02]  /*1850*/  FFMA.FTZ R106, R51, R53.reuse, R106 ;  /* 0x00000035336a7223 */ /* 0x080fe4000001006a */
[----:B------:R-:W-:-:S02]  /*1860*/  FMUL.FTZ R50, R174, R53 ;  /* 0x00000035ae327220 */ /* 0x000fc40000410000 */
        /* <DEDUP_REMOVED lines=32> */
[----:B------:R-:W-:Y:S02]  /*1a70*/  FADD.FTZ R55, R56, R41 ;  /* 0x0000002938377221 */ /* 0x000fe40000010000 */
[----:B------:R-:W-:Y:S02]  /*1a80*/  FFMA.FTZ R208, R40, R41, R208 ;  /* 0x0000002928d07223 */ /* 0x000fe400000100d0 */
[----:B------:R-:W-:Y:S02]  /*1a90*/  FADD.FTZ R131, R49, R131 ;  /* 0x0000008331837221 */ /* 0x000fe40000010000 */
[----:B------:R-:W-:Y:S02]  /*1aa0*/  FFMA.FTZ R103, R48, R49, R103 ;  /* 0x0000003130677223 */ /* 0x000fe40000010067 */
[----:B------:R-:W-:-:S02]  /*1ab0*/  FMUL.FTZ R56, R187, R206 ;  /* 0x000000cebb387220 */ /* 0x000fc40000410000 */
[----:B------:R-:W-:Y:S02]  /*1ac0*/  FMUL.FTZ R49, R172, R49 ;  /* 0x00000031ac317220 */ /* 0x000fe40000410000 */
[----:B------:R-:W-:Y:S02]  /*1ad0*/  FADD.FTZ R206, R55, R46 ;  /* 0x0000002e37ce7221 */ /* 0x000fe40000010000 */
[----:B------:R-:W-:Y:S02]  /*1ae0*/  FFMA.FTZ R208, R45, R46, R208 ;  /* 0x0000002e2dd07223 */ /* 0x000fe400000100d0 */
[----:B------:R-:W-:Y:S02]  /*1af0*/  FADD.FTZ R205, R206, R49 ;  /* 0x00000031cecd7221 */ /* 0x000fe40000010000 */
[----:B------:R-:W-:Y:S02]  /*1b00*/  FFMA.FTZ R208, R48, R49, R208 ;  /* 0x0000003130d07223 */ /* 0x000fe400000100d0 */
[----:B------:R-:W-:-:S02]  /*1b10*/  FMUL.FTZ R55, R187, R54 ;  /* 0x00000036bb377220 */ /* 0x000fc40000410000 */
[----:B------:R-:W-:Y:S02]  /*1b20*/  FADD.FTZ R206, R205, R50 ;  /* 0x00000032cdce7221 */ /* 0x000fe40000010000 */
[----:B------:R-:W-:Y:S02]  /*1b30*/  FFMA.FTZ R205, R51, R50, R208 ;  /* 0x0000003233cd7223 */ /* 0x000fe400000100d0 */
[----:B------:R-:W-:Y:S02]  /*1b40*/  FADD.FTZ R138, R83, R138 ;  /* 0x0000008a538a7221 */ /* 0x000fe40000010000 */
[-C--:B------:R-:W-:Y:S02]  /*1b50*/  FFMA.FTZ R110, R55, R83.reuse, R110 ;  /* 0x00000053376e7223 */ /* 0x080fe4000001006e */
[----:B------:R-:W-:Y:S02]  /*1b60*/  FMUL.FTZ R54, R179, R83 ;  /* 0x00000053b3367220 */ /* 0x000fe40000410000 */
[----:B------:R-:W-:-:S02]  /*1b70*/  FADD.FTZ R83, R206, R215 ;  /* 0x000000d7ce537221 */ /* 0x000fc40000010000 */
[----:B------:R-:W-:Y:S02]  /*1b80*/  FFMA.FTZ R205, R222, R215, R205 ;  /* 0x000000d7decd7223 */ /* 0x000fe400000100cd */
[----:B------:R-:W-:Y:S02]  /*1b90*/  FADD.FTZ R135, R216, R135 ;  /* 0x00000087d8877221 */ /* 0x000fe40000010000 */
[-C--:B------:R-:W-:Y:S02]  /*1ba0*/  FFMA.FTZ R107, R56, R216.reuse, R107 ;  /* 0x000000d8386b7223 */ /* 0x080fe4000001006b */
[----:B------:R-:W-:Y:S02]  /*1bb0*/  FMUL.FTZ R216, R178, R216 ;  /* 0x000000d8b2d87220 */ /* 0x000fe40000410000 */
[----:B------:R-:W-:Y:S02]  /*1bc0*/  FADD.FTZ R83, R83, R52 ;  /* 0x0000003453537221 */ /* 0x000fe40000010000 */
[----:B------:R-:W-:-:S02]  /*1bd0*/  FFMA.FTZ R205, R53, R52, R205 ;  /* 0x0000003435cd7223 */ /* 0x000fc400000100cd */
        /* <DEDUP_REMOVED lines=21> */
[----:B------:R-:W-:Y:S01]  /*1d30*/  FFMA.FTZ R208, R221, R218, R205 ;  /* 0x000000daddd07223 */ /* 0x000fe200000100cd */
[----:B------:R-:W-:Y:S05]  /*1d40*/  BRA.DIV ~URZ, `(.L_x_229) ;  /* 0x00002f327f007947 */ /* 0x000fea000b800000 */
[----:B------:R0:W1:Y:S02]  /*1d50*/  SHFL.BFLY PT, R204, R207, 0x1, 0x1f ;  /* 0x0c201f00cfcc7f89 */ /* 0x00006400000e0000 */
.L_x_233:
        /* <DEDUP_REMOVED lines=18> */
.L_x_234:
[----:B--2---:R-:W-:Y:S01]  /*1e80*/  FADD.FTZ R208, R208, R207 ;  /* 0x000000cfd0d07221 */ /* 0x004fe20000010000 */
[----:B-----5:R-:W-:Y:S01]  /*1e90*/  @P0 MOV R29, R2 ;  /* 0x00000002001d0202 */ /* 0x020fe20000000f00 */
[----:B-1----:R-:W-:Y:S01]  /*1ea0*/  FADD.FTZ R28, R28, R209 ;  /* 0x000000d11c1c7221 */ /* 0x002fe20000010000 */
[----:B------:R-:W-:Y:S01]  /*1eb0*/  LOP3.LUT P3, RZ, R68, 0xff00, RZ, 0xc0, !PT ;  /* 0x0000ff0044ff7812 */ /* 0x000fe2000786c0ff */
[----:B------:R-:W-:Y:S01]  /*1ec0*/  FMUL.FTZ R208, R208, c[0x0][0x1e0] ;  /* 0x00007800d0d07a20 */ /* 0x000fe20000410000 */
[----:B------:R-:W-:Y:S01]  /*1ed0*/  @P0 LOP3.LUT P5, RZ, R29, 0xff, RZ, 0xc0, !PT ;  /* 0x000000ff1dff0812 */ /* 0x000fe200078ac0ff */
[----:B------:R-:W-:Y:S01]  /*1ee0*/  FMUL.FTZ R230, R28, c[0x0][0x1e0] ;  /* 0x000078001ce67a20 */ /* 0x000fe20000410000 */
[----:B------:R-:W-:Y:S01]  /*1ef0*/  LOP3.LUT P4, RZ, R68, 0xff0000, RZ, 0xc0, !PT ;  /* 0x00ff000044ff7812 */ /* 0x000fe2000788c0ff */
[----:B------:R-:W-:Y:S01]  /*1f00*/  IMAD.MOV.U32 R28, RZ, RZ, R68 ;  /* 0x000000ffff1c7224 */ /* 0x000fe200078e0044 */
[----:B------:R-:W-:Y:S02]  /*1f10*/  FSEL R229, R208, RZ, !P2 ;  /* 0x000000ffd0e57208 */ /* 0x000fe40005000000 */
[----:B------:R-:W-:-:S02]  /*1f20*/  @P0 LOP3.LUT P2, RZ, R2, 0xff00, RZ, 0xc0, !PT ;  /* 0x0000ff0002ff0812 */ /* 0x000fc4000784c0ff */
[----:B------:R-:W-:Y:S01]  /*1f30*/  LOP3.LUT P6, RZ, R28, 0xff, RZ, 0xc0, !PT ;  /* 0x000000ff1cff7812 */ /* 0x000fe200078cc0ff */
[-CC-:B------:R-:W-:Y:S02]  /*1f40*/  FFMA.FTZ R30, R30, R230.reuse, R229.reuse ;  /* 0x000000e61e1e7223 */ /* 0x180fe400000100e5 */
[-CC-:B------:R-:W-:Y:S02]  /*1f50*/  FFMA.FTZ R29, R194, R230.reuse, R229.reuse ;  /* 0x000000e6c21d7223 */ /* 0x180fe400000100e5 */
[----:B------:R-:W-:Y:S02]  /*1f60*/  FADD.FTZ R30, R197, -R30 ;  /* 0x8000001ec51e7221 */ /* 0x000fe40000010000 */
[-C--:B------:R-:W-:Y:S02]  /*1f70*/  FFMA.FTZ R193, R193, R230.reuse, R229 ;  /* 0x000000e6c1c17223 */ /* 0x080fe400000100e5 */
[----:B------:R-:W-:Y:S01]  /*1f80*/  FADD.FTZ R192, R192, -R29 ;  /* 0x8000001dc0c07221 */ /* 0x000fe20000010000 */
[----:B------:R-:W-:Y:S01]  /*1f90*/  @P1 PRMT R29, RZ, 0x5410, R4 ;  /* 0x00005410ff1d1816 */ /* 0x000fe20000000004 */
[----:B------:R-:W-:-:S02]  /*1fa0*/  FFMA.FTZ R28, R33, R230, R229 ;  /* 0x000000e6211c7223 */ /* 0x000fc400000100e5 */
[----:B------:R-:W-:Y:S02]  /*1fb0*/  FMUL.FTZ R30, R187, R30 ;  /* 0x0000001ebb1e7220 */ /* 0x000fe40000410000 */
[----:B------:R-:W-:Y:S02]  /*1fc0*/  FADD.FTZ R34, R34, -R193 ;  /* 0x800000c122227221 */ /* 0x000fe40000010000 */
[----:B------:R-:W-:Y:S01]  /*1fd0*/  FADD.FTZ R214, R31, -R28 ;  /* 0x8000001c1fd67221 */ /* 0x000fe20000010000 */
[----:B------:R-:W-:Y:S01]  /*1fe0*/  @P1 PRMT R28, RZ, 0x7610, R4 ;  /* 0x00007610ff1c1816 */ /* 0x000fe20000000004 */
[----:B------:R-:W-:Y:S01]  /*1ff0*/  @P1 FADD.FTZ R30, R30, R29 ;  /* 0x0000001d1e1e1221 */ /* 0x000fe20000010000 */
[----:B------:R-:W-:Y:S01]  /*2000*/  @P1 PRMT R29, RZ, 0x5410, R5 ;  /* 0x00005410ff1d1816 */ /* 0x000fe20000000005 */
[----:B------:R-:W-:Y:S02]  /*2010*/  FFMA.FTZ R35, R35, R230, R229 ;  /* 0x000000e623237223 */ /* 0x000fe400000100e5 */
[----:B------:R-:W-:-:S02]  /*2020*/  FMUL.FTZ R31, R187, R192 ;  /* 0x000000c0bb1f7220 */ /* 0x000fc40000410000 */
[----:B------:R-:W-:Y:S02]  /*2030*/  FMUL.FTZ R34, R187, R34 ;  /* 0x00000022bb227220 */ /* 0x000fe40000410000 */
[----:B------:R-:W-:Y:S02]  /*2040*/  FADD.FTZ R32, R32, -R35 ;  /* 0x8000002320207221 */ /* 0x000fe40000010000 */
[----:B------:R-:W-:Y:S01]  /*2050*/  @P1 FADD.FTZ R31, R31, R28 ;  /* 0x0000001c1f1f1221 */ /* 0x000fe20000010000 */
[----:B------:R-:W-:Y:S01]  /*2060*/  @P1 PRMT R28, RZ, 0x7610, R5 ;  /* 0x00007610ff1c1816 */ /* 0x000fe20000000005 */
[----:B------:R-:W-:Y:S01]  /*2070*/  @P1 FADD.FTZ R34, R34, R29 ;  /* 0x0000001d22221221 */ /* 0x000fe20000010000 */
[----:B------:R-:W-:Y:S01]  /*2080*/  @P1 PRMT R29, RZ, 0x5410, R6 ;  /* 0x00005410ff1d1816 */ /* 0x000fe20000000006 */
[C---:B------:R-:W-:Y:S02]  /*2090*/  FMUL.FTZ R214, R187.reuse, R214 ;  /* 0x000000d6bbd67220 */ /* 0x040fe40000410000 */
[----:B------:R-:W-:-:S02]  /*20a0*/  FMUL.FTZ R35, R187, R32 ;  /* 0x00000020bb237220 */ /* 0x000fc40000410000 */
[----:B------:R-:W-:Y:S02]  /*20b0*/  FMUL.FTZ R192, R30, c[0x0][0x1e8] ;  /* 0x00007a001ec07a20 */ /* 0x000fe40000410000 */
[----:B------:R-:W-:Y:S02]  /*20c0*/  FMUL.FTZ R193, R31, c[0x0][0x1e8] ;  /* 0x00007a001fc17a20 */ /* 0x000fe40000410000 */
[----:B------:R-:W-:Y:S02]  /*20d0*/  @P1 FADD.FTZ R214, R214, R29 ;  /* 0x0000001dd6d61221 */ /* 0x000fe40000010000 */
[----:B------:R-:W-:Y:S01]  /*20e0*/  @P1 FADD.FTZ R35, R35, R28 ;  /* 0x0000001c23231221 */ /* 0x000fe20000010000 */
[----:B------:R-:W-:Y:S01]  /*20f0*/  FSEL R28, R192, RZ, P6 ;  /* 0x000000ffc01c7208 */ /* 0x000fe20003000000 */
[----:B------:R-:W-:Y:S01]  /*2100*/  FMUL.FTZ R204, R214, c[0x0][0x1e8] ;  /* 0x00007a00d6cc7a20 */ /* 0x000fe20000410000 */
[----:B------:R-:W-:Y:S01]  /*2110*/  FSEL R33, R193, RZ, P3 ;  /* 0x000000ffc1217208 */ /* 0x000fe20001800000 */
[-CC-:B------:R-:W-:Y:S01]  /*2120*/  FFMA.FTZ R59, R59, R230.reuse, R229.reuse ;  /* 0x000000e63b3b7223 */ /* 0x180fe200000100e5 */
[----:B------:R-:W-:Y:S01]  /*2130*/  @P0 FSEL R192, R192, RZ, P5 ;  /* 0x000000ffc0c00208 */ /* 0x000fe20002800000 */
[-CC-:B------:R-:W-:Y:S01]  /*2140*/  FFMA.FTZ R203, R203, R230.reuse, R229.reuse ;  /* 0x000000e6cbcb7223 */ /* 0x180fe200000100e5 */
[----:B------:R-:W-:Y:S01]  /*2150*/  @P0 FSEL R193, R193, RZ, P2 ;  /* 0x000000ffc1c10208 */ /* 0x000fe20001000000 */
[----:B------:R-:W-:Y:S01]  /*2160*/  FMUL.FTZ R197, R35, c[0x0][0x1e8] ;  /* 0x00007a0023c57a20 */ /* 0x000fe20000410000 */
[----:B------:R-:W-:Y:S01]  /*2170*/  LOP3.LUT P5, RZ, R68, 0xff000000, RZ, 0xc0, !PT ;  /* 0xff00000044ff7812 */ /* 0x000fe200078ac0ff */
[----:B------:R-:W-:Y:S01]  /*2180*/  FFMA.FTZ R202, R202, R230, R229 ;  /* 0x000000e6caca7223 */ /* 0x000fe200000100e5 */
[----:B------:R-:W-:Y:S01]  /*2190*/  LOP3.LUT P2, RZ, R69, 0xff, RZ, 0xc0, !PT ;  /* 0x000000ff45ff7812 */ /* 0x000fe2000784c0ff */
[----:B------:R-:W-:Y:S01]  /*21a0*/  FADD.FTZ R200, R200, -R203 ;  /* 0x800000cbc8c87221 */ /* 0x000fe20000010000 */
[----:B------:R-:W-:Y:S01]  /*21b0*/  MOV R68, R72 ;  /* 0x0000004800447202 */ /* 0x000fe20000000f00 */
[-CC-:B------:R-:W-:Y:S01]  /*21c0*/  FFMA.FTZ R195, R195, R230.reuse, R229.reuse ;  /* 0x000000e6c3c37223 */ /* 0x180fe200000100e5 */
[----:B------:R-:W-:Y:S01]  /*21d0*/  FSEL R219, R204, RZ, P2 ;  /* 0x000000ffccdb7208 */ /* 0x000fe20001000000 */
[-CC-:B------:R-:W-:Y:S01]  /*21e0*/  FFMA.FTZ R84, R84, R230.reuse, R229.reuse ;  /* 0x000000e654547223 */ /* 0x180fe200000100e5 */
[----:B------:R-:W-:Y:S01]  /*21f0*/  LOP3.LUT P2, RZ, R68, 0xff, RZ, 0xc0, !PT ;  /* 0x000000ff44ff7812 */ /* 0x000fe2000784c0ff */
[----:B------:R-:W-:Y:S01]  /*2200*/  FFMA.FTZ R68, R198, R230, R229 ;  /* 0x000000e6c6447223 */ /* 0x000fe200000100e5 */
[----:B------:R-:W-:Y:S01]  /*2210*/  @P0 LOP3.LUT P3, RZ, R2, 0xff000000, RZ, 0xc0, !PT ;  /* 0xff00000002ff0812 */ /* 0x000fe2000786c0ff */
[----:B------:R-:W-:Y:S01]  /*2220*/  FMUL.FTZ R194, R34, c[0x0][0x1e8] ;  /* 0x00007a0022c27a20 */ /* 0x000fe20000410000 */
[----:B------:R-:W-:Y:S01]  /*2230*/  FSEL R32, R197, RZ, P5 ;  /* 0x000000ffc5207208 */ /* 0x000fe20002800000 */
[----:B------:R-:W-:Y:S01]  /*2240*/  FADD.FTZ R68, R201, -R68 ;  /* 0x80000044c9447221 */ /* 0x000fe20000010000 */
[----:B------:R-:W-:Y:S01]  /*2250*/  @P0 FSEL R197, R197, RZ, P3 ;  /* 0x000000ffc5c50208 */ /* 0x000fe20001800000 */
[----:B------:R-:W-:Y:S01]  /*2260*/  FADD.FTZ R202, R199, -R202 ;  /* 0x800000cac7ca7221 */ /* 0x000fe20000010000 */
[----:B------:R-:W-:Y:S01]  /*2270*/  @P0 LOP3.LUT P3, RZ, R3, 0xff, RZ, 0xc0, !PT ;  /* 0x000000ff03ff0812 */ /* 0x000fe2000786c0ff */
[C---:B------:R-:W-:Y:S01]  /*2280*/  FMUL.FTZ R223, R187.reuse, R68 ;  /* 0x00000044bbdf7220 */ /* 0x040fe20000410000 */
[----:B------:R-:W-:Y:S01]  /*2290*/  FSEL R29, R194, RZ, P4 ;  /* 0x000000ffc21d7208 */ /* 0x000fe20002000000 */
[----:B------:R-:W-:Y:S01]  /*22a0*/  FADD.FTZ R68, R36, -R59 ;  /* 0x8000003b24447221 */ /* 0x000fe20000010000 */
[----:B------:R-:W-:Y:S01]  /*22b0*/  @P1 PRMT R36, RZ, 0x7610, R6 ;  /* 0x00007610ff241816 */ /* 0x000fe20000000006 */
[----:B------:R-:W-:Y:S01]  /*22c0*/  FMUL.FTZ R225, R187, R200 ;  /* 0x000000c8bbe17220 */ /* 0x000fe20000410000 */
[----:B------:R-:W-:Y:S01]  /*22d0*/  @P0 FSEL R198, R204, RZ, P3 ;  /* 0x000000ffccc60208 */ /* 0x000fe20001800000 */
[-C--:B------:R-:W-:Y:S01]  /*22e0*/  FFMA.FTZ R196, R196, R230.reuse, R229 ;  /* 0x000000e6c4c47223 */ /* 0x080fe200000100e5 */
[----:B------:R-:W-:Y:S01]  /*22f0*/  LOP3.LUT P4, RZ, R69, 0xff00, RZ, 0xc0, !PT ;  /* 0x0000ff0045ff7812 */ /* 0x000fe2000788c0ff */
[----:B------:R-:W-:Y:S01]  /*2300*/  @P1 FADD.FTZ R223, R223, R36 ;  /* 0x00000024dfdf1221 */ /* 0x000fe20000010000 */
[----:B------:R-:W-:Y:S01]  /*2310*/  @P1 PRMT R36, RZ, 0x5410, R7 ;  /* 0x00005410ff241816 */ /* 0x000fe20000000007 */
[----:B------:R-:W-:Y:S01]  /*2320*/  FADD.FTZ R190, R190, -R195 ;  /* 0x800000c3bebe7221 */ /* 0x000fe20000010000 */
[----:B------:R-:W-:Y:S01]  /*2330*/  @P0 LOP3.LUT P6, RZ, R2, 0xff0000, RZ, 0xc0, !PT ;  /* 0x00ff000002ff0812 */ /* 0x000fe200078cc0ff */
[----:B------:R-:W-:Y:S01]  /*2340*/  FADD.FTZ R84, R37, -R84 ;  /* 0x8000005425547221 */ /* 0x000fe20000010000 */
[----:B------:R-:W-:Y:S01]  /*2350*/  @P1 PRMT R37, RZ, 0x7610, R7 ;  /* 0x00007610ff251816 */ /* 0x000fe20000000007 */
[----:B------:R-:W-:Y:S01]  /*2360*/  FFMA.FTZ R191, R191, R230, R229 ;  /* 0x000000e6bfbf7223 */ /* 0x000fe200000100e5 */
[----:B------:R-:W-:Y:S01]  /*2370*/  @P0 FSEL R194, R194, RZ, P6 ;  /* 0x000000ffc2c20208 */ /* 0x000fe20003000000 */
[----:B------:R-:W-:Y:S01]  /*2380*/  FMUL.FTZ R226, R187, R202 ;  /* 0x000000cabbe27220 */ /* 0x000fe20000410000 */
[----:B------:R-:W-:Y:S01]  /*2390*/  LOP3.LUT P6, RZ, R69, 0xff0000, RZ, 0xc0, !PT ;  /* 0x00ff000045ff7812 */ /* 0x000fe200078cc0ff */
[----:B------:R-:W-:Y:S01]  /*23a0*/  @P1 FADD.FTZ R225, R225, R36 ;  /* 0x00000024e1e11221 */ /* 0x000fe20000010000 */
[----:B------:R-:W-:Y:S01]  /*23b0*/  @P1 PRMT R36, RZ, 0x5410, R8 ;  /* 0x00005410ff241816 */ /* 0x000fe20000000008 */
[----:B------:R-:W-:Y:S01]  /*23c0*/  FMUL.FTZ R204, R223, c[0x0][0x1e8] ;  /* 0x00007a00dfcc7a20 */ /* 0x000fe20000410000 */
[----:B------:R-:W-:Y:S01]  /*23d0*/  LOP3.LUT P5, RZ, R69, 0xff000000, RZ, 0xc0, !PT ;  /* 0xff00000045ff7812 */ /* 0x000fe200078ac0ff */
[----:B------:R-:W-:Y:S01]  /*23e0*/  FADD.FTZ R196, R189, -R196 ;  /* 0x800000c4bdc47221 */ /* 0x000fe20000010000 */
[----:B------:R-:W-:Y:S01]  /*23f0*/  @P0 MOV R69, R60 ;  /* 0x0000003c00450202 */ /* 0x000fe20000000f00 */
[----:B------:R-:W-:Y:S01]  /*2400*/  FMUL.FTZ R199, R187, R190 ;  /* 0x000000bebbc77220 */ /* 0x000fe20000410000 */
[----:B------:R-:W-:Y:S01]  /*2410*/  FSEL R220, R204, RZ, P4 ;  /* 0x000000ffccdc7208 */ /* 0x000fe20002000000 */
[----:B------:R-:W-:Y:S01]  /*2420*/  FADD.FTZ R80, R80, -R191 ;  /* 0x800000bf50507221 */ /* 0x000fe20000010000 */
[----:B------:R-:W-:Y:S01]  /*2430*/  @P0 LOP3.LUT P4, RZ, R3, 0xff00, RZ, 0xc0, !PT ;  /* 0x0000ff0003ff0812 */ /* 0x000fe2000788c0ff */
[----:B------:R-:W-:Y:S01]  /*2440*/  @P1 FADD.FTZ R226, R226, R37 ;  /* 0x00000025e2e21221 */ /* 0x000fe20000010000 */
[----:B------:R-:W-:Y:S01]  /*2450*/  @P1 PRMT R37, RZ, 0x7610, R8 ;  /* 0x00007610ff251816 */ /* 0x000fe20000000008 */
[----:B------:R-:W-:Y:S01]  /*2460*/  FMUL.FTZ R200, R187, R196 ;  /* 0x000000c4bbc87220 */ /* 0x000fe20000410000 */
[----:B------:R-:W-:Y:S01]  /*2470*/  @P0 FSEL R204, R204, RZ, P4 ;  /* 0x000000ffcccc0208 */ /* 0x000fe20002000000 */
[----:B------:R-:W-:Y:S01]  /*2480*/  @P1 FADD.FTZ R199, R199, R36 ;  /* 0x00000024c7c71221 */ /* 0x000fe20000010000 */
[----:B------:R-:W-:Y:S01]  /*2490*/  @P1 PRMT R36, RZ, 0x5410, R9 ;  /* 0x00005410ff241816 */ /* 0x000fe20000000009 */
[----:B------:R-:W-:Y:S01]  /*24a0*/  FMUL.FTZ R201, R187, R80 ;  /* 0x00000050bbc97220 */ /* 0x000fe20000410000 */
[----:B------:R-:W-:Y:S01]  /*24b0*/  @P0 LOP3.LUT P4, RZ, R3, 0xff0000, RZ, 0xc0, !PT ;  /* 0x00ff000003ff0812 */ /* 0x000fe2000788c0ff */
[----:B------:R-:W-:Y:S01]  /*24c0*/  @P1 FADD.FTZ R200, R200, R37 ;  /* 0x00000025c8c81221 */ /* 0x000fe20000010000 */
[----:B------:R-:W-:Y:S01]  /*24d0*/  @P1 PRMT R37, RZ, 0x7610, R9 ;  /* 0x00007610ff251816 */ /* 0x000fe20000000009 */
[----:B------:R-:W-:Y:S01]  /*24e0*/  FMUL.FTZ R205, R225, c[0x0][0x1e8] ;  /* 0x00007a00e1cd7a20 */ /* 0x000fe20000410000 */
[----:B------:R-:W-:Y:S01]  /*24f0*/  @P0 LOP3.LUT P3, RZ, R69, 0xff, RZ, 0xc0, !PT ;  /* 0x000000ff45ff0812 */ /* 0x000fe2000786c0ff */
[----:B------:R-:W-:Y:S01]  /*2500*/  FMUL.FTZ R202, R187, R84 ;  /* 0x00000054bbca7220 */ /* 0x000fe20000410000 */
[----:B------:R-:W-:Y:S01]  /*2510*/  F2FP.BF16.PACK_AB R29, R32, R29 ;  /* 0x0000001d201d723e */ /* 0x000fe200000010ff */
[----:B------:R-:W-:Y:S01]  /*2520*/  @P1 FADD.FTZ R201, R201, R36 ;  /* 0x00000024c9c91221 */ /* 0x000fe20000010000 */
[----:B------:R-:W-:Y:S01]  /*2530*/  @P1 PRMT R36, RZ, 0x5410, R10 ;  /* 0x00005410ff241816 */ /* 0x000fe2000000000a */
[----:B------:R-:W-:Y:S01]  /*2540*/  FMUL.FTZ R203, R187, R68 ;  /* 0x00000044bbcb7220 */ /* 0x000fe20000410000 */
[----:B------:R-:W-:Y:S01]  /*2550*/  FSEL R227, R205, RZ, P6 ;  /* 0x000000ffcde37208 */ /* 0x000fe20003000000 */
[----:B------:R-:W-:Y:S01]  /*2560*/  FMUL.FTZ R206, R226, c[0x0][0x1e8] ;  /* 0x00007a00e2ce7a20 */ /* 0x000fe20000410000 */
[----:B------:R-:W-:Y:S01]  /*2570*/  @P0 LOP3.LUT P6, RZ, R3, 0xff000000, RZ, 0xc0, !PT ;  /* 0xff00000003ff0812 */ /* 0x000fe200078cc0ff */
[----:B------:R-:W-:Y:S01]  /*2580*/  FMUL.FTZ R59, R199, c[0x0][0x1e8] ;  /* 0x00007a00c73b7a20 */ /* 0x000fe20000410000 */
[----:B------:R-:W-:Y:S01]  /*2590*/  @P0 FSEL R205, R205, RZ, P4 ;  /* 0x000000ffcdcd0208 */ /* 0x000fe20002000000 */
[----:B------:R-:W-:Y:S01]  /*25a0*/  @P1 FADD.FTZ R202, R202, R37 ;  /* 0x00000025caca1221 */ /* 0x000fe20000010000 */
[----:B------:R-:W-:Y:S01]  /*25b0*/  LOP3.LUT P4, RZ, R72, 0xff00, RZ, 0xc0, !PT ;  /* 0x0000ff0048ff7812 */ /* 0x000fe2000788c0ff */
[----:B------:R-:W-:Y:S01]  /*25c0*/  FMUL.FTZ R68, R200, c[0x0][0x1e8] ;  /* 0x00007a00c8447a20 */ /* 0x000fe20000410000 */
[----:B------:R-:W-:Y:S01]  /*25d0*/  FSEL R228, R206, RZ, P5 ;  /* 0x000000ffcee47208 */ /* 0x000fe20002800000 */
[----:B------:R-:W-:Y:S01]  /*25e0*/  @P1 FADD.FTZ R203, R203, R36 ;  /* 0x00000024cbcb1221 */ /* 0x000fe20000010000 */
[C---:B------:R-:W-:Y:S01]  /*25f0*/  FSEL R36, R59.reuse, RZ, P2 ;  /* 0x000000ff3b247208 */ /* 0x040fe20001000000 */
[-CC-:B------:R-:W-:Y:S01]  /*2600*/  FFMA.FTZ R82, R82, R230.reuse, R229.reuse ;  /* 0x000000e652527223 */ /* 0x180fe200000100e5 */
[----:B------:R-:W-:Y:S01]  /*2610*/  @P0 FSEL R206, R206, RZ, P6 ;  /* 0x000000ffcece0208 */ /* 0x000fe20003000000 */
[----:B------:R-:W-:Y:S01]  /*2620*/  FMUL.FTZ R80, R202, c[0x0][0x1e8] ;  /* 0x00007a00ca507a20 */ /* 0x000fe20000410000 */
[----:B------:R-:W-:Y:S01]  /*2630*/  @P0 FSEL R59, R59, RZ, P3 ;  /* 0x000000ff3b3b0208 */ /* 0x000fe20001800000 */
[----:B------:R-:W-:Y:S01]  /*2640*/  FADD.FTZ R82, R43, -R82 ;  /* 0x800000522b527221 */ /* 0x000fe20000010000 */
[----:B------:R-:W-:Y:S01]  /*2650*/  LOP3.LUT P6, RZ, R72, 0xff0000, RZ, 0xc0, !PT ;  /* 0x00ff000048ff7812 */ /* 0x000fe200078cc0ff */
[-C--:B------:R-:W-:Y:S01]  /*2660*/  FFMA.FTZ R43, R78, R230.reuse, R229 ;  /* 0x000000e64e2b7223 */ /* 0x080fe200000100e5 */
[----:B------:R-:W-:Y:S01]  /*2670*/  LOP3.LUT P3, RZ, R72, 0xff000000, RZ, 0xc0, !PT ;  /* 0xff00000048ff7812 */ /* 0x000fe2000786c0ff */
[----:B------:R-:W-:Y:S01]  /*2680*/  IMAD.MOV.U32 R72, RZ, RZ, R66 ;  /* 0x000000ffff487224 */ /* 0x000fe200078e0042 */
[----:B------:R-:W-:Y:S01]  /*2690*/  FSEL R37, R68, RZ, P4 ;  /* 0x000000ff44257208 */ /* 0x000fe20002000000 */
[----:B------:R-:W-:Y:S01]  /*26a0*/  FADD.FTZ R78, R42, -R43 ;  /* 0x8000002b2a4e7221 */ /* 0x000fe20000010000 */
[----:B------:R-:W-:Y:S01]  /*26b0*/  @P0 LOP3.LUT P4, RZ, R60, 0xff000000, RZ, 0xc0, !PT ;  /* 0xff0000003cff0812 */ /* 0x000fe2000788c0ff */
[--C-:B------:R-:W-:Y:S01]  /*26c0*/  FFMA.FTZ R44, R44, R230, R229.reuse ;  /* 0x000000e62c2c7223 */ /* 0x100fe200000100e5 */
[C---:B------:R-:W-:Y:S01]  /*26d0*/  FSEL R196, R80.reuse, RZ, P3 ;  /* 0x000000ff50c47208 */ /* 0x040fe20001800000 */
[----:B0-----:R-:W-:Y:S01]  /*26e0*/  FMUL.FTZ R209, R187, R82 ;  /* 0x00000052bbd17220 */ /* 0x001fe20000410000 */
[----:B------:R-:W-:Y:S01]  /*26f0*/  @P0 FSEL R80, R80, RZ, P4 ;  /* 0x000000ff50500208 */ /* 0x000fe20002000000 */
[----:B------:R-:W-:Y:S01]  /*2700*/  FMUL.FTZ R69, R201, c[0x0][0x1e8] ;  /* 0x00007a00c9457a20 */ /* 0x000fe20000410000 */
[----:B------:R-:W-:Y:S01]  /*2710*/  LOP3.LUT P4, RZ, R72, 0xff, RZ, 0xc0, !PT ;  /* 0x000000ff48ff7812 */ /* 0x000fe2000788c0ff */
[-C--:B------:R-:W-:Y:S01]  /*2720*/  FFMA.FTZ R72, R77, R230.reuse, R229 ;  /* 0x000000e64d487223 */ /* 0x080fe200000100e5 */
[----:B------:R-:W-:Y:S01]  /*2730*/  @P1 PRMT R42, RZ, 0x7610, R10 ;  /* 0x00007610ff2a1816 */ /* 0x000fe2000000000a */
[----:B------:R-:W-:Y:S01]  /*2740*/  FADD.FTZ R44, R79, -R44 ;  /* 0x8000002c4f2c7221 */ /* 0x000fe20000010000 */
[----:B------:R-:W-:Y:S01]  /*2750*/  @P1 PRMT R43, RZ, 0x5410, R11 ;  /* 0x00005410ff2b1816 */ /* 0x000fe2000000000b */
[----:B------:R-:W-:Y:S01]  /*2760*/  FADD.FTZ R72, R57, -R72 ;  /* 0x8000004839487221 */ /* 0x000fe20000010000 */
[----:B------:R-:W-:Y:S01]  /*2770*/  FSEL R195, R69, RZ, P6 ;  /* 0x000000ff45c37208 */ /* 0x000fe20003000000 */
[-C--:B------:R-:W-:Y:S01]  /*2780*/  FFMA.FTZ R74, R74, R230.reuse, R229 ;  /* 0x000000e64a4a7223 */ /* 0x080fe200000100e5 */
[----:B------:R-:W-:Y:S01]  /*2790*/  LOP3.LUT P6, RZ, R73, 0xff00, RZ, 0xc0, !PT ;  /* 0x0000ff0049ff7812 */ /* 0x000fe200078cc0ff */
[----:B------:R-:W-:Y:S01]  /*27a0*/  @P1 FADD.FTZ R209, R209, R42 ;  /* 0x0000002ad1d11221 */ /* 0x000fe20000010000 */
[----:B------:R-:W-:Y:S01]  /*27b0*/  @P1 PRMT R42, RZ, 0x7610, R11 ;  /* 0x00007610ff2a1816 */ /* 0x000fe2000000000b */
[--C-:B------:R-:W-:Y:S01]  /*27c0*/  FFMA.FTZ R75, R75, R230, R229.reuse ;  /* 0x000000e64b4b7223 */ /* 0x100fe200000100e5 */
[C---:B------:R-:W-:Y:S01]  /*27d0*/  @P0 LOP3.LUT P5, RZ, R60.reuse, 0xff00, RZ, 0xc0, !PT ;  /* 0x0000ff003cff0812 */ /* 0x040fe200078ac0ff */
[C---:B------:R-:W-:Y:S01]  /*27e0*/  FMUL.FTZ R210, R187.reuse, R72 ;  /* 0x00000048bbd27220 */ /* 0x040fe20000410000 */
[----:B------:R-:W-:Y:S01]  /*27f0*/  @P0 LOP3.LUT P2, RZ, R60, 0xff0000, RZ, 0xc0, !PT ;  /* 0x00ff00003cff0812 */ /* 0x000fe2000784c0ff */
[----:B------:R-:W-:Y:S01]  /*2800*/  FMUL.FTZ R211, R187, R44 ;  /* 0x0000002cbbd37220 */ /* 0x000fe20000410000 */
[----:B------:R-:W-:Y:S01]  /*2810*/  @P0 FSEL R68, R68, RZ, P5 ;  /* 0x000000ff44440208 */ /* 0x000fe20002800000 */
[----:B------:R-:W-:Y:S01]  /*2820*/  FFMA.FTZ R85, R85, R230, R229 ;  /* 0x000000e655557223 */ /* 0x000fe200000100e5 */
[----:B------:R-:W-:Y:S01]  /*2830*/  LOP3.LUT P5, RZ, R73, 0xff, RZ, 0xc0, !PT ;  /* 0x000000ff49ff7812 */ /* 0x000fe200078ac0ff */
[----:B------:R-:W-:Y:S01]  /*2840*/  FADD.FTZ R74, R81, -R74 ;  /* 0x8000004a514a7221 */ /* 0x000fe20000010000 */
[----:B------:R-:W-:Y:S01]  /*2850*/  @P0 FSEL R69, R69, RZ, P2 ;  /* 0x000000ff45450208 */ /* 0x000fe20001000000 */
[----:B------:R-:W-:Y:S01]  /*2860*/  FMUL.FTZ R79, R209, c[0x0][0x1e8] ;  /* 0x00007a00d14f7a20 */ /* 0x000fe20000410000 */
[C---:B------:R-:W-:Y:S01]  /*2870*/  LOP3.LUT P2, RZ, R73.reuse, 0xff0000, RZ, 0xc0, !PT ;  /* 0x00ff000049ff7812 */ /* 0x040fe2000784c0ff */
[----:B------:R-:W-:Y:S01]  /*2880*/  FADD.FTZ R58, R58, -R75 ;  /* 0x8000004b3a3a7221 */ /* 0x000fe20000010000 */
[----:B------:R-:W-:Y:S01]  /*2890*/  LOP3.LUT P3, RZ, R73, 0xff000000, RZ, 0xc0, !PT ;  /* 0xff00000049ff7812 */ /* 0x000fe2000786c0ff */
[----:B------:R-:W-:Y:S01]  /*28a0*/  @P1 FADD.FTZ R210, R210, R43 ;  /* 0x0000002bd2d21221 */ /* 0x000fe20000010000 */
[----:B------:R-:W-:Y:S01]  /*28b0*/  @P1 PRMT R43, RZ, 0x7610, R12 ;  /* 0x00007610ff2b1816 */ /* 0x000fe2000000000c */
[----:B------:R-:W-:Y:S01]  /*28c0*/  @P1 FADD.FTZ R211, R211, R42 ;  /* 0x0000002ad3d31221 */ /* 0x000fe20000010000 */
[----:B------:R-:W-:Y:S01]  /*28d0*/  @P1 PRMT R42, RZ, 0x5410, R12 ;  /* 0x00005410ff2a1816 */ /* 0x000fe2000000000c */
[----:B------:R-:W-:Y:S01]  /*28e0*/  FADD.FTZ R76, R76, -R85 ;  /* 0x800000554c4c7221 */ /* 0x000fe20000010000 */
[----:B------:R-:W-:Y:S01]  /*28f0*/  FSEL R208, R79, RZ, P6 ;  /* 0x000000ff4fd07208 */ /* 0x000fe20003000000 */
[----:B------:R-:W-:Y:S01]  /*2900*/  FMUL.FTZ R74, R187, R74 ;  /* 0x0000004abb4a7220 */ /* 0x000fe20000410000 */
[----:B------:R-:W-:Y:S01]  /*2910*/  @P0 LOP3.LUT P6, RZ, R61, 0xff00, RZ, 0xc0, !PT ;  /* 0x0000ff003dff0812 */ /* 0x000fe200078cc0ff */
[----:B------:R-:W-:Y:S01]  /*2920*/  FMUL.FTZ R81, R187, R58 ;  /* 0x0000003abb517220 */ /* 0x000fe20000410000 */
[----:B------:R-:W-:Y:S01]  /*2930*/  @P0 MOV R73, R62 ;  /* 0x0000003e00490202 */ /* 0x000fe20000000f00 */
[----:B------:R-:W-:Y:S01]  /*2940*/  FFMA.FTZ R82, R47, R230, R229 ;  /* 0x000000e62f527223 */ /* 0x000fe200000100e5 */
[----:B------:R-:W-:Y:S01]  /*2950*/  @P0 FSEL R79, R79, RZ, P6 ;  /* 0x000000ff4f4f0208 */ /* 0x000fe20003000000 */
[----:B------:R-:W-:Y:S01]  /*2960*/  FMUL.FTZ R84, R203, c[0x0][0x1e8] ;  /* 0x00007a00cb547a20 */ /* 0x000fe20000410000 */
[----:B------:R-:W-:Y:S01]  /*2970*/  @P0 LOP3.LUT P6, RZ, R61, 0xff0000, RZ, 0xc0, !PT ;  /* 0x00ff00003dff0812 */ /* 0x000fe200078cc0ff */
[----:B------:R-:W-:Y:S01]  /*2980*/  FMUL.FTZ R72, R187, R76 ;  /* 0x0000004cbb487220 */ /* 0x000fe20000410000 */
[----:B------:R-:W-:Y:S01]  /*2990*/  F2FP.BF16.PACK_AB R28, R33, R28 ;  /* 0x0000001c211c723e */ /* 0x000fe200000010ff */
[----:B------:R-:W-:Y:S01]  /*29a0*/  @P1 FADD.FTZ R74, R74, R43 ;  /* 0x0000002b4a4a1221 */ /* 0x000fe20000010000 */
[--C-:B------:R-:W-:Y:S01]  /*29b0*/  @P1 PRMT R43, RZ, 0x5410, R13.reuse ;  /* 0x00005410ff2b1816 */ /* 0x100fe2000000000d */
[----:B------:R-:W-:Y:S01]  /*29c0*/  @P1 FADD.FTZ R81, R81, R42 ;  /* 0x0000002a51511221 */ /* 0x000fe20000010000 */
[----:B------:R-:W-:Y:S01]  /*29d0*/  @P1 PRMT R42, RZ, 0x7610, R13 ;  /* 0x00007610ff2a1816 */ /* 0x000fe2000000000d */
[----:B------:R-:W-:Y:S01]  /*29e0*/  FMUL.FTZ R76, R210, c[0x0][0x1e8] ;  /* 0x00007a00d24c7a20 */ /* 0x000fe20000410000 */
[----:B------:R-:W-:Y:S01]  /*29f0*/  FSEL R207, R84, RZ, P5 ;  /* 0x000000ff54cf7208 */ /* 0x000fe20002800000 */
[----:B------:R-:W-:Y:S01]  /*2a00*/  FADD.FTZ R82, R39, -R82 ;  /* 0x8000005227527221 */ /* 0x000fe20000010000 */
[----:B------:R-:W-:Y:S01]  /*2a10*/  @P0 LOP3.LUT P5, RZ, R61, 0xff, RZ, 0xc0, !PT ;  /* 0x000000ff3dff0812 */ /* 0x000fe200078ac0ff */
[----:B------:R-:W-:Y:S01]  /*2a20*/  FFMA.FTZ R39, R83, R230, R229 ;  /* 0x000000e653277223 */ /* 0x000fe200000100e5 */
[C---:B------:R-:W-:Y:S01]  /*2a30*/  FSEL R212, R76.reuse, RZ, P2 ;  /* 0x000000ff4cd47208 */ /* 0x040fe20001000000 */
[----:B------:R-:W-:Y:S01]  /*2a40*/  FMUL.FTZ R75, R187, R78 ;  /* 0x0000004ebb4b7220 */ /* 0x000fe20000410000 */
[----:B------:R-:W-:Y:S01]  /*2a50*/  @P0 FSEL R76, R76, RZ, P6 ;  /* 0x000000ff4c4c0208 */ /* 0x000fe20003000000 */
[----:B------:R-:W-:Y:S01]  /*2a60*/  @P1 FADD.FTZ R72, R72, R43 ;  /* 0x0000002b48481221 */ /* 0x000fe20000010000 */
[----:B------:R-:W-:Y:S01]  /*2a70*/  LOP3.LUT P6, RZ, R66, 0xff00, RZ, 0xc0, !PT ;  /* 0x0000ff0042ff7812 */ /* 0x000fe200078cc0ff */
[----:B------:R-:W-:Y:S01]  /*2a80*/  FFMA.FTZ R40, R40, R230, R229 ;  /* 0x000000e628287223 */ /* 0x000fe200000100e5 */
[----:B------:R-:W-:Y:S01]  /*2a90*/  @P0 FSEL R77, R84, RZ, P5 ;  /* 0x000000ff544d0208 */ /* 0x000fe20002800000 */
[----:B------:R-:W-:Y:S01]  /*2aa0*/  FADD.FTZ R232, R38, -R39 ;  /* 0x8000002726e87221 */ /* 0x000fe20000010000 */
[----:B------:R-:W-:Y:S01]  /*2ab0*/  @P1 PRMT R38, RZ, 0x5410, R14 ;  /* 0x00005410ff261816 */ /* 0x000fe2000000000e */
[----:B------:R-:W-:Y:S01]  /*2ac0*/  @P1 FADD.FTZ R75, R75, R42 ;  /* 0x0000002a4b4b1221 */ /* 0x000fe20000010000 */
[----:B------:R-:W-:Y:S01]  /*2ad0*/  @P0 LOP3.LUT P5, RZ, R73, 0xff, RZ, 0xc0, !PT ;  /* 0x000000ff49ff0812 */ /* 0x000fe200078ac0ff */
[----:B------:R-:W-:Y:S01]  /*2ae0*/  FMUL.FTZ R43, R74, c[0x0][0x1e8] ;  /* 0x00007a004a2b7a20 */ /* 0x000fe20000410000 */
[----:B------:R-:W-:Y:S01]  /*2af0*/  @P0 LOP3.LUT P2, RZ, R61, 0xff000000, RZ, 0xc0, !PT ;  /* 0xff0000003dff0812 */ /* 0x000fe2000784c0ff */
[----:B------:R-:W-:Y:S01]  /*2b00*/  FMUL.FTZ R42, R81, c[0x0][0x1e8] ;  /* 0x00007a00512a7a20 */ /* 0x000fe20000410000 */
[----:B------:R-:W-:Y:S01]  /*2b10*/  MOV R84, R70 ;  /* 0x0000004600547202 */ /* 0x000fe20000000f00 */
[----:B------:R-:W-:Y:S01]  /*2b20*/  FMUL.FTZ R83, R187, R82 ;  /* 0x00000052bb537220 */ /* 0x000fe20000410000 */
[----:B------:R-:W-:Y:S01]  /*2b30*/  FSEL R58, R43, RZ, P6 ;  /* 0x000000ff2b3a7208 */ /* 0x000fe20003000000 */
[----:B------:R-:W-:Y:S01]  /*2b40*/  FADD.FTZ R40, R41, -R40 ;  /* 0x8000002829287221 */ /* 0x000fe20000010000 */
[----:B------:R-:W-:Y:S01]  /*2b50*/  FSEL R57, R42, RZ, P4 ;  /* 0x000000ff2a397208 */ /* 0x000fe20002000000 */
[-CC-:B------:R-:W-:Y:S01]  /*2b60*/  FFMA.FTZ R45, R45, R230.reuse, R229.reuse ;  /* 0x000000e62d2d7223 */ /* 0x180fe200000100e5 */
[----:B------:R-:W-:Y:S01]  /*2b70*/  @P0 LOP3.LUT P6, RZ, R62, 0xff000000, RZ, 0xc0, !PT ;  /* 0xff0000003eff0812 */ /* 0x000fe200078cc0ff */
[----:B------:R-:W-:Y:S01]  /*2b80*/  FMUL.FTZ R78, R211, c[0x0][0x1e8] ;  /* 0x00007a00d34e7a20 */ /* 0x000fe20000410000 */
[----:B------:R-:W-:Y:S01]  /*2b90*/  @P0 FSEL R42, R42, RZ, P5 ;  /* 0x000000ff2a2a0208 */ /* 0x000fe20002800000 */
[----:B------:R-:W-:Y:S01]  /*2ba0*/  FMUL.FTZ R85, R75, c[0x0][0x1e8] ;  /* 0x00007a004b557a20 */ /* 0x000fe20000410000 */
[----:B------:R-:W-:Y:S01]  /*2bb0*/  LOP3.LUT P5, RZ, R66, 0xff000000, RZ, 0xc0, !PT ;  /* 0xff00000042ff7812 */ /* 0x000fe200078ac0ff */
[-CC-:B------:R-:W-:Y:S01]  /*2bc0*/  FFMA.FTZ R48, R48, R230.reuse, R229.reuse ;  /* 0x000000e630307223 */ /* 0x180fe200000100e5 */
[C---:B------:R-:W-:Y:S01]  /*2bd0*/  FSEL R213, R78.reuse, RZ, P3 ;  /* 0x000000ff4ed57208 */ /* 0x040fe20001800000 */
[----:B------:R-:W-:Y:S01]  /*2be0*/  @P1 FADD.FTZ R83, R83, R38 ;  /* 0x0000002653531221 */ /* 0x000fe20000010000 */
[----:B------:R-:W-:Y:S01]  /*2bf0*/  @P1 PRMT R38, RZ, 0x7610, R14 ;  /* 0x00007610ff261816 */ /* 0x000fe2000000000e */
[----:B------:R-:W-:Y:S01]  /*2c00*/  FFMA.FTZ R53, R53, R230, R229 ;  /* 0x000000e635357223 */ /* 0x000fe200000100e5 */
[----:B------:R-:W-:Y:S01]  /*2c10*/  @P0 FSEL R47, R85, RZ, P6 ;  /* 0x000000ff552f0208 */ /* 0x000fe20003000000 */
[----:B------:R-:W-:Y:S01]  /*2c20*/  FMUL.FTZ R189, R187, R40 ;  /* 0x00000028bbbd7220 */ /* 0x000fe20000410000 */
[----:B------:R-:W-:Y:S01]  /*2c30*/  @P0 FSEL R78, R78, RZ, P2 ;  /* 0x000000ff4e4e0208 */ /* 0x000fe20001000000 */
[----:B------:R-:W-:Y:S01]  /*2c40*/  FADD.FTZ R46, R46, -R45 ;  /* 0x8000002d2e2e7221 */ /* 0x000fe20000010000 */
[----:B------:R-:W-:Y:S01]  /*2c50*/  LOP3.LUT P6, RZ, R84, 0xff, RZ, 0xc0, !PT ;  /* 0x000000ff54ff7812 */ /* 0x000fe200078cc0ff */
[----:B------:R-:W-:Y:S01]  /*2c60*/  FADD.FTZ R48, R49, -R48 ;  /* 0x8000003031307221 */ /* 0x000fe20000010000 */
[----:B------:R-:W-:Y:S01]  /*2c70*/  @P1 PRMT R39, RZ, 0x5410, R15 ;  /* 0x00005410ff271816 */ /* 0x000fe2000000000f */
[----:B------:R-:W-:Y:S01]  /*2c80*/  FMUL.FTZ R44, R72, c[0x0][0x1e8] ;  /* 0x00007a00482c7a20 */ /* 0x000fe20000410000 */
[----:B------:R-:W-:Y:S01]  /*2c90*/  LOP3.LUT P2, RZ, R66, 0xff0000, RZ, 0xc0, !PT ;  /* 0x00ff000042ff7812 */ /* 0x000fe2000784c0ff */
[-C--:B------:R-:W-:Y:S01]  /*2ca0*/  FFMA.FTZ R51, R51, R230.reuse, R229 ;  /* 0x000000e633337223 */ /* 0x080fe200000100e5 */
[----:B------:R-:W-:Y:S01]  /*2cb0*/  FSEL R73, R85, RZ, P5 ;  /* 0x000000ff55497208 */ /* 0x000fe20002800000 */
[----:B------:R-:W-:Y:S01]  /*2cc0*/  FADD.FTZ R52, R52, -R53 ;  /* 0x8000003534347221 */ /* 0x000fe20000010000 */
[C---:B------:R-:W-:Y:S01]  /*2cd0*/  @P0 LOP3.LUT P3, RZ, R62.reuse, 0xff00, RZ, 0xc0, !PT ;  /* 0x0000ff003eff0812 */ /* 0x040fe2000786c0ff */
[----:B------:R-:W-:Y:S01]  /*2ce0*/  @P1 FADD.FTZ R189, R189, R38 ;  /* 0x00000026bdbd1221 */ /* 0x000fe20000010000 */
[----:B------:R-:W-:Y:S01]  /*2cf0*/  @P1 PRMT R38, RZ, 0x7610, R15 ;  /* 0x00007610ff261816 */ /* 0x000fe2000000000f */
[----:B------:R-:W-:Y:S01]  /*2d00*/  FFMA.FTZ R55, R55, R230, R229 ;  /* 0x000000e637377223 */ /* 0x000fe200000100e5 */
[----:B------:R-:W-:Y:S01]  /*2d10*/  @P0 LOP3.LUT P4, RZ, R62, 0xff0000, RZ, 0xc0, !PT ;  /* 0x00ff00003eff0812 */ /* 0x000fe2000788c0ff */
[C---:B------:R-:W-:Y:S01]  /*2d20*/  FMUL.FTZ R84, R187.reuse, R46 ;  /* 0x0000002ebb547220 */ /* 0x040fe20000410000 */
[----:B------:R-:W-:Y:S01]  /*2d30*/  FSEL R66, R44, RZ, P2 ;  /* 0x000000ff2c427208 */ /* 0x000fe20001000000 */
[----:B------:R-:W-:Y:S01]  /*2d40*/  FMUL.FTZ R85, R187, R48 ;  /* 0x00000030bb557220 */ /* 0x000fe20000410000 */
[----:B------:R-:W-:Y:S01]  /*2d50*/  LOP3.LUT P2, RZ, R67, 0xff00, RZ, 0xc0, !PT ;  /* 0x0000ff0043ff7812 */ /* 0x000fe2000784c0ff */
[----:B------:R-:W-:Y:S01]  /*2d60*/  FADD.FTZ R50, R50, -R51 ;  /* 0x8000003332327221 */ /* 0x000fe20000010000 */
[----:B------:R-:W-:Y:S01]  /*2d70*/  @P0 FSEL R43, R43, RZ, P3 ;  /* 0x000000ff2b2b0208 */ /* 0x000fe20001800000 */
[----:B------:R-:W-:Y:S01]  /*2d80*/  FMUL.FTZ R49, R187, R52 ;  /* 0x00000034bb317220 */ /* 0x000fe20000410000 */
[----:B------:R-:W-:Y:S01]  /*2d90*/  @P0 FSEL R44, R44, RZ, P4 ;  /* 0x000000ff2c2c0208 */ /* 0x000fe20002000000 */
[----:B------:R-:W-:Y:S01]  /*2da0*/  FADD.FTZ R54, R54, -R55 ;  /* 0x8000003736367221 */ /* 0x000fe20000010000 */
[C---:B------:R-:W-:Y:S01]  /*2db0*/  LOP3.LUT P3, RZ, R67.reuse, 0xff, RZ, 0xc0, !PT ;  /* 0x000000ff43ff7812 */ /* 0x040fe2000786c0ff */
[----:B------:R-:W-:Y:S01]  /*2dc0*/  @P1 FADD.FTZ R84, R84, R39 ;  /* 0x0000002754541221 */ /* 0x000fe20000010000 */
[----:B------:R-:W-:Y:S01]  /*2dd0*/  LOP3.LUT P4, RZ, R67, 0xff0000, RZ, 0xc0, !PT ;  /* 0x00ff000043ff7812 */ /* 0x000fe2000788c0ff */
[----:B------:R-:W-:Y:S01]  /*2de0*/  FMUL.FTZ R52, R189, c[0x0][0x1e8] ;  /* 0x00007a00bd347a20 */ /* 0x000fe20000410000 */
[----:B------:R-:W-:Y:S01]  /*2df0*/  LOP3.LUT P5, RZ, R67, 0xff000000, RZ, 0xc0, !PT ;  /* 0xff00000043ff7812 */ /* 0x000fe200078ac0ff */
[----:B------:R-:W-:Y:S01]  /*2e00*/  @P1 FADD.FTZ R85, R85, R38 ;  /* 0x0000002655551221 */ /* 0x000fe20000010000 */
[----:B------:R-:W-:Y:S01]  /*2e10*/  @P1 PRMT R39, RZ, 0x5410, R16 ;  /* 0x00005410ff271816 */ /* 0x000fe20000000010 */
[----:B------:R-:W-:Y:S01]  /*2e20*/  FMUL.FTZ R48, R187, R50 ;  /* 0x00000032bb307220 */ /* 0x000fe20000410000 */
[----:B------:R-:W-:Y:S01]  /*2e30*/  FSEL R67, R52, RZ, P2 ;  /* 0x000000ff34437208 */ /* 0x000fe20001000000 */
[----:B------:R-:W-:Y:S01]  /*2e40*/  FMUL.FTZ R51, R83, c[0x0][0x1e8] ;  /* 0x00007a0053337a20 */ /* 0x000fe20000410000 */
[----:B------:R-:W-:Y:S01]  /*2e50*/  @P0 LOP3.LUT P2, RZ, R63, 0xff0000, RZ, 0xc0, !PT ;  /* 0x00ff00003fff0812 */ /* 0x000fe2000784c0ff */
[----:B------:R-:W-:Y:S01]  /*2e60*/  FMUL.FTZ R50, R187, R54 ;  /* 0x00000036bb327220 */ /* 0x000fe20000410000 */
[----:B------:R-:W-:Y:S01]  /*2e70*/  @P1 PRMT R38, RZ, 0x5410, R17 ;  /* 0x00005410ff261816 */ /* 0x000fe20000000011 */
[----:B------:R-:W-:Y:S01]  /*2e80*/  FMUL.FTZ R53, R84, c[0x0][0x1e8] ;  /* 0x00007a0054357a20 */ /* 0x000fe20000410000 */
[----:B------:R-:W-:Y:S01]  /*2e90*/  FSEL R82, R51, RZ, P3 ;  /* 0x000000ff33527208 */ /* 0x000fe20001800000 */
[----:B------:R-:W-:Y:S01]  /*2ea0*/  FMUL.FTZ R54, R85, c[0x0][0x1e8] ;  /* 0x00007a0055367a20 */ /* 0x000fe20000410000 */
[----:B------:R-:W-:Y:S01]  /*2eb0*/  @P0 LOP3.LUT P3, RZ, R63, 0xff, RZ, 0xc0, !PT ;  /* 0x000000ff3fff0812 */ /* 0x000fe2000786c0ff */
[----:B------:R-:W-:Y:S01]  /*2ec0*/  @P1 FADD.FTZ R48, R48, R39 ;  /* 0x0000002730301221 */ /* 0x000fe20000010000 */
[----:B------:R-:W-:Y:S01]  /*2ed0*/  FSEL R191, R53, RZ, P4 ;  /* 0x000000ff35bf7208 */ /* 0x000fe20002000000 */
[----:B------:R-:W-:Y:S01]  /*2ee0*/  @P1 FADD.FTZ R49, R49, R38 ;  /* 0x0000002631311221 */ /* 0x000fe20000010000 */
[----:B------:R-:W-:Y:S01]  /*2ef0*/  @P0 FSEL R53, R53, RZ, P2 ;  /* 0x000000ff35350208 */ /* 0x000fe20001000000 */
[----:B------:R-:W-:Y:S01]  /*2f00*/  FMUL.FTZ R38, R48, c[0x0][0x1e8] ;  /* 0x00007a0030267a20 */ /* 0x000fe20000410000 */
[----:B------:R-:W-:Y:S01]  /*2f10*/  FSEL R190, R54, RZ, P5 ;  /* 0x000000ff36be7208 */ /* 0x000fe20002800000 */
[----:B------:R-:W-:Y:S01]  /*2f20*/  FMUL.FTZ R55, R187, R232 ;  /* 0x000000e8bb377220 */ /* 0x000fe20000410000 */
[----:B------:R-:W-:Y:S01]  /*2f30*/  LOP3.LUT P4, RZ, R70, 0xff00, RZ, 0xc0, !PT ;  /* 0x0000ff0046ff7812 */ /* 0x000fe2000788c0ff */
[-CC-:B------:R-:W-:Y:S01]  /*2f40*/  FFMA.FTZ R224, R224, R230.reuse, R229.reuse ;  /* 0x000000e6e0e07223 */ /* 0x180fe200000100e5 */
[----:B------:R-:W-:Y:S01]  /*2f50*/  LOP3.LUT P2, RZ, R70, 0xff0000, RZ, 0xc0, !PT ;  /* 0x00ff000046ff7812 */ /* 0x000fe2000784c0ff */
[-CC-:B------:R-:W-:Y:S01]  /*2f60*/  FFMA.FTZ R222, R222, R230.reuse, R229.reuse ;  /* 0x000000e6dede7223 */ /* 0x180fe200000100e5 */
[----:B------:R-:W-:Y:S01]  /*2f70*/  LOP3.LUT P5, RZ, R70, 0xff000000, RZ, 0xc0, !PT ;  /* 0xff00000046ff7812 */ /* 0x000fe200078ac0ff */
[----:B------:R-:W-:Y:S01]  /*2f80*/  IMAD R70, R175, c[0x0][0x168], RZ ;  /* 0x00005a00af467a24 */ /* 0x000fe200078e02ff */
[----:B------:R-:W-:Y:S01]  /*2f90*/  @P0 FSEL R51, R51, RZ, P3 ;  /* 0x000000ff33330208 */ /* 0x000fe20001800000 */
[----:B------:R-:W-:Y:S01]  /*2fa0*/  FADD.FTZ R224, R217, -R224 ;  /* 0x800000e0d9e07221 */ /* 0x000fe20000010000 */
[----:B------:R-:W-:Y:S01]  /*2fb0*/  @P1 PRMT R39, RZ, 0x5410, R18 ;  /* 0x00005410ff271816 */ /* 0x000fe20000000012 */
[----:B------:R-:W-:Y:S01]  /*2fc0*/  FFMA.FTZ R221, R221, R230, R229 ;  /* 0x000000e6dddd7223 */ /* 0x000fe200000100e5 */
[----:B------:R-:W-:Y:S01]  /*2fd0*/  @P0 LOP3.LUT P3, RZ, R63, 0xff00, RZ, 0xc0, !PT ;  /* 0x0000ff003fff0812 */ /* 0x000fe2000786c0ff */
[----:B------:R-:W-:Y:S01]  /*2fe0*/  FADD.FTZ R222, R215, -R222 ;  /* 0x800000ded7de7221 */ /* 0x000fe20000010000 */
[----:B------:R-:W-:Y:S01]  /*2ff0*/  SHF.R.S32.HI R231, RZ, 0x1f, R70 ;  /* 0x0000001fffe77819 */ /* 0x000fe20000011446 */
[----:B------:R-:W-:Y:S01]  /*3000*/  @P1 FADD.FTZ R50, R50, R39 ;  /* 0x0000002732321221 */ /* 0x000fe20000010000 */
[----:B------:R-:W-:Y:S01]  /*3010*/  @P0 FSEL R52, R52, RZ, P3 ;  /* 0x000000ff34340208 */ /* 0x000fe20001800000 */
[----:B------:R-:W-:Y:S01]  /*3020*/  FMUL.FTZ R39, R49, c[0x0][0x1e8] ;  /* 0x00007a0031277a20 */ /* 0x000fe20000410000 */
[----:B------:R-:W-:Y:S01]  /*3030*/  @P0 LOP3.LUT P3, RZ, R63, 0xff000000, RZ, 0xc0, !PT ;  /* 0xff0000003fff0812 */ /* 0x000fe2000786c0ff */
[----:B------:R-:W-:Y:S01]  /*3040*/  FMUL.FTZ R40, R50, c[0x0][0x1e8] ;  /* 0x00007a0032287a20 */ /* 0x000fe20000410000 */
[----:B------:R-:W-:Y:S01]  /*3050*/  LEA.HI R231, R231, R70, RZ, 0x3 ;  /* 0x00000046e7e77211 */ /* 0x000fe200078f18ff */
[----:B------:R-:W-:Y:S01]  /*3060*/  FADD.FTZ R218, R218, -R221 ;  /* 0x800000dddada7221 */ /* 0x000fe20000010000 */
[----:B------:R-:W-:Y:S01]  /*3070*/  @P1 PRMT R70, RZ, 0x5410, R19 ;  /* 0x00005410ff461816 */ /* 0x000fe20000000013 */
[----:B------:R-:W-:Y:S01]  /*3080*/  FMUL.FTZ R215, R187, R224 ;  /* 0x000000e0bbd77220 */ /* 0x000fe20000410000 */
[----:B------:R-:W-:-:S02]  /*3090*/  @P0 FSEL R54, R54, RZ, P3 ;  /* 0x000000ff36360208 */ /* 0x000fc40001800000 */
[----:B------:R-:W-:Y:S01]  /*30a0*/  LOP3.LUT P3, RZ, R71, 0xff, RZ, 0xc0, !PT ;  /* 0x000000ff47ff7812 */ /* 0x000fe2000786c0ff */
[----:B------:R-:W-:Y:S01]  /*30b0*/  @P1 FADD.FTZ R55, R55, R70 ;  /* 0x0000004637371221 */ /* 0x000fe20000010000 */
[----:B------:R-:W-:Y:S02]  /*30c0*/  FSEL R41, R38, RZ, P6 ;  /* 0x000000ff26297208 */ /* 0x000fe40003000000 */
[----:B------:R-:W-:Y:S02]  /*30d0*/  FSEL R45, R39, RZ, P2 ;  /* 0x000000ff272d7208 */ /* 0x000fe40001000000 */
[----:B------:R-:W-:Y:S02]  /*30e0*/  FSEL R46, R40, RZ, P3 ;  /* 0x000000ff282e7208 */ /* 0x000fe40001800000 */
[C---:B------:R-:W-:Y:S02]  /*30f0*/  LOP3.LUT P6, RZ, R71.reuse, 0xff00, RZ, 0xc0, !PT ;  /* 0x0000ff0047ff7812 */ /* 0x040fe400078cc0ff */
[----:B------:R-:W-:-:S02]  /*3100*/  LOP3.LUT P2, RZ, R71, 0xff0000, RZ, 0xc0, !PT ;  /* 0x00ff000047ff7812 */ /* 0x000fc4000784c0ff */
[----:B------:R-:W-:Y:S01]  /*3110*/  LOP3.LUT P3, RZ, R71, 0xff000000, RZ, 0xc0, !PT ;  /* 0xff00000047ff7812 */ /* 0x000fe2000786c0ff */
[----:B------:R-:W-:Y:S01]  /*3120*/  FFMA.FTZ R71, R56, R230, R229 ;  /* 0x000000e638477223 */ /* 0x000fe200000100e5 */
[----:B------:R-:W-:Y:S01]  /*3130*/  @P1 PRMT R221, RZ, 0x7610, R17 ;  /* 0x00007610ffdd1816 */ /* 0x000fe20000000011 */
[----:B------:R-:W-:Y:S01]  /*3140*/  FMUL.FTZ R56, R55, c[0x0][0x1e8] ;  /* 0x00007a0037387a20 */ /* 0x000fe20000410000 */
[----:B------:R-:W-:Y:S01]  /*3150*/  @P0 F2FP.BF16.PACK_AB R192, RZ, R192 ;  /* 0x000000c0ffc0023e */ /* 0x000fe200000010ff */
[----:B------:R-:W-:Y:S01]  /*3160*/  FADD.FTZ R216, R216, -R71 ;  /* 0x80000047d8d87221 */ /* 0x000fe20000010000 */
[----:B------:R-:W-:Y:S01]  /*3170*/  @P0 F2FP.BF16.PACK_AB R194, RZ, R194 ;  /* 0x000000c2ffc2023e */ /* 0x000fe200000010ff */
[C---:B------:R-:W-:Y:S01]  /*3180*/  FMUL.FTZ R71, R187.reuse, R222 ;  /* 0x000000debb477220 */ /* 0x040fe20000410000 */
[----:B------:R-:W-:Y:S01]  /*3190*/  FSEL R217, R56, RZ, P2 ;  /* 0x000000ff38d97208 */ /* 0x000fe20001000000 */
[C---:B------:R-:W-:Y:S01]  /*31a0*/  FMUL.FTZ R216, R187.reuse, R216 ;  /* 0x000000d8bbd87220 */ /* 0x040fe20000410000 */
[----:B------:R-:W-:Y:S01]  /*31b0*/  ISETP.NE.U32.AND P2, PT, RZ, c[0x0][0x258], PT ;  /* 0x00009600ff007a0c */ /* 0x000fe20003f45070 */
[----:B------:R-:W-:Y:S01]  /*31c0*/  FMUL.FTZ R187, R187, R218 ;  /* 0x000000dabbbb7220 */ /* 0x000fe20000410000 */
[----:B------:R-:W-:Y:S01]  /*31d0*/  @P1 PRMT R218, RZ, 0x7610, R19 ;  /* 0x00007610ffda1816 */ /* 0x000fe20000000013 */
[----:B------:R-:W-:Y:S01]  /*31e0*/  @P1 FADD.FTZ R216, R216, R221 ;  /* 0x000000ddd8d81221 */ /* 0x000fe20000010000 */
[----:B------:R-:W-:-:S02]  /*31f0*/  ISETP.NE.AND.EX P2, PT, RZ, c[0x0][0x25c], PT, P2 ;  /* 0x00009700ff007a0c */ /* 0x000fc40003f45320 */
[----:B------:R-:W-:Y:S01]  /*3200*/  @P0 F2FP.BF16.PACK_AB R198, RZ, R198 ;  /* 0x000000c6ffc6023e */ /* 0x000fe200000010ff */
[----:B------:R-:W-:Y:S01]  /*3210*/  @P1 FADD.FTZ R187, R187, R218 ;  /* 0x000000dabbbb1221 */ /* 0x000fe20000010000 */
[----:B------:R-:W-:Y:S02]  /*3220*/  @P0 F2FP.BF16.PACK_AB R205, RZ, R205 ;  /* 0x000000cdffcd023e */ /* 0x000fe400000010ff */
[----:B------:R-:W-:Y:S02]  /*3230*/  @P0 F2FP.BF16.PACK_AB R193, RZ, R193 ;  /* 0x000000c1ffc1023e */ /* 0x000fe400000010ff */
[----:B------:R-:W-:Y:S02]  /*3240*/  @P0 F2FP.BF16.PACK_AB R197, RZ, R197 ;  /* 0x000000c5ffc5023e */ /* 0x000fe400000010ff */
[----:B------:R-:W-:Y:S02]  /*3250*/  @P0 F2FP.BF16.PACK_AB R204, RZ, R204 ;  /* 0x000000ccffcc023e */ /* 0x000fe400000010ff */
[----:B------:R-:W-:-:S02]  /*3260*/  @P0 F2FP.BF16.PACK_AB R206, RZ, R206 ;  /* 0x000000ceffce023e */ /* 0x000fc400000010ff */
[----:B------:R-:W-:Y:S02]  /*3270*/  @P2 F2FP.BF16.PACK_AB R214, RZ, R214 ;  /* 0x000000d6ffd6223e */ /* 0x000fe400000010ff */
[----:B------:R-:W-:Y:S02]  /*3280*/  @P2 F2FP.BF16.PACK_AB R30, RZ, R30 ;  /* 0x0000001eff1e223e */ /* 0x000fe400000010ff */
[----:B------:R-:W-:Y:S02]  /*3290*/  @P2 F2FP.BF16.PACK_AB R34, RZ, R34 ;  /* 0x00000022ff22223e */ /* 0x000fe400000010ff */
[----:B------:R-:W-:Y:S02]  /*32a0*/  @P2 F2FP.BF16.PACK_AB R225, RZ, R225 ;  /* 0x000000e1ffe1223e */ /* 0x000fe400000010ff */
[----:B------:R-:W-:Y:S01]  /*32b0*/  @P2 PRMT R22, R214, 0x7610, R22 ;  /* 0x00007610d6162816 */ /* 0x000fe20000000016 */
[----:B------:R-:W-:Y:S01]  /*32c0*/  IMAD.MOV.U32 R214, RZ, RZ, 0x10 ;  /* 0x00000010ffd67424 */ /* 0x000fe200078e00ff */
[----:B------:R-:W-:-:S02]  /*32d0*/  @P2 F2FP.BF16.PACK_AB R218, RZ, R31 ;  /* 0x0000001fffda223e */ /* 0x000fc400000010ff */
[----:B------:R-:W-:Y:S01]  /*32e0*/  @P2 F2FP.BF16.PACK_AB R221, RZ, R35 ;  /* 0x00000023ffdd223e */ /* 0x000fe200000010ff */
[----:B------:R-:W-:Y:S01]  /*32f0*/  @P2 IMAD.WIDE.U32 R32, R186, R214, c[0x0][0x258] ;  /* 0x00009600ba202625 */ /* 0x000fe200078e00d6 */
[----:B------:R-:W-:Y:S02]  /*3300*/  @P2 F2FP.BF16.PACK_AB R223, RZ, R223 ;  /* 0x000000dfffdf223e */ /* 0x000fe400000010ff */
[----:B------:R-:W-:Y:S02]  /*3310*/  @P2 F2FP.BF16.PACK_AB R226, RZ, R226 ;  /* 0x000000e2ffe2223e */ /* 0x000fe400000010ff */
[----:B------:R-:W-:Y:S02]  /*3320*/  @P2 PRMT R20, R30, 0x7610, R20 ;  /* 0x000076101e142816 */ /* 0x000fe40000000014 */
[----:B------:R-:W-:Y:S01]  /*3330*/  @P2 PRMT R21, R34, 0x7610, R21 ;  /* 0x0000761022152816 */ /* 0x000fe20000000015 */
[----:B------:R-:W-:Y:S01]  /*3340*/  IMAD.WIDE.U32 R34, R186, R214, c[0x0][0x248] ;  /* 0x00009200ba227625 */ /* 0x000fe200078e00d6 */
[----:B------:R-:W-:-:S02]  /*3350*/  @P2 PRMT R23, R225, 0x7610, R23 ;  /* 0x00007610e1172816 */ /* 0x000fc40000000017 */
[----:B------:R-:W-:Y:S02]  /*3360*/  @P2 PRMT R20, R20, 0x5410, R218 ;  /* 0x0000541014142816 */ /* 0x000fe400000000da */
[----:B------:R-:W-:Y:S02]  /*3370*/  @P2 PRMT R21, R21, 0x5410, R221 ;  /* 0x0000541015152816 */ /* 0x000fe400000000dd */
[----:B------:R-:W-:Y:S02]  /*3380*/  @P2 PRMT R22, R22, 0x5410, R223 ;  /* 0x0000541016162816 */ /* 0x000fe400000000df */
[----:B------:R-:W-:Y:S02]  /*3390*/  @P2 PRMT R23, R23, 0x5410, R226 ;  /* 0x0000541017172816 */ /* 0x000fe400000000e2 */
[----:B------:R-:W-:Y:S02]  /*33a0*/  F2FP.BF16.PACK_AB R31, R228, R227 ;  /* 0x000000e3e41f723e */ /* 0x000fe400000010ff */
[----:B------:R-:W-:Y:S01]  /*33b0*/  F2FP.BF16.PACK_AB R30, R220, R219 ;  /* 0x000000dbdc1e723e */ /* 0x000fe200000010ff */
[----:B------:R0:W-:Y:S01]  /*33c0*/  @P2 STG.E.128 [R32.64], R20 ;  /* 0x0000001420002986 */ /* 0x0001e2000c101d04 */
[----:B------:R-:W-:-:S02]  /*33d0*/  @P2 F2FP.BF16.PACK_AB R199, RZ, R199 ;  /* 0x000000c7ffc7223e */ /* 0x000fc400000010ff */
[----:B------:R-:W-:Y:S01]  /*33e0*/  @P2 F2FP.BF16.PACK_AB R201, RZ, R201 ;  /* 0x000000c9ffc9223e */ /* 0x000fe200000010ff */
[----:B------:R1:W-:Y:S01]  /*33f0*/  STG.E.128 [R34.64], R28 ;  /* 0x0000001c22007986 */ /* 0x0003e2000c101d04 */
[----:B------:R-:W-:Y:S02]  /*3400*/  @P2 F2FP.BF16.PACK_AB R203, RZ, R203 ;  /* 0x000000cbffcb223e */ /* 0x000fe400000010ff */
[----:B------:R-:W-:Y:S02]  /*3410*/  @P2 F2FP.BF16.PACK_AB R210, RZ, R210 ;  /* 0x000000d2ffd2223e */ /* 0x000fe400000010ff */
[----:B------:R-:W-:Y:S02]  /*3420*/  @P0 PRMT R24, R192, 0x7610, R24 ;  /* 0x00007610c0180816 */ /* 0x000fe40000000018 */
[----:B------:R-:W-:Y:S02]  /*3430*/  @P0 PRMT R25, R194, 0x7610, R25 ;  /* 0x00007610c2190816 */ /* 0x000fe40000000019 */
[----:B------:R-:W-:-:S02]  /*3440*/  @P0 PRMT R26, R198, 0x7610, R26 ;  /* 0x00007610c61a0816 */ /* 0x000fc4000000001a */
[----:B------:R-:W-:Y:S02]  /*3450*/  @P0 PRMT R27, R205, 0x7610, R27 ;  /* 0x00007610cd1b0816 */ /* 0x000fe4000000001b */
[----:B------:R-:W-:Y:S01]  /*3460*/  @P1 PRMT R70, RZ, 0x7610, R16 ;  /* 0x00007610ff461816 */ /* 0x000fe20000000010 */
[----:B0-----:R-:W-:Y:S01]  /*3470*/  @P2 IMAD.WIDE.U32 R32, R185, R214, c[0x0][0x258] ;  /* 0x00009600b9202625 */ /* 0x001fe200078e00d6 */
[----:B------:R-:W-:Y:S02]  /*3480*/  @P2 F2FP.BF16.PACK_AB R200, RZ, R200 ;  /* 0x000000c8ffc8223e */ /* 0x000fe400000010ff */
[----:B------:R-:W-:Y:S01]  /*3490*/  @P2 F2FP.BF16.PACK_AB R202, RZ, R202 ;  /* 0x000000caffca223e */ /* 0x000fe200000010ff */
[----:B------:R-:W-:Y:S01]  /*34a0*/  @P1 FADD.FTZ R71, R71, R70 ;  /* 0x0000004647471221 */ /* 0x000fe20000010000 */
[----:B------:R-:W-:Y:S01]  /*34b0*/  @P2 F2FP.BF16.PACK_AB R209, RZ, R209 ;  /* 0x000000d1ffd1223e */ /* 0x000fe200000010ff */
[----:B-1----:R-:W-:Y:S01]  /*34c0*/  IMAD.WIDE.U32 R34, R185, R214, c[0x0][0x248] ;  /* 0x00009200b9227625 */ /* 0x002fe200078e00d6 */
[----:B------:R-:W-:-:S02]  /*34d0*/  @P2 F2FP.BF16.PACK_AB R211, RZ, R211 ;  /* 0x000000d3ffd3223e */ /* 0x000fc400000010ff */
[----:B------:R-:W-:Y:S01]  /*34e0*/  F2FP.BF16.PACK_AB R28, R37, R36 ;  /* 0x00000024251c723e */ /* 0x000fe200000010ff */
[----:B------:R-:W-:Y:S01]  /*34f0*/  @P0 IMAD.WIDE.U32 R36, R186, R214, c[0x0][0x250] ;  /* 0x00009400ba240625 */ /* 0x000fe200078e00d6 */
[----:B------:R-:W-:Y:S02]  /*3500*/  @P2 PRMT R20, R199, 0x7610, R20 ;  /* 0x00007610c7142816 */ /* 0x000fe40000000014 */
[----:B------:R-:W-:Y:S02]  /*3510*/  @P2 PRMT R21, R201, 0x7610, R21 ;  /* 0x00007610c9152816 */ /* 0x000fe40000000015 */
[----:B------:R-:W-:Y:S02]  /*3520*/  @P2 PRMT R22, R203, 0x7610, R22 ;  /* 0x00007610cb162816 */ /* 0x000fe40000000016 */
[----:B------:R-:W-:Y:S02]  /*3530*/  @P2 PRMT R23, R210, 0x7610, R23 ;  /* 0x00007610d2172816 */ /* 0x000fe40000000017 */
[----:B------:R-:W-:-:S02]  /*3540*/  @P0 PRMT R24, R24, 0x5410, R193 ;  /* 0x0000541018180816 */ /* 0x000fc400000000c1 */
[----:B------:R-:W-:Y:S02]  /*3550*/  @P0 PRMT R25, R25, 0x5410, R197 ;  /* 0x0000541019190816 */ /* 0x000fe400000000c5 */
[----:B------:R-:W-:Y:S02]  /*3560*/  @P0 PRMT R26, R26, 0x5410, R204 ;  /* 0x000054101a1a0816 */ /* 0x000fe400000000cc */
[----:B------:R-:W-:Y:S02]  /*3570*/  @P0 PRMT R27, R27, 0x5410, R206 ;  /* 0x000054101b1b0816 */ /* 0x000fe400000000ce */
[----:B------:R-:W-:Y:S02]  /*3580*/  @P0 F2FP.BF16.PACK_AB R59, RZ, R59 ;  /* 0x0000003bff3b023e */ /* 0x000fe400000010ff */
[----:B------:R-:W-:Y:S01]  /*3590*/  @P0 F2FP.BF16.PACK_AB R69, RZ, R69 ;  /* 0x00000045ff45023e */ /* 0x000fe200000010ff */
[----:B------:R0:W-:Y:S01]  /*35a0*/  @P0 STG.E.128 [R36.64], R24 ;  /* 0x0000001824000986 */ /* 0x0001e2000c101d04 */
[----:B------:R-:W-:-:S02]  /*35b0*/  @P0 F2FP.BF16.PACK_AB R77, RZ, R77 ;  /* 0x0000004dff4d023e */ /* 0x000fc400000010ff */
[----:B------:R-:W-:Y:S02]  /*35c0*/  @P0 F2FP.BF16.PACK_AB R76, RZ, R76 ;  /* 0x0000004cff4c023e */ /* 0x000fe400000010ff */
[----:B------:R-:W-:Y:S02]  /*35d0*/  @P2 PRMT R20, R20, 0x5410, R200 ;  /* 0x0000541014142816 */ /* 0x000fe400000000c8 */
[----:B------:R-:W-:Y:S02]  /*35e0*/  @P2 PRMT R21, R21, 0x5410, R202 ;  /* 0x0000541015152816 */ /* 0x000fe400000000ca */
[----:B------:R-:W-:Y:S02]  /*35f0*/  @P2 PRMT R22, R22, 0x5410, R209 ;  /* 0x0000541016162816 */ /* 0x000fe400000000d1 */
[----:B------:R-:W-:Y:S02]  /*3600*/  @P2 PRMT R23, R23, 0x5410, R211 ;  /* 0x0000541017172816 */ /* 0x000fe400000000d3 */
[----:B------:R-:W-:-:S02]  /*3610*/  @P1 PRMT R70, RZ, 0x7610, R18 ;  /* 0x00007610ff461816 */ /* 0x000fc40000000012 */
[----:B------:R-:W-:Y:S01]  /*3620*/  @P2 F2FP.BF16.PACK_AB R81, RZ, R81 ;  /* 0x00000051ff51223e */ /* 0x000fe200000010ff */
[----:B------:R1:W-:Y:S01]  /*3630*/  @P2 STG.E.128 [R32.64], R20 ;  /* 0x0000001420002986 */ /* 0x0003e2000c101d04 */
[----:B------:R-:W-:Y:S01]  /*3640*/  @P2 F2FP.BF16.PACK_AB R72, RZ, R72 ;  /* 0x00000048ff48223e */ /* 0x000fe200000010ff */
[----:B------:R-:W-:Y:S01]  /*3650*/  @P1 FADD.FTZ R215, R215, R70 ;  /* 0x00000046d7d71221 */ /* 0x000fe20000010000 */
[----:B------:R-:W-:Y:S01]  /*3660*/  @P2 F2FP.BF16.PACK_AB R83, RZ, R83 ;  /* 0x00000053ff53223e */ /* 0x000fe200000010ff */
[----:B0-----:R-:W-:Y:S01]  /*3670*/  @P0 IMAD.WIDE.U32 R36, R185, R214, c[0x0][0x250] ;  /* 0x00009400b9240625 */ /* 0x001fe200078e00d6 */
[----:B------:R-:W-:Y:S02]  /*3680*/  @P2 F2FP.BF16.PACK_AB R84, RZ, R84 ;  /* 0x00000054ff54223e */ /* 0x000fe400000010ff */
[----:B------:R-:W-:Y:S02]  /*3690*/  @P0 F2FP.BF16.PACK_AB R68, RZ, R68 ;  /* 0x00000044ff44023e */ /* 0x000fe400000010ff */
[----:B------:R-:W-:-:S02]  /*36a0*/  @P0 F2FP.BF16.PACK_AB R80, RZ, R80 ;  /* 0x00000050ff50023e */ /* 0x000fc400000010ff */
[----:B------:R-:W-:Y:S02]  /*36b0*/  @P0 F2FP.BF16.PACK_AB R79, RZ, R79 ;  /* 0x0000004fff4f023e */ /* 0x000fe400000010ff */
[----:B------:R-:W-:Y:S02]  /*36c0*/  @P0 F2FP.BF16.PACK_AB R78, RZ, R78 ;  /* 0x0000004eff4e023e */ /* 0x000fe400000010ff */
[----:B------:R-:W-:Y:S02]  /*36d0*/  @P0 PRMT R24, R59, 0x7610, R24 ;  /* 0x000076103b180816 */ /* 0x000fe40000000018 */
[----:B------:R-:W-:Y:S01]  /*36e0*/  @P0 PRMT R25, R69, 0x7610, R25 ;  /* 0x0000761045190816 */ /* 0x000fe20000000019 */
[----:B-1----:R-:W-:Y:S01]  /*36f0*/  @P2 IMAD.WIDE.U32 R32, R183, R214, c[0x0][0x258] ;  /* 0x00009600b7202625 */ /* 0x002fe200078e00d6 */
[----:B------:R-:W-:Y:S02]  /*3700*/  @P0 PRMT R26, R77, 0x7610, R26 ;  /* 0x000076104d1a0816 */ /* 0x000fe4000000001a */
[----:B------:R-:W-:-:S02]  /*3710*/  @P0 PRMT R27, R76, 0x7610, R27 ;  /* 0x000076104c1b0816 */ /* 0x000fc4000000001b */
[----:B------:R-:W-:Y:S02]  /*3720*/  F2FP.BF16.PACK_AB R31, R213, R212 ;  /* 0x000000d4d51f723e */ /* 0x000fe400000010ff */
[----:B------:R-:W-:Y:S02]  /*3730*/  F2FP.BF16.PACK_AB R30, R208, R207 ;  /* 0x000000cfd01e723e */ /* 0x000fe400000010ff */
[----:B------:R-:W-:Y:S02]  /*3740*/  F2FP.BF16.PACK_AB R29, R196, R195 ;  /* 0x000000c3c41d723e */ /* 0x000fe400000010ff */
[----:B------:R-:W-:Y:S02]  /*3750*/  @P2 F2FP.BF16.PACK_AB R74, RZ, R74 ;  /* 0x0000004aff4a223e */ /* 0x000fe400000010ff */
[----:B------:R-:W-:Y:S01]  /*3760*/  @P2 F2FP.BF16.PACK_AB R75, RZ, R75 ;  /* 0x0000004bff4b223e */ /* 0x000fe200000010ff */
[----:B------:R0:W-:Y:S01]  /*3770*/  STG.E.128 [R34.64], R28 ;  /* 0x0000001c22007986 */ /* 0x0001e2000c101d04 */
[----:B------:R-:W-:-:S02]  /*3780*/  @P2 F2FP.BF16.PACK_AB R189, RZ, R189 ;  /* 0x000000bdffbd223e */ /* 0x000fc400000010ff */
[----:B------:R-:W-:Y:S02]  /*3790*/  @P2 F2FP.BF16.PACK_AB R85, RZ, R85 ;  /* 0x00000055ff55223e */ /* 0x000fe400000010ff */
[----:B------:R-:W-:Y:S02]  /*37a0*/  @P2 PRMT R20, R81, 0x7610, R20 ;  /* 0x0000761051142816 */ /* 0x000fe40000000014 */
[----:B------:R-:W-:Y:S02]  /*37b0*/  @P2 PRMT R21, R72, 0x7610, R21 ;  /* 0x0000761048152816 */ /* 0x000fe40000000015 */
[----:B------:R-:W-:Y:S02]  /*37c0*/  @P2 PRMT R22, R83, 0x7610, R22 ;  /* 0x0000761053162816 */ /* 0x000fe40000000016 */
[----:B------:R-:W-:Y:S02]  /*37d0*/  @P2 PRMT R23, R84, 0x7610, R23 ;  /* 0x0000761054172816 */ /* 0x000fe40000000017 */
[----:B------:R-:W-:-:S02]  /*37e0*/  @P0 PRMT R24, R24, 0x5410, R68 ;  /* 0x0000541018180816 */ /* 0x000fc40000000044 */
[----:B------:R-:W-:Y:S02]  /*37f0*/  @P0 PRMT R25, R25, 0x5410, R80 ;  /* 0x0000541019190816 */ /* 0x000fe40000000050 */
[----:B------:R-:W-:Y:S01]  /*3800*/  @P0 PRMT R26, R26, 0x5410, R79 ;  /* 0x000054101a1a0816 */ /* 0x000fe2000000004f */
[----:B0-----:R-:W-:Y:S01]  /*3810*/  IMAD.WIDE.U32 R34, R183, R214, c[0x0][0x248] ;  /* 0x00009200b7227625 */ /* 0x001fe200078e00d6 */
[----:B------:R-:W-:Y:S02]  /*3820*/  @P0 PRMT R27, R27, 0x5410, R78 ;  /* 0x000054101b1b0816 */ /* 0x000fe4000000004e */
[----:B------:R-:W-:Y:S02]  /*3830*/  F2FP.BF16.PACK_AB R28, R58, R57 ;  /* 0x000000393a1c723e */ /* 0x000fe400000010ff */
[----:B------:R-:W-:Y:S01]  /*3840*/  @P2 PRMT R20, R20, 0x5410, R74 ;  /* 0x0000541014142816 */ /* 0x000fe2000000004a */
[----:B------:R0:W-:Y:S01]  /*3850*/  @P0 STG.E.128 [R36.64], R24 ;  /* 0x0000001824000986 */ /* 0x0001e2000c101d04 */
[----:B------:R-:W-:-:S02]  /*3860*/  @P2 PRMT R21, R21, 0x5410, R75 ;  /* 0x0000541015152816 */ /* 0x000fc4000000004b */
[----:B------:R-:W-:Y:S02]  /*3870*/  @P2 PRMT R22, R22, 0x5410, R189 ;  /* 0x0000541016162816 */ /* 0x000fe400000000bd */
[----:B------:R-:W-:Y:S02]  /*3880*/  @P2 PRMT R23, R23, 0x5410, R85 ;  /* 0x0000541017172816 */ /* 0x000fe40000000055 */
[----:B------:R-:W-:Y:S02]  /*3890*/  F2FP.BF16.PACK_AB R31, R190, R191 ;  /* 0x000000bfbe1f723e */ /* 0x000fe400000010ff */
[----:B------:R-:W-:Y:S01]  /*38a0*/  F2FP.BF16.PACK_AB R30, R67, R82 ;  /* 0x00000052431e723e */ /* 0x000fe200000010ff */
[----:B------:R-:W-:Y:S01]  /*38b0*/  @P2 STG.E.128 [R32.64], R20 ;  /* 0x0000001420002986 */ /* 0x000fe2000c101d04 */
[----:B------:R-:W-:Y:S02]  /*38c0*/  F2FP.BF16.PACK_AB R29, R73, R66 ;  /* 0x00000042491d723e */ /* 0x000fe400000010ff */
[----:B------:R-:W-:Y:S01]  /*38d0*/  @P2 F2FP.BF16.PACK_AB R58, RZ, R187 ;  /* 0x000000bbff3a223e */ /* 0x000fe200000010ff */
[----:B------:R-:W-:Y:S01]  /*38e0*/  FMUL.FTZ R187, R187, c[0x0][0x1e8] ;  /* 0x00007a00bbbb7a20 */ /* 0x000fe20000410000 */
[----:B------:R-:W-:Y:S01]  /*38f0*/  @P2 F2FP.BF16.PACK_AB R57, RZ, R215 ;  /* 0x000000d7ff39223e */ /* 0x000fe200000010ff */
[----:B------:R-:W-:Y:S01]  /*3900*/  FMUL.FTZ R215, R215, c[0x0][0x1e8] ;  /* 0x00007a00d7d77a20 */ /* 0x000fe20000410000 */
[----:B------:R1:W-:Y:S01]  /*3910*/  STG.E.128 [R34.64], R28 ;  /* 0x0000001c22007986 */ /* 0x0003e2000c101d04 */
[----:B0-----:R-:W-:Y:S01]  /*3920*/  @P2 F2FP.BF16.PACK_AB R36, RZ, R216 ;  /* 0x000000d8ff24223e */ /* 0x001fe200000010ff */
[----:B------:R-:W-:Y:S01]  /*3930*/  FMUL.FTZ R216, R216, c[0x0][0x1e8] ;  /* 0x00007a00d8d87a20 */ /* 0x000fe20000410000 */
[----:B------:R-:W-:-:S02]  /*3940*/  @P2 F2FP.BF16.PACK_AB R48, RZ, R48 ;  /* 0x00000030ff30223e */ /* 0x000fc400000010ff */
[----:B------:R-:W-:Y:S02]  /*3950*/  @P0 F2FP.BF16.PACK_AB R42, RZ, R42 ;  /* 0x0000002aff2a023e */ /* 0x000fe400000010ff */
[----:B------:R-:W-:Y:S02]  /*3960*/  @P0 F2FP.BF16.PACK_AB R44, RZ, R44 ;  /* 0x0000002cff2c023e */ /* 0x000fe400000010ff */
[----:B------:R-:W-:Y:S02]  /*3970*/  @P0 F2FP.BF16.PACK_AB R51, RZ, R51 ;  /* 0x00000033ff33023e */ /* 0x000fe400000010ff */
[----:B------:R-:W-:Y:S02]  /*3980*/  @P0 F2FP.BF16.PACK_AB R53, RZ, R53 ;  /* 0x00000035ff35023e */ /* 0x000fe400000010ff */
[----:B------:R-:W-:Y:S02]  /*3990*/  @P2 F2FP.BF16.PACK_AB R49, RZ, R49 ;  /* 0x00000031ff31223e */ /* 0x000fe400000010ff */
[----:B------:R-:W-:-:S02]  /*39a0*/  @P2 F2FP.BF16.PACK_AB R50, RZ, R50 ;  /* 0x00000032ff32223e */ /* 0x000fc400000010ff */
[----:B------:R-:W-:Y:S02]  /*39b0*/  @P2 F2FP.BF16.PACK_AB R55, RZ, R55 ;  /* 0x00000037ff37223e */ /* 0x000fe400000010ff */
[----:B-1----:R-:W-:Y:S02]  /*39c0*/  FSEL R30, R187, RZ, P3 ;  /* 0x000000ffbb1e7208 */ /* 0x002fe40001800000 */
[----:B------:R-:W-:Y:S02]  /*39d0*/  FSEL R29, R215, RZ, P6 ;  /* 0x000000ffd71d7208 */ /* 0x000fe40003000000 */
[----:B------:R-:W-:Y:S02]  /*39e0*/  FSEL R32, R216, RZ, P5 ;  /* 0x000000ffd8207208 */ /* 0x000fe40002800000 */
[----:B------:R-:W-:Y:S02]  /*39f0*/  @P0 MOV R70, R64 ;  /* 0x0000004000460202 */ /* 0x000fe40000000f00 */
[----:B------:R-:W-:Y:S01]  /*3a00*/  @P2 F2FP.BF16.PACK_AB R35, RZ, R71 ;  /* 0x00000047ff23223e */ /* 0x000fe200000010ff */
[----:B------:R-:W-:Y:S01]  /*3a10*/  FMUL.FTZ R71, R71, c[0x0][0x1e8] ;  /* 0x00007a0047477a20 */ /* 0x000fe20000410000 */
        /* <DEDUP_REMOVED lines=9> */
[----:B------:R-:W-:Y:S02]  /*3ab0*/  LOP3.LUT R222, R141, 0x1f, RZ, 0xc0, !PT ;  /* 0x0000001f8dde7812 */ /* 0x000fe400078ec0ff */
[----:B------:R-:W-:Y:S02]  /*3ac0*/  F2FP.BF16.PACK_AB R31, R30, R217 ;  /* 0x000000d91e1f723e */ /* 0x000fe400000010ff */
[----:B------:R-:W-:Y:S02]  /*3ad0*/  @P2 PRMT R21, R49, 0x7610, R21 ;  /* 0x0000761031152816 */ /* 0x000fe40000000015 */
[----:B------:R-:W-:-:S02]  /*3ae0*/  @P2 PRMT R22, R50, 0x7610, R22 ;  /* 0x0000761032162816 */ /* 0x000fc40000000016 */
[----:B------:R-:W-:Y:S02]  /*3af0*/  @P2 PRMT R23, R55, 0x7610, R23 ;  /* 0x0000761037172816 */ /* 0x000fe40000000017 */
[----:B------:R-:W-:Y:S02]  /*3b00*/  F2FP.BF16.PACK_AB R30, R29, R46 ;  /* 0x0000002e1d1e723e */ /* 0x000fe400000010ff */
[----:B------:R-:W-:Y:S01]  /*3b10*/  F2FP.BF16.PACK_AB R29, R32, R45 ;  /* 0x0000002d201d723e */ /* 0x000fe200000010ff */
[----:B------:R-:W-:Y:S01]  /*3b20*/  @P0 IMAD.WIDE.U32 R32, R183, R214, c[0x0][0x250] ;  /* 0x00009400b7200625 */ /* 0x000fe200078e00d6 */
[----:B------:R-:W-:Y:S02]  /*3b30*/  @P0 LOP3.LUT P1, RZ, R70, 0xff, RZ, 0xc0, !PT ;  /* 0x000000ff46ff0812 */ /* 0x000fe4000782c0ff */
[----:B------:R-:W-:Y:S02]  /*3b40*/  @P0 PRMT R24, R24, 0x5410, R43 ;  /* 0x0000541018180816 */ /* 0x000fe4000000002b */
[----:B------:R-:W-:-:S02]  /*3b50*/  @P0 PRMT R25, R25, 0x5410, R47 ;  /* 0x0000541019190816 */ /* 0x000fc4000000002f */
[----:B------:R-:W-:Y:S02]  /*3b60*/  @P0 PRMT R26, R26, 0x5410, R52 ;  /* 0x000054101a1a0816 */ /* 0x000fe40000000034 */
[----:B------:R-:W-:Y:S02]  /*3b70*/  @P0 PRMT R27, R27, 0x5410, R54 ;  /* 0x000054101b1b0816 */ /* 0x000fe40000000036 */
[----:B------:R-:W-:Y:S01]  /*3b80*/  @P2 PRMT R20, R20, 0x5410, R35 ;  /* 0x0000541014142816 */ /* 0x000fe20000000023 */
[C---:B------:R-:W-:Y:S01]  /*3b90*/  @P2 IMAD.WIDE.U32 R34, R184.reuse, R214, c[0x0][0x258] ;  /* 0x00009600b8222625 */ /* 0x040fe200078e00d6 */
[----:B------:R-:W-:Y:S01]  /*3ba0*/  LEA.HI.SX32 R70, R231, R222, 0x1d ;  /* 0x000000dee7467211 */ /* 0x000fe200078feaff */
[----:B------:R0:W-:Y:S01]  /*3bb0*/  @P0 STG.E.128 [R32.64], R24 ;  /* 0x0000001820000986 */ /* 0x0001e2000c101d04 */
[----:B------:R-:W-:Y:S01]  /*3bc0*/  @P2 PRMT R21, R21, 0x5410, R36 ;  /* 0x0000541015152816 */ /* 0x000fe20000000024 */
[----:B------:R-:W-:Y:S01]  /*3bd0*/  @P0 IMAD.WIDE.U32 R184, R184, R214, c[0x0][0x250] ;  /* 0x00009400b8b80625 */ /* 0x000fe200078e00d6 */
[----:B------:R-:W-:-:S02]  /*3be0*/  @P2 PRMT R22, R22, 0x5410, R57 ;  /* 0x0000541016162816 */ /* 0x000fc40000000039 */
[----:B------:R-:W-:Y:S02]  /*3bf0*/  @P2 PRMT R23, R23, 0x5410, R58 ;  /* 0x0000541017172816 */ /* 0x000fe4000000003a */
[----:B------:R-:W-:Y:S02]  /*3c00*/  IADD3 R37, R70, 0x60, RZ ;  /* 0x0000006046257810 */ /* 0x000fe40007ffe0ff */
[----:B------:R-:W-:Y:S01]  /*3c10*/  FSEL R28, R71, RZ, P4 ;  /* 0x000000ff471c7208 */ /* 0x000fe20002000000 */
[----:B------:R-:W-:Y:S01]  /*3c20*/  @P2 STG.E.128 [R34.64], R20 ;  /* 0x0000001422002986 */ /* 0x000fe2000c101d04 */
[----:B------:R-:W-:Y:S01]  /*3c30*/  @P0 LOP3.LUT P3, RZ, R64, 0xff0000, RZ, 0xc0, !PT ;  /* 0x00ff000040ff0812 */ /* 0x000fe2000786c0ff */
[----:B------:R-:W-:Y:S01]  /*3c40*/  IMAD.WIDE.U32 R36, R214, R37, c[0x0][0x248] ;  /* 0x00009200d6247625 */ /* 0x000fe200078e0025 */
[----:B------:R-:W-:Y:S02]  /*3c50*/  @P0 LOP3.LUT P2, RZ, R64, 0xff00, RZ, 0xc0, !PT ;  /* 0x0000ff0040ff0812 */ /* 0x000fe4000784c0ff */
[----:B------:R-:W-:-:S02]  /*3c60*/  @P0 FSEL R38, R38, RZ, P1 ;  /* 0x000000ff26260208 */ /* 0x000fc40000800000 */
[----:B------:R-:W-:Y:S02]  /*3c70*/  @P0 LOP3.LUT P1, RZ, R65, 0xff, RZ, 0xc0, !PT ;  /* 0x000000ff41ff0812 */ /* 0x000fe4000782c0ff */
[----:B------:R-:W-:Y:S02]  /*3c80*/  F2FP.BF16.PACK_AB R28, R28, R41 ;  /* 0x000000291c1c723e */ /* 0x000fe400000010ff */
[----:B------:R-:W-:Y:S02]  /*3c90*/  @P0 LOP3.LUT P4, RZ, R64, 0xff000000, RZ, 0xc0, !PT ;  /* 0xff00000040ff0812 */ /* 0x000fe4000788c0ff */
[----:B------:R-:W-:Y:S01]  /*3ca0*/  @P0 FSEL R39, R39, RZ, P3 ;  /* 0x000000ff27270208 */ /* 0x000fe20001800000 */
[----:B------:R1:W-:Y:S01]  /*3cb0*/  STG.E.128 [R36.64], R28 ;  /* 0x0000001c24007986 */ /* 0x0003e2000c101d04 */
[----:B0-----:R-:W-:Y:S02]  /*3cc0*/  @P0 FSEL R32, R71, RZ, P2 ;  /* 0x000000ff47200208 */ /* 0x001fe40001000000 */
[----:B------:R-:W-:-:S02]  /*3cd0*/  @P0 LOP3.LUT P3, RZ, R65, 0xff0000, RZ, 0xc0, !PT ;  /* 0x00ff000041ff0812 */ /* 0x000fc4000786c0ff */
[C---:B------:R-:W-:Y:S02]  /*3ce0*/  @P0 LOP3.LUT P2, RZ, R65.reuse, 0xff00, RZ, 0xc0, !PT ;  /* 0x0000ff0041ff0812 */ /* 0x040fe4000784c0ff */
[----:B------:R-:W-:Y:S02]  /*3cf0*/  @P0 FSEL R40, R40, RZ, P1 ;  /* 0x000000ff28280208 */ /* 0x000fe40000800000 */
[----:B------:R-:W-:Y:S02]  /*3d00*/  @P0 FSEL R33, R216, RZ, P4 ;  /* 0x000000ffd8210208 */ /* 0x000fe40002000000 */
[----:B------:R-:W-:Y:S02]  /*3d10*/  @P0 LOP3.LUT P4, RZ, R65, 0xff000000, RZ, 0xc0, !PT ;  /* 0xff00000041ff0812 */ /* 0x000fe4000788c0ff */
[----:B------:R-:W-:Y:S02]  /*3d20*/  @P0 FSEL R56, R56, RZ, P3 ;  /* 0x000000ff38380208 */ /* 0x000fe40001800000 */
[----:B------:R-:W-:-:S02]  /*3d30*/  @P0 F2FP.BF16.PACK_AB R40, RZ, R40 ;  /* 0x00000028ff28023e */ /* 0x000fc400000010ff */
[----:B------:R-:W-:Y:S02]  /*3d40*/  @P0 F2FP.BF16.PACK_AB R38, RZ, R38 ;  /* 0x00000026ff26023e */ /* 0x000fe400000010ff */
[----:B-1----:R-:W-:Y:S02]  /*3d50*/  @P0 FSEL R28, R215, RZ, P2 ;  /* 0x000000ffd71c0208 */ /* 0x002fe40001000000 */
[----:B------:R-:W-:Y:S02]  /*3d60*/  @P0 F2FP.BF16.PACK_AB R39, RZ, R39 ;  /* 0x00000027ff27023e */ /* 0x000fe400000010ff */
[----:B------:R-:W-:Y:S02]  /*3d70*/  @P0 FSEL R29, R187, RZ, P4 ;  /* 0x000000ffbb1d0208 */ /* 0x000fe40002000000 */
[----:B------:R-:W-:Y:S02]  /*3d80*/  @P0 F2FP.BF16.PACK_AB R56, RZ, R56 ;  /* 0x00000038ff38023e */ /* 0x000fe400000010ff */
[----:B------:R-:W-:-:S02]  /*3d90*/  @P0 F2FP.BF16.PACK_AB R28, RZ, R28 ;  /* 0x0000001cff1c023e */ /* 0x000fc400000010ff */
[----:B------:R-:W-:Y:S02]  /*3da0*/  @P0 PRMT R26, R40, 0x7610, R26 ;  /* 0x00007610281a0816 */ /* 0x000fe4000000001a */
[----:B------:R-:W-:Y:S02]  /*3db0*/  @P0 F2FP.BF16.PACK_AB R32, RZ, R32 ;  /* 0x00000020ff20023e */ /* 0x000fe400000010ff */
[----:B------:R-:W-:Y:S02]  /*3dc0*/  @P0 F2FP.BF16.PACK_AB R33, RZ, R33 ;  /* 0x00000021ff21023e */ /* 0x000fe400000010ff */
[----:B------:R-:W-:Y:S02]  /*3dd0*/  @P0 F2FP.BF16.PACK_AB R29, RZ, R29 ;  /* 0x0000001dff1d023e */ /* 0x000fe400000010ff */
[----:B------:R-:W-:Y:S02]  /*3de0*/  @P0 PRMT R24, R38, 0x7610, R24 ;  /* 0x0000761026180816 */ /* 0x000fe40000000018 */
[----:B------:R-:W-:-:S02]  /*3df0*/  @P0 PRMT R25, R39, 0x7610, R25 ;  /* 0x0000761027190816 */ /* 0x000fc40000000019 */
[----:B------:R-:W-:Y:S02]  /*3e00*/  @P0 PRMT R27, R56, 0x7610, R27 ;  /* 0x00007610381b0816 */ /* 0x000fe4000000001b */
[----:B------:R-:W-:Y:S02]  /*3e10*/  @P0 PRMT R26, R26, 0x5410, R28 ;  /* 0x000054101a1a0816 */ /* 0x000fe4000000001c */
[----:B------:R-:W-:Y:S02]  /*3e20*/  MOV R28, c[0x0][0x160] ;  /* 0x00005800001c7a02 */ /* 0x000fe40000000f00 */
[----:B------:R-:W-:Y:S02]  /*3e30*/  @P0 PRMT R24, R24, 0x5410, R32 ;  /* 0x0000541018180816 */ /* 0x000fe40000000020 */
[----:B------:R-:W-:Y:S02]  /*3e40*/  @P0 PRMT R25, R25, 0x5410, R33 ;  /* 0x0000541019190816 */ /* 0x000fe40000000021 */
[----:B------:R-:W-:-:S02]  /*3e50*/  @P0 PRMT R27, R27, 0x5410, R29 ;  /* 0x000054101b1b0816 */ /* 0x000fc4000000001d */
[----:B------:R-:W-:-:S03]  /*3e60*/  LEA R175, R28, R175, 0x2 ;  /* 0x000000af1caf7211 */ /* 0x000fc600078e10ff */
[----:B------:R0:W-:Y:S01]  /*3e70*/  @P0 STG.E.128 [R184.64], R24 ;  /* 0x00000018b8000986 */ /* 0x0001e2000c101d04 */
[----:B------:R-:W-:-:S13]  /*3e80*/  ISETP.GE.AND P0, PT, R175, c[0x0][0x164], PT ;  /* 0x00005900af007a0c */ /* 0x000fda0003f06270 */
[----:B0-----:R-:W-:Y:S01]  /*3e90*/  @P0 CALL.REL.NOINC `(.L_x_231) ;  /* 0x0000001000000944 */ /* 0x001fe20003c00000 */
[----:B------:R-:W-:Y:S05]  /*3ea0*/  BRA `(.L_x_232) ;  /* 0xffffc8b000007947 */ /* 0x000fea000383ffff */
.L_x_231:
[----:B------:R-:W-:Y:S05]  /*3eb0*/  BSYNC B1 ;  /* 0x0000000000017941 */ /* 0x000fea0003800000 */
.L_x_228:
        /* <DEDUP_REMOVED lines=14> */
[----:B------:R-:W-:Y:S01]  /*3fa0*/  MOV R96, R98 ;  /* 0x0000006200607202 */ /* 0x000fe20000000f00 */
[----:B------:R-:W-:Y:S01]  /*3fb0*/  IMAD.MOV.U32 R98, RZ, RZ, R100 ;  /* 0x000000ffff627224 */ /* 0x000fe200078e0064 */
[----:B------:R-:W-:Y:S02]  /*3fc0*/  MOV R124, R126 ;  /* 0x0000007e007c7202 */ /* 0x000fe40000000f00 */
[----:B------:R-:W-:Y:S02]  /*3fd0*/  MOV R126, R128 ;  /* 0x00000080007e7202 */ /* 0x000fe40000000f00 */
        /* <DEDUP_REMOVED lines=21> */
.L_x_227:
[----:B------:R-:W-:Y:S05]  /*4130*/  BSYNC B0 ;  /* 0x0000000000007941 */ /* 0x000fea0003800000 */
.L_x_225:
        /* <DEDUP_REMOVED lines=53> */
[----:B------:R-:W2:Y:S01]  /*4490*/  LDS R31, [R141.X4+0x3000] ;  /* 0x003000008d1f7984 */ /* 0x000ea20000004800 */
[----:B---3--:R-:W-:-:S03]  /*44a0*/  FADD.FTZ R13, RZ, R13 ;  /* 0x0000000dff0d7221 */ /* 0x008fc60000010000 */
[----:B------:R-:W-:Y:S01]  /*44b0*/  LDS R30, [R141.X4+0x3200] ;  /* 0x003200008d1e7984 */ /* 0x000fe20000004800 */
        /* <DEDUP_REMOVED lines=19> */
[----:B----4-:R-:W-:Y:S01]  /*45f0*/  FADD.FTZ R9, R9, R32 ;  /* 0x0000002009097221 */ /* 0x010fe20000010000 */
[----:B------:R1:W-:Y:S01]  /*4600*/  STS.128 [R0], R4 ;  /* 0x0000000400007388 */ /* 0x0003e20000000c00 */
[----:B-----5:R-:W-:-:S03]  /*4610*/  FADD.FTZ R35, R10, R35 ;  /* 0x000000230a237221 */ /* 0x020fc60000010000 */
[----:B------:R-:W-:Y:S01]  /*4620*/  STS.128 [R0+0x10], R84 ;  /* 0x0000105400007388 */ /* 0x000fe20000000c00 */
[----:B------:R-:W-:Y:S02]  /*4630*/  FADD.FTZ R11, R11, R34 ;  /* 0x000000220b0b7221 */ /* 0x000fe40000010000 */
[----:B0-----:R-:W-:Y:S01]  /*4640*/  IMAD R14, R14, c[0x0][0x168], RZ ;  /* 0x00005a000e0e7a24 */ /* 0x001fe200078e02ff */
[----:B------:R-:W-:Y:S01]  /*4650*/  STS.128 [R0+0x400], R88 ;  /* 0x0004005800007388 */ /* 0x000fe20000000c00 */
[----:B------:R-:W-:-:S03]  /*4660*/  FADD.FTZ R37, R12, R37 ;  /* 0x000000250c257221 */ /* 0x000fc60000010000 */
[----:B------:R-:W-:Y:S01]  /*4670*/  STS.128 [R0+0x410], R92 ;  /* 0x0004105c00007388 */ /* 0x000fe20000000c00 */
[----:B------:R-:W-:-:S03]  /*4680*/  FADD.FTZ R13, R13, R36 ;  /* 0x000000240d0d7221 */ /* 0x000fc60000010000 */
[----:B------:R-:W-:Y:S01]  /*4690*/  STS.128 [R0+0x800], R96 ;  /* 0x0008006000007388 */ /* 0x000fe20000000c00 */
[----:B-1----:R-:W-:-:S03]  /*46a0*/  FADD.FTZ R7, R3, R30 ;  /* 0x0000001e03077221 */ /* 0x002fc60000010000 */
        /* <DEDUP_REMOVED lines=18> */
[----:B--2---:R-:W-:Y:S01]  /*47d0*/  FADD.FTZ R5, R5, R4 ;  /* 0x0000000405057221 */ /* 0x004fe20000010000 */
[----:B------:R-:W-:Y:S02]  /*47e0*/  IADD3 R4, P0, R14, R141, RZ ;  /* 0x0000008d0e047210 */ /* 0x000fe40007f1e0ff */
[----:B------:R-:W2:Y:S01]  /*47f0*/  LDS R18, [R141.X4+0x3000] ;  /* 0x003000008d127984 */ /* 0x000ea20000004800 */
[----:B---3--:R-:W-:Y:S02]  /*4800*/  FADD.FTZ R0, RZ, R0 ;  /* 0x00000000ff007221 */ /* 0x008fe40000010000 */
[----:B------:R-:W-:Y:S01]  /*4810*/  IMAD.X R23, RZ, RZ, RZ, P0 ;  /* 0x000000ffff177224 */ /* 0x000fe200000e06ff */
[----:B------:R-:W3:Y:S01]  /*4820*/  LDS R29, [R141.X4+0x2400] ;  /* 0x002400008d1d7984 */ /* 0x000ee20000004800 */
[----:B----4-:R-:W-:-:S03]  /*4830*/  FADD.FTZ R15, R0, R15 ;  /* 0x0000000f000f7221 */ /* 0x010fc60000010000 */
[----:B------:R-:W4:Y:S01]  /*4840*/  LDS R21, [R141.X4+0x1800] ;  /* 0x001800008d157984 */ /* 0x000f220000004800 */
[C---:B------:R-:W-:Y:S01]  /*4850*/  SHF.L.U64.HI R22, R4.reuse, 0x2, R23 ;  /* 0x0000000204167819 */ /* 0x040fe20000010217 */
[----:B-----5:R-:W-:Y:S01]  /*4860*/  FADD.FTZ R0, RZ, R3 ;  /* 0x00000003ff007221 */ /* 0x020fe20000010000 */
[----:B------:R-:W-:Y:S01]  /*4870*/  SHF.L.U32 R4, R4, 0x2, RZ ;  /* 0x0000000204047819 */ /* 0x000fe200000006ff */
[----:B------:R-:W5:Y:S01]  /*4880*/  LDS R12, [R141.X4+0xc00] ;  /* 0x000c00008d0c7984 */ /* 0x000f620000004800 */
[----:B------:R-:W-:Y:S02]  /*4890*/  FADD.FTZ R6, RZ, R6 ;  /* 0x00000006ff067221 */ /* 0x000fe40000010000 */
[----:B------:R-:W-:Y:S01]  /*48a0*/  IADD3 R2, P0, R4, c[0x0][0x228], RZ ;  /* 0x00008a0004027a10 */ /* 0x000fe20007f1e0ff */
[----:B------:R-:W5:Y:S01]  /*48b0*/  LDS R20, [R141.X4+0x3200] ;  /* 0x003200008d147984 */ /* 0x000f620000004800 */
[----:B------:R-:W-:Y:S01]  /*48c0*/  FADD.FTZ R0, R0, R17 ;  /* 0x0000001100007221 */ /* 0x000fe20000010000 */
[----:B------:R-:W-:-:S02]  /*48d0*/  IADD3 R4, P1, R4, c[0x0][0x220], RZ ;  /* 0x0000880004047a10 */ /* 0x000fc40007f3e0ff */
[----:B------:R-:W5:Y:S01]  /*48e0*/  LDS R39, [R141.X4+0x2600] ;  /* 0x002600008d277984 */ /* 0x000f620000004800 */
[----:B------:R-:W-:Y:S01]  /*48f0*/  FADD.FTZ R8, RZ, R8 ;  /* 0x00000008ff087221 */ /* 0x000fe20000010000 */
[----:B------:R-:W-:Y:S02]  /*4900*/  IADD3.X R3, R22, c[0x0][0x22c], RZ, P0, !PT ;  /* 0x00008b0016037a10 */ /* 0x000fe400007fe4ff */
[----:B------:R-:W5:Y:S01]  /*4910*/  LDS R23, [R141.X4+0x1a00] ;  /* 0x001a00008d177984 */ /* 0x000f620000004800 */
[----:B------:R-:W-:-:S03]  /*4920*/  FADD.FTZ R15, R15, R16 ;  /* 0x000000100f0f7221 */ /* 0x000fc60000010000 */
[----:B------:R-:W5:Y:S01]  /*4930*/  LDS R14, [R141.X4+0xe00] ;  /* 0x000e00008d0e7984 */ /* 0x000f620000004800 */
[----:B0-----:R-:W-:-:S03]  /*4940*/  FADD.FTZ R6, R6, R19 ;  /* 0x0000001306067221 */ /* 0x001fc60000010000 */
[----:B------:R-:W0:Y:S01]  /*4950*/  LDS R51, [R141.X4+0x3400] ;  /* 0x003400008d337984 */ /* 0x000e220000004800 */
[----:B-1----:R-:W-:-:S03]  /*4960*/  FADD.FTZ R10, RZ, R10 ;  /* 0x0000000aff0a7221 */ /* 0x002fc60000010000 */
[----:B------:R-:W1:Y:S01]  /*4970*/  LDS R41, [R141.X4+0x2800] ;  /* 0x002800008d297984 */ /* 0x000e620000004800 */
[----:B--2---:R-:W-:-:S03]  /*4980*/  FADD.FTZ R49, R5, R18 ;  /* 0x0000001205317221 */ /* 0x004fc60000010000 */
[----:B------:R-:W2:Y:S01]  /*4990*/  LDS R25, [R141.X4+0x1c00] ;  /* 0x001c00008d197984 */ /* 0x000ea20000004800 */
[----:B------:R-:W-:-:S03]  /*49a0*/  IADD3.X R5, R22, c[0x0][0x224], RZ, P1, !PT ;  /* 0x0000890016057a10 */ /* 0x000fc60000ffe4ff */
[----:B------:R-:W2:Y:S01]  /*49b0*/  LDS R53, [R141.X4+0x3600] ;  /* 0x003600008d357984 */ /* 0x000ea20000004800 */
[----:B---3--:R-:W-:-:S03]  /*49c0*/  FADD.FTZ R0, R0, R29 ;  /* 0x0000001d00007221 */ /* 0x008fc60000010000 */
[----:B------:R-:W3:Y:S01]  /*49d0*/  LDS R43, [R141.X4+0x2a00] ;  /* 0x002a00008d2b7984 */ /* 0x000ee20000004800 */
[----:B----4-:R-:W-:-:S03]  /*49e0*/  FADD.FTZ R8, R8, R21 ;  /* 0x0000001508087221 */ /* 0x010fc60000010000 */
        /* <DEDUP_REMOVED lines=11> */
[----:B0-----:R-:W-:-:S03]  /*4aa0*/  FADD.FTZ R51, R0, R51 ;  /* 0x0000003300337221 */ /* 0x001fc60000010000 */
[----:B------:R-:W0:Y:S01]  /*4ab0*/  LDS R61, [R141.X4+0x3e00] ;  /* 0x003e00008d3d7984 */ /* 0x000e220000004800 */
[----:B-1----:R-:W-:Y:S02]  /*4ac0*/  FADD.FTZ R8, R8, R41 ;  /* 0x0000002908087221 */ /* 0x002fe40000010000 */
[----:B--2---:R-:W-:Y:S01]  /*4ad0*/  FADD.FTZ R12, R12, R25 ;  /* 0x000000190c0c7221 */ /* 0x004fe20000010000 */
[----:B------:R-:W-:Y:S01]  /*4ae0*/  STG.E [R2.64], R49 ;  /* 0x0000003102007986 */ /* 0x000fe2000c101904 */
[----:B------:R-:W-:-:S03]  /*4af0*/  FADD.FTZ R53, R6, R53 ;  /* 0x0000003506357221 */ /* 0x000fc60000010000 */
[----:B------:R-:W-:Y:S01]  /*4b00*/  STG.E [R4.64], R31 ;  /* 0x0000001f04007986 */ /* 0x000fe2000c101904 */
[----:B---3--:R-:W-:-:S03]  /*4b10*/  FADD.FTZ R10, R10, R43 ;  /* 0x0000002b0a0a7221 */ /* 0x008fc60000010000 */
[----:B------:R-:W-:Y:S01]  /*4b20*/  STG.E [R2.64+0x200], R15 ;  /* 0x0002000f02007986 */ /* 0x000fe2000c101904 */
[----:B----4-:R-:W-:-:S03]  /*4b30*/  FADD.FTZ R14, R14, R27 ;  /* 0x0000001b0e0e7221 */ /* 0x010fc60000010000 */
        /* <DEDUP_REMOVED lines=9> */
[----:B------:R-:W-:-:S03]  /*4bd0*/  FADD.FTZ R59, R12, R59 ;  /* 0x0000003b0c3b7221 */ /* 0x000fc60000010000 */
[----:B------:R-:W-:Y:S01]  /*4be0*/  STG.E [R2.64+0x800], R55 ;  /* 0x0008003702007986 */ /* 0x000fe2000c101904 */
[----:B0-----:R-:W-:-:S03]  /*4bf0*/  FADD.FTZ R61, R14, R61 ;  /* 0x0000003d0e3d7221 */ /* 0x001fc60000010000 */
        /* <DEDUP_REMOVED lines=8> */
.L_x_229:
[----:B------:R-:W-:Y:S01]  /*4c80*/  HFMA2.MMA R206, -RZ, RZ, 0, 5.9604644775390625e-08 ;  /* 0x00000001ffce7435 */ /* 0x000fe200000001ff */
[----:B------:R-:W-:Y:S01]  /*4c90*/  MOV R205, R207 ;  /* 0x000000cf00cd7202 */ /* 0x000fe20000000f00 */
[----:B------:R-:W-:Y:S01]  /*4ca0*/  IMAD.MOV.U32 R210, RZ, RZ, 0x1f ;  /* 0x0000001fffd27424 */ /* 0x000fe200078e00ff */
[----:B------:R-:W-:-:S02]  /*4cb0*/  MOV R211, 0xffffffff ;  /* 0xffffffff00d37802 */ /* 0x000fc40000000f00 */
[----:B------:R-:W-:Y:S02]  /*4cc0*/  MOV R28, 0x4ce0 ;  /* 0x00004ce0001c7802 */ /* 0x000fe40000000f00 */
[----:B-----5:R-:W-:Y:S05]  /*4cd0*/  CALL.REL.NOINC `($__internal_11_$__cuda_sm70_shflsync_bfly_p) ;  /* 0x0000046000007944 */ /* 0x020fea0003c00000 */
[----:B-1----:R-:W-:Y:S01]  /*4ce0*/  MOV R204, R205 ;  /* 0x000000cd00cc7202 */ /* 0x002fe20000000f00 */
[----:B0-----:R-:W-:Y:S05]  /*4cf0*/  BRA `(.L_x_233) ;  /* 0xffffd06000007947 */ /* 0x001fea000383ffff */
.L_x_230:
[----:B------:R-:W-:Y:S01]  /*4d00*/  HFMA2.MMA R210, -RZ, RZ, 0, 1.847743988037109375e-06 ;  /* 0x0000001fffd27435 */ /* 0x000fe200000001ff */
[----:B------:R-:W-:Y:S01]  /*4d10*/  MOV R205, R208 ;  /* 0x000000d000cd7202 */ /* 0x000fe20000000f00 */
[----:B------:R-:W-:Y:S01]  /*4d20*/  IMAD.MOV.U32 R206, RZ, RZ, 0x1 ;  /* 0x00000001ffce7424 */ /* 0x000fe200078e00ff */
[----:B------:R-:W-:Y:S02]  /*4d30*/  MOV R211, 0xffffffff ;  /* 0xffffffff00d37802 */ /* 0x000fe40000000f00 */
[----:B------:R-:W-:Y:S02]  /*4d40*/  MOV R28, 0x4d60 ;  /* 0x00004d60001c7802 */ /* 0x000fe40000000f00 */
[----:B01---5:R-:W-:Y:S05]  /*4d50*/  CALL.REL.NOINC `($__internal_11_$__cuda_sm70_shflsync_bfly_p) ;  /* 0x000003e000007944 */ /* 0x023fea0003c00000 */
[----:B------:R-:W-:Y:S01]  /*4d60*/  FADD.FTZ R207, R207, R204 ;  /* 0x000000cccfcf7221 */ /* 0x000fe20000010000 */
[----:B0-----:R-:W-:Y:S01]  /*4d70*/  HFMA2.MMA R206, -RZ, RZ, 0, 1.1920928955078125e-07 ;  /* 0x00000002ffce7435 */ /* 0x001fe200000001ff */
[----:B-1----:R-:W-:Y:S01]  /*4d80*/  FADD.FTZ R208, R208, R205 ;  /* 0x000000cdd0d07221 */ /* 0x002fe20000010000 */
[----:B------:R-:W-:Y:S01]  /*4d90*/  MOV R211, 0xffffffff ;  /* 0xffffffff00d37802 */ /* 0x000fe20000000f00 */
[----:B------:R-:W-:Y:S01]  /*4da0*/  IMAD.MOV.U32 R210, RZ, RZ, 0x1f ;  /* 0x0000001fffd27424 */ /* 0x000fe200078e00ff */
[----:B------:R-:W-:-:S02]  /*4db0*/  MOV R205, R207 ;  /* 0x000000cf00cd7202 */ /* 0x000fc40000000f00 */
[----:B------:R-:W-:Y:S02]  /*4dc0*/  MOV R28, 0x4de0 ;  /* 0x00004de0001c7802 */ /* 0x000fe40000000f00 */
[----:B------:R-:W-:Y:S05]  /*4dd0*/  CALL.REL.NOINC `($__internal_11_$__cuda_sm70_shflsync_bfly_p) ;  /* 0x0000036000007944 */ /* 0x000fea0003c00000 */
[----:B0-----:R-:W-:Y:S01]  /*4de0*/  HFMA2.MMA R206, -RZ, RZ, 0, 1.1920928955078125e-07 ;  /* 0x00000002ffce7435 */ /* 0x001fe200000001ff */
[----:B-1----:R-:W-:Y:S01]  /*4df0*/  MOV R204, R205 ;  /* 0x000000cd00cc7202 */ /* 0x002fe20000000f00 */
[----:B------:R-:W-:Y:S01]  /*4e00*/  IMAD.MOV.U32 R205, RZ, RZ, R208 ;  /* 0x000000ffffcd7224 */ /* 0x000fe200078e00d0 */
[----:B------:R-:W-:Y:S02]  /*4e10*/  MOV R210, 0x1f ;  /* 0x0000001f00d27802 */ /* 0x000fe40000000f00 */
[----:B------:R-:W-:Y:S02]  /*4e20*/  MOV R211, 0xffffffff ;  /* 0xffffffff00d37802 */ /* 0x000fe40000000f00 */
[----:B------:R-:W-:Y:S02]  /*4e30*/  MOV R28, 0x4e50 ;  /* 0x00004e50001c7802 */ /* 0x000fe40000000f00 */
[----:B------:R-:W-:Y:S05]  /*4e40*/  CALL.REL.NOINC `($__internal_11_$__cuda_sm70_shflsync_bfly_p) ;  /* 0x000002f000007944 */ /* 0x000fea0003c00000 */
[----:B------:R-:W-:Y:S01]  /*4e50*/  FADD.FTZ R207, R204, R207 ;  /* 0x000000cfcccf7221 */ /* 0x000fe20000010000 */
[----:B0-----:R-:W-:Y:S01]  /*4e60*/  HFMA2.MMA R210, -RZ, RZ, 0, 1.847743988037109375e-06 ;  /* 0x0000001fffd27435 */ /* 0x001fe200000001ff */
[----:B-1----:R-:W-:Y:S01]  /*4e70*/  FADD.FTZ R208, R208, R205 ;  /* 0x000000cdd0d07221 */ /* 0x002fe20000010000 */
[----:B------:R-:W-:Y:S01]  /*4e80*/  MOV R211, 0xffffffff ;  /* 0xffffffff00d37802 */ /* 0x000fe20000000f00 */
[----:B------:R-:W-:Y:S01]  /*4e90*/  IMAD.MOV.U32 R206, RZ, RZ, 0x4 ;  /* 0x00000004ffce7424 */ /* 0x000fe200078e00ff */
[----:B------:R-:W-:-:S02]  /*4ea0*/  MOV R205, R207 ;  /* 0x000000cf00cd7202 */ /* 0x000fc40000000f00 */
[----:B------:R-:W-:Y:S02]  /*4eb0*/  MOV R28, 0x4ed0 ;  /* 0x00004ed0001c7802 */ /* 0x000fe40000000f00 */
[----:B------:R-:W-:Y:S05]  /*4ec0*/  CALL.REL.NOINC `($__internal_11_$__cuda_sm70_shflsync_bfly_p) ;  /* 0x0000027000007944 */ /* 0x000fea0003c00000 */
[----:B0-----:R-:W-:Y:S01]  /*4ed0*/  HFMA2.MMA R206, -RZ, RZ, 0, 2.384185791015625e-07 ;  /* 0x00000004ffce7435 */ /* 0x001fe200000001ff */
[----:B-1----:R-:W-:Y:S01]  /*4ee0*/  IMAD.MOV.U32 R204, RZ, RZ, R205 ;  /* 0x000000ffffcc7224 */ /* 0x002fe200078e00cd */
[----:B------:R-:W-:Y:S02]  /*4ef0*/  MOV R205, R208 ;  /* 0x000000d000cd7202 */ /* 0x000fe40000000f00 */
        /* <DEDUP_REMOVED lines=12> */
[----:B0-----:R-:W-:Y:S01]  /*4fc0*/  HFMA2.MMA R206, -RZ, RZ, 0, 4.76837158203125e-07 ;  /* 0x00000008ffce7435 */ /* 0x001fe200000001ff */
[----:B-1----:R-:W-:Y:S01]  /*4fd0*/  MOV R204, R205 ;  /* 0x000000cd00cc7202 */ /* 0x002fe20000000f00 */
[----:B------:R-:W-:Y:S01]  /*4fe0*/  IMAD.MOV.U32 R205, RZ, RZ, R208 ;  /* 0x000000ffffcd7224 */ /* 0x000fe200078e00d0 */
[----:B------:R-:W-:Y:S02]  /*4ff0*/  MOV R210, 0x1f ;  /* 0x0000001f00d27802 */ /* 0x000fe40000000f00 */
[----:B------:R-:W-:Y:S02]  /*5000*/  MOV R211, 0xffffffff ;  /* 0xffffffff00d37802 */ /* 0x000fe40000000f00 */
[----:B------:R-:W-:Y:S02]  /*5010*/  MOV R28, 0x5030 ;  /* 0x00005030001c7802 */ /* 0x000fe40000000f00 */
[----:B------:R-:W-:Y:S05]  /*5020*/  CALL.REL.NOINC `($__internal_11_$__cuda_sm70_shflsync_bfly_p) ;  /* 0x0000011000007944 */ /* 0x000fea0003c00000 */
[----:B------:R-:W-:Y:S01]  /*5030*/  FADD.FTZ R207, R204, R207 ;  /* 0x000000cfcccf7221 */ /* 0x000fe20000010000 */
[----:B0-----:R-:W-:Y:S01]  /*5040*/  HFMA2.MMA R206, -RZ, RZ, 0, 9.5367431640625e-07 ;  /* 0x00000010ffce7435 */ /* 0x001fe200000001ff */
[----:B-1----:R-:W-:Y:S01]  /*5050*/  FADD.FTZ R209, R208, R205 ;  /* 0x000000cdd0d17221 */ /* 0x002fe20000010000 */
[----:B------:R-:W-:Y:S01]  /*5060*/  MOV R211, 0xffffffff ;  /* 0xffffffff00d37802 */ /* 0x000fe20000000f00 */
[----:B------:R-:W-:Y:S01]  /*5070*/  IMAD.MOV.U32 R210, RZ, RZ, 0x1f ;  /* 0x0000001fffd27424 */ /* 0x000fe200078e00ff */
[----:B------:R-:W-:-:S02]  /*5080*/  MOV R205, R207 ;  /* 0x000000cf00cd7202 */ /* 0x000fc40000000f00 */
[----:B------:R-:W-:Y:S02]  /*5090*/  MOV R28, 0x50b0 ;  /* 0x000050b0001c7802 */ /* 0x000fe40000000f00 */
[----:B------:R-:W-:Y:S05]  /*50a0*/  CALL.REL.NOINC `($__internal_11_$__cuda_sm70_shflsync_bfly_p) ;  /* 0x0000009000007944 */ /* 0x000fea0003c00000 */
[----:B0-----:R-:W-:Y:S01]  /*50b0*/  HFMA2.MMA R210, -RZ, RZ, 0, 1.847743988037109375e-06 ;  /* 0x0000001fffd27435 */ /* 0x001fe200000001ff */
[----:B-1----:R-:W-:Y:S01]  /*50c0*/  MOV R208, R205 ;  /* 0x000000cd00d07202 */ /* 0x002fe20000000f00 */
[----:B------:R-:W-:Y:S01]  /*50d0*/  IMAD.MOV.U32 R206, RZ, RZ, 0x10 ;  /* 0x00000010ffce7424 */ /* 0x000fe200078e00ff */
[----:B------:R-:W-:Y:S02]  /*50e0*/  MOV R205, R209 ;  /* 0x000000d100cd7202 */ /* 0x000fe40000000f00 */
[----:B------:R-:W-:Y:S02]  /*50f0*/  MOV R211, 0xffffffff ;  /* 0xffffffff00d37802 */ /* 0x000fe40000000f00 */
[----:B------:R-:W-:Y:S02]  /*5100*/  MOV R28, 0x5120 ;  /* 0x00005120001c7802 */ /* 0x000fe40000000f00 */
[----:B------:R-:W-:Y:S05]  /*5110*/  CALL.REL.NOINC `($__internal_11_$__cuda_sm70_shflsync_bfly_p) ;  /* 0x0000002000007944 */ /* 0x000fea0003c00000 */
[----:B-1----:R-:W-:Y:S01]  /*5120*/  MOV R28, R205 ;  /* 0x000000cd001c7202 */ /* 0x002fe20000000f00 */
[----:B0-----:R-:W-:Y:S05]  /*5130*/  BRA `(.L_x_234) ;  /* 0xffffcd4000007947 */ /* 0x001fea000383ffff */
        .weak           $__internal_11_$__cuda_sm70_shflsync_bfly_p
        .type           $__internal_11_$__cuda_sm70_shflsync_bfly_p,@function
        .size           $__internal_11_$__cuda_sm70_shflsync_bfly_p,(.L_x_2549 - $__internal_11_$__cuda_sm70_shflsync_bfly_p)
$__internal_11_$__cuda_sm70_shflsync_bfly_p:
[----:B------:R-:W-:Y:S01]  /*5140*/  HFMA2.MMA R29, -RZ, RZ, 0, 0 ;  /* 0x00000000ff1d7435 */ /* 0x000fe200000001ff */
[----:B------:R-:W-:Y:S04]  /*5150*/  WARPSYNC R211 ;  /* 0x000000d300007348 */ /* 0x000fe80003800000 */
[----:B------:R0:W1:Y:S01]  /*5160*/  SHFL.BFLY PT, R205, R205, R206, R210 ;  /* 0x0c0000cecdcd7389 */ /* 0x00006200000e00d2 */
[----:B------:R-:W-:Y:S05]  /*5170*/  RET.REL.NODEC R28 `(_ZN10layer_norm31ln_parallel_residual_bwd_kernelINS_13Kernel_traitsI13__nv_bfloat16S2_S2_S2_fjLj1024ELj1ELj4ELj1ELj16ENS_18Kernel_traits_baseILj1024ES2_S2_S2_S2_fjLj128EEEEELb1ELb1ELb1EEEvNS_9BwdParamsE) ;  /* 0xffffae801c007950 */ /* 0x000fea0003c3ffff */
.L_x_235:
        /* <DEDUP_REMOVED lines=16> */
.L_x_2549:


//--------------------- .text._ZN10layer_norm31ln_parallel_residual_bwd_kernelINS_13Kernel_traitsI6__halfS2_S2_S2_fjLj1024ELj1ELj4ELj1ELj16ENS_18Kernel_traits_baseILj1024ES2_S2_S2_S2_fjLj128EEEEELb0ELb0ELb0EEEvNS_9BwdParamsE --------------------------
	.section	.text._ZN10layer_norm31ln_parallel_residual_bwd_kernelINS_13Kernel_traitsI6__halfS2_S2_S2_fjLj1024ELj1ELj4ELj1ELj16ENS_18Kernel_traits_baseILj1024ES2_S2_S2_S2_fjLj128EEEEELb0ELb0ELb0EEEvNS_9BwdParamsE,"ax",@progbits
	.sectioninfo	@"SHI_REGISTERS=255"
	.align	128
        .global         _ZN10layer_norm31ln_parallel_residual_bwd_kernelINS_13Kernel_traitsI6__halfS2_S2_S2_fjLj1024ELj1ELj4ELj1ELj16ENS_18Kernel_traits_baseILj1024ES2_S2_S2_S2_fjLj128EEEEELb0ELb0ELb0EEEvNS_9BwdParamsE
        .type           _ZN10layer_norm31ln_parallel_residual_bwd_kernelINS_13Kernel_traitsI6__halfS2_S2_S2_fjLj1024ELj1ELj4ELj1ELj16ENS_18Kernel_traits_baseILj1024ES2_S2_S2_S2_fjLj128EEEEELb0ELb0ELb0EEEvNS_9BwdParamsE,@function
        .size           _ZN10layer_norm31ln_parallel_residual_bwd_kernelINS_13Kernel_traitsI6__halfS2_S2_S2_fjLj1024ELj1ELj4ELj1ELj16ENS_18Kernel_traits_baseILj1024ES2_S2_S2_S2_fjLj128EEEEELb0ELb0ELb0EEEvNS_9BwdParamsE,(.L_x_2550 - _ZN10layer_norm31ln_parallel_residual_bwd_kernelINS_13Kernel_traitsI6__halfS2_S2_S2_fjLj1024ELj1ELj4ELj1ELj16ENS_18Kernel_traits_baseILj1024ES2_S2_S2_S2_fjLj128EEEEELb0ELb0ELb0EEEvNS_9BwdParamsE)
        .other          _ZN10layer_norm31ln_parallel_residual_bwd_kernelINS_13Kernel_traitsI6__halfS2_S2_S2_fjLj1024ELj1ELj4ELj1ELj16ENS_18Kernel_traits_baseILj1024ES2_S2_S2_S2_fjLj128EEEEELb0ELb0ELb0EEEvNS_9BwdParamsE,@"STO_CUDA_ENTRY STV_DEFAULT"
_ZN10layer_norm31ln_parallel_residual_bwd_kernelINS_13Kernel_traitsI6__halfS2_S2_S2_fjLj1024ELj1ELj4ELj1ELj16ENS_18Kernel_traits_baseILj1024ES2_S2_S2_S2_fjLj128EEEEELb0ELb0ELb0EEEvNS_9BwdParamsE:
.text._ZN10layer_norm31ln_parallel_residual_bwd_kernelINS_13Kernel_traitsI6__halfS2_S2_S2_fjLj1024ELj1ELj4ELj1ELj16ENS_18Kernel_traits_baseILj1024ES2_S2_S2_S2_fjLj128EEEEELb0ELb0ELb0EEEvNS_9BwdParamsE:
        /* <DEDUP_REMOVED lines=107> */
[--C-:B-----5:R-:W-:Y:S02]  /*06b0*/  HADD2.F32 R3, -RZ, R156.reuse.H0_H0 ;  /* 0x2000009cff037230 */ /* 0x120fe40000004100 */
[----:B------:R-:W-:-:S02]  /*06c0*/  HADD2.F32 R0, -RZ, R156.H1_H1 ;  /* 0x3000009cff007230 */ /* 0x000fc40000004100 */
[----:B------:R-:W-:Y:S01]  /*06d0*/  HADD2.F32 R41, -RZ, R157.H0_H0 ;  /* 0x2000009dff297230 */ /* 0x000fe20000004100 */
[----:B------:R0:W-:Y:S01]  /*06e0*/  STL [R1+0xb8], R3 ;  /* 0x0000b80301007387 */ /* 0x0001e20000100800 */
[----:B------:R-:W-:Y:S02]  /*06f0*/  HADD2.F32 R252, -RZ, R15.H1_H1 ;  /* 0x3000000ffffc7230 */ /* 0x000fe40000004100 */
[--C-:B------:R-:W-:Y:S01]  /*0700*/  HADD2.F32 R251, -RZ, R8.reuse.H0_H0 ;  /* 0x20000008fffb7230 */ /* 0x100fe20000004100 */
[----:B------:R1:W-:Y:S01]  /*0710*/  STL [R1+0xb0], R0 ;  /* 0x0000b00001007387 */ /* 0x0003e20000100800 */
[----:B------:R-:W-:Y:S02]  /*0720*/  HADD2.F32 R249, -RZ, R8.H1_H1 ;  /* 0x30000008fff97230 */ /* 0x000fe40000004100 */
[--C-:B------:R-:W-:Y:S01]  /*0730*/  HADD2.F32 R247, -RZ, R9.reuse.H0_H0 ;  /* 0x20000009fff77230 */ /* 0x100fe20000004100 */
[----:B------:R2:W-:Y:S01]  /*0740*/  STL [R1+0xa8], R41 ;  /* 0x0000a82901007387 */ /* 0x0005e20000100800 */
[----:B------:R-:W-:-:S02]  /*0750*/  HADD2.F32 R245, -RZ, R9.H1_H1 ;  /* 0x30000009fff57230 */ /* 0x000fc40000004100 */
[----:B0-----:R-:W-:Y:S02]  /*0760*/  HADD2.F32 R3, -RZ, R157.H1_H1 ;  /* 0x3000009dff037230 */ /* 0x001fe40000004100 */
[----:B------:R-:W-:Y:S02]  /*0770*/  HADD2.F32 R243, -RZ, R10.H0_H0 ;  /* 0x2000000afff37230 */ /* 0x000fe40000004100 */
[----:B-1----:R-:W-:Y:S01]  /*0780*/  HADD2.F32 R0, -RZ, R158.H0_H0 ;  /* 0x2000009eff007230 */ /* 0x002fe20000004100 */
[----:B------:R0:W-:Y:S01]  /*0790*/  STL [R1+0xa0], R3 ;  /* 0x0000a00301007387 */ /* 0x0001e20000100800 */
[----:B------:R-:W-:Y:S02]  /*07a0*/  HADD2.F32 R241, -RZ, R10.H1_H1 ;  /* 0x3000000afff17230 */ /* 0x000fe40000004100 */
[----:B--2---:R-:W-:Y:S01]  /*07b0*/  HADD2.F32 R41, -RZ, R158.H1_H1 ;  /* 0x3000009eff297230 */ /* 0x004fe20000004100 */
[----:B------:R1:W-:Y:S01]  /*07c0*/  STL [R1+0x98], R0 ;  /* 0x0000980001007387 */ /* 0x0003e20000100800 */
[----:B------:R-:W-:-:S02]  /*07d0*/  HADD2.F32 R239, -RZ, R11.H0_H0 ;  /* 0x2000000bffef7230 */ /* 0x000fc40000004100 */
[----:B------:R-:W-:Y:S01]  /*07e0*/  HADD2.F32 R237, -RZ, R11.H1_H1 ;  /* 0x3000000bffed7230 */ /* 0x000fe20000004100 */
[----:B------:R2:W-:Y:S01]  /*07f0*/  STL [R1+0x90], R41 ;  /* 0x0000902901007387 */ /* 0x0005e20000100800 */
[--C-:B------:R-:W-:Y:S02]  /*0800*/  HADD2.F32 R250, -RZ, R4.reuse.H0_H0 ;  /* 0x20000004fffa7230 */ /* 0x100fe40000004100 */
[--C-:B0-----:R-:W-:Y:S02]  /*0810*/  HADD2.F32 R3, -RZ, R159.reuse.H0_H0 ;  /* 0x2000009fff037230 */ /* 0x101fe40000004100 */
[----:B------:R-:W-:Y:S02]  /*0820*/  HADD2.F32 R248, -RZ, R4.H1_H1 ;  /* 0x30000004fff87230 */ /* 0x000fe40000004100 */
[----:B-1----:R-:W-:Y:S01]  /*0830*/  HADD2.F32 R0, -RZ, R159.H1_H1 ;  /* 0x3000009fff007230 */ /* 0x002fe20000004100 */
[----:B------:R0:W-:Y:S01]  /*0840*/  STL [R1+0x88], R3 ;  /* 0x0000880301007387 */ /* 0x0001e20000100800 */
[----:B------:R-:W-:-:S02]  /*0850*/  HADD2.F32 R246, -RZ, R5.H0_H0 ;  /* 0x20000005fff67230 */ /* 0x000fc40000004100 */
[----:B--2---:R-:W-:Y:S01]  /*0860*/  HADD2.F32 R41, -RZ, R108.H0_H0 ;  /* 0x2000006cff297230 */ /* 0x004fe20000004100 */
[----:B------:R1:W-:Y:S01]  /*0870*/  STL [R1+0x80], R0 ;  /* 0x0000800001007387 */ /* 0x0003e20000100800 */
[----:B------:R-:W-:Y:S02]  /*0880*/  HADD2.F32 R244, -RZ, R5.H1_H1 ;  /* 0x30000005fff47230 */ /* 0x000fe40000004100 */
[--C-:B------:R-:W-:Y:S01]  /*0890*/  HADD2.F32 R242, -RZ, R6.reuse.H0_H0 ;  /* 0x20000006fff27230 */ /* 0x100fe20000004100 */
[----:B------:R2:W-:Y:S01]  /*08a0*/  STL [R1+0xb4], R41 ;  /* 0x0000b42901007387 */ /* 0x0005e20000100800 */
[----:B------:R-:W-:Y:S02]  /*08b0*/  HADD2.F32 R240, -RZ, R6.H1_H1 ;  /* 0x30000006fff07230 */ /* 0x000fe40000004100 */
[----:B0-----:R-:W-:Y:S02]  /*08c0*/  HADD2.F32 R3, -RZ, R108.H1_H1 ;  /* 0x3000006cff037230 */ /* 0x001fe40000004100 */
[----:B------:R-:W-:-:S02]  /*08d0*/  HADD2.F32 R238, -RZ, R7.H0_H0 ;  /* 0x20000007ffee7230 */ /* 0x000fc40000004100 */
[----:B-1----:R-:W-:Y:S01]  /*08e0*/  HADD2.F32 R0, -RZ, R109.H0_H0 ;  /* 0x2000006dff007230 */ /* 0x002fe20000004100 */
[----:B------:R0:W-:Y:S01]  /*08f0*/  STL [R1+0xac], R3 ;  /* 0x0000ac0301007387 */ /* 0x0001e20000100800 */
[----:B------:R-:W-:Y:S02]  /*0900*/  HADD2.F32 R236, -RZ, R7.H1_H1 ;  /* 0x30000007ffec7230 */ /* 0x000fe40000004100 */
[----:B--2---:R-:W-:Y:S01]  /*0910*/  HADD2.F32 R41, -RZ, R109.H1_H1 ;  /* 0x3000006dff297230 */ /* 0x004fe20000004100 */
[----:B------:R1:W-:Y:S04]  /*0920*/  STL [R1+0xa4], R0 ;  /* 0x0000a40001007387 */ /* 0x0003e80000100800 */
[----:B------:R2:W-:Y:S01]  /*0930*/  STL [R1+0x9c], R41 ;  /* 0x00009c2901007387 */ /* 0x0005e20000100800 */
[----:B0-----:R-:W-:-:S02]  /*0940*/  HADD2.F32 R3, -RZ, R110.H0_H0 ;  /* 0x2000006eff037230 */ /* 0x001fc40000004100 */
[----:B-1----:R-:W-:-:S03]  /*0950*/  HADD2.F32 R0, -RZ, R110.H1_H1 ;  /* 0x3000006eff007230 */ /* 0x002fc60000004100 */
[----:B------:R0:W-:Y:S01]  /*0960*/  STL [R1+0x94], R3 ;  /* 0x0000940301007387 */ /* 0x0001e20000100800 */
[----:B--2---:R-:W-:-:S03]  /*0970*/  HADD2.F32 R41, -RZ, R111.H0_H0 ;  /* 0x2000006fff297230 */ /* 0x004fc60000004100 */
[----:B------:R1:W-:Y:S04]  /*0980*/  STL [R1+0x8c], R0 ;  /* 0x00008c0001007387 */ /* 0x0003e80000100800 */
[----:B------:R2:W-:Y:S01]  /*0990*/  STL [R1+0x84], R41 ;  /* 0x0000842901007387 */ /* 0x0005e20000100800 */
[----:B0-----:R-:W-:Y:S02]  /*09a0*/  HADD2.F32 R3, -RZ, R111.H1_H1 ;  /* 0x3000006fff037230 */ /* 0x001fe40000004100 */
[----:B-1----:R-:W-:-:S03]  /*09b0*/  HADD2.F32 R0, -RZ, R104.H0_H0 ;  /* 0x20000068ff007230 */ /* 0x002fc60000004100 */
[----:B------:R0:W-:Y:S01]  /*09c0*/  STL [R1+0x7c], R3 ;  /* 0x00007c0301007387 */ /* 0x0001e20000100800 */
[----:B--2---:R-:W-:-:S03]  /*09d0*/  HADD2.F32 R41, -RZ, R104.H1_H1 ;  /* 0x30000068ff297230 */ /* 0x004fc60000004100 */
[----:B------:R1:W-:Y:S04]  /*09e0*/  STL [R1+0x78], R0 ;  /* 0x0000780001007387 */ /* 0x0003e80000100800 */
[----:B------:R2:W-:Y:S01]  /*09f0*/  STL [R1+0x70], R41 ;  /* 0x0000702901007387 */ /* 0x0005e20000100800 */
[--C-:B0-----:R-:W-:Y:S02]  /*0a00*/  HADD2.F32 R3, -RZ, R105.reuse.H0_H0 ;  /* 0x20000069ff037230 */ /* 0x101fe40000004100 */
        /* <DEDUP_REMOVED lines=14> */
[--C-:B------:R-:W-:Y:S01]  /*0af0*/  HADD2.F32 R20, -RZ, R21.reuse.H0_H0 ;  /* 0x20000015ff147230 */ /* 0x100fe20000004100 */
[----:B--2---:R-:W-:Y:S02]  /*0b00*/  HFMA2.MMA R41, -RZ, RZ, 0, 0 ;  /* 0x00000000ff297435 */ /* 0x004fe400000001ff */
        /* <DEDUP_REMOVED lines=13> */
[----:B------:R-:W-:Y:S01]  /*0be0*/  STL [R1+0x38], R20 ;  /* 0x0000381401007387 */ /* 0x000fe20000100800 */
[----:B0-----:R-:W-:Y:S02]  /*0bf0*/  HADD2.F32 R3, -RZ, R16.H1_H1 ;  /* 0x30000010ff037230 */ /* 0x001fe40000004100 */
[--C-:B------:R-:W-:Y:S02]  /*0c00*/  HADD2.F32 R16, -RZ, R17.reuse.H1_H1 ;  /* 0x30000011ff107230 */ /* 0x100fe40000004100 */
[----:B-1----:R-:W-:Y:S01]  /*0c10*/  HADD2.F32 R0, -RZ, R17.H0_H0 ;  /* 0x20000011ff007230 */ /* 0x002fe20000004100 */
[----:B------:R0:W-:Y:S04]  /*0c20*/  STL [R1+0x30], R3 ;  /* 0x0000300301007387 */ /* 0x0001e80000100800 */
[----:B------:R1:W-:Y:S04]  /*0c30*/  STL [R1+0x28], R0 ;  /* 0x0000280001007387 */ /* 0x0003e80000100800 */
[----:B------:R2:W-:Y:S01]  /*0c40*/  STL [R1+0x20], R16 ;  /* 0x0000201001007387 */ /* 0x0005e20000100800 */
[----:B0-----:R-:W-:-:S02]  /*0c50*/  HADD2.F32 R3, -RZ, R18.H0_H0 ;  /* 0x20000012ff037230 */ /* 0x001fc40000004100 */
[----:B-1----:R-:W-:-:S03]  /*0c60*/  HADD2.F32 R0, -RZ, R18.H1_H1 ;  /* 0x30000012ff007230 */ /* 0x002fc60000004100 */
[----:B------:R0:W-:Y:S01]  /*0c70*/  STL [R1+0x18], R3 ;  /* 0x0000180301007387 */ /* 0x0001e20000100800 */
[----:B--2---:R-:W-:-:S03]  /*0c80*/  HADD2.F32 R16, -RZ, R19.H0_H0 ;  /* 0x20000013ff107230 */ /* 0x004fc60000004100 */
[----:B------:R1:W-:Y:S04]  /*0c90*/  STL [R1+0x10], R0 ;  /* 0x0000100001007387 */ /* 0x0003e80000100800 */
[----:B------:R-:W-:Y:S01]  /*0ca0*/  STL [R1+0x8], R16 ;  /* 0x0000081001007387 */ /* 0x000fe20000100800 */
[----:B0-----:R-:W-:Y:S02]  /*0cb0*/  HADD2.F32 R3, -RZ, R19.H1_H1 ;  /* 0x30000013ff037230 */ /* 0x001fe40000004100 */
[----:B-1----:R-:W-:-:S03]  /*0cc0*/  HADD2.F32 R0, -RZ, R12.H0_H0 ;  /* 0x2000000cff007230 */ /* 0x002fc60000004100 */
[----:B------:R0:W-:Y:S01]  /*0cd0*/  STL [R1], R3 ;  /* 0x0000000301007387 */ /* 0x0001e20000100800 */
[----:B------:R-:W-:-:S03]  /*0ce0*/  HADD2.F32 R12, -RZ, R12.H1_H1 ;  /* 0x3000000cff0c7230 */ /* 0x000fc60000004100 */
        /* <DEDUP_REMOVED lines=10> */
[----:B------:R2:W-:Y:S04]  /*0d90*/  STL [R1+0xc], R3 ;  /* 0x00000c0301007387 */ /* 0x0005e80000100800 */
[----:B------:R2:W-:Y:S02]  /*0da0*/  STL [R1+0x4], R0 ;  /* 0x0000040001007387 */ /* 0x0005e40000100800 */
.L_x_256:
        /* <DEDUP_REMOVED lines=16> */
[----:B------:R-:W2:Y:S01]  /*0eb0*/  LDL R225, [R1+0xb4] ;  /* 0x0000b40001e17983 */ /* 0x000ea20000100800 */
[----:B------:R-:W-:Y:S02]  /*0ec0*/  MOV R180, 0x10 ;  /* 0x0000001000b47802 */ /* 0x000fe40000000f00 */
[C---:B------:R-:W-:Y:S01]  /*0ed0*/  LEA.HI.X R189, R0.reuse, c[0x0][0x18c], RZ, 0x4, P0 ;  /* 0x0000630000bd7a11 */ /* 0x040fe200000f24ff */
[----:B------:R-:W0:Y:S01]  /*0ee0*/  LDC.U8 R204, c[0x0][0x1f0] ;  /* 0x00007c00ffcc7b82 */ /* 0x000e220000000000 */
[----:B------:R-:W3:Y:S01]  /*0ef0*/  LDL R211, [R1+0xac] ;  /* 0x0000ac0001d37983 */ /* 0x000ee20000100800 */
[----:B------:R-:W-:-:S03]  /*0f00*/  IMAD.WIDE.U32 R176, R0, R180, c[0x0][0x210] ;  /* 0x0000840000b07625 */ /* 0x000fc600078e00b4 */
[----:B------:R-:W4:Y:S01]  /*0f10*/  LDG.E.128 R188, [R188.64] ;  /* 0x00000004bcbc7981 */ /* 0x000f22000c1e1d00 */
[----:B------:R-:W-:-:S03]  /*0f20*/  IMAD.WIDE.U32 R180, R0, R180, c[0x0][0x208] ;  /* 0x0000820000b47625 */ /* 0x000fc600078e00b4 */
[----:B------:R-:W2:Y:S04]  /*0f30*/  LDG.E.128 R176, [R176.64] ;  /* 0x00000004b0b07981 */ /* 0x000ea8000c1e1d00 */
[----:B------:R-:W2:Y:S04]  /*0f40*/  LDG.E.128 R180, [R180.64] ;  /* 0x00000004b4b47981 */ /* 0x000ea8000c1e1d00 */
[----:B------:R-:W2:Y:S04]  /*0f50*/  LDL R223, [R1+0xb8] ;  /* 0x0000b80001df7983 */ /* 0x000ea80000100800 */
[----:B------:R-:W2:Y:S01]  /*0f60*/  LDL R221, [R1+0xa4] ;  /* 0x0000a40001dd7983 */ /* 0x000ea20000100800 */
[----:B0-----:R-:W-:-:S03]  /*0f70*/  ISETP.NE.AND P0, PT, R204, RZ, PT ;  /* 0x000000ffcc00720c */ /* 0x001fc60003f05270 */
[----:B------:R-:W3:Y:S04]  /*0f80*/  LDL R219, [R1+0x9c] ;  /* 0x00009c0001db7983 */ /* 0x000ee80000100800 */
[----:B------:R-:W3:Y:S01]  /*0f90*/  LDL R204, [R1+0xb0] ;  /* 0x0000b00001cc7983 */ /* 0x000ee20000100800 */
[----:B-----5:R-:W-:-:S03]  /*0fa0*/  FSEL R203, R212, RZ, !P0 ;  /* 0x000000ffd4cb7208 */ /* 0x020fc60004000000 */
[----:B------:R-:W3:Y:S01]  /*0fb0*/  LDL R218, [R1+0xa0] ;  /* 0x0000a00001da7983 */ /* 0x000ee20000100800 */
[--C-:B----4-:R-:W-:Y:S02]  /*0fc0*/  HADD2.F32 R5, -RZ, R188.reuse.H0_H0 ;  /* 0x200000bcff057230 */ /* 0x110fe40000004100 */
[----:B------:R-:W-:Y:S02]  /*0fd0*/  HADD2.F32 R14, -RZ, R188.H1_H1 ;  /* 0x300000bcff0e7230 */ /* 0x000fe40000004100 */
[--C-:B------:R-:W-:Y:S02]  /*0fe0*/  HADD2.F32 R13, -RZ, R189.reuse.H0_H0 ;  /* 0x200000bdff0d7230 */ /* 0x100fe40000004100 */
[----:B------:R-:W-:Y:S02]  /*0ff0*/  HADD2.F32 R192, -RZ, R189.H1_H1 ;  /* 0x300000bdffc07230 */ /* 0x000fe40000004100 */
[--C-:B------:R-:W-:Y:S02]  /*1000*/  HADD2.F32 R187, -RZ, R190.reuse.H0_H0 ;  /* 0x200000beffbb7230 */ /* 0x100fe40000004100 */
[----:B------:R-:W-:-:S02]  /*1010*/  HADD2.F32 R193, -RZ, R190.H1_H1 ;  /* 0x300000beffc17230 */ /* 0x000fc40000004100 */
[--C-:B------:R-:W-:Y:S01]  /*1020*/  HADD2.F32 R194, -RZ, R191.reuse.H0_H0 ;  /* 0x200000bfffc27230 */ /* 0x100fe20000004100 */
[----:B------:R-:W-:Y:S01]  /*1030*/  FADD.FTZ R5, R5, -R203 ;  /* 0x800000cb05057221 */ /* 0x000fe20000010000 */
[----:B------:R-:W-:Y:S02]  /*1040*/  HADD2.F32 R191, -RZ, R191.H1_H1 ;  /* 0x300000bfffbf7230 */ /* 0x000fe40000004100 */
[--C-:B--2---:R-:W-:Y:S01]  /*1050*/  HADD2.F32 R188, -RZ, R176.reuse.H0_H0 ;  /* 0x200000b0ffbc7230 */ /* 0x104fe20000004100 */
[C---:B------:R-:W-:Y:S01]  /*1060*/  FADD.FTZ R14, -R203.reuse, R14 ;  /* 0x0000000ecb0e7221 */ /* 0x040fe20000010100 */
[----:B------:R-:W-:Y:S01]  /*1070*/  HADD2.F32 R176, -RZ, R176.H1_H1 ;  /* 0x300000b0ffb07230 */ /* 0x000fe20000004100 */
[C---:B------:R-:W-:Y:S01]  /*1080*/  FADD.FTZ R13, -R203.reuse, R13 ;  /* 0x0000000dcb0d7221 */ /* 0x040fe20000010100 */
[----:B------:R-:W-:Y:S01]  /*1090*/  HADD2.F32 R4, -RZ, R180.H0_H0 ;  /* 0x200000b4ff047230 */ /* 0x000fe20000004100 */
[C---:B------:R-:W-:Y:S01]  /*10a0*/  FADD.FTZ R192, -R203.reuse, R192 ;  /* 0x000000c0cbc07221 */ /* 0x040fe20000010100 */
[----:B------:R-:W2:Y:S01]  /*10b0*/  LDL R190, [R1+0xa8] ;  /* 0x0000a80001be7983 */ /* 0x000ea20000100800 */
[----:B------:R-:W-:-:S02]  /*10c0*/  FADD.FTZ R187, -R203, R187 ;  /* 0x000000bbcbbb7221 */ /* 0x000fc40000010100 */
[C---:B------:R-:W-:Y:S02]  /*10d0*/  FADD.FTZ R193, -R203.reuse, R193 ;  /* 0x000000c1cbc17221 */ /* 0x040fe40000010100 */
[C---:B------:R-:W-:Y:S02]  /*10e0*/  FADD.FTZ R194, -R203.reuse, R194 ;  /* 0x000000c2cbc27221 */ /* 0x040fe40000010100 */
[----:B------:R-:W-:Y:S02]  /*10f0*/  FADD.FTZ R203, -R203, R191 ;  /* 0x000000bfcbcb7221 */ /* 0x000fe40000010100 */
[----:B------:R-:W-:Y:S01]  /*1100*/  FMUL.FTZ R5, R6, R5 ;  /* 0x0000000506057220 */ /* 0x000fe20000410000 */
[----:B------:R-:W4:Y:S01]  /*1110*/  LDL R191, [R1+0x8c] ;  /* 0x00008c0001bf7983 */ /* 0x000f220000100800 */
[----:B------:R-:W-:Y:S02]  /*1120*/  FMUL.FTZ R189, R225, R188 ;  /* 0x000000bce1bd7220 */ /* 0x000fe40000410000 */
[----:B---3--:R-:W-:-:S02]  /*1130*/  FMUL.FTZ R233, R211, R176 ;  /* 0x000000b0d3e97220 */ /* 0x008fc40000410000 */
[----:B------:R-:W3:Y:S01]  /*1140*/  LDL R211, [R1+0x94] ;  /* 0x0000940001d37983 */ /* 0x000ee20000100800 */
[----:B------:R-:W-:Y:S02]  /*1150*/  FADD.FTZ R68, R68, R4 ;  /* 0x0000000444447221 */ /* 0x000fe40000010000 */
[-C--:B------:R-:W-:Y:S02]  /*1160*/  FFMA.FTZ R40, R5, R4.reuse, R40 ;  /* 0x0000000405287223 */ /* 0x080fe40000010028 */
[----:B------:R-:W-:Y:S02]  /*1170*/  FFMA.FTZ R4, R223, R4, R189 ;  /* 0x00000004df047223 */ /* 0x000fe400000100bd */
[----:B------:R-:W3:Y:S01]  /*1180*/  LDL R189, [R1+0x84] ;  /* 0x0000840001bd7983 */ /* 0x000ee20000100800 */
[----:B------:R-:W-:Y:S01]  /*1190*/  HADD2.F32 R180, -RZ, R180.H1_H1 ;  /* 0x300000b4ffb47230 */ /* 0x000fe20000004100 */
[----:B------:R-:W-:Y:S02]  /*11a0*/  FADD.FTZ R128, R128, R188 ;  /* 0x000000bc80807221 */ /* 0x000fe40000010000 */
[----:B------:R-:W-:-:S02]  /*11b0*/  FFMA.FTZ R96, R5, R188, R96 ;  /* 0x000000bc05607223 */ /* 0x000fc40000010060 */
[----:B------:R-:W3:Y:S01]  /*11c0*/  LDL R188, [R1+0x88] ;  /* 0x0000880001bc7983 */ /* 0x000ee20000100800 */
[----:B------:R-:W-:-:S03]  /*11d0*/  FFMA.FTZ R233, R204, R180, R233 ;  /* 0x000000b4cce97223 */ /* 0x000fc600000100e9 */
[----:B------:R-:W3:Y:S01]  /*11e0*/  LDL R204, [R1+0x98] ;  /* 0x0000980001cc7983 */ /* 0x000ee20000100800 */
[----:B------:R-:W-:Y:S02]  /*11f0*/  FMUL.FTZ R14, R6, R14 ;  /* 0x0000000e060e7220 */ /* 0x000fe40000410000 */
[----:B------:R-:W-:Y:S02]  /*1200*/  FADD.FTZ R129, R129, R176 ;  /* 0x000000b081817221 */ /* 0x000fe40000010000 */
[----:B------:R-:W-:Y:S01]  /*1210*/  FFMA.FTZ R97, R14, R176, R97 ;  /* 0x000000b00e617223 */ /* 0x000fe20000010061 */
[----:B------:R-:W-:Y:S01]  /*1220*/  HADD2.F32 R176, -RZ, R177.H0_H0 ;  /* 0x200000b1ffb07230 */ /* 0x000fe20000004100 */
[----:B------:R-:W-:Y:S02]  /*1230*/  FMUL.FTZ R13, R6, R13 ;  /* 0x0000000d060d7220 */ /* 0x000fe40000410000 */
[----:B------:R-:W-:Y:S02]  /*1240*/  FADD.FTZ R69, R69, R180 ;  /* 0x000000b445457221 */ /* 0x000fe40000010000 */
[----:B------:R-:W-:Y:S01]  /*1250*/  FFMA.FTZ R41, R14, R180, R41 ;  /* 0x000000b40e297223 */ /* 0x000fe20000010029 */
[----:B------:R-:W-:Y:S01]  /*1260*/  ISETP.NE.U32.AND P0, PT, RZ, c[0x0][0x218], PT ;  /* 0x00008600ff007a0c */ /* 0x000fe20003f05070 */
[----:B------:R-:W-:-:S02]  /*1270*/  FMUL.FTZ R180, R221, R176 ;  /* 0x000000b0ddb47220 */ /* 0x000fc40000410000 */
[----:B------:R-:W-:Y:S02]  /*1280*/  FADD.FTZ R130, R130, R176 ;  /* 0x000000b082827221 */ /* 0x000fe40000010000 */
[----:B------:R-:W-:Y:S01]  /*1290*/  FFMA.FTZ R98, R13, R176, R98 ;  /* 0x000000b00d627223 */ /* 0x000fe20000010062 */
[--C-:B------:R-:W-:Y:S01]  /*12a0*/  HADD2.F32 R176, -RZ, R178.reuse.H0_H0 ;  /* 0x200000b2ffb07230 */ /* 0x100fe20000004100 */
[C---:B------:R-:W-:Y:S01]  /*12b0*/  FMUL.FTZ R193, R6.reuse, R193 ;  /* 0x000000c106c17220 */ /* 0x040fe20000410000 */
[----:B------:R-:W-:Y:S01]  /*12c0*/  HADD2.F32 R178, -RZ, R178.H1_H1 ;  /* 0x300000b2ffb27230 */ /* 0x000fe20000004100 */
[----:B------:R-:W-:Y:S01]  /*12d0*/  FMUL.FTZ R192, R6, R192 ;  /* 0x000000c006c07220 */ /* 0x000fe20000410000 */
[----:B------:R-:W-:Y:S01]  /*12e0*/  HADD2.F32 R232, -RZ, R181.H0_H0 ;  /* 0x200000b5ffe87230 */ /* 0x000fe20000004100 */
[----:B------:R-:W-:Y:S01]  /*12f0*/  ISETP.NE.AND.EX P0, PT, RZ, c[0x0][0x21c], PT, P0 ;  /* 0x00008700ff007a0c */ /* 0x000fe20003f05300 */
[----:B------:R-:W-:Y:S01]  /*1300*/  HADD2.F32 R177, -RZ, R177.H1_H1 ;  /* 0x300000b1ffb17230 */ /* 0x000fe20000004100 */
[----:B------:R-:W-:-:S02]  /*1310*/  FADD.FTZ R133, R133, R178 ;  /* 0x000000b285857221 */ /* 0x000fc40000010000 */
[----:B------:R-:W-:Y:S01]  /*1320*/  FFMA.FTZ R101, R193, R178, R101 ;  /* 0x000000b2c1657223 */ /* 0x000fe20000010065 */
[----:B------:R-:W-:Y:S01]  /*1330*/  HADD2.F32 R181, -RZ, R181.H1_H1 ;  /* 0x300000b5ffb57230 */ /* 0x000fe20000004100 */
[----:B------:R-:W-:Y:S02]  /*1340*/  FMUL.FTZ R187, R6, R187 ;  /* 0x000000bb06bb7220 */ /* 0x000fe40000410000 */
[----:B------:R-:W-:Y:S02]  /*1350*/  FADD.FTZ R70, R70, R232 ;  /* 0x000000e846467221 */ /* 0x000fe40000010000 */
[----:B------:R-:W-:Y:S02]  /*1360*/  FFMA.FTZ R42, R13, R232, R42 ;  /* 0x000000e80d2a7223 */ /* 0x000fe4000001002a */
[----:B------:R-:W-:Y:S02]  /*1370*/  FMUL.FTZ R229, R219, R177 ;  /* 0x000000b1dbe57220 */ /* 0x000fe40000410000 */
[----:B------:R-:W-:-:S02]  /*1380*/  FADD.FTZ R131, R131, R177 ;  /* 0x000000b183837221 */ /* 0x000fc40000010000 */
[----:B------:R-:W-:Y:S02]  /*1390*/  FFMA.FTZ R99, R192, R177, R99 ;  /* 0x000000b1c0637223 */ /* 0x000fe40000010063 */
[----:B------:R-:W-:Y:S02]  /*13a0*/  FADD.FTZ R132, R132, R176 ;  /* 0x000000b084847221 */ /* 0x000fe40000010000 */
[----:B------:R-:W-:Y:S02]  /*13b0*/  FFMA.FTZ R100, R187, R176, R100 ;  /* 0x000000b0bb647223 */ /* 0x000fe40000010064 */
[----:B------:R-:W-:Y:S01]  /*13c0*/  FMUL.FTZ R194, R6, R194 ;  /* 0x000000c206c27220 */ /* 0x000fe20000410000 */
[----:B------:R-:W-:Y:S01]  /*13d0*/  HADD2.F32 R225, -RZ, R182.H0_H0 ;  /* 0x200000b6ffe17230 */ /* 0x000fe20000004100 */
[----:B------:R-:W-:Y:S02]  /*13e0*/  FADD.FTZ R71, R71, R181 ;  /* 0x000000b547477221 */ /* 0x000fe40000010000 */
[----:B------:R-:W-:-:S02]  /*13f0*/  FFMA.FTZ R43, R192, R181, R43 ;  /* 0x000000b5c02b7223 */ /* 0x000fc4000001002b */
[----:B------:R-:W-:Y:S02]  /*1400*/  FFMA.FTZ R229, R218, R181, R229 ;  /* 0x000000b5dae57223 */ /* 0x000fe400000100e5 */
[----:B------:R-:W3:Y:S01]  /*1410*/  LDL R181, [R1+0x7c] ;  /* 0x00007c0001b57983 */ /* 0x000ee20000100800 */
[----:B------:R-:W-:Y:S02]  /*1420*/  FADD.FTZ R72, R72, R225 ;  /* 0x000000e148487221 */ /* 0x000fe40000010000 */
[----:B------:R-:W-:Y:S02]  /*1430*/  FFMA.FTZ R44, R187, R225, R44 ;  /* 0x000000e1bb2c7223 */ /* 0x000fe4000001002c */
[----:B--2---:R-:W-:Y:S02]  /*1440*/  FFMA.FTZ R232, R190, R232, R180 ;  /* 0x000000e8bee87223 */ /* 0x004fe400000100b4 */
[----:B------:R-:W2:Y:S04]  /*1450*/  LDL R190, [R1+0x90] ;  /* 0x0000900001be7983 */ /* 0x000ea80000100800 */
[----:B------:R-:W2:Y:S01]  /*1460*/  LDL R180, [R1+0x80] ;  /* 0x0000800001b47983 */ /* 0x000ea20000100800 */
[----:B----4-:R-:W-:Y:S01]  /*1470*/  FMUL.FTZ R223, R191, R178 ;  /* 0x000000b2bfdf7220 */ /* 0x010fe20000410000 */
[----:B------:R-:W-:Y:S01]  /*1480*/  HADD2.F32 R178, -RZ, R179.H0_H0 ;  /* 0x200000b3ffb27230 */ /* 0x000fe20000004100 */
[----:B---3--:R-:W-:Y:S01]  /*1490*/  FMUL.FTZ R177, R211, R176 ;  /* 0x000000b0d3b17220 */ /* 0x008fe20000410000 */
[----:B------:R-:W-:-:S03]  /*14a0*/  HADD2.F32 R211, -RZ, R183.H0_H0 ;  /* 0x200000b7ffd37230 */ /* 0x000fc60000004100 */
[----:B------:R-:W-:Y:S02]  /*14b0*/  FMUL.FTZ R176, R189, R178 ;  /* 0x000000b2bdb07220 */ /* 0x000fe40000410000 */
        /* <DEDUP_REMOVED lines=13> */
[----:B------:R-:W-:Y:S01]  /*1590*/  HADD2.F32 R182, -RZ, R182.H1_H1 ;  /* 0x300000b6ffb67230 */ /* 0x000fe20000004100 */
[----:B------:R-:W-:-:S02]  /*15a0*/  FADD.FTZ R218, R218, R229 ;  /* 0x000000e5dada7221 */ /* 0x000fc40000010000 */
[----:B------:R-:W-:Y:S01]  /*15b0*/  FFMA.FTZ R219, R192, R229, R219 ;  /* 0x000000e5c0db7223 */ /* 0x000fe200000100db */
[----:B------:R-:W-:Y:S01]  /*15c0*/  HADD2.F32 R179, -RZ, R179.H1_H1 ;  /* 0x300000b3ffb37230 */ /* 0x000fe20000004100 */
[----:B------:R-:W-:Y:S02]  /*15d0*/  FADD.FTZ R218, R218, R225 ;  /* 0x000000e1dada7221 */ /* 0x000fe40000010000 */
[----:B------:R-:W-:Y:S01]  /*15e0*/  FFMA.FTZ R219, R187, R225, R219 ;  /* 0x000000e1bbdb7223 */ /* 0x000fe200000100db */
[----:B------:R-:W-:Y:S01]  /*15f0*/  HADD2.F32 R183, -RZ, R183.H1_H1 ;  /* 0x300000b7ffb77230 */ /* 0x000fe20000004100 */
[----:B------:R-:W-:Y:S01]  /*1600*/  FMUL.FTZ R203, R6, R203 ;  /* 0x000000cb06cb7220 */ /* 0x000fe20000410000 */
[----:B------:R-:W-:Y:S01]  /*1610*/  IADD3 R221, R0, 0x20, RZ ;  /* 0x0000002000dd7810 */ /* 0x000fe20007ffe0ff */
        /* <DEDUP_REMOVED lines=8> */
[----:B------:R-:W-:Y:S02]  /*16a0*/  FMUL.FTZ R204, R181, R179 ;  /* 0x000000b3b5cc7220 */ /* 0x000fe40000410000 */
[----:B--2---:R-:W-:-:S04]  /*16b0*/  FFMA.FTZ R223, R190, R182, R223 ;  /* 0x000000b6bedf7223 */ /* 0x004fc800000100df */
[----:B------:R-:W-:Y:S02]  /*16c0*/  FADD.FTZ R218, R218, R223 ;  /* 0x000000dfdada7221 */ /* 0x000fe40000010000 */
[----:B------:R-:W-:Y:S02]  /*16d0*/  FFMA.FTZ R219, R193, R223, R219 ;  /* 0x000000dfc1db7223 */ /* 0x000fe400000100db */
[----:B------:R-:W-:Y:S02]  /*16e0*/  FFMA.FTZ R204, R180, R183, R204 ;  /* 0x000000b7b4cc7223 */ /* 0x000fe400000100cc */
[----:B------:R-:W-:Y:S02]  /*16f0*/  FADD.FTZ R218, R218, R211 ;  /* 0x000000d3dada7221 */ /* 0x000fe40000010000 */
[----:B------:R-:W-:Y:S02]  /*1700*/  FFMA.FTZ R219, R194, R211, R219 ;  /* 0x000000d3c2db7223 */ /* 0x000fe400000100db */
[----:B------:R-:W-:-:S02]  /*1710*/  FADD.FTZ R218, R218, R204 ;  /* 0x000000ccdada7221 */ /* 0x000fc40000010000 */
[----:B------:R-:W-:Y:S02]  /*1720*/  FFMA.FTZ R219, R203, R204, R219 ;  /* 0x000000cccbdb7223 */ /* 0x000fe400000100db */
.L_x_239:
[----:B01----:R-:W-:Y:S05]  /*1730*/  BSYNC B1 ;  /* 0x0000000000017941 */ /* 0x003fea0003800000 */
.L_x_238:
        /* <DEDUP_REMOVED lines=17> */
[----:B-----5:R-:W-:Y:S01]  /*1850*/  FSEL R205, R212, RZ, !P0 ;  /* 0x000000ffd4cd7208 */ /* 0x020fe20004000000 */
[----:B----4-:R-:W-:-:S05]  /*1860*/  HADD2.F32 R3, -RZ, R188.H0_H0 ;  /* 0x200000bcff037230 */ /* 0x010fca0000004100 */
[----:B------:R-:W-:Y:S01]  /*1870*/  FADD.FTZ R3, -R205, R3 ;  /* 0x00000003cd037221 */ /* 0x000fe20000010100 */
[----:B--2---:R-:W-:-:S03]  /*1880*/  HADD2.F32 R184, -RZ, R176.H0_H0 ;  /* 0x200000b0ffb87230 */ /* 0x004fc60000004100 */
[----:B------:R-:W-:Y:S01]  /*1890*/  FMUL.FTZ R3, R6, R3 ;  /* 0x0000000306037220 */ /* 0x000fe20000410000 */
[--C-:B------:R-:W-:Y:S02]  /*18a0*/  HADD2.F32 R11, -RZ, R189.reuse.H0_H0 ;  /* 0x200000bdff0b7230 */ /* 0x100fe40000004100 */
[----:B---3--:R-:W-:Y:S01]  /*18b0*/  HADD2.F32 R235, -RZ, R180.H0_H0 ;  /* 0x200000b4ffeb7230 */ /* 0x008fe20000004100 */
[----:B------:R-:W-:Y:S01]  /*18c0*/  FMUL.FTZ R186, R186, R184 ;  /* 0x000000b8baba7220 */ /* 0x000fe20000410000 */
[----:B------:R-:W-:Y:S02]  /*18d0*/  HADD2.F32 R22, -RZ, R189.H1_H1 ;  /* 0x300000bdff167230 */ /* 0x000fe40000004100 */
[----:B------:R-:W2:Y:S01]  /*18e0*/  LDL R189, [R1+0x5c] ;  /* 0x00005c0001bd7983 */ /* 0x000ea20000100800 */
[----:B------:R-:W-:Y:S02]  /*18f0*/  FADD.FTZ R36, R36, R235 ;  /* 0x000000eb24247221 */ /* 0x000fe40000010000 */
[----:B------:R-:W-:-:S02]  /*1900*/  FFMA.FTZ R32, R3, R235, R32 ;  /* 0x000000eb03207223 */ /* 0x000fc40000010020 */
[----:B------:R-:W-:Y:S02]  /*1910*/  FFMA.FTZ R235, R230, R235, R186 ;  /* 0x000000ebe6eb7223 */ /* 0x000fe400000100ba */
[----:B------:R-:W3:Y:S01]  /*1920*/  LDL R186, [R1+0x60] ;  /* 0x0000600001ba7983 */ /* 0x000ee20000100800 */
[----:B------:R-:W-:-:S03]  /*1930*/  HADD2.F32 R12, -RZ, R188.H1_H1 ;  /* 0x300000bcff0c7230 */ /* 0x000fc60000004100 */
[----:B------:R-:W4:Y:S01]  /*1940*/  LDL R188, [R1+0x54] ;  /* 0x0000540001bc7983 */ /* 0x000f220000100800 */
[--C-:B------:R-:W-:Y:S02]  /*1950*/  HADD2.F32 R21, -RZ, R190.reuse.H0_H0 ;  /* 0x200000beff157230 */ /* 0x100fe40000004100 */
[----:B------:R-:W-:Y:S02]  /*1960*/  HADD2.F32 R23, -RZ, R190.H1_H1 ;  /* 0x300000beff177230 */ /* 0x000fe40000004100 */
[----:B------:R-:W4:Y:S01]  /*1970*/  LDL R190, [R1+0x68] ;  /* 0x0000680001be7983 */ /* 0x000f220000100800 */
[----:B------:R-:W-:Y:S01]  /*1980*/  FADD.FTZ R12, -R205, R12 ;  /* 0x0000000ccd0c7221 */ /* 0x000fe20000010100 */
[----:B------:R-:W-:-:S03]  /*1990*/  HADD2.F32 R176, -RZ, R176.H1_H1 ;  /* 0x300000b0ffb07230 */ /* 0x000fc60000004100 */
[----:B------:R-:W-:Y:S02]  /*19a0*/  FMUL.FTZ R12, R6, R12 ;  /* 0x0000000c060c7220 */ /* 0x000fe40000410000 */
[-C--:B------:R-:W-:Y:S02]  /*19b0*/  FMUL.FTZ R231, R220, R176.reuse ;  /* 0x000000b0dce77220 */ /* 0x080fe40000410000 */
[----:B------:R-:W-:Y:S02]  /*19c0*/  FADD.FTZ R29, R29, R176 ;  /* 0x000000b01d1d7221 */ /* 0x000fe40000010000 */
[----:B------:R-:W-:Y:S01]  /*19d0*/  FFMA.FTZ R25, R12, R176, R25 ;  /* 0x000000b00c197223 */ /* 0x000fe20000010019 */
[--C-:B------:R-:W-:Y:S02]  /*19e0*/  HADD2.F32 R176, -RZ, R177.reuse.H0_H0 ;  /* 0x200000b1ffb07230 */ /* 0x100fe40000004100 */
[----:B------:R-:W-:Y:S01]  /*19f0*/  HADD2.F32 R177, -RZ, R177.H1_H1 ;  /* 0x300000b1ffb17230 */ /* 0x000fe20000004100 */
[----:B------:R-:W-:Y:S01]  /*1a00*/  FADD.FTZ R11, -R205, R11 ;  /* 0x0000000bcd0b7221 */ /* 0x000fe20000010100 */
[--C-:B------:R-:W-:Y:S01]  /*1a10*/  HADD2.F32 R230, -RZ, R181.reuse.H0_H0 ;  /* 0x200000b5ffe67230 */ /* 0x100fe20000004100 */
[----:B------:R-:W-:Y:S01]  /*1a20*/  FADD.FTZ R28, R28, R184 ;  /* 0x000000b81c1c7221 */ /* 0x000fe20000010000 */
[----:B------:R-:W-:Y:S01]  /*1a30*/  HADD2.F32 R180, -RZ, R180.H1_H1 ;  /* 0x300000b4ffb47230 */ /* 0x000fe20000004100 */
[----:B------:R-:W-:Y:S01]  /*1a40*/  FFMA.FTZ R24, R3, R184, R24 ;  /* 0x000000b803187223 */ /* 0x000fe20000010018 */
[----:B------:R-:W-:Y:S01]  /*1a50*/  HADD2.F32 R181, -RZ, R181.H1_H1 ;  /* 0x300000b5ffb57230 */ /* 0x000fe20000004100 */
[----:B------:R-:W-:Y:S01]  /*1a60*/  FMUL.FTZ R11, R6, R11 ;  /* 0x0000000b060b7220 */ /* 0x000fe20000410000 */
[----:B------:R-:W4:Y:S01]  /*1a70*/  LDL R184, [R1+0x4c] ;  /* 0x00004c0001b87983 */ /* 0x000f220000100800 */
[----:B------:R-:W-:-:S02]  /*1a80*/  FADD.FTZ R22, -R205, R22 ;  /* 0x00000016cd167221 */ /* 0x000fc40000010100 */
[----:B------:R-:W-:Y:S02]  /*1a90*/  FADD.FTZ R37, R37, R180 ;  /* 0x000000b425257221 */ /* 0x000fe40000010000 */
[-C--:B------:R-:W-:Y:S02]  /*1aa0*/  FFMA.FTZ R33, R12, R180.reuse, R33 ;  /* 0x000000b40c217223 */ /* 0x080fe40000010021 */
[----:B------:R-:W-:Y:S02]  /*1ab0*/  FFMA.FTZ R231, R217, R180, R231 ;  /* 0x000000b4d9e77223 */ /* 0x000fe400000100e7 */
[-C--:B------:R-:W-:Y:S02]  /*1ac0*/  FMUL.FTZ R180, R206, R176.reuse ;  /* 0x000000b0ceb47220 */ /* 0x080fe40000410000 */
[----:B------:R-:W-:Y:S02]  /*1ad0*/  FADD.FTZ R30, R30, R176 ;  /* 0x000000b01e1e7221 */ /* 0x000fe40000010000 */
[----:B------:R-:W-:Y:S01]  /*1ae0*/  FFMA.FTZ R26, R11, R176, R26 ;  /* 0x000000b00b1a7223 */ /* 0x000fe2000001001a */
[----:B------:R-:W-:Y:S01]  /*1af0*/  HADD2.F32 R176, -RZ, R178.H0_H0 ;  /* 0x200000b2ffb07230 */ /* 0x000fe20000004100 */
[----:B------:R-:W-:-:S02]  /*1b00*/  FMUL.FTZ R22, R6, R22 ;  /* 0x0000001606167220 */ /* 0x000fc40000410000 */
[----:B------:R-:W-:Y:S02]  /*1b10*/  FADD.FTZ R31, R31, R177 ;  /* 0x000000b11f1f7221 */ /* 0x000fe40000010000 */
[-C--:B------:R-:W-:Y:S02]  /*1b20*/  FFMA.FTZ R27, R22, R177.reuse, R27 ;  /* 0x000000b1161b7223 */ /* 0x080fe4000001001b */
[----:B------:R-:W-:Y:S02]  /*1b30*/  FADD.FTZ R38, R38, R230 ;  /* 0x000000e626267221 */ /* 0x000fe40000010000 */
[----:B------:R-:W-:Y:S02]  /*1b40*/  FFMA.FTZ R34, R11, R230, R34 ;  /* 0x000000e60b227223 */ /* 0x000fe40000010022 */
[----:B--2---:R-:W-:Y:S02]  /*1b50*/  FMUL.FTZ R220, R189, R177 ;  /* 0x000000b1bddc7220 */ /* 0x004fe40000410000 */
[----:B------:R-:W2:Y:S02]  /*1b60*/  LDL R189, [R1+0x44] ;  /* 0x0000440001bd7983 */ /* 0x000ea40000100800 */
[----:B---3--:R-:W-:-:S02]  /*1b70*/  FFMA.FTZ R220, R186, R181, R220 ;  /* 0x000000b5badc7223 */ /* 0x008fc400000100dc */
[----:B------:R-:W3:Y:S01]  /*1b80*/  LDL R186, [R1+0x50] ;  /* 0x0000500001ba7983 */ /* 0x000ee20000100800 */
[----:B----4-:R-:W-:-:S03]  /*1b90*/  FMUL.FTZ R177, R188, R176 ;  /* 0x000000b0bcb17220 */ /* 0x010fc60000410000 */
[----:B------:R-:W4:Y:S01]  /*1ba0*/  LDL R188, [R1+0x48] ;  /* 0x0000480001bc7983 */ /* 0x000f220000100800 */
[----:B------:R-:W-:-:S03]  /*1bb0*/  FFMA.FTZ R230, R190, R230, R180 ;  /* 0x000000e6bee67223 */ /* 0x000fc600000100b4 */
[----:B------:R-:W4:Y:S01]  /*1bc0*/  LDL R190, [R1+0x58] ;  /* 0x0000580001be7983 */ /* 0x000f220000100800 */
[C---:B------:R-:W-:Y:S01]  /*1bd0*/  FADD.FTZ R23, -R205.reuse, R23 ;  /* 0x00000017cd177221 */ /* 0x040fe20000010100 */
[----:B------:R-:W-:Y:S01]  /*1be0*/  HADD2.F32 R178, -RZ, R178.H1_H1 ;  /* 0x300000b2ffb27230 */ /* 0x000fe20000004100 */
[----:B------:R-:W-:Y:S01]  /*1bf0*/  ISETP.NE.U32.AND P0, PT, RZ, c[0x0][0x218], PT ;  /* 0x00008600ff007a0c */ /* 0x000fe20003f05070 */
[----:B------:R-:W-:Y:S01]  /*1c00*/  HADD2.F32 R185, -RZ, R191.H0_H0 ;  /* 0x200000bfffb97230 */ /* 0x000fe20000004100 */
[----:B------:R-:W-:Y:S01]  /*1c10*/  FMUL.FTZ R23, R6, R23 ;  /* 0x0000001706177220 */ /* 0x000fe20000410000 */
[--C-:B------:R-:W-:Y:S01]  /*1c20*/  HADD2.F32 R217, -RZ, R182.reuse.H0_H0 ;  /* 0x200000b6ffd97230 */ /* 0x100fe20000004100 */
[----:B------:R-:W-:Y:S01]  /*1c30*/  FADD.FTZ R21, -R205, R21 ;  /* 0x00000015cd157221 */ /* 0x000fe20000010100 */
[----:B------:R-:W-:Y:S01]  /*1c40*/  HADD2.F32 R182, -RZ, R182.H1_H1 ;  /* 0x300000b6ffb67230 */ /* 0x000fe20000004100 */
[----:B------:R-:W-:Y:S01]  /*1c50*/  ISETP.NE.AND.EX P0, PT, RZ, c[0x0][0x21c], PT, P0 ;  /* 0x00008700ff007a0c */ /* 0x000fe20003f05300 */
[----:B------:R-:W-:Y:S01]  /*1c60*/  FADD.FTZ R161, R161, R178 ;  /* 0x000000b2a1a17221 */ /* 0x000fe20000010000 */
[----:B------:R-:W4:Y:S01]  /*1c70*/  LDL R180, [R1+0x40] ;  /* 0x0000400001b47983 */ /* 0x000f220000100800 */
[----:B------:R-:W-:-:S02]  /*1c80*/  FFMA.FTZ R137, R23, R178, R137 ;  /* 0x000000b217897223 */ /* 0x000fc40000010089 */
[----:B------:R-:W-:Y:S02]  /*1c90*/  FADD.FTZ R185, -R205, R185 ;  /* 0x000000b9cdb97221 */ /* 0x000fe40000010100 */
[----:B------:R-:W-:Y:S02]  /*1ca0*/  FMUL.FTZ R21, R6, R21 ;  /* 0x0000001506157220 */ /* 0x000fe40000410000 */
[----:B------:R-:W-:Y:S01]  /*1cb0*/  FMUL.FTZ R184, R184, R178 ;  /* 0x000000b2b8b87220 */ /* 0x000fe20000410000 */
[----:B------:R-:W-:Y:S01]  /*1cc0*/  HADD2.F32 R178, -RZ, R179.H0_H0 ;  /* 0x200000b3ffb27230 */ /* 0x000fe20000004100 */
[----:B------:R-:W-:Y:S02]  /*1cd0*/  FADD.FTZ R160, R160, R176 ;  /* 0x000000b0a0a07221 */ /* 0x000fe40000010000 */
[----:B------:R-:W-:Y:S02]  /*1ce0*/  FFMA.FTZ R136, R21, R176, R136 ;  /* 0x000000b015887223 */ /* 0x000fe40000010088 */
[----:B------:R-:W-:-:S02]  /*1cf0*/  FMUL.FTZ R185, R6, R185 ;  /* 0x000000b906b97220 */ /* 0x000fc40000410000 */
[----:B------:R-:W-:Y:S02]  /*1d00*/  FADD.FTZ R39, R39, R181 ;  /* 0x000000b527277221 */ /* 0x000fe40000010000 */
[----:B------:R-:W-:Y:S02]  /*1d10*/  FFMA.FTZ R35, R22, R181, R35 ;  /* 0x000000b516237223 */ /* 0x000fe40000010023 */
[----:B------:R-:W4:Y:S01]  /*1d20*/  LDL R181, [R1+0x3c] ;  /* 0x00003c0001b57983 */ /* 0x000f220000100800 */
[----:B------:R-:W-:Y:S02]  /*1d30*/  FADD.FTZ R48, R48, R217 ;  /* 0x000000d930307221 */ /* 0x000fe40000010000 */
[----:B------:R-:W-:Y:S02]  /*1d40*/  FFMA.FTZ R76, R21, R217, R76 ;  /* 0x000000d9154c7223 */ /* 0x000fe4000001004c */
[----:B--2---:R-:W-:Y:S02]  /*1d50*/  FMUL.FTZ R176, R189, R178 ;  /* 0x000000b2bdb07220 */ /* 0x004fe40000410000 */
[----:B---3--:R-:W-:Y:S01]  /*1d60*/  FFMA.FTZ R184, R186, R182, R184 ;  /* 0x000000b6bab87223 */ /* 0x008fe200000100b8 */
[----:B------:R-:W-:-:S05]  /*1d70*/  HADD2.F32 R186, -RZ, R183.H0_H0 ;  /* 0x200000b7ffba7230 */ /* 0x000fca0000004100 */
[----:B------:R-:W-:Y:S02]  /*1d80*/  FADD.FTZ R50, R50, R186 ;  /* 0x000000ba32327221 */ /* 0x000fe40000010000 */
[-C--:B------:R-:W-:Y:S02]  /*1d90*/  FFMA.FTZ R78, R185, R186.reuse, R78 ;  /* 0x000000bab94e7223 */ /* 0x080fe4000001004e */
[----:B----4-:R-:W-:Y:S01]  /*1da0*/  FFMA.FTZ R186, R188, R186, R176 ;  /* 0x000000babcba7223 */ /* 0x010fe200000100b0 */
[----:B------:R-:W-:Y:S01]  /*1db0*/  @P0 LEA R176, P1, R221, c[0x0][0x218], 0x4 ;  /* 0x00008600ddb00a11 */ /* 0x000fe200078220ff */
[----:B------:R-:W-:-:S03]  /*1dc0*/  FFMA.FTZ R217, R190, R217, R177 ;  /* 0x000000d9bed97223 */ /* 0x000fc600000100b1 */
[----:B------:R-:W-:-:S05]  /*1dd0*/  @P0 LEA.HI.X R177, R221, c[0x0][0x21c], RZ, 0x4, P1 ;  /* 0x00008700ddb10a11 */ /* 0x000fca00008f24ff */
[----:B------:R0:W5:Y:S01]  /*1de0*/  @P0 LDG.E.128 R164, [R176.64] ;  /* 0x00000004b0a40981 */ /* 0x000162000c1e1d00 */
[----:B------:R-:W-:Y:S02]  /*1df0*/  FADD.FTZ R218, R218, R235 ;  /* 0x000000ebdada7221 */ /* 0x000fe40000010000 */
[----:B------:R-:W-:Y:S02]  /*1e00*/  FFMA.FTZ R219, R3, R235, R219 ;  /* 0x000000eb03db7223 */ /* 0x000fe400000100db */
[----:B------:R-:W-:Y:S02]  /*1e10*/  FADD.FTZ R218, R218, R231 ;  /* 0x000000e7dada7221 */ /* 0x000fe40000010000 */
[----:B------:R-:W-:Y:S02]  /*1e20*/  FFMA.FTZ R219, R12, R231, R219 ;  /* 0x000000e70cdb7223 */ /* 0x000fe400000100db */
[----:B------:R-:W-:Y:S02]  /*1e30*/  FADD.FTZ R218, R218, R230 ;  /* 0x000000e6dada7221 */ /* 0x000fe40000010000 */
[----:B------:R-:W-:-:S02]  /*1e40*/  FFMA.FTZ R219, R11, R230, R219 ;  /* 0x000000e60bdb7223 */ /* 0x000fc400000100db */
[----:B------:R-:W-:Y:S02]  /*1e50*/  FADD.FTZ R218, R218, R220 ;  /* 0x000000dcdada7221 */ /* 0x000fe40000010000 */
[----:B------:R-:W-:Y:S01]  /*1e60*/  FFMA.FTZ R219, R22, R220, R219 ;  /* 0x000000dc16db7223 */ /* 0x000fe200000100db */
[----:B------:R-:W-:Y:S01]  /*1e70*/  HADD2.F32 R191, -RZ, R191.H1_H1 ;  /* 0x300000bfffbf7230 */ /* 0x000fe20000004100 */
[----:B------:R-:W-:Y:S01]  /*1e80*/  FADD.FTZ R218, R218, R217 ;  /* 0x000000d9dada7221 */ /* 0x000fe20000010000 */
[----:B------:R-:W-:Y:S01]  /*1e90*/  HADD2.F32 R179, -RZ, R179.H1_H1 ;  /* 0x300000b3ffb37230 */ /* 0x000fe20000004100 */
[----:B------:R-:W-:Y:S01]  /*1ea0*/  FFMA.FTZ R219, R21, R217, R219 ;  /* 0x000000d915db7223 */ /* 0x000fe200000100db */
[----:B------:R-:W-:Y:S01]  /*1eb0*/  HADD2.F32 R183, -RZ, R183.H1_H1 ;  /* 0x300000b7ffb77230 */ /* 0x000fe20000004100 */
        /* <DEDUP_REMOVED lines=19> */
.L_x_241:
[----:B0-----:R-:W-:Y:S05]  /*1ff0*/  BSYNC B1 ;  /* 0x0000000000017941 */ /* 0x001fea0003800000 */
.L_x_240:
        /* <DEDUP_REMOVED lines=18> */
[----:B-----5:R-:W-:Y:S01]  /*2120*/  FSEL R207, R212, RZ, !P0 ;  /* 0x000000ffd4cf7208 */ /* 0x020fe20004000000 */
[--C-:B----4-:R-:W-:Y:S02]  /*2130*/  HADD2.F32 R7, -RZ, R188.reuse.H0_H0 ;  /* 0x200000bcff077230 */ /* 0x110fe40000004100 */
[----:B------:R-:W-:-:S03]  /*2140*/  HADD2.F32 R10, -RZ, R188.H1_H1 ;  /* 0x300000bcff0a7230 */ /* 0x000fc60000004100 */
[----:B------:R-:W-:Y:S01]  /*2150*/  FADD.FTZ R7, -R207, R7 ;  /* 0x00000007cf077221 */ /* 0x000fe20000010100 */
[----:B------:R-:W-:Y:S02]  /*2160*/  HADD2.F32 R19, -RZ, R190.H0_H0 ;  /* 0x200000beff137230 */ /* 0x000fe40000004100 */
[----:B--2---:R-:W-:Y:S01]  /*2170*/  HADD2.F32 R188, -RZ, R176.H0_H0 ;  /* 0x200000b0ffbc7230 */ /* 0x004fe20000004100 */
[----:B------:R-:W-:Y:S01]  /*2180*/  FMUL.FTZ R7, R6, R7 ;  /* 0x0000000706077220 */ /* 0x000fe20000410000 */
[----:B------:R-:W-:Y:S02]  /*2190*/  HADD2.F32 R195, -RZ, R190.H1_H1 ;  /* 0x300000beffc37230 */ /* 0x000fe40000004100 */
[----:B------:R-:W2:Y:S01]  /*21a0*/  LDL R190, [R1+0x1c] ;  /* 0x00001c0001be7983 */ /* 0x000ea20000100800 */
[--C-:B------:R-:W-:Y:S01]  /*21b0*/  HADD2.F32 R9, -RZ, R189.reuse.H0_H0 ;  /* 0x200000bdff097230 */ /* 0x100fe20000004100 */
[----:B------:R-:W-:Y:S01]  /*21c0*/  FADD.FTZ R140, R140, R188 ;  /* 0x000000bc8c8c7221 */ /* 0x000fe20000010000 */
[----:B------:R-:W-:Y:S01]  /*21d0*/  HADD2.F32 R20, -RZ, R189.H1_H1 ;  /* 0x300000bdff147230 */ /* 0x000fe20000004100 */
[----:B------:R-:W-:-:S02]  /*21e0*/  FMUL.FTZ R189, R226, R188 ;  /* 0x000000bce2bd7220 */ /* 0x000fc40000410000 */
[----:B------:R-:W-:Y:S02]  /*21f0*/  FFMA.FTZ R112, R7, R188, R112 ;  /* 0x000000bc07707223 */ /* 0x000fe40000010070 */
[----:B------:R-:W4:Y:S01]  /*2200*/  LDL R188, [R1+0x20] ;  /* 0x0000200001bc7983 */ /* 0x000f220000100800 */
[----:B------:R-:W-:Y:S01]  /*2210*/  FADD.FTZ R10, -R207, R10 ;  /* 0x0000000acf0a7221 */ /* 0x000fe20000010100 */
[----:B------:R-:W-:-:S03]  /*2220*/  HADD2.F32 R176, -RZ, R176.H1_H1 ;  /* 0x300000b0ffb07230 */ /* 0x000fc60000004100 */
[----:B------:R-:W-:Y:S01]  /*2230*/  FMUL.FTZ R10, R6, R10 ;  /* 0x0000000a060a7220 */ /* 0x000fe20000410000 */
[--C-:B---3--:R-:W-:Y:S01]  /*2240*/  HADD2.F32 R234, -RZ, R180.reuse.H0_H0 ;  /* 0x200000b4ffea7230 */ /* 0x108fe20000004100 */
[-C--:B------:R-:W-:Y:S01]  /*2250*/  FMUL.FTZ R227, R215, R176.reuse ;  /* 0x000000b0d7e37220 */ /* 0x080fe20000410000 */
[----:B------:R-:W-:Y:S01]  /*2260*/  HADD2.F32 R180, -RZ, R180.H1_H1 ;  /* 0x300000b4ffb47230 */ /* 0x000fe20000004100 */
[----:B------:R-:W-:Y:S02]  /*2270*/  FADD.FTZ R141, R141, R176 ;  /* 0x000000b08d8d7221 */ /* 0x000fe40000010000 */
[C---:B------:R-:W-:Y:S01]  /*2280*/  FFMA.FTZ R113, R10.reuse, R176, R113 ;  /* 0x000000b00a717223 */ /* 0x040fe20000010071 */
[----:B------:R-:W-:Y:S01]  /*2290*/  HADD2.F32 R176, -RZ, R177.H0_H0 ;  /* 0x200000b1ffb07230 */ /* 0x000fe20000004100 */
[----:B------:R-:W-:Y:S01]  /*22a0*/  FADD.FTZ R9, -R207, R9 ;  /* 0x00000009cf097221 */ /* 0x000fe20000010100 */
[----:B------:R-:W-:Y:S01]  /*22b0*/  HADD2.F32 R226, -RZ, R181.H0_H0 ;  /* 0x200000b5ffe27230 */ /* 0x000fe20000004100 */
[----:B------:R-:W-:Y:S01]  /*22c0*/  FADD.FTZ R81, R81, R180 ;  /* 0x000000b451517221 */ /* 0x000fe20000010000 */
[--C-:B------:R-:W-:Y:S01]  /*22d0*/  HADD2.F32 R197, -RZ, R191.reuse.H0_H0 ;  /* 0x200000bfffc57230 */ /* 0x100fe20000004100 */
[-C--:B------:R-:W-:Y:S01]  /*22e0*/  FFMA.FTZ R53, R10, R180.reuse, R53 ;  /* 0x000000b40a357223 */ /* 0x080fe20000010035 */
[----:B------:R-:W-:Y:S01]  /*22f0*/  HADD2.F32 R191, -RZ, R191.H1_H1 ;  /* 0x300000bfffbf7230 */ /* 0x000fe20000004100 */
[----:B------:R-:W-:-:S02]  /*2300*/  FFMA.FTZ R227, R208, R180, R227 ;  /* 0x000000b4d0e37223 */ /* 0x000fc400000100e3 */
[----:B------:R-:W-:Y:S02]  /*2310*/  FMUL.FTZ R9, R6, R9 ;  /* 0x0000000906097220 */ /* 0x000fe40000410000 */
[----:B------:R-:W-:Y:S02]  /*2320*/  FMUL.FTZ R180, R198, R176 ;  /* 0x000000b0c6b47220 */ /* 0x000fe40000410000 */
[----:B------:R-:W3:Y:S01]  /*2330*/  LDL R198, [R1+0x14] ;  /* 0x0000140001c67983 */ /* 0x000ee20000100800 */
[----:B------:R-:W-:Y:S02]  /*2340*/  FADD.FTZ R82, R82, R226 ;  /* 0x000000e252527221 */ /* 0x000fe40000010000 */
[----:B------:R-:W-:Y:S02]  /*2350*/  FFMA.FTZ R54, R9, R226, R54 ;  /* 0x000000e209367223 */ /* 0x000fe40000010036 */
[C---:B------:R-:W-:Y:S02]  /*2360*/  FADD.FTZ R20, -R207.reuse, R20 ;  /* 0x00000014cf147221 */ /* 0x040fe40000010100 */
[----:B------:R-:W-:-:S02]  /*2370*/  FADD.FTZ R19, -R207, R19 ;  /* 0x00000013cf137221 */ /* 0x000fc40000010100 */
[C---:B------:R-:W-:Y:S02]  /*2380*/  FADD.FTZ R195, -R207.reuse, R195 ;  /* 0x000000c3cfc37221 */ /* 0x040fe40000010100 */
[C---:B------:R-:W-:Y:S02]  /*2390*/  FADD.FTZ R197, -R207.reuse, R197 ;  /* 0x000000c5cfc57221 */ /* 0x040fe40000010100 */
[----:B------:R-:W-:Y:S01]  /*23a0*/  FFMA.FTZ R226, R196, R226, R180 ;  /* 0x000000e2c4e27223 */ /* 0x000fe200000100b4 */
[----:B------:R-:W-:Y:S01]  /*23b0*/  HADD2.F32 R177, -RZ, R177.H1_H1 ;  /* 0x300000b1ffb17230 */ /* 0x000fe20000004100 */
[----:B------:R-:W-:Y:S01]  /*23c0*/  FADD.FTZ R207, -R207, R191 ;  /* 0x000000bfcfcf7221 */ /* 0x000fe20000010100 */
[----:B------:R-:W3:Y:S01]  /*23d0*/  LDL R196, [R1+0x18] ;  /* 0x0000180001c47983 */ /* 0x000ee20000100800 */
[----:B------:R-:W-:-:S03]  /*23e0*/  FADD.FTZ R80, R80, R234 ;  /* 0x000000ea50507221 */ /* 0x000fc60000010000 */
[----:B------:R-:W3:Y:S01]  /*23f0*/  LDL R191, [R1+0xc] ;  /* 0x00000c0001bf7983 */ /* 0x000ee20000100800 */
[-C--:B------:R-:W-:Y:S01]  /*2400*/  FFMA.FTZ R52, R7, R234.reuse, R52 ;  /* 0x000000ea07347223 */ /* 0x080fe20000010034 */
[----:B------:R-:W-:Y:S01]  /*2410*/  HADD2.F32 R181, -RZ, R181.H1_H1 ;  /* 0x300000b5ffb57230 */ /* 0x000fe20000004100 */
[----:B------:R-:W-:Y:S01]  /*2420*/  FFMA.FTZ R234, R216, R234, R189 ;  /* 0x000000ead8ea7223 */ /* 0x000fe200000100bd */
[----:B------:R-:W-:Y:S01]  /*2430*/  HADD2.F32 R215, -RZ, R182.H0_H0 ;  /* 0x200000b6ffd77230 */ /* 0x000fe20000004100 */
[----:B------:R-:W3:Y:S01]  /*2440*/  LDL R189, [R1+0x4] ;  /* 0x0000040001bd7983 */ /* 0x000ee20000100800 */
[----:B------:R-:W-:Y:S02]  /*2450*/  FADD.FTZ R142, R142, R176 ;  /* 0x000000b08e8e7221 */ /* 0x000fe40000010000 */
[----:B------:R-:W-:Y:S01]  /*2460*/  FFMA.FTZ R114, R9, R176, R114 ;  /* 0x000000b009727223 */ /* 0x000fe20000010072 */
[----:B------:R-:W-:Y:S01]  /*2470*/  ISETP.NE.U32.AND P0, PT, RZ, c[0x0][0x218], PT ;  /* 0x00008600ff007a0c */ /* 0x000fe20003f05070 */
[----:B------:R-:W-:Y:S01]  /*2480*/  FMUL.FTZ R20, R6, R20 ;  /* 0x0000001406147220 */ /* 0x000fe20000410000 */
[----:B------:R-:W3:Y:S01]  /*2490*/  LDL R180, [R1] ;  /* 0x0000000001b47983 */ /* 0x000ee20000100800 */
[----:B--2---:R-:W-:Y:S01]  /*24a0*/  FMUL.FTZ R216, R190, R177 ;  /* 0x000000b1bed87220 */ /* 0x004fe20000410000 */
[----:B------:R-:W-:Y:S01]  /*24b0*/  HADD2.F32 R176, -RZ, R178.H0_H0 ;  /* 0x200000b2ffb07230 */ /* 0x000fe20000004100 */
[----:B------:R-:W-:-:S02]  /*24c0*/  FADD.FTZ R143, R143, R177 ;  /* 0x000000b18f8f7221 */ /* 0x000fc40000010000 */
[C---:B------:R-:W-:Y:S02]  /*24d0*/  FMUL.FTZ R19, R6.reuse, R19 ;  /* 0x0000001306137220 */ /* 0x040fe40000410000 */
[----:B------:R-:W-:Y:S01]  /*24e0*/  FMUL.FTZ R195, R6, R195 ;  /* 0x000000c306c37220 */ /* 0x000fe20000410000 */
[----:B------:R-:W-:Y:S01]  /*24f0*/  ISETP.NE.AND.EX P0, PT, RZ, c[0x0][0x21c], PT, P0 ;  /* 0x00008700ff007a0c */ /* 0x000fe20003f05300 */
[----:B----4-:R-:W-:Y:S01]  /*2500*/  FFMA.FTZ R216, R188, R181, R216 ;  /* 0x000000b5bcd87223 */ /* 0x010fe200000100d8 */
[----:B------:R-:W2:Y:S04]  /*2510*/  LDL R190, [R1+0x10] ;  /* 0x0000100001be7983 */ /* 0x000ea80000100800 */
[----:B------:R-:W4:Y:S01]  /*2520*/  LDL R188, [R1+0x8] ;  /* 0x0000080001bc7983 */ /* 0x000f220000100800 */
[----:B------:R-:W-:Y:S01]  /*2530*/  FFMA.FTZ R115, R20, R177, R115 ;  /* 0x000000b114737223 */ /* 0x000fe20000010073 */
[----:B------:R-:W-:Y:S01]  /*2540*/  HADD2.F32 R178, -RZ, R178.H1_H1 ;  /* 0x300000b2ffb27230 */ /* 0x000fe20000004100 */
[----:B------:R-:W-:-:S02]  /*2550*/  FADD.FTZ R84, R84, R215 ;  /* 0x000000d754547221 */ /* 0x000fc40000010000 */
[----:B------:R-:W-:Y:S02]  /*2560*/  FFMA.FTZ R56, R19, R215, R56 ;  /* 0x000000d713387223 */ /* 0x000fe40000010038 */
[----:B------:R-:W-:Y:S02]  /*2570*/  FADD.FTZ R145, R145, R178 ;  /* 0x000000b291917221 */ /* 0x000fe40000010000 */
[----:B------:R-:W-:Y:S02]  /*2580*/  FFMA.FTZ R117, R195, R178, R117 ;  /* 0x000000b2c3757223 */ /* 0x000fe40000010075 */
[-C--:B---3--:R-:W-:Y:S01]  /*2590*/  FMUL.FTZ R177, R198, R176.reuse ;  /* 0x000000b0c6b17220 */ /* 0x088fe20000410000 */
[----:B------:R-:W-:Y:S01]  /*25a0*/  HADD2.F32 R198, -RZ, R183.H0_H0 ;  /* 0x200000b7ffc67230 */ /* 0x000fe20000004100 */
[----:B------:R-:W-:Y:S02]  /*25b0*/  FADD.FTZ R144, R144, R176 ;  /* 0x000000b090907221 */ /* 0x000fe40000010000 */
[----:B------:R-:W-:-:S02]  /*25c0*/  FFMA.FTZ R116, R19, R176, R116 ;  /* 0x000000b013747223 */ /* 0x000fc40000010074 */
[----:B------:R-:W-:Y:S02]  /*25d0*/  FMUL.FTZ R197, R6, R197 ;  /* 0x000000c506c57220 */ /* 0x000fe40000410000 */
[----:B------:R-:W-:Y:S02]  /*25e0*/  FFMA.FTZ R215, R196, R215, R177 ;  /* 0x000000d7c4d77223 */ /* 0x000fe400000100b1 */
[----:B------:R-:W-:Y:S01]  /*25f0*/  FMUL.FTZ R196, R191, R178 ;  /* 0x000000b2bfc47220 */ /* 0x000fe20000410000 */
[----:B------:R-:W-:Y:S01]  /*2600*/  HADD2.F32 R178, -RZ, R179.H0_H0 ;  /* 0x200000b3ffb27230 */ /* 0x000fe20000004100 */
[----:B------:R-:W-:-:S04]  /*2610*/  FADD.FTZ R86, R86, R198 ;  /* 0x000000c656567221 */ /* 0x000fc80000010000 */
[----:B------:R-:W-:Y:S02]  /*2620*/  FMUL.FTZ R176, R189, R178 ;  /* 0x000000b2bdb07220 */ /* 0x000fe40000410000 */
[-C--:B------:R-:W-:Y:S02]  /*2630*/  FFMA.FTZ R58, R197, R198.reuse, R58 ;  /* 0x000000c6c53a7223 */ /* 0x080fe4000001003a */
        /* <DEDUP_REMOVED lines=14> */
[----:B--2---:R-:W-:Y:S02]  /*2720*/  FFMA.FTZ R196, R190, R182, R196 ;  /* 0x000000b6bec47223 */ /* 0x004fe400000100c4 */
[----:B------:R-:W-:Y:S02]  /*2730*/  FADD.FTZ R218, R218, R215 ;  /* 0x000000d7dada7221 */ /* 0x000fe40000010000 */
[----:B------:R-:W-:Y:S01]  /*2740*/  FFMA.FTZ R219, R19, R215, R219 ;  /* 0x000000d713db7223 */ /* 0x000fe200000100db */
[----:B------:R-:W-:Y:S01]  /*2750*/  HADD2.F32 R183, -RZ, R183.H1_H1 ;  /* 0x300000b7ffb77230 */ /* 0x000fe20000004100 */
[----:B------:R-:W-:Y:S02]  /*2760*/  FMUL.FTZ R208, R252, R179 ;  /* 0x000000b3fcd07220 */ /* 0x000fe40000410000 */
[----:B------:R-:W-:-:S02]  /*2770*/  FADD.FTZ R218, R218, R196 ;  /* 0x000000c4dada7221 */ /* 0x000fc40000010000 */
        /* <DEDUP_REMOVED lines=18> */
.L_x_243:
[----:B0-----:R-:W-:Y:S05]  /*28a0*/  BSYNC B1 ;  /* 0x0000000000017941 */ /* 0x001fea0003800000 */
.L_x_242:
        /* <DEDUP_REMOVED lines=17> */
[----:B-----5:R-:W-:Y:S01]  /*29c0*/  FSEL R209, R212, RZ, !P0 ;  /* 0x000000ffd4d17208 */ /* 0x020fe20004000000 */
[--C-:B--2---:R-:W-:Y:S02]  /*29d0*/  HADD2.F32 R15, -RZ, R188.reuse.H1_H1 ;  /* 0x300000bcff0f7230 */ /* 0x104fe40000004100 */
[----:B------:R-:W-:Y:S02]  /*29e0*/  HADD2.F32 R8, -RZ, R188.H0_H0 ;  /* 0x200000bcff087230 */ /* 0x000fe40000004100 */
[--C-:B-1----:R-:W-:Y:S01]  /*29f0*/  HADD2.F32 R16, -RZ, R189.reuse.H0_H0 ;  /* 0x200000bdff107230 */ /* 0x102fe20000004100 */
[C---:B------:R-:W-:Y:S01]  /*2a00*/  FADD.FTZ R15, -R209.reuse, R15 ;  /* 0x0000000fd10f7221 */ /* 0x040fe20000010100 */
[----:B------:R-:W-:Y:S01]  /*2a10*/  HADD2.F32 R18, -RZ, R189.H1_H1 ;  /* 0x300000bdff127230 */ /* 0x000fe20000004100 */
[C---:B------:R-:W-:Y:S01]  /*2a20*/  FADD.FTZ R8, -R209.reuse, R8 ;  /* 0x00000008d1087221 */ /* 0x040fe20000010100 */
[--C-:B---3--:R-:W-:Y:S01]  /*2a30*/  HADD2.F32 R188, -RZ, R176.reuse.H0_H0 ;  /* 0x200000b0ffbc7230 */ /* 0x108fe20000004100 */
[C---:B------:R-:W-:Y:S01]  /*2a40*/  FMUL.FTZ R15, R6.reuse, R15 ;  /* 0x0000000f060f7220 */ /* 0x040fe20000410000 */
[----:B------:R-:W-:Y:S01]  /*2a50*/  HADD2.F32 R176, -RZ, R176.H1_H1 ;  /* 0x300000b0ffb07230 */ /* 0x000fe20000004100 */
[----:B------:R-:W-:Y:S01]  /*2a60*/  FMUL.FTZ R8, R6, R8 ;  /* 0x0000000806087220 */ /* 0x000fe20000410000 */
[--C-:B----4-:R-:W-:Y:S01]  /*2a70*/  HADD2.F32 R228, -RZ, R180.reuse.H0_H0 ;  /* 0x200000b4ffe47230 */ /* 0x110fe20000004100 */
[----:B------:R-:W-:Y:S01]  /*2a80*/  FMUL.FTZ R189, R250, R188 ;  /* 0x000000bcfabd7220 */ /* 0x000fe20000410000 */
[----:B------:R-:W-:Y:S01]  /*2a90*/  HADD2.F32 R180, -RZ, R180.H1_H1 ;  /* 0x300000b4ffb47230 */ /* 0x000fe20000004100 */
[----:B------:R-:W-:Y:S01]  /*2aa0*/  FADD.FTZ R16, -R209, R16 ;  /* 0x00000010d1107221 */ /* 0x000fe20000010100 */
[----:B------:R-:W-:Y:S01]  /*2ab0*/  HADD2.F32 R17, -RZ, R190.H0_H0 ;  /* 0x200000beff117230 */ /* 0x000fe20000004100 */
[-C--:B------:R-:W-:Y:S01]  /*2ac0*/  FMUL.FTZ R224, R248, R176.reuse ;  /* 0x000000b0f8e07220 */ /* 0x080fe20000410000 */
[--C-:B------:R-:W-:Y:S01]  /*2ad0*/  HADD2.F32 R222, -RZ, R181.reuse.H0_H0 ;  /* 0x200000b5ffde7230 */ /* 0x100fe20000004100 */
[----:B------:R-:W-:Y:S01]  /*2ae0*/  FADD.FTZ R149, R149, R176 ;  /* 0x000000b095957221 */ /* 0x000fe20000010000 */
[----:B------:R-:W-:Y:S01]  /*2af0*/  HADD2.F32 R181, -RZ, R181.H1_H1 ;  /* 0x300000b5ffb57230 */ /* 0x000fe20000004100 */
[----:B------:R-:W-:Y:S01]  /*2b00*/  FFMA.FTZ R121, R15, R176, R121 ;  /* 0x000000b00f797223 */ /* 0x000fe20000010079 */
[--C-:B------:R-:W-:Y:S01]  /*2b10*/  HADD2.F32 R176, -RZ, R177.reuse.H0_H0 ;  /* 0x200000b1ffb07230 */ /* 0x100fe20000004100 */
[----:B------:R-:W-:Y:S01]  /*2b20*/  FADD.FTZ R88, R88, R228 ;  /* 0x000000e458587221 */ /* 0x000fe20000010000 */
[----:B------:R-:W-:Y:S01]  /*2b30*/  HADD2.F32 R177, -RZ, R177.H1_H1 ;  /* 0x300000b1ffb17230 */ /* 0x000fe20000004100 */
[-C--:B------:R-:W-:Y:S01]  /*2b40*/  FFMA.FTZ R60, R8, R228.reuse, R60 ;  /* 0x000000e4083c7223 */ /* 0x080fe2000001003c */
[----:B------:R-:W-:Y:S01]  /*2b50*/  HADD2.F32 R201, -RZ, R191.H0_H0 ;  /* 0x200000bfffc97230 */ /* 0x000fe20000004100 */
[----:B------:R-:W-:Y:S01]  /*2b60*/  FFMA.FTZ R228, R251, R228, R189 ;  /* 0x000000e4fbe47223 */ /* 0x000fe200000100bd */
[----:B------:R-:W-:Y:S01]  /*2b70*/  HADD2.F32 R213, -RZ, R182.H0_H0 ;  /* 0x200000b6ffd57230 */ /* 0x000fe20000004100 */
[----:B------:R-:W-:Y:S01]  /*2b80*/  FMUL.FTZ R16, R6, R16 ;  /* 0x0000001006107220 */ /* 0x000fe20000410000 */
[----:B------:R-:W-:Y:S01]  /*2b90*/  HADD2.F32 R199, -RZ, R190.H1_H1 ;  /* 0x300000beffc77230 */ /* 0x000fe20000004100 */
[----:B------:R-:W-:Y:S01]  /*2ba0*/  FADD.FTZ R18, -R209, R18 ;  /* 0x00000012d1127221 */ /* 0x000fe20000010100 */
[----:B------:R-:W-:Y:S01]  /*2bb0*/  HADD2.F32 R182, -RZ, R182.H1_H1 ;  /* 0x300000b6ffb67230 */ /* 0x000fe20000004100 */
[----:B------:R-:W-:Y:S01]  /*2bc0*/  FADD.FTZ R89, R89, R180 ;  /* 0x000000b459597221 */ /* 0x000fe20000010000 */
[----:B------:R-:W-:Y:S01]  /*2bd0*/  HADD2.F32 R202, -RZ, R183.H0_H0 ;  /* 0x200000b7ffca7230 */ /* 0x000fe20000004100 */
[-C--:B------:R-:W-:Y:S01]  /*2be0*/  FFMA.FTZ R61, R15, R180.reuse, R61 ;  /* 0x000000b40f3d7223 */ /* 0x080fe2000001003d */
[----:B------:R-:W-:Y:S01]  /*2bf0*/  HADD2.F32 R191, -RZ, R191.H1_H1 ;  /* 0x300000bfffbf7230 */ /* 0x000fe20000004100 */
[----:B------:R-:W-:Y:S01]  /*2c00*/  FFMA.FTZ R224, R249, R180, R224 ;  /* 0x000000b4f9e07223 */ /* 0x000fe200000100e0 */
[----:B------:R-:W-:Y:S01]  /*2c10*/  HADD2.F32 R183, -RZ, R183.H1_H1 ;  /* 0x300000b7ffb77230 */ /* 0x000fe20000004100 */
[----:B------:R-:W-:-:S02]  /*2c20*/  FMUL.FTZ R180, R246, R176 ;  /* 0x000000b0f6b47220 */ /* 0x000fc40000410000 */
[----:B------:R-:W-:Y:S02]  /*2c30*/  FADD.FTZ R218, R218, R228 ;  /* 0x000000e4dada7221 */ /* 0x000fe40000010000 */
[----:B------:R-:W-:Y:S02]  /*2c40*/  FFMA.FTZ R219, R8, R228, R219 ;  /* 0x000000e408db7223 */ /* 0x000fe400000100db */
[----:B------:R-:W-:Y:S02]  /*2c50*/  FADD.FTZ R17, -R209, R17 ;  /* 0x00000011d1117221 */ /* 0x000fe40000010100 */
[----:B------:R-:W-:Y:S02]  /*2c60*/  FADD.FTZ R150, R150, R176 ;  /* 0x000000b096967221 */ /* 0x000fe40000010000 */
[----:B------:R-:W-:Y:S01]  /*2c70*/  FFMA.FTZ R122, R16, R176, R122 ;  /* 0x000000b0107a7223 */ /* 0x000fe2000001007a */
[--C-:B------:R-:W-:Y:S01]  /*2c80*/  HADD2.F32 R176, -RZ, R178.reuse.H0_H0 ;  /* 0x200000b2ffb07230 */ /* 0x100fe20000004100 */
[----:B------:R-:W-:Y:S01]  /*2c90*/  FADD.FTZ R90, R90, R222 ;  /* 0x000000de5a5a7221 */ /* 0x000fe20000010000 */
[----:B------:R-:W-:Y:S01]  /*2ca0*/  HADD2.F32 R178, -RZ, R178.H1_H1 ;  /* 0x300000b2ffb27230 */ /* 0x000fe20000004100 */
[----:B------:R-:W-:-:S02]  /*2cb0*/  FFMA.FTZ R62, R16, R222, R62 ;  /* 0x000000de103e7223 */ /* 0x000fc4000001003e */
[----:B------:R-:W-:Y:S02]  /*2cc0*/  FMUL.FTZ R18, R6, R18 ;  /* 0x0000001206127220 */ /* 0x000fe40000410000 */
[----:B------:R-:W-:Y:S02]  /*2cd0*/  FFMA.FTZ R222, R247, R222, R180 ;  /* 0x000000def7de7223 */ /* 0x000fe400000100b4 */
[----:B------:R-:W-:Y:S02]  /*2ce0*/  FMUL.FTZ R214, R244, R177 ;  /* 0x000000b1f4d67220 */ /* 0x000fe40000410000 */
[----:B------:R-:W-:Y:S02]  /*2cf0*/  FADD.FTZ R218, R218, R224 ;  /* 0x000000e0dada7221 */ /* 0x000fe40000010000 */
[----:B------:R-:W-:Y:S02]  /*2d00*/  FFMA.FTZ R219, R15, R224, R219 ;  /* 0x000000e00fdb7223 */ /* 0x000fe400000100db */
[----:B------:R-:W-:-:S02]  /*2d10*/  FMUL.FTZ R17, R6, R17 ;  /* 0x0000001106117220 */ /* 0x000fc40000410000 */
[----:B------:R-:W-:Y:S02]  /*2d20*/  FADD.FTZ R151, R151, R177 ;  /* 0x000000b197977221 */ /* 0x000fe40000010000 */
[----:B------:R-:W-:Y:S02]  /*2d30*/  FFMA.FTZ R123, R18, R177, R123 ;  /* 0x000000b1127b7223 */ /* 0x000fe4000001007b */
[----:B------:R-:W-:Y:S02]  /*2d40*/  FFMA.FTZ R214, R245, R181, R214 ;  /* 0x000000b5f5d67223 */ /* 0x000fe400000100d6 */
[----:B------:R-:W-:Y:S02]  /*2d50*/  FMUL.FTZ R177, R242, R176 ;  /* 0x000000b0f2b17220 */ /* 0x000fe40000410000 */
[----:B------:R-:W-:Y:S02]  /*2d60*/  FADD.FTZ R218, R218, R222 ;  /* 0x000000dedada7221 */ /* 0x000fe40000010000 */
[----:B------:R-:W-:-:S02]  /*2d70*/  FFMA.FTZ R219, R16, R222, R219 ;  /* 0x000000de10db7223 */ /* 0x000fc400000100db */
[----:B------:R-:W-:Y:S02]  /*2d80*/  FADD.FTZ R152, R152, R176 ;  /* 0x000000b098987221 */ /* 0x000fe40000010000 */
[----:B------:R-:W-:Y:S01]  /*2d90*/  FFMA.FTZ R124, R17, R176, R124 ;  /* 0x000000b0117c7223 */ /* 0x000fe2000001007c */
[--C-:B------:R-:W-:Y:S01]  /*2da0*/  HADD2.F32 R176, -RZ, R179.reuse.H0_H0 ;  /* 0x200000b3ffb07230 */ /* 0x100fe20000004100 */
[----:B------:R-:W-:Y:S01]  /*2db0*/  FADD.FTZ R201, -R209, R201 ;  /* 0x000000c9d1c97221 */ /* 0x000fe20000010100 */
[----:B------:R-:W-:Y:S01]  /*2dc0*/  HADD2.F32 R179, -RZ, R179.H1_H1 ;  /* 0x300000b3ffb37230 */ /* 0x000fe20000004100 */
[----:B------:R-:W-:Y:S02]  /*2dd0*/  FADD.FTZ R92, R92, R213 ;  /* 0x000000d55c5c7221 */ /* 0x000fe40000010000 */
[----:B------:R-:W-:Y:S02]  /*2de0*/  FFMA.FTZ R64, R17, R213, R64 ;  /* 0x000000d511407223 */ /* 0x000fe40000010040 */
[----:B------:R-:W-:-:S02]  /*2df0*/  FADD.FTZ R199, -R209, R199 ;  /* 0x000000c7d1c77221 */ /* 0x000fc40000010100 */
[----:B------:R-:W-:Y:S02]  /*2e00*/  FFMA.FTZ R213, R243, R213, R177 ;  /* 0x000000d5f3d57223 */ /* 0x000fe400000100b1 */
[----:B------:R-:W-:Y:S02]  /*2e10*/  FMUL.FTZ R200, R240, R178 ;  /* 0x000000b2f0c87220 */ /* 0x000fe40000410000 */
[----:B------:R-:W-:Y:S02]  /*2e20*/  FADD.FTZ R218, R218, R214 ;  /* 0x000000d6dada7221 */ /* 0x000fe40000010000 */
[----:B------:R-:W-:Y:S02]  /*2e30*/  FFMA.FTZ R219, R18, R214, R219 ;  /* 0x000000d612db7223 */ /* 0x000fe400000100db */
[C---:B------:R-:W-:Y:S02]  /*2e40*/  FMUL.FTZ R201, R6.reuse, R201 ;  /* 0x000000c906c97220 */ /* 0x040fe40000410000 */
[----:B------:R-:W-:-:S02]  /*2e50*/  FMUL.FTZ R199, R6, R199 ;  /* 0x000000c706c77220 */ /* 0x000fc40000410000 */
[----:B------:R-:W-:Y:S02]  /*2e60*/  FFMA.FTZ R200, R241, R182, R200 ;  /* 0x000000b6f1c87223 */ /* 0x000fe400000100c8 */
[----:B------:R-:W-:Y:S02]  /*2e70*/  FMUL.FTZ R177, R238, R176 ;  /* 0x000000b0eeb17220 */ /* 0x000fe40000410000 */
[----:B------:R-:W-:Y:S02]  /*2e80*/  FADD.FTZ R218, R218, R213 ;  /* 0x000000d5dada7221 */ /* 0x000fe40000010000 */
[----:B------:R-:W-:Y:S02]  /*2e90*/  FFMA.FTZ R219, R17, R213, R219 ;  /* 0x000000d511db7223 */ /* 0x000fe400000100db */
[----:B------:R-:W-:Y:S02]  /*2ea0*/  FADD.FTZ R94, R94, R202 ;  /* 0x000000ca5e5e7221 */ /* 0x000fe40000010000 */
[----:B------:R-:W-:-:S02]  /*2eb0*/  FFMA.FTZ R66, R201, R202, R66 ;  /* 0x000000cac9427223 */ /* 0x000fc40000010042 */
[----:B------:R-:W-:Y:S02]  /*2ec0*/  FADD.FTZ R209, -R209, R191 ;  /* 0x000000bfd1d17221 */ /* 0x000fe40000010100 */
[----:B------:R-:W-:Y:S02]  /*2ed0*/  FFMA.FTZ R202, R239, R202, R177 ;  /* 0x000000caefca7223 */ /* 0x000fe400000100b1 */
[----:B------:R-:W-:Y:S02]  /*2ee0*/  FMUL.FTZ R210, R236, R179 ;  /* 0x000000b3ecd27220 */ /* 0x000fe40000410000 */
[----:B------:R-:W-:Y:S02]  /*2ef0*/  FADD.FTZ R218, R218, R200 ;  /* 0x000000c8dada7221 */ /* 0x000fe40000010000 */
[----:B------:R-:W-:Y:S02]  /*2f00*/  FFMA.FTZ R219, R199, R200, R219 ;  /* 0x000000c8c7db7223 */ /* 0x000fe400000100db */
[----:B------:R-:W-:-:S02]  /*2f10*/  FMUL.FTZ R209, R6, R209 ;  /* 0x000000d106d17220 */ /* 0x000fc40000410000 */
        /* <DEDUP_REMOVED lines=19> */
.L_x_245:
[----:B------:R-:W-:Y:S05]  /*3050*/  BSYNC B1 ;  /* 0x0000000000017941 */ /* 0x000fea0003800000 */
.L_x_244:
[----:B------:R-:W-:Y:S05]  /*3060*/  BRA.DIV ~URZ, `(.L_x_246) ;  /* 0x000038c27f007947 */ /* 0x000fea000b800000 */
[----:B------:R0:W1:Y:S02]  /*3070*/  SHFL.BFLY PT, R179, R218, 0x1, 0x1f ;  /* 0x0c201f00dab37f89 */ /* 0x00006400000e0000 */
.L_x_271:
        /* <DEDUP_REMOVED lines=18> */
.L_x_272:
        /* <DEDUP_REMOVED lines=10> */
[-CC-:B------:R-:W-:Y:S01]  /*3240*/  FFMA.FTZ R176, R5, R182.reuse, R183.reuse ;  /* 0x000000b605b07223 */ /* 0x180fe200000100b7 */
[----:B------:R-:W-:Y:S01]  /*3250*/  ISETP.NE.U32.AND P6, PT, RZ, c[0x0][0x250], PT ;  /* 0x00009400ff007a0c */ /* 0x000fe20003fc5070 */
[----:B------:R-:W-:Y:S01]  /*3260*/  FFMA.FTZ R180, R14, R182, R183 ;  /* 0x000000b60eb47223 */ /* 0x000fe200000100b7 */
[----:B------:R-:W-:Y:S01]  /*3270*/  ISETP.NE.AND.EX P0, PT, RZ, c[0x0][0x21c], PT, P0 ;  /* 0x00008700ff007a0c */ /* 0x000fe20003f05300 */
[----:B------:R-:W-:Y:S01]  /*3280*/  FADD.FTZ R176, R4, -R176 ;  /* 0x800000b004b07221 */ /* 0x000fe20000010000 */
[----:B------:R-:W-:Y:S01]  /*3290*/  ISETP.NE.U32.AND P1, PT, RZ, c[0x0][0x258], PT ;  /* 0x00009600ff007a0c */ /* 0x000fe20003f25070 */
[----:B------:R-:W-:Y:S01]  /*32a0*/  FADD.FTZ R180, R233, -R180 ;  /* 0x800000b4e9b47221 */ /* 0x000fe20000010000 */
[----:B------:R-:W-:Y:S01]  /*32b0*/  ISETP.NE.AND.EX P6, PT, RZ, c[0x0][0x254], PT, P6 ;  /* 0x00009500ff007a0c */ /* 0x000fe20003fc5360 */
[C---:B-----5:R-:W-:Y:S01]  /*32c0*/  FMUL.FTZ R179, R6.reuse, R176 ;  /* 0x000000b006b37220 */ /* 0x060fe20000410000 */
[----:B------:R-:W-:Y:S01]  /*32d0*/  ISETP.NE.AND.EX P1, PT, RZ, c[0x0][0x25c], PT, P1 ;  /* 0x00009700ff007a0c */ /* 0x000fe20003f25310 */
[----:B------:R-:W-:Y:S01]  /*32e0*/  FMUL.FTZ R180, R6, R180 ;  /* 0x000000b406b47220 */ /* 0x000fe20000410000 */
[----:B------:R-:W-:-:S05]  /*32f0*/  HFMA2.MMA R188, -RZ, RZ, 0, 9.5367431640625e-07 ;  /* 0x00000010ffbc7435 */ /* 0x000fca00000001ff */
[--C-:B------:R-:W-:Y:S02]  /*3300*/  @P0 HADD2.F32 R176, -RZ, R156.reuse.H0_H0 ;  /* 0x2000009cffb00230 */ /* 0x100fe40000004100 */
[----:B------:R-:W-:Y:S02]  /*3310*/  @P0 HADD2.F32 R178, -RZ, R156.H1_H1 ;  /* 0x3000009cffb20230 */ /* 0x000fe40000004100 */
[----:B------:R-:W-:Y:S01]  /*3320*/  @P0 HADD2.F32 R181, -RZ, R157.H0_H0 ;  /* 0x2000009dffb50230 */ /* 0x000fe20000004100 */
[----:B------:R-:W-:Y:S02]  /*3330*/  @P0 FADD.FTZ R179, R179, R176 ;  /* 0x000000b0b3b30221 */ /* 0x000fe40000010000 */
[----:B------:R-:W-:-:S03]  /*3340*/  @P0 FADD.FTZ R180, R180, R178 ;  /* 0x000000b2b4b40221 */ /* 0x000fc60000010000 */
[-C--:B------:R-:W-:Y:S02]  /*3350*/  @P6 F2FP.PACK_AB R176, RZ, R179.reuse ;  /* 0x000000b3ffb0623e */ /* 0x080fe400000000ff */
[----:B------:R-:W-:Y:S02]  /*3360*/  @P1 F2FP.PACK_AB R177, RZ, R179 ;  /* 0x000000b3ffb1123e */ /* 0x000fe400000000ff */
[----:B------:R-:W-:Y:S02]  /*3370*/  @P6 PRMT R104, R176, 0x7610, R104 ;  /* 0x00007610b0686816 */ /* 0x000fe40000000068 */
[----:B------:R-:W-:Y:S02]  /*3380*/  @P6 F2FP.PACK_AB R176, RZ, R180 ;  /* 0x000000b4ffb0623e */ /* 0x000fe400000000ff */
[----:B------:R-:W-:Y:S01]  /*3390*/  @P1 PRMT R108, R177, 0x7610, R108 ;  /* 0x00007610b16c1816 */ /* 0x000fe2000000006c */
[-CC-:B------:R-:W-:Y:S01]  /*33a0*/  FFMA.FTZ R177, R13, R182.reuse, R183.reuse ;  /* 0x000000b60db17223 */ /* 0x180fe200000100b7 */
[----:B------:R-:W-:Y:S01]  /*33b0*/  @P6 PRMT R104, R104, 0x5410, R176 ;  /* 0x0000541068686816 */ /* 0x000fe200000000b0 */
[----:B------:R-:W-:Y:S01]  /*33c0*/  FFMA.FTZ R176, R192, R182, R183 ;  /* 0x000000b6c0b07223 */ /* 0x000fe200000100b7 */
[----:B------:R-:W-:Y:S01]  /*33d0*/  @P1 F2FP.PACK_AB R178, RZ, R180 ;  /* 0x000000b4ffb2123e */ /* 0x000fe200000000ff */
[----:B------:R-:W-:-:S02]  /*33e0*/  FADD.FTZ R177, R232, -R177 ;  /* 0x800000b1e8b17221 */ /* 0x000fc40000010000 */
[----:B------:R-:W-:Y:S01]  /*33f0*/  FADD.FTZ R176, R229, -R176 ;  /* 0x800000b0e5b07221 */ /* 0x000fe20000010000 */
[----:B------:R-:W-:Y:S01]  /*3400*/  @P1 PRMT R108, R108, 0x5410, R178 ;  /* 0x000054106c6c1816 */ /* 0x000fe200000000b2 */
[C---:B------:R-:W-:Y:S02]  /*3410*/  FMUL.FTZ R177, R6.reuse, R177 ;  /* 0x000000b106b17220 */ /* 0x040fe40000410000 */
[----:B------:R-:W-:Y:S01]  /*3420*/  FMUL.FTZ R178, R6, R176 ;  /* 0x000000b006b27220 */ /* 0x000fe20000410000 */
[----:B------:R-:W-:Y:S01]  /*3430*/  @P0 HADD2.F32 R176, -RZ, R157.H1_H1 ;  /* 0x3000009dffb00230 */ /* 0x000fe20000004100 */
[----:B------:R-:W-:-:S04]  /*3440*/  @P0 FADD.FTZ R177, R177, R181 ;  /* 0x000000b5b1b10221 */ /* 0x000fc80000010000 */
[----:B------:R-:W-:Y:S01]  /*3450*/  @P0 FADD.FTZ R178, R178, R176 ;  /* 0x000000b0b2b20221 */ /* 0x000fe20000010000 */
[----:B------:R-:W-:Y:S02]  /*3460*/  @P1 F2FP.PACK_AB R181, RZ, R177 ;  /* 0x000000b1ffb5123e */ /* 0x000fe400000000ff */
[----:B------:R-:W-:Y:S01]  /*3470*/  F2FP.PACK_AB R176, R180, R179 ;  /* 0x000000b3b4b0723e */ /* 0x000fe200000000ff */
[----:B------:R-:W-:Y:S01]  /*3480*/  @P0 HADD2.F32 R180, -RZ, R158.H0_H0 ;  /* 0x2000009effb40230 */ /* 0x000fe20000004100 */
[----:B------:R-:W-:Y:S02]  /*3490*/  @P1 PRMT R109, R181, 0x7610, R109 ;  /* 0x00007610b56d1816 */ /* 0x000fe4000000006d */
[----:B------:R-:W-:Y:S02]  /*34a0*/  @P1 F2FP.PACK_AB R179, RZ, R178 ;  /* 0x000000b2ffb3123e */ /* 0x000fe400000000ff */
[----:B------:R-:W-:Y:S02]  /*34b0*/  @P6 F2FP.PACK_AB R181, RZ, R177 ;  /* 0x000000b1ffb5623e */ /* 0x000fe400000000ff */
[----:B------:R-:W-:-:S02]  /*34c0*/  @P1 PRMT R109, R109, 0x5410, R179 ;  /* 0x000054106d6d1816 */ /* 0x000fc400000000b3 */
[----:B------:R-:W-:Y:S01]  /*34d0*/  @P6 PRMT R105, R181, 0x7610, R105 ;  /* 0x00007610b5696816 */ /* 0x000fe20000000069 */
[----:B------:R-:W-:Y:S01]  /*34e0*/  @P0 HADD2.F32 R181, -RZ, R159.H1_H1 ;  /* 0x3000009fffb50230 */ /* 0x000fe20000004100 */
[----:B------:R-:W-:Y:S02]  /*34f0*/  @P6 F2FP.PACK_AB R179, RZ, R178 ;  /* 0x000000b2ffb3623e */ /* 0x000fe400000000ff */
[----:B------:R-:W-:Y:S02]  /*3500*/  F2FP.PACK_AB R177, R178, R177 ;  /* 0x000000b1b2b1723e */ /* 0x000fe400000000ff */
[----:B------:R-:W-:Y:S01]  /*3510*/  @P6 PRMT R105, R105, 0x5410, R179 ;  /* 0x0000541069696816 */ /* 0x000fe200000000b3 */
[----:B------:R-:W-:-:S04]  /*3520*/  FFMA.FTZ R179, R187, R182, R183 ;  /* 0x000000b6bbb37223 */ /* 0x000fc800000100b7 */
[----:B------:R-:W-:-:S04]  /*3530*/  FADD.FTZ R179, R225, -R179 ;  /* 0x800000b3e1b37221 */ /* 0x000fc80000010000 */
[----:B------:R-:W-:-:S04]  /*3540*/  FMUL.FTZ R179, R6, R179 ;  /* 0x000000b306b37220 */ /* 0x000fc80000410000 */
[----:B------:R-:W-:Y:S01]  /*3550*/  @P0 FADD.FTZ R179, R179, R180 ;  /* 0x000000b4b3b30221 */ /* 0x000fe20000010000 */
[----:B------:R-:W-:-:S04]  /*3560*/  @P0 HADD2.F32 R180, -RZ, R158.H1_H1 ;  /* 0x3000009effb40230 */ /* 0x000fc80000004100 */
[----:B------:R-:W-:-:S04]  /*3570*/  @P1 F2FP.PACK_AB R178, RZ, R179 ;  /* 0x000000b3ffb2123e */ /* 0x000fc800000000ff */
[----:B------:R-:W-:Y:S02]  /*3580*/  @P1 PRMT R110, R178, 0x7610, R110 ;  /* 0x00007610b26e1816 */ /* 0x000fe4000000006e */
[----:B------:R-:W-:-:S04]  /*3590*/  @P6 F2FP.PACK_AB R178, RZ, R179 ;  /* 0x000000b3ffb2623e */ /* 0x000fc800000000ff */
[----:B------:R-:W-:Y:S01]  /*35a0*/  @P6 PRMT R106, R178, 0x7610, R106 ;  /* 0x00007610b26a6816 */ /* 0x000fe2000000006a */
[----:B------:R-:W-:-:S04]  /*35b0*/  FFMA.FTZ R178, R193, R182, R183 ;  /* 0x000000b6c1b27223 */ /* 0x000fc800000100b7 */
[----:B------:R-:W-:-:S04]  /*35c0*/  FADD.FTZ R178, R223, -R178 ;  /* 0x800000b2dfb27221 */ /* 0x000fc80000010000 */
[----:B------:R-:W-:-:S04]  /*35d0*/  FMUL.FTZ R178, R6, R178 ;  /* 0x000000b206b27220 */ /* 0x000fc80000410000 */
[----:B------:R-:W-:-:S05]  /*35e0*/  @P0 FADD.FTZ R178, R178, R180 ;  /* 0x000000b4b2b20221 */ /* 0x000fca0000010000 */
[----:B------:R-:W-:-:S04]  /*35f0*/  @P1 F2FP.PACK_AB R180, RZ, R178 ;  /* 0x000000b2ffb4123e */ /* 0x000fc800000000ff */
[----:B------:R-:W-:Y:S02]  /*3600*/  @P1 PRMT R110, R110, 0x5410, R180 ;  /* 0x000054106e6e1816 */ /* 0x000fe400000000b4 */
[----:B------:R-:W-:Y:S02]  /*3610*/  @P6 F2FP.PACK_AB R180, RZ, R178 ;  /* 0x000000b2ffb4623e */ /* 0x000fe400000000ff */
[----:B------:R-:W-:Y:S01]  /*3620*/  F2FP.PACK_AB R178, R178, R179 ;  /* 0x000000b3b2b2723e */ /* 0x000fe200000000ff */
[----:B------:R-:W-:Y:S01]  /*3630*/  FFMA.FTZ R179, R194, R182, R183 ;  /* 0x000000b6c2b37223 */ /* 0x000fe200000100b7 */
[----:B------:R-:W-:Y:S01]  /*3640*/  @P6 PRMT R106, R106, 0x5410, R180 ;  /* 0x000054106a6a6816 */ /* 0x000fe200000000b4 */
[----:B------:R-:W-:Y:S02]  /*3650*/  @P0 HADD2.F32 R180, -RZ, R159.H0_H0 ;  /* 0x2000009fffb40230 */ /* 0x000fe40000004100 */
[----:B------:R-:W-:-:S04]  /*3660*/  FADD.FTZ R179, R211, -R179 ;  /* 0x800000b3d3b37221 */ /* 0x000fc80000010000 */
[----:B------:R-:W-:-:S04]  /*3670*/  FMUL.FTZ R179, R6, R179 ;  /* 0x000000b306b37220 */ /* 0x000fc80000410000 */
[----:B------:R-:W-:Y:S02]  /*3680*/  @P0 FADD.FTZ R179, R179, R180 ;  /* 0x000000b4b3b30221 */ /* 0x000fe40000010000 */
[----:B------:R-:W-:-:S04]  /*3690*/  FFMA.FTZ R180, R203, R182, R183 ;  /* 0x000000b6cbb47223 */ /* 0x000fc800000100b7 */
[----:B------:R-:W-:-:S04]  /*36a0*/  FADD.FTZ R180, R204, -R180 ;  /* 0x800000b4ccb47221 */ /* 0x000fc80000010000 */
[----:B------:R-:W-:-:S04]  /*36b0*/  FMUL.FTZ R180, R6, R180 ;  /* 0x000000b406b47220 */ /* 0x000fc80000410000 */
[----:B------:R-:W-:Y:S01]  /*36c0*/  @P0 FADD.FTZ R180, R180, R181 ;  /* 0x000000b5b4b40221 */ /* 0x000fe20000010000 */
[----:B------:R-:W-:Y:S02]  /*36d0*/  @P1 F2FP.PACK_AB R181, RZ, R179 ;  /* 0x000000b3ffb5123e */ /* 0x000fe400000000ff */
[----:B------:R-:W-:Y:S02]  /*36e0*/  ISETP.NE.U32.AND P0, PT, RZ, c[0x0][0x258], PT ;  /* 0x00009600ff007a0c */ /* 0x000fe40003f05070 */
[----:B------:R-:W-:Y:S02]  /*36f0*/  @P1 PRMT R111, R181, 0x7610, R111 ;  /* 0x00007610b56f1816 */ /* 0x000fe4000000006f */
[----:B------:R-:W-:Y:S02]  /*3700*/  @P1 F2FP.PACK_AB R181, RZ, R180 ;  /* 0x000000b4ffb5123e */ /* 0x000fe400000000ff */
[----:B------:R-:W-:Y:S02]  /*3710*/  ISETP.NE.AND.EX P0, PT, RZ, c[0x0][0x25c], PT, P0 ;  /* 0x00009700ff007a0c */ /* 0x000fe40003f05300 */
[----:B------:R-:W-:-:S02]  /*3720*/  @P1 PRMT R111, R111, 0x5410, R181 ;  /* 0x000054106f6f1816 */ /* 0x000fc400000000b5 */
[-C--:B------:R-:W-:Y:S02]  /*3730*/  @P6 F2FP.PACK_AB R181, RZ, R179.reuse ;  /* 0x000000b3ffb5623e */ /* 0x080fe400000000ff */
[----:B------:R-:W-:Y:S02]  /*3740*/  F2FP.PACK_AB R179, R180, R179 ;  /* 0x000000b3b4b3723e */ /* 0x000fe400000000ff */
[----:B------:R-:W-:Y:S02]  /*3750*/  @P6 PRMT R107, R181, 0x7610, R107 ;  /* 0x00007610b56b6816 */ /* 0x000fe4000000006b */
[----:B------:R-:W-:-:S04]  /*3760*/  @P6 F2FP.PACK_AB R181, RZ, R180 ;  /* 0x000000b4ffb5623e */ /* 0x000fc800000000ff */
        /* <DEDUP_REMOVED lines=9> */
.L_x_249:
[----:B------:R-:W-:Y:S05]  /*3800*/  BSYNC B1 ;  /* 0x0000000000017941 */ /* 0x000fea0003800000 */
.L_x_248:
[----:B------:R-:W-:Y:S01]  /*3810*/  BSSY B1, `(.L_x_250) ;  /* 0x000005f000017945 */ /* 0x000fe20003800000 */
[----:B------:R-:W-:Y:S05]  /*3820*/  @!P3 BRA `(.L_x_251) ;  /* 0x000005d00000b947 */ /* 0x000fea0003800000 */
[----:B------:R-:W-:Y:S01]  /*3830*/  ISETP.NE.U32.AND P1, PT, RZ, c[0x0][0x218], PT ;  /* 0x00008600ff007a0c */ /* 0x000fe20003f25070 */
[-CC-:B0-----:R-:W-:Y:S01]  /*3840*/  FFMA.FTZ R176, R3, R182.reuse, R183.reuse ;  /* 0x000000b603b07223 */ /* 0x181fe200000100b7 */
        /* <DEDUP_REMOVED lines=10> */
[----:B------:R-:W-:-:S05]  /*38f0*/  MOV R188, 0x10 ;  /* 0x0000001000bc7802 */ /* 0x000fca0000000f00 */
        /* <DEDUP_REMOVED lines=61> */
[----:B------:R-:W-:-:S04]  /*3cd0*/  @P0 F2FP.PACK_AB R181, RZ, R179 ;  /* 0x000000b3ffb5023e */ /* 0x000fc800000000ff */
[----:B------:R-:W-:Y:S02]  /*3ce0*/  @P0 PRMT R111, R181, 0x7610, R111 ;  /* 0x00007610b56f0816 */ /* 0x000fe4000000006f */
[----:B------:R-:W-:-:S04]  /*3cf0*/  @P0 F2FP.PACK_AB R181, RZ, R180 ;  /* 0x000000b4ffb5023e */ /* 0x000fc800000000ff */
[----:B------:R-:W-:Y:S02]  /*3d00*/  @P0 PRMT R111, R111, 0x5410, R181 ;  /* 0x000054106f6f0816 */ /* 0x000fe400000000b5 */
[----:B------:R-:W-:Y:S02]  /*3d10*/  ISETP.NE.U32.AND P0, PT, RZ, c[0x0][0x258], PT ;  /* 0x00009600ff007a0c */ /* 0x000fe40003f05070 */
[----:B------:R-:W-:Y:S02]  /*3d20*/  @P6 F2FP.PACK_AB R181, RZ, R179 ;  /* 0x000000b3ffb5623e */ /* 0x000fe400000000ff */
[----:B------:R-:W-:Y:S02]  /*3d30*/  ISETP.NE.AND.EX P0, PT, RZ, c[0x0][0x25c], PT, P0 ;  /* 0x00009700ff007a0c */ /* 0x000fe40003f05300 */
[----:B------:R-:W-:Y:S02]  /*3d40*/  @P6 PRMT R107, R181, 0x7610, R107 ;  /* 0x00007610b56b6816 */ /* 0x000fe4000000006b */
[----:B------:R-:W-:-:S02]  /*3d50*/  @P6 F2FP.PACK_AB R181, RZ, R180 ;  /* 0x000000b4ffb5623e */ /* 0x000fc400000000ff */
[----:B------:R-:W-:Y:S02]  /*3d60*/  F2FP.PACK_AB R179, R180, R179 ;  /* 0x000000b3b4b3723e */ /* 0x000fe400000000ff */
        /* <DEDUP_REMOVED lines=9> */
.L_x_251:
[----:B------:R-:W-:Y:S05]  /*3e00*/  BSYNC B1 ;  /* 0x0000000000017941 */ /* 0x000fea0003800000 */
.L_x_250:
        /* <DEDUP_REMOVED lines=95> */
.L_x_253:
[----:B------:R-:W-:Y:S05]  /*4400*/  BSYNC B1 ;  /* 0x0000000000017941 */ /* 0x000fea0003800000 */
.L_x_252:
        /* <DEDUP_REMOVED lines=32> */
[----:B------:R-:W-:-:S05]  /*4610*/  @P0 HADD2.F32 R183, -RZ, R172.H0_H0 ;  /* 0x200000acffb70230 */ /* 0x000fca0000004100 */
[----:B------:R-:W-:-:S05]  /*4620*/  @P0 FADD.FTZ R176, R176, R183 ;  /* 0x000000b7b0b00221 */ /* 0x000fca0000010000 */
[----:B------:R-:W-:-:S04]  /*4630*/  @P1 F2FP.PACK_AB R183, RZ, R176 ;  /* 0x000000b0ffb7123e */ /* 0x000fc800000000ff */
[----:B------:R-:W-:Y:S01]  /*4640*/  @P1 PRMT R108, R183, 0x7610, R108 ;  /* 0x00007610b76c1816 */ /* 0x000fe2000000006c */
[----:B------:R-:W-:-:S05]  /*4650*/  @P0 HADD2.F32 R183, -RZ, R172.H1_H1 ;  /* 0x300000acffb70230 */ /* 0x000fca0000004100 */
[----:B------:R-:W-:-:S05]  /*4660*/  @P0 FADD.FTZ R179, R179, R183 ;  /* 0x000000b7b3b30221 */ /* 0x000fca0000010000 */
[----:B------:R-:W-:-:S04]  /*4670*/  @P1 F2FP.PACK_AB R183, RZ, R179 ;  /* 0x000000b3ffb7123e */ /* 0x000fc800000000ff */
[----:B------:R-:W-:Y:S02]  /*4680*/  @P1 PRMT R108, R108, 0x5410, R183 ;  /* 0x000054106c6c1816 */ /* 0x000fe400000000b7 */
[-C--:B------:R-:W-:Y:S02]  /*4690*/  @P6 F2FP.PACK_AB R183, RZ, R176.reuse ;  /* 0x000000b0ffb7623e */ /* 0x080fe400000000ff */
[----:B------:R-:W-:Y:S02]  /*46a0*/  F2FP.PACK_AB R176, R179, R176 ;  /* 0x000000b0b3b0723e */ /* 0x000fe400000000ff */
[----:B------:R-:W-:Y:S02]  /*46b0*/  @P6 PRMT R104, R183, 0x7610, R104 ;  /* 0x00007610b7686816 */ /* 0x000fe40000000068 */
[----:B------:R-:W-:Y:S01]  /*46c0*/  @P6 F2FP.PACK_AB R183, RZ, R179 ;  /* 0x000000b3ffb7623e */ /* 0x000fe200000000ff */
[----:B------:R-:W-:-:S03]  /*46d0*/  @P0 HADD2.F32 R179, -RZ, R173.H0_H0 ;  /* 0x200000adffb30230 */ /* 0x000fc60000004100 */
[----:B------:R-:W-:Y:S02]  /*46e0*/  @P6 PRMT R104, R104, 0x5410, R183 ;  /* 0x0000541068686816 */ /* 0x000fe400000000b7 */
[----:B------:R-:W-:Y:S01]  /*46f0*/  @P0 FADD.FTZ R177, R177, R179 ;  /* 0x000000b3b1b10221 */ /* 0x000fe20000010000 */
[----:B------:R-:W-:-:S04]  /*4700*/  MOV R183, 0x10 ;  /* 0x0000001000b77802 */ /* 0x000fc80000000f00 */
[----:B------:R-:W-:-:S04]  /*4710*/  @P1 F2FP.PACK_AB R179, RZ, R177 ;  /* 0x000000b1ffb3123e */ /* 0x000fc800000000ff */
[----:B------:R-:W-:Y:S02]  /*4720*/  @P1 PRMT R109, R179, 0x7610, R109 ;  /* 0x00007610b36d1816 */ /* 0x000fe4000000006d */
[----:B------:R-:W-:-:S04]  /*4730*/  @P6 F2FP.PACK_AB R179, RZ, R177 ;  /* 0x000000b1ffb3623e */ /* 0x000fc800000000ff */
[----:B------:R-:W-:Y:S01]  /*4740*/  @P6 PRMT R105, R179, 0x7610, R105 ;  /* 0x00007610b3696816 */ /* 0x000fe20000000069 */
[----:B------:R-:W-:-:S05]  /*4750*/  @P0 HADD2.F32 R179, -RZ, R173.H1_H1 ;  /* 0x300000adffb30230 */ /* 0x000fca0000004100 */
[----:B------:R-:W-:-:S05]  /*4760*/  @P0 FADD.FTZ R178, R178, R179 ;  /* 0x000000b3b2b20221 */ /* 0x000fca0000010000 */
[-C--:B------:R-:W-:Y:S02]  /*4770*/  @P1 F2FP.PACK_AB R179, RZ, R178.reuse ;  /* 0x000000b2ffb3123e */ /* 0x080fe400000000ff */
[----:B------:R-:W-:Y:S02]  /*4780*/  F2FP.PACK_AB R177, R178, R177 ;  /* 0x000000b1b2b1723e */ /* 0x000fe400000000ff */
[----:B------:R-:W-:Y:S02]  /*4790*/  @P1 PRMT R109, R109, 0x5410, R179 ;  /* 0x000054106d6d1816 */ /* 0x000fe400000000b3 */
[----:B------:R-:W-:-:S04]  /*47a0*/  @P6 F2FP.PACK_AB R179, RZ, R178 ;  /* 0x000000b2ffb3623e */ /* 0x000fc800000000ff */
[----:B------:R-:W-:Y:S01]  /*47b0*/  @P6 PRMT R105, R105, 0x5410, R179 ;  /* 0x0000541069696816 */ /* 0x000fe200000000b3 */
[----:B------:R-:W-:-:S05]  /*47c0*/  @P0 HADD2.F32 R179, -RZ, R174.H0_H0 ;  /* 0x200000aeffb30230 */ /* 0x000fca0000004100 */
[----:B------:R-:W-:-:S05]  /*47d0*/  @P0 FADD.FTZ R181, R181, R179 ;  /* 0x000000b3b5b50221 */ /* 0x000fca0000010000 */
[----:B------:R-:W-:-:S04]  /*47e0*/  @P1 F2FP.PACK_AB R179, RZ, R181 ;  /* 0x000000b5ffb3123e */ /* 0x000fc800000000ff */
[----:B------:R-:W-:Y:S02]  /*47f0*/  @P1 PRMT R110, R179, 0x7610, R110 ;  /* 0x00007610b36e1816 */ /* 0x000fe4000000006e */
[----:B------:R-:W-:-:S04]  /*4800*/  @P6 F2FP.PACK_AB R179, RZ, R181 ;  /* 0x000000b5ffb3623e */ /* 0x000fc800000000ff */
[----:B------:R-:W-:Y:S01]  /*4810*/  @P6 PRMT R106, R179, 0x7610, R106 ;  /* 0x00007610b36a6816 */ /* 0x000fe2000000006a */
[----:B------:R-:W-:-:S05]  /*4820*/  @P0 HADD2.F32 R179, -RZ, R174.H1_H1 ;  /* 0x300000aeffb30230 */ /* 0x000fca0000004100 */
[----:B------:R-:W-:Y:S01]  /*4830*/  @P0 FADD.FTZ R182, R182, R179 ;  /* 0x000000b3b6b60221 */ /* 0x000fe20000010000 */
[----:B------:R-:W-:-:S04]  /*4840*/  @P0 HADD2.F32 R179, -RZ, R175.H0_H0 ;  /* 0x200000afffb30230 */ /* 0x000fc80000004100 */
[----:B------:R-:W-:Y:S01]  /*4850*/  @P1 F2FP.PACK_AB R178, RZ, R182 ;  /* 0x000000b6ffb2123e */ /* 0x000fe200000000ff */
[----:B------:R-:W-:-:S03]  /*4860*/  @P0 FADD.FTZ R180, R180, R179 ;  /* 0x000000b3b4b40221 */ /* 0x000fc60000010000 */
[----:B------:R-:W-:Y:S01]  /*4870*/  @P1 PRMT R110, R110, 0x5410, R178 ;  /* 0x000054106e6e1816 */ /* 0x000fe200000000b2 */
[----:B------:R-:W-:Y:S01]  /*4880*/  @P0 HADD2.F32 R178, -RZ, R175.H1_H1 ;  /* 0x300000afffb20230 */ /* 0x000fe20000004100 */
[----:B------:R-:W-:-:S04]  /*4890*/  @P1 F2FP.PACK_AB R179, RZ, R180 ;  /* 0x000000b4ffb3123e */ /* 0x000fc800000000ff */
[----:B------:R-:W-:Y:S01]  /*48a0*/  @P0 FADD.FTZ R6, R6, R178 ;  /* 0x000000b206060221 */ /* 0x000fe20000010000 */
[----:B------:R-:W-:Y:S02]  /*48b0*/  ISETP.NE.U32.AND P0, PT, RZ, c[0x0][0x258], PT ;  /* 0x00009600ff007a0c */ /* 0x000fe40003f05070 */
[----:B------:R-:W-:Y:S02]  /*48c0*/  @P1 PRMT R111, R179, 0x7610, R111 ;  /* 0x00007610b36f1816 */ /* 0x000fe4000000006f */
[----:B------:R-:W-:Y:S02]  /*48d0*/  ISETP.NE.AND.EX P0, PT, RZ, c[0x0][0x25c], PT, P0 ;  /* 0x00009700ff007a0c */ /* 0x000fe40003f05300 */
[----:B------:R-:W-:Y:S02]  /*48e0*/  @P6 F2FP.PACK_AB R178, RZ, R182 ;  /* 0x000000b6ffb2623e */ /* 0x000fe400000000ff */
[----:B------:R-:W-:Y:S02]  /*48f0*/  @P6 F2FP.PACK_AB R179, RZ, R180 ;  /* 0x000000b4ffb3623e */ /* 0x000fe400000000ff */
[----:B------:R-:W-:-:S02]  /*4900*/  @P6 PRMT R106, R106, 0x5410, R178 ;  /* 0x000054106a6a6816 */ /* 0x000fc400000000b2 */
[----:B------:R-:W-:Y:S02]  /*4910*/  @P6 PRMT R107, R179, 0x7610, R107 ;  /* 0x00007610b36b6816 */ /* 0x000fe4000000006b */
[-C--:B------:R-:W-:Y:S02]  /*4920*/  @P1 F2FP.PACK_AB R178, RZ, R6.reuse ;  /* 0x00000006ffb2123e */ /* 0x080fe400000000ff */
[----:B------:R-:W-:Y:S02]  /*4930*/  @P6 F2FP.PACK_AB R179, RZ, R6 ;  /* 0x00000006ffb3623e */ /* 0x000fe400000000ff */
[----:B------:R-:W-:Y:S02]  /*4940*/  @P1 PRMT R111, R111, 0x5410, R178 ;  /* 0x000054106f6f1816 */ /* 0x000fe400000000b2 */
[----:B------:R-:W-:Y:S01]  /*4950*/  @P6 PRMT R107, R107, 0x5410, R179 ;  /* 0x000054106b6b6816 */ /* 0x000fe200000000b3 */
[----:B------:R-:W-:-:S05]  /*4960*/  @P0 IMAD.WIDE.U32 R178, R0, R183, c[0x0][0x258] ;  /* 0x0000960000b20625 */ /* 0x000fca00078e00b7 */
[----:B------:R0:W-:Y:S02]  /*4970*/  @P0 STG.E.128 [R178.64], R108 ;  /* 0x0000006cb2000986 */ /* 0x0001e4000c101d04 */
[----:B0-----:R-:W-:Y:S02]  /*4980*/  F2FP.PACK_AB R178, R182, R181 ;  /* 0x000000b5b6b2723e */ /* 0x001fe400000000ff */
[----:B------:R-:W-:Y:S01]  /*4990*/  F2FP.PACK_AB R179, R6, R180 ;  /* 0x000000b406b3723e */ /* 0x000fe200000000ff */
[----:B------:R-:W-:-:S05]  /*49a0*/  IMAD.WIDE.U32 R180, R0, R183, c[0x0][0x248] ;  /* 0x0000920000b47625 */ /* 0x000fca00078e00b7 */
[----:B------:R0:W-:Y:S02]  /*49b0*/  STG.E.128 [R180.64], R176 ;  /* 0x000000b0b4007986 */ /* 0x0001e4000c101d04 */
[----:B0-----:R-:W-:-:S04]  /*49c0*/  @P6 LEA R176, P0, R0, c[0x0][0x250], 0x4 ;  /* 0x0000940000b06a11 */ /* 0x001fc800078020ff */
[----:B------:R-:W-:-:S05]  /*49d0*/  @P6 LEA.HI.X R177, R0, c[0x0][0x254], RZ, 0x4, P0 ;  /* 0x0000950000b16a11 */ /* 0x000fca00000f24ff */
[----:B------:R0:W-:Y:S04]  /*49e0*/  @P6 STG.E.128 [R176.64], R104 ;  /* 0x00000068b0006986 */ /* 0x0001e8000c101d04 */
.L_x_255:
[----:B------:R-:W-:Y:S05]  /*49f0*/  BSYNC B1 ;  /* 0x0000000000017941 */ /* 0x000fea0003800000 */
.L_x_254:
[----:B------:R-:W-:-:S04]  /*4a00*/  MOV R0, c[0x0][0x160] ;  /* 0x0000580000007a02 */ /* 0x000fc80000000f00 */
[----:B------:R-:W-:-:S04]  /*4a10*/  LEA R2, R0, R2, 0x2 ;  /* 0x0000000200027211 */ /* 0x000fc800078e10ff */
[----:B------:R-:W-:-:S13]  /*4a20*/  ISETP.GE.AND P0, PT, R2, c[0x0][0x164], PT ;  /* 0x0000590002007a0c */ /* 0x000fda0003f06270 */
[----:B01---5:R-:W-:Y:S01]  /*4a30*/  @P0 CALL.REL.NOINC `(.L_x_237) ;  /* 0x0000001000000944 */ /* 0x023fe20003c00000 */
[----:B------:R-:W-:Y:S05]  /*4a40*/  BRA `(.L_x_256) ;  /* 0xffffc36000007947 */ /* 0x000fea000383ffff */
.L_x_237:
[----:B------:R-:W-:Y:S05]  /*4a50*/  BSYNC B0 ;  /* 0x0000000000007941 */ /* 0x000fea0003800000 */
.L_x_236:
[----:B------:R-:W0:Y:S01]  /*4a60*/  S2R R176, SR_TID.X ;  /* 0x0000000000b07919 */ /* 0x000e220000002100 */
[----:B------:R-:W-:Y:S01]  /*4a70*/  WARPSYNC 0xffffffff ;  /* 0xffffffff00007948 */ /* 0x000fe20003800000 */
[----:B------:R-:W-:Y:S01]  /*4a80*/  BSSY B0, `(.L_x_257) ;  /* 0x00000c9000007945 */ /* 0x000fe20003800000 */
        /* <DEDUP_REMOVED lines=192> */
[----:B------:R-:W-:Y:S02]  /*5690*/  IADD3.X R11, RZ, R11, RZ, P0, !PT ;  /* 0x0000000bff0b7210 */ /* 0x000fe400007fe4ff */
[----:B0-----:R-:W-:-:S02]  /*56a0*/  MOV R24, R2 ;  /* 0x0000000200187202 */ /* 0x001fc40000000f00 */
[----:B------:R-:W-:Y:S02]  /*56b0*/  MOV R25, R3 ;  /* 0x0000000300197202 */ /* 0x000fe40000000f00 */
[----:B------:R-:W-:Y:S02]  /*56c0*/  IADD3 R2, P3, R2, 0x200, RZ ;  /* 0x0000020002027810 */ /* 0x000fe40007f7e0ff */
[----:B------:R-:W-:Y:S01]  /*56d0*/  IADD3.X R9, RZ, R9, RZ, P1, !PT ;  /* 0x00000009ff097210 */ /* 0x000fe20000ffe4ff */
[----:B------:R1:W-:Y:S01]  /*56e0*/  STG.E [R24.64], R97 ;  /* 0x0000006118007986 */ /* 0x0003e2000c101904 */
[----:B------:R-:W-:Y:S02]  /*56f0*/  IADD3.X R5, RZ, R5, RZ, P2, !PT ;  /* 0x00000005ff057210 */ /* 0x000fe400017fe4ff */
[----:B------:R-:W-:Y:S02]  /*5700*/  IADD3.X R3, RZ, R3, RZ, P3, !PT ;  /* 0x00000003ff037210 */ /* 0x000fe40001ffe4ff */
.L_x_258:
[----:B------:R-:W-:Y:S05]  /*5710*/  BSYNC B0 ;  /* 0x0000000000007941 */ /* 0x000fea0003800000 */
.L_x_257:
        /* <DEDUP_REMOVED lines=150> */
[----:B------:R-:W-:Y:S02]  /*6080*/  IADD3.X R9, RZ, R9, RZ, P6, !PT ;  /* 0x00000009ff097210 */ /* 0x000fe400037fe4ff */
[----:B0-----:R-:W-:Y:S02]  /*6090*/  MOV R6, R4 ;  /* 0x0000000400067202 */ /* 0x001fe40000000f00 */
[----:B------:R-:W-:Y:S02]  /*60a0*/  MOV R7, R5 ;  /* 0x0000000500077202 */ /* 0x000fe40000000f00 */
[----:B-1----:R-:W-:Y:S02]  /*60b0*/  MOV R12, R2 ;  /* 0x00000002000c7202 */ /* 0x002fe40000000f00 */
[----:B------:R-:W-:Y:S01]  /*60c0*/  MOV R13, R3 ;  /* 0x00000003000d7202 */ /* 0x000fe20000000f00 */
[----:B------:R0:W-:Y:S01]  /*60d0*/  STG.E [R6.64], R75 ;  /* 0x0000004b06007986 */ /* 0x0001e2000c101904 */
[----:B------:R-:W-:-:S03]  /*60e0*/  IADD3 R4, P6, R4, 0x200, RZ ;  /* 0x0000020004047810 */ /* 0x000fc60007fde0ff */
[----:B------:R0:W-:Y:S01]  /*60f0*/  STG.E [R12.64], R67 ;  /* 0x000000430c007986 */ /* 0x0001e2000c101904 */
[----:B------:R-:W-:Y:S02]  /*6100*/  IADD3.X R5, RZ, R5, RZ, P6, !PT ;  /* 0x00000005ff057210 */ /* 0x000fe400037fe4ff */
[----:B------:R-:W-:-:S04]  /*6110*/  IADD3 R2, P6, R2, 0x200, RZ ;  /* 0x0000020002027810 */ /* 0x000fc80007fde0ff */
[----:B------:R-:W-:-:S04]  /*6120*/  IADD3.X R3, RZ, R3, RZ, P6, !PT ;  /* 0x00000003ff037210 */ /* 0x000fc800037fe4ff */
.L_x_260:
[----:B0-----:R-:W-:Y:S05]  /*6130*/  BSYNC B0 ;  /* 0x0000000000007941 */ /* 0x001fea0003800000 */
.L_x_259:
[----:B------:R-:W-:Y:S01]  /*6140*/  BSSY B0, `(.L_x_261) ;  /* 0x0000017000007945 */ /* 0x000fe20003800000 */
[----:B------:R-:W-:Y:S01]  /*6150*/  FADD.FTZ R77, R18, R77 ;  /* 0x0000004d124d7221 */ /* 0x000fe20000010000 */
        /* <DEDUP_REMOVED lines=12> */
[----:B------:R-:W-:Y:S02]  /*6220*/  IADD3.X R11, RZ, R11, RZ, P6, !PT ;  /* 0x0000000bff0b7210 */ /* 0x000fe400037fe4ff */
[----:B------:R-:W-:Y:S02]  /*6230*/  IADD3.X R9, RZ, R9, RZ, P5, !PT ;  /* 0x00000009ff097210 */ /* 0x000fe40002ffe4ff */
[----:B0-----:R-:W-:-:S02]  /*6240*/  MOV R6, R2 ;  /* 0x0000000200067202 */ /* 0x001fc40000000f00 */
[----:B------:R-:W-:Y:S02]  /*6250*/  MOV R7, R3 ;  /* 0x0000000300077202 */ /* 0x000fe40000000f00 */
[----:B------:R-:W-:Y:S02]  /*6260*/  IADD3 R4, P6, R4, 0x200, RZ ;  /* 0x0000020004047810 */ /* 0x000fe40007fde0ff */
[----:B------:R-:W-:Y:S01]  /*6270*/  IADD3 R2, P5, R2, 0x200, RZ ;  /* 0x0000020002027810 */ /* 0x000fe20007fbe0ff */
[----:B------:R1:W-:Y:S01]  /*6280*/  STG.E [R6.64], R21 ;  /* 0x0000001506007986 */ /* 0x0003e2000c101904 */
[----:B------:R-:W-:Y:S02]  /*6290*/  IADD3.X R5, RZ, R5, RZ, P6, !PT ;  /* 0x00000005ff057210 */ /* 0x000fe400037fe4ff */
[----:B------:R-:W-:-:S04]  /*62a0*/  IADD3.X R3, RZ, R3, RZ, P5, !PT ;  /* 0x00000003ff037210 */ /* 0x000fc80002ffe4ff */
.L_x_262:
[----:B------:R-:W-:Y:S05]  /*62b0*/  BSYNC B0 ;  /* 0x0000000000007941 */ /* 0x000fea0003800000 */
.L_x_261:
        /* <DEDUP_REMOVED lines=21> */
[----:B------:R-:W-:-:S02]  /*6410*/  IADD3.X R5, RZ, R5, RZ, P0, !PT ;  /* 0x00000005ff057210 */ /* 0x000fc400007fe4ff */
[----:B------:R-:W-:Y:S02]  /*6420*/  IADD3.X R3, RZ, R3, RZ, P6, !PT ;  /* 0x00000003ff037210 */ /* 0x000fe400037fe4ff */
.L_x_264:
[----:B------:R-:W-:Y:S05]  /*6430*/  BSYNC B0 ;  /* 0x0000000000007941 */ /* 0x000fea0003800000 */
.L_x_263:
[----:B------:R-:W-:Y:S01]  /*6440*/  BSSY B0, `(.L_x_265) ;  /* 0x0000017000007945 */ /* 0x000fe20003800000 */
[----:B------:R-:W-:Y:S01]  /*6450*/  FADD.FTZ R81, R24, R81 ;  /* 0x0000005118517221 */ /* 0x000fe20000010000 */
[----:B------:R-:W-:Y:S05]  /*6460*/  @!P1 BRA `(.L_x_266) ;  /* 0x0000014000009947 */ /* 0x000fea0003800000 */
[----:B-1----:R-:W-:Y:S02]  /*6470*/  MOV R6, R10 ;  /* 0x0000000a00067202 */ /* 0x002fe40000000f00 */
        /* <DEDUP_REMOVED lines=19> */
.L_x_266:
[----:B------:R-:W-:Y:S05]  /*65b0*/  BSYNC B0 ;  /* 0x0000000000007941 */ /* 0x000fea0003800000 */
.L_x_265:
        /* <DEDUP_REMOVED lines=15> */
[----:B------:R-:W-:Y:S02]  /*66b0*/  IADD3.X R11, RZ, R11, RZ, P0, !PT ;  /* 0x0000000bff0b7210 */ /* 0x000fe400007fe4ff */
[----:B0-----:R-:W-:Y:S02]  /*66c0*/  MOV R6, R2 ;  /* 0x0000000200067202 */ /* 0x001fe40000000f00 */
[----:B------:R-:W-:Y:S02]  /*66d0*/  MOV R7, R3 ;  /* 0x0000000300077202 */ /* 0x000fe40000000f00 */
[----:B------:R-:W-:Y:S02]  /*66e0*/  IADD3 R2, P5, R2, 0x200, RZ ;  /* 0x0000020002027810 */ /* 0x000fe40007fbe0ff */
[----:B------:R-:W-:Y:S01]  /*66f0*/  IADD3.X R9, RZ, R9, RZ, P1, !PT ;  /* 0x00000009ff097210 */ /* 0x000fe20000ffe4ff */
[----:B------:R1:W-:Y:S01]  /*6700*/  STG.E [R6.64], R91 ;  /* 0x0000005b06007986 */ /* 0x0003e2000c101904 */
[----:B------:R-:W-:-:S02]  /*6710*/  IADD3.X R5, RZ, R5, RZ, P2, !PT ;  /* 0x00000005ff057210 */ /* 0x000fc400017fe4ff */
[----:B------:R-:W-:Y:S02]  /*6720*/  IADD3.X R3, RZ, R3, RZ, P5, !PT ;  /* 0x00000003ff037210 */ /* 0x000fe40002ffe4ff */
.L_x_268:
[----:B------:R-:W-:Y:S05]  /*6730*/  BSYNC B0 ;  /* 0x0000000000007941 */ /* 0x000fea0003800000 */
.L_x_267:
        /* <DEDUP_REMOVED lines=23> */
.L_x_270:
[----:B------:R-:W-:Y:S05]  /*68b0*/  BSYNC B0 ;  /* 0x0000000000007941 */ /* 0x000fea0003800000 */
.L_x_269:
[----:B------:R-:W-:Y:S05]  /*68c0*/  @!P4 EXIT ;  /* 0x000000000000c94d */ /* 0x000fea0003800000 */
[----:B------:R-:W-:Y:S01]  /*68d0*/  FADD.FTZ R29, R29, R40 ;  /* 0x000000281d1d7221 */ /* 0x000fe20000010000 */
[----:B------:R-:W-:Y:S04]  /*68e0*/  STG.E [R10.64], R53 ;  /* 0x000000350a007986 */ /* 0x000fe8000c101904 */
[----:B------:R-:W-:Y:S04]  /*68f0*/  STG.E [R8.64], R85 ;  /* 0x0000005508007986 */ /* 0x000fe8000c101904 */
[----:B------:R-:W-:Y:S04]  /*6900*/  STG.E [R4.64], R29 ;  /* 0x0000001d04007986 */ /* 0x000fe8000c101904 */
[----:B------:R-:W-:Y:S01]  /*6910*/  STG.E [R2.64], R19 ;  /* 0x0000001302007986 */ /* 0x000fe2000c101904 */
[----:B------:R-:W-:Y:S05]  /*6920*/  EXIT ;  /* 0x000000000000794d */ /* 0x000fea0003800000 */
.L_x_246:
[----:B------:R-:W-:Y:S01]  /*6930*/  HFMA2.MMA R178, -RZ, RZ, 0, 5.9604644775390625e-08 ;  /* 0x00000001ffb27435 */ /* 0x000fe200000001ff */
[----:B------:R-:W-:-:S02]  /*6940*/  MOV R177, R218 ;  /* 0x000000da00b17202 */ /* 0x000fc40000000f00 */
[----:B------:R-:W-:Y:S02]  /*6950*/  MOV R181, 0x1f ;  /* 0x0000001f00b57802 */ /* 0x000fe40000000f00 */
[----:B------:R-:W-:Y:S02]  /*6960*/  MOV R180, 0xffffffff ;  /* 0xffffffff00b47802 */ /* 0x000fe40000000f00 */
[----:B------:R-:W-:Y:S02]  /*6970*/  MOV R176, 0x6990 ;  /* 0x0000699000b07802 */ /* 0x000fe40000000f00 */
[----:B-----5:R-:W-:Y:S05]  /*6980*/  CALL.REL.NOINC `($__internal_12_$__cuda_sm70_shflsync_bfly_p) ;  /* 0x0000046000007944 */ /* 0x020fea0003c00000 */
[----:B-1----:R-:W-:Y:S01]  /*6990*/  MOV R179, R178 ;  /* 0x000000b200b37202 */ /* 0x002fe20000000f00 */
[----:B------:R-:W-:Y:S05]  /*69a0*/  BRA `(.L_x_271) ;  /* 0xffffc6d000007947 */ /* 0x000fea000383ffff */
.L_x_247:
[----:B------:R-:W-:Y:S01]  /*69b0*/  HFMA2.MMA R178, -RZ, RZ, 0, 5.9604644775390625e-08 ;  /* 0x00000001ffb27435 */ /* 0x000fe200000001ff */
[----:B------:R-:W-:Y:S02]  /*69c0*/  MOV R177, R219 ;  /* 0x000000db00b17202 */ /* 0x000fe40000000f00 */
[----:B------:R-:W-:Y:S02]  /*69d0*/  MOV R181, 0x1f ;  /* 0x0000001f00b57802 */ /* 0x000fe40000000f00 */
[----:B------:R-:W-:-:S02]  /*69e0*/  MOV R180, 0xffffffff ;  /* 0xffffffff00b47802 */ /* 0x000fc40000000f00 */
[----:B------:R-:W-:Y:S02]  /*69f0*/  MOV R176, 0x6a10 ;  /* 0x00006a1000b07802 */ /* 0x000fe40000000f00 */
[----:B01---5:R-:W-:Y:S05]  /*6a00*/  CALL.REL.NOINC `($__internal_12_$__cuda_sm70_shflsync_bfly_p) ;  /* 0x000003e000007944 */ /* 0x023fea0003c00000 */
[----:B------:R-:W-:Y:S01]  /*6a10*/  FADD.FTZ R218, R179, R218 ;  /* 0x000000dab3da7221 */ /* 0x000fe20000010000 */
[----:B------:R-:W-:Y:S01]  /*6a20*/  MOV R181, 0x1f ;  /* 0x0000001f00b57802 */ /* 0x000fe20000000f00 */
[----:B-1----:R-:W-:Y:S01]  /*6a30*/  FADD.FTZ R219, R219, R178 ;  /* 0x000000b2dbdb7221 */ /* 0x002fe20000010000 */
[----:B------:R-:W-:Y:S01]  /*6a40*/  HFMA2.MMA R178, -RZ, RZ, 0, 1.1920928955078125e-07 ;  /* 0x00000002ffb27435 */ /* 0x000fe200000001ff */
[----:B------:R-:W-:Y:S02]  /*6a50*/  MOV R180, 0xffffffff ;  /* 0xffffffff00b47802 */ /* 0x000fe40000000f00 */
[----:B------:R-:W-:Y:S02]  /*6a60*/  MOV R177, R218 ;  /* 0x000000da00b17202 */ /* 0x000fe40000000f00 */
[----:B------:R-:W-:Y:S02]  /*6a70*/  MOV R176, 0x6a90 ;  /* 0x00006a9000b07802 */ /* 0x000fe40000000f00 */
[----:B------:R-:W-:Y:S05]  /*6a80*/  CALL.REL.NOINC `($__internal_12_$__cuda_sm70_shflsync_bfly_p) ;  /* 0x0000036000007944 */ /* 0x000fea0003c00000 */
[----:B-1----:R-:W-:Y:S01]  /*6a90*/  MOV R179, R178 ;  /* 0x000000b200b37202 */ /* 0x002fe20000000f00 */
[----:B------:R-:W-:Y:S01]  /*6aa0*/  HFMA2.MMA R178, -RZ, RZ, 0, 1.1920928955078125e-07 ;  /* 0x00000002ffb27435 */ /* 0x000fe200000001ff */
[----:B------:R-:W-:-:S02]  /*6ab0*/  MOV R177, R219 ;  /* 0x000000db00b17202 */ /* 0x000fc40000000f00 */
[----:B------:R-:W-:Y:S02]  /*6ac0*/  MOV R181, 0x1f ;  /* 0x0000001f00b57802 */ /* 0x000fe40000000f00 */
[----:B------:R-:W-:Y:S02]  /*6ad0*/  MOV R180, 0xffffffff ;  /* 0xffffffff00b47802 */ /* 0x000fe40000000f00 */
[----:B------:R-:W-:Y:S02]  /*6ae0*/  MOV R176, 0x6b00 ;  /* 0x00006b0000b07802 */ /* 0x000fe40000000f00 */
[----:B------:R-:W-:Y:S05]  /*6af0*/  CALL.REL.NOINC `($__internal_12_$__cuda_sm70_shflsync_bfly_p) ;  /* 0x000002f000007944 */ /* 0x000fea0003c00000 */
[----:B------:R-:W-:Y:S01]  /*6b00*/  FADD.FTZ R218, R179, R218 ;  /* 0x000000dab3da7221 */ /* 0x000fe20000010000 */
[----:B------:R-:W-:Y:S01]  /*6b10*/  MOV R181, 0x1f ;  /* 0x0000001f00b57802 */ /* 0x000fe20000000f00 */
[----:B-1----:R-:W-:Y:S01]  /*6b20*/  FADD.FTZ R219, R219, R178 ;  /* 0x000000b2dbdb7221 */ /* 0x002fe20000010000 */
[----:B------:R-:W-:Y:S01]  /*6b30*/  HFMA2.MMA R178, -RZ, RZ, 0, 2.384185791015625e-07 ;  /* 0x00000004ffb27435 */ /* 0x000fe200000001ff */
[----:B------:R-:W-:Y:S02]  /*6b40*/  MOV R180, 0xffffffff ;  /* 0xffffffff00b47802 */ /* 0x000fe40000000f00 */
[----:B------:R-:W-:-:S02]  /*6b50*/  MOV R177, R218 ;  /* 0x000000da00b17202 */ /* 0x000fc40000000f00 */
[----:B------:R-:W-:Y:S02]  /*6b60*/  MOV R176, 0x6b80 ;  /* 0x00006b8000b07802 */ /* 0x000fe40000000f00 */
[----:B------:R-:W-:Y:S05]  /*6b70*/  CALL.REL.NOINC `($__internal_12_$__cuda_sm70_shflsync_bfly_p) ;  /* 0x0000027000007944 */ /* 0x000fea0003c00000 */
[----:B-1----:R-:W-:Y:S01]  /*6b80*/  MOV R179, R178 ;  /* 0x000000b200b37202 */ /* 0x002fe20000000f00 */
[----:B------:R-:W-:Y:S01]  /*6b90*/  HFMA2.MMA R178, -RZ, RZ, 0, 2.384185791015625e-07 ;  /* 0x00000004ffb27435 */ /* 0x000fe200000001ff */
[----:B------:R-:W-:Y:S02]  /*6ba0*/  MOV R177, R219 ;  /* 0x000000db00b17202 */ /* 0x000fe40000000f00 */
[----:B------:R-:W-:Y:S02]  /*6bb0*/  MOV R181, 0x1f ;  /* 0x0000001f00b57802 */ /* 0x000fe40000000f00 */
[----:B------:R-:W-:Y:S02]  /*6bc0*/  MOV R180, 0xffffffff ;  /* 0xffffffff00b47802 */ /* 0x000fe40000000f00 */
[----:B------:R-:W-:Y:S02]  /*6bd0*/  MOV R176, 0x6bf0 ;  /* 0x00006bf000b07802 */ /* 0x000fe40000000f00 */
[----:B------:R-:W-:Y:S05]  /*6be0*/  CALL.REL.NOINC `($__internal_12_$__cuda_sm70_shflsync_bfly_p) ;  /* 0x0000020000007944 */ /* 0x000fea0003c00000 */
[----:B------:R-:W-:Y:S01]  /*6bf0*/  FADD.FTZ R218, R179, R218 ;  /* 0x000000dab3da7221 */ /* 0x000fe20000010000 */
[----:B------:R-:W-:Y:S01]  /*6c00*/  MOV R181, 0x1f ;  /* 0x0000001f00b57802 */ /* 0x000fe20000000f00 */
[----:B-1----:R-:W-:Y:S01]  /*6c10*/  FADD.FTZ R219, R219, R178 ;  /* 0x000000b2dbdb7221 */ /* 0x002fe20000010000 */
[----:B------:R-:W-:Y:S01]  /*6c20*/  HFMA2.MMA R178, -RZ, RZ, 0, 4.76837158203125e-07 ;  /* 0x00000008ffb27435 */ /* 0x000fe200000001ff */
[----:B------:R-:W-:-:S02]  /*6c30*/  MOV R180, 0xffffffff ;  /* 0xffffffff00b47802 */ /* 0x000fc40000000f00 */
[----:B------:R-:W-:Y:S02]  /*6c40*/  MOV R177, R218 ;  /* 0x000000da00b17202 */ /* 0x000fe40000000f00 */
[----:B------:R-:W-:Y:S02]  /*6c50*/  MOV R176, 0x6c70 ;  /* 0x00006c7000b07802 */ /* 0x000fe40000000f00 */
[----:B------:R-:W-:Y:S05]  /*6c60*/  CALL.REL.NOINC `($__internal_12_$__cuda_sm70_shflsync_bfly_p) ;  /* 0x0000018000007944 */ /* 0x000fea0003c00000 */
[----:B-1----:R-:W-:Y:S01]  /*6c70*/  MOV R179, R178 ;  /* 0x000000b200b37202 */ /* 0x002fe20000000f00 */
[----:B------:R-:W-:Y:S01]  /*6c80*/  HFMA2.MMA R178, -RZ, RZ, 0, 4.76837158203125e-07 ;  /* 0x00000008ffb27435 */ /* 0x000fe200000001ff */
[----:B------:R-:W-:Y:S02]  /*6c90*/  MOV R177, R219 ;  /* 0x000000db00b17202 */ /* 0x000fe40000000f00 */
[----:B------:R-:W-:Y:S02]  /*6ca0*/  MOV R181, 0x1f ;  /* 0x0000001f00b57802 */ /* 0x000fe40000000f00 */
[----:B------:R-:W-:Y:S02]  /*6cb0*/  MOV R180, 0xffffffff ;  /* 0xffffffff00b47802 */ /* 0x000fe40000000f00 */
[----:B------:R-:W-:-:S02]  /*6cc0*/  MOV R176, 0x6ce0 ;  /* 0x00006ce000b07802 */ /* 0x000fc40000000f00 */
[----:B------:R-:W-:Y:S05]  /*6cd0*/  CALL.REL.NOINC `($__internal_12_$__cuda_sm70_shflsync_bfly_p) ;  /* 0x0000011000007944 */ /* 0x000fea0003c00000 */
[----:B------:R-:W-:Y:S01]  /*6ce0*/  FADD.FTZ R218, R179, R218 ;  /* 0x000000dab3da7221 */ /* 0x000fe20000010000 */
[----:B------:R-:W-:Y:S01]  /*6cf0*/  MOV R181, 0x1f ;  /* 0x0000001f00b57802 */ /* 0x000fe20000000f00 */
[----:B-1----:R-:W-:Y:S01]  /*6d00*/  FADD.FTZ R219, R219, R178 ;  /* 0x000000b2dbdb7221 */ /* 0x002fe20000010000 */
[----:B------:R-:W-:Y:S01]  /*6d10*/  HFMA2.MMA R178, -RZ, RZ, 0, 9.5367431640625e-07 ;  /* 0x00000010ffb27435 */ /* 0x000fe200000001ff */
[----:B------:R-:W-:-:S02]  /*6d20*/  MOV R180, 0xffffffff ;  /* 0xffffffff00b47802 */ /* 0x000fc40000000f00 */
[----:B------:R-:W-:Y:S02]  /*6d30*/  MOV R177, R218 ;  /* 0x000000da00b17202 */ /* 0x000fe40000000f00 */
[----:B------:R-:W-:Y:S02]  /*6d40*/  MOV R176, 0x6d60 ;  /* 0x00006d6000b07802 */ /* 0x000fe40000000f00 */
[----:B------:R-:W-:Y:S05]  /*6d50*/  CALL.REL.NOINC `($__internal_12_$__cuda_sm70_shflsync_bfly_p) ;  /* 0x0000009000007944 */ /* 0x000fea0003c00000 */
[----:B-1----:R-:W-:Y:S01]  /*6d60*/  MOV R179, R178 ;  /* 0x000000b200b37202 */ /* 0x002fe20000000f00 */
[----:B------:R-:W-:Y:S01]  /*6d70*/  HFMA2.MMA R178, -RZ, RZ, 0, 9.5367431640625e-07 ;  /* 0x00000010ffb27435 */ /* 0x000fe200000001ff */
[----:B------:R-:W-:Y:S02]  /*6d80*/  MOV R177, R219 ;  /* 0x000000db00b17202 */ /* 0x000fe40000000f00 */
[----:B------:R-:W-:Y:S02]  /*6d90*/  MOV R181, 0x1f ;  /* 0x0000001f00b57802 */ /* 0x000fe40000000f00 */
[----:B------:R-:W-:Y:S02]  /*6da0*/  MOV R180, 0xffffffff ;  /* 0xffffffff00b47802 */ /* 0x000fe40000000f00 */
[----:B------:R-:W-:-:S02]  /*6db0*/  MOV R176, 0x6dd0 ;  /* 0x00006dd000b07802 */ /* 0x000fc40000000f00 */
[----:B------:R-:W-:Y:S05]  /*6dc0*/  CALL.REL.NOINC `($__internal_12_$__cuda_sm70_shflsync_bfly_p) ;  /* 0x0000002000007944 */ /* 0x000fea0003c00000 */
[----:B-1----:R-:W-:Y:S01]  /*6dd0*/  MOV R176, R178 ;  /* 0x000000b200b07202 */ /* 0x002fe20000000f00 */
[----:B------:R-:W-:Y:S05]  /*6de0*/  BRA `(.L_x_272) ;  /* 0xffffc3b000007947 */ /* 0x000fea000383ffff */
        .weak           $__internal_12_$__cuda_sm70_shflsync_bfly_p
        .type           $__internal_12_$__cuda_sm70_shflsync_bfly_p,@function
        .size           $__internal_12_$__cuda_sm70_shflsync_bfly_p,(.L_x_2550 - $__internal_12_$__cuda_sm70_shflsync_bfly_p)
$__internal_12_$__cuda_sm70_shflsync_bfly_p:
[----:B------:R-:W-:Y:S04]  /*6df0*/  WARPSYNC R180 ;  /* 0x000000b400007348 */ /* 0x000fe80003800000 */
[----:B------:R0:W1:Y:S02]  /*6e00*/  SHFL.BFLY PT, R178, R177, R178, R181 ;  /* 0x0c0000b2b1b27389 */ /* 0x00006400000e00b5 */
[----:B0-----:R-:W-:-:S06]  /*6e10*/  HFMA2.MMA R177, -RZ, RZ, 0, 0 ;  /* 0x00000000ffb17435 */ /* 0x001fcc00000001ff */
[----:B------:R-:W-:Y:S05]  /*6e20*/  RET.REL.NODEC R176 `(_ZN10layer_norm31ln_parallel_residual_bwd_kernelINS_13Kernel_traitsI6__halfS2_S2_S2_fjLj1024ELj1ELj4ELj1ELj16ENS_18Kernel_traits_baseILj1024ES2_S2_S2_S2_fjLj128EEEEELb0ELb0ELb0EEEvNS_9BwdParamsE) ;  /* 0xffff91d0b0007950 */ /* 0x000fea0003c3ffff */
.L_x_273:
        /* <DEDUP_REMOVED lines=13> */
.L_x_2550:


//--------------------- .text._ZN10layer_norm31ln_parallel_residual_bwd_kernelINS_13Kernel_traitsI6__halfS2_S2_S2_fjLj1024ELj1ELj4ELj1ELj16ENS_18Kernel_traits_baseILj1024ES2_S2_S2_S2_fjLj128EEEEELb0ELb0ELb1EEEvNS_9BwdParamsE --------------------------
	.section	.text._ZN10layer_norm31ln_parallel_residual_bwd_kernelINS_13Kernel_traitsI6__halfS2_S2_S2_fjLj1024ELj1ELj4ELj1ELj16ENS_18Kernel_traits_baseILj1024ES2_S2_S2_S2_fjLj128EEEEELb0ELb0ELb1EEEvNS_9BwdParamsE,"ax",@progbits
	.sectioninfo	@"SHI_REGISTERS=255"
	.align	128
        .global         _ZN10layer_norm31ln_parallel_residual_bwd_kernelINS_13Kernel_traitsI6__halfS2_S2_S2_fjLj1024ELj1ELj4ELj1ELj16ENS_18Kernel_traits_baseILj1024ES2_S2_S2_S2_fjLj128EEEEELb0ELb0ELb1EEEvNS_9BwdParamsE
        .type           _ZN10layer_norm31ln_parallel_residual_bwd_kernelINS_13Kernel_traitsI6__halfS2_S2_S2_fjLj1024ELj1ELj4ELj1ELj16ENS_18Kernel_traits_baseILj1024ES2_S2_S2_S2_fjLj128EEEEELb0ELb0ELb1EEEvNS_9BwdParamsE,@function
        .size           _ZN10layer_norm31ln_parallel_residual_bwd_kernelINS_13Kernel_traitsI6__halfS2_S2_S2_fjLj1024ELj1ELj4ELj1ELj16ENS_18Kernel_traits_baseILj1024ES2_S2_S2_S2_fjLj128EEEEELb0ELb0ELb1EEEvNS_9BwdParamsE,(.L_x_2551 - _ZN10layer_norm31ln_parallel_residual_bwd_kernelINS_13Kernel_traitsI6__halfS2_S2_S2_fjLj1024ELj1ELj4ELj1ELj16ENS_18Kernel_traits_baseILj1024ES2_S2_S2_S2_fjLj128EEEEELb0ELb0ELb1EEEvNS_9BwdParamsE)
        .other          _ZN10layer_norm31ln_parallel_residual_bwd_kernelINS_13Kernel_traitsI6__halfS2_S2_S2_fjLj1024ELj1ELj4ELj1ELj16ENS_18Kernel_traits_baseILj1024ES2_S2_S2_S2_fjLj128EEEEELb0ELb0ELb1EEEvNS_9BwdParamsE,@"STO_CUDA_ENTRY STV_DEFAULT"
_ZN10layer_norm31ln_parallel_residual_bwd_kernelINS_13Kernel_traitsI6__halfS2_S2_S2_fjLj1024ELj1ELj4ELj1ELj16ENS_18Kernel_traits_baseILj1024ES2_S2_S2_S2_fjLj128EEEEELb0ELb0ELb1EEEvNS_9BwdParamsE:
.text._ZN10layer_norm31ln_parallel_residual_bwd_kernelINS_13Kernel_traitsI6__halfS2_S2_S2_fjLj1024ELj1ELj4ELj1ELj16ENS_18Kernel_traits_baseILj1024ES2_S2_S2_S2_fjLj128EEEEELb0ELb0ELb1EEEvNS_9BwdParamsE:
        /* <DEDUP_REMOVED lines=75> */
.L_x_275:
        /* <DEDUP_REMOVED lines=68> */
[----:B--2---:R-:W-:-:S02]  /*08f0*/  HADD2.F32 R3, -RZ, R12.H0_H0 ;  /* 0x2000000cff037230 */ /* 0x004fc40000004100 */
[----:B------:R-:W-:Y:S02]  /*0900*/  HADD2.F32 R2, -RZ, R12.H1_H1 ;  /* 0x3000000cff027230 */ /* 0x000fe40000004100 */
[--C-:B------:R-:W-:Y:S01]  /*0910*/  HADD2.F32 R0, -RZ, R13.reuse.H0_H0 ;  /* 0x2000000dff007230 */ /* 0x100fe20000004100 */
[----:B------:R0:W-:Y:S04]  /*0920*/  STL [R1+0x9c], R3 ;  /* 0x00009c0301007387 */ /* 0x0001e80000100800 */
[----:B------:R1:W-:Y:S04]  /*0930*/  STL [R1+0x94], R2 ;  /* 0x0000940201007387 */ /* 0x0003e80000100800 */
[----:B------:R2:W-:Y:S01]  /*0940*/  STL [R1+0x8c], R0 ;  /* 0x00008c0001007387 */ /* 0x0005e20000100800 */
[----:B0-----:R-:W-:-:S02]  /*0950*/  HADD2.F32 R3, -RZ, R13.H1_H1 ;  /* 0x3000000dff037230 */ /* 0x001fc40000004100 */
        /* <DEDUP_REMOVED lines=8> */
[----:B----4-:R-:W-:-:S03]  /*09e0*/  HADD2.F32 R0, -RZ, R16.H0_H0 ;  /* 0x20000010ff007230 */ /* 0x010fc60000004100 */
        /* <DEDUP_REMOVED lines=15> */
[----:B---3--:R-:W-:-:S03]  /*0ae0*/  HADD2.F32 R2, -RZ, R20.H0_H0 ;  /* 0x20000014ff027230 */ /* 0x008fc60000004100 */
[----:B------:R0:W-:Y:S01]  /*0af0*/  STL [R1+0x60], R3 ;  /* 0x0000600301007387 */ /* 0x0001e20000100800 */
[----:B-1----:R-:W-:-:S03]  /*0b00*/  HADD2.F32 R0, -RZ, R20.H1_H1 ;  /* 0x30000014ff007230 */ /* 0x002fc60000004100 */
        /* <DEDUP_REMOVED lines=14> */
[--C-:B-----5:R-:W-:Y:S02]  /*0bf0*/  HADD2.F32 R3, -RZ, R24.reuse.H0_H0 ;  /* 0x20000018ff037230 */ /* 0x120fe40000004100 */
[----:B0-----:R-:W-:-:S03]  /*0c00*/  HADD2.F32 R2, -RZ, R24.H1_H1 ;  /* 0x30000018ff027230 */ /* 0x001fc60000004100 */
[----:B------:R0:W-:Y:S01]  /*0c10*/  STL [R1+0x58], R3 ;  /* 0x0000580301007387 */ /* 0x0001e20000100800 */
[----:B-1----:R-:W-:-:S03]  /*0c20*/  HADD2.F32 R0, -RZ, R25.H0_H0 ;  /* 0x20000019ff007230 */ /* 0x002fc60000004100 */
        /* <DEDUP_REMOVED lines=18> */
[----:B------:R-:W-:Y:S04]  /*0d50*/  STL [R1+0xc], R2 ;  /* 0x00000c0201007387 */ /* 0x000fe80000100800 */
[----:B------:R1:W-:Y:S01]  /*0d60*/  STL [R1+0x4], R0 ;  /* 0x0000040001007387 */ /* 0x0003e20000100800 */
[--C-:B0-----:R-:W-:Y:S02]  /*0d70*/  HADD2.F32 R3, -RZ, R220.reuse.H1_H1 ;  /* 0x300000dcff037230 */ /* 0x101fe40000004100 */
[----:B-1----:R-:W-:Y:S02]  /*0d80*/  HADD2.F32 R0, -RZ, R220.H0_H0 ;  /* 0x200000dcff007230 */ /* 0x002fe40000004100 */
[----:B------:R-:W-:-:S03]  /*0d90*/  HADD2.F32 R2, -RZ, R221.H0_H0 ;  /* 0x200000ddff027230 */ /* 0x000fc60000004100 */
[----:B------:R0:W-:Y:S01]  /*0da0*/  STL [R1+0x18], R0 ;  /* 0x0000180001007387 */ /* 0x0001e20000100800 */
[--C-:B------:R-:W-:Y:S02]  /*0db0*/  HADD2.F32 R217, -RZ, R205.reuse.H0_H0 ;  /* 0x200000cdffd97230 */ /* 0x100fe40000004100 */
[----:B------:R-:W-:Y:S01]  /*0dc0*/  HADD2.F32 R215, -RZ, R205.H1_H1 ;  /* 0x300000cdffd77230 */ /* 0x000fe20000004100 */
[----:B------:R-:W-:Y:S01]  /*0dd0*/  STL [R1+0x10], R3 ;  /* 0x0000100301007387 */ /* 0x000fe20000100800 */
[--C-:B------:R-:W-:Y:S01]  /*0de0*/  HADD2.F32 R213, -RZ, R206.reuse.H0_H0 ;  /* 0x200000ceffd57230 */ /* 0x100fe20000004100 */
[----:B------:R-:W-:Y:S01]  /*0df0*/  HFMA2.MMA R205, -RZ, RZ, 0, 0 ;  /* 0x00000000ffcd7435 */ /* 0x000fe200000001ff */
[----:B0-----:R-:W-:Y:S01]  /*0e00*/  HADD2.F32 R0, -RZ, R221.H1_H1 ;  /* 0x300000ddff007230 */ /* 0x001fe20000004100 */
[----:B------:R0:W-:Y:S01]  /*0e10*/  STL [R1+0x8], R2 ;  /* 0x0000080201007387 */ /* 0x0001e20000100800 */
[----:B------:R-:W-:Y:S01]  /*0e20*/  HADD2.F32 R211, -RZ, R206.H1_H1 ;  /* 0x300000ceffd37230 */ /* 0x000fe20000004100 */
[----:B------:R-:W-:Y:S01]  /*0e30*/  CS2R R12, SRZ ;  /* 0x00000000000c7805 */ /* 0x000fe2000001ff00 */
[----:B------:R-:W-:Y:S01]  /*0e40*/  HADD2.F32 R252, -RZ, R250.H0_H0 ;  /* 0x200000fafffc7230 */ /* 0x000fe20000004100 */
[----:B------:R1:W-:Y:S01]  /*0e50*/  STL [R1], R0 ;  /* 0x0000000001007387 */ /* 0x0003e20000100800 */
[--C-:B------:R-:W-:Y:S01]  /*0e60*/  HADD2.F32 R248, -RZ, R251.reuse.H0_H0 ;  /* 0x200000fbfff87230 */ /* 0x100fe20000004100 */
[----:B------:R-:W-:Y:S01]  /*0e70*/  CS2R R14, SRZ ;  /* 0x00000000000e7805 */ /* 0x000fe2000001ff00 */
[----:B------:R-:W-:Y:S01]  /*0e80*/  HADD2.F32 R224, -RZ, R251.H1_H1 ;  /* 0x300000fbffe07230 */ /* 0x000fe20000004100 */
[----:B------:R-:W-:Y:S01]  /*0e90*/  CS2R R16, SRZ ;  /* 0x0000000000107805 */ /* 0x000fe2000001ff00 */
[----:B------:R-:W-:Y:S01]  /*0ea0*/  HADD2.F32 R225, -RZ, R223.H0_H0 ;  /* 0x200000dfffe17230 */ /* 0x000fe20000004100 */
[----:B0-----:R-:W-:Y:S01]  /*0eb0*/  CS2R R2, SRZ ;  /* 0x0000000000027805 */ /* 0x001fe2000001ff00 */
[----:B------:R-:W-:Y:S01]  /*0ec0*/  HADD2.F32 R209, -RZ, R207.H0_H0 ;  /* 0x200000cfffd17230 */ /* 0x000fe20000004100 */
[----:B------:R-:W-:Y:S01]  /*0ed0*/  CS2R R18, SRZ ;  /* 0x0000000000127805 */ /* 0x000fe2000001ff00 */
[--C-:B------:R-:W-:Y:S01]  /*0ee0*/  HADD2.F32 R220, -RZ, R4.reuse.H0_H0 ;  /* 0x20000004ffdc7230 */ /* 0x100fe20000004100 */
[----:B-1----:R-:W-:Y:S01]  /*0ef0*/  MOV R0, RZ ;  /* 0x000000ff00007202 */ /* 0x002fe20000000f00 */
[----:B------:R-:W-:Y:S01]  /*0f00*/  HADD2.F32 R218, -RZ, R4.H1_H1 ;  /* 0x30000004ffda7230 */ /* 0x000fe20000004100 */
[----:B------:R-:W-:Y:S01]  /*0f10*/  CS2R R20, SRZ ;  /* 0x0000000000147805 */ /* 0x000fe2000001ff00 */
[--C-:B------:R-:W-:Y:S01]  /*0f20*/  HADD2.F32 R216, -RZ, R5.reuse.H0_H0 ;  /* 0x20000005ffd87230 */ /* 0x100fe20000004100 */
[----:B------:R-:W-:Y:S01]  /*0f30*/  CS2R R22, SRZ ;  /* 0x0000000000167805 */ /* 0x000fe2000001ff00 */
[----:B------:R-:W-:Y:S01]  /*0f40*/  HADD2.F32 R214, -RZ, R5.H1_H1 ;  /* 0x30000005ffd67230 */ /* 0x000fe20000004100 */
[----:B------:R-:W-:Y:S01]  /*0f50*/  CS2R R4, SRZ ;  /* 0x0000000000047805 */ /* 0x000fe2000001ff00 */
[--C-:B------:R-:W-:Y:S01]  /*0f60*/  HADD2.F32 R212, -RZ, R6.reuse.H0_H0 ;  /* 0x20000006ffd47230 */ /* 0x100fe20000004100 */
[----:B------:R-:W-:Y:S01]  /*0f70*/  CS2R R24, SRZ ;  /* 0x0000000000187805 */ /* 0x000fe2000001ff00 */
[----:B------:R-:W-:Y:S01]  /*0f80*/  HADD2.F32 R210, -RZ, R6.H1_H1 ;  /* 0x30000006ffd27230 */ /* 0x000fe20000004100 */
[----:B------:R-:W-:Y:S01]  /*0f90*/  CS2R R26, SRZ ;  /* 0x00000000001a7805 */ /* 0x000fe2000001ff00 */
[----:B------:R-:W-:-:S02]  /*0fa0*/  HADD2.F32 R208, -RZ, R7.H0_H0 ;  /* 0x20000007ffd07230 */ /* 0x000fc40000004100 */
[----:B------:R-:W-:Y:S01]  /*0fb0*/  HADD2.F32 R206, -RZ, R7.H1_H1 ;  /* 0x30000007ffce7230 */ /* 0x000fe20000004100 */
[----:B------:R-:W-:Y:S01]  /*0fc0*/  CS2R R6, SRZ ;  /* 0x0000000000067805 */ /* 0x000fe2000001ff00 */
[----:B------:R-:W-:Y:S02]  /*0fd0*/  HADD2.F32 R250, -RZ, R250.H1_H1 ;  /* 0x300000fafffa7230 */ /* 0x000fe40000004100 */
[--C-:B------:R-:W-:Y:S02]  /*0fe0*/  HADD2.F32 R251, -RZ, R222.reuse.H0_H0 ;  /* 0x200000defffb7230 */ /* 0x100fe40000004100 */
[----:B------:R-:W-:Y:S02]  /*0ff0*/  HADD2.F32 R249, -RZ, R222.H1_H1 ;  /* 0x300000defff97230 */ /* 0x000fe40000004100 */
[----:B------:R-:W-:Y:S02]  /*1000*/  HADD2.F32 R223, -RZ, R223.H1_H1 ;  /* 0x300000dfffdf7230 */ /* 0x000fe40000004100 */
[----:B------:R-:W-:-:S02]  /*1010*/  HADD2.F32 R221, -RZ, R204.H0_H0 ;  /* 0x200000ccffdd7230 */ /* 0x000fc40000004100 */
[----:B------:R-:W-:Y:S02]  /*1020*/  HADD2.F32 R219, -RZ, R204.H1_H1 ;  /* 0x300000ccffdb7230 */ /* 0x000fe40000004100 */
[----:B------:R-:W-:Y:S02]  /*1030*/  HADD2.F32 R207, -RZ, R207.H1_H1 ;  /* 0x300000cfffcf7230 */ /* 0x000fe40000004100 */
.L_x_281:
        /* <DEDUP_REMOVED lines=15> */
[----:B------:R-:W-:Y:S02]  /*1130*/  IMAD.WIDE R74, R184, R85, c[0x0][0x1a0] ;  /* 0x00006800b84a7625 */ /* 0x000fe400078e0255 */
[----:B------:R-:W2:Y:S02]  /*1140*/  LDL R114, [R1+0x80] ;  /* 0x0000800001727983 */ /* 0x000ea40000100800 */
[CC--:B------:R-:W-:Y:S02]  /*1150*/  IMAD.WIDE.U32 R72, R203.reuse, R116.reuse, c[0x0][0x188] ;  /* 0x00006200cb487625 */ /* 0x0c0fe400078e0074 */
[----:B------:R0:W2:Y:S02]  /*1160*/  LDG.E R230, [R74.64] ;  /* 0x000000044ae67981 */ /* 0x0000a4000c1e1900 */
[----:B------:R-:W-:-:S02]  /*1170*/  IMAD.WIDE.U32 R76, R203, R116, c[0x0][0x210] ;  /* 0x00008400cb4c7625 */ /* 0x000fc400078e0074 */
[----:B------:R-:W3:Y:S02]  /*1180*/  LDL R113, [R1+0x84] ;  /* 0x0000840001717983 */ /* 0x000ee40000100800 */
[----:B------:R-:W-:Y:S02]  /*1190*/  IMAD.WIDE.U32 R80, R203, R116, c[0x0][0x208] ;  /* 0x00008200cb507625 */ /* 0x000fe400078e0074 */
[----:B------:R-:W3:Y:S04]  /*11a0*/  LDL R243, [R1+0x68] ;  /* 0x0000680001f37983 */ /* 0x000ee80000100800 */
[----:B0-----:R-:W3:Y:S01]  /*11b0*/  LDG.E.128 R72, [R72.64] ;  /* 0x0000000448487981 */ /* 0x001ee2000c1e1d00 */
[----:B------:R-:W-:-:S03]  /*11c0*/  IMAD.WIDE R84, R184, R85, c[0x0][0x1a8] ;  /* 0x00006a00b8547625 */ /* 0x000fc600078e0255 */
[----:B------:R-:W4:Y:S04]  /*11d0*/  LDG.E.128 R76, [R76.64] ;  /* 0x000000044c4c7981 */ /* 0x000f28000c1e1d00 */
[----:B------:R-:W4:Y:S04]  /*11e0*/  LDG.E.128 R80, [R80.64] ;  /* 0x0000000450507981 */ /* 0x000f28000c1e1d00 */
[----:B------:R-:W4:Y:S01]  /*11f0*/  LDG.E R222, [R84.64] ;  /* 0x0000000454de7981 */ /* 0x000f22000c1e1900 */
[----:B-1----:R-:W-:-:S03]  /*1200*/  ISETP.NE.AND P1, PT, R108, RZ, PT ;  /* 0x000000ff6c00720c */ /* 0x002fc60003f25270 */
[----:B------:R-:W4:Y:S04]  /*1210*/  LDL R240, [R1+0x6c] ;  /* 0x00006c0001f07983 */ /* 0x000f280000100800 */
[----:B------:R-:W4:Y:S04]  /*1220*/  LDL R242, [R1+0x60] ;  /* 0x0000600001f27983 */ /* 0x000f280000100800 */
[----:B------:R-:W4:Y:S01]  /*1230*/  LDL R241, [R1+0x64] ;  /* 0x0000640001f17983 */ /* 0x000f220000100800 */
[----:B------:R-:W-:-:S03]  /*1240*/  ISETP.NE.U32.AND P0, PT, RZ, c[0x0][0x218], PT ;  /* 0x00008600ff007a0c */ /* 0x000fc60003f05070 */
[----:B------:R-:W4:Y:S04]  /*1250*/  LDL R239, [R1+0x58] ;  /* 0x0000580001ef7983 */ /* 0x000f280000100800 */
[----:B------:R-:W4:Y:S04]  /*1260*/  LDL R238, [R1+0x5c] ;  /* 0x00005c0001ee7983 */ /* 0x000f280000100800 */
[----:B------:R-:W4:Y:S04]  /*1270*/  LDL R245, [R1+0x10] ;  /* 0x0000100001f57983 */ /* 0x000f280000100800 */
[----:B------:R-:W4:Y:S01]  /*1280*/  LDL R244, [R1+0x14] ;  /* 0x0000140001f47983 */ /* 0x000f220000100800 */
[----:B--2---:R-:W-:Y:S01]  /*1290*/  FSEL R230, R230, RZ, !P1 ;  /* 0x000000ffe6e67208 */ /* 0x004fe20004800000 */
[----:B---3--:R-:W-:-:S02]  /*12a0*/  HADD2.F32 R229, -RZ, R72.H0_H0 ;  /* 0x20000048ffe57230 */ /* 0x008fc40000004100 */
[----:B------:R-:W-:Y:S02]  /*12b0*/  HADD2.F32 R108, -RZ, R72.H1_H1 ;  /* 0x30000048ff6c7230 */ /* 0x000fe40000004100 */
[----:B----4-:R-:W-:Y:S01]  /*12c0*/  HADD2.F32 R72, -RZ, R76.H0_H0 ;  /* 0x2000004cff487230 */ /* 0x010fe20000004100 */
[----:B------:R-:W-:Y:S01]  /*12d0*/  FADD.FTZ R229, R229, -R230 ;  /* 0x800000e6e5e57221 */ /* 0x000fe20000010000 */
[--C-:B------:R-:W-:Y:S02]  /*12e0*/  HADD2.F32 R228, -RZ, R80.reuse.H0_H0 ;  /* 0x20000050ffe47230 */ /* 0x100fe40000004100 */
[----:B------:R-:W-:Y:S02]  /*12f0*/  HADD2.F32 R226, -RZ, R80.H1_H1 ;  /* 0x30000050ffe27230 */ /* 0x000fe40000004100 */
[----:B------:R-:W-:Y:S01]  /*1300*/  HADD2.F32 R80, -RZ, R76.H1_H1 ;  /* 0x3000004cff507230 */ /* 0x000fe20000004100 */
[----:B------:R-:W-:Y:S02]  /*1310*/  FMUL.FTZ R229, R222, R229 ;  /* 0x000000e5dee57220 */ /* 0x000fe40000410000 */
[----:B------:R-:W-:-:S02]  /*1320*/  FMUL.FTZ R76, R112, R72 ;  /* 0x00000048704c7220 */ /* 0x000fc40000410000 */
[----:B------:R-:W2:Y:S01]  /*1330*/  LDL R112, [R1+0x78] ;  /* 0x0000780001707983 */ /* 0x000ea20000100800 */
[----:B------:R-:W-:Y:S02]  /*1340*/  FADD.FTZ R150, R228, R150 ;  /* 0x00000096e4967221 */ /* 0x000fe40000010000 */
[-C--:B------:R-:W-:Y:S02]  /*1350*/  FFMA.FTZ R182, R229, R228.reuse, R182 ;  /* 0x000000e4e5b67223 */ /* 0x080fe400000100b6 */
[----:B------:R-:W-:Y:S02]  /*1360*/  FFMA.FTZ R228, R111, R228, R76 ;  /* 0x000000e46fe47223 */ /* 0x000fe4000001004c */
[----:B------:R-:W-:Y:S01]  /*1370*/  FMUL.FTZ R76, R110, R80 ;  /* 0x000000506e4c7220 */ /* 0x000fe20000410000 */
[----:B------:R-:W3:Y:S01]  /*1380*/  LDL R111, [R1+0x70] ;  /* 0x00007000016f7983 */ /* 0x000ee20000100800 */
[----:B------:R-:W-:-:S03]  /*1390*/  FADD.FTZ R108, -R230, R108 ;  /* 0x0000006ce66c7221 */ /* 0x000fc60000010100 */
[----:B------:R-:W4:Y:S01]  /*13a0*/  LDL R110, [R1+0x7c] ;  /* 0x00007c00016e7983 */ /* 0x000f220000100800 */
[----:B------:R-:W-:Y:S02]  /*13b0*/  FMUL.FTZ R227, R222, R108 ;  /* 0x0000006cdee37220 */ /* 0x000fe40000410000 */
[----:B------:R-:W-:Y:S02]  /*13c0*/  FADD.FTZ R151, R226, R151 ;  /* 0x00000097e2977221 */ /* 0x000fe40000010000 */
[-C--:B------:R-:W-:Y:S02]  /*13d0*/  FFMA.FTZ R183, R227, R226.reuse, R183 ;  /* 0x000000e2e3b77223 */ /* 0x080fe400000100b7 */
[----:B------:R-:W-:Y:S02]  /*13e0*/  FFMA.FTZ R226, R109, R226, R76 ;  /* 0x000000e26de27223 */ /* 0x000fe4000001004c */
[----:B------:R-:W3:Y:S01]  /*13f0*/  LDL R109, [R1+0x74] ;  /* 0x00007400016d7983 */ /* 0x000ee20000100800 */
[----:B------:R-:W-:-:S02]  /*1400*/  HADD2.F32 R234, -RZ, R73.H0_H0 ;  /* 0x20000049ffea7230 */ /* 0x000fc40000004100 */
[----:B------:R-:W-:-:S03]  /*1410*/  HADD2.F32 R76, -RZ, R77.H0_H0 ;  /* 0x2000004dff4c7230 */ /* 0x000fc60000004100 */
[----:B------:R-:W-:Y:S01]  /*1420*/  FADD.FTZ R234, -R230, R234 ;  /* 0x000000eae6ea7221 */ /* 0x000fe20000010100 */
[----:B------:R-:W-:Y:S01]  /*1430*/  HADD2.F32 R233, -RZ, R81.H0_H0 ;  /* 0x20000051ffe97230 */ /* 0x000fe20000004100 */
[----:B------:R-:W-:Y:S01]  /*1440*/  IADD3 R204, R203, 0x20, RZ ;  /* 0x00000020cbcc7810 */ /* 0x000fe20007ffe0ff */
[----:B------:R-:W-:Y:S01]  /*1450*/  HADD2.F32 R73, -RZ, R73.H1_H1 ;  /* 0x30000049ff497230 */ /* 0x000fe20000004100 */
[----:B------:R-:W-:Y:S02]  /*1460*/  FMUL.FTZ R234, R222, R234 ;  /* 0x000000eadeea7220 */ /* 0x000fe40000410000 */
[----:B------:R-:W-:Y:S01]  /*1470*/  FMUL.FTZ R108, R117, R76 ;  /* 0x0000004c756c7220 */ /* 0x000fe20000410000 */
[----:B------:R-:W-:Y:S01]  /*1480*/  HADD2.F32 R77, -RZ, R77.H1_H1 ;  /* 0x3000004dff4d7230 */ /* 0x000fe20000004100 */
[----:B------:R-:W-:Y:S02]  /*1490*/  FADD.FTZ R148, R233, R148 ;  /* 0x00000094e9947221 */ /* 0x000fe40000010000 */
[----:B------:R-:W-:-:S02]  /*14a0*/  FFMA.FTZ R180, R234, R233, R180 ;  /* 0x000000e9eab47223 */ /* 0x000fc400000100b4 */
[----:B------:R-:W-:Y:S01]  /*14b0*/  FFMA.FTZ R233, R115, R233, R108 ;  /* 0x000000e973e97223 */ /* 0x000fe2000001006c */
[----:B------:R-:W-:Y:S01]  /*14c0*/  HADD2.F32 R108, -RZ, R74.H0_H0 ;  /* 0x2000004aff6c7230 */ /* 0x000fe20000004100 */
[----:B------:R-:W-:Y:S01]  /*14d0*/  IMAD.WIDE.U32 R84, R204, R116, c[0x0][0x188] ;  /* 0x00006200cc547625 */ /* 0x000fe200078e0074 */
[----:B------:R-:W-:-:S03]  /*14e0*/  ISETP.NE.AND.EX P0, PT, RZ, c[0x0][0x21c], PT, P0 ;  /* 0x00008700ff007a0c */ /* 0x000fc60003f05300 */
[----:B------:R-:W-:Y:S01]  /*14f0*/  FADD.FTZ R73, -R230, R73 ;  /* 0x00000049e6497221 */ /* 0x000fe20000010100 */
[----:B------:R-:W-:Y:S01]  /*1500*/  HADD2.F32 R81, -RZ, R81.H1_H1 ;  /* 0x30000051ff517230 */ /* 0x000fe20000004100 */
[----:B------:R-:W-:Y:S01]  /*1510*/  FMUL.FTZ R231, R114, R77 ;  /* 0x0000004d72e77220 */ /* 0x000fe20000410000 */
[----:B------:R-:W-:Y:S01]  /*1520*/  HADD2.F32 R236, -RZ, R78.H0_H0 ;  /* 0x2000004effec7230 */ /* 0x000fe20000004100 */
[----:B------:R-:W-:Y:S01]  /*1530*/  FMUL.FTZ R232, R222, R73 ;  /* 0x00000049dee87220 */ /* 0x000fe20000410000 */
[----:B------:R-:W3:Y:S01]  /*1540*/  LDG.E.128 R84, [R84.64] ;  /* 0x0000000454547981 */ /* 0x000ee2000c1e1d00 */
[----:B------:R-:W-:Y:S01]  /*1550*/  IMAD.WIDE.U32 R88, R204, R116, c[0x0][0x210] ;  /* 0x00008400cc587625 */ /* 0x000fe200078e0074 */
[----:B------:R-:W-:-:S03]  /*1560*/  HADD2.F32 R73, -RZ, R82.H0_H0 ;  /* 0x20000052ff497230 */ /* 0x000fc60000004100 */
[----:B------:R-:W-:Y:S01]  /*1570*/  FADD.FTZ R108, -R230, R108 ;  /* 0x0000006ce66c7221 */ /* 0x000fe20000010100 */
[----:B------:R-:W-:Y:S01]  /*1580*/  HADD2.F32 R237, -RZ, R78.H1_H1 ;  /* 0x3000004effed7230 */ /* 0x000fe20000004100 */
[----:B------:R-:W-:Y:S01]  /*1590*/  FADD.FTZ R149, R81, R149 ;  /* 0x0000009551957221 */ /* 0x000fe20000010000 */
[----:B------:R-:W3:Y:S01]  /*15a0*/  LDG.E.128 R88, [R88.64] ;  /* 0x0000000458587981 */ /* 0x000ee2000c1e1d00 */
[-C--:B------:R-:W-:Y:S02]  /*15b0*/  FFMA.FTZ R181, R232, R81.reuse, R181 ;  /* 0x00000051e8b57223 */ /* 0x080fe400000100b5 */
[----:B------:R-:W-:Y:S01]  /*15c0*/  FFMA.FTZ R231, R113, R81, R231 ;  /* 0x0000005171e77223 */ /* 0x000fe200000100e7 */
[----:B------:R-:W-:Y:S01]  /*15d0*/  HADD2.F32 R81, -RZ, R74.H1_H1 ;  /* 0x3000004aff517230 */ /* 0x000fe20000004100 */
[----:B------:R-:W-:Y:S01]  /*15e0*/  FMUL.FTZ R235, R222, R108 ;  /* 0x0000006cdeeb7220 */ /* 0x000fe20000410000 */
[----:B------:R-:W-:Y:S01]  /*15f0*/  HADD2.F32 R74, -RZ, R82.H1_H1 ;  /* 0x30000052ff4a7230 */ /* 0x000fe20000004100 */
[----:B------:R-:W-:Y:S01]  /*1600*/  IMAD.WIDE.U32 R92, R204, R116, c[0x0][0x208] ;  /* 0x00008200cc5c7625 */ /* 0x000fe200078e0074 */
[----:B------:R-:W-:-:S03]  /*1610*/  IADD3 R200, R203, 0x40, RZ ;  /* 0x00000040cbc87810 */ /* 0x000fc60007ffe0ff */
[----:B------:R-:W-:Y:S02]  /*1620*/  FADD.FTZ R146, R73, R146 ;  /* 0x0000009249927221 */ /* 0x000fe40000010000 */
[----:B------:R-:W-:Y:S01]  /*1630*/  FFMA.FTZ R178, R235, R73, R178 ;  /* 0x00000049ebb27223 */ /* 0x000fe200000100b2 */
[----:B------:R-:W3:Y:S01]  /*1640*/  LDG.E.128 R92, [R92.64] ;  /* 0x000000045c5c7981 */ /* 0x000ee2000c1e1d00 */
[----:B------:R-:W-:Y:S02]  /*1650*/  FADD.FTZ R14, R72, R14 ;  /* 0x0000000e480e7221 */ /* 0x000fe40000010000 */
[----:B------:R-:W-:Y:S02]  /*1660*/  FFMA.FTZ R46, R229, R72, R46 ;  /* 0x00000048e52e7223 */ /* 0x000fe4000001002e */
[----:B------:R-:W-:Y:S01]  /*1670*/  FADD.FTZ R82, -R230, R81 ;  /* 0x00000051e6527221 */ /* 0x000fe20000010100 */
[----:B------:R-:W-:-:S03]  /*1680*/  IADD3 R202, R203, 0x60, RZ ;  /* 0x00000060cbca7810 */ /* 0x000fc60007ffe0ff */
[----:B------:R-:W-:Y:S02]  /*1690*/  FMUL.FTZ R82, R222, R82 ;  /* 0x00000052de527220 */ /* 0x000fe40000410000 */
        /* <DEDUP_REMOVED lines=8> */
[----:B------:R-:W-:-:S05]  /*1720*/  @P0 IMAD.WIDE.U32 R76, R202, R116, c[0x0][0x218] ;  /* 0x00008600ca4c0625 */ /* 0x000fca00078e0074 */
[----:B------:R0:W5:Y:S02]  /*1730*/  @P0 LDG.E.128 R60, [R76.64] ;  /* 0x000000044c3c0981 */ /* 0x000164000c1e1d00 */
[--C-:B0-----:R-:W-:Y:S01]  /*1740*/  HADD2.F32 R77, -RZ, R83.reuse.H0_H0 ;  /* 0x20000053ff4d7230 */ /* 0x101fe20000004100 */
[----:B------:R-:W-:Y:S01]  /*1750*/  FADD.FTZ R11, R237, R11 ;  /* 0x0000000bed0b7221 */ /* 0x000fe20000010000 */
[----:B------:R-:W-:Y:S01]  /*1760*/  HADD2.F32 R83, -RZ, R83.H1_H1 ;  /* 0x30000053ff537230 */ /* 0x000fe20000004100 */
[----:B------:R-:W-:Y:S02]  /*1770*/  FFMA.FTZ R43, R82, R237, R43 ;  /* 0x000000ed522b7223 */ /* 0x000fe4000001002b */
[----:B--2---:R-:W-:-:S04]  /*1780*/  FMUL.FTZ R78, R112, R236 ;  /* 0x000000ec704e7220 */ /* 0x004fc80000410000 */
[----:B----4-:R-:W-:Y:S02]  /*1790*/  FFMA.FTZ R78, R110, R73, R78 ;  /* 0x000000496e4e7223 */ /* 0x010fe4000001004e */
[----:B------:R-:W-:-:S04]  /*17a0*/  @P0 IMAD.WIDE.U32 R72, R203, R116, c[0x0][0x218] ;  /* 0x00008600cb480625 */ /* 0x000fc800078e0074 */
[----:B---3--:R-:W-:Y:S01]  /*17b0*/  FMUL.FTZ R81, R111, R237 ;  /* 0x000000ed6f517220 */ /* 0x008fe20000410000 */
[----:B------:R0:W5:Y:S03]  /*17c0*/  @P0 LDG.E.128 R48, [R72.64] ;  /* 0x0000000448300981 */ /* 0x000166000c1e1d00 */
[----:B------:R-:W-:Y:S01]  /*17d0*/  FFMA.FTZ R74, R109, R74, R81 ;  /* 0x0000004a6d4a7223 */ /* 0x000fe20000010051 */
[----:B------:R-:W2:Y:S01]  /*17e0*/  LDL R237, [R1+0x54] ;  /* 0x0000540001ed7983 */ /* 0x000ea20000100800 */
[----:B------:R-:W-:-:S04]  /*17f0*/  @P0 IMAD.WIDE.U32 R80, R116, R204, c[0x0][0x218] ;  /* 0x0000860074500625 */ /* 0x000fc800078e00cc */
[----:B0-----:R-:W-:Y:S01]  /*1800*/  @P0 IMAD.WIDE.U32 R72, R116, R200, c[0x0][0x218] ;  /* 0x0000860074480625 */ /* 0x001fe200078e00c8 */
[----:B------:R0:W5:Y:S04]  /*1810*/  @P0 LDG.E.128 R52, [R80.64] ;  /* 0x0000000450340981 */ /* 0x000168000c1e1d00 */
[----:B------:R1:W5:Y:S01]  /*1820*/  @P0 LDG.E.128 R56, [R72.64] ;  /* 0x0000000448380981 */ /* 0x000362000c1e1d00 */
[----:B0-----:R-:W-:Y:S02]  /*1830*/  HADD2.F32 R80, -RZ, R75.H1_H1 ;  /* 0x3000004bff507230 */ /* 0x001fe40000004100 */
[----:B-1----:R-:W-:Y:S02]  /*1840*/  HADD2.F32 R73, -RZ, R79.H0_H0 ;  /* 0x2000004fff497230 */ /* 0x002fe40000004100 */
[----:B------:R-:W-:-:S03]  /*1850*/  HADD2.F32 R72, -RZ, R75.H0_H0 ;  /* 0x2000004bff487230 */ /* 0x000fc60000004100 */
[----:B------:R-:W-:Y:S01]  /*1860*/  FMUL.FTZ R75, R243, R73 ;  /* 0x00000049f34b7220 */ /* 0x000fe20000410000 */
[----:B------:R-:W-:Y:S01]  /*1870*/  HADD2.F32 R79, -RZ, R79.H1_H1 ;  /* 0x3000004fff4f7230 */ /* 0x000fe20000004100 */
[----:B------:R-:W-:Y:S01]  /*1880*/  FADD.FTZ R80, -R230, R80 ;  /* 0x00000050e6507221 */ /* 0x000fe20000010100 */
[----:B------:R-:W3:Y:S01]  /*1890*/  LDL R243, [R1+0x30] ;  /* 0x0000300001f37983 */ /* 0x000ee20000100800 */
[----:B------:R-:W-:-:S03]  /*18a0*/  FFMA.FTZ R75, R240, R77, R75 ;  /* 0x0000004df04b7223 */ /* 0x000fc6000001004b */
[----:B------:R-:W4:Y:S01]  /*18b0*/  LDL R240, [R1+0x50] ;  /* 0x0000500001f07983 */ /* 0x000f220000100800 */
[----:B------:R-:W-:Y:S02]  /*18c0*/  FMUL.FTZ R81, R222, R80 ;  /* 0x00000050de517220 */ /* 0x000fe40000410000 */
[----:B------:R-:W-:Y:S02]  /*18d0*/  FMUL.FTZ R80, R242, R79 ;  /* 0x0000004ff2507220 */ /* 0x000fe40000410000 */
[----:B------:R-:W-:Y:S01]  /*18e0*/  FADD.FTZ R72, -R230, R72 ;  /* 0x00000048e6487221 */ /* 0x000fe20000010100 */
[----:B------:R-:W3:Y:S01]  /*18f0*/  LDL R242, [R1+0x20] ;  /* 0x0000200001f27983 */ /* 0x000ee20000100800 */
[----:B------:R-:W-:-:S03]  /*1900*/  FFMA.FTZ R80, R241, R83, R80 ;  /* 0x00000053f1507223 */ /* 0x000fc60000010050 */
[----:B------:R-:W3:Y:S01]  /*1910*/  LDL R241, [R1+0x48] ;  /* 0x0000480001f17983 */ /* 0x000ee20000100800 */
[----:B------:R-:W-:Y:S02]  /*1920*/  FMUL.FTZ R76, R222, R72 ;  /* 0x00000048de4c7220 */ /* 0x000fe40000410000 */
[----:B------:R-:W-:Y:S02]  /*1930*/  FADD.FTZ R8, R73, R8 ;  /* 0x0000000849087221 */ /* 0x000fe40000010000 */
[----:B------:R-:W-:Y:S01]  /*1940*/  FFMA.FTZ R40, R76, R73, R40 ;  /* 0x000000494c287223 */ /* 0x000fe20000010028 */
[----:B------:R-:W-:Y:S02]  /*1950*/  HADD2.F32 R73, -RZ, R84.H0_H0 ;  /* 0x20000054ff497230 */ /* 0x000fe40000004100 */
[----:B------:R-:W-:-:S03]  /*1960*/  HADD2.F32 R72, -RZ, R88.H0_H0 ;  /* 0x20000058ff487230 */ /* 0x000fc60000004100 */
[----:B------:R-:W-:Y:S02]  /*1970*/  FADD.FTZ R73, -R230, R73 ;  /* 0x00000049e6497221 */ /* 0x000fe40000010100 */
[----:B------:R-:W-:Y:S02]  /*1980*/  FADD.FTZ R9, R79, R9 ;  /* 0x000000094f097221 */ /* 0x000fe40000010000 */
[----:B------:R-:W-:Y:S02]  /*1990*/  FFMA.FTZ R41, R81, R79, R41 ;  /* 0x0000004f51297223 */ /* 0x000fe40000010029 */
[----:B------:R-:W-:Y:S02]  /*19a0*/  FMUL.FTZ R79, R222, R73 ;  /* 0x00000049de4f7220 */ /* 0x000fe40000410000 */
[----:B------:R-:W-:Y:S02]  /*19b0*/  FMUL.FTZ R73, R239, R72 ;  /* 0x00000048ef497220 */ /* 0x000fe40000410000 */
[----:B------:R-:W-:Y:S01]  /*19c0*/  FADD.FTZ R144, R77, R144 ;  /* 0x000000904d907221 */ /* 0x000fe20000010000 */
[----:B------:R-:W3:Y:S01]  /*19d0*/  LDL R239, [R1+0x40] ;  /* 0x0000400001ef7983 */ /* 0x000ee20000100800 */
[----:B------:R-:W-:Y:S01]  /*19e0*/  FFMA.FTZ R176, R76, R77, R176 ;  /* 0x0000004d4cb07223 */ /* 0x000fe200000100b0 */
[----:B------:R-:W-:Y:S01]  /*19f0*/  HADD2.F32 R77, -RZ, R92.H0_H0 ;  /* 0x2000005cff4d7230 */ /* 0x000fe20000004100 */
[----:B------:R-:W-:-:S02]  /*1a00*/  FADD.FTZ R10, R236, R10 ;  /* 0x0000000aec0a7221 */ /* 0x000fc40000010000 */
[----:B------:R-:W-:Y:S02]  /*1a10*/  FFMA.FTZ R42, R235, R236, R42 ;  /* 0x000000eceb2a7223 */ /* 0x000fe4000001002a */
[----:B------:R-:W3:Y:S01]  /*1a20*/  LDL R236, [R1+0x4c] ;  /* 0x00004c0001ec7983 */ /* 0x000ee20000100800 */
[----:B------:R-:W-:Y:S02]  /*1a30*/  FADD.FTZ R142, R77, R142 ;  /* 0x0000008e4d8e7221 */ /* 0x000fe40000010000 */
[-C--:B------:R-:W-:Y:S02]  /*1a40*/  FFMA.FTZ R174, R79, R77.reuse, R174 ;  /* 0x0000004d4fae7223 */ /* 0x080fe400000100ae */
[----:B------:R-:W-:Y:S02]  /*1a50*/  FFMA.FTZ R77, R238, R77, R73 ;  /* 0x0000004dee4d7223 */ /* 0x000fe40000010049 */
[----:B------:R-:W3:Y:S01]  /*1a60*/  LDL R238, [R1+0x44] ;  /* 0x0000440001ee7983 */ /* 0x000ee20000100800 */
[----:B------:R-:W-:Y:S01]  /*1a70*/  HADD2.F32 R84, -RZ, R84.H1_H1 ;  /* 0x30000054ff547230 */ /* 0x000fe20000004100 */
[----:B------:R-:W-:-:S02]  /*1a80*/  FADD.FTZ R6, R72, R6 ;  /* 0x0000000648067221 */ /* 0x000fc40000010000 */
[----:B------:R-:W-:Y:S01]  /*1a90*/  FFMA.FTZ R38, R79, R72, R38 ;  /* 0x000000484f267223 */ /* 0x000fe20000010026 */
[----:B------:R-:W-:Y:S01]  /*1aa0*/  HADD2.F32 R72, -RZ, R88.H1_H1 ;  /* 0x30000058ff487230 */ /* 0x000fe20000004100 */
[----:B------:R-:W-:Y:S01]  /*1ab0*/  FADD.FTZ R84, -R230, R84 ;  /* 0x00000054e6547221 */ /* 0x000fe20000010100 */
[----:B------:R-:W-:-:S03]  /*1ac0*/  HADD2.F32 R88, -RZ, R92.H1_H1 ;  /* 0x3000005cff587230 */ /* 0x000fc60000004100 */
[----:B------:R-:W-:Y:S02]  /*1ad0*/  FMUL.FTZ R92, R222, R84 ;  /* 0x00000054de5c7220 */ /* 0x000fe40000410000 */
[----:B------:R-:W-:Y:S02]  /*1ae0*/  FADD.FTZ R143, R88, R143 ;  /* 0x0000008f588f7221 */ /* 0x000fe40000010000 */
[----:B------:R-:W-:Y:S02]  /*1af0*/  FFMA.FTZ R175, R92, R88, R175 ;  /* 0x000000585caf7223 */ /* 0x000fe400000100af */
[----:B------:R-:W-:Y:S02]  /*1b00*/  FADD.FTZ R7, R72, R7 ;  /* 0x0000000748077221 */ /* 0x000fe40000010000 */
[-C--:B------:R-:W-:Y:S02]  /*1b10*/  FFMA.FTZ R39, R92, R72.reuse, R39 ;  /* 0x000000485c277223 */ /* 0x080fe40000010027 */
[----:B----4-:R-:W-:-:S02]  /*1b20*/  FMUL.FTZ R73, R240, R72 ;  /* 0x00000048f0497220 */ /* 0x010fc40000410000 */
[----:B------:R-:W4:Y:S01]  /*1b30*/  LDL R240, [R1+0x38] ;  /* 0x0000380001f07983 */ /* 0x000f220000100800 */
[----:B------:R-:W-:Y:S01]  /*1b40*/  HADD2.F32 R72, -RZ, R89.H0_H0 ;  /* 0x20000059ff487230 */ /* 0x000fe20000004100 */
[----:B--2---:R-:W-:Y:S02]  /*1b50*/  FFMA.FTZ R88, R237, R88, R73 ;  /* 0x00000058ed587223 */ /* 0x004fe40000010049 */
[----:B------:R-:W2:Y:S02]  /*1b60*/  LDL R237, [R1+0x3c] ;  /* 0x00003c0001ed7983 */ /* 0x000ea40000100800 */
[----:B---3--:R-:W-:Y:S02]  /*1b70*/  FMUL.FTZ R73, R241, R72 ;  /* 0x00000048f1497220 */ /* 0x008fe40000410000 */
[----:B------:R-:W3:Y:S01]  /*1b80*/  LDL R241, [R1+0x34] ;  /* 0x0000340001f17983 */ /* 0x000ee20000100800 */
[--C-:B------:R-:W-:Y:S01]  /*1b90*/  HADD2.F32 R84, -RZ, R85.reuse.H0_H0 ;  /* 0x20000055ff547230 */ /* 0x100fe20000004100 */
[----:B------:R-:W-:Y:S01]  /*1ba0*/  FADD.FTZ R145, R83, R145 ;  /* 0x0000009153917221 */ /* 0x000fe20000010000 */
[----:B------:R-:W-:-:S03]  /*1bb0*/  HADD2.F32 R85, -RZ, R85.H1_H1 ;  /* 0x30000055ff557230 */ /* 0x000fc60000004100 */
[----:B------:R-:W-:Y:S01]  /*1bc0*/  FADD.FTZ R84, -R230, R84 ;  /* 0x00000054e6547221 */ /* 0x000fe20000010100 */
[----:B------:R-:W-:Y:S01]  /*1bd0*/  HADD2.F32 R89, -RZ, R89.H1_H1 ;  /* 0x30000059ff597230 */ /* 0x000fe20000004100 */
[----:B------:R-:W-:Y:S01]  /*1be0*/  FFMA.FTZ R177, R81, R83, R177 ;  /* 0x0000005351b17223 */ /* 0x000fe200000100b1 */
[--C-:B------:R-:W-:Y:S01]  /*1bf0*/  HADD2.F32 R83, -RZ, R93.reuse.H0_H0 ;  /* 0x2000005dff537230 */ /* 0x100fe20000004100 */
[----:B------:R-:W-:Y:S02]  /*1c00*/  FMUL.FTZ R84, R222, R84 ;  /* 0x00000054de547220 */ /* 0x000fe40000410000 */
[----:B------:R-:W-:Y:S02]  /*1c10*/  FADD.FTZ R4, R72, R4 ;  /* 0x0000000448047221 */ /* 0x000fe40000010000 */
[----:B------:R-:W-:Y:S02]  /*1c20*/  FFMA.FTZ R36, R84, R72, R36 ;  /* 0x0000004854247223 */ /* 0x000fe40000010024 */
[----:B------:R-:W-:Y:S01]  /*1c30*/  FADD.FTZ R85, -R230, R85 ;  /* 0x00000055e6557221 */ /* 0x000fe20000010100 */
[----:B------:R-:W-:Y:S01]  /*1c40*/  HADD2.F32 R93, -RZ, R93.H1_H1 ;  /* 0x3000005dff5d7230 */ /* 0x000fe20000004100 */
[----:B------:R-:W-:-:S02]  /*1c50*/  FADD.FTZ R140, R83, R140 ;  /* 0x0000008c538c7221 */ /* 0x000fc40000010000 */
[----:B------:R-:W-:Y:S02]  /*1c60*/  FMUL.FTZ R72, R239, R89 ;  /* 0x00000059ef487220 */ /* 0x000fe40000410000 */
[-C--:B------:R-:W-:Y:S01]  /*1c70*/  FFMA.FTZ R172, R84, R83.reuse, R172 ;  /* 0x0000005354ac7223 */ /* 0x080fe200000100ac */
[----:B------:R-:W3:Y:S01]  /*1c80*/  LDL R239, [R1+0x28] ;  /* 0x0000280001ef7983 */ /* 0x000ee20000100800 */
[----:B------:R-:W-:Y:S02]  /*1c90*/  FFMA.FTZ R83, R236, R83, R73 ;  /* 0x00000053ec537223 */ /* 0x000fe40000010049 */
[----:B------:R-:W-:Y:S02]  /*1ca0*/  FMUL.FTZ R236, R222, R85 ;  /* 0x00000055deec7220 */ /* 0x000fe40000410000 */
[----:B------:R-:W-:Y:S02]  /*1cb0*/  FADD.FTZ R141, R93, R141 ;  /* 0x0000008d5d8d7221 */ /* 0x000fe40000010000 */
[----:B------:R-:W-:-:S02]  /*1cc0*/  FFMA.FTZ R173, R236, R93, R173 ;  /* 0x0000005decad7223 */ /* 0x000fc400000100ad */
[----:B------:R-:W-:Y:S01]  /*1cd0*/  FFMA.FTZ R93, R238, R93, R72 ;  /* 0x0000005dee5d7223 */ /* 0x000fe20000010048 */
[----:B------:R-:W-:Y:S01]  /*1ce0*/  HADD2.F32 R72, -RZ, R86.H0_H0 ;  /* 0x20000056ff487230 */ /* 0x000fe20000004100 */
[----:B------:R-:W-:Y:S01]  /*1cf0*/  FADD.FTZ R5, R89, R5 ;  /* 0x0000000559057221 */ /* 0x000fe20000010000 */
[----:B------:R-:W3:Y:S01]  /*1d00*/  LDL R238, [R1+0x2c] ;  /* 0x00002c0001ee7983 */ /* 0x000ee20000100800 */
[----:B------:R-:W-:Y:S02]  /*1d10*/  FFMA.FTZ R37, R236, R89, R37 ;  /* 0x00000059ec257223 */ /* 0x000fe40000010025 */
[----:B------:R-:W-:Y:S01]  /*1d20*/  FADD.FTZ R89, -R230, R72 ;  /* 0x00000048e6597221 */ /* 0x000fe20000010100 */
[----:B------:R-:W-:Y:S02]  /*1d30*/  HADD2.F32 R72, -RZ, R90.H0_H0 ;  /* 0x2000005aff487230 */ /* 0x000fe40000004100 */
[----:B------:R-:W-:Y:S01]  /*1d40*/  HADD2.F32 R86, -RZ, R86.H1_H1 ;  /* 0x30000056ff567230 */ /* 0x000fe20000004100 */
[----:B------:R-:W-:Y:S01]  /*1d50*/  FMUL.FTZ R89, R222, R89 ;  /* 0x00000059de597220 */ /* 0x000fe20000410000 */
[----:B------:R-:W-:Y:S01]  /*1d60*/  HADD2.F32 R85, -RZ, R94.H0_H0 ;  /* 0x2000005eff557230 */ /* 0x000fe20000004100 */
[----:B------:R-:W-:Y:S01]  /*1d70*/  IMAD.WIDE.U32 R100, R200, R116, c[0x0][0x210] ;  /* 0x00008400c8647625 */ /* 0x000fe200078e0074 */
[----:B------:R-:W-:-:S03]  /*1d80*/  HADD2.F32 R90, -RZ, R90.H1_H1 ;  /* 0x3000005aff5a7230 */ /* 0x000fc60000004100 */
[----:B------:R-:W-:Y:S01]  /*1d90*/  FADD.FTZ R86, -R230, R86 ;  /* 0x00000056e6567221 */ /* 0x000fe20000010100 */
[----:B------:R-:W-:Y:S01]  /*1da0*/  HADD2.F32 R94, -RZ, R94.H1_H1 ;  /* 0x3000005eff5e7230 */ /* 0x000fe20000004100 */
[----:B------:R-:W-:Y:S01]  /*1db0*/  FADD.FTZ R138, R85, R138 ;  /* 0x0000008a558a7221 */ /* 0x000fe20000010000 */
[----:B------:R-:W3:Y:S01]  /*1dc0*/  LDG.E.128 R100, [R100.64] ;  /* 0x0000000464647981 */ /* 0x000ee2000c1e1d00 */
[C---:B------:R-:W-:Y:S02]  /*1dd0*/  FFMA.FTZ R170, R89.reuse, R85, R170 ;  /* 0x0000005559aa7223 */ /* 0x040fe400000100aa */
[----:B------:R-:W-:Y:S02]  /*1de0*/  FADD.FTZ R2, R72, R2 ;  /* 0x0000000248027221 */ /* 0x000fe40000010000 */
[----:B------:R-:W-:Y:S02]  /*1df0*/  FFMA.FTZ R34, R89, R72, R34 ;  /* 0x0000004859227223 */ /* 0x000fe40000010022 */
[----:B------:R-:W-:-:S02]  /*1e00*/  FADD.FTZ R139, R94, R139 ;  /* 0x0000008b5e8b7221 */ /* 0x000fc40000010000 */
[----:B----4-:R-:W-:Y:S02]  /*1e10*/  FMUL.FTZ R73, R240, R72 ;  /* 0x00000048f0497220 */ /* 0x010fe40000410000 */
[----:B------:R-:W4:Y:S02]  /*1e20*/  LDL R240, [R1+0x24] ;  /* 0x0000240001f07983 */ /* 0x000f240000100800 */
[----:B--2---:R-:W-:Y:S02]  /*1e30*/  FFMA.FTZ R85, R237, R85, R73 ;  /* 0x00000055ed557223 */ /* 0x004fe40000010049 */
[----:B------:R-:W-:Y:S02]  /*1e40*/  FMUL.FTZ R237, R222, R86 ;  /* 0x00000056deed7220 */ /* 0x000fe40000410000 */
[----:B------:R-:W-:Y:S02]  /*1e50*/  FMUL.FTZ R72, R243, R90 ;  /* 0x0000005af3487220 */ /* 0x000fe40000410000 */
[-C--:B------:R-:W-:Y:S01]  /*1e60*/  FFMA.FTZ R171, R237, R94.reuse, R171 ;  /* 0x0000005eedab7223 */ /* 0x080fe200000100ab */
[----:B------:R-:W-:Y:S01]  /*1e70*/  IADD3 R97, R203, 0x40, RZ ;  /* 0x00000040cb617810 */ /* 0x000fe20007ffe0ff */
[----:B---3--:R-:W-:-:S02]  /*1e80*/  FFMA.FTZ R94, R241, R94, R72 ;  /* 0x0000005ef15e7223 */ /* 0x008fc40000010048 */
[-C--:B------:R-:W-:Y:S01]  /*1e90*/  IMAD.WIDE.U32 R104, R200, R116.reuse, c[0x0][0x208] ;  /* 0x00008200c8687625 */ /* 0x080fe200078e0074 */
[----:B------:R-:W2:Y:S03]  /*1ea0*/  LDL R241, [R1+0x18] ;  /* 0x0000180001f17983 */ /* 0x000ea60000100800 */
[----:B------:R-:W-:Y:S01]  /*1eb0*/  IMAD.WIDE.U32 R96, R97, R116, c[0x0][0x188] ;  /* 0x0000620061607625 */ /* 0x000fe200078e0074 */
[----:B------:R-:W-:Y:S01]  /*1ec0*/  HADD2.F32 R72, -RZ, R91.H0_H0 ;  /* 0x2000005bff487230 */ /* 0x000fe20000004100 */
[----:B------:R-:W3:Y:S04]  /*1ed0*/  LDG.E.128 R104, [R104.64] ;  /* 0x0000000468687981 */ /* 0x000ee8000c1e1d00 */
[----:B------:R-:W3:Y:S01]  /*1ee0*/  LDG.E.128 R96, [R96.64] ;  /* 0x0000000460607981 */ /* 0x000ee2000c1e1d00 */
[----:B------:R-:W-:-:S02]  /*1ef0*/  FADD.FTZ R3, R90, R3 ;  /* 0x000000035a037221 */ /* 0x000fc40000010000 */
[----:B------:R-:W-:Y:S01]  /*1f00*/  FFMA.FTZ R35, R237, R90, R35 ;  /* 0x0000005aed237223 */ /* 0x000fe20000010023 */
[----:B------:R-:W-:Y:S01]  /*1f10*/  HADD2.F32 R90, -RZ, R87.H0_H0 ;  /* 0x20000057ff5a7230 */ /* 0x000fe20000004100 */
[----:B------:R-:W3:Y:S01]  /*1f20*/  LDL R243, [R1+0x8] ;  /* 0x0000080001f37983 */ /* 0x000ee20000100800 */
[----:B------:R-:W-:-:S03]  /*1f30*/  FMUL.FTZ R73, R239, R72 ;  /* 0x00000048ef497220 */ /* 0x000fc60000410000 */
[----:B------:R-:W3:Y:S01]  /*1f40*/  LDL R239, [R1+0x1c] ;  /* 0x00001c0001ef7983 */ /* 0x000ee20000100800 */
[----:B------:R-:W-:Y:S01]  /*1f50*/  FADD.FTZ R90, -R230, R90 ;  /* 0x0000005ae65a7221 */ /* 0x000fe20000010100 */
[----:B------:R-:W-:Y:S02]  /*1f60*/  HADD2.F32 R87, -RZ, R87.H1_H1 ;  /* 0x30000057ff577230 */ /* 0x000fe40000004100 */
[----:B------:R-:W-:Y:S01]  /*1f70*/  HADD2.F32 R86, -RZ, R95.H0_H0 ;  /* 0x2000005fff567230 */ /* 0x000fe20000004100 */
[----:B------:R-:W-:Y:S01]  /*1f80*/  FMUL.FTZ R90, R222, R90 ;  /* 0x0000005ade5a7220 */ /* 0x000fe20000410000 */
[----:B------:R-:W-:Y:S01]  /*1f90*/  HADD2.F32 R91, -RZ, R91.H1_H1 ;  /* 0x3000005bff5b7230 */ /* 0x000fe20000004100 */
[----:B------:R-:W-:Y:S01]  /*1fa0*/  FADD.FTZ R87, -R230, R87 ;  /* 0x00000057e6577221 */ /* 0x000fe20000010100 */
[----:B------:R-:W-:Y:S01]  /*1fb0*/  HADD2.F32 R95, -RZ, R95.H1_H1 ;  /* 0x3000005fff5f7230 */ /* 0x000fe20000004100 */
[----:B------:R-:W-:Y:S02]  /*1fc0*/  FADD.FTZ R136, R86, R136 ;  /* 0x0000008856887221 */ /* 0x000fe40000010000 */
[----:B------:R-:W-:-:S02]  /*1fd0*/  FFMA.FTZ R168, R90, R86, R168 ;  /* 0x000000565aa87223 */ /* 0x000fc400000100a8 */
[----:B------:R-:W-:Y:S02]  /*1fe0*/  FFMA.FTZ R86, R238, R86, R73 ;  /* 0x00000056ee567223 */ /* 0x000fe40000010049 */
[----:B------:R-:W-:Y:S02]  /*1ff0*/  FADD.FTZ R185, R72, R185 ;  /* 0x000000b948b97221 */ /* 0x000fe40000010000 */
[----:B------:R-:W-:Y:S02]  /*2000*/  FFMA.FTZ R32, R90, R72, R32 ;  /* 0x000000485a207223 */ /* 0x000fe40000010020 */
[----:B------:R-:W-:Y:S02]  /*2010*/  FMUL.FTZ R238, R222, R87 ;  /* 0x00000057deee7220 */ /* 0x000fe40000410000 */
[----:B------:R-:W-:Y:S02]  /*2020*/  FMUL.FTZ R72, R242, R91 ;  /* 0x0000005bf2487220 */ /* 0x000fe40000410000 */
[----:B------:R-:W-:Y:S01]  /*2030*/  FADD.FTZ R137, R95, R137 ;  /* 0x000000895f897221 */ /* 0x000fe20000010000 */
[----:B------:R-:W3:Y:S01]  /*2040*/  LDL R242, [R1] ;  /* 0x0000000001f27983 */ /* 0x000ee20000100800 */
[----:B------:R-:W-:-:S02]  /*2050*/  FFMA.FTZ R169, R238, R95, R169 ;  /* 0x0000005feea97223 */ /* 0x000fc400000100a9 */
[----:B------:R-:W-:-:S06]  /*2060*/  IMAD.WIDE.U32 R108, R116, R202, c[0x0][0x188] ;  /* 0x00006200746c7625 */ /* 0x000fcc00078e00ca */
[----:B------:R-:W3:Y:S01]  /*2070*/  LDG.E.128 R108, [R108.64] ;  /* 0x000000046c6c7981 */ /* 0x000ee2000c1e1d00 */
[----:B------:R-:W-:-:S04]  /*2080*/  IMAD.WIDE.U32 R112, R202, R116, c[0x0][0x210] ;  /* 0x00008400ca707625 */ /* 0x000fc800078e0074 */
[----:B------:R-:W-:Y:S02]  /*2090*/  IMAD.WIDE.U32 R116, R202, R116, c[0x0][0x208] ;  /* 0x00008200ca747625 */ /* 0x000fe400078e0074 */
[----:B------:R-:W3:Y:S04]  /*20a0*/  LDG.E.128 R112, [R112.64] ;  /* 0x0000000470707981 */ /* 0x000ee8000c1e1d00 */
[----:B------:R-:W3:Y:S01]  /*20b0*/  LDG.E.128 R116, [R116.64] ;  /* 0x0000000474747981 */ /* 0x000ee2000c1e1d00 */
[----:B----4-:R-:W-:-:S03]  /*20c0*/  FFMA.FTZ R95, R240, R95, R72 ;  /* 0x0000005ff05f7223 */ /* 0x010fc60000010048 */
[----:B------:R-:W4:Y:S01]  /*20d0*/  LDL R240, [R1+0xc] ;  /* 0x00000c0001f07983 */ /* 0x000f220000100800 */
[----:B------:R-:W-:-:S05]  /*20e0*/  HADD2.F32 R72, -RZ, R100.H0_H0 ;  /* 0x20000064ff487230 */ /* 0x000fca0000004100 */
[----:B--2---:R-:W-:Y:S02]  /*20f0*/  FMUL.FTZ R73, R241, R72 ;  /* 0x00000048f1497220 */ /* 0x004fe40000410000 */
[----:B------:R-:W2:Y:S01]  /*2100*/  LDL R241, [R1+0x4] ;  /* 0x0000040001f17983 */ /* 0x000ea20000100800 */
[----:B------:R-:W-:Y:S02]  /*2110*/  FADD.FTZ R0, R91, R0 ;  /* 0x000000005b007221 */ /* 0x000fe40000010000 */
[----:B------:R-:W-:Y:S01]  /*2120*/  FFMA.FTZ R33, R238, R91, R33 ;  /* 0x0000005bee217223 */ /* 0x000fe20000010021 */
[--C-:B---3--:R-:W-:Y:S02]  /*2130*/  HADD2.F32 R91, -RZ, R96.reuse.H0_H0 ;  /* 0x20000060ff5b7230 */ /* 0x108fe40000004100 */
[----:B------:R-:W-:-:S03]  /*2140*/  HADD2.F32 R96, -RZ, R96.H1_H1 ;  /* 0x30000060ff607230 */ /* 0x000fc60000004100 */
[C---:B------:R-:W-:Y:S01]  /*2150*/  FADD.FTZ R91, -R230.reuse, R91 ;  /* 0x0000005be65b7221 */ /* 0x040fe20000010100 */
[----:B------:R-:W-:Y:S01]  /*2160*/  HADD2.F32 R87, -RZ, R104.H0_H0 ;  /* 0x20000068ff577230 */ /* 0x000fe20000004100 */
[----:B------:R-:W-:Y:S02]  /*2170*/  FADD.FTZ R96, -R230, R96 ;  /* 0x00000060e6607221 */ /* 0x000fe40000010100 */
[----:B------:R-:W-:Y:S01]  /*2180*/  FMUL.FTZ R91, R222, R91 ;  /* 0x0000005bde5b7220 */ /* 0x000fe20000410000 */
[----:B------:R-:W-:Y:S01]  /*2190*/  HADD2.F32 R100, -RZ, R100.H1_H1 ;  /* 0x30000064ff647230 */ /* 0x000fe20000004100 */
[----:B------:R-:W-:Y:S02]  /*21a0*/  FADD.FTZ R134, R87, R134 ;  /* 0x0000008657867221 */ /* 0x000fe40000010000 */
[-C--:B------:R-:W-:Y:S02]  /*21b0*/  FFMA.FTZ R166, R91, R87.reuse, R166 ;  /* 0x000000575ba67223 */ /* 0x080fe400000100a6 */
[----:B------:R-:W-:-:S02]  /*21c0*/  FFMA.FTZ R87, R239, R87, R73 ;  /* 0x00000057ef577223 */ /* 0x000fc40000010049 */
[----:B------:R-:W-:Y:S01]  /*21d0*/  FMUL.FTZ R239, R222, R96 ;  /* 0x00000060deef7220 */ /* 0x000fe20000410000 */
[----:B------:R-:W-:Y:S01]  /*21e0*/  HADD2.F32 R104, -RZ, R104.H1_H1 ;  /* 0x30000068ff687230 */ /* 0x000fe20000004100 */
[----:B------:R-:W-:Y:S02]  /*21f0*/  FADD.FTZ R187, R72, R187 ;  /* 0x000000bb48bb7221 */ /* 0x000fe40000010000 */
[----:B------:R-:W-:Y:S02]  /*2200*/  FFMA.FTZ R30, R91, R72, R30 ;  /* 0x000000485b1e7223 */ /* 0x000fe4000001001e */
[-C--:B------:R-:W-:Y:S02]  /*2210*/  FMUL.FTZ R72, R245, R100.reuse ;  /* 0x00000064f5487220 */ /* 0x080fe40000410000 */
[----:B------:R-:W-:Y:S02]  /*2220*/  FADD.FTZ R186, R100, R186 ;  /* 0x000000ba64ba7221 */ /* 0x000fe40000010000 */
[----:B------:R-:W-:Y:S01]  /*2230*/  FFMA.FTZ R31, R239, R100, R31 ;  /* 0x00000064ef1f7223 */ /* 0x000fe2000001001f */
[----:B------:R-:W-:Y:S01]  /*2240*/  HADD2.F32 R100, -RZ, R97.H0_H0 ;  /* 0x20000061ff647230 */ /* 0x000fe20000004100 */
[----:B------:R-:W-:-:S02]  /*2250*/  FADD.FTZ R135, R104, R135 ;  /* 0x0000008768877221 */ /* 0x000fc40000010000 */
[-C--:B------:R-:W-:Y:S02]  /*2260*/  FFMA.FTZ R167, R239, R104.reuse, R167 ;  /* 0x00000068efa77223 */ /* 0x080fe400000100a7 */
[----:B------:R-:W-:Y:S01]  /*2270*/  FFMA.FTZ R104, R244, R104, R72 ;  /* 0x00000068f4687223 */ /* 0x000fe20000010048 */
[----:B------:R-:W-:Y:S01]  /*2280*/  HADD2.F32 R72, -RZ, R101.H0_H0 ;  /* 0x20000065ff487230 */ /* 0x000fe20000004100 */
[----:B------:R-:W-:Y:S01]  /*2290*/  FADD.FTZ R100, -R230, R100 ;  /* 0x00000064e6647221 */ /* 0x000fe20000010100 */
[----:B------:R-:W-:Y:S02]  /*22a0*/  HADD2.F32 R97, -RZ, R97.H1_H1 ;  /* 0x30000061ff617230 */ /* 0x000fe40000004100 */
[----:B------:R-:W-:Y:S01]  /*22b0*/  HADD2.F32 R96, -RZ, R105.H0_H0 ;  /* 0x20000069ff607230 */ /* 0x000fe20000004100 */
[----:B------:R-:W-:Y:S02]  /*22c0*/  FMUL.FTZ R100, R222, R100 ;  /* 0x00000064de647220 */ /* 0x000fe40000410000 */
[----:B------:R-:W-:-:S02]  /*22d0*/  FMUL.FTZ R73, R243, R72 ;  /* 0x00000048f3497220 */ /* 0x000fc40000410000 */
[----:B------:R-:W-:Y:S01]  /*22e0*/  FADD.FTZ R97, -R230, R97 ;  /* 0x00000061e6617221 */ /* 0x000fe20000010100 */
[----:B------:R-:W-:Y:S01]  /*22f0*/  HADD2.F32 R101, -RZ, R101.H1_H1 ;  /* 0x30000065ff657230 */ /* 0x000fe20000004100 */
[----:B------:R-:W-:Y:S02]  /*2300*/  FADD.FTZ R132, R96, R132 ;  /* 0x0000008460847221 */ /* 0x000fe40000010000 */
[----:B------:R-:W-:Y:S02]  /*2310*/  FFMA.FTZ R164, R100, R96, R164 ;  /* 0x0000006064a47223 */ /* 0x000fe400000100a4 */
[----:B------:R-:W-:Y:S02]  /*2320*/  FADD.FTZ R189, R72, R189 ;  /* 0x000000bd48bd7221 */ /* 0x000fe40000010000 */
[----:B------:R-:W-:Y:S02]  /*2330*/  FFMA.FTZ R28, R100, R72, R28 ;  /* 0x00000048641c7223 */ /* 0x000fe4000001001c */
[----:B------:R-:W-:-:S02]  /*2340*/  FMUL.FTZ R72, R242, R101 ;  /* 0x00000065f2487220 */ /* 0x000fc40000410000 */
[----:B------:R-:W-:Y:S01]  /*2350*/  FADD.FTZ R188, R101, R188 ;  /* 0x000000bc65bc7221 */ /* 0x000fe20000010000 */
[----:B------:R-:W-:-:S05]  /*2360*/  HADD2.F32 R105, -RZ, R105.H1_H1 ;  /* 0x30000069ff697230 */ /* 0x000fca0000004100 */
[----:B------:R-:W-:Y:S01]  /*2370*/  FADD.FTZ R133, R105, R133 ;  /* 0x0000008569857221 */ /* 0x000fe20000010000 */
[--C-:B------:R-:W-:Y:S02]  /*2380*/  HADD2.F32 R245, -RZ, R108.reuse.H0_H0 ;  /* 0x2000006cfff57230 */ /* 0x100fe40000004100 */
[----:B------:R-:W-:Y:S02]  /*2390*/  HADD2.F32 R246, -RZ, R108.H1_H1 ;  /* 0x3000006cfff67230 */ /* 0x000fe40000004100 */
[----:B------:R-:W-:Y:S01]  /*23a0*/  HADD2.F32 R244, -RZ, R109.H1_H1 ;  /* 0x3000006dfff47230 */ /* 0x000fe20000004100 */
        /* <DEDUP_REMOVED lines=16> */
[--C-:B------:R-:W-:Y:S02]  /*24b0*/  HADD2.F32 R242, -RZ, R110.reuse.H0_H0 ;  /* 0x2000006efff27230 */ /* 0x100fe40000004100 */
[----:B------:R-:W-:Y:S01]  /*24c0*/  HADD2.F32 R243, -RZ, R110.H1_H1 ;  /* 0x3000006efff37230 */ /* 0x000fe20000004100 */
[----:B------:R-:W-:Y:S02]  /*24d0*/  FFMA.FTZ R245, R238, R95, R245 ;  /* 0x0000005feef57223 */ /* 0x000fe400000100f5 */
[C---:B------:R-:W-:Y:S02]  /*24e0*/  FADD.FTZ R244, -R230.reuse, R244 ;  /* 0x000000f4e6f47221 */ /* 0x040fe40000010100 */
[----:B------:R-:W-:Y:S02]  /*24f0*/  FFMA.FTZ R245, R91, R87, R245 ;  /* 0x000000575bf57223 */ /* 0x000fe400000100f5 */
[----:B------:R-:W-:-:S02]  /*2500*/  FADD.FTZ R242, -R230, R242 ;  /* 0x000000f2e6f27221 */ /* 0x000fc40000010100 */
[----:B------:R-:W-:Y:S02]  /*2510*/  FADD.FTZ R243, -R230, R243 ;  /* 0x000000f3e6f37221 */ /* 0x000fe40000010100 */
[----:B------:R-:W-:Y:S02]  /*2520*/  FMUL.FTZ R108, R222, R108 ;  /* 0x0000006cde6c7220 */ /* 0x000fe40000410000 */
[----:B------:R-:W-:Y:S02]  /*2530*/  FFMA.FTZ R245, R239, R104, R245 ;  /* 0x00000068eff57223 */ /* 0x000fe400000100f5 */
[----:B----4-:R-:W-:Y:S02]  /*2540*/  FFMA.FTZ R96, R240, R96, R73 ;  /* 0x00000060f0607223 */ /* 0x010fe40000010049 */
[----:B------:R-:W-:-:S04]  /*2550*/  FMUL.FTZ R240, R222, R97 ;  /* 0x00000061def07220 */ /* 0x000fc80000410000 */
[C---:B------:R-:W-:Y:S01]  /*2560*/  FFMA.FTZ R29, R240.reuse, R101, R29 ;  /* 0x00000065f01d7223 */ /* 0x040fe2000001001d */
[--C-:B------:R-:W-:Y:S02]  /*2570*/  HADD2.F32 R101, -RZ, R98.reuse.H0_H0 ;  /* 0x20000062ff657230 */ /* 0x100fe40000004100 */
[----:B------:R-:W-:Y:S01]  /*2580*/  HADD2.F32 R98, -RZ, R98.H1_H1 ;  /* 0x30000062ff627230 */ /* 0x000fe20000004100 */
[-C--:B------:R-:W-:Y:S02]  /*2590*/  FFMA.FTZ R165, R240, R105.reuse, R165 ;  /* 0x00000069f0a57223 */ /* 0x080fe400000100a5 */
[C---:B------:R-:W-:Y:S02]  /*25a0*/  FADD.FTZ R101, -R230.reuse, R101 ;  /* 0x00000065e6657221 */ /* 0x040fe40000010100 */
[----:B------:R-:W-:Y:S02]  /*25b0*/  FADD.FTZ R98, -R230, R98 ;  /* 0x00000062e6627221 */ /* 0x000fe40000010100 */
[----:B--2---:R-:W-:Y:S01]  /*25c0*/  FFMA.FTZ R105, R241, R105, R72 ;  /* 0x00000069f1697223 */ /* 0x004fe20000010048 */
[--C-:B------:R-:W-:Y:S01]  /*25d0*/  HADD2.F32 R72, -RZ, R102.reuse.H0_H0 ;  /* 0x20000066ff487230 */ /* 0x100fe20000004100 */
[C---:B------:R-:W-:Y:S01]  /*25e0*/  FMUL.FTZ R101, R222.reuse, R101 ;  /* 0x00000065de657220 */ /* 0x040fe20000410000 */
[----:B------:R-:W-:Y:S01]  /*25f0*/  HADD2.F32 R102, -RZ, R102.H1_H1 ;  /* 0x30000066ff667230 */ /* 0x000fe20000004100 */
[----:B------:R-:W-:-:S02]  /*2600*/  FMUL.FTZ R241, R222, R98 ;  /* 0x00000062def17220 */ /* 0x000fc40000410000 */
[-C--:B------:R-:W-:Y:S02]  /*2610*/  FMUL.FTZ R73, R251, R72.reuse ;  /* 0x00000048fb497220 */ /* 0x080fe40000410000 */
[----:B------:R-:W-:Y:S02]  /*2620*/  FADD.FTZ R191, R72, R191 ;  /* 0x000000bf48bf7221 */ /* 0x000fe40000010000 */
[----:B------:R-:W-:Y:S01]  /*2630*/  FFMA.FTZ R26, R101, R72, R26 ;  /* 0x00000048651a7223 */ /* 0x000fe2000001001a */
[----:B------:R-:W-:Y:S01]  /*2640*/  HADD2.F32 R97, -RZ, R106.H0_H0 ;  /* 0x2000006aff617230 */ /* 0x000fe20000004100 */
[-C--:B------:R-:W-:Y:S02]  /*2650*/  FMUL.FTZ R72, R249, R102.reuse ;  /* 0x00000066f9487220 */ /* 0x080fe40000410000 */
[----:B------:R-:W-:Y:S02]  /*2660*/  FADD.FTZ R190, R102, R190 ;  /* 0x000000be66be7221 */ /* 0x000fe40000010000 */
[----:B------:R-:W-:Y:S01]  /*2670*/  FFMA.FTZ R27, R241, R102, R27 ;  /* 0x00000066f11b7223 */ /* 0x000fe2000001001b */
[----:B------:R-:W-:-:S02]  /*2680*/  HADD2.F32 R102, -RZ, R99.H0_H0 ;  /* 0x20000063ff667230 */ /* 0x000fc40000004100 */
[----:B------:R-:W-:-:S03]  /*2690*/  HADD2.F32 R106, -RZ, R106.H1_H1 ;  /* 0x3000006aff6a7230 */ /* 0x000fc60000004100 */
[----:B------:R-:W-:Y:S02]  /*26a0*/  FADD.FTZ R102, -R230, R102 ;  /* 0x00000066e6667221 */ /* 0x000fe40000010100 */
[----:B------:R-:W-:Y:S02]  /*26b0*/  FADD.FTZ R131, R106, R131 ;  /* 0x000000836a837221 */ /* 0x000fe40000010000 */
[-C--:B------:R-:W-:Y:S02]  /*26c0*/  FFMA.FTZ R163, R241, R106.reuse, R163 ;  /* 0x0000006af1a37223 */ /* 0x080fe400000100a3 */
[----:B------:R-:W-:Y:S01]  /*26d0*/  FFMA.FTZ R106, R250, R106, R72 ;  /* 0x0000006afa6a7223 */ /* 0x000fe20000010048 */
[----:B------:R-:W-:Y:S01]  /*26e0*/  HADD2.F32 R72, -RZ, R103.H0_H0 ;  /* 0x20000067ff487230 */ /* 0x000fe20000004100 */
[----:B------:R-:W-:Y:S01]  /*26f0*/  FMUL.FTZ R102, R222, R102 ;  /* 0x00000066de667220 */ /* 0x000fe20000410000 */
[----:B------:R-:W-:Y:S01]  /*2700*/  HADD2.F32 R99, -RZ, R99.H1_H1 ;  /* 0x30000063ff637230 */ /* 0x000fe20000004100 */
[----:B------:R-:W-:-:S02]  /*2710*/  FADD.FTZ R130, R97, R130 ;  /* 0x0000008261827221 */ /* 0x000fc40000010000 */
[-C--:B------:R-:W-:Y:S02]  /*2720*/  FFMA.FTZ R162, R101, R97.reuse, R162 ;  /* 0x0000006165a27223 */ /* 0x080fe400000100a2 */
[----:B------:R-:W-:Y:S02]  /*2730*/  FFMA.FTZ R97, R252, R97, R73 ;  /* 0x00000061fc617223 */ /* 0x000fe40000010049 */
[-C--:B------:R-:W-:Y:S02]  /*2740*/  FMUL.FTZ R73, R225, R72.reuse ;  /* 0x00000048e1497220 */ /* 0x080fe40000410000 */
[----:B------:R-:W-:Y:S02]  /*2750*/  FADD.FTZ R193, R72, R193 ;  /* 0x000000c148c17221 */ /* 0x000fe40000010000 */
[----:B------:R-:W-:Y:S01]  /*2760*/  FFMA.FTZ R24, R102, R72, R24 ;  /* 0x0000004866187223 */ /* 0x000fe20000010018 */
[----:B------:R-:W-:Y:S01]  /*2770*/  HADD2.F32 R72, -RZ, R103.H1_H1 ;  /* 0x30000067ff487230 */ /* 0x000fe20000004100 */
[----:B------:R-:W-:Y:S01]  /*2780*/  FADD.FTZ R103, -R230, R99 ;  /* 0x00000063e6677221 */ /* 0x000fe20000010100 */
[----:B------:R-:W-:-:S02]  /*2790*/  HADD2.F32 R98, -RZ, R107.H0_H0 ;  /* 0x2000006bff627230 */ /* 0x000fc40000004100 */
[----:B------:R-:W-:Y:S02]  /*27a0*/  HADD2.F32 R99, -RZ, R107.H1_H1 ;  /* 0x3000006bff637230 */ /* 0x000fe40000004100 */
[----:B------:R-:W-:Y:S01]  /*27b0*/  HADD2.F32 R107, -RZ, R109.H0_H0 ;  /* 0x2000006dff6b7230 */ /* 0x000fe20000004100 */
[----:B------:R-:W-:Y:S02]  /*27c0*/  FADD.FTZ R109, -R230, R246 ;  /* 0x000000f6e66d7221 */ /* 0x000fe40000010100 */
        /* <DEDUP_REMOVED lines=14> */
[----:B------:R-:W-:Y:S02]  /*28b0*/  FADD.FTZ R246, R94, R246 ;  /* 0x000000f65ef67221 */ /* 0x000fe40000010000 */
[-C--:B------:R-:W-:Y:S02]  /*28c0*/  FFMA.FTZ R160, R102, R98.reuse, R160 ;  /* 0x0000006266a07223 */ /* 0x080fe400000100a0 */
[----:B------:R-:W-:Y:S02]  /*28d0*/  FFMA.FTZ R98, R248, R98, R73 ;  /* 0x00000062f8627223 */ /* 0x000fe40000010049 */
[----:B------:R-:W-:-:S02]  /*28e0*/  FMUL.FTZ R103, R222, R103 ;  /* 0x00000067de677220 */ /* 0x000fc40000410000 */
[----:B------:R-:W-:Y:S02]  /*28f0*/  FMUL.FTZ R73, R223, R72 ;  /* 0x00000048df497220 */ /* 0x000fe40000410000 */
[----:B------:R-:W-:Y:S02]  /*2900*/  FADD.FTZ R246, R86, R246 ;  /* 0x000000f656f67221 */ /* 0x000fe40000010000 */
[----:B------:R-:W-:Y:S02]  /*2910*/  FADD.FTZ R129, R99, R129 ;  /* 0x0000008163817221 */ /* 0x000fe40000010000 */
[-C--:B------:R-:W-:Y:S02]  /*2920*/  FFMA.FTZ R161, R103, R99.reuse, R161 ;  /* 0x0000006367a17223 */ /* 0x080fe400000100a1 */
[----:B------:R-:W-:Y:S01]  /*2930*/  FFMA.FTZ R99, R224, R99, R73 ;  /* 0x00000063e0637223 */ /* 0x000fe20000010049 */
[----:B------:R-:W-:Y:S01]  /*2940*/  HADD2.F32 R73, -RZ, R111.H0_H0 ;  /* 0x2000006fff497230 */ /* 0x000fe20000004100 */
[----:B------:R-:W-:-:S02]  /*2950*/  FADD.FTZ R192, R72, R192 ;  /* 0x000000c048c07221 */ /* 0x000fc40000010000 */
[----:B------:R-:W-:Y:S01]  /*2960*/  FFMA.FTZ R25, R103, R72, R25 ;  /* 0x0000004867197223 */ /* 0x000fe20000010019 */
[----:B------:R-:W-:Y:S01]  /*2970*/  HADD2.F32 R72, -RZ, R111.H1_H1 ;  /* 0x3000006fff487230 */ /* 0x000fe20000004100 */
[----:B------:R-:W-:Y:S01]  /*2980*/  FADD.FTZ R246, R95, R246 ;  /* 0x000000f65ff67221 */ /* 0x000fe20000010000 */
[----:B------:R-:W-:Y:S01]  /*2990*/  HADD2.F32 R111, -RZ, R112.H0_H0 ;  /* 0x20000070ff6f7230 */ /* 0x000fe20000004100 */
[C---:B------:R-:W-:Y:S01]  /*29a0*/  FADD.FTZ R110, -R230.reuse, R107 ;  /* 0x0000006be66e7221 */ /* 0x040fe20000010100 */
[----:B------:R-:W-:Y:S01]  /*29b0*/  HADD2.F32 R107, -RZ, R116.H0_H0 ;  /* 0x20000074ff6b7230 */ /* 0x000fe20000004100 */
[----:B------:R-:W-:Y:S02]  /*29c0*/  FADD.FTZ R246, R87, R246 ;  /* 0x000000f657f67221 */ /* 0x000fe40000010000 */
[C---:B------:R-:W-:Y:S02]  /*29d0*/  FADD.FTZ R73, -R230.reuse, R73 ;  /* 0x00000049e6497221 */ /* 0x040fe40000010100 */
[----:B------:R-:W-:-:S02]  /*29e0*/  FADD.FTZ R72, -R230, R72 ;  /* 0x00000048e6487221 */ /* 0x000fc40000010100 */
[----:B------:R-:W-:Y:S02]  /*29f0*/  FMUL.FTZ R230, R220, R111 ;  /* 0x0000006fdce67220 */ /* 0x000fe40000410000 */
[----:B------:R-:W-:Y:S02]  /*2a00*/  FADD.FTZ R246, R104, R246 ;  /* 0x000000f668f67221 */ /* 0x000fe40000010000 */
[----:B------:R-:W-:Y:S02]  /*2a10*/  FADD.FTZ R126, R107, R126 ;  /* 0x0000007e6b7e7221 */ /* 0x000fe40000010000 */
[-C--:B------:R-:W-:Y:S02]  /*2a20*/  FFMA.FTZ R158, R108, R107.reuse, R158 ;  /* 0x0000006b6c9e7223 */ /* 0x080fe4000001009e */
[----:B------:R-:W-:Y:S01]  /*2a30*/  FFMA.FTZ R107, R221, R107, R230 ;  /* 0x0000006bdd6b7223 */ /* 0x000fe200000100e6 */
[----:B------:R-:W-:Y:S01]  /*2a40*/  HADD2.F32 R230, -RZ, R112.H1_H1 ;  /* 0x30000070ffe67230 */ /* 0x000fe20000004100 */
[----:B------:R-:W-:-:S02]  /*2a50*/  FFMA.FTZ R245, R100, R96, R245 ;  /* 0x0000006064f57223 */ /* 0x000fc400000100f5 */
[----:B------:R-:W-:Y:S02]  /*2a60*/  FADD.FTZ R246, R96, R246 ;  /* 0x000000f660f67221 */ /* 0x000fe40000010000 */
[----:B------:R-:W-:Y:S02]  /*2a70*/  FADD.FTZ R195, R111, R195 ;  /* 0x000000c36fc37221 */ /* 0x000fe40000010000 */
[----:B------:R-:W-:Y:S01]  /*2a80*/  FFMA.FTZ R22, R108, R111, R22 ;  /* 0x0000006f6c167223 */ /* 0x000fe20000010016 */
[----:B------:R-:W-:Y:S01]  /*2a90*/  HADD2.F32 R111, -RZ, R116.H1_H1 ;  /* 0x30000074ff6f7230 */ /* 0x000fe20000004100 */
[----:B------:R-:W-:Y:S02]  /*2aa0*/  FMUL.FTZ R112, R222, R109 ;  /* 0x0000006dde707220 */ /* 0x000fe40000410000 */
[----:B------:R-:W-:Y:S02]  /*2ab0*/  FMUL.FTZ R109, R218, R230 ;  /* 0x000000e6da6d7220 */ /* 0x000fe40000410000 */
[----:B------:R-:W-:-:S02]  /*2ac0*/  FFMA.FTZ R245, R240, R105, R245 ;  /* 0x00000069f0f57223 */ /* 0x000fc400000100f5 */
[----:B------:R-:W-:Y:S01]  /*2ad0*/  FADD.FTZ R246, R105, R246 ;  /* 0x000000f669f67221 */ /* 0x000fe20000010000 */
[----:B------:R-:W-:Y:S01]  /*2ae0*/  HADD2.F32 R116, -RZ, R113.H0_H0 ;  /* 0x20000071ff747230 */ /* 0x000fe20000004100 */
[----:B------:R-:W-:Y:S02]  /*2af0*/  FADD.FTZ R127, R111, R127 ;  /* 0x0000007f6f7f7221 */ /* 0x000fe40000010000 */
[-C--:B------:R-:W-:Y:S02]  /*2b00*/  FFMA.FTZ R159, R112, R111.reuse, R159 ;  /* 0x0000006f709f7223 */ /* 0x080fe4000001009f */
[----:B------:R-:W-:Y:S01]  /*2b10*/  FFMA.FTZ R111, R219, R111, R109 ;  /* 0x0000006fdb6f7223 */ /* 0x000fe2000001006d */
[----:B------:R-:W-:Y:S01]  /*2b20*/  HADD2.F32 R109, -RZ, R117.H0_H0 ;  /* 0x20000075ff6d7230 */ /* 0x000fe20000004100 */
[----:B------:R-:W-:Y:S02]  /*2b30*/  FFMA.FTZ R245, R101, R97, R245 ;  /* 0x0000006165f57223 */ /* 0x000fe400000100f5 */
[----:B------:R-:W-:-:S02]  /*2b40*/  FADD.FTZ R246, R97, R246 ;  /* 0x000000f661f67221 */ /* 0x000fc40000010000 */
[----:B------:R-:W-:Y:S02]  /*2b50*/  FADD.FTZ R194, R230, R194 ;  /* 0x000000c2e6c27221 */ /* 0x000fe40000010000 */
[----:B------:R-:W-:Y:S02]  /*2b60*/  FFMA.FTZ R23, R112, R230, R23 ;  /* 0x000000e670177223 */ /* 0x000fe40000010017 */
[----:B------:R-:W-:Y:S01]  /*2b70*/  FMUL.FTZ R110, R222, R110 ;  /* 0x0000006ede6e7220 */ /* 0x000fe20000410000 */
[----:B------:R-:W-:Y:S01]  /*2b80*/  HADD2.F32 R113, -RZ, R113.H1_H1 ;  /* 0x30000071ff717230 */ /* 0x000fe20000004100 */
[----:B------:R-:W-:Y:S02]  /*2b90*/  FMUL.FTZ R230, R216, R116 ;  /* 0x00000074d8e67220 */ /* 0x000fe40000410000 */
[----:B------:R-:W-:Y:S02]  /*2ba0*/  FFMA.FTZ R245, R241, R106, R245 ;  /* 0x0000006af1f57223 */ /* 0x000fe400000100f5 */
[----:B------:R-:W-:Y:S01]  /*2bb0*/  FADD.FTZ R246, R106, R246 ;  /* 0x000000f66af67221 */ /* 0x000fe20000010000 */
[----:B------:R-:W-:Y:S01]  /*2bc0*/  HADD2.F32 R117, -RZ, R117.H1_H1 ;  /* 0x30000075ff757230 */ /* 0x000fe20000004100 */
[----:B------:R-:W-:-:S02]  /*2bd0*/  FADD.FTZ R124, R109, R124 ;  /* 0x0000007c6d7c7221 */ /* 0x000fc40000010000 */
[-C--:B------:R-:W-:Y:S02]  /*2be0*/  FFMA.FTZ R156, R110, R109.reuse, R156 ;  /* 0x0000006d6e9c7223 */ /* 0x080fe4000001009c */
[----:B------:R-:W-:Y:S02]  /*2bf0*/  FFMA.FTZ R109, R217, R109, R230 ;  /* 0x0000006dd96d7223 */ /* 0x000fe400000100e6 */
[----:B------:R-:W-:Y:S02]  /*2c00*/  FADD.FTZ R197, R116, R197 ;  /* 0x000000c574c57221 */ /* 0x000fe40000010000 */
[----:B------:R-:W-:Y:S02]  /*2c10*/  FFMA.FTZ R20, R110, R116, R20 ;  /* 0x000000746e147223 */ /* 0x000fe40000010014 */
[----:B------:R-:W-:Y:S02]  /*2c20*/  FMUL.FTZ R230, R222, R244 ;  /* 0x000000f4dee67220 */ /* 0x000fe40000410000 */
[----:B------:R-:W-:-:S02]  /*2c30*/  FFMA.FTZ R245, R102, R98, R245 ;  /* 0x0000006266f57223 */ /* 0x000fc400000100f5 */
[----:B------:R-:W-:Y:S01]  /*2c40*/  FADD.FTZ R246, R98, R246 ;  /* 0x000000f662f67221 */ /* 0x000fe20000010000 */
[----:B------:R-:W-:Y:S01]  /*2c50*/  HADD2.F32 R244, -RZ, R114.H0_H0 ;  /* 0x20000072fff47230 */ /* 0x000fe20000004100 */
[----:B------:R-:W-:Y:S02]  /*2c60*/  FMUL.FTZ R116, R214, R113 ;  /* 0x00000071d6747220 */ /* 0x000fe40000410000 */
[----:B------:R-:W-:Y:S02]  /*2c70*/  FADD.FTZ R125, R117, R125 ;  /* 0x0000007d757d7221 */ /* 0x000fe40000010000 */
[C---:B------:R-:W-:Y:S02]  /*2c80*/  FFMA.FTZ R157, R230.reuse, R117, R157 ;  /* 0x00000075e69d7223 */ /* 0x040fe4000001009d */
[----:B------:R-:W-:Y:S02]  /*2c90*/  FADD.FTZ R196, R113, R196 ;  /* 0x000000c471c47221 */ /* 0x000fe40000010000 */
[----:B------:R-:W-:Y:S01]  /*2ca0*/  FFMA.FTZ R21, R230, R113, R21 ;  /* 0x00000071e6157223 */ /* 0x000fe20000010015 */
[----:B------:R-:W-:Y:S01]  /*2cb0*/  HADD2.F32 R113, -RZ, R118.H0_H0 ;  /* 0x20000076ff717230 */ /* 0x000fe20000004100 */
[----:B------:R-:W-:-:S02]  /*2cc0*/  FFMA.FTZ R245, R103, R99, R245 ;  /* 0x0000006367f57223 */ /* 0x000fc400000100f5 */
[----:B------:R-:W-:Y:S02]  /*2cd0*/  FADD.FTZ R246, R99, R246 ;  /* 0x000000f663f67221 */ /* 0x000fe40000010000 */
[----:B------:R-:W-:Y:S01]  /*2ce0*/  FFMA.FTZ R117, R215, R117, R116 ;  /* 0x00000075d7757223 */ /* 0x000fe20000010074 */
[----:B------:R-:W-:Y:S01]  /*2cf0*/  HADD2.F32 R114, -RZ, R114.H1_H1 ;  /* 0x30000072ff727230 */ /* 0x000fe20000004100 */
[----:B------:R-:W-:Y:S02]  /*2d00*/  FMUL.FTZ R116, R222, R242 ;  /* 0x000000f2de747220 */ /* 0x000fe40000410000 */
[----:B------:R-:W-:Y:S02]  /*2d10*/  FMUL.FTZ R242, R212, R244 ;  /* 0x000000f4d4f27220 */ /* 0x000fe40000410000 */
[----:B------:R-:W-:Y:S02]  /*2d20*/  FFMA.FTZ R245, R108, R107, R245 ;  /* 0x0000006b6cf57223 */ /* 0x000fe400000100f5 */
[----:B------:R-:W-:Y:S01]  /*2d30*/  FADD.FTZ R246, R107, R246 ;  /* 0x000000f66bf67221 */ /* 0x000fe20000010000 */
[----:B------:R-:W-:Y:S01]  /*2d40*/  HADD2.F32 R118, -RZ, R118.H1_H1 ;  /* 0x30000076ff767230 */ /* 0x000fe20000004100 */
[----:B------:R-:W-:-:S02]  /*2d50*/  FADD.FTZ R122, R113, R122 ;  /* 0x0000007a717a7221 */ /* 0x000fc40000010000 */
[-C--:B------:R-:W-:Y:S02]  /*2d60*/  FFMA.FTZ R154, R116, R113.reuse, R154 ;  /* 0x00000071749a7223 */ /* 0x080fe4000001009a */
[----:B------:R-:W-:Y:S02]  /*2d70*/  FFMA.FTZ R113, R213, R113, R242 ;  /* 0x00000071d5717223 */ /* 0x000fe400000100f2 */
[----:B------:R-:W-:Y:S02]  /*2d80*/  FMUL.FTZ R243, R222, R243 ;  /* 0x000000f3def37220 */ /* 0x000fe40000410000 */
[----:B------:R-:W-:Y:S02]  /*2d90*/  FADD.FTZ R199, R244, R199 ;  /* 0x000000c7f4c77221 */ /* 0x000fe40000010000 */
[----:B------:R-:W-:Y:S01]  /*2da0*/  FFMA.FTZ R18, R116, R244, R18 ;  /* 0x000000f474127223 */ /* 0x000fe20000010012 */
[----:B------:R-:W-:Y:S01]  /*2db0*/  HADD2.F32 R244, -RZ, R115.H0_H0 ;  /* 0x20000073fff47230 */ /* 0x000fe20000004100 */
[----:B------:R-:W-:-:S02]  /*2dc0*/  FMUL.FTZ R242, R210, R114 ;  /* 0x00000072d2f27220 */ /* 0x000fc40000410000 */
[----:B------:R-:W-:Y:S02]  /*2dd0*/  FFMA.FTZ R245, R112, R111, R245 ;  /* 0x0000006f70f57223 */ /* 0x000fe400000100f5 */
[----:B------:R-:W-:Y:S02]  /*2de0*/  FADD.FTZ R246, R246, R111 ;  /* 0x0000006ff6f67221 */ /* 0x000fe40000010000 */
[----:B------:R-:W-:Y:S02]  /*2df0*/  FADD.FTZ R198, R114, R198 ;  /* 0x000000c672c67221 */ /* 0x000fe40000010000 */
[C---:B------:R-:W-:Y:S01]  /*2e00*/  FFMA.FTZ R19, R243.reuse, R114, R19 ;  /* 0x00000072f3137223 */ /* 0x040fe20000010013 */
[----:B------:R-:W-:Y:S01]  /*2e10*/  HADD2.F32 R114, -RZ, R119.H0_H0 ;  /* 0x20000077ff727230 */ /* 0x000fe20000004100 */
[----:B------:R-:W-:Y:S02]  /*2e20*/  FADD.FTZ R123, R118, R123 ;  /* 0x0000007b767b7221 */ /* 0x000fe40000010000 */
[----:B------:R-:W-:-:S02]  /*2e30*/  FFMA.FTZ R155, R243, R118, R155 ;  /* 0x00000076f39b7223 */ /* 0x000fc4000001009b */
[----:B------:R-:W-:Y:S02]  /*2e40*/  FFMA.FTZ R242, R211, R118, R242 ;  /* 0x00000076d3f27223 */ /* 0x000fe400000100f2 */
[----:B------:R-:W-:Y:S02]  /*2e50*/  FFMA.FTZ R245, R110, R109, R245 ;  /* 0x0000006d6ef57223 */ /* 0x000fe400000100f5 */
[----:B------:R-:W-:Y:S02]  /*2e60*/  FADD.FTZ R246, R246, R109 ;  /* 0x0000006df6f67221 */ /* 0x000fe40000010000 */
[----:B------:R-:W-:Y:S02]  /*2e70*/  FMUL.FTZ R118, R222, R73 ;  /* 0x00000049de767220 */ /* 0x000fe40000410000 */
[----:B------:R-:W-:Y:S02]  /*2e80*/  FMUL.FTZ R73, R208, R244 ;  /* 0x000000f4d0497220 */ /* 0x000fe40000410000 */
[----:B------:R-:W-:-:S02]  /*2e90*/  FFMA.FTZ R245, R230, R117, R245 ;  /* 0x00000075e6f57223 */ /* 0x000fc400000100f5 */
[----:B------:R-:W-:Y:S02]  /*2ea0*/  FADD.FTZ R246, R246, R117 ;  /* 0x00000075f6f67221 */ /* 0x000fe40000010000 */
[----:B------:R-:W-:Y:S02]  /*2eb0*/  FADD.FTZ R120, R114, R120 ;  /* 0x0000007872787221 */ /* 0x000fe40000010000 */
[-C--:B------:R-:W-:Y:S02]  /*2ec0*/  FFMA.FTZ R152, R118, R114.reuse, R152 ;  /* 0x0000007276987223 */ /* 0x080fe40000010098 */
[----:B------:R-:W-:Y:S01]  /*2ed0*/  FFMA.FTZ R114, R209, R114, R73 ;  /* 0x00000072d1727223 */ /* 0x000fe20000010049 */
[----:B------:R-:W-:Y:S01]  /*2ee0*/  HADD2.F32 R73, -RZ, R115.H1_H1 ;  /* 0x30000073ff497230 */ /* 0x000fe20000004100 */
[----:B------:R-:W-:Y:S02]  /*2ef0*/  FFMA.FTZ R245, R116, R113, R245 ;  /* 0x0000007174f57223 */ /* 0x000fe400000100f5 */
[----:B------:R-:W-:Y:S01]  /*2f00*/  FADD.FTZ R246, R246, R113 ;  /* 0x00000071f6f67221 */ /* 0x000fe20000010000 */
[----:B------:R-:W-:Y:S01]  /*2f10*/  HADD2.F32 R119, -RZ, R119.H1_H1 ;  /* 0x30000077ff777230 */ /* 0x000fe20000004100 */
[----:B------:R-:W-:-:S02]  /*2f20*/  FMUL.FTZ R115, R222, R72 ;  /* 0x00000048de737220 */ /* 0x000fc40000410000 */
[----:B------:R-:W-:Y:S02]  /*2f30*/  FMUL.FTZ R72, R206, R73 ;  /* 0x00000049ce487220 */ /* 0x000fe40000410000 */
[----:B------:R-:W-:Y:S02]  /*2f40*/  FFMA.FTZ R245, R243, R242, R245 ;  /* 0x000000f2f3f57223 */ /* 0x000fe400000100f5 */
[----:B------:R-:W-:Y:S02]  /*2f50*/  FADD.FTZ R246, R246, R242 ;  /* 0x000000f2f6f67221 */ /* 0x000fe40000010000 */
[----:B------:R-:W-:Y:S02]  /*2f60*/  FADD.FTZ R121, R119, R121 ;  /* 0x0000007977797221 */ /* 0x000fe40000010000 */
[-C--:B------:R-:W-:Y:S02]  /*2f70*/  FFMA.FTZ R153, R115, R119.reuse, R153 ;  /* 0x0000007773997223 */ /* 0x080fe40000010099 */
[----:B------:R-:W-:-:S02]  /*2f80*/  FFMA.FTZ R119, R207, R119, R72 ;  /* 0x00000077cf777223 */ /* 0x000fc40000010048 */
[----:B------:R-:W-:Y:S02]  /*2f90*/  FFMA.FTZ R245, R118, R114, R245 ;  /* 0x0000007276f57223 */ /* 0x000fe400000100f5 */
[----:B------:R-:W-:Y:S02]  /*2fa0*/  FADD.FTZ R246, R246, R114 ;  /* 0x00000072f6f67221 */ /* 0x000fe40000010000 */
[----:B------:R-:W-:Y:S02]  /*2fb0*/  FADD.FTZ R205, R244, R205 ;  /* 0x000000cdf4cd7221 */ /* 0x000fe40000010000 */
[----:B------:R-:W-:Y:S02]  /*2fc0*/  FFMA.FTZ R16, R118, R244, R16 ;  /* 0x000000f476107223 */ /* 0x000fe40000010010 */
[----:B------:R-:W-:Y:S02]  /*2fd0*/  FADD.FTZ R201, R73, R201 ;  /* 0x000000c949c97221 */ /* 0x000fe40000010000 */
[----:B------:R-:W-:-:S02]  /*2fe0*/  FFMA.FTZ R17, R115, R73, R17 ;  /* 0x0000004973117223 */ /* 0x000fc40000010011 */
[----:B------:R-:W-:Y:S02]  /*2ff0*/  FFMA.FTZ R245, R115, R119, R245 ;  /* 0x0000007773f57223 */ /* 0x000fe400000100f5 */
[----:B------:R-:W-:Y:S01]  /*3000*/  FADD.FTZ R246, R246, R119 ;  /* 0x00000077f6f67221 */ /* 0x000fe20000010000 */
[----:B------:R-:W-:Y:S05]  /*3010*/  BRA.DIV ~URZ, `(.L_x_278) ;  /* 0x000035127f007947 */ /* 0x000fea000b800000 */
[----:B------:R0:W1:Y:S02]  /*3020*/  SHFL.BFLY PT, R247, R246, 0x1, 0x1f ;  /* 0x0c201f00f6f77f89 */ /* 0x00006400000e0000 */
.L_x_282:
        /* <DEDUP_REMOVED lines=18> */
.L_x_283:
        /* <DEDUP_REMOVED lines=42> */
[----:B------:R-:W-:Y:S02]  /*33f0*/  IMAD R73, R184, c[0x0][0x168], RZ ;  /* 0x00005a00b8497a24 */ /* 0x000fe400078e02ff */
[----:B------:R-:W-:Y:S02]  /*3400*/  FADD.FTZ R82, R74, -R82 ;  /* 0x800000524a527221 */ /* 0x000fe40000010000 */
[----:B------:R-:W-:Y:S01]  /*3410*/  FADD.FTZ R76, R75, -R76 ;  /* 0x8000004c4b4c7221 */ /* 0x000fe20000010000 */
[----:B------:R-:W-:Y:S01]  /*3420*/  SHF.R.S32.HI R74, RZ, 0x1f, R73 ;  /* 0x0000001fff4a7819 */ /* 0x000fe20000011449 */
[----:B------:R-:W-:Y:S01]  /*3430*/  FADD.FTZ R81, R80, -R81 ;  /* 0x8000005150517221 */ /* 0x000fe20000010000 */
[----:B--2---:R-:W-:Y:S01]  /*3440*/  LOP3.LUT R80, R244, 0x1f, RZ, 0xc0, !PT ;  /* 0x0000001ff4507812 */ /* 0x004fe200078ec0ff */
[----:B------:R-:W-:Y:S01]  /*3450*/  FADD.FTZ R119, R119, -R72 ;  /* 0x8000004877777221 */ /* 0x000fe20000010000 */
[----:B------:R-:W-:Y:S01]  /*3460*/  LEA.HI R74, R74, R73, RZ, 0x3 ;  /* 0x000000494a4a7211 */ /* 0x000fe200078f18ff */
[----:B------:R-:W-:Y:S01]  /*3470*/  FADD.FTZ R79, R77, -R79 ;  /* 0x8000004f4d4f7221 */ /* 0x000fe20000010000 */
[--C-:B-----5:R-:W-:Y:S01]  /*3480*/  @P0 HADD2.F32 R72, -RZ, R51.reuse.H0_H0 ;  /* 0x20000033ff480230 */ /* 0x120fe20000004100 */
[----:B------:R-:W-:Y:S01]  /*3490*/  FADD.FTZ R235, R78, -R235 ;  /* 0x800000eb4eeb7221 */ /* 0x000fe20000010000 */
[----:B------:R-:W-:Y:S01]  /*34a0*/  @P0 HADD2.F32 R73, -RZ, R51.H1_H1 ;  /* 0x30000033ff490230 */ /* 0x000fe20000004100 */
[----:B------:R-:W-:Y:S01]  /*34b0*/  FMUL.FTZ R76, R222, R76 ;  /* 0x0000004cde4c7220 */ /* 0x000fe20000410000 */
[----:B------:R-:W-:Y:S01]  /*34c0*/  LEA.HI.SX32 R80, R74, R80, 0x1d ;  /* 0x000000504a507211 */ /* 0x000fe200078feaff */
[----:B------:R-:W-:Y:S01]  /*34d0*/  FMUL.FTZ R77, R222, R81 ;  /* 0x00000051de4d7220 */ /* 0x000fe20000410000 */
[--C-:B------:R-:W-:Y:S01]  /*34e0*/  @P0 HADD2.F32 R74, -RZ, R50.reuse.H0_H0 ;  /* 0x20000032ff4a0230 */ /* 0x100fe20000004100 */
[----:B------:R-:W-:Y:S01]  /*34f0*/  FADD.FTZ R234, R233, -R234 ;  /* 0x800000eae9ea7221 */ /* 0x000fe20000010000 */
[----:B------:R-:W-:Y:S01]  /*3500*/  @P0 HADD2.F32 R75, -RZ, R50.H1_H1 ;  /* 0x30000032ff4b0230 */ /* 0x000fe20000004100 */
[----:B------:R-:W-:-:S02]  /*3510*/  FADD.FTZ R232, R231, -R232 ;  /* 0x800000e8e7e87221 */ /* 0x000fc40000010000 */
[C---:B------:R-:W-:Y:S02]  /*3520*/  FMUL.FTZ R235, R222.reuse, R235 ;  /* 0x000000ebdeeb7220 */ /* 0x040fe40000410000 */
[----:B------:R-:W-:Y:S02]  /*3530*/  FMUL.FTZ R78, R222, R82 ;  /* 0x00000052de4e7220 */ /* 0x000fe40000410000 */
[----:B------:R-:W-:Y:S01]  /*3540*/  @P0 FADD.FTZ R76, R76, R72 ;  /* 0x000000484c4c0221 */ /* 0x000fe20000010000 */
[--C-:B------:R-:W-:Y:S01]  /*3550*/  @P0 HADD2.F32 R72, -RZ, R49.reuse.H0_H0 ;  /* 0x20000031ff480230 */ /* 0x100fe20000004100 */
[----:B------:R-:W-:Y:S01]  /*3560*/  @P0 FADD.FTZ R77, R77, R73 ;  /* 0x000000494d4d0221 */ /* 0x000fe20000010000 */
[----:B------:R-:W-:Y:S01]  /*3570*/  @P0 HADD2.F32 R73, -RZ, R49.H1_H1 ;  /* 0x30000031ff490230 */ /* 0x000fe20000004100 */
[----:B------:R-:W-:Y:S02]  /*3580*/  FADD.FTZ R228, R228, -R229 ;  /* 0x800000e5e4e47221 */ /* 0x000fe40000010000 */
[----:B------:R-:W-:-:S02]  /*3590*/  FADD.FTZ R226, R226, -R227 ;  /* 0x800000e3e2e27221 */ /* 0x000fc40000010000 */
[C---:B------:R-:W-:Y:S02]  /*35a0*/  FMUL.FTZ R234, R222.reuse, R234 ;  /* 0x000000eadeea7220 */ /* 0x040fe40000410000 */
[----:B------:R-:W-:Y:S02]  /*35b0*/  FMUL.FTZ R232, R222, R232 ;  /* 0x000000e8dee87220 */ /* 0x000fe40000410000 */
[----:B------:R-:W-:Y:S02]  /*35c0*/  FADD.FTZ R237, R94, -R237 ;  /* 0x800000ed5eed7221 */ /* 0x000fe40000010000 */
[----:B------:R-:W-:Y:S02]  /*35d0*/  FADD.FTZ R90, R86, -R90 ;  /* 0x8000005a565a7221 */ /* 0x000fe40000010000 */
[----:B------:R-:W-:Y:S01]  /*35e0*/  @P0 FADD.FTZ R235, R235, R74 ;  /* 0x0000004aebeb0221 */ /* 0x000fe20000010000 */
[--C-:B------:R-:W-:Y:S01]  /*35f0*/  @P0 HADD2.F32 R74, -RZ, R48.reuse.H0_H0 ;  /* 0x20000030ff4a0230 */ /* 0x100fe20000004100 */
[----:B------:R-:W-:Y:S01]  /*3600*/  @P0 FADD.FTZ R78, R78, R75 ;  /* 0x0000004b4e4e0221 */ /* 0x000fe20000010000 */
[----:B------:R-:W-:Y:S01]  /*3610*/  @P0 HADD2.F32 R75, -RZ, R48.H1_H1 ;  /* 0x30000030ff4b0230 */ /* 0x000fe20000004100 */
[----:B------:R-:W-:-:S02]  /*3620*/  FMUL.FTZ R228, R222, R228 ;  /* 0x000000e4dee47220 */ /* 0x000fc40000410000 */
[----:B------:R-:W-:Y:S02]  /*3630*/  FMUL.FTZ R226, R222, R226 ;  /* 0x000000e2dee27220 */ /* 0x000fe40000410000 */
[----:B------:R-:W-:Y:S01]  /*3640*/  @P0 FADD.FTZ R234, R234, R72 ;  /* 0x00000048eaea0221 */ /* 0x000fe20000010000 */
[----:B------:R-:W-:Y:S01]  /*3650*/  @P0 HADD2.F32 R72, -RZ, R54.H1_H1 ;  /* 0x30000036ff480230 */ /* 0x000fe20000004100 */
[----:B------:R-:W-:Y:S01]  /*3660*/  @P0 FADD.FTZ R232, R232, R73 ;  /* 0x00000049e8e80221 */ /* 0x000fe20000010000 */
[----:B------:R-:W-:Y:S01]  /*3670*/  @P0 HADD2.F32 R73, -RZ, R55.H0_H0 ;  /* 0x20000037ff490230 */ /* 0x000fe20000004100 */
[----:B------:R-:W-:Y:S02]  /*3680*/  FADD.FTZ R84, R83, -R84 ;  /* 0x8000005453547221 */ /* 0x000fe40000010000 */
[----:B------:R-:W-:Y:S02]  /*3690*/  FADD.FTZ R89, R85, -R89 ;  /* 0x8000005955597221 */ /* 0x000fe40000010000 */
[----:B------:R-:W-:Y:S01]  /*36a0*/  FADD.FTZ R238, R95, -R238 ;  /* 0x800000ee5fee7221 */ /* 0x000fe20000010000 */
[----:B------:R-:W-:Y:S01]  /*36b0*/  @P1 F2FP.PACK_AB R95, RZ, R234 ;  /* 0x000000eaff5f123e */ /* 0x000fe200000000ff */
[----:B------:R-:W-:-:S02]  /*36c0*/  FMUL.FTZ R237, R222, R237 ;  /* 0x000000eddeed7220 */ /* 0x000fc40000410000 */
[----:B------:R-:W-:Y:S01]  /*36d0*/  FMUL.FTZ R90, R222, R90 ;  /* 0x0000005ade5a7220 */ /* 0x000fe20000410000 */
[----:B------:R-:W-:Y:S01]  /*36e0*/  @P1 PRMT R65, R95, 0x7610, R65 ;  /* 0x000076105f411816 */ /* 0x000fe20000000041 */
[----:B------:R-:W-:Y:S01]  /*36f0*/  FADD.FTZ R92, R88, -R92 ;  /* 0x8000005c585c7221 */ /* 0x000fe20000010000 */
[----:B------:R-:W-:Y:S01]  /*3700*/  @P0 HADD2.F32 R95, -RZ, R61.H0_H0 ;  /* 0x2000003dff5f0230 */ /* 0x000fe20000004100 */
[----:B------:R-:W-:Y:S01]  /*3710*/  FMUL.FTZ R88, R222, R79 ;  /* 0x0000004fde587220 */ /* 0x000fe20000410000 */
[----:B------:R-:W-:Y:S01]  /*3720*/  @P0 HADD2.F32 R79, -RZ, R54.H0_H0 ;  /* 0x20000036ff4f0230 */ /* 0x000fe20000004100 */
[----:B------:R-:W-:Y:S01]  /*3730*/  @P0 FADD.FTZ R228, R228, R74 ;  /* 0x0000004ae4e40221 */ /* 0x000fe20000010000 */
[----:B------:R-:W-:Y:S01]  /*3740*/  @P0 HADD2.F32 R74, -RZ, R55.H1_H1 ;  /* 0x30000037ff4a0230 */ /* 0x000fe20000004100 */
[----:B------:R-:W-:Y:S01]  /*3750*/  @P0 FADD.FTZ R226, R226, R75 ;  /* 0x0000004be2e20221 */ /* 0x000fe20000010000 */
[----:B------:R-:W-:Y:S01]  /*3760*/  @P0 HADD2.F32 R75, -RZ, R53.H0_H0 ;  /* 0x20000035ff4b0230 */ /* 0x000fe20000004100 */
[----:B------:R-:W-:-:S02]  /*3770*/  FADD.FTZ R236, R93, -R236 ;  /* 0x800000ec5dec7221 */ /* 0x000fc40000010000 */
[C---:B------:R-:W-:Y:S01]  /*3780*/  FMUL.FTZ R93, R222.reuse, R84 ;  /* 0x00000054de5d7220 */ /* 0x040fe20000410000 */
[----:B------:R-:W-:Y:S01]  /*3790*/  @P1 F2FP.PACK_AB R94, RZ, R226 ;  /* 0x000000e2ff5e123e */ /* 0x000fe200000000ff */
[C---:B------:R-:W-:Y:S02]  /*37a0*/  FMUL.FTZ R89, R222.reuse, R89 ;  /* 0x00000059de597220 */ /* 0x040fe40000410000 */
[----:B------:R-:W-:Y:S02]  /*37b0*/  FMUL.FTZ R238, R222, R238 ;  /* 0x000000eedeee7220 */ /* 0x000fe40000410000 */
[----:B------:R-:W-:Y:S01]  /*37c0*/  @P0 FADD.FTZ R237, R237, R72 ;  /* 0x00000048eded0221 */ /* 0x000fe20000010000 */
[--C-:B------:R-:W-:Y:S01]  /*37d0*/  @P0 HADD2.F32 R72, -RZ, R52.reuse.H0_H0 ;  /* 0x20000034ff480230 */ /* 0x100fe20000004100 */
[----:B------:R-:W-:Y:S01]  /*37e0*/  @P0 FADD.FTZ R90, R90, R73 ;  /* 0x000000495a5a0221 */ /* 0x000fe20000010000 */
[----:B------:R-:W-:Y:S01]  /*37f0*/  @P0 HADD2.F32 R73, -RZ, R52.H1_H1 ;  /* 0x30000034ff490230 */ /* 0x000fe20000004100 */
[----:B------:R-:W-:Y:S01]  /*3800*/  FADD.FTZ R101, R97, -R101 ;  /* 0x8000006561657221 */ /* 0x000fe20000010000 */
[----:B------:R-:W-:Y:S01]  /*3810*/  @P0 HADD2.F32 R97, -RZ, R60.H0_H0 ;  /* 0x2000003cff610230 */ /* 0x000fe20000004100 */
[----:B------:R-:W-:-:S02]  /*3820*/  FADD.FTZ R241, R106, -R241 ;  /* 0x800000f16af17221 */ /* 0x000fc40000010000 */
[----:B------:R-:W-:Y:S02]  /*3830*/  FMUL.FTZ R92, R222, R92 ;  /* 0x0000005cde5c7220 */ /* 0x000fe40000410000 */
[----:B------:R-:W-:Y:S01]  /*3840*/  FADD.FTZ R100, R96, -R100 ;  /* 0x8000006460647221 */ /* 0x000fe20000010000 */
[----:B------:R-:W-:Y:S01]  /*3850*/  @P1 F2FP.PACK_AB R96, RZ, R228 ;  /* 0x000000e4ff60123e */ /* 0x000fe200000000ff */
[----:B------:R-:W-:Y:S01]  /*3860*/  FADD.FTZ R103, R99, -R103 ;  /* 0x8000006763677221 */ /* 0x000fe20000010000 */
[----:B------:R-:W-:Y:S01]  /*3870*/  HFMA2.MMA R99, -RZ, RZ, 0, 9.5367431640625e-07 ;  /* 0x00000010ff637435 */ /* 0x000fe200000001ff */
[----:B------:R-:W-:Y:S01]  /*3880*/  @P0 FADD.FTZ R89, R89, R79 ;  /* 0x0000004f59590221 */ /* 0x000fe20000010000 */
[----:B------:R-:W-:Y:S01]  /*3890*/  @P0 HADD2.F32 R79, -RZ, R53.H1_H1 ;  /* 0x30000035ff4f0230 */ /* 0x000fe20000004100 */
[----:B------:R-:W-:Y:S01]  /*38a0*/  @P0 FADD.FTZ R238, R238, R74 ;  /* 0x0000004aeeee0221 */ /* 0x000fe20000010000 */
[--C-:B------:R-:W-:Y:S01]  /*38b0*/  @P0 HADD2.F32 R74, -RZ, R58.reuse.H0_H0 ;  /* 0x2000003aff4a0230 */ /* 0x100fe20000004100 */
[----:B------:R-:W-:Y:S01]  /*38c0*/  @P0 FADD.FTZ R93, R93, R75 ;  /* 0x0000004b5d5d0221 */ /* 0x000fe20000010000 */
[----:B------:R-:W-:Y:S01]  /*38d0*/  @P0 HADD2.F32 R75, -RZ, R58.H1_H1 ;  /* 0x3000003aff4b0230 */ /* 0x000fe20000004100 */
[----:B------:R-:W-:Y:S01]  /*38e0*/  FMUL.FTZ R236, R222, R236 ;  /* 0x000000ecdeec7220 */ /* 0x000fe20000410000 */
[----:B------:R-:W-:Y:S01]  /*38f0*/  @P1 PRMT R64, R96, 0x7610, R64 ;  /* 0x0000761060401816 */ /* 0x000fe20000000040 */
[C---:B------:R-:W-:Y:S01]  /*3900*/  FMUL.FTZ R101, R222.reuse, R101 ;  /* 0x00000065de657220 */ /* 0x040fe20000410000 */
[----:B------:R-:W-:Y:S01]  /*3910*/  @P0 HADD2.F32 R96, -RZ, R61.H1_H1 ;  /* 0x3000003dff600230 */ /* 0x000fe20000004100 */
[----:B------:R-:W-:Y:S01]  /*3920*/  FMUL.FTZ R241, R222, R241 ;  /* 0x000000f1def17220 */ /* 0x000fe20000410000 */
[----:B------:R-:W-:Y:S01]  /*3930*/  @P1 PRMT R64, R64, 0x5410, R94 ;  /* 0x0000541040401816 */ /* 0x000fe2000000005e */
[----:B------:R-:W-:Y:S01]  /*3940*/  @P0 FADD.FTZ R88, R88, R72 ;  /* 0x0000004858580221 */ /* 0x000fe20000010000 */
[----:B------:R-:W-:Y:S01]  /*3950*/  @P0 HADD2.F32 R72, -RZ, R59.H1_H1 ;  /* 0x3000003bff480230 */ /* 0x000fe20000004100 */
[----:B------:R-:W-:Y:S01]  /*3960*/  @P0 FADD.FTZ R92, R92, R73 ;  /* 0x000000495c5c0221 */ /* 0x000fe20000010000 */
[----:B------:R-:W-:Y:S01]  /*3970*/  @P0 HADD2.F32 R73, -RZ, R57.H0_H0 ;  /* 0x20000039ff490230 */ /* 0x000fe20000004100 */
[----:B------:R-:W-:Y:S01]  /*3980*/  FADD.FTZ R91, R87, -R91 ;  /* 0x8000005b575b7221 */ /* 0x000fe20000010000 */
[----:B------:R-:W-:Y:S01]  /*3990*/  @P2 F2FP.PACK_AB R94, RZ, R77 ;  /* 0x0000004dff5e223e */ /* 0x000fe200000000ff */
[----:B------:R-:W-:-:S02]  /*39a0*/  FADD.FTZ R240, R105, -R240 ;  /* 0x800000f069f07221 */ /* 0x000fc40000010000 */
[----:B------:R-:W-:Y:S01]  /*39b0*/  FADD.FTZ R102, R98, -R102 ;  /* 0x8000006662667221 */ /* 0x000fe20000010000 */
[----:B------:R-:W-:Y:S01]  /*39c0*/  @P0 HADD2.F32 R98, -RZ, R60.H1_H1 ;  /* 0x3000003cff620230 */ /* 0x000fe20000004100 */
[C---:B------:R-:W-:Y:S02]  /*39d0*/  FMUL.FTZ R100, R222.reuse, R100 ;  /* 0x00000064de647220 */ /* 0x040fe40000410000 */
[----:B------:R-:W-:Y:S02]  /*39e0*/  FMUL.FTZ R103, R222, R103 ;  /* 0x00000067de677220 */ /* 0x000fe40000410000 */
[----:B------:R-:W-:Y:S02]  /*39f0*/  FADD.FTZ R239, R104, -R239 ;  /* 0x800000ef68ef7221 */ /* 0x000fe40000010000 */
[----:B------:R-:W-:Y:S02]  /*3a00*/  FADD.FTZ R118, R114, -R118 ;  /* 0x8000007672767221 */ /* 0x000fe40000010000 */
[----:B------:R-:W-:Y:S01]  /*3a10*/  @P0 FADD.FTZ R236, R236, R79 ;  /* 0x0000004fecec0221 */ /* 0x000fe20000010000 */
[----:B------:R-:W-:Y:S01]  /*3a20*/  @P0 HADD2.F32 R79, -RZ, R59.H0_H0 ;  /* 0x2000003bff4f0230 */ /* 0x000fe20000004100 */
[----:B------:R-:W-:Y:S01]  /*3a30*/  @P0 FADD.FTZ R101, R101, R74 ;  /* 0x0000004a65650221 */ /* 0x000fe20000010000 */
[----:B------:R-:W-:Y:S01]  /*3a40*/  @P0 HADD2.F32 R74, -RZ, R57.H1_H1 ;  /* 0x30000039ff4a0230 */ /* 0x000fe20000004100 */
[----:B------:R-:W-:Y:S01]  /*3a50*/  @P0 FADD.FTZ R241, R241, R75 ;  /* 0x0000004bf1f10221 */ /* 0x000fe20000010000 */
[----:B------:R-:W-:Y:S01]  /*3a60*/  @P0 HADD2.F32 R75, -RZ, R56.H0_H0 ;  /* 0x20000038ff4b0230 */ /* 0x000fe20000004100 */
[----:B------:R-:W-:-:S02]  /*3a70*/  FMUL.FTZ R91, R222, R91 ;  /* 0x0000005bde5b7220 */ /* 0x000fc40000410000 */
[C---:B------:R-:W-:Y:S02]  /*3a80*/  FMUL.FTZ R240, R222.reuse, R240 ;  /* 0x000000f0def07220 */ /* 0x040fe40000410000 */
[----:B------:R-:W-:Y:S02]  /*3a90*/  FMUL.FTZ R102, R222, R102 ;  /* 0x00000066de667220 */ /* 0x000fe40000410000 */
[----:B------:R-:W-:Y:S01]  /*3aa0*/  @P0 FADD.FTZ R103, R103, R72 ;  /* 0x0000004867670221 */ /* 0x000fe20000010000 */
[----:B------:R-:W-:Y:S01]  /*3ab0*/  @P0 HADD2.F32 R72, -RZ, R56.H1_H1 ;  /* 0x30000038ff480230 */ /* 0x000fe20000004100 */
[----:B------:R-:W-:Y:S01]  /*3ac0*/  @P0 FADD.FTZ R100, R100, R73 ;  /* 0x0000004964640221 */ /* 0x000fe20000010000 */
[----:B------:R-:W-:Y:S01]  /*3ad0*/  @P0 HADD2.F32 R73, -RZ, R63.H0_H0 ;  /* 0x2000003fff490230 */ /* 0x000fe20000004100 */
        /* <DEDUP_REMOVED lines=8> */
[----:B------:R-:W-:Y:S01]  /*3b60*/  @P0 FADD.FTZ R102, R102, R79 ;  /* 0x0000004f66660221 */ /* 0x000fe20000010000 */
[--C-:B------:R-:W-:Y:S01]  /*3b70*/  @P0 HADD2.F32 R79, -RZ, R62.reuse.H1_H1 ;  /* 0x3000003eff4f0230 */ /* 0x100fe20000004100 */
[----:B------:R-:W-:Y:S01]  /*3b80*/  @P0 FADD.FTZ R240, R240, R74 ;  /* 0x0000004af0f00221 */ /* 0x000fe20000010000 */
[----:B------:R-:W-:Y:S01]  /*3b90*/  @P0 HADD2.F32 R74, -RZ, R63.H1_H1 ;  /* 0x3000003fff4a0230 */ /* 0x000fe20000004100 */
[----:B------:R-:W-:Y:S01]  /*3ba0*/  @P0 FADD.FTZ R91, R91, R75 ;  /* 0x0000004b5b5b0221 */ /* 0x000fe20000010000 */
[----:B------:R-:W-:Y:S01]  /*3bb0*/  @P0 HADD2.F32 R75, -RZ, R62.H0_H0 ;  /* 0x2000003eff4b0230 */ /* 0x000fe20000004100 */
[C---:B------:R-:W-:Y:S02]  /*3bc0*/  FMUL.FTZ R81, R222.reuse, R108 ;  /* 0x0000006cde517220 */ /* 0x040fe40000410000 */
[C---:B------:R-:W-:Y:S02]  /*3bd0*/  FMUL.FTZ R82, R222.reuse, R112 ;  /* 0x00000070de527220 */ /* 0x040fe40000410000 */
[----:B------:R-:W-:-:S02]  /*3be0*/  FMUL.FTZ R83, R222, R110 ;  /* 0x0000006ede537220 */ /* 0x000fc40000410000 */
[C---:B------:R-:W-:Y:S02]  /*3bf0*/  FMUL.FTZ R84, R222.reuse, R230 ;  /* 0x000000e6de547220 */ /* 0x040fe40000410000 */
[C---:B------:R-:W-:Y:S02]  /*3c00*/  FMUL.FTZ R85, R222.reuse, R116 ;  /* 0x00000074de557220 */ /* 0x040fe40000410000 */
[C---:B------:R-:W-:Y:S02]  /*3c10*/  FMUL.FTZ R86, R222.reuse, R243 ;  /* 0x000000f3de567220 */ /* 0x040fe40000410000 */
[----:B------:R-:W-:Y:S02]  /*3c20*/  FMUL.FTZ R222, R222, R119 ;  /* 0x00000077dede7220 */ /* 0x000fe40000410000 */
[----:B------:R-:W-:Y:S01]  /*3c30*/  @P0 FADD.FTZ R239, R239, R72 ;  /* 0x00000048efef0221 */ /* 0x000fe20000010000 */
[----:B------:R-:W-:Y:S01]  /*3c40*/  @P1 F2FP.PACK_AB R72, RZ, R76 ;  /* 0x0000004cff48123e */ /* 0x000fe200000000ff */
        /* <DEDUP_REMOVED lines=9> */
[----:B------:R-:W-:Y:S01]  /*3ce0*/  @P1 PRMT R67, R72, 0x7610, R67 ;  /* 0x0000761048431816 */ /* 0x000fe20000000043 */
[----:B------:R-:W-:Y:S01]  /*3cf0*/  @P0 FADD.FTZ R83, R83, R95 ;  /* 0x0000005f53530221 */ /* 0x000fe20000010000 */
[----:B------:R-:W-:Y:S01]  /*3d00*/  @P1 PRMT R66, R73, 0x7610, R66 ;  /* 0x0000761049421816 */ /* 0x000fe20000000042 */
[----:B------:R-:W-:Y:S01]  /*3d10*/  @P1 IMAD.WIDE.U32 R72, R203, R99, c[0x0][0x258] ;  /* 0x00009600cb481625 */ /* 0x000fe200078e0063 */
[----:B------:R-:W-:-:S02]  /*3d20*/  @P1 PRMT R67, R67, 0x5410, R74 ;  /* 0x0000541043431816 */ /* 0x000fc4000000004a */
[----:B------:R-:W-:Y:S01]  /*3d30*/  @P1 PRMT R66, R66, 0x5410, R75 ;  /* 0x0000541042421816 */ /* 0x000fe2000000004b */
[----:B------:R-:W-:Y:S01]  /*3d40*/  @P0 FADD.FTZ R84, R84, R96 ;  /* 0x0000006054540221 */ /* 0x000fe20000010000 */
[----:B------:R-:W-:Y:S01]  /*3d50*/  @P1 PRMT R65, R65, 0x5410, R79 ;  /* 0x0000541041411816 */ /* 0x000fe2000000004f */
[----:B------:R-:W-:Y:S01]  /*3d60*/  @P0 FADD.FTZ R82, R82, R98 ;  /* 0x0000006252520221 */ /* 0x000fe20000010000 */
[-C--:B------:R-:W-:Y:S02]  /*3d70*/  @P2 F2FP.PACK_AB R79, RZ, R76.reuse ;  /* 0x0000004cff4f223e */ /* 0x080fe400000000ff */
[----:B------:R-:W-:Y:S01]  /*3d80*/  F2FP.PACK_AB R75, R77, R76 ;  /* 0x0000004c4d4b723e */ /* 0x000fe200000000ff */
[----:B------:R0:W-:Y:S01]  /*3d90*/  @P1 STG.E.128 [R72.64], R64 ;  /* 0x0000004048001986 */ /* 0x0001e2000c101d04 */
[----:B------:R-:W-:Y:S01]  /*3da0*/  IMAD.WIDE.U32 R76, R203, R99, c[0x0][0x248] ;  /* 0x00009200cb4c7625 */ /* 0x000fe200078e0063 */
[-C--:B------:R-:W-:Y:S02]  /*3db0*/  F2FP.PACK_AB R74, R78, R235.reuse ;  /* 0x000000eb4e4a723e */ /* 0x080fe400000000ff */
[----:B------:R-:W-:-:S02]  /*3dc0*/  @P2 F2FP.PACK_AB R235, RZ, R235 ;  /* 0x000000ebffeb223e */ /* 0x000fc400000000ff */
[----:B------:R-:W-:Y:S02]  /*3dd0*/  @P2 F2FP.PACK_AB R78, RZ, R78 ;  /* 0x0000004eff4e223e */ /* 0x000fe400000000ff */
[----:B------:R-:W-:Y:S02]  /*3de0*/  @P2 PRMT R71, R79, 0x7610, R71 ;  /* 0x000076104f472816 */ /* 0x000fe40000000047 */
[----:B------:R-:W-:Y:S02]  /*3df0*/  @P2 PRMT R70, R235, 0x7610, R70 ;  /* 0x00007610eb462816 */ /* 0x000fe40000000046 */
[----:B------:R-:W-:Y:S02]  /*3e00*/  @P1 F2FP.PACK_AB R97, RZ, R88 ;  /* 0x00000058ff61123e */ /* 0x000fe400000000ff */
[----:B------:R-:W-:Y:S02]  /*3e10*/  @P2 PRMT R71, R71, 0x5410, R94 ;  /* 0x0000541047472816 */ /* 0x000fe4000000005e */
[----:B------:R-:W-:Y:S01]  /*3e20*/  @P2 PRMT R70, R70, 0x5410, R78 ;  /* 0x0000541046462816 */ /* 0x000fe2000000004e */
[----:B------:R-:W-:Y:S01]  /*3e30*/  @P1 IMAD.WIDE.U32 R78, R204, R99, c[0x0][0x258] ;  /* 0x00009600cc4e1625 */ /* 0x000fe200078e0063 */
[----:B0-----:R-:W-:-:S02]  /*3e40*/  F2FP.PACK_AB R73, R232, R234 ;  /* 0x000000eae849723e */ /* 0x001fc400000000ff */
[----:B------:R-:W-:Y:S02]  /*3e50*/  F2FP.PACK_AB R72, R226, R228 ;  /* 0x000000e4e248723e */ /* 0x000fe400000000ff */
[----:B------:R-:W-:Y:S02]  /*3e60*/  @P2 F2FP.PACK_AB R234, RZ, R234 ;  /* 0x000000eaffea223e */ /* 0x000fe400000000ff */
[----:B------:R-:W-:Y:S01]  /*3e70*/  @P2 F2FP.PACK_AB R228, RZ, R228 ;  /* 0x000000e4ffe4223e */ /* 0x000fe200000000ff */
[----:B------:R0:W-:Y:S01]  /*3e80*/  STG.E.128 [R76.64], R72 ;  /* 0x000000484c007986 */ /* 0x0001e2000c101d04 */
[----:B------:R-:W-:Y:S02]  /*3e90*/  @P2 F2FP.PACK_AB R232, RZ, R232 ;  /* 0x000000e8ffe8223e */ /* 0x000fe400000000ff */
[----:B------:R-:W-:Y:S02]  /*3ea0*/  @P2 F2FP.PACK_AB R226, RZ, R226 ;  /* 0x000000e2ffe2223e */ /* 0x000fe400000000ff */
[----:B------:R-:W-:-:S02]  /*3eb0*/  @P2 PRMT R69, R234, 0x7610, R69 ;  /* 0x00007610ea452816 */ /* 0x000fc40000000045 */
[----:B------:R-:W-:Y:S02]  /*3ec0*/  @P2 PRMT R68, R228, 0x7610, R68 ;  /* 0x00007610e4442816 */ /* 0x000fe40000000044 */
[----:B------:R-:W-:Y:S02]  /*3ed0*/  @P2 PRMT R69, R69, 0x5410, R232 ;  /* 0x0000541045452816 */ /* 0x000fe400000000e8 */
[----:B------:R-:W-:Y:S02]  /*3ee0*/  @P2 PRMT R68, R68, 0x5410, R226 ;  /* 0x0000541044442816 */ /* 0x000fe400000000e2 */
[----:B------:R-:W-:Y:S02]  /*3ef0*/  @P1 F2FP.PACK_AB R95, RZ, R236 ;  /* 0x000000ecff5f123e */ /* 0x000fe400000000ff */
[----:B------:R-:W-:Y:S02]  /*3f00*/  @P1 F2FP.PACK_AB R96, RZ, R92 ;  /* 0x0000005cff60123e */ /* 0x000fe400000000ff */
[----:B------:R-:W-:Y:S01]  /*3f10*/  @P1 PRMT R64, R97, 0x7610, R64 ;  /* 0x0000761061401816 */ /* 0x000fe20000000040 */
[----:B0-----:R-:W-:Y:S01]  /*3f20*/  @P2 IMAD.WIDE.U32 R72, R203, R99, c[0x0][0x250] ;  /* 0x00009400cb482625 */ /* 0x001fe200078e0063 */
[----:B------:R-:W-:-:S02]  /*3f30*/  @P1 F2FP.PACK_AB R74, RZ, R89 ;  /* 0x00000059ff4a123e */ /* 0x000fc400000000ff */
[----:B------:R-:W-:Y:S02]  /*3f40*/  @P1 F2FP.PACK_AB R76, RZ, R90 ;  /* 0x0000005aff4c123e */ /* 0x000fe400000000ff */
[----:B------:R-:W-:Y:S01]  /*3f50*/  @P1 F2FP.PACK_AB R77, RZ, R93 ;  /* 0x0000005dff4d123e */ /* 0x000fe200000000ff */
[----:B------:R0:W-:Y:S01]  /*3f60*/  @P2 STG.E.128 [R72.64], R68 ;  /* 0x0000004448002986 */ /* 0x0001e2000c101d04 */
[----:B------:R-:W-:Y:S02]  /*3f70*/  @P1 F2FP.PACK_AB R75, RZ, R237 ;  /* 0x000000edff4b123e */ /* 0x000fe400000000ff */
[----:B------:R-:W-:Y:S02]  /*3f80*/  @P1 PRMT R65, R77, 0x7610, R65 ;  /* 0x000076104d411816 */ /* 0x000fe40000000041 */
[----:B------:R-:W-:Y:S02]  /*3f90*/  @P1 F2FP.PACK_AB R94, RZ, R238 ;  /* 0x000000eeff5e123e */ /* 0x000fe400000000ff */
[----:B------:R-:W-:-:S02]  /*3fa0*/  @P1 PRMT R66, R74, 0x7610, R66 ;  /* 0x000076104a421816 */ /* 0x000fc40000000042 */
[----:B------:R-:W-:Y:S01]  /*3fb0*/  @P1 PRMT R67, R76, 0x7610, R67 ;  /* 0x000076104c431816 */ /* 0x000fe20000000043 */
[----:B------:R-:W-:Y:S01]  /*3fc0*/  IMAD.WIDE.U32 R76, R204, R99, c[0x0][0x248] ;  /* 0x00009200cc4c7625 */ /* 0x000fe200078e0063 */
[----:B------:R-:W-:Y:S02]  /*3fd0*/  @P1 PRMT R66, R66, 0x5410, R75 ;  /* 0x0000541042421816 */ /* 0x000fe4000000004b */
[----:B------:R-:W-:Y:S02]  /*3fe0*/  @P1 PRMT R67, R67, 0x5410, R94 ;  /* 0x0000541043431816 */ /* 0x000fe4000000005e */
[----:B------:R-:W-:Y:S02]  /*3ff0*/  @P1 PRMT R65, R65, 0x5410, R95 ;  /* 0x0000541041411816 */ /* 0x000fe4000000005f */
[----:B------:R-:W-:Y:S02]  /*4000*/  @P1 PRMT R64, R64, 0x5410, R96 ;  /* 0x0000541040401816 */ /* 0x000fe40000000060 */
[----:B------:R-:W-:-:S02]  /*4010*/  F2FP.PACK_AB R74, R237, R89 ;  /* 0x00000059ed4a723e */ /* 0x000fc400000000ff */
[----:B------:R-:W-:Y:S01]  /*4020*/  F2FP.PACK_AB R75, R238, R90 ;  /* 0x0000005aee4b723e */ /* 0x000fe200000000ff */
[----:B------:R-:W-:Y:S01]  /*4030*/  @P1 STG.E.128 [R78.64], R64 ;  /* 0x000000404e001986 */ /* 0x000fe2000c101d04 */
[-C--:B0-----:R-:W-:Y:S02]  /*4040*/  F2FP.PACK_AB R73, R236, R93.reuse ;  /* 0x0000005dec49723e */ /* 0x081fe400000000ff */
[----:B------:R-:W-:Y:S02]  /*4050*/  F2FP.PACK_AB R72, R92, R88 ;  /* 0x000000585c48723e */ /* 0x000fe400000000ff */
[----:B------:R-:W-:Y:S02]  /*4060*/  @P2 F2FP.PACK_AB R90, RZ, R90 ;  /* 0x0000005aff5a223e */ /* 0x000fe400000000ff */
[----:B------:R-:W-:Y:S01]  /*4070*/  @P2 F2FP.PACK_AB R93, RZ, R93 ;  /* 0x0000005dff5d223e */ /* 0x000fe200000000ff */
[----:B------:R0:W-:Y:S01]  /*4080*/  STG.E.128 [R76.64], R72 ;  /* 0x000000484c007986 */ /* 0x0001e2000c101d04 */
[----:B------:R-:W-:-:S02]  /*4090*/  @P2 F2FP.PACK_AB R237, RZ, R237 ;  /* 0x000000edffed223e */ /* 0x000fc400000000ff */
[----:B------:R-:W-:Y:S02]  /*40a0*/  @P2 F2FP.PACK_AB R238, RZ, R238 ;  /* 0x000000eeffee223e */ /* 0x000fe400000000ff */
[----:B------:R-:W-:Y:S02]  /*40b0*/  @P2 F2FP.PACK_AB R236, RZ, R236 ;  /* 0x000000ecffec223e */ /* 0x000fe400000000ff */
[----:B------:R-:W-:Y:S02]  /*40c0*/  @P2 F2FP.PACK_AB R92, RZ, R92 ;  /* 0x0000005cff5c223e */ /* 0x000fe400000000ff */
[----:B------:R-:W-:Y:S02]  /*40d0*/  @P2 PRMT R71, R90, 0x7610, R71 ;  /* 0x000076105a472816 */ /* 0x000fe40000000047 */
[----:B------:R-:W-:Y:S02]  /*40e0*/  @P2 PRMT R69, R93, 0x7610, R69 ;  /* 0x000076105d452816 */ /* 0x000fe40000000045 */
[----:B------:R-:W-:-:S02]  /*40f0*/  @P2 PRMT R71, R71, 0x5410, R238 ;  /* 0x0000541047472816 */ /* 0x000fc400000000ee */
[----:B------:R-:W-:Y:S02]  /*4100*/  @P2 PRMT R69, R69, 0x5410, R236 ;  /* 0x0000541045452816 */ /* 0x000fe400000000ec */
[----:B------:R-:W-:Y:S01]  /*4110*/  @P1 F2FP.PACK_AB R90, RZ, R103 ;  /* 0x00000067ff5a123e */ /* 0x000fe200000000ff */
[----:B0-----:R-:W-:Y:S01]  /*4120*/  @P1 IMAD.WIDE.U32 R76, R200, R99, c[0x0][0x258] ;  /* 0x00009600c84c1625 */ /* 0x001fe200078e0063 */
[----:B------:R-:W-:Y:S02]  /*4130*/  @P2 F2FP.PACK_AB R72, RZ, R89 ;  /* 0x00000059ff48223e */ /* 0x000fe400000000ff */
[----:B------:R-:W-:Y:S02]  /*4140*/  @P2 F2FP.PACK_AB R73, RZ, R88 ;  /* 0x00000058ff49223e */ /* 0x000fe400000000ff */
[----:B------:R-:W-:Y:S02]  /*4150*/  @P2 PRMT R70, R72, 0x7610, R70 ;  /* 0x0000761048462816 */ /* 0x000fe40000000046 */
[----:B------:R-:W-:Y:S01]  /*4160*/  @P2 PRMT R68, R73, 0x7610, R68 ;  /* 0x0000761049442816 */ /* 0x000fe20000000044 */
[----:B------:R-:W-:Y:S01]  /*4170*/  @P2 IMAD.WIDE.U32 R72, R204, R99, c[0x0][0x250] ;  /* 0x00009400cc482625 */ /* 0x000fe200078e0063 */
[----:B------:R-:W-:-:S02]  /*4180*/  @P2 PRMT R70, R70, 0x5410, R237 ;  /* 0x0000541046462816 */ /* 0x000fc400000000ed */
[----:B------:R-:W-:Y:S02]  /*4190*/  @P2 PRMT R68, R68, 0x5410, R92 ;  /* 0x0000541044442816 */ /* 0x000fe4000000005c */
[----:B------:R-:W-:Y:S02]  /*41a0*/  @P1 F2FP.PACK_AB R75, RZ, R91 ;  /* 0x0000005bff4b123e */ /* 0x000fe400000000ff */
[----:B------:R-:W-:Y:S01]  /*41b0*/  @P1 F2FP.PACK_AB R74, RZ, R100 ;  /* 0x00000064ff4a123e */ /* 0x000fe200000000ff */
[----:B------:R0:W-:Y:S01]  /*41c0*/  @P2 STG.E.128 [R72.64], R68 ;  /* 0x0000004448002986 */ /* 0x0001e2000c101d04 */
[----:B------:R-:W-:Y:S02]  /*41d0*/  @P1 PRMT R64, R75, 0x7610, R64 ;  /* 0x000076104b401816 */ /* 0x000fe40000000040 */
[----:B------:R-:W-:Y:S02]  /*41e0*/  @P1 F2FP.PACK_AB R75, RZ, R102 ;  /* 0x00000066ff4b123e */ /* 0x000fe400000000ff */
[----:B------:R-:W-:-:S02]  /*41f0*/  @P1 PRMT R65, R74, 0x7610, R65 ;  /* 0x000076104a411816 */ /* 0x000fc40000000041 */
[----:B------:R-:W-:Y:S02]  /*4200*/  @P1 F2FP.PACK_AB R74, RZ, R241 ;  /* 0x000000f1ff4a123e */ /* 0x000fe400000000ff */
[----:B------:R-:W-:Y:S02]  /*4210*/  @P1 F2FP.PACK_AB R88, RZ, R240 ;  /* 0x000000f0ff58123e */ /* 0x000fe400000000ff */
[----:B------:R-:W-:Y:S02]  /*4220*/  @P1 F2FP.PACK_AB R89, RZ, R239 ;  /* 0x000000efff59123e */ /* 0x000fe400000000ff */
[----:B------:R-:W-:Y:S02]  /*4230*/  IADD3 R78, R80, 0x40, RZ ;  /* 0x00000040504e7810 */ /* 0x000fe40007ffe0ff */
[----:B------:R-:W-:Y:S02]  /*4240*/  @P1 PRMT R67, R75, 0x7610, R67 ;  /* 0x000076104b431816 */ /* 0x000fe40000000043 */
[----:B------:R-:W-:Y:S01]  /*4250*/  F2FP.PACK_AB R75, R103, R102 ;  /* 0x00000066674b723e */ /* 0x000fe200000000ff */
[----:B------:R-:W-:Y:S01]  /*4260*/  IMAD.WIDE.U32 R78, R78, R99, c[0x0][0x248] ;  /* 0x000092004e4e7625 */ /* 0x000fe200078e0063 */
[----:B0-----:R-:W-:-:S02]  /*4270*/  @P1 F2FP.PACK_AB R73, RZ, R101 ;  /* 0x00000065ff49123e */ /* 0x001fc400000000ff */
[----:B------:R-:W-:Y:S02]  /*4280*/  F2FP.PACK_AB R72, R239, R91 ;  /* 0x0000005bef48723e */ /* 0x000fe400000000ff */
[----:B------:R-:W-:Y:S02]  /*4290*/  @P1 PRMT R66, R73, 0x7610, R66 ;  /* 0x0000761049421816 */ /* 0x000fe40000000042 */
[----:B------:R-:W-:Y:S02]  /*42a0*/  F2FP.PACK_AB R73, R240, R100 ;  /* 0x00000064f049723e */ /* 0x000fe400000000ff */
[----:B------:R-:W-:Y:S02]  /*42b0*/  @P1 PRMT R66, R66, 0x5410, R74 ;  /* 0x0000541042421816 */ /* 0x000fe4000000004a */
[----:B------:R-:W-:Y:S02]  /*42c0*/  F2FP.PACK_AB R74, R241, R101 ;  /* 0x00000065f14a723e */ /* 0x000fe400000000ff */
[----:B------:R-:W-:-:S02]  /*42d0*/  @P1 PRMT R67, R67, 0x5410, R90 ;  /* 0x0000541043431816 */ /* 0x000fc4000000005a */
[----:B------:R-:W-:Y:S02]  /*42e0*/  @P1 PRMT R65, R65, 0x5410, R88 ;  /* 0x0000541041411816 */ /* 0x000fe40000000058 */
[----:B------:R-:W-:Y:S02]  /*42f0*/  @P1 PRMT R64, R64, 0x5410, R89 ;  /* 0x0000541040401816 */ /* 0x000fe40000000059 */
[----:B------:R-:W-:Y:S02]  /*4300*/  @P2 F2FP.PACK_AB R101, RZ, R101 ;  /* 0x00000065ff65223e */ /* 0x000fe400000000ff */
[----:B------:R-:W-:Y:S01]  /*4310*/  @P2 F2FP.PACK_AB R102, RZ, R102 ;  /* 0x00000066ff66223e */ /* 0x000fe200000000ff */
[----:B------:R0:W-:Y:S01]  /*4320*/  @P1 STG.E.128 [R76.64], R64 ;  /* 0x000000404c001986 */ /* 0x0001e2000c101d04 */
        /* <DEDUP_REMOVED lines=11> */
[----:B0-----:R-:W-:Y:S01]  /*43e0*/  @P1 F2FP.PACK_AB R77, RZ, R85 ;  /* 0x00000055ff4d123e */ /* 0x001fe200000000ff */
[----:B--2---:R-:W-:Y:S01]  /*43f0*/  @P2 IMAD.WIDE.U32 R72, R200, R99, c[0x0][0x250] ;  /* 0x00009400c8482625 */ /* 0x004fe200078e0063 */
[----:B------:R-:W-:Y:S02]  /*4400*/  @P1 F2FP.PACK_AB R75, RZ, R83 ;  /* 0x00000053ff4b123e */ /* 0x000fe400000000ff */
[----:B------:R-:W-:Y:S02]  /*4410*/  @P1 F2FP.PACK_AB R79, RZ, R87 ;  /* 0x00000057ff4f123e */ /* 0x000fe400000000ff */
[----:B------:R-:W-:Y:S02]  /*4420*/  @P1 F2FP.PACK_AB R74, RZ, R81 ;  /* 0x00000051ff4a123e */ /* 0x000fe400000000ff */
[----:B------:R-:W-:-:S02]  /*4430*/  @P2 PRMT R70, R70, 0x5410, R241 ;  /* 0x0000541046462816 */ /* 0x000fc400000000f1 */
[----:B------:R-:W-:Y:S02]  /*4440*/  @P2 PRMT R71, R71, 0x5410, R103 ;  /* 0x0000541047472816 */ /* 0x000fe40000000067 */
[----:B------:R-:W-:Y:S02]  /*4450*/  @P2 PRMT R69, R69, 0x5410, R240 ;  /* 0x0000541045452816 */ /* 0x000fe400000000f0 */
[----:B------:R-:W-:Y:S02]  /*4460*/  @P2 PRMT R68, R68, 0x5410, R239 ;  /* 0x0000541044442816 */ /* 0x000fe400000000ef */
[----:B------:R-:W-:Y:S02]  /*4470*/  @P1 F2FP.PACK_AB R76, RZ, R84 ;  /* 0x00000054ff4c123e */ /* 0x000fe400000000ff */
[----:B------:R-:W-:Y:S01]  /*4480*/  @P1 PRMT R65, R75, 0x7610, R65 ;  /* 0x000076104b411816 */ /* 0x000fe20000000041 */
[----:B------:R0:W-:Y:S01]  /*4490*/  @P2 STG.E.128 [R72.64], R68 ;  /* 0x0000004448002986 */ /* 0x0001e2000c101d04 */
[----:B------:R-:W-:-:S02]  /*44a0*/  @P1 F2FP.PACK_AB R89, RZ, R222 ;  /* 0x000000deff59123e */ /* 0x000fc400000000ff */
[----:B------:R-:W-:Y:S02]  /*44b0*/  @P1 F2FP.PACK_AB R78, RZ, R86 ;  /* 0x00000056ff4e123e */ /* 0x000fe400000000ff */
[----:B------:R-:W-:Y:S02]  /*44c0*/  @P1 F2FP.PACK_AB R88, RZ, R82 ;  /* 0x00000052ff58123e */ /* 0x000fe400000000ff */
[----:B------:R-:W-:Y:S02]  /*44d0*/  @P1 PRMT R67, R79, 0x7610, R67 ;  /* 0x000076104f431816 */ /* 0x000fe40000000043 */
[----:B------:R-:W-:Y:S02]  /*44e0*/  @P1 PRMT R66, R77, 0x7610, R66 ;  /* 0x000076104d421816 */ /* 0x000fe40000000042 */
[----:B------:R-:W-:Y:S02]  /*44f0*/  @P1 PRMT R64, R74, 0x7610, R64 ;  /* 0x000076104a401816 */ /* 0x000fe40000000040 */
[----:B------:R-:W-:-:S02]  /*4500*/  IADD3 R80, R80, 0x60, RZ ;  /* 0x0000006050507810 */ /* 0x000fc40007ffe0ff */
[----:B------:R-:W-:Y:S02]  /*4510*/  F2FP.PACK_AB R75, R222, R87 ;  /* 0x00000057de4b723e */ /* 0x000fe400000000ff */
[----:B------:R-:W-:Y:S02]  /*4520*/  F2FP.PACK_AB R74, R86, R85 ;  /* 0x00000055564a723e */ /* 0x000fe400000000ff */
[----:B0-----:R-:W-:Y:S02]  /*4530*/  F2FP.PACK_AB R73, R84, R83 ;  /* 0x000000535449723e */ /* 0x001fe400000000ff */
[----:B------:R-:W-:Y:S02]  /*4540*/  F2FP.PACK_AB R72, R82, R81 ;  /* 0x000000515248723e */ /* 0x000fe400000000ff */
[----:B------:R-:W-:Y:S01]  /*4550*/  @P1 PRMT R65, R65, 0x5410, R76 ;  /* 0x0000541041411816 */ /* 0x000fe2000000004c */
[----:B------:R-:W-:Y:S01]  /*4560*/  @P1 IMAD.WIDE.U32 R76, R202, R99, c[0x0][0x258] ;  /* 0x00009600ca4c1625 */ /* 0x000fe200078e0063 */
[----:B------:R-:W-:-:S02]  /*4570*/  @P2 F2FP.PACK_AB R87, RZ, R87 ;  /* 0x00000057ff57223e */ /* 0x000fc400000000ff */
[----:B------:R-:W-:Y:S02]  /*4580*/  @P2 F2FP.PACK_AB R85, RZ, R85 ;  /* 0x00000055ff55223e */ /* 0x000fe400000000ff */
[----:B------:R-:W-:Y:S02]  /*4590*/  @P2 F2FP.PACK_AB R83, RZ, R83 ;  /* 0x00000053ff53223e */ /* 0x000fe400000000ff */
[----:B------:R-:W-:Y:S02]  /*45a0*/  @P2 F2FP.PACK_AB R81, RZ, R81 ;  /* 0x00000051ff51223e */ /* 0x000fe400000000ff */
[----:B------:R-:W-:Y:S02]  /*45b0*/  @P1 PRMT R67, R67, 0x5410, R89 ;  /* 0x0000541043431816 */ /* 0x000fe40000000059 */
[----:B------:R-:W-:Y:S01]  /*45c0*/  @P1 PRMT R66, R66, 0x5410, R78 ;  /* 0x0000541042421816 */ /* 0x000fe2000000004e */
[----:B------:R-:W-:Y:S01]  /*45d0*/  IMAD.WIDE.U32 R78, R99, R80, c[0x0][0x248] ;  /* 0x00009200634e7625 */ /* 0x000fe200078e0050 */
[----:B------:R-:W-:-:S02]  /*45e0*/  @P1 PRMT R64, R64, 0x5410, R88 ;  /* 0x0000541040401816 */ /* 0x000fc40000000058 */
[----:B------:R-:W-:Y:S02]  /*45f0*/  @P2 F2FP.PACK_AB R222, RZ, R222 ;  /* 0x000000deffde223e */ /* 0x000fe400000000ff */
[----:B------:R-:W-:Y:S01]  /*4600*/  @P2 F2FP.PACK_AB R86, RZ, R86 ;  /* 0x00000056ff56223e */ /* 0x000fe200000000ff */
[----:B------:R-:W-:Y:S01]  /*4610*/  @P1 STG.E.128 [R76.64], R64 ;  /* 0x000000404c001986 */ /* 0x000fe2000c101d04 */
[----:B------:R-:W-:Y:S02]  /*4620*/  @P2 F2FP.PACK_AB R84, RZ, R84 ;  /* 0x00000054ff54223e */ /* 0x000fe400000000ff */
[----:B------:R-:W-:Y:S01]  /*4630*/  @P2 F2FP.PACK_AB R82, RZ, R82 ;  /* 0x00000052ff52223e */ /* 0x000fe200000000ff */
[----:B------:R0:W-:Y:S01]  /*4640*/  STG.E.128 [R78.64], R72 ;  /* 0x000000484e007986 */ /* 0x0001e2000c101d04 */
[----:B------:R-:W-:Y:S02]  /*4650*/  @P2 PRMT R71, R87, 0x7610, R71 ;  /* 0x0000761057472816 */ /* 0x000fe40000000047 */
[----:B------:R-:W-:-:S02]  /*4660*/  @P2 PRMT R70, R85, 0x7610, R70 ;  /* 0x0000761055462816 */ /* 0x000fc40000000046 */
[----:B------:R-:W-:Y:S02]  /*4670*/  @P2 PRMT R69, R83, 0x7610, R69 ;  /* 0x0000761053452816 */ /* 0x000fe40000000045 */
[----:B------:R-:W-:Y:S02]  /*4680*/  @P2 PRMT R68, R81, 0x7610, R68 ;  /* 0x0000761051442816 */ /* 0x000fe40000000044 */
[----:B------:R-:W-:Y:S02]  /*4690*/  @P2 PRMT R71, R71, 0x5410, R222 ;  /* 0x0000541047472816 */ /* 0x000fe400000000de */
[----:B------:R-:W-:Y:S02]  /*46a0*/  @P2 PRMT R70, R70, 0x5410, R86 ;  /* 0x0000541046462816 */ /* 0x000fe40000000056 */
[----:B------:R-:W-:Y:S02]  /*46b0*/  @P2 PRMT R69, R69, 0x5410, R84 ;  /* 0x0000541045452816 */ /* 0x000fe40000000054 */
        /* <DEDUP_REMOVED lines=8> */
.L_x_280:
[----:B------:R-:W-:Y:S05]  /*4740*/  BSYNC B1 ;  /* 0x0000000000017941 */ /* 0x000fea0003800000 */
.L_x_277:
        /* <DEDUP_REMOVED lines=128> */
.L_x_276:
[----:B------:R-:W-:Y:S05]  /*4f50*/  BSYNC B0 ;  /* 0x0000000000007941 */ /* 0x000fea0003800000 */
.L_x_274:
        /* <DEDUP_REMOVED lines=155> */
[----:B------:R0:W-:Y:S01]  /*5910*/  STS.128 [R0+0x400], R52 ;  /* 0x0004003400007388 */ /* 0x0001e20000000c00 */
        /* <DEDUP_REMOVED lines=109> */
[----:B------:R-:W-:Y:S01]  /*5ff0*/  LDS R53, [R120.X4+0x3400] ;  /* 0x0034000078357984 */ /* 0x000fe20000004800 */
[----:B---3--:R-:W-:Y:S01]  /*6000*/  FADD.FTZ R49, R6, R7 ;  /* 0x0000000706317221 */ /* 0x008fe20000010000 */
[----:B------:R-:W-:Y:S02]  /*6010*/  IADD3 R6, P0, R22, c[0x0][0x220], RZ ;  /* 0x0000880016067a10 */ /* 0x000fe40007f1e0ff */
[----:B------:R-:W2:Y:S01]  /*6020*/  LDS R41, [R120.X4+0x2400] ;  /* 0x0024000078297984 */ /* 0x000ea20000004800 */
[----:B----4-:R-:W-:Y:S01]  /*6030*/  FADD.FTZ R0, RZ, R0 ;  /* 0x00000000ff007221 */ /* 0x010fe20000010000 */
[----:B------:R-:W-:Y:S02]  /*6040*/  IADD3.X R7, R24, c[0x0][0x224], RZ, P0, !PT ;  /* 0x0000890018077a10 */ /* 0x000fe400007fe4ff */
[----:B------:R-:W3:Y:S01]  /*6050*/  LDS R22, [R120.X4+0x800] ;  /* 0x0008000078167984 */ /* 0x000ee20000004800 */
[----:B-----5:R-:W-:-:S03]  /*6060*/  FADD.FTZ R31, R0, R31 ;  /* 0x0000001f001f7221 */ /* 0x020fc60000010000 */
[----:B------:R-:W4:Y:S01]  /*6070*/  LDS R43, [R120.X4+0x2600] ;  /* 0x00260000782b7984 */ /* 0x000f220000004800 */
        /* <DEDUP_REMOVED lines=11> */
[----:B------:R-:W1:Y:S04]  /*6130*/  LDS R0, [R120.X4+0xc00] ;  /* 0x000c000078007984 */ /* 0x000e680000004800 */
[----:B------:R-:W-:Y:S04]  /*6140*/  STG.E [R4.64], R67 ;  /* 0x0000004304007986 */ /* 0x000fe8000c101904 */
[----:B------:R-:W-:Y:S01]  /*6150*/  STG.E [R6.64], R19 ;  /* 0x0000001306007986 */ /* 0x000fe2000c101904 */
[----:B--2---:R-:W-:-:S03]  /*6160*/  FADD.FTZ R18, R18, R41 ;  /* 0x0000002912127221 */ /* 0x004fc60000010000 */
[----:B------:R-:W2:Y:S01]  /*6170*/  LDS R59, [R120.X4+0x3800] ;  /* 0x00380000783b7984 */ /* 0x000ea20000004800 */
[----:B---3--:R-:W-:Y:S02]  /*6180*/  FADD.FTZ R22, RZ, R22 ;  /* 0x00000016ff167221 */ /* 0x008fe40000010000 */
[----:B------:R-:W-:Y:S01]  /*6190*/  FADD.FTZ R53, R18, R53 ;  /* 0x0000003512357221 */ /* 0x000fe20000010000 */
[----:B------:R-:W3:Y:S01]  /*61a0*/  LDS R47, [R120.X4+0x2a00] ;  /* 0x002a0000782f7984 */ /* 0x000ee20000004800 */
[----:B----4-:R-:W-:-:S03]  /*61b0*/  FADD.FTZ R20, R20, R43 ;  /* 0x0000002b14147221 */ /* 0x010fc60000010000 */
[----:B------:R-:W4:Y:S01]  /*61c0*/  LDS R31, [R120.X4+0x1c00] ;  /* 0x001c0000781f7984 */ /* 0x000f220000004800 */
[----:B-----5:R-:W-:-:S03]  /*61d0*/  FADD.FTZ R22, R22, R37 ;  /* 0x0000002516167221 */ /* 0x020fc60000010000 */
        /* <DEDUP_REMOVED lines=53> */
.L_x_278:
[----:B------:R-:W-:Y:S01]  /*6530*/  HFMA2.MMA R244, -RZ, RZ, 0, 5.9604644775390625e-08 ;  /* 0x00000001fff47435 */ /* 0x000fe200000001ff */
[----:B------:R-:W-:-:S02]  /*6540*/  MOV R73, R246 ;  /* 0x000000f600497202 */ /* 0x000fc40000000f00 */
[----:B------:R-:W-:-:S03]  /*6550*/  MOV R72, 0x6570 ;  /* 0x0000657000487802 */ /* 0x000fc60000000f00 */
[----:B-----5:R-:W-:Y:S05]  /*6560*/  CALL.REL.NOINC `($__internal_13_$__cuda_sm70_shflsync_bfly_p) ;  /* 0x0000034000007944 */ /* 0x020fea0003c00000 */
[----:B-1----:R-:W-:Y:S01]  /*6570*/  MOV R247, R244 ;  /* 0x000000f400f77202 */ /* 0x002fe20000000f00 */
[----:B0----5:R-:W-:Y:S05]  /*6580*/  BRA `(.L_x_282) ;  /* 0xffffcaa000007947 */ /* 0x021fea000383ffff */
.L_x_279:
[----:B------:R-:W-:Y:S01]  /*6590*/  HFMA2.MMA R244, -RZ, RZ, 0, 5.9604644775390625e-08 ;  /* 0x00000001fff47435 */ /* 0x000fe200000001ff */
[----:B------:R-:W-:Y:S02]  /*65a0*/  MOV R73, R245 ;  /* 0x000000f500497202 */ /* 0x000fe40000000f00 */
[----:B------:R-:W-:-:S03]  /*65b0*/  MOV R72, 0x65d0 ;  /* 0x000065d000487802 */ /* 0x000fc60000000f00 */
[----:B01---5:R-:W-:Y:S05]  /*65c0*/  CALL.REL.NOINC `($__internal_13_$__cuda_sm70_shflsync_bfly_p) ;  /* 0x000002e000007944 */ /* 0x023fea0003c00000 */
[----:B------:R-:W-:Y:S01]  /*65d0*/  FADD.FTZ R246, R246, R247 ;  /* 0x000000f7f6f67221 */ /* 0x000fe20000010000 */
[----:B------:R-:W-:Y:S01]  /*65e0*/  MOV R72, 0x6630 ;  /* 0x0000663000487802 */ /* 0x000fe20000000f00 */
[----:B-1----:R-:W-:Y:S01]  /*65f0*/  FADD.FTZ R245, R245, R244 ;  /* 0x000000f4f5f57221 */ /* 0x002fe20000010000 */
[----:B------:R-:W-:Y:S02]  /*6600*/  MOV R244, 0x2 ;  /* 0x0000000200f47802 */ /* 0x000fe40000000f00 */
[----:B------:R-:W-:Y:S02]  /*6610*/  MOV R73, R246 ;  /* 0x000000f600497202 */ /* 0x000fe40000000f00 */
[----:B0----5:R-:W-:Y:S05]  /*6620*/  CALL.REL.NOINC `($__internal_13_$__cuda_sm70_shflsync_bfly_p) ;  /* 0x0000028000007944 */ /* 0x021fea0003c00000 */
[----:B-1----:R-:W-:Y:S01]  /*6630*/  MOV R247, R244 ;  /* 0x000000f400f77202 */ /* 0x002fe20000000f00 */
[----:B------:R-:W-:Y:S01]  /*6640*/  HFMA2.MMA R244, -RZ, RZ, 0, 1.1920928955078125e-07 ;  /* 0x00000002fff47435 */ /* 0x000fe200000001ff */
[----:B------:R-:W-:-:S02]  /*6650*/  MOV R73, R245 ;  /* 0x000000f500497202 */ /* 0x000fc40000000f00 */
[----:B------:R-:W-:-:S03]  /*6660*/  MOV R72, 0x6680 ;  /* 0x0000668000487802 */ /* 0x000fc60000000f00 */
[----:B0----5:R-:W-:Y:S05]  /*6670*/  CALL.REL.NOINC `($__internal_13_$__cuda_sm70_shflsync_bfly_p) ;  /* 0x0000023000007944 */ /* 0x021fea0003c00000 */
[----:B------:R-:W-:Y:S01]  /*6680*/  FADD.FTZ R246, R247, R246 ;  /* 0x000000f6f7f67221 */ /* 0x000fe20000010000 */
[----:B------:R-:W-:Y:S01]  /*6690*/  MOV R72, 0x66e0 ;  /* 0x000066e000487802 */ /* 0x000fe20000000f00 */
[----:B-1----:R-:W-:Y:S01]  /*66a0*/  FADD.FTZ R245, R245, R244 ;  /* 0x000000f4f5f57221 */ /* 0x002fe20000010000 */
[----:B------:R-:W-:Y:S02]  /*66b0*/  MOV R244, 0x4 ;  /* 0x0000000400f47802 */ /* 0x000fe40000000f00 */
[----:B------:R-:W-:Y:S02]  /*66c0*/  MOV R73, R246 ;  /* 0x000000f600497202 */ /* 0x000fe40000000f00 */
[----:B0----5:R-:W-:Y:S05]  /*66d0*/  CALL.REL.NOINC `($__internal_13_$__cuda_sm70_shflsync_bfly_p) ;  /* 0x000001d000007944 */ /* 0x021fea0003c00000 */
[----:B-1----:R-:W-:Y:S01]  /*66e0*/  MOV R247, R244 ;  /* 0x000000f400f77202 */ /* 0x002fe20000000f00 */
[----:B------:R-:W-:Y:S01]  /*66f0*/  HFMA2.MMA R244, -RZ, RZ, 0, 2.384185791015625e-07 ;  /* 0x00000004fff47435 */ /* 0x000fe200000001ff */
[----:B------:R-:W-:Y:S02]  /*6700*/  MOV R73, R245 ;  /* 0x000000f500497202 */ /* 0x000fe40000000f00 */
[----:B------:R-:W-:-:S03]  /*6710*/  MOV R72, 0x6730 ;  /* 0x0000673000487802 */ /* 0x000fc60000000f00 */
[----:B0----5:R-:W-:Y:S05]  /*6720*/  CALL.REL.NOINC `($__internal_13_$__cuda_sm70_shflsync_bfly_p) ;  /* 0x0000018000007944 */ /* 0x021fea0003c00000 */
[----:B------:R-:W-:Y:S01]  /*6730*/  FADD.FTZ R246, R247, R246 ;  /* 0x000000f6f7f67221 */ /* 0x000fe20000010000 */
[----:B------:R-:W-:Y:S01]  /*6740*/  MOV R72, 0x6790 ;  /* 0x0000679000487802 */ /* 0x000fe20000000f00 */
[----:B-1----:R-:W-:Y:S01]  /*6750*/  FADD.FTZ R245, R245, R244 ;  /* 0x000000f4f5f57221 */ /* 0x002fe20000010000 */
[----:B------:R-:W-:-:S02]  /*6760*/  MOV R244, 0x8 ;  /* 0x0000000800f47802 */ /* 0x000fc40000000f00 */
[----:B------:R-:W-:Y:S02]  /*6770*/  MOV R73, R246 ;  /* 0x000000f600497202 */ /* 0x000fe40000000f00 */
[----:B0----5:R-:W-:Y:S05]  /*6780*/  CALL.REL.NOINC `($__internal_13_$__cuda_sm70_shflsync_bfly_p) ;  /* 0x0000012000007944 */ /* 0x021fea0003c00000 */
[----:B-1----:R-:W-:Y:S01]  /*6790*/  MOV R247, R244 ;  /* 0x000000f400f77202 */ /* 0x002fe20000000f00 */
[----:B------:R-:W-:Y:S01]  /*67a0*/  HFMA2.MMA R244, -RZ, RZ, 0, 4.76837158203125e-07 ;  /* 0x00000008fff47435 */ /* 0x000fe200000001ff */
[----:B------:R-:W-:Y:S02]  /*67b0*/  MOV R73, R245 ;  /* 0x000000f500497202 */ /* 0x000fe40000000f00 */
        /* <DEDUP_REMOVED lines=9> */
[----:B------:R-:W-:Y:S01]  /*6850*/  HFMA2.MMA R244, -RZ, RZ, 0, 9.5367431640625e-07 ;  /* 0x00000010fff47435 */ /* 0x000fe200000001ff */
[----:B------:R-:W-:-:S02]  /*6860*/  MOV R73, R245 ;  /* 0x000000f500497202 */ /* 0x000fc40000000f00 */
[----:B------:R-:W-:-:S03]  /*6870*/  MOV R72, 0x6890 ;  /* 0x0000689000487802 */ /* 0x000fc60000000f00 */
[----:B0----5:R-:W-:Y:S05]  /*6880*/  CALL.REL.NOINC `($__internal_13_$__cuda_sm70_shflsync_bfly_p) ;  /* 0x0000002000007944 */ /* 0x021fea0003c00000 */
[----:B-1----:R-:W-:Y:S01]  /*6890*/  MOV R72, R244 ;  /* 0x000000f400487202 */ /* 0x002fe20000000f00 */
[----:B0----5:R-:W-:Y:S05]  /*68a0*/  BRA `(.L_x_283) ;  /* 0xffffc8a000007947 */ /* 0x021fea000383ffff */
        .weak           $__internal_13_$__cuda_sm70_shflsync_bfly_p
        .type           $__internal_13_$__cuda_sm70_shflsync_bfly_p,@function
        .size           $__internal_13_$__cuda_sm70_shflsync_bfly_p,(.L_x_2551 - $__internal_13_$__cuda_sm70_shflsync_bfly_p)
$__internal_13_$__cuda_sm70_shflsync_bfly_p:
        /* <DEDUP_REMOVED lines=9> */
[----:B------:R-:W-:Y:S05]  /*6940*/  RET.REL.NODEC R72 `(_ZN10layer_norm31ln_parallel_residual_bwd_kernelINS_13Kernel_traitsI6__halfS2_S2_S2_fjLj1024ELj1ELj4ELj1ELj16ENS_18Kernel_traits_baseILj1024ES2_S2_S2_S2_fjLj128EEEEELb0ELb0ELb1EEEvNS_9BwdParamsE) ;  /* 0xffff96b048007950 */ /* 0x000fea0003c3ffff */
.L_x_284:
        /* <DEDUP_REMOVED lines=11> */
.L_x_2551:


//--------------------- .text._ZN10layer_norm31ln_parallel_residual_bwd_kernelINS_13Kernel_traitsI6__halfS2_S2_S2_fjLj1024ELj1ELj4ELj1ELj16ENS_18Kernel_traits_baseILj1024ES2_S2_S2_S2_fjLj128EEEEELb0ELb1ELb0EEEvNS_9BwdParamsE --------------------------
	.section	.text._ZN10layer_norm31ln_parallel_residual_bwd_kernelINS_13Kernel_traitsI6__halfS2_S2_S2_fjLj1024ELj1ELj4ELj1ELj16ENS_18Kernel_traits_baseILj1024ES2_S2_S2_S2_fjLj128EEEEELb0ELb1ELb0EEEvNS_9BwdParamsE,"ax",@progbits
	.sectioninfo	@"SHI_REGISTERS=219"
	.align	128
        .global         _ZN10layer_norm31ln_parallel_residual_bwd_kernelINS_13Kernel_traitsI6__halfS2_S2_S2_fjLj1024ELj1ELj4ELj1ELj16ENS_18Kernel_traits_baseILj1024ES2_S2_S2_S2_fjLj128EEEEELb0ELb1ELb0EEEvNS_9BwdParamsE
        .type           _ZN10layer_norm31ln_parallel_residual_bwd_kernelINS_13Kernel_traitsI6__halfS2_S2_S2_fjLj1024ELj1ELj4ELj1ELj16ENS_18Kernel_traits_baseILj1024ES2_S2_S2_S2_fjLj128EEEEELb0ELb1ELb0EEEvNS_9BwdParamsE,@function
        .size           _ZN10layer_norm31ln_parallel_residual_bwd_kernelINS_13Kernel_traitsI6__halfS2_S2_S2_fjLj1024ELj1ELj4ELj1ELj16ENS_18Kernel_traits_baseILj1024ES2_S2_S2_S2_fjLj128EEEEELb0ELb1ELb0EEEvNS_9BwdParamsE,(.L_x_2552 - _ZN10layer_norm31ln_parallel_residual_bwd_kernelINS_13Kernel_traitsI6__halfS2_S2_S2_fjLj1024ELj1ELj4ELj1ELj16ENS_18Kernel_traits_baseILj1024ES2_S2_S2_S2_fjLj128EEEEELb0ELb1ELb0EEEvNS_9BwdParamsE)
        .other          _ZN10layer_norm31ln_parallel_residual_bwd_kernelINS_13Kernel_traitsI6__halfS2_S2_S2_fjLj1024ELj1ELj4ELj1ELj16ENS_18Kernel_traits_baseILj1024ES2_S2_S2_S2_fjLj128EEEEELb0ELb1ELb0EEEvNS_9BwdParamsE,@"STO_CUDA_ENTRY STV_DEFAULT"
_ZN10layer_norm31ln_parallel_residual_bwd_kernelINS_13Kernel_traitsI6__halfS2_S2_S2_fjLj1024ELj1ELj4ELj1ELj16ENS_18Kernel_traits_baseILj1024ES2_S2_S2_S2_fjLj128EEEEELb0ELb1ELb0EEEvNS_9BwdParamsE:
.text._ZN10layer_norm31ln_parallel_residual_bwd_kernelINS_13Kernel_traitsI6__halfS2_S2_S2_fjLj1024ELj1ELj4ELj1ELj16ENS_18Kernel_traits_baseILj1024ES2_S2_S2_S2_fjLj128EEEEELb0ELb1ELb0EEEvNS_9BwdParamsE:
        /* <DEDUP_REMOVED lines=16> */
[C---:B------:R-:W-:Y:S01]  /*0100*/  @P2 IMAD.WIDE.U32 R2, R4.reuse, R3, c[0x0][0x1b0] ;  /* 0x00006c0004022625 */ /* 0x040fe200078e0003 */
[----:B------:R-:W-:Y:S02]  /*0110*/  @P2 LOP3.LUT R4, R4, 0x20, RZ, 0xfc, !PT ;  /* 0x0000002004042812 */ /* 0x000fe400078efcff */
[----:B------:R-:W-:Y:S02]  /*0120*/  @P5 MOV R5, 0x10 ;  /* 0x0000001000055802 */ /* 0x000fe40000000f00 */
        /* <DEDUP_REMOVED lines=47> */
[--C-:B0----5:R-:W-:Y:S01]  /*0420*/  HADD2.F32 R23, -RZ, R18.reuse.H0_H0 ;  /* 0x20000012ff177230 */ /* 0x121fe20000004100 */
[----:B------:R-:W-:Y:S01]  /*0430*/  HFMA2.MMA R109, -RZ, RZ, 0, 0 ;  /* 0x00000000ff6d7435 */ /* 0x000fe200000001ff */
[----:B------:R-:W-:Y:S01]  /*0440*/  HADD2.F32 R22, -RZ, R18.H1_H1 ;  /* 0x30000012ff167230 */ /* 0x000fe20000004100 */
[----:B------:R-:W-:Y:S01]  /*0450*/  MOV R2, R0 ;  /* 0x0000000000027202 */ /* 0x000fe20000000f00 */
[----:B------:R-:W0:Y:S01]  /*0460*/  LDC.U8 R18, c[0x0][0x1f0] ;  /* 0x00007c00ff127b82 */ /* 0x000e220000000000 */
[----:B------:R-:W-:-:S02]  /*0470*/  HADD2.F32 R35, -RZ, R12.H0_H0 ;  /* 0x2000000cff237230 */ /* 0x000fc40000004100 */
[----:B------:R-:W-:Y:S02]  /*0480*/  HADD2.F32 R34, -RZ, R12.H1_H1 ;  /* 0x3000000cff227230 */ /* 0x000fe40000004100 */
[--C-:B------:R-:W-:Y:S02]  /*0490*/  HADD2.F32 R33, -RZ, R13.reuse.H0_H0 ;  /* 0x2000000dff217230 */ /* 0x100fe40000004100 */
[----:B------:R-:W-:Y:S02]  /*04a0*/  HADD2.F32 R32, -RZ, R13.H1_H1 ;  /* 0x3000000dff207230 */ /* 0x000fe40000004100 */
[--C-:B------:R-:W-:Y:S02]  /*04b0*/  HADD2.F32 R31, -RZ, R14.reuse.H0_H0 ;  /* 0x2000000eff1f7230 */ /* 0x100fe40000004100 */
[----:B------:R-:W-:Y:S02]  /*04c0*/  HADD2.F32 R30, -RZ, R14.H1_H1 ;  /* 0x3000000eff1e7230 */ /* 0x000fe40000004100 */
        /* <DEDUP_REMOVED lines=23> */
[----:B0-----:R-:W-:Y:S02]  /*0640*/  HADD2.F32 R3, -RZ, R43.H1_H1 ;  /* 0x3000002bff037230 */ /* 0x001fe40000004100 */
.L_x_305:
[----:B------:R-:W-:-:S05]  /*0650*/  MOV R129, 0x4 ;  /* 0x0000000400817802 */ /* 0x000fca0000000f00 */
        /* <DEDUP_REMOVED lines=12> */
[----:B------:R-:W-:-:S04]  /*0720*/  LEA.HI.SX32 R0, R0, R133, 0x1d ;  /* 0x0000008500007211 */ /* 0x000fc800078feaff */
[----:B------:R-:W-:Y:S02]  /*0730*/  MOV R175, R0 ;  /* 0x0000000000af7202 */ /* 0x000fe40000000f00 */
        /* <DEDUP_REMOVED lines=13> */
[----:B------:R-:W-:Y:S01]  /*0810*/  IADD3 R175, R0, 0x20, RZ ;  /* 0x0000002000af7810 */ /* 0x000fe20007ffe0ff */
[--C-:B--2---:R-:W-:Y:S02]  /*0820*/  HADD2.F32 R139, -RZ, R128.reuse.H0_H0 ;  /* 0x20000080ff8b7230 */ /* 0x104fe40000004100 */
[----:B------:R-:W-:Y:S02]  /*0830*/  HADD2.F32 R141, -RZ, R128.H1_H1 ;  /* 0x30000080ff8d7230 */ /* 0x000fe40000004100 */
[--C-:B------:R-:W-:Y:S01]  /*0840*/  HADD2.F32 R143, -RZ, R129.reuse.H0_H0 ;  /* 0x20000081ff8f7230 */ /* 0x100fe20000004100 */
[C---:B------:R-:W-:Y:S01]  /*0850*/  FADD.FTZ R128, -R200.reuse, R139 ;  /* 0x0000008bc8807221 */ /* 0x040fe20000010100 */
[----:B------:R-:W-:Y:S01]  /*0860*/  HADD2.F32 R145, -RZ, R130.H0_H0 ;  /* 0x20000082ff917230 */ /* 0x000fe20000004100 */
[C---:B0-----:R-:W-:Y:S01]  /*0870*/  FADD.FTZ R136, -R200.reuse, R141 ;  /* 0x0000008dc8887221 */ /* 0x041fe20000010100 */
[--C-:B---3--:R-:W-:Y:S01]  /*0880*/  HADD2.F32 R138, -RZ, R132.reuse.H0_H0 ;  /* 0x20000084ff8a7230 */ /* 0x108fe20000004100 */
[C---:B-----5:R-:W-:Y:S01]  /*0890*/  FMUL.FTZ R137, R199.reuse, R128 ;  /* 0x00000080c7897220 */ /* 0x060fe20000410000 */
[----:B------:R-:W-:Y:S01]  /*08a0*/  HADD2.F32 R129, -RZ, R129.H1_H1 ;  /* 0x30000081ff817230 */ /* 0x000fe20000004100 */
[----:B------:R-:W-:Y:S01]  /*08b0*/  FADD.FTZ R128, -R200, R143 ;  /* 0x0000008fc8807221 */ /* 0x000fe20000010100 */
[----:B------:R-:W-:Y:S01]  /*08c0*/  HADD2.F32 R132, -RZ, R132.H1_H1 ;  /* 0x30000084ff847230 */ /* 0x000fe20000004100 */
[----:B------:R-:W-:Y:S01]  /*08d0*/  FADD.FTZ R76, R76, R138 ;  /* 0x0000008a4c4c7221 */ /* 0x000fe20000010000 */
[----:B------:R-:W-:Y:S01]  /*08e0*/  HADD2.F32 R142, -RZ, R133.H0_H0 ;  /* 0x20000085ff8e7230 */ /* 0x000fe20000004100 */
[----:B------:R-:W-:Y:S01]  /*08f0*/  FMUL.FTZ R141, R199, R128 ;  /* 0x00000080c78d7220 */ /* 0x000fe20000410000 */
[--C-:B------:R-:W-:Y:S01]  /*0900*/  HADD2.F32 R149, -RZ, R131.reuse.H0_H0 ;  /* 0x20000083ff957230 */ /* 0x100fe20000004100 */
[-C--:B------:R-:W-:Y:S01]  /*0910*/  FFMA.FTZ R108, R137, R138.reuse, R108 ;  /* 0x0000008a896c7223 */ /* 0x080fe2000001006c */
[----:B------:R-:W-:Y:S01]  /*0920*/  HADD2.F32 R151, -RZ, R131.H1_H1 ;  /* 0x30000083ff977230 */ /* 0x000fe20000004100 */
[C---:B------:R-:W-:Y:S01]  /*0930*/  FADD.FTZ R128, -R200.reuse, R145 ;  /* 0x00000091c8807221 */ /* 0x040fe20000010100 */
[----:B------:R-:W-:Y:S01]  /*0940*/  HADD2.F32 R133, -RZ, R133.H1_H1 ;  /* 0x30000085ff857230 */ /* 0x000fe20000004100 */
[----:B------:R-:W-:Y:S01]  /*0950*/  FMUL.FTZ R138, R35, R138 ;  /* 0x0000008a238a7220 */ /* 0x000fe20000410000 */
[----:B------:R-:W-:Y:S01]  /*0960*/  HADD2.F32 R144, -RZ, R134.H0_H0 ;  /* 0x20000086ff907230 */ /* 0x000fe20000004100 */
[----:B------:R-:W-:Y:S01]  /*0970*/  FADD.FTZ R140, -R200, R129 ;  /* 0x00000081c88c7221 */ /* 0x000fe20000010100 */
[----:B------:R-:W-:Y:S01]  /*0980*/  HADD2.F32 R147, -RZ, R130.H1_H1 ;  /* 0x30000082ff937230 */ /* 0x000fe20000004100 */
[C---:B------:R-:W-:Y:S01]  /*0990*/  FMUL.FTZ R143, R199.reuse, R128 ;  /* 0x00000080c78f7220 */ /* 0x040fe20000410000 */
[----:B------:R-:W-:Y:S01]  /*09a0*/  HADD2.F32 R134, -RZ, R134.H1_H1 ;  /* 0x30000086ff867230 */ /* 0x000fe20000004100 */
[----:B------:R-:W-:Y:S01]  /*09b0*/  FMUL.FTZ R136, R199, R136 ;  /* 0x00000088c7887220 */ /* 0x000fe20000410000 */
[--C-:B------:R-:W-:Y:S01]  /*09c0*/  HADD2.F32 R148, -RZ, R135.reuse.H0_H0 ;  /* 0x20000087ff947230 */ /* 0x100fe20000004100 */
[----:B------:R-:W-:Y:S01]  /*09d0*/  FMUL.FTZ R139, R34, R132 ;  /* 0x00000084228b7220 */ /* 0x000fe20000410000 */
[----:B------:R-:W-:Y:S01]  /*09e0*/  HADD2.F32 R174, -RZ, R135.H1_H1 ;  /* 0x30000087ffae7230 */ /* 0x000fe20000004100 */
        /* <DEDUP_REMOVED lines=43> */
.L_x_288:
[----:B0-----:R-:W-:Y:S05]  /*0ca0*/  BSYNC B1 ;  /* 0x0000000000017941 */ /* 0x001fea0003800000 */
.L_x_287:
        /* <DEDUP_REMOVED lines=16> */
[--C-:B------:R-:W-:Y:S02]  /*0db0*/  HADD2.F32 R157, -RZ, R133.reuse.H0_H0 ;  /* 0x20000085ff9d7230 */ /* 0x100fe40000004100 */
[--C-:B---3--:R-:W-:Y:S01]  /*0dc0*/  HADD2.F32 R154, -RZ, R128.reuse.H0_H0 ;  /* 0x20000080ff9a7230 */ /* 0x108fe20000004100 */
[C---:B0-----:R-:W-:Y:S01]  /*0dd0*/  FADD.FTZ R152, -R200.reuse, R155 ;  /* 0x0000009bc8987221 */ /* 0x041fe20000010100 */
[----:B------:R-:W-:Y:S01]  /*0de0*/  HADD2.F32 R132, -RZ, R128.H1_H1 ;  /* 0x30000080ff847230 */ /* 0x000fe20000004100 */
[----:B------:R-:W-:Y:S01]  /*0df0*/  FADD.FTZ R128, -R200, R39 ;  /* 0x00000027c8807221 */ /* 0x000fe20000010100 */
[----:B------:R-:W-:Y:S01]  /*0e00*/  HADD2.F32 R133, -RZ, R133.H1_H1 ;  /* 0x30000085ff857230 */ /* 0x000fe20000004100 */
[----:B------:R-:W-:Y:S01]  /*0e10*/  FADD.FTZ R68, R68, R154 ;  /* 0x0000009a44447221 */ /* 0x000fe20000010000 */
[----:B------:R-:W-:Y:S01]  /*0e20*/  HADD2.F32 R159, -RZ, R134.H0_H0 ;  /* 0x20000086ff9f7230 */ /* 0x000fe20000004100 */
[----:B-----5:R-:W-:Y:S01]  /*0e30*/  FMUL.FTZ R39, R199, R128 ;  /* 0x00000080c7277220 */ /* 0x020fe20000410000 */
[--C-:B------:R-:W-:Y:S01]  /*0e40*/  HADD2.F32 R158, -RZ, R129.reuse.H0_H0 ;  /* 0x20000081ff9e7230 */ /* 0x100fe20000004100 */
[C---:B------:R-:W-:Y:S01]  /*0e50*/  FADD.FTZ R128, -R200.reuse, R157 ;  /* 0x0000009dc8807221 */ /* 0x040fe20000010100 */
[----:B------:R-:W-:Y:S01]  /*0e60*/  HADD2.F32 R129, -RZ, R129.H1_H1 ;  /* 0x30000081ff817230 */ /* 0x000fe20000004100 */
[----:B------:R-:W-:Y:S01]  /*0e70*/  FFMA.FTZ R100, R39, R154, R100 ;  /* 0x0000009a27647223 */ /* 0x000fe20000010064 */
[----:B------:R-:W-:Y:S01]  /*0e80*/  HADD2.F32 R163, -RZ, R135.H0_H0 ;  /* 0x20000087ffa37230 */ /* 0x000fe20000004100 */
[----:B------:R-:W-:Y:S01]  /*0e90*/  FMUL.FTZ R155, R199, R128 ;  /* 0x00000080c79b7220 */ /* 0x000fe20000410000 */
[----:B------:R-:W-:Y:S01]  /*0ea0*/  HADD2.F32 R160, -RZ, R130.H0_H0 ;  /* 0x20000082ffa07230 */ /* 0x000fe20000004100 */
[C---:B------:R-:W-:Y:S01]  /*0eb0*/  FADD.FTZ R156, -R200.reuse, R133 ;  /* 0x00000085c89c7221 */ /* 0x040fe20000010100 */
[----:B------:R-:W-:Y:S01]  /*0ec0*/  HADD2.F32 R161, -RZ, R134.H1_H1 ;  /* 0x30000086ffa17230 */ /* 0x000fe20000004100 */
[----:B------:R-:W-:Y:S01]  /*0ed0*/  FADD.FTZ R128, -R200, R159 ;  /* 0x0000009fc8807221 */ /* 0x000fe20000010100 */
[----:B------:R-:W-:Y:S01]  /*0ee0*/  HADD2.F32 R130, -RZ, R130.H1_H1 ;  /* 0x30000082ff827230 */ /* 0x000fe20000004100 */
[----:B------:R-:W-:Y:S01]  /*0ef0*/  FMUL.FTZ R154, R27, R154 ;  /* 0x0000009a1b9a7220 */ /* 0x000fe20000410000 */
[----:B------:R-:W-:Y:S01]  /*0f00*/  HADD2.F32 R164, -RZ, R131.H0_H0 ;  /* 0x20000083ffa47230 */ /* 0x000fe20000004100 */
[C---:B------:R-:W-:Y:S01]  /*0f10*/  FMUL.FTZ R156, R199.reuse, R156 ;  /* 0x0000009cc79c7220 */ /* 0x040fe20000410000 */
[----:B------:R-:W-:Y:S01]  /*0f20*/  HADD2.F32 R135, -RZ, R135.H1_H1 ;  /* 0x30000087ff877230 */ /* 0x000fe20000004100 */
[C---:B------:R-:W-:Y:S01]  /*0f30*/  FMUL.FTZ R157, R199.reuse, R128 ;  /* 0x00000080c79d7220 */ /* 0x040fe20000410000 */
[----:B------:R-:W-:Y:S01]  /*0f40*/  HADD2.F32 R131, -RZ, R131.H1_H1 ;  /* 0x30000083ff837230 */ /* 0x000fe20000004100 */
[----:B------:R-:W-:-:S02]  /*0f50*/  FMUL.FTZ R152, R199, R152 ;  /* 0x00000098c7987220 */ /* 0x000fc40000410000 */
[----:B------:R-:W-:Y:S02]  /*0f60*/  FMUL.FTZ R153, R26, R132 ;  /* 0x000000841a997220 */ /* 0x000fe40000410000 */
[----:B------:R-:W-:Y:S02]  /*0f70*/  FADD.FTZ R128, R201, R154 ;  /* 0x0000009ac9807221 */ /* 0x000fe40000010000 */
[----:B------:R-:W-:Y:S02]  /*0f80*/  FFMA.FTZ R202, R39, R154, R202 ;  /* 0x0000009a27ca7223 */ /* 0x000fe400000100ca */
[----:B------:R-:W-:Y:S02]  /*0f90*/  FADD.FTZ R70, R70, R158 ;  /* 0x0000009e46467221 */ /* 0x000fe40000010000 */
[----:B------:R-:W-:Y:S02]  /*0fa0*/  FFMA.FTZ R102, R155, R158, R102 ;  /* 0x0000009e9b667223 */ /* 0x000fe40000010066 */
[----:B------:R-:W-:-:S02]  /*0fb0*/  FADD.FTZ R71, R71, R129 ;  /* 0x0000008147477221 */ /* 0x000fc40000010000 */
[-C--:B------:R-:W-:Y:S02]  /*0fc0*/  FFMA.FTZ R103, R156, R129.reuse, R103 ;  /* 0x000000819c677223 */ /* 0x080fe40000010067 */
[----:B------:R-:W-:Y:S02]  /*0fd0*/  FMUL.FTZ R159, R24, R129 ;  /* 0x00000081189f7220 */ /* 0x000fe40000410000 */
        /* <DEDUP_REMOVED lines=9> */
[----:B------:R-:W-:-:S02]  /*1070*/  FADD.FTZ R132, -R200, R163 ;  /* 0x000000a3c8847221 */ /* 0x000fc40000010100 */
[----:B------:R-:W-:Y:S02]  /*1080*/  FMUL.FTZ R160, R23, R160 ;  /* 0x000000a017a07220 */ /* 0x000fe40000410000 */
[----:B------:R-:W-:Y:S02]  /*1090*/  FADD.FTZ R162, -R200, R161 ;  /* 0x000000a1c8a27221 */ /* 0x000fe40000010100 */
        /* <DEDUP_REMOVED lines=23> */
.L_x_290:
[----:B------:R-:W-:Y:S05]  /*1210*/  BSYNC B1 ;  /* 0x0000000000017941 */ /* 0x000fea0003800000 */
.L_x_289:
[----:B------:R-:W-:Y:S01]  /*1220*/  BSSY B1, `(.L_x_291) ;  /* 0x0000056000017945 */ /* 0x000fe20003800000 */
[----:B------:R-:W-:Y:S05]  /*1230*/  @!P4 BRA `(.L_x_292) ;  /* 0x000005400000c947 */ /* 0x000fea0003800000 */
[C---:B------:R-:W-:Y:S02]  /*1240*/  LEA R132, P0, R175.reuse, c[0x0][0x188], 0x4 ;  /* 0x00006200af847a11 */ /* 0x040fe400078020ff */
[----:B------:R-:W-:Y:S02]  /*1250*/  MOV R128, 0x10 ;  /* 0x0000001000807802 */ /* 0x000fe40000000f00 */
[----:B------:R-:W-:-:S03]  /*1260*/  LEA.HI.X R133, R175, c[0x0][0x18c], RZ, 0x4, P0 ;  /* 0x00006300af857a11 */ /* 0x000fc600000f24ff */
[----:B------:R-:W-:-:S03]  /*1270*/  IMAD.WIDE.U32 R128, R175, R128, c[0x0][0x208] ;  /* 0x00008200af807625 */ /* 0x000fc600078e0080 */
[----:B------:R-:W2:Y:S04]  /*1280*/  LDG.E.128 R132, [R132.64] ;  /* 0x0000000484847981 */ /* 0x000ea8000c1e1d00 */
[----:B------:R-:W3:Y:S01]  /*1290*/  LDG.E.128 R128, [R128.64] ;  /* 0x0000000480807981 */ /* 0x000ee2000c1e1d00 */
[----:B------:R-:W-:-:S04]  /*12a0*/  ISETP.NE.U32.AND P0, PT, RZ, c[0x0][0x218], PT ;  /* 0x00008600ff007a0c */ /* 0x000fc80003f05070 */
[----:B------:R-:W-:-:S13]  /*12b0*/  ISETP.NE.AND.EX P0, PT, RZ, c[0x0][0x21c], PT, P0 ;  /* 0x00008700ff007a0c */ /* 0x000fda0003f05300 */
[----:B------:R-:W-:-:S04]  /*12c0*/  @P0 LEA R168, P6, R175, c[0x0][0x218], 0x4 ;  /* 0x00008600afa80a11 */ /* 0x000fc800078c20ff */
[----:B------:R-:W-:-:S05]  /*12d0*/  @P0 LEA.HI.X R169, R175, c[0x0][0x21c], RZ, 0x4, P6 ;  /* 0x00008700afa90a11 */ /* 0x000fca00030f24ff */
[----:B------:R0:W5:Y:S01]  /*12e0*/  @P0 LDG.E.128 R112, [R168.64] ;  /* 0x00000004a8700981 */ /* 0x000162000c1e1d00 */
[----:B------:R-:W-:Y:S01]  /*12f0*/  IADD3 R175, R175, 0x20, RZ ;  /* 0x00000020afaf7810 */ /* 0x000fe20007ffe0ff */
[--C-:B--2---:R-:W-:Y:S02]  /*1300*/  HADD2.F32 R171, -RZ, R132.reuse.H1_H1 ;  /* 0x30000084ffab7230 */ /* 0x104fe40000004100 */
[----:B------:R-:W-:Y:S02]  /*1310*/  HADD2.F32 R167, -RZ, R132.H0_H0 ;  /* 0x20000084ffa77230 */ /* 0x000fe40000004100 */
[--C-:B------:R-:W-:Y:S01]  /*1320*/  HADD2.F32 R173, -RZ, R133.reuse.H0_H0 ;  /* 0x20000085ffad7230 */ /* 0x100fe20000004100 */
[C---:B0-----:R-:W-:Y:S01]  /*1330*/  FADD.FTZ R168, -R200.reuse, R171 ;  /* 0x000000abc8a87221 */ /* 0x041fe20000010100 */
[----:B------:R-:W-:Y:S01]  /*1340*/  HADD2.F32 R177, -RZ, R133.H1_H1 ;  /* 0x30000085ffb17230 */ /* 0x000fe20000004100 */
[----:B------:R-:W-:Y:S01]  /*1350*/  FADD.FTZ R38, -R200, R167 ;  /* 0x000000a7c8267221 */ /* 0x000fe20000010100 */
[--C-:B---3--:R-:W-:Y:S01]  /*1360*/  HADD2.F32 R133, -RZ, R128.reuse.H0_H0 ;  /* 0x20000080ff857230 */ /* 0x108fe20000004100 */
[C---:B-----5:R-:W-:Y:S01]  /*1370*/  FMUL.FTZ R168, R199.reuse, R168 ;  /* 0x000000a8c7a87220 */ /* 0x060fe20000410000 */
[----:B------:R-:W-:Y:S01]  /*1380*/  HADD2.F32 R128, -RZ, R128.H1_H1 ;  /* 0x30000080ff807230 */ /* 0x000fe20000004100 */
[----:B------:R-:W-:Y:S01]  /*1390*/  FMUL.FTZ R38, R199, R38 ;  /* 0x00000026c7267220 */ /* 0x000fe20000410000 */
[--C-:B------:R-:W-:Y:S01]  /*13a0*/  HADD2.F32 R179, -RZ, R134.reuse.H0_H0 ;  /* 0x20000086ffb37230 */ /* 0x100fe20000004100 */
[----:B------:R-:W-:Y:S01]  /*13b0*/  FMUL.FTZ R167, R19, R133 ;  /* 0x0000008513a77220 */ /* 0x000fe20000410000 */
[--C-:B------:R-:W-:Y:S01]  /*13c0*/  HADD2.F32 R183, -RZ, R135.reuse.H0_H0 ;  /* 0x20000087ffb77230 */ /* 0x100fe20000004100 */
[----:B------:R-:W-:Y:S01]  /*13d0*/  FADD.FTZ R61, R61, R128 ;  /* 0x000000803d3d7221 */ /* 0x000fe20000010000 */
[----:B------:R-:W-:Y:S01]  /*13e0*/  HADD2.F32 R205, -RZ, R135.H1_H1 ;  /* 0x30000087ffcd7230 */ /* 0x000fe20000004100 */
[-C--:B------:R-:W-:Y:S01]  /*13f0*/  FFMA.FTZ R93, R168, R128.reuse, R93 ;  /* 0x00000080a85d7223 */ /* 0x080fe2000001005d */
[----:B------:R-:W-:Y:S01]  /*1400*/  HADD2.F32 R181, -RZ, R134.H1_H1 ;  /* 0x30000086ffb57230 */ /* 0x000fe20000004100 */
[----:B------:R-:W-:Y:S01]  /*1410*/  FMUL.FTZ R169, R17, R128 ;  /* 0x0000008011a97220 */ /* 0x000fe20000410000 */
[--C-:B------:R-:W-:Y:S01]  /*1420*/  HADD2.F32 R135, -RZ, R129.reuse.H0_H0 ;  /* 0x20000081ff877230 */ /* 0x100fe20000004100 */
[----:B------:R-:W-:Y:S01]  /*1430*/  FADD.FTZ R128, -R200, R179 ;  /* 0x000000b3c8807221 */ /* 0x000fe20000010100 */
[----:B------:R-:W-:Y:S01]  /*1440*/  HADD2.F32 R132, -RZ, R129.H1_H1 ;  /* 0x30000081ff847230 */ /* 0x000fe20000004100 */
[----:B------:R-:W-:Y:S01]  /*1450*/  FFMA.FTZ R202, R38, R167, R202 ;  /* 0x000000a726ca7223 */ /* 0x000fe200000100ca */
[--C-:B------:R-:W-:Y:S01]  /*1460*/  HADD2.F32 R129, -RZ, R130.reuse.H0_H0 ;  /* 0x20000082ff817230 */ /* 0x100fe20000004100 */
[C---:B------:R-:W-:Y:S01]  /*1470*/  FADD.FTZ R170, -R200.reuse, R177 ;  /* 0x000000b1c8aa7221 */ /* 0x040fe20000010100 */
[----:B------:R-:W-:Y:S01]  /*1480*/  HADD2.F32 R134, -RZ, R130.H1_H1 ;  /* 0x30000082ff867230 */ /* 0x000fe20000004100 */
[----:B------:R-:W-:Y:S01]  /*1490*/  FADD.FTZ R130, -R200, R173 ;  /* 0x000000adc8827221 */ /* 0x000fe20000010100 */
[--C-:B------:R-:W-:Y:S01]  /*14a0*/  HADD2.F32 R203, -RZ, R131.reuse.H0_H0 ;  /* 0x20000083ffcb7230 */ /* 0x100fe20000004100 */
[----:B------:R-:W-:Y:S01]  /*14b0*/  FMUL.FTZ R173, R199, R128 ;  /* 0x00000080c7ad7220 */ /* 0x000fe20000410000 */
[----:B------:R-:W-:Y:S01]  /*14c0*/  HADD2.F32 R174, -RZ, R131.H1_H1 ;  /* 0x30000083ffae7230 */ /* 0x000fe20000004100 */
[----:B------:R-:W-:-:S02]  /*14d0*/  FADD.FTZ R128, R201, R167 ;  /* 0x000000a7c9807221 */ /* 0x000fc40000010000 */
        /* <DEDUP_REMOVED lines=42> */
.L_x_292:
[----:B------:R-:W-:Y:S05]  /*1780*/  BSYNC B1 ;  /* 0x0000000000017941 */ /* 0x000fea0003800000 */
.L_x_291:
[----:B------:R-:W-:Y:S01]  /*1790*/  BSSY B1, `(.L_x_293) ;  /* 0x0000055000017945 */ /* 0x000fe20003800000 */
[----:B------:R-:W-:Y:S05]  /*17a0*/  @!P5 BRA `(.L_x_294) ;  /* 0x000005300000d947 */ /* 0x000fea0003800000 */
[----:B------:R-:W-:Y:S01]  /*17b0*/  LEA R132, P0, R175, c[0x0][0x188], 0x4 ;  /* 0x00006200af847a11 */ /* 0x000fe200078020ff */
[----:B------:R-:W-:-:S03]  /*17c0*/  HFMA2.MMA R128, -RZ, RZ, 0, 9.5367431640625e-07 ;  /* 0x00000010ff807435 */ /* 0x000fc600000001ff */
        /* <DEDUP_REMOVED lines=9> */
[--C-:B--2---:R-:W-:Y:S02]  /*1860*/  HADD2.F32 R187, -RZ, R133.reuse.H0_H0 ;  /* 0x20000085ffbb7230 */ /* 0x104fe40000004100 */
[----:B------:R-:W-:Y:S02]  /*1870*/  HADD2.F32 R133, -RZ, R133.H1_H1 ;  /* 0x30000085ff857230 */ /* 0x000fe40000004100 */
[--C-:B------:R-:W-:Y:S02]  /*1880*/  HADD2.F32 R185, -RZ, R132.reuse.H1_H1 ;  /* 0x30000084ffb97230 */ /* 0x100fe40000004100 */
[----:B------:R-:W-:Y:S01]  /*1890*/  HADD2.F32 R37, -RZ, R132.H0_H0 ;  /* 0x20000084ff257230 */ /* 0x000fe20000004100 */
[C---:B------:R-:W-:Y:S01]  /*18a0*/  FADD.FTZ R188, -R200.reuse, R133 ;  /* 0x00000085c8bc7221 */ /* 0x040fe20000010100 */
[----:B------:R-:W-:Y:S01]  /*18b0*/  HADD2.F32 R189, -RZ, R134.H0_H0 ;  /* 0x20000086ffbd7230 */ /* 0x000fe20000004100 */
[C---:B------:R-:W-:Y:S01]  /*18c0*/  FADD.FTZ R184, -R200.reuse, R185 ;  /* 0x000000b9c8b87221 */ /* 0x040fe20000010100 */
[--C-:B------:R-:W-:Y:S01]  /*18d0*/  HADD2.F32 R193, -RZ, R135.reuse.H0_H0 ;  /* 0x20000087ffc17230 */ /* 0x100fe20000004100 */
[C---:B------:R-:W-:Y:S01]  /*18e0*/  FADD.FTZ R132, -R200.reuse, R37 ;  /* 0x00000025c8847221 */ /* 0x040fe20000010100 */
[----:B------:R-:W-:Y:S01]  /*18f0*/  HADD2.F32 R135, -RZ, R135.H1_H1 ;  /* 0x30000087ff877230 */ /* 0x000fe20000004100 */
[C---:B------:R-:W-:Y:S01]  /*1900*/  FADD.FTZ R192, -R200.reuse, R189 ;  /* 0x000000bdc8c07221 */ /* 0x040fe20000010100 */
[----:B---3--:R-:W-:Y:S01]  /*1910*/  HADD2.F32 R133, -RZ, R128.H0_H0 ;  /* 0x20000080ff857230 */ /* 0x008fe20000004100 */
[C---:B-----5:R-:W-:Y:S01]  /*1920*/  FMUL.FTZ R184, R199.reuse, R184 ;  /* 0x000000b8c7b87220 */ /* 0x060fe20000410000 */
[----:B------:R-:W-:Y:S01]  /*1930*/  HADD2.F32 R191, -RZ, R134.H1_H1 ;  /* 0x30000086ffbf7230 */ /* 0x000fe20000004100 */
[----:B------:R-:W-:Y:S01]  /*1940*/  FADD.FTZ R198, -R200, R135 ;  /* 0x00000087c8c67221 */ /* 0x000fe20000010100 */
[----:B------:R-:W-:Y:S01]  /*1950*/  HADD2.F32 R128, -RZ, R128.H1_H1 ;  /* 0x30000080ff807230 */ /* 0x000fe20000004100 */
[----:B------:R-:W-:Y:S01]  /*1960*/  FMUL.FTZ R37, R199, R132 ;  /* 0x00000084c7257220 */ /* 0x000fe20000410000 */
[--C-:B------:R-:W-:Y:S01]  /*1970*/  HADD2.F32 R135, -RZ, R129.reuse.H0_H0 ;  /* 0x20000081ff877230 */ /* 0x100fe20000004100 */
[----:B------:R-:W-:Y:S01]  /*1980*/  FMUL.FTZ R186, R10, R133 ;  /* 0x000000850aba7220 */ /* 0x000fe20000410000 */
[----:B0-----:R-:W-:Y:S01]  /*1990*/  HADD2.F32 R174, -RZ, R129.H1_H1 ;  /* 0x30000081ffae7230 */ /* 0x001fe20000004100 */
[C---:B------:R-:W-:Y:S01]  /*19a0*/  FADD.FTZ R134, -R200.reuse, R187 ;  /* 0x000000bbc8867221 */ /* 0x040fe20000010100 */
[--C-:B------:R-:W-:Y:S01]  /*19b0*/  HADD2.F32 R129, -RZ, R130.reuse.H0_H0 ;  /* 0x20000082ff817230 */ /* 0x100fe20000004100 */
[----:B------:R-:W-:Y:S01]  /*19c0*/  FADD.FTZ R194, -R200, R191 ;  /* 0x000000bfc8c27221 */ /* 0x000fe20000010100 */
[----:B------:R-:W-:Y:S01]  /*19d0*/  HADD2.F32 R130, -RZ, R130.H1_H1 ;  /* 0x30000082ff827230 */ /* 0x000fe20000004100 */
[----:B------:R-:W-:Y:S01]  /*19e0*/  FADD.FTZ R53, R53, R128 ;  /* 0x0000008035357221 */ /* 0x000fe20000010000 */
[--C-:B------:R-:W-:Y:S01]  /*19f0*/  HADD2.F32 R175, -RZ, R131.reuse.H0_H0 ;  /* 0x20000083ffaf7230 */ /* 0x100fe20000004100 */
[-C--:B------:R-:W-:Y:S01]  /*1a00*/  FFMA.FTZ R85, R184, R128.reuse, R85 ;  /* 0x00000080b8557223 */ /* 0x080fe20000010055 */
[----:B------:R-:W-:Y:S01]  /*1a10*/  HADD2.F32 R132, -RZ, R131.H1_H1 ;  /* 0x30000083ff847230 */ /* 0x000fe20000004100 */
[----:B------:R-:W-:-:S02]  /*1a20*/  FMUL.FTZ R187, R9, R128 ;  /* 0x0000008009bb7220 */ /* 0x000fc40000410000 */
[----:B------:R-:W-:Y:S02]  /*1a30*/  FMUL.FTZ R191, R199, R192 ;  /* 0x000000c0c7bf7220 */ /* 0x000fe40000410000 */
[----:B------:R-:W-:Y:S02]  /*1a40*/  FADD.FTZ R128, R201, R186 ;  /* 0x000000bac9807221 */ /* 0x000fe40000010000 */
[----:B------:R-:W-:Y:S02]  /*1a50*/  FFMA.FTZ R202, R37, R186, R202 ;  /* 0x000000ba25ca7223 */ /* 0x000fe400000100ca */
[----:B------:R-:W-:Y:S02]  /*1a60*/  FADD.FTZ R48, R48, R129 ;  /* 0x0000008130307221 */ /* 0x000fe40000010000 */
[-C--:B------:R-:W-:Y:S02]  /*1a70*/  FFMA.FTZ R80, R191, R129.reuse, R80 ;  /* 0x00000081bf507223 */ /* 0x080fe40000010050 */
[----:B------:R-:W-:-:S02]  /*1a80*/  FMUL.FTZ R192, R6, R129 ;  /* 0x0000008106c07220 */ /* 0x000fc40000410000 */
[C---:B------:R-:W-:Y:S02]  /*1a90*/  FMUL.FTZ R185, R199.reuse, R134 ;  /* 0x00000086c7b97220 */ /* 0x040fe40000410000 */
        /* <DEDUP_REMOVED lines=9> */
[----:B------:R-:W-:Y:S02]  /*1b30*/  FADD.FTZ R196, -R200, R193 ;  /* 0x000000c1c8c47221 */ /* 0x000fe40000010100 */
[----:B------:R-:W-:-:S02]  /*1b40*/  FMUL.FTZ R194, R199, R194 ;  /* 0x000000c2c7c27220 */ /* 0x000fc40000410000 */
        /* <DEDUP_REMOVED lines=25> */
.L_x_294:
[----:B------:R-:W-:Y:S05]  /*1ce0*/  BSYNC B1 ;  /* 0x0000000000017941 */ /* 0x000fea0003800000 */
.L_x_293:
[----:B------:R-:W-:Y:S05]  /*1cf0*/  BRA.DIV ~URZ, `(.L_x_295) ;  /* 0x000029827f007947 */ /* 0x000fea000b800000 */
[----:B------:R0:W1:Y:S02]  /*1d00*/  SHFL.BFLY PT, R130, R201, 0x1, 0x1f ;  /* 0x0c201f00c9827f89 */ /* 0x00006400000e0000 */
.L_x_306:
        /* <DEDUP_REMOVED lines=18> */
.L_x_307:
        /* <DEDUP_REMOVED lines=10> */
[-CC-:B0-----:R-:W-:Y:S01]  /*1ed0*/  FFMA.FTZ R134, R140, R200.reuse, R201.reuse ;  /* 0x000000c88c867223 */ /* 0x181fe200000100c9 */
[----:B------:R-:W-:Y:S01]  /*1ee0*/  ISETP.NE.AND.EX P0, PT, RZ, c[0x0][0x21c], PT, P0 ;  /* 0x00008700ff007a0c */ /* 0x000fe20003f05300 */
[-C--:B------:R-:W-:Y:S01]  /*1ef0*/  FFMA.FTZ R129, R137, R200.reuse, R201 ;  /* 0x000000c889817223 */ /* 0x080fe200000100c9 */
[----:B------:R-:W-:Y:S01]  /*1f00*/  ISETP.NE.AND.EX P1, PT, RZ, c[0x0][0x25c], PT, P1 ;  /* 0x00009700ff007a0c */ /* 0x000fe20003f25310 */
[----:B------:R-:W-:Y:S01]  /*1f10*/  FADD.FTZ R132, R142, -R131 ;  /* 0x800000838e847221 */ /* 0x000fe20000010000 */
[----:B------:R-:W-:Y:S01]  /*1f20*/  ISETP.NE.U32.AND P6, PT, RZ, c[0x0][0x250], PT ;  /* 0x00009400ff007a0c */ /* 0x000fe20003fc5070 */
[----:B------:R-:W-:-:S02]  /*1f30*/  FFMA.FTZ R130, R136, R200, R201 ;  /* 0x000000c888827223 */ /* 0x000fc400000100c9 */
[----:B------:R-:W-:Y:S01]  /*1f40*/  FADD.FTZ R174, R145, -R134 ;  /* 0x8000008691ae7221 */ /* 0x000fe20000010000 */
[----:B------:R-:W-:Y:S01]  /*1f50*/  ISETP.NE.AND.EX P6, PT, RZ, c[0x0][0x254], PT, P6 ;  /* 0x00009500ff007a0c */ /* 0x000fe20003fc5360 */
[----:B------:R-:W-:Y:S02]  /*1f60*/  FADD.FTZ R128, R138, -R129 ;  /* 0x800000818a807221 */ /* 0x000fe40000010000 */
[----:B-----5:R-:W-:Y:S02]  /*1f70*/  FMUL.FTZ R134, R199, R132 ;  /* 0x00000084c7867220 */ /* 0x020fe40000410000 */
[--C-:B------:R-:W-:Y:S01]  /*1f80*/  @P0 HADD2.F32 R133, -RZ, R45.reuse.H0_H0 ;  /* 0x2000002dff850230 */ /* 0x100fe20000004100 */
[----:B------:R-:W-:Y:S01]  /*1f90*/  FADD.FTZ R130, R139, -R130 ;  /* 0x800000828b827221 */ /* 0x000fe20000010000 */
[----:B------:R-:W-:Y:S01]  /*1fa0*/  @P0 HADD2.F32 R132, -RZ, R45.H1_H1 ;  /* 0x3000002dff840230 */ /* 0x000fe20000004100 */
[C---:B------:R-:W-:Y:S01]  /*1fb0*/  FMUL.FTZ R175, R199.reuse, R174 ;  /* 0x000000aec7af7220 */ /* 0x040fe20000410000 */
[----:B------:R-:W-:Y:S01]  /*1fc0*/  @P0 HADD2.F32 R129, -RZ, R44.H0_H0 ;  /* 0x2000002cff810230 */ /* 0x000fe20000004100 */
[----:B------:R-:W-:-:S02]  /*1fd0*/  FMUL.FTZ R128, R199, R128 ;  /* 0x00000080c7807220 */ /* 0x000fc40000410000 */
[----:B------:R-:W-:Y:S01]  /*1fe0*/  FMUL.FTZ R131, R199, R130 ;  /* 0x00000082c7837220 */ /* 0x000fe20000410000 */
[----:B------:R-:W-:Y:S01]  /*1ff0*/  @P0 HADD2.F32 R130, -RZ, R44.H1_H1 ;  /* 0x3000002cff820230 */ /* 0x000fe20000004100 */
[----:B------:R-:W-:Y:S02]  /*2000*/  @P0 FADD.FTZ R134, R134, R133 ;  /* 0x0000008586860221 */ /* 0x000fe40000010000 */
[----:B------:R-:W-:Y:S02]  /*2010*/  @P0 FADD.FTZ R175, R175, R132 ;  /* 0x00000084afaf0221 */ /* 0x000fe40000010000 */
[--C-:B------:R-:W-:Y:S01]  /*2020*/  FFMA.FTZ R132, R146, R200, R201.reuse ;  /* 0x000000c892847223 */ /* 0x100fe200000100c9 */
[----:B------:R-:W-:Y:S01]  /*2030*/  @P6 F2FP.PACK_AB R211, RZ, R134 ;  /* 0x00000086ffd3623e */ /* 0x000fe200000000ff */
[-C--:B------:R-:W-:Y:S01]  /*2040*/  FFMA.FTZ R133, R149, R200.reuse, R201 ;  /* 0x000000c895857223 */ /* 0x080fe200000100c9 */
[----:B------:R-:W-:Y:S01]  /*2050*/  @P6 F2FP.PACK_AB R212, RZ, R175 ;  /* 0x000000afffd4623e */ /* 0x000fe200000000ff */
[----:B------:R-:W-:Y:S01]  /*2060*/  @P0 FADD.FTZ R128, R128, R129 ;  /* 0x0000008180800221 */ /* 0x000fe20000010000 */
[----:B------:R-:W-:Y:S01]  /*2070*/  @P6 PRMT R125, R211, 0x7610, R125 ;  /* 0x00007610d37d6816 */ /* 0x000fe2000000007d */
[----:B------:R-:W-:-:S02]  /*2080*/  FFMA.FTZ R129, R143, R200, R201 ;  /* 0x000000c88f817223 */ /* 0x000fc400000100c9 */
[----:B------:R-:W-:Y:S01]  /*2090*/  FFMA.FTZ R135, R151, R200, R201 ;  /* 0x000000c897877223 */ /* 0x000fe200000100c9 */
[----:B------:R-:W-:Y:S01]  /*20a0*/  @P6 F2FP.PACK_AB R209, RZ, R128 ;  /* 0x00000080ffd1623e */ /* 0x000fe200000000ff */
[----:B------:R-:W-:Y:S01]  /*20b0*/  FADD.FTZ R132, R147, -R132 ;  /* 0x8000008493847221 */ /* 0x000fe20000010000 */
[----:B------:R-:W-:Y:S01]  /*20c0*/  @P6 PRMT R125, R125, 0x5410, R212 ;  /* 0x000054107d7d6816 */ /* 0x000fe200000000d4 */
[----:B------:R-:W-:Y:S01]  /*20d0*/  FADD.FTZ R174, R148, -R133 ;  /* 0x8000008594ae7221 */ /* 0x000fe20000010000 */
[--C-:B------:R-:W-:Y:S01]  /*20e0*/  @P0 HADD2.F32 R133, -RZ, R47.reuse.H1_H1 ;  /* 0x3000002fff850230 */ /* 0x100fe20000004100 */
[----:B------:R-:W-:Y:S01]  /*20f0*/  @P0 FADD.FTZ R131, R131, R130 ;  /* 0x0000008283830221 */ /* 0x000fe20000010000 */
[----:B------:R-:W-:Y:S01]  /*2100*/  @P6 PRMT R124, R209, 0x7610, R124 ;  /* 0x00007610d17c6816 */ /* 0x000fe2000000007c */
[----:B------:R-:W-:Y:S01]  /*2110*/  FADD.FTZ R130, R144, -R129 ;  /* 0x8000008190827221 */ /* 0x000fe20000010000 */
[--C-:B------:R-:W-:Y:S01]  /*2120*/  @P0 HADD2.F32 R129, -RZ, R46.reuse.H0_H0 ;  /* 0x2000002eff810230 */ /* 0x100fe20000004100 */
[----:B------:R-:W-:Y:S01]  /*2130*/  FADD.FTZ R202, R150, -R135 ;  /* 0x8000008796ca7221 */ /* 0x000fe20000010000 */
[----:B------:R-:W-:Y:S01]  /*2140*/  @P1 F2FP.PACK_AB R135, RZ, R134 ;  /* 0x00000086ff87123e */ /* 0x000fe200000000ff */
[C---:B------:R-:W-:Y:S01]  /*2150*/  FMUL.FTZ R203, R199.reuse, R132 ;  /* 0x00000084c7cb7220 */ /* 0x040fe20000410000 */
[----:B------:R-:W-:Y:S01]  /*2160*/  @P0 HADD2.F32 R132, -RZ, R46.H1_H1 ;  /* 0x3000002eff840230 */ /* 0x000fe20000004100 */
[C---:B------:R-:W-:Y:S01]  /*2170*/  FMUL.FTZ R205, R199.reuse, R174 ;  /* 0x000000aec7cd7220 */ /* 0x040fe20000410000 */
[----:B------:R-:W-:Y:S01]  /*2180*/  @P0 HADD2.F32 R174, -RZ, R47.H0_H0 ;  /* 0x2000002fffae0230 */ /* 0x000fe20000004100 */
[----:B------:R-:W-:Y:S01]  /*2190*/  FMUL.FTZ R130, R199, R130 ;  /* 0x00000082c7827220 */ /* 0x000fe20000410000 */
[----:B------:R-:W-:Y:S01]  /*21a0*/  @P1 PRMT R121, R135, 0x7610, R121 ;  /* 0x0000761087791816 */ /* 0x000fe20000000079 */
[----:B------:R-:W-:Y:S01]  /*21b0*/  FMUL.FTZ R208, R199, R202 ;  /* 0x000000cac7d07220 */ /* 0x000fe20000410000 */
[----:B------:R-:W-:Y:S01]  /*21c0*/  @P6 F2FP.PACK_AB R210, RZ, R131 ;  /* 0x00000083ffd2623e */ /* 0x000fe200000000ff */
[----:B------:R-:W-:Y:S01]  /*21d0*/  @P0 FADD.FTZ R130, R130, R129 ;  /* 0x0000008182820221 */ /* 0x000fe20000010000 */
[----:B------:R-:W-:Y:S01]  /*21e0*/  F2FP.PACK_AB R129, R175, R134 ;  /* 0x00000086af81723e */ /* 0x000fe200000000ff */
[----:B------:R-:W-:Y:S01]  /*21f0*/  @P0 FADD.FTZ R203, R203, R132 ;  /* 0x00000084cbcb0221 */ /* 0x000fe20000010000 */
[----:B------:R-:W-:Y:S01]  /*2200*/  @P1 F2FP.PACK_AB R132, RZ, R128 ;  /* 0x00000080ff84123e */ /* 0x000fe200000000ff */
[----:B------:R-:W-:Y:S01]  /*2210*/  @P0 FADD.FTZ R205, R205, R174 ;  /* 0x000000aecdcd0221 */ /* 0x000fe20000010000 */
[----:B------:R-:W-:Y:S01]  /*2220*/  @P1 F2FP.PACK_AB R202, RZ, R130 ;  /* 0x00000082ffca123e */ /* 0x000fe200000000ff */
[----:B------:R-:W-:Y:S01]  /*2230*/  @P0 FADD.FTZ R208, R208, R133 ;  /* 0x00000085d0d00221 */ /* 0x000fe20000010000 */
[----:B------:R-:W-:-:S02]  /*2240*/  ISETP.NE.U32.AND P0, PT, RZ, c[0x0][0x258], PT ;  /* 0x00009600ff007a0c */ /* 0x000fc40003f05070 */
[----:B------:R-:W-:Y:S02]  /*2250*/  @P1 F2FP.PACK_AB R206, RZ, R205 ;  /* 0x000000cdffce123e */ /* 0x000fe400000000ff */
[----:B------:R-:W-:Y:S02]  /*2260*/  ISETP.NE.AND.EX P0, PT, RZ, c[0x0][0x25c], PT, P0 ;  /* 0x00009700ff007a0c */ /* 0x000fe40003f05300 */
[----:B------:R-:W-:Y:S02]  /*2270*/  @P1 F2FP.PACK_AB R133, RZ, R131 ;  /* 0x00000083ff85123e */ /* 0x000fe400000000ff */
[----:B------:R-:W-:Y:S02]  /*2280*/  @P1 F2FP.PACK_AB R174, RZ, R175 ;  /* 0x000000afffae123e */ /* 0x000fe400000000ff */
[----:B------:R-:W-:Y:S02]  /*2290*/  @P1 F2FP.PACK_AB R204, RZ, R203 ;  /* 0x000000cbffcc123e */ /* 0x000fe400000000ff */
[----:B------:R-:W-:-:S02]  /*22a0*/  @P1 F2FP.PACK_AB R207, RZ, R208 ;  /* 0x000000d0ffcf123e */ /* 0x000fc400000000ff */
[----:B------:R-:W-:Y:S02]  /*22b0*/  @P1 PRMT R120, R132, 0x7610, R120 ;  /* 0x0000761084781816 */ /* 0x000fe40000000078 */
[----:B------:R-:W-:Y:S02]  /*22c0*/  @P1 PRMT R122, R202, 0x7610, R122 ;  /* 0x00007610ca7a1816 */ /* 0x000fe4000000007a */
[----:B------:R-:W-:Y:S02]  /*22d0*/  @P1 PRMT R123, R206, 0x7610, R123 ;  /* 0x00007610ce7b1816 */ /* 0x000fe4000000007b */
[----:B------:R-:W-:Y:S02]  /*22e0*/  @P6 F2FP.PACK_AB R213, RZ, R130 ;  /* 0x00000082ffd5623e */ /* 0x000fe400000000ff */
[----:B------:R-:W-:Y:S02]  /*22f0*/  @P6 F2FP.PACK_AB R215, RZ, R205 ;  /* 0x000000cdffd7623e */ /* 0x000fe400000000ff */
[----:B------:R-:W-:-:S02]  /*2300*/  MOV R175, 0x10 ;  /* 0x0000001000af7802 */ /* 0x000fc40000000f00 */
[----:B------:R-:W-:Y:S02]  /*2310*/  @P1 PRMT R120, R120, 0x5410, R133 ;  /* 0x0000541078781816 */ /* 0x000fe40000000085 */
[----:B------:R-:W-:Y:S01]  /*2320*/  @P1 PRMT R121, R121, 0x5410, R174 ;  /* 0x0000541079791816 */ /* 0x000fe200000000ae */
[-C--:B------:R-:W-:Y:S01]  /*2330*/  @P0 IMAD.WIDE.U32 R134, R0, R175.reuse, c[0x0][0x258] ;  /* 0x0000960000860625 */ /* 0x080fe200078e00af */
[----:B------:R-:W-:Y:S02]  /*2340*/  @P1 PRMT R122, R122, 0x5410, R204 ;  /* 0x000054107a7a1816 */ /* 0x000fe400000000cc */
[----:B------:R-:W-:Y:S01]  /*2350*/  @P1 PRMT R123, R123, 0x5410, R207 ;  /* 0x000054107b7b1816 */ /* 0x000fe200000000cf */
[----:B------:R-:W-:Y:S01]  /*2360*/  IMAD.WIDE.U32 R174, R0, R175, c[0x0][0x248] ;  /* 0x0000920000ae7625 */ /* 0x000fe200078e00af */
[----:B------:R-:W-:Y:S02]  /*2370*/  @P6 F2FP.PACK_AB R214, RZ, R203 ;  /* 0x000000cbffd6623e */ /* 0x000fe400000000ff */
[----:B------:R-:W-:Y:S01]  /*2380*/  @P6 F2FP.PACK_AB R216, RZ, R208 ;  /* 0x000000d0ffd8623e */ /* 0x000fe200000000ff */
[----:B------:R0:W-:Y:S01]  /*2390*/  @P0 STG.E.128 [R134.64], R120 ;  /* 0x0000007886000986 */ /* 0x0001e2000c101d04 */
[----:B------:R-:W-:-:S02]  /*23a0*/  @P6 PRMT R126, R213, 0x7610, R126 ;  /* 0x00007610d57e6816 */ /* 0x000fc4000000007e */
[----:B------:R-:W-:Y:S02]  /*23b0*/  @P6 PRMT R127, R215, 0x7610, R127 ;  /* 0x00007610d77f6816 */ /* 0x000fe4000000007f */
[----:B------:R-:W-:Y:S02]  /*23c0*/  @P6 LEA R132, P1, R0, c[0x0][0x250], 0x4 ;  /* 0x0000940000846a11 */ /* 0x000fe400078220ff */
[----:B------:R-:W-:Y:S02]  /*23d0*/  F2FP.PACK_AB R128, R131, R128 ;  /* 0x000000808380723e */ /* 0x000fe400000000ff */
[----:B------:R-:W-:Y:S02]  /*23e0*/  F2FP.PACK_AB R130, R203, R130 ;  /* 0x00000082cb82723e */ /* 0x000fe400000000ff */
[----:B------:R-:W-:Y:S02]  /*23f0*/  F2FP.PACK_AB R131, R208, R205 ;  /* 0x000000cdd083723e */ /* 0x000fe400000000ff */
[----:B------:R-:W-:-:S02]  /*2400*/  @P6 PRMT R124, R124, 0x5410, R210 ;  /* 0x000054107c7c6816 */ /* 0x000fc400000000d2 */
[----:B------:R-:W-:Y:S01]  /*2410*/  @P6 LEA.HI.X R133, R0, c[0x0][0x254], RZ, 0x4, P1 ;  /* 0x0000950000856a11 */ /* 0x000fe200008f24ff */
[----:B------:R0:W-:Y:S01]  /*2420*/  STG.E.128 [R174.64], R128 ;  /* 0x00000080ae007986 */ /* 0x0001e2000c101d04 */
[----:B------:R-:W-:Y:S02]  /*2430*/  @P6 PRMT R126, R126, 0x5410, R214 ;  /* 0x000054107e7e6816 */ /* 0x000fe400000000d6 */
[----:B------:R-:W-:Y:S02]  /*2440*/  @P6 PRMT R127, R127, 0x5410, R216 ;  /* 0x000054107f7f6816 */ /* 0x000fe400000000d8 */
[----:B------:R-:W-:-:S03]  /*2450*/  IADD3 R0, R0, 0x20, RZ ;  /* 0x0000002000007810 */ /* 0x000fc60007ffe0ff */
[----:B------:R0:W-:Y:S04]  /*2460*/  @P6 STG.E.128 [R132.64], R124 ;  /* 0x0000007c84006986 */ /* 0x0001e8000c101d04 */
.L_x_298:
[----:B------:R-:W-:Y:S05]  /*2470*/  BSYNC B1 ;  /* 0x0000000000017941 */ /* 0x000fea0003800000 */
.L_x_297:
[----:B------:R-:W-:Y:S01]  /*2480*/  BSSY B1, `(.L_x_299) ;  /* 0x000005f000017945 */ /* 0x000fe20003800000 */
[----:B------:R-:W-:Y:S05]  /*2490*/  @!P3 BRA `(.L_x_300) ;  /* 0x000005d00000b947 */ /* 0x000fea0003800000 */
[----:B------:R-:W-:Y:S01]  /*24a0*/  ISETP.NE.U32.AND P0, PT, RZ, c[0x0][0x218], PT ;  /* 0x00008600ff007a0c */ /* 0x000fe20003f05070 */
[-CC-:B0-----:R-:W-:Y:S01]  /*24b0*/  FFMA.FTZ R131, R155, R200.reuse, R201.reuse ;  /* 0x000000c89b837223 */ /* 0x181fe200000100c9 */
[----:B------:R-:W-:Y:S01]  /*24c0*/  ISETP.NE.U32.AND P1, PT, RZ, c[0x0][0x258], PT ;  /* 0x00009600ff007a0c */ /* 0x000fe20003f25070 */
[-CC-:B------:R-:W-:Y:S01]  /*24d0*/  FFMA.FTZ R134, R156, R200.reuse, R201.reuse ;  /* 0x000000c89c867223 */ /* 0x180fe200000100c9 */
[----:B------:R-:W-:Y:S01]  /*24e0*/  ISETP.NE.AND.EX P0, PT, RZ, c[0x0][0x21c], PT, P0 ;  /* 0x00008700ff007a0c */ /* 0x000fe20003f05300 */
[-C--:B------:R-:W-:Y:S01]  /*24f0*/  FFMA.FTZ R129, R39, R200.reuse, R201 ;  /* 0x000000c827817223 */ /* 0x080fe200000100c9 */
[----:B------:R-:W-:Y:S01]  /*2500*/  ISETP.NE.U32.AND P6, PT, RZ, c[0x0][0x250], PT ;  /* 0x00009400ff007a0c */ /* 0x000fe20003fc5070 */
[----:B------:R-:W-:Y:S01]  /*2510*/  FADD.FTZ R132, R158, -R131 ;  /* 0x800000839e847221 */ /* 0x000fe20000010000 */
[----:B------:R-:W-:Y:S01]  /*2520*/  ISETP.NE.AND.EX P1, PT, RZ, c[0x0][0x25c], PT, P1 ;  /* 0x00009700ff007a0c */ /* 0x000fe20003f25310 */
[----:B------:R-:W-:Y:S01]  /*2530*/  FFMA.FTZ R130, R152, R200, R201 ;  /* 0x000000c898827223 */ /* 0x000fe200000100c9 */
[----:B------:R-:W-:Y:S01]  /*2540*/  ISETP.NE.AND.EX P6, PT, RZ, c[0x0][0x254], PT, P6 ;  /* 0x00009500ff007a0c */ /* 0x000fe20003fc5360 */
[----:B------:R-:W-:-:S02]  /*2550*/  FADD.FTZ R174, R159, -R134 ;  /* 0x800000869fae7221 */ /* 0x000fc40000010000 */
[----:B------:R-:W-:Y:S02]  /*2560*/  FADD.FTZ R128, R154, -R129 ;  /* 0x800000819a807221 */ /* 0x000fe40000010000 */
[----:B-----5:R-:W-:Y:S02]  /*2570*/  FMUL.FTZ R134, R199, R132 ;  /* 0x00000084c7867220 */ /* 0x020fe40000410000 */
[--C-:B------:R-:W-:Y:S01]  /*2580*/  @P0 HADD2.F32 R133, -RZ, R41.reuse.H0_H0 ;  /* 0x20000029ff850230 */ /* 0x100fe20000004100 */
[----:B------:R-:W-:Y:S01]  /*2590*/  FADD.FTZ R130, R153, -R130 ;  /* 0x8000008299827221 */ /* 0x000fe20000010000 */
[----:B------:R-:W-:Y:S01]  /*25a0*/  @P0 HADD2.F32 R132, -RZ, R41.H1_H1 ;  /* 0x30000029ff840230 */ /* 0x000fe20000004100 */
[C---:B------:R-:W-:Y:S01]  /*25b0*/  FMUL.FTZ R175, R199.reuse, R174 ;  /* 0x000000aec7af7220 */ /* 0x040fe20000410000 */
[--C-:B------:R-:W-:Y:S01]  /*25c0*/  @P0 HADD2.F32 R129, -RZ, R40.reuse.H0_H0 ;  /* 0x20000028ff810230 */ /* 0x100fe20000004100 */
[C---:B------:R-:W-:Y:S02]  /*25d0*/  FMUL.FTZ R128, R199.reuse, R128 ;  /* 0x00000080c7807220 */ /* 0x040fe40000410000 */
[----:B------:R-:W-:Y:S01]  /*25e0*/  FMUL.FTZ R131, R199, R130 ;  /* 0x00000082c7837220 */ /* 0x000fe20000410000 */
[----:B------:R-:W-:Y:S01]  /*25f0*/  @P0 HADD2.F32 R130, -RZ, R40.H1_H1 ;  /* 0x30000028ff820230 */ /* 0x000fe20000004100 */
[----:B------:R-:W-:-:S02]  /*2600*/  @P0 FADD.FTZ R134, R134, R133 ;  /* 0x0000008586860221 */ /* 0x000fc40000010000 */
[----:B------:R-:W-:Y:S02]  /*2610*/  @P0 FADD.FTZ R175, R175, R132 ;  /* 0x00000084afaf0221 */ /* 0x000fe40000010000 */
[--C-:B------:R-:W-:Y:S01]  /*2620*/  FFMA.FTZ R132, R162, R200, R201.reuse ;  /* 0x000000c8a2847223 */ /* 0x100fe200000100c9 */
[----:B------:R-:W-:Y:S01]  /*2630*/  @P1 F2FP.PACK_AB R135, RZ, R134 ;  /* 0x00000086ff87123e */ /* 0x000fe200000000ff */
[-C--:B------:R-:W-:Y:S01]  /*2640*/  FFMA.FTZ R133, R163, R200.reuse, R201 ;  /* 0x000000c8a3857223 */ /* 0x080fe200000100c9 */
[----:B------:R-:W-:Y:S01]  /*2650*/  @P6 F2FP.PACK_AB R212, RZ, R175 ;  /* 0x000000afffd4623e */ /* 0x000fe200000000ff */
[----:B------:R-:W-:Y:S01]  /*2660*/  @P0 FADD.FTZ R128, R128, R129 ;  /* 0x0000008180800221 */ /* 0x000fe20000010000 */
[----:B------:R-:W-:Y:S01]  /*2670*/  @P1 PRMT R121, R135, 0x7610, R121 ;  /* 0x0000761087791816 */ /* 0x000fe20000000079 */
[--C-:B------:R-:W-:Y:S01]  /*2680*/  FFMA.FTZ R129, R157, R200, R201.reuse ;  /* 0x000000c89d817223 */ /* 0x100fe200000100c9 */
[----:B------:R-:W-:Y:S01]  /*2690*/  @P6 F2FP.PACK_AB R211, RZ, R134 ;  /* 0x00000086ffd3623e */ /* 0x000fe200000000ff */
        /* <DEDUP_REMOVED lines=16> */
[C---:B------:R-:W-:Y:S01]  /*27a0*/  FMUL.FTZ R130, R199.reuse, R130 ;  /* 0x00000082c7827220 */ /* 0x040fe20000410000 */
[----:B------:R-:W-:Y:S01]  /*27b0*/  @P6 PRMT R124, R124, 0x5410, R210 ;  /* 0x000054107c7c6816 */ /* 0x000fe200000000d2 */
[----:B------:R-:W-:Y:S01]  /*27c0*/  FMUL.FTZ R208, R199, R202 ;  /* 0x000000cac7d07220 */ /* 0x000fe20000410000 */
[----:B------:R-:W-:Y:S01]  /*27d0*/  @P6 PRMT R125, R125, 0x5410, R212 ;  /* 0x000054107d7d6816 */ /* 0x000fe200000000d4 */
[----:B------:R-:W-:Y:S01]  /*27e0*/  @P0 FADD.FTZ R130, R130, R129 ;  /* 0x0000008182820221 */ /* 0x000fe20000010000 */
[----:B------:R-:W-:Y:S01]  /*27f0*/  F2FP.PACK_AB R129, R175, R134 ;  /* 0x00000086af81723e */ /* 0x000fe200000000ff */
[----:B------:R-:W-:Y:S01]  /*2800*/  @P0 FADD.FTZ R203, R203, R132 ;  /* 0x00000084cbcb0221 */ /* 0x000fe20000010000 */
[----:B------:R-:W-:Y:S01]  /*2810*/  @P1 F2FP.PACK_AB R132, RZ, R128 ;  /* 0x00000080ff84123e */ /* 0x000fe200000000ff */
[----:B------:R-:W-:Y:S01]  /*2820*/  @P0 FADD.FTZ R205, R205, R174 ;  /* 0x000000aecdcd0221 */ /* 0x000fe20000010000 */
[----:B------:R-:W-:Y:S01]  /*2830*/  @P1 F2FP.PACK_AB R174, RZ, R175 ;  /* 0x000000afffae123e */ /* 0x000fe200000000ff */
[----:B------:R-:W-:Y:S01]  /*2840*/  @P0 FADD.FTZ R208, R208, R133 ;  /* 0x00000085d0d00221 */ /* 0x000fe20000010000 */
[----:B------:R-:W-:Y:S01]  /*2850*/  ISETP.NE.U32.AND P0, PT, RZ, c[0x0][0x258], PT ;  /* 0x00009600ff007a0c */ /* 0x000fe20003f05070 */
[----:B------:R-:W-:Y:S01]  /*2860*/  HFMA2.MMA R175, -RZ, RZ, 0, 9.5367431640625e-07 ;  /* 0x00000010ffaf7435 */ /* 0x000fe200000001ff */
[----:B------:R-:W-:-:S02]  /*2870*/  @P1 F2FP.PACK_AB R202, RZ, R130 ;  /* 0x00000082ffca123e */ /* 0x000fc400000000ff */
[----:B------:R-:W-:Y:S02]  /*2880*/  ISETP.NE.AND.EX P0, PT, RZ, c[0x0][0x25c], PT, P0 ;  /* 0x00009700ff007a0c */ /* 0x000fe40003f05300 */
[----:B------:R-:W-:Y:S02]  /*2890*/  @P1 F2FP.PACK_AB R206, RZ, R205 ;  /* 0x000000cdffce123e */ /* 0x000fe400000000ff */
[----:B------:R-:W-:Y:S02]  /*28a0*/  @P1 F2FP.PACK_AB R133, RZ, R131 ;  /* 0x00000083ff85123e */ /* 0x000fe400000000ff */
[----:B------:R-:W-:Y:S02]  /*28b0*/  @P1 F2FP.PACK_AB R204, RZ, R203 ;  /* 0x000000cbffcc123e */ /* 0x000fe400000000ff */
[----:B------:R-:W-:Y:S02]  /*28c0*/  @P1 F2FP.PACK_AB R207, RZ, R208 ;  /* 0x000000d0ffcf123e */ /* 0x000fe400000000ff */
[----:B------:R-:W-:-:S02]  /*28d0*/  @P1 PRMT R120, R132, 0x7610, R120 ;  /* 0x0000761084781816 */ /* 0x000fc40000000078 */
[----:B------:R-:W-:Y:S01]  /*28e0*/  @P1 PRMT R122, R202, 0x7610, R122 ;  /* 0x00007610ca7a1816 */ /* 0x000fe2000000007a */
[----:B------:R-:W-:Y:S01]  /*28f0*/  @P0 IMAD.WIDE.U32 R134, R0, R175, c[0x0][0x258] ;  /* 0x0000960000860625 */ /* 0x000fe200078e00af */
[----:B------:R-:W-:Y:S02]  /*2900*/  @P1 PRMT R123, R206, 0x7610, R123 ;  /* 0x00007610ce7b1816 */ /* 0x000fe4000000007b */
[----:B------:R-:W-:Y:S02]  /*2910*/  @P6 F2FP.PACK_AB R213, RZ, R130 ;  /* 0x00000082ffd5623e */ /* 0x000fe400000000ff */
[----:B------:R-:W-:Y:S02]  /*2920*/  @P6 F2FP.PACK_AB R215, RZ, R205 ;  /* 0x000000cdffd7623e */ /* 0x000fe400000000ff */
[----:B------:R-:W-:Y:S02]  /*2930*/  @P1 PRMT R120, R120, 0x5410, R133 ;  /* 0x0000541078781816 */ /* 0x000fe40000000085 */
[----:B------:R-:W-:Y:S01]  /*2940*/  @P1 PRMT R121, R121, 0x5410, R174 ;  /* 0x0000541079791816 */ /* 0x000fe200000000ae */
[----:B------:R-:W-:Y:S01]  /*2950*/  IMAD.WIDE.U32 R174, R0, R175, c[0x0][0x248] ;  /* 0x0000920000ae7625 */ /* 0x000fe200078e00af */
[----:B------:R-:W-:-:S02]  /*2960*/  @P1 PRMT R122, R122, 0x5410, R204 ;  /* 0x000054107a7a1816 */ /* 0x000fc400000000cc */
[----:B------:R-:W-:Y:S02]  /*2970*/  @P1 PRMT R123, R123, 0x5410, R207 ;  /* 0x000054107b7b1816 */ /* 0x000fe400000000cf */
[----:B------:R-:W-:Y:S02]  /*2980*/  @P6 F2FP.PACK_AB R214, RZ, R203 ;  /* 0x000000cbffd6623e */ /* 0x000fe400000000ff */
[----:B------:R-:W-:Y:S01]  /*2990*/  @P6 F2FP.PACK_AB R216, RZ, R208 ;  /* 0x000000d0ffd8623e */ /* 0x000fe200000000ff */
[----:B------:R0:W-:Y:S01]  /*29a0*/  @P0 STG.E.128 [R134.64], R120 ;  /* 0x0000007886000986 */ /* 0x0001e2000c101d04 */
[----:B------:R-:W-:Y:S02]  /*29b0*/  @P6 PRMT R126, R213, 0x7610, R126 ;  /* 0x00007610d57e6816 */ /* 0x000fe4000000007e */
[----:B------:R-:W-:Y:S02]  /*29c0*/  @P6 PRMT R127, R215, 0x7610, R127 ;  /* 0x00007610d77f6816 */ /* 0x000fe4000000007f */
[----:B------:R-:W-:-:S02]  /*29d0*/  @P6 LEA R132, P1, R0, c[0x0][0x250], 0x4 ;  /* 0x0000940000846a11 */ /* 0x000fc400078220ff */
[----:B------:R-:W-:Y:S02]  /*29e0*/  F2FP.PACK_AB R128, R131, R128 ;  /* 0x000000808380723e */ /* 0x000fe400000000ff */
[----:B------:R-:W-:Y:S02]  /*29f0*/  F2FP.PACK_AB R130, R203, R130 ;  /* 0x00000082cb82723e */ /* 0x000fe400000000ff */
[----:B------:R-:W-:Y:S02]  /*2a00*/  F2FP.PACK_AB R131, R208, R205 ;  /* 0x000000cdd083723e */ /* 0x000fe400000000ff */
[----:B------:R-:W-:Y:S02]  /*2a10*/  @P6 LEA.HI.X R133, R0, c[0x0][0x254], RZ, 0x4, P1 ;  /* 0x0000950000856a11 */ /* 0x000fe400008f24ff */
[----:B------:R-:W-:Y:S01]  /*2a20*/  @P6 PRMT R126, R126, 0x5410, R214 ;  /* 0x000054107e7e6816 */ /* 0x000fe200000000d6 */
[----:B------:R0:W-:Y:S01]  /*2a30*/  STG.E.128 [R174.64], R128 ;  /* 0x00000080ae007986 */ /* 0x0001e2000c101d04 */
[----:B------:R-:W-:-:S02]  /*2a40*/  @P6 PRMT R127, R127, 0x5410, R216 ;  /* 0x000054107f7f6816 */ /* 0x000fc400000000d8 */
[----:B------:R-:W-:-:S03]  /*2a50*/  IADD3 R0, R0, 0x20, RZ ;  /* 0x0000002000007810 */ /* 0x000fc60007ffe0ff */
[----:B------:R0:W-:Y:S04]  /*2a60*/  @P6 STG.E.128 [R132.64], R124 ;  /* 0x0000007c84006986 */ /* 0x0001e8000c101d04 */
.L_x_300:
[----:B------:R-:W-:Y:S05]  /*2a70*/  BSYNC B1 ;  /* 0x0000000000017941 */ /* 0x000fea0003800000 */
.L_x_299:
        /* <DEDUP_REMOVED lines=95> */
.L_x_302:
[----:B------:R-:W-:Y:S05]  /*3070*/  BSYNC B1 ;  /* 0x0000000000017941 */ /* 0x000fea0003800000 */
.L_x_301:
        /* <DEDUP_REMOVED lines=8> */
[----:B------:R-:W-:Y:S01]  /*3100*/  ISETP.NE.U32.AND P6, PT, RZ, c[0x0][0x250], PT ;  /* 0x00009400ff007a0c */ /* 0x000fe20003fc5070 */
[-CC-:B------:R-:W-:Y:S01]  /*3110*/  FFMA.FTZ R133, R191, R200.reuse, R201.reuse ;  /* 0x000000c8bf857223 */ /* 0x180fe200000100c9 */
[----:B------:R-:W-:Y:S01]  /*3120*/  ISETP.NE.AND.EX P1, PT, RZ, c[0x0][0x25c], PT, P1 ;  /* 0x00009700ff007a0c */ /* 0x000fe20003f25310 */
[----:B------:R-:W-:Y:S01]  /*3130*/  FADD.FTZ R130, R187, -R130 ;  /* 0x80000082bb827221 */ /* 0x000fe20000010000 */
[----:B------:R-:W-:Y:S01]  /*3140*/  ISETP.NE.AND.EX P6, PT, RZ, c[0x0][0x254], PT, P6 ;  /* 0x00009500ff007a0c */ /* 0x000fe20003fc5360 */
[----:B------:R-:W-:-:S02]  /*3150*/  FFMA.FTZ R134, R188, R200, R201 ;  /* 0x000000c8bc867223 */ /* 0x000fc400000100c9 */
[----:B------:R-:W-:Y:S02]  /*3160*/  FADD.FTZ R128, R186, -R129 ;  /* 0x80000081ba807221 */ /* 0x000fe40000010000 */
[----:B------:R-:W-:Y:S02]  /*3170*/  FADD.FTZ R132, R190, -R131 ;  /* 0x80000083be847221 */ /* 0x000fe40000010000 */
[-CC-:B------:R-:W-:Y:S01]  /*3180*/  FFMA.FTZ R202, R194, R200.reuse, R201.reuse ;  /* 0x000000c8c2ca7223 */ /* 0x180fe200000100c9 */
[--C-:B------:R-:W-:Y:S01]  /*3190*/  @P0 HADD2.F32 R129, -RZ, R116.reuse.H0_H0 ;  /* 0x20000074ff810230 */ /* 0x100fe20000004100 */
[-CC-:B------:R-:W-:Y:S02]  /*31a0*/  FFMA.FTZ R135, R195, R200.reuse, R201.reuse ;  /* 0x000000c8c3877223 */ /* 0x180fe400000100c9 */
[----:B------:R-:W-:Y:S02]  /*31b0*/  FFMA.FTZ R206, R198, R200, R201 ;  /* 0x000000c8c6ce7223 */ /* 0x000fe400000100c9 */
[----:B------:R-:W-:Y:S01]  /*31c0*/  FADD.FTZ R200, R192, -R133 ;  /* 0x80000085c0c87221 */ /* 0x000fe20000010000 */
[----:B------:R-:W-:Y:S01]  /*31d0*/  @P0 HADD2.F32 R133, -RZ, R117.H0_H0 ;  /* 0x20000075ff850230 */ /* 0x000fe20000004100 */
[----:B-----5:R-:W-:Y:S01]  /*31e0*/  FMUL.FTZ R131, R199, R130 ;  /* 0x00000082c7837220 */ /* 0x020fe20000410000 */
[----:B------:R-:W-:Y:S01]  /*31f0*/  @P0 HADD2.F32 R130, -RZ, R116.H1_H1 ;  /* 0x30000074ff820230 */ /* 0x000fe20000004100 */
[----:B------:R-:W-:-:S02]  /*3200*/  FADD.FTZ R174, R189, -R134 ;  /* 0x80000086bdae7221 */ /* 0x000fc40000010000 */
[C---:B------:R-:W-:Y:S02]  /*3210*/  FMUL.FTZ R128, R199.reuse, R128 ;  /* 0x00000080c7807220 */ /* 0x040fe40000410000 */
[----:B------:R-:W-:Y:S01]  /*3220*/  FMUL.FTZ R134, R199, R132 ;  /* 0x00000084c7867220 */ /* 0x000fe20000410000 */
[--C-:B------:R-:W-:Y:S01]  /*3230*/  @P0 HADD2.F32 R132, -RZ, R118.reuse.H1_H1 ;  /* 0x30000076ff840230 */ /* 0x100fe20000004100 */
[----:B------:R-:W-:Y:S02]  /*3240*/  FADD.FTZ R202, R193, -R202 ;  /* 0x800000cac1ca7221 */ /* 0x000fe40000010000 */
[----:B------:R-:W-:Y:S02]  /*3250*/  FADD.FTZ R204, R196, -R135 ;  /* 0x80000087c4cc7221 */ /* 0x000fe40000010000 */
[----:B------:R-:W-:Y:S02]  /*3260*/  FADD.FTZ R206, R197, -R206 ;  /* 0x800000cec5ce7221 */ /* 0x000fe40000010000 */
[----:B------:R-:W-:Y:S01]  /*3270*/  FMUL.FTZ R175, R199, R174 ;  /* 0x000000aec7af7220 */ /* 0x000fe20000410000 */
[----:B------:R-:W-:Y:S01]  /*3280*/  @P0 HADD2.F32 R174, -RZ, R119.H1_H1 ;  /* 0x30000077ffae0230 */ /* 0x000fe20000004100 */
[----:B------:R-:W-:Y:S01]  /*3290*/  @P0 FADD.FTZ R128, R128, R129 ;  /* 0x0000008180800221 */ /* 0x000fe20000010000 */
[----:B------:R-:W-:Y:S01]  /*32a0*/  @P0 HADD2.F32 R129, -RZ, R118.H0_H0 ;  /* 0x20000076ff810230 */ /* 0x000fe20000004100 */
[----:B------:R-:W-:Y:S01]  /*32b0*/  @P0 FADD.FTZ R131, R131, R130 ;  /* 0x0000008283830221 */ /* 0x000fe20000010000 */
[----:B------:R-:W-:Y:S01]  /*32c0*/  @P0 HADD2.F32 R130, -RZ, R117.H1_H1 ;  /* 0x30000075ff820230 */ /* 0x000fe20000004100 */
[----:B------:R-:W-:Y:S01]  /*32d0*/  @P0 FADD.FTZ R134, R134, R133 ;  /* 0x0000008586860221 */ /* 0x000fe20000010000 */
[----:B------:R-:W-:Y:S01]  /*32e0*/  @P0 HADD2.F32 R133, -RZ, R119.H0_H0 ;  /* 0x20000077ff850230 */ /* 0x000fe20000004100 */
[C---:B------:R-:W-:Y:S01]  /*32f0*/  FMUL.FTZ R200, R199.reuse, R200 ;  /* 0x000000c8c7c87220 */ /* 0x040fe20000410000 */
[----:B------:R-:W-:Y:S01]  /*3300*/  @P6 F2FP.PACK_AB R207, RZ, R128 ;  /* 0x00000080ffcf623e */ /* 0x000fe200000000ff */
[C---:B------:R-:W-:Y:S01]  /*3310*/  FMUL.FTZ R201, R199.reuse, R202 ;  /* 0x000000cac7c97220 */ /* 0x040fe20000410000 */
[----:B------:R-:W-:Y:S01]  /*3320*/  @P1 F2FP.PACK_AB R135, RZ, R134 ;  /* 0x00000086ff87123e */ /* 0x000fe200000000ff */
[C---:B------:R-:W-:Y:S01]  /*3330*/  FMUL.FTZ R204, R199.reuse, R204 ;  /* 0x000000ccc7cc7220 */ /* 0x040fe20000410000 */
[----:B------:R-:W-:Y:S01]  /*3340*/  @P6 F2FP.PACK_AB R209, RZ, R134 ;  /* 0x00000086ffd1623e */ /* 0x000fe200000000ff */
[----:B------:R-:W-:Y:S01]  /*3350*/  FMUL.FTZ R205, R199, R206 ;  /* 0x000000cec7cd7220 */ /* 0x000fe20000410000 */
[----:B------:R-:W-:Y:S01]  /*3360*/  @P1 PRMT R121, R135, 0x7610, R121 ;  /* 0x0000761087791816 */ /* 0x000fe20000000079 */
[----:B------:R-:W-:Y:S01]  /*3370*/  @P0 FADD.FTZ R175, R175, R130 ;  /* 0x00000082afaf0221 */ /* 0x000fe20000010000 */
[----:B------:R-:W-:Y:S01]  /*3380*/  @P6 F2FP.PACK_AB R208, RZ, R131 ;  /* 0x00000083ffd0623e */ /* 0x000fe200000000ff */
[----:B------:R-:W-:Y:S01]  /*3390*/  @P0 FADD.FTZ R200, R200, R129 ;  /* 0x00000081c8c80221 */ /* 0x000fe20000010000 */
[----:B------:R-:W-:Y:S01]  /*33a0*/  @P6 PRMT R124, R207, 0x7610, R124 ;  /* 0x00007610cf7c6816 */ /* 0x000fe2000000007c */
        /* <DEDUP_REMOVED lines=10> */
[----:B------:R-:W-:Y:S01]  /*3450*/  F2FP.PACK_AB R129, R175, R134 ;  /* 0x00000086af81723e */ /* 0x000fe200000000ff */
[----:B------:R-:W-:Y:S01]  /*3460*/  HFMA2.MMA R175, -RZ, RZ, 0, 9.5367431640625e-07 ;  /* 0x00000010ffaf7435 */ /* 0x000fe200000001ff */
[----:B------:R-:W-:-:S02]  /*3470*/  @P1 F2FP.PACK_AB R133, RZ, R131 ;  /* 0x00000083ff85123e */ /* 0x000fc400000000ff */
[----:B------:R-:W-:Y:S02]  /*3480*/  @P1 F2FP.PACK_AB R202, RZ, R201 ;  /* 0x000000c9ffca123e */ /* 0x000fe400000000ff */
[----:B------:R-:W-:Y:S02]  /*3490*/  @P1 F2FP.PACK_AB R206, RZ, R205 ;  /* 0x000000cdffce123e */ /* 0x000fe400000000ff */
[----:B------:R-:W-:Y:S02]  /*34a0*/  @P1 PRMT R120, R132, 0x7610, R120 ;  /* 0x0000761084781816 */ /* 0x000fe40000000078 */
[----:B------:R-:W-:Y:S01]  /*34b0*/  @P1 PRMT R122, R199, 0x7610, R122 ;  /* 0x00007610c77a1816 */ /* 0x000fe2000000007a */
[----:B------:R-:W-:Y:S01]  /*34c0*/  @P0 IMAD.WIDE.U32 R134, R0, R175, c[0x0][0x258] ;  /* 0x0000960000860625 */ /* 0x000fe200078e00af */
[----:B------:R-:W-:Y:S02]  /*34d0*/  @P1 PRMT R123, R203, 0x7610, R123 ;  /* 0x00007610cb7b1816 */ /* 0x000fe4000000007b */
[----:B------:R-:W-:-:S02]  /*34e0*/  @P6 F2FP.PACK_AB R211, RZ, R200 ;  /* 0x000000c8ffd3623e */ /* 0x000fc400000000ff */
[----:B------:R-:W-:Y:S02]  /*34f0*/  @P6 F2FP.PACK_AB R213, RZ, R204 ;  /* 0x000000ccffd5623e */ /* 0x000fe400000000ff */
[----:B------:R-:W-:Y:S02]  /*3500*/  @P1 PRMT R120, R120, 0x5410, R133 ;  /* 0x0000541078781816 */ /* 0x000fe40000000085 */
[----:B------:R-:W-:Y:S01]  /*3510*/  @P1 PRMT R121, R121, 0x5410, R174 ;  /* 0x0000541079791816 */ /* 0x000fe200000000ae */
[----:B------:R-:W-:Y:S01]  /*3520*/  IMAD.WIDE.U32 R174, R0, R175, c[0x0][0x248] ;  /* 0x0000920000ae7625 */ /* 0x000fe200078e00af */
[----:B------:R-:W-:Y:S02]  /*3530*/  @P1 PRMT R122, R122, 0x5410, R202 ;  /* 0x000054107a7a1816 */ /* 0x000fe400000000ca */
[----:B------:R-:W-:Y:S02]  /*3540*/  @P1 PRMT R123, R123, 0x5410, R206 ;  /* 0x000054107b7b1816 */ /* 0x000fe400000000ce */
[----:B------:R-:W-:-:S02]  /*3550*/  @P6 F2FP.PACK_AB R212, RZ, R201 ;  /* 0x000000c9ffd4623e */ /* 0x000fc400000000ff */
[----:B------:R-:W-:Y:S01]  /*3560*/  @P6 F2FP.PACK_AB R214, RZ, R205 ;  /* 0x000000cdffd6623e */ /* 0x000fe200000000ff */
[----:B------:R0:W-:Y:S01]  /*3570*/  @P0 STG.E.128 [R134.64], R120 ;  /* 0x0000007886000986 */ /* 0x0001e2000c101d04 */
[----:B------:R-:W-:Y:S02]  /*3580*/  @P6 PRMT R125, R209, 0x7610, R125 ;  /* 0x00007610d17d6816 */ /* 0x000fe4000000007d */
[----:B------:R-:W-:Y:S02]  /*3590*/  @P6 PRMT R126, R211, 0x7610, R126 ;  /* 0x00007610d37e6816 */ /* 0x000fe4000000007e */
[----:B------:R-:W-:Y:S02]  /*35a0*/  @P6 PRMT R127, R213, 0x7610, R127 ;  /* 0x00007610d57f6816 */ /* 0x000fe4000000007f */
[----:B------:R-:W-:Y:S02]  /*35b0*/  @P6 LEA R132, P1, R0, c[0x0][0x250], 0x4 ;  /* 0x0000940000846a11 */ /* 0x000fe400078220ff */
[----:B------:R-:W-:-:S02]  /*35c0*/  F2FP.PACK_AB R128, R131, R128 ;  /* 0x000000808380723e */ /* 0x000fc400000000ff */
[----:B------:R-:W-:Y:S02]  /*35d0*/  F2FP.PACK_AB R130, R201, R200 ;  /* 0x000000c8c982723e */ /* 0x000fe400000000ff */
[----:B------:R-:W-:Y:S02]  /*35e0*/  F2FP.PACK_AB R131, R205, R204 ;  /* 0x000000cccd83723e */ /* 0x000fe400000000ff */
[----:B------:R-:W-:Y:S02]  /*35f0*/  @P6 PRMT R124, R124, 0x5410, R208 ;  /* 0x000054107c7c6816 */ /* 0x000fe400000000d0 */
[----:B------:R-:W-:Y:S01]  /*3600*/  @P6 PRMT R125, R125, 0x5410, R210 ;  /* 0x000054107d7d6816 */ /* 0x000fe200000000d2 */
[----:B------:R0:W-:Y:S01]  /*3610*/  STG.E.128 [R174.64], R128 ;  /* 0x00000080ae007986 */ /* 0x0001e2000c101d04 */
[----:B------:R-:W-:Y:S02]  /*3620*/  @P6 LEA.HI.X R133, R0, c[0x0][0x254], RZ, 0x4, P1 ;  /* 0x0000950000856a11 */ /* 0x000fe400008f24ff */
[----:B------:R-:W-:-:S02]  /*3630*/  @P6 PRMT R126, R126, 0x5410, R212 ;  /* 0x000054107e7e6816 */ /* 0x000fc400000000d4 */
[----:B------:R-:W-:-:S05]  /*3640*/  @P6 PRMT R127, R127, 0x5410, R214 ;  /* 0x000054107f7f6816 */ /* 0x000fca00000000d6 */
[----:B------:R0:W-:Y:S02]  /*3650*/  @P6 STG.E.128 [R132.64], R124 ;  /* 0x0000007c84006986 */ /* 0x0001e4000c101d04 */
.L_x_304:
[----:B------:R-:W-:Y:S05]  /*3660*/  BSYNC B1 ;  /* 0x0000000000017941 */ /* 0x000fea0003800000 */
.L_x_303:
[----:B0-----:R-:W-:-:S04]  /*3670*/  MOV R129, c[0x0][0x160] ;  /* 0x0000580000817a02 */ /* 0x001fc80000000f00 */
[----:B------:R-:W-:-:S04]  /*3680*/  LEA R2, R129, R2, 0x2 ;  /* 0x0000000281027211 */ /* 0x000fc800078e10ff */
[----:B------:R-:W-:-:S13]  /*3690*/  ISETP.GE.AND P0, PT, R2, c[0x0][0x164], PT ;  /* 0x0000590002007a0c */ /* 0x000fda0003f06270 */
[----:B-----5:R-:W-:Y:S01]  /*36a0*/  @P0 CALL.REL.NOINC `(.L_x_286) ;  /* 0x0000001000000944 */ /* 0x020fe20003c00000 */
[----:B------:R-:W-:Y:S05]  /*36b0*/  BRA `(.L_x_305) ;  /* 0xffffcf9000007947 */ /* 0x000fea000383ffff */
.L_x_286:
[----:B0-----:R-:W-:Y:S05]  /*36c0*/  BSYNC B0 ;  /* 0x0000000000007941 */ /* 0x001fea0003800000 */
.L_x_285:
[----:B------:R-:W-:Y:S01]  /*36d0*/  SHF.R.U32.HI R0, RZ, 0x5, R36 ;  /* 0x00000005ff007819 */ /* 0x000fe20000011624 */
[----:B------:R-:W-:Y:S01]  /*36e0*/  WARPSYNC 0xffffffff ;  /* 0xffffffff00007948 */ /* 0x000fe20003800000 */
[----:B------:R-:W-:Y:S01]  /*36f0*/  LOP3.LUT R2, R36, 0x1f, RZ, 0xc0, !PT ;  /* 0x0000001f24027812 */ /* 0x000fe200078ec0ff */
[----:B------:R-:W0:Y:S01]  /*3700*/  S2R R34, SR_CTAID.X ;  /* 0x0000000000227919 */ /* 0x000e220000002500 */
[----:B------:R-:W-:Y:S02]  /*3710*/  SHF.L.U32 R3, R0, 0x7, RZ ;  /* 0x0000000700037819 */ /* 0x000fe400000006ff */
[----:B------:R-:W-:Y:S02]  /*3720*/  IADD3 R32, -R36, 0x7f, RZ ;  /* 0x0000007f24207810 */ /* 0x000fe40007ffe1ff */
[----:B------:R-:W-:Y:S02]  /*3730*/  LOP3.LUT R0, R3, 0xffffff80, R2, 0xe2, !PT ;  /* 0xffffff8003007812 */ /* 0x000fe400078ee202 */
[----:B------:R-:W-:-:S02]  /*3740*/  IADD3 R32, R32, c[0x0][0x168], RZ ;  /* 0x00005a0020207a10 */ /* 0x000fc40007ffe0ff */
[----:B------:R-:W-:Y:S02]  /*3750*/  SHF.L.U32 R0, R0, 0x5, RZ ;  /* 0x0000000500007819 */ /* 0x000fe400000006ff */
[C---:B------:R-:W-:Y:S02]  /*3760*/  LOP3.LUT P5, RZ, R32.reuse, 0xffffff80, RZ, 0xc0, !PT ;  /* 0xffffff8020ff7812 */ /* 0x040fe400078ac0ff */
[C---:B------:R-:W-:Y:S01]  /*3770*/  ISETP.GE.U32.AND P4, PT, R32.reuse, 0x180, PT ;  /* 0x000001802000780c */ /* 0x040fe20003f86070 */
        /* <DEDUP_REMOVED lines=91> */
[----:B------:R-:W-:Y:S02]  /*3d30*/  IADD3 R40, P1, R40, c[0x0][0x220], RZ ;  /* 0x0000880028287a10 */ /* 0x000fe40007f3e0ff */
[----:B------:R-:W-:Y:S02]  /*3d40*/  IADD3.X R47, R45, c[0x0][0x22c], RZ, P0, !PT ;  /* 0x00008b002d2f7a10 */ /* 0x000fe400007fe4ff */
[----:B------:R-:W-:Y:S01]  /*3d50*/  ISETP.GE.U32.AND P0, PT, R32, 0x100, PT ;  /* 0x000001002000780c */ /* 0x000fe20003f06070 */
[----:B------:R-:W0:Y:S01]  /*3d60*/  LDS R4, [R36.X4] ;  /* 0x0000000024047984 */ /* 0x000e220000004800 */
[----:B------:R-:W-:-:S02]  /*3d70*/  @P5 MOV R2, R42 ;  /* 0x0000002a00025202 */ /* 0x000fc40000000f00 */
[-C--:B------:R-:W-:Y:S01]  /*3d80*/  @P5 MOV R3, R47.reuse ;  /* 0x0000002f00035202 */ /* 0x080fe20000000f00 */
[----:B------:R-:W1:Y:S01]  /*3d90*/  LDS R39, [R36.X4+0x1000] ;  /* 0x0010000024277984 */ /* 0x000e620000004800 */
[----:B------:R-:W-:Y:S02]  /*3da0*/  IADD3.X R45, R45, c[0x0][0x224], RZ, P1, !PT ;  /* 0x000089002d2d7a10 */ /* 0x000fe40000ffe4ff */
[----:B------:R-:W-:Y:S01]  /*3db0*/  @P5 IADD3 R42, P1, R42, 0x200, RZ ;  /* 0x000002002a2a5810 */ /* 0x000fe20007f3e0ff */
[----:B------:R-:W2:Y:S03]  /*3dc0*/  LDS R41, [R36.X4+0x2000] ;  /* 0x0020000024297984 */ /* 0x000ea60000004800 */
[----:B------:R-:W-:Y:S01]  /*3dd0*/  @P5 IADD3.X R47, RZ, R47, RZ, P1, !PT ;  /* 0x0000002fff2f5210 */ /* 0x000fe20000ffe4ff */
[----:B------:R-:W3:Y:S01]  /*3de0*/  LDS R43, [R36.X4+0x3000] ;  /* 0x00300000242b7984 */ /* 0x000ee20000004800 */
[----:B------:R-:W-:-:S03]  /*3df0*/  ISETP.GE.U32.AND P1, PT, R32, 0x300, PT ;  /* 0x000003002000780c */ /* 0x000fc60003f26070 */
        /* <DEDUP_REMOVED lines=20> */
[----:B---3--:R-:W-:Y:S02]  /*3f40*/  @P5 MOV R2, R40 ;  /* 0x0000002800025202 */ /* 0x008fe40000000f00 */
[----:B------:R-:W3:Y:S01]  /*3f50*/  LDS R21, [R36.X4+0x2800] ;  /* 0x0028000024157984 */ /* 0x000ee20000004800 */
[----:B------:R-:W-:Y:S02]  /*3f60*/  @P5 MOV R3, R45 ;  /* 0x0000002d00035202 */ /* 0x000fe40000000f00 */
[----:B------:R-:W-:Y:S01]  /*3f70*/  @P5 IADD3 R40, P6, R40, 0x200, RZ ;  /* 0x0000020028285810 */ /* 0x000fe20007fde0ff */
[----:B------:R-:W3:Y:S01]  /*3f80*/  LDS R27, [R36.X4+0x3800] ;  /* 0x00380000241b7984 */ /* 0x000ee20000004800 */
[----:B------:R-:W-:-:S02]  /*3f90*/  FADD.FTZ R13, R13, R18 ;  /* 0x000000120d0d7221 */ /* 0x000fc40000010000 */
[----:B------:R-:W-:Y:S01]  /*3fa0*/  @P5 IADD3.X R45, RZ, R45, RZ, P6, !PT ;  /* 0x0000002dff2d5210 */ /* 0x000fe200037fe4ff */
[----:B------:R1:W-:Y:S01]  /*3fb0*/  @P5 STG.E [R2.64], R29 ;  /* 0x0000001d02005986 */ /* 0x0003e2000c101904 */
[----:B------:R-:W-:Y:S02]  /*3fc0*/  @P0 MOV R4, R40 ;  /* 0x0000002800040202 */ /* 0x000fe40000000f00 */
[----:B------:R-:W-:Y:S01]  /*3fd0*/  @P0 MOV R5, R45 ;  /* 0x0000002d00050202 */ /* 0x000fe20000000f00 */
[----:B------:R-:W3:Y:S01]  /*3fe0*/  LDS R29, [R36.X4+0x400] ;  /* 0x00040000241d7984 */ /* 0x000ee20000004800 */
[----:B------:R-:W-:Y:S01]  /*3ff0*/  ISETP.GE.U32.AND P5, PT, R32, 0x380, PT ;  /* 0x000003802000780c */ /* 0x000fe20003fa6070 */
[----:B0-----:R-:W-:Y:S02]  /*4000*/  FADD.FTZ R14, RZ, R14 ;  /* 0x0000000eff0e7221 */ /* 0x001fe40000010000 */
[----:B------:R-:W-:Y:S01]  /*4010*/  LDS R17, [R36.X4+0x1a00] ;  /* 0x001a000024117984 */ /* 0x000fe20000004800 */
[----:B-1----:R-:W-:Y:S01]  /*4020*/  FADD.FTZ R0, R0, R39 ;  /* 0x0000002700007221 */ /* 0x002fe20000010000 */
[----:B------:R-:W-:-:S02]  /*4030*/  @P0 MOV R2, R42 ;  /* 0x0000002a00020202 */ /* 0x000fc40000000f00 */
[----:B------:R-:W0:Y:S01]  /*4040*/  LDS R6, [R36.X4+0xc00] ;  /* 0x000c000024067984 */ /* 0x000e220000004800 */
[----:B------:R-:W-:Y:S01]  /*4050*/  @P0 IADD3 R42, P6, R42, 0x200, RZ ;  /* 0x000002002a2a0810 */ /* 0x000fe20007fde0ff */
[----:B--2---:R-:W-:Y:S01]  /*4060*/  FADD.FTZ R0, R0, R41 ;  /* 0x0000002900007221 */ /* 0x004fe20000010000 */
[-C--:B------:R-:W-:Y:S01]  /*4070*/  @P0 MOV R3, R47.reuse ;  /* 0x0000002f00030202 */ /* 0x080fe20000000f00 */
[----:B------:R-:W-:Y:S01]  /*4080*/  LDS R23, [R36.X4+0x2a00] ;  /* 0x002a000024177984 */ /* 0x000fe20000004800 */
[----:B------:R-:W-:Y:S02]  /*4090*/  @P0 IADD3.X R47, RZ, R47, RZ, P6, !PT ;  /* 0x0000002fff2f0210 */ /* 0x000fe400037fe4ff */
[----:B------:R-:W-:Y:S01]  /*40a0*/  @P0 IADD3 R40, P6, R40, 0x200, RZ ;  /* 0x0000020028280810 */ /* 0x000fe20007fde0ff */
[----:B------:R-:W1:Y:S01]  /*40b0*/  LDS R19, [R36.X4+0x1c00] ;  /* 0x001c000024137984 */ /* 0x000e620000004800 */
[----:B----4-:R-:W-:Y:S02]  /*40c0*/  FADD.FTZ R43, R0, R43 ;  /* 0x0000002b002b7221 */ /* 0x010fe40000010000 */
[----:B------:R-:W-:Y:S01]  /*40d0*/  @P0 IADD3.X R45, RZ, R45, RZ, P6, !PT ;  /* 0x0000002dff2d0210 */ /* 0x000fe200037fe4ff */
[----:B------:R-:W2:Y:S01]  /*40e0*/  LDS R0, [R36.X4+0xa00] ;  /* 0x000a000024007984 */ /* 0x000ea20000004800 */
[----:B------:R-:W-:Y:S01]  /*40f0*/  ISETP.GE.U32.AND P6, PT, R32, 0x400, PT ;  /* 0x000004002000780c */ /* 0x000fe20003fc6070 */
[----:B------:R-:W-:-:S02]  /*4100*/  FADD.FTZ R14, R14, R15 ;  /* 0x0000000f0e0e7221 */ /* 0x000fc40000010000 */
[----:B------:R-:W4:Y:S02]  /*4110*/  LDS R32, [R36.X4+0x1400] ;  /* 0x0014000024207984 */ /* 0x000f240000004800 */
[----:B---3--:R-:W-:Y:S02]  /*4120*/  FADD.FTZ R14, R14, R21 ;  /* 0x000000150e0e7221 */ /* 0x008fe40000010000 */
[----:B------:R3:W-:Y:S02]  /*4130*/  @P0 STG.E [R2.64], R43 ;  /* 0x0000002b02000986 */ /* 0x0007e4000c101904 */
[----:B------:R-:W-:Y:S02]  /*4140*/  FADD.FTZ R27, R14, R27 ;  /* 0x0000001b0e1b7221 */ /* 0x000fe40000010000 */
[----:B------:R-:W4:Y:S04]  /*4150*/  LDS R39, [R36.X4+0x3a00] ;  /* 0x003a000024277984 */ /* 0x000f280000004800 */
[----:B------:R-:W4:Y:S01]  /*4160*/  LDS R25, [R36.X4+0x2c00] ;  /* 0x002c000024197984 */ /* 0x000f220000004800 */
[----:B------:R-:W-:Y:S01]  /*4170*/  FADD.FTZ R29, RZ, R29 ;  /* 0x0000001dff1d7221 */ /* 0x000fe20000010000 */
[----:B---3--:R-:W-:-:S02]  /*4180*/  @P4 MOV R2, R42 ;  /* 0x0000002a00024202 */ /* 0x008fc40000000f00 */
[----:B------:R3:W-:Y:S01]  /*4190*/  @P0 STG.E [R4.64], R31 ;  /* 0x0000001f04000986 */ /* 0x0007e2000c101904 */
[-C--:B------:R-:W-:Y:S02]  /*41a0*/  @P4 MOV R3, R47.reuse ;  /* 0x0000002f00034202 */ /* 0x080fe40000000f00 */
[----:B------:R-:W-:Y:S01]  /*41b0*/  @P4 IADD3 R42, P0, R42, 0x200, RZ ;  /* 0x000002002a2a4810 */ /* 0x000fe20007f1e0ff */
[----:B------:R-:W4:Y:S03]  /*41c0*/  LDS R8, [R36.X4+0xe00] ;  /* 0x000e000024087984 */ /* 0x000f260000004800 */
[----:B------:R-:W-:Y:S01]  /*41d0*/  @P4 IADD3.X R47, RZ, R47, RZ, P0, !PT ;  /* 0x0000002fff2f4210 */ /* 0x000fe200007fe4ff */
[----:B------:R-:W-:Y:S01]  /*41e0*/  LDS R15, [R36.X4+0x2e00] ;  /* 0x002e0000240f7984 */ /* 0x000fe20000004800 */
[----:B0-----:R-:W-:Y:S02]  /*41f0*/  FADD.FTZ R6, RZ, R6 ;  /* 0x00000006ff067221 */ /* 0x001fe40000010000 */
[----:B---3--:R-:W-:Y:S01]  /*4200*/  FADD.FTZ R5, R13, R20 ;  /* 0x000000140d057221 */ /* 0x008fe20000010000 */
[----:B------:R-:W-:Y:S01]  /*4210*/  LDS R21, [R36.X4+0x3e00] ;  /* 0x003e000024157984 */ /* 0x000fe20000004800 */
[----:B-1----:R-:W-:-:S03]  /*4220*/  FADD.FTZ R6, R6, R19 ;  /* 0x0000001306067221 */ /* 0x002fc60000010000 */
[----:B------:R-:W0:Y:S01]  /*4230*/  LDS R13, [R36.X4+0x1e00] ;  /* 0x001e0000240d7984 */ /* 0x000e220000004800 */
[----:B--2---:R-:W-:Y:S02]  /*4240*/  FADD.FTZ R0, RZ, R0 ;  /* 0x00000000ff007221 */ /* 0x004fe40000010000 */
[----:B----4-:R-:W-:Y:S02]  /*4250*/  FADD.FTZ R29, R29, R32 ;  /* 0x000000201d1d7221 */ /* 0x010fe40000010000 */
[----:B------:R-:W-:Y:S02]  /*4260*/  FADD.FTZ R0, R0, R17 ;  /* 0x0000001100007221 */ /* 0x000fe40000010000 */
[----:B------:R-:W-:Y:S02]  /*4270*/  FADD.FTZ R29, R29, R34 ;  /* 0x000000221d1d7221 */ /* 0x000fe40000010000 */
[----:B------:R-:W-:Y:S02]  /*4280*/  FADD.FTZ R0, R0, R23 ;  /* 0x0000001700007221 */ /* 0x000fe40000010000 */
[----:B------:R-:W-:-:S02]  /*4290*/  FADD.FTZ R29, R29, R38 ;  /* 0x000000261d1d7221 */ /* 0x000fc40000010000 */
[----:B------:R-:W-:Y:S02]  /*42a0*/  FADD.FTZ R39, R0, R39 ;  /* 0x0000002700277221 */ /* 0x000fe40000010000 */
[----:B------:R-:W-:Y:S01]  /*42b0*/  FADD.FTZ R6, R6, R25 ;  /* 0x0000001906067221 */ /* 0x000fe20000010000 */
[----:B------:R1:W-:Y:S04]  /*42c0*/  @P4 STG.E [R2.64], R29 ;  /* 0x0000001d02004986 */ /* 0x0003e8000c101904 */
[----:B------:R-:W2:Y:S01]  /*42d0*/  LDS R29, [R36.X4+0x3c00] ;  /* 0x003c0000241d7984 */ /* 0x000ea20000004800 */
[----:B------:R-:W-:Y:S01]  /*42e0*/  FADD.FTZ R8, RZ, R8 ;  /* 0x00000008ff087221 */ /* 0x000fe20000010000 */
[----:B-1----:R-:W-:Y:S02]  /*42f0*/  @P4 MOV R2, R40 ;  /* 0x0000002800024202 */ /* 0x002fe40000000f00 */
[----:B------:R-:W-:-:S02]  /*4300*/  @P4 MOV R3, R45 ;  /* 0x0000002d00034202 */ /* 0x000fc40000000f00 */
[----:B------:R-:W-:-:S03]  /*4310*/  @P4 IADD3 R40, P0, R40, 0x200, RZ ;  /* 0x0000020028284810 */ /* 0x000fc60007f1e0ff */
[----:B------:R1:W-:Y:S01]  /*4320*/  @P4 STG.E [R2.64], R7 ;  /* 0x0000000702004986 */ /* 0x0003e2000c101904 */
[----:B------:R-:W-:Y:S01]  /*4330*/  @P4 IADD3.X R45, RZ, R45, RZ, P0, !PT ;  /* 0x0000002dff2d4210 */ /* 0x000fe200007fe4ff */
[----:B0-----:R-:W-:-:S04]  /*4340*/  FADD.FTZ R8, R8, R13 ;  /* 0x0000000d08087221 */ /* 0x001fc80000010000 */
[----:B------:R-:W-:-:S04]  /*4350*/  FADD.FTZ R8, R8, R15 ;  /* 0x0000000f08087221 */ /* 0x000fc80000010000 */
[----:B------:R-:W-:Y:S01]  /*4360*/  FADD.FTZ R21, R8, R21 ;  /* 0x0000001508157221 */ /* 0x000fe20000010000 */
[----:B-1----:R-:W-:Y:S02]  /*4370*/  @P3 MOV R2, R42 ;  /* 0x0000002a00023202 */ /* 0x002fe40000000f00 */
[----:B------:R-:W-:Y:S02]  /*4380*/  @P3 MOV R3, R47 ;  /* 0x0000002f00033202 */ /* 0x000fe40000000f00 */
[----:B------:R-:W-:-:S03]  /*4390*/  @P3 IADD3 R42, P0, R42, 0x200, RZ ;  /* 0x000002002a2a3810 */ /* 0x000fc60007f1e0ff */
[----:B------:R0:W-:Y:S01]  /*43a0*/  @P3 STG.E [R2.64], R5 ;  /* 0x0000000502003986 */ /* 0x0001e2000c101904 */
[----:B------:R-:W-:Y:S01]  /*43b0*/  @P3 IADD3.X R47, RZ, R47, RZ, P0, !PT ;  /* 0x0000002fff2f3210 */ /* 0x000fe200007fe4ff */
[----:B--2---:R-:W-:Y:S01]  /*43c0*/  FADD.FTZ R29, R6, R29 ;  /* 0x0000001d061d7221 */ /* 0x004fe20000010000 */
[----:B0-----:R-:W-:Y:S02]  /*43d0*/  @P3 MOV R2, R40 ;  /* 0x0000002800023202 */ /* 0x001fe40000000f00 */
[----:B------:R-:W-:Y:S02]  /*43e0*/  @P3 MOV R3, R45 ;  /* 0x0000002d00033202 */ /* 0x000fe40000000f00 */
[----:B------:R-:W-:-:S03]  /*43f0*/  @P3 IADD3 R40, P4, R40, 0x200, RZ ;  /* 0x0000020028283810 */ /* 0x000fc60007f9e0ff */
[----:B------:R0:W-:Y:S01]  /*4400*/  @P3 STG.E [R2.64], R33 ;  /* 0x0000002102003986 */ /* 0x0001e2000c101904 */
[----:B------:R-:W-:Y:S02]  /*4410*/  @P3 IADD3.X R45, RZ, R45, RZ, P4, !PT ;  /* 0x0000002dff2d3210 */ /* 0x000fe400027fe4ff */
        /* <DEDUP_REMOVED lines=10> */
[----:B------:R-:W-:Y:S02]  /*44c0*/  @P1 MOV R4, R40 ;  /* 0x0000002800041202 */ /* 0x000fe40000000f00 */
[----:B------:R-:W-:Y:S02]  /*44d0*/  @P1 IADD3 R40, P2, R40, 0x200, RZ ;  /* 0x0000020028281810 */ /* 0x000fe40007f5e0ff */
[-C--:B------:R-:W-:Y:S02]  /*44e0*/  @P1 MOV R5, R45.reuse ;  /* 0x0000002d00051202 */ /* 0x080fe40000000f00 */
[----:B------:R-:W-:Y:S02]  /*44f0*/  @P1 IADD3.X R45, RZ, R45, RZ, P2, !PT ;  /* 0x0000002dff2d1210 */ /* 0x000fe400017fe4ff */
[----:B------:R-:W-:-:S02]  /*4500*/  @P5 MOV R6, R40 ;  /* 0x0000002800065202 */ /* 0x000fc40000000f00 */
[----:B0-----:R-:W-:Y:S02]  /*4510*/  @P1 MOV R2, R42 ;  /* 0x0000002a00021202 */ /* 0x001fe40000000f00 */
[----:B------:R-:W-:Y:S02]  /*4520*/  @P1 IADD3 R42, P0, R42, 0x200, RZ ;  /* 0x000002002a2a1810 */ /* 0x000fe40007f1e0ff */
[-C--:B------:R-:W-:Y:S02]  /*4530*/  @P1 MOV R3, R47.reuse ;  /* 0x0000002f00031202 */ /* 0x080fe40000000f00 */
[----:B------:R-:W-:Y:S02]  /*4540*/  @P1 IADD3.X R47, RZ, R47, RZ, P0, !PT ;  /* 0x0000002fff2f1210 */ /* 0x000fe400007fe4ff */
[----:B------:R-:W-:Y:S01]  /*4550*/  @P5 MOV R7, R45 ;  /* 0x0000002d00075202 */ /* 0x000fe20000000f00 */
[----:B------:R0:W-:Y:S01]  /*4560*/  @P1 STG.E [R2.64], R39 ;  /* 0x0000002702001986 */ /* 0x0001e2000c101904 */
[----:B------:R-:W-:-:S03]  /*4570*/  @P5 IADD3 R40, P2, R40, 0x200, RZ ;  /* 0x0000020028285810 */ /* 0x000fc60007f5e0ff */
[----:B------:R1:W-:Y:S01]  /*4580*/  @P1 STG.E [R4.64], R35 ;  /* 0x0000002304001986 */ /* 0x0003e2000c101904 */
[----:B------:R-:W-:Y:S02]  /*4590*/  @P5 IADD3.X R45, RZ, R45, RZ, P2, !PT ;  /* 0x0000002dff2d5210 */ /* 0x000fe400017fe4ff */
[----:B0-----:R-:W-:Y:S02]  /*45a0*/  @P5 MOV R2, R42 ;  /* 0x0000002a00025202 */ /* 0x001fe40000000f00 */
[-C--:B------:R-:W-:Y:S02]  /*45b0*/  @P5 MOV R3, R47.reuse ;  /* 0x0000002f00035202 */ /* 0x080fe40000000f00 */
[----:B------:R-:W-:Y:S02]  /*45c0*/  @P5 IADD3 R42, P0, R42, 0x200, RZ ;  /* 0x000002002a2a5810 */ /* 0x000fe40007f1e0ff */
[----:B-1----:R-:W-:Y:S01]  /*45d0*/  MOV R4, R40 ;  /* 0x0000002800047202 */ /* 0x002fe20000000f00 */
[----:B------:R0:W-:Y:S01]  /*45e0*/  @P5 STG.E [R2.64], R29 ;  /* 0x0000001d02005986 */ /* 0x0001e2000c101904 */
[----:B------:R-:W-:-:S02]  /*45f0*/  @P5 IADD3.X R47, RZ, R47, RZ, P0, !PT ;  /* 0x0000002fff2f5210 */ /* 0x000fc400007fe4ff */
[----:B------:R-:W-:Y:S01]  /*4600*/  MOV R5, R45 ;  /* 0x0000002d00057202 */ /* 0x000fe20000000f00 */
[----:B------:R1:W-:Y:S01]  /*4610*/  @P5 STG.E [R6.64], R11 ;  /* 0x0000000b06005986 */ /* 0x0003e2000c101904 */
[----:B0-----:R-:W-:Y:S02]  /*4620*/  MOV R2, R42 ;  /* 0x0000002a00027202 */ /* 0x001fe40000000f00 */
[----:B------:R-:W-:Y:S01]  /*4630*/  MOV R3, R47 ;  /* 0x0000002f00037202 */ /* 0x000fe20000000f00 */
[----:B------:R-:W-:Y:S06]  /*4640*/  @!P6 EXIT ;  /* 0x000000000000e94d */ /* 0x000fec0003800000 */
[----:B------:R-:W-:Y:S04]  /*4650*/  STG.E [R2.64], R21 ;  /* 0x0000001502007986 */ /* 0x000fe8000c101904 */
[----:B------:R-:W-:Y:S01]  /*4660*/  STG.E [R4.64], R37 ;  /* 0x0000002504007986 */ /* 0x000fe2000c101904 */
[----:B------:R-:W-:Y:S05]  /*4670*/  EXIT ;  /* 0x000000000000794d */ /* 0x000fea0003800000 */
.L_x_295:
[----:B------:R-:W-:Y:S01]  /*4680*/  HFMA2.MMA R174, -RZ, RZ, 0, 5.9604644775390625e-08 ;  /* 0x00000001ffae7435 */ /* 0x000fe200000001ff */
[----:B------:R-:W-:-:S02]  /*4690*/  MOV R131, R201 ;  /* 0x000000c900837202 */ /* 0x000fc40000000f00 */
[----:B------:R-:W-:Y:S02]  /*46a0*/  MOV R133, 0x1f ;  /* 0x0000001f00857802 */ /* 0x000fe40000000f00 */
[----:B------:R-:W-:Y:S02]  /*46b0*/  MOV R200, 0xffffffff ;  /* 0xffffffff00c87802 */ /* 0x000fe40000000f00 */
[----:B------:R-:W-:Y:S02]  /*46c0*/  MOV R128, 0x46e0 ;  /* 0x000046e000807802 */ /* 0x000fe40000000f00 */
[----:B-----5:R-:W-:Y:S05]  /*46d0*/  CALL.REL.NOINC `($__internal_14_$__cuda_sm70_shflsync_bfly_p) ;  /* 0x0000046000007944 */ /* 0x020fea0003c00000 */
[----:B-1----:R-:W-:Y:S01]  /*46e0*/  MOV R130, R131 ;  /* 0x0000008300827202 */ /* 0x002fe20000000f00 */
[----:B0-----:R-:W-:Y:S05]  /*46f0*/  BRA `(.L_x_306) ;  /* 0xffffd61000007947 */ /* 0x001fea000383ffff */
.L_x_296:
[----:B------:R-:W-:Y:S01]  /*4700*/  HFMA2.MMA R174, -RZ, RZ, 0, 5.9604644775390625e-08 ;  /* 0x00000001ffae7435 */ /* 0x000fe200000001ff */
[----:B------:R-:W-:Y:S02]  /*4710*/  MOV R131, R202 ;  /* 0x000000ca00837202 */ /* 0x000fe40000000f00 */
[----:B------:R-:W-:Y:S02]  /*4720*/  MOV R133, 0x1f ;  /* 0x0000001f00857802 */ /* 0x000fe40000000f00 */
[----:B------:R-:W-:-:S02]  /*4730*/  MOV R200, 0xffffffff ;  /* 0xffffffff00c87802 */ /* 0x000fc40000000f00 */
[----:B------:R-:W-:Y:S02]  /*4740*/  MOV R128, 0x4760 ;  /* 0x0000476000807802 */ /* 0x000fe40000000f00 */
[----:B01---5:R-:W-:Y:S05]  /*4750*/  CALL.REL.NOINC `($__internal_14_$__cuda_sm70_shflsync_bfly_p) ;  /* 0x000003e000007944 */ /* 0x023fea0003c00000 */
[----:B------:R-:W-:Y:S01]  /*4760*/  FADD.FTZ R201, R130, R201 ;  /* 0x000000c982c97221 */ /* 0x000fe20000010000 */
[----:B0-----:R-:W-:Y:S01]  /*4770*/  HFMA2.MMA R174, -RZ, RZ, 0, 1.1920928955078125e-07 ;  /* 0x00000002ffae7435 */ /* 0x001fe200000001ff */
[----:B-1----:R-:W-:Y:S01]  /*4780*/  FADD.FTZ R202, R202, R131 ;  /* 0x00000083caca7221 */ /* 0x002fe20000010000 */
[----:B------:R-:W-:Y:S02]  /*4790*/  MOV R133, 0x1f ;  /* 0x0000001f00857802 */ /* 0x000fe40000000f00 */
[----:B------:R-:W-:Y:S02]  /*47a0*/  MOV R200, 0xffffffff ;  /* 0xffffffff00c87802 */ /* 0x000fe40000000f00 */
[----:B------:R-:W-:Y:S02]  /*47b0*/  MOV R131, R201 ;  /* 0x000000c900837202 */ /* 0x000fe40000000f00 */
[----:B------:R-:W-:Y:S02]  /*47c0*/  MOV R128, 0x47e0 ;  /* 0x000047e000807802 */ /* 0x000fe40000000f00 */
[----:B------:R-:W-:Y:S05]  /*47d0*/  CALL.REL.NOINC `($__internal_14_$__cuda_sm70_shflsync_bfly_p) ;  /* 0x0000036000007944 */ /* 0x000fea0003c00000 */
[----:B0-----:R-:W-:Y:S01]  /*47e0*/  HFMA2.MMA R174, -RZ, RZ, 0, 1.1920928955078125e-07 ;  /* 0x00000002ffae7435 */ /* 0x001fe200000001ff */
[----:B-1----:R-:W-:-:S02]  /*47f0*/  MOV R130, R131 ;  /* 0x0000008300827202 */ /* 0x002fc40000000f00 */
[----:B------:R-:W-:Y:S02]  /*4800*/  MOV R131, R202 ;  /* 0x000000ca00837202 */ /* 0x000fe40000000f00 */
[----:B------:R-:W-:Y:S02]  /*4810*/  MOV R133, 0x1f ;  /* 0x0000001f00857802 */ /* 0x000fe40000000f00 */
[----:B------:R-:W-:Y:S02]  /*4820*/  MOV R200, 0xffffffff ;  /* 0xffffffff00c87802 */ /* 0x000fe40000000f00 */
[----:B------:R-:W-:Y:S02]  /*4830*/  MOV R128, 0x4850 ;  /* 0x0000485000807802 */ /* 0x000fe40000000f00 */
[----:B------:R-:W-:Y:S05]  /*4840*/  CALL.REL.NOINC `($__internal_14_$__cuda_sm70_shflsync_bfly_p) ;  /* 0x000002f000007944 */ /* 0x000fea0003c00000 */
[----:B------:R-:W-:Y:S01]  /*4850*/  FADD.FTZ R201, R130, R201 ;  /* 0x000000c982c97221 */ /* 0x000fe20000010000 */
[----:B0-----:R-:W-:Y:S01]  /*4860*/  HFMA2.MMA R174, -RZ, RZ, 0, 2.384185791015625e-07 ;  /* 0x00000004ffae7435 */ /* 0x001fe200000001ff */
[----:B-1----:R-:W-:Y:S01]  /*4870*/  FADD.FTZ R202, R202, R131 ;  /* 0x00000083caca7221 */ /* 0x002fe20000010000 */
[----:B------:R-:W-:Y:S02]  /*4880*/  MOV R133, 0x1f ;  /* 0x0000001f00857802 */ /* 0x000fe40000000f00 */
[----:B------:R-:W-:-:S02]  /*4890*/  MOV R200, 0xffffffff ;  /* 0xffffffff00c87802 */ /* 0x000fc40000000f00 */
[----:B------:R-:W-:Y:S02]  /*48a0*/  MOV R131, R201 ;  /* 0x000000c900837202 */ /* 0x000fe40000000f00 */
[----:B------:R-:W-:Y:S02]  /*48b0*/  MOV R128, 0x48d0 ;  /* 0x000048d000807802 */ /* 0x000fe40000000f00 */
[----:B------:R-:W-:Y:S05]  /*48c0*/  CALL.REL.NOINC `($__internal_14_$__cuda_sm70_shflsync_bfly_p) ;  /* 0x0000027000007944 */ /* 0x000fea0003c00000 */
[----:B0-----:R-:W-:Y:S01]  /*48d0*/  HFMA2.MMA R174, -RZ, RZ, 0, 2.384185791015625e-07 ;  /* 0x00000004ffae7435 */ /* 0x001fe200000001ff */
[----:B-1----:R-:W-:Y:S02]  /*48e0*/  MOV R130, R131 ;  /* 0x0000008300827202 */ /* 0x002fe40000000f00 */
[----:B------:R-:W-:Y:S02]  /*48f0*/  MOV R131, R202 ;  /* 0x000000ca00837202 */ /* 0x000fe40000000f00 */
[----:B------:R-:W-:Y:S02]  /*4900*/  MOV R133, 0x1f ;  /* 0x0000001f00857802 */ /* 0x000fe40000000f00 */
[----:B------:R-:W-:Y:S02]  /*4910*/  MOV R200, 0xffffffff ;  /* 0xffffffff00c87802 */ /* 0x000fe40000000f00 */
[----:B------:R-:W-:-:S02]  /*4920*/  MOV R128, 0x4940 ;  /* 0x0000494000807802 */ /* 0x000fc40000000f00 */
[----:B------:R-:W-:Y:S05]  /*4930*/  CALL.REL.NOINC `($__internal_14_$__cuda_sm70_shflsync_bfly_p) ;  /* 0x0000020000007944 */ /* 0x000fea0003c00000 */
[----:B------:R-:W-:Y:S01]  /*4940*/  FADD.FTZ R201, R130, R201 ;  /* 0x000000c982c97221 */ /* 0x000fe20000010000 */
[----:B0-----:R-:W-:Y:S01]  /*4950*/  HFMA2.MMA R174, -RZ, RZ, 0, 4.76837158203125e-07 ;  /* 0x00000008ffae7435 */ /* 0x001fe200000001ff */
[----:B-1----:R-:W-:Y:S01]  /*4960*/  FADD.FTZ R134, R202, R131 ;  /* 0x00000083ca867221 */ /* 0x002fe20000010000 */
[----:B------:R-:W-:-:S02]  /*4970*/  MOV R133, 0x1f ;  /* 0x0000001f00857802 */ /* 0x000fc40000000f00 */
[----:B------:R-:W-:Y:S02]  /*4980*/  MOV R200, 0xffffffff ;  /* 0xffffffff00c87802 */ /* 0x000fe40000000f00 */
[----:B------:R-:W-:Y:S02]  /*4990*/  MOV R131, R201 ;  /* 0x000000c900837202 */ /* 0x000fe40000000f00 */
[----:B------:R-:W-:Y:S02]  /*49a0*/  MOV R128, 0x49c0 ;  /* 0x000049c000807802 */ /* 0x000fe40000000f00 */
[----:B------:R-:W-:Y:S05]  /*49b0*/  CALL.REL.NOINC `($__internal_14_$__cuda_sm70_shflsync_bfly_p) ;  /* 0x0000018000007944 */ /* 0x000fea0003c00000 */
[----:B0-----:R-:W-:Y:S01]  /*49c0*/  HFMA2.MMA R174, -RZ, RZ, 0, 4.76837158203125e-07 ;  /* 0x00000008ffae7435 */ /* 0x001fe200000001ff */
[----:B-1----:R-:W-:Y:S02]  /*49d0*/  MOV R130, R131 ;  /* 0x0000008300827202 */ /* 0x002fe40000000f00 */
[----:B------:R-:W-:Y:S02]  /*49e0*/  MOV R131, R134 ;  /* 0x0000008600837202 */ /* 0x000fe40000000f00 */
[----:B------:R-:W-:Y:S02]  /*49f0*/  MOV R133, 0x1f ;  /* 0x0000001f00857802 */ /* 0x000fe40000000f00 */
[----:B------:R-:W-:-:S02]  /*4a00*/  MOV R200, 0xffffffff ;  /* 0xffffffff00c87802 */ /* 0x000fc40000000f00 */
[----:B------:R-:W-:Y:S02]  /*4a10*/  MOV R128, 0x4a30 ;  /* 0x00004a3000807802 */ /* 0x000fe40000000f00 */
[----:B------:R-:W-:Y:S05]  /*4a20*/  CALL.REL.NOINC `($__internal_14_$__cuda_sm70_shflsync_bfly_p) ;  /* 0x0000011000007944 */ /* 0x000fea0003c00000 */
[----:B------:R-:W-:Y:S01]  /*4a30*/  FADD.FTZ R132, R130, R201 ;  /* 0x000000c982847221 */ /* 0x000fe20000010000 */
[----:B0-----:R-:W-:Y:S01]  /*4a40*/  HFMA2.MMA R174, -RZ, RZ, 0, 9.5367431640625e-07 ;  /* 0x00000010ffae7435 */ /* 0x001fe200000001ff */
[----:B-1----:R-:W-:Y:S01]  /*4a50*/  FADD.FTZ R134, R134, R131 ;  /* 0x0000008386867221 */ /* 0x002fe20000010000 */
[----:B------:R-:W-:Y:S02]  /*4a60*/  MOV R133, 0x1f ;  /* 0x0000001f00857802 */ /* 0x000fe40000000f00 */
[----:B------:R-:W-:Y:S02]  /*4a70*/  MOV R200, 0xffffffff ;  /* 0xffffffff00c87802 */ /* 0x000fe40000000f00 */
[----:B------:R-:W-:Y:S02]  /*4a80*/  MOV R131, R132 ;  /* 0x0000008400837202 */ /* 0x000fe40000000f00 */
[----:B------:R-:W-:Y:S02]  /*4a90*/  MOV R128, 0x4ab0 ;  /* 0x00004ab000807802 */ /* 0x000fe40000000f00 */
[----:B------:R-:W-:Y:S05]  /*4aa0*/  CALL.REL.NOINC `($__internal_14_$__cuda_sm70_shflsync_bfly_p) ;  /* 0x0000009000007944 */ /* 0x000fea0003c00000 */
[----:B0-----:R-:W-:Y:S01]  /*4ab0*/  HFMA2.MMA R174, -RZ, RZ, 0, 9.5367431640625e-07 ;  /* 0x00000010ffae7435 */ /* 0x001fe200000001ff */
[----:B-1----:R-:W-:-:S02]  /*4ac0*/  MOV R135, R131 ;  /* 0x0000008300877202 */ /* 0x002fc40000000f00 */
[----:B------:R-:W-:Y:S02]  /*4ad0*/  MOV R131, R134 ;  /* 0x0000008600837202 */ /* 0x000fe40000000f00 */
[----:B------:R-:W-:Y:S02]  /*4ae0*/  MOV R133, 0x1f ;  /* 0x0000001f00857802 */ /* 0x000fe40000000f00 */
[----:B------:R-:W-:Y:S02]  /*4af0*/  MOV R200, 0xffffffff ;  /* 0xffffffff00c87802 */ /* 0x000fe40000000f00 */
[----:B------:R-:W-:Y:S02]  /*4b00*/  MOV R128, 0x4b20 ;  /* 0x00004b2000807802 */ /* 0x000fe40000000f00 */
[----:B------:R-:W-:Y:S05]  /*4b10*/  CALL.REL.NOINC `($__internal_14_$__cuda_sm70_shflsync_bfly_p) ;  /* 0x0000002000007944 */ /* 0x000fea0003c00000 */
[----:B-1----:R-:W-:Y:S01]  /*4b20*/  MOV R129, R131 ;  /* 0x0000008300817202 */ /* 0x002fe20000000f00 */
[----:B0-----:R-:W-:Y:S05]  /*4b30*/  BRA `(.L_x_307) ;  /* 0xffffd2f000007947 */ /* 0x001fea000383ffff */
        .weak           $__internal_14_$__cuda_sm70_shflsync_bfly_p
        .type           $__internal_14_$__cuda_sm70_shflsync_bfly_p,@function
        .size           $__internal_14_$__cuda_sm70_shflsync_bfly_p,(.L_x_2552 - $__internal_14_$__cuda_sm70_shflsync_bfly_p)
$__internal_14_$__cuda_sm70_shflsync_bfly_p:
[----:B------:R-:W-:Y:S01]  /*4b40*/  HFMA2.MMA R129, -RZ, RZ, 0, 0 ;  /* 0x00000000ff817435 */ /* 0x000fe200000001ff */
[----:B------:R-:W-:Y:S04]  /*4b50*/  WARPSYNC R200 ;  /* 0x000000c800007348 */ /* 0x000fe80003800000 */
[----:B------:R0:W1:Y:S01]  /*4b60*/  SHFL.BFLY PT, R131, R131, R174, R133 ;  /* 0x0c0000ae83837389 */ /* 0x00006200000e0085 */
[----:B------:R-:W-:Y:S05]  /*4b70*/  RET.REL.NODEC R128 `(_ZN10layer_norm31ln_parallel_residual_bwd_kernelINS_13Kernel_traitsI6__halfS2_S2_S2_fjLj1024ELj1ELj4ELj1ELj16ENS_18Kernel_traits_baseILj1024ES2_S2_S2_S2_fjLj128EEEEELb0ELb1ELb0EEEvNS_9BwdParamsE) ;  /* 0xffffb48080007950 */ /* 0x000fea0003c3ffff */
.L_x_308:
        /* <DEDUP_REMOVED lines=16> */
.L_x_2552:


//--------------------- .text._ZN10layer_norm31ln_parallel_residual_bwd_kernelINS_13Kernel_traitsI6__halfS2_S2_S2_fjLj1024ELj1ELj4ELj1ELj16ENS_18Kernel_traits_baseILj1024ES2_S2_S2_S2_fjLj128EEEEELb0ELb1ELb1EEEvNS_9BwdParamsE --------------------------
	.section	.text._ZN10layer_norm31ln_parallel_residual_bwd_kernelINS_13Kernel_traitsI6__halfS2_S2_S2_fjLj1024ELj1ELj4ELj1ELj16ENS_18Kernel_traits_baseILj1024ES2_S2_S2_S2_fjLj128EEEEELb0ELb1ELb1EEEvNS_9BwdParamsE,"ax",@progbits
	.sectioninfo	@"SHI_REGISTERS=238"
	.align	128
        .global         _ZN10layer_norm31ln_parallel_residual_bwd_kernelINS_13Kernel_traitsI6__halfS2_S2_S2_fjLj1024ELj1ELj4ELj1ELj16ENS_18Kernel_traits_baseILj1024ES2_S2_S2_S2_fjLj128EEEEELb0ELb1ELb1EEEvNS_9BwdParamsE
        .type           _ZN10layer_norm31ln_parallel_residual_bwd_kernelINS_13Kernel_traitsI6__halfS2_S2_S2_fjLj1024ELj1ELj4ELj1ELj16ENS_18Kernel_traits_baseILj1024ES2_S2_S2_S2_fjLj128EEEEELb0ELb1ELb1EEEvNS_9BwdParamsE,@function
        .size           _ZN10layer_norm31ln_parallel_residual_bwd_kernelINS_13Kernel_traitsI6__halfS2_S2_S2_fjLj1024ELj1ELj4ELj1ELj16ENS_18Kernel_traits_baseILj1024ES2_S2_S2_S2_fjLj128EEEEELb0ELb1ELb1EEEvNS_9BwdParamsE,(.L_x_2553 - _ZN10layer_norm31ln_parallel_residual_bwd_kernelINS_13Kernel_traitsI6__halfS2_S2_S2_fjLj1024ELj1ELj4ELj1ELj16ENS_18Kernel_traits_baseILj1024ES2_S2_S2_S2_fjLj128EEEEELb0ELb1ELb1EEEvNS_9BwdParamsE)
        .other          _ZN10layer_norm31ln_parallel_residual_bwd_kernelINS_13Kernel_traitsI6__halfS2_S2_S2_fjLj1024ELj1ELj4ELj1ELj16ENS_18Kernel_traits_baseILj1024ES2_S2_S2_S2_fjLj128EEEEELb0ELb1ELb1EEEvNS_9BwdParamsE,@"STO_CUDA_ENTRY STV_DEFAULT"
_ZN10layer_norm31ln_parallel_residual_bwd_kernelINS_13Kernel_traitsI6__halfS2_S2_S2_fjLj1024ELj1ELj4ELj1ELj16ENS_18Kernel_traits_baseILj1024ES2_S2_S2_S2_fjLj128EEEEELb0ELb1ELb1EEEvNS_9BwdParamsE:
.text._ZN10layer_norm31ln_parallel_residual_bwd_kernelINS_13Kernel_traitsI6__halfS2_S2_S2_fjLj1024ELj1ELj4ELj1ELj16ENS_18Kernel_traits_baseILj1024ES2_S2_S2_S2_fjLj128EEEEELb0ELb1ELb1EEEvNS_9BwdParamsE:
        /* <DEDUP_REMOVED lines=42> */
.L_x_310:
        /* <DEDUP_REMOVED lines=43> */
[----:B------:R-:W-:Y:S01]  /*0550*/  MOV R132, RZ ;  /* 0x000000ff00847202 */ /* 0x000fe20000000f00 */
[----:B--2---:R-:W-:-:S02]  /*0560*/  HADD2.F32 R164, -RZ, R4.H0_H0 ;  /* 0x20000004ffa47230 */ /* 0x004fc40000004100 */
[----:B------:R-:W-:Y:S02]  /*0570*/  HADD2.F32 R163, -RZ, R4.H1_H1 ;  /* 0x30000004ffa37230 */ /* 0x000fe40000004100 */
[--C-:B------:R-:W-:Y:S02]  /*0580*/  HADD2.F32 R162, -RZ, R5.reuse.H0_H0 ;  /* 0x20000005ffa27230 */ /* 0x100fe40000004100 */
[----:B------:R-:W-:Y:S02]  /*0590*/  HADD2.F32 R161, -RZ, R5.H1_H1 ;  /* 0x30000005ffa17230 */ /* 0x000fe40000004100 */
[--C-:B------:R-:W-:Y:S02]  /*05a0*/  HADD2.F32 R160, -RZ, R6.reuse.H0_H0 ;  /* 0x20000006ffa07230 */ /* 0x100fe40000004100 */
[----:B------:R-:W-:Y:S02]  /*05b0*/  HADD2.F32 R159, -RZ, R6.H1_H1 ;  /* 0x30000006ff9f7230 */ /* 0x000fe40000004100 */
[----:B------:R-:W-:-:S02]  /*05c0*/  HADD2.F32 R158, -RZ, R7.H0_H0 ;  /* 0x20000007ff9e7230 */ /* 0x000fc40000004100 */
[----:B------:R-:W-:Y:S02]  /*05d0*/  HADD2.F32 R157, -RZ, R7.H1_H1 ;  /* 0x30000007ff9d7230 */ /* 0x000fe40000004100 */
[--C-:B---3--:R-:W-:Y:S02]  /*05e0*/  HADD2.F32 R156, -RZ, R8.reuse.H0_H0 ;  /* 0x20000008ff9c7230 */ /* 0x108fe40000004100 */
[----:B------:R-:W-:Y:S02]  /*05f0*/  HADD2.F32 R155, -RZ, R8.H1_H1 ;  /* 0x30000008ff9b7230 */ /* 0x000fe40000004100 */
[--C-:B------:R-:W-:Y:S02]  /*0600*/  HADD2.F32 R154, -RZ, R9.reuse.H0_H0 ;  /* 0x20000009ff9a7230 */ /* 0x100fe40000004100 */
[----:B------:R-:W-:Y:S02]  /*0610*/  HADD2.F32 R153, -RZ, R9.H1_H1 ;  /* 0x30000009ff997230 */ /* 0x000fe40000004100 */
[----:B------:R-:W-:-:S02]  /*0620*/  HADD2.F32 R152, -RZ, R10.H0_H0 ;  /* 0x2000000aff987230 */ /* 0x000fc40000004100 */
[----:B------:R-:W-:Y:S02]  /*0630*/  HADD2.F32 R151, -RZ, R10.H1_H1 ;  /* 0x3000000aff977230 */ /* 0x000fe40000004100 */
[--C-:B------:R-:W-:Y:S02]  /*0640*/  HADD2.F32 R150, -RZ, R11.reuse.H0_H0 ;  /* 0x2000000bff967230 */ /* 0x100fe40000004100 */
[----:B------:R-:W-:Y:S02]  /*0650*/  HADD2.F32 R149, -RZ, R11.H1_H1 ;  /* 0x3000000bff957230 */ /* 0x000fe40000004100 */
[--C-:B----4-:R-:W-:Y:S02]  /*0660*/  HADD2.F32 R148, -RZ, R12.reuse.H0_H0 ;  /* 0x2000000cff947230 */ /* 0x110fe40000004100 */
[----:B------:R-:W-:Y:S02]  /*0670*/  HADD2.F32 R147, -RZ, R12.H1_H1 ;  /* 0x3000000cff937230 */ /* 0x000fe40000004100 */
[----:B------:R-:W-:-:S02]  /*0680*/  HADD2.F32 R146, -RZ, R13.H0_H0 ;  /* 0x2000000dff927230 */ /* 0x000fc40000004100 */
[----:B------:R-:W-:Y:S02]  /*0690*/  HADD2.F32 R145, -RZ, R13.H1_H1 ;  /* 0x3000000dff917230 */ /* 0x000fe40000004100 */
[--C-:B------:R-:W-:Y:S02]  /*06a0*/  HADD2.F32 R144, -RZ, R14.reuse.H0_H0 ;  /* 0x2000000eff907230 */ /* 0x100fe40000004100 */
[----:B------:R-:W-:Y:S02]  /*06b0*/  HADD2.F32 R143, -RZ, R14.H1_H1 ;  /* 0x3000000eff8f7230 */ /* 0x000fe40000004100 */
[--C-:B------:R-:W-:Y:S02]  /*06c0*/  HADD2.F32 R142, -RZ, R15.reuse.H0_H0 ;  /* 0x2000000fff8e7230 */ /* 0x100fe40000004100 */
[----:B------:R-:W-:Y:S02]  /*06d0*/  HADD2.F32 R141, -RZ, R15.H1_H1 ;  /* 0x3000000fff8d7230 */ /* 0x000fe40000004100 */
[----:B-----5:R-:W-:-:S02]  /*06e0*/  HADD2.F32 R140, -RZ, R16.H0_H0 ;  /* 0x20000010ff8c7230 */ /* 0x020fc40000004100 */
[----:B------:R-:W-:Y:S02]  /*06f0*/  HADD2.F32 R139, -RZ, R16.H1_H1 ;  /* 0x30000010ff8b7230 */ /* 0x000fe40000004100 */
[--C-:B------:R-:W-:Y:S02]  /*0700*/  HADD2.F32 R138, -RZ, R17.reuse.H0_H0 ;  /* 0x20000011ff8a7230 */ /* 0x100fe40000004100 */
[----:B------:R-:W-:Y:S02]  /*0710*/  HADD2.F32 R137, -RZ, R17.H1_H1 ;  /* 0x30000011ff897230 */ /* 0x000fe40000004100 */
[--C-:B------:R-:W-:Y:S02]  /*0720*/  HADD2.F32 R136, -RZ, R18.reuse.H0_H0 ;  /* 0x20000012ff887230 */ /* 0x100fe40000004100 */
[----:B------:R-:W-:Y:S02]  /*0730*/  HADD2.F32 R135, -RZ, R18.H1_H1 ;  /* 0x30000012ff877230 */ /* 0x000fe40000004100 */
[----:B------:R-:W-:-:S02]  /*0740*/  HADD2.F32 R134, -RZ, R19.H0_H0 ;  /* 0x20000013ff867230 */ /* 0x000fc40000004100 */
[----:B0-----:R-:W-:Y:S02]  /*0750*/  HADD2.F32 R133, -RZ, R19.H1_H1 ;  /* 0x30000013ff857230 */ /* 0x001fe40000004100 */
.L_x_316:
[----:B------:R-:W-:Y:S01]  /*0760*/  IMAD R2, R165, c[0x0][0x168], RZ ;  /* 0x00005a00a5027a24 */ /* 0x000fe200078e02ff */
[----:B------:R-:W-:Y:S02]  /*0770*/  LOP3.LUT R168, R105, 0x1f, RZ, 0xc0, !PT ;  /* 0x0000001f69a87812 */ /* 0x000fe400078ec0ff */
[----:B------:R-:W-:Y:S02]  /*0780*/  MOV R169, 0x10 ;  /* 0x0000001000a97802 */ /* 0x000fe40000000f00 */
[----:B------:R-:W-:-:S04]  /*0790*/  SHF.R.S32.HI R3, RZ, 0x1f, R2 ;  /* 0x0000001fff037819 */ /* 0x000fc80000011402 */
[----:B------:R-:W-:Y:S02]  /*07a0*/  LEA.HI R3, R3, R2, RZ, 0x3 ;  /* 0x0000000203037211 */ /* 0x000fe400078f18ff */
[----:B------:R-:W-:Y:S02]  /*07b0*/  MOV R66, 0x4 ;  /* 0x0000000400427802 */ /* 0x000fe40000000f00 */
[----:B------:R-:W-:-:S04]  /*07c0*/  LEA.HI.SX32 R168, R3, R168, 0x1d ;  /* 0x000000a803a87211 */ /* 0x000fc800078feaff */
[C---:B------:R-:W-:Y:S01]  /*07d0*/  IADD3 R167, R168.reuse, 0x20, RZ ;  /* 0x00000020a8a77810 */ /* 0x040fe20007ffe0ff */
[CC--:B------:R-:W-:Y:S01]  /*07e0*/  IMAD.WIDE.U32 R28, R168.reuse, R169.reuse, c[0x0][0x188] ;  /* 0x00006200a81c7625 */ /* 0x0c0fe200078e00a9 */
[C---:B------:R-:W-:Y:S02]  /*07f0*/  IADD3 R44, R168.reuse, 0x40, RZ ;  /* 0x00000040a82c7810 */ /* 0x040fe40007ffe0ff */
[C---:B------:R-:W-:Y:S01]  /*0800*/  IADD3 R166, R168.reuse, 0x40, RZ ;  /* 0x00000040a8a67810 */ /* 0x040fe20007ffe0ff */
[----:B------:R-:W-:Y:S01]  /*0810*/  IMAD.WIDE R64, R165, R66, c[0x0][0x1a0] ;  /* 0x00006800a5407625 */ /* 0x000fe200078e0242 */
[C---:B------:R-:W-:Y:S01]  /*0820*/  IADD3 R131, R168.reuse, 0x60, RZ ;  /* 0x00000060a8837810 */ /* 0x040fe20007ffe0ff */
[----:B------:R-:W2:Y:S02]  /*0830*/  LDG.E.128 R28, [R28.64] ;  /* 0x000000041c1c7981 */ /* 0x000ea4000c1e1d00 */
[-C--:B------:R-:W-:Y:S02]  /*0840*/  IMAD.WIDE.U32 R32, R168, R169.reuse, c[0x0][0x208] ;  /* 0x00008200a8207625 */ /* 0x080fe400078e00a9 */
[----:B------:R0:W3:Y:S02]  /*0850*/  LDG.E R171, [R64.64] ;  /* 0x0000000440ab7981 */ /* 0x0000e4000c1e1900 */
[----:B------:R-:W-:-:S02]  /*0860*/  IMAD.WIDE.U32 R36, R167, R169, c[0x0][0x188] ;  /* 0x00006200a7247625 */ /* 0x000fc400078e00a9 */
[----:B------:R-:W4:Y:S02]  /*0870*/  LDG.E.128 R32, [R32.64] ;  /* 0x0000000420207981 */ /* 0x000f24000c1e1d00 */
[-C--:B------:R-:W-:Y:S02]  /*0880*/  IMAD.WIDE.U32 R44, R44, R169.reuse, c[0x0][0x188] ;  /* 0x000062002c2c7625 */ /* 0x080fe400078e00a9 */
[----:B------:R-:W4:Y:S02]  /*0890*/  LDG.E.128 R36, [R36.64] ;  /* 0x0000000424247981 */ /* 0x000f24000c1e1d00 */
[-C--:B------:R-:W-:Y:S02]  /*08a0*/  IMAD.WIDE.U32 R48, R166, R169.reuse, c[0x0][0x208] ;  /* 0x00008200a6307625 */ /* 0x080fe400078e00a9 */
[----:B------:R-:W4:Y:S02]  /*08b0*/  LDG.E.128 R44, [R44.64] ;  /* 0x000000042c2c7981 */ /* 0x000f24000c1e1d00 */
[----:B------:R-:W-:-:S02]  /*08c0*/  IMAD.WIDE.U32 R40, R167, R169, c[0x0][0x208] ;  /* 0x00008200a7287625 */ /* 0x000fc400078e00a9 */
[----:B------:R-:W4:Y:S02]  /*08d0*/  LDG.E.128 R48, [R48.64] ;  /* 0x0000000430307981 */ /* 0x000f24000c1e1d00 */
[----:B------:R-:W-:Y:S02]  /*08e0*/  IMAD.WIDE.U32 R52, R169, R131, c[0x0][0x188] ;  /* 0x00006200a9347625 */ /* 0x000fe400078e0083 */
[----:B------:R-:W4:Y:S02]  /*08f0*/  LDG.E.128 R40, [R40.64] ;  /* 0x0000000428287981 */ /* 0x000f24000c1e1d00 */
[----:B------:R-:W-:Y:S02]  /*0900*/  IMAD.WIDE R66, R165, R66, c[0x0][0x1a8] ;  /* 0x00006a00a5427625 */ /* 0x000fe400078e0242 */
[----:B------:R-:W4:Y:S04]  /*0910*/  LDG.E.128 R52, [R52.64] ;  /* 0x0000000434347981 */ /* 0x000f28000c1e1d00 */
[----:B------:R1:W4:Y:S01]  /*0920*/  LDG.E R66, [R66.64] ;  /* 0x0000000442427981 */ /* 0x000322000c1e1900 */
[----:B------:R-:W-:-:S06]  /*0930*/  IMAD.WIDE.U32 R56, R131, R169, c[0x0][0x208] ;  /* 0x0000820083387625 */ /* 0x000fcc00078e00a9 */
[----:B------:R-:W4:Y:S01]  /*0940*/  LDG.E.128 R56, [R56.64] ;  /* 0x0000000438387981 */ /* 0x000f22000c1e1d00 */
[----:B------:R-:W-:-:S04]  /*0950*/  ISETP.NE.U32.AND P1, PT, RZ, c[0x0][0x218], PT ;  /* 0x00008600ff007a0c */ /* 0x000fc80003f25070 */
[----:B------:R-:W-:Y:S02]  /*0960*/  ISETP.NE.AND.EX P1, PT, RZ, c[0x0][0x21c], PT, P1 ;  /* 0x00008700ff007a0c */ /* 0x000fe40003f25310 */
[----:B------:R-:W-:-:S11]  /*0970*/  ISETP.NE.AND P0, PT, R170, RZ, PT ;  /* 0x000000ffaa00720c */ /* 0x000fd60003f05270 */
[----:B------:R-:W-:-:S04]  /*0980*/  @P1 IMAD.WIDE.U32 R2, R168, R169, c[0x0][0x218] ;  /* 0x00008600a8021625 */ /* 0x000fc800078e00a9 */
[----:B------:R-:W-:Y:S01]  /*0990*/  @P1 IMAD.WIDE.U32 R60, R169, R167, c[0x0][0x218] ;  /* 0x00008600a93c1625 */ /* 0x000fe200078e00a7 */
[----:B------:R1:W5:Y:S03]  /*09a0*/  @P1 LDG.E.128 R4, [R2.64] ;  /* 0x0000000402041981 */ /* 0x000366000c1e1d00 */
[----:B0-----:R-:W-:Y:S01]  /*09b0*/  @P1 IMAD.WIDE.U32 R64, R131, R169, c[0x0][0x218] ;  /* 0x0000860083401625 */ /* 0x001fe200078e00a9 */
[----:B------:R0:W5:Y:S03]  /*09c0*/  @P1 LDG.E.128 R8, [R60.64] ;  /* 0x000000043c081981 */ /* 0x000166000c1e1d00 */
[----:B------:R-:W-:Y:S01]  /*09d0*/  @P1 IMAD.WIDE.U32 R62, R169, R166, c[0x0][0x218] ;  /* 0x00008600a93e1625 */ /* 0x000fe200078e00a6 */
[----:B------:R0:W5:Y:S04]  /*09e0*/  @P1 LDG.E.128 R16, [R64.64] ;  /* 0x0000000440101981 */ /* 0x000168000c1e1d00 */
[----:B------:R0:W5:Y:S01]  /*09f0*/  @P1 LDG.E.128 R12, [R62.64] ;  /* 0x000000043e0c1981 */ /* 0x000162000c1e1d00 */
[----:B--2---:R-:W-:-:S02]  /*0a00*/  HADD2.F32 R173, -RZ, R28.H0_H0 ;  /* 0x2000001cffad7230 */ /* 0x004fc40000004100 */
[----:B------:R-:W-:Y:S01]  /*0a10*/  HADD2.F32 R28, -RZ, R28.H1_H1 ;  /* 0x3000001cff1c7230 */ /* 0x000fe20000004100 */
[----:B---3--:R-:W-:Y:S01]  /*0a20*/  FSEL R180, R171, RZ, !P0 ;  /* 0x000000ffabb47208 */ /* 0x008fe20004000000 */
[--C-:B------:R-:W-:Y:S02]  /*0a30*/  HADD2.F32 R177, -RZ, R30.reuse.H0_H0 ;  /* 0x2000001effb17230 */ /* 0x100fe40000004100 */
[--C-:B------:R-:W-:Y:S02]  /*0a40*/  HADD2.F32 R178, -RZ, R31.reuse.H0_H0 ;  /* 0x2000001fffb27230 */ /* 0x100fe40000004100 */
[----:B-1----:R-:W-:Y:S02]  /*0a50*/  HADD2.F32 R2, -RZ, R31.H1_H1 ;  /* 0x3000001fff027230 */ /* 0x002fe40000004100 */
[----:B------:R-:W-:Y:S02]  /*0a60*/  HADD2.F32 R30, -RZ, R30.H1_H1 ;  /* 0x3000001eff1e7230 */ /* 0x000fe40000004100 */
[----:B----4-:R-:W-:-:S02]  /*0a70*/  HADD2.F32 R207, -RZ, R32.H0_H0 ;  /* 0x20000020ffcf7230 */ /* 0x010fc40000004100 */
[----:B------:R-:W-:Y:S02]  /*0a80*/  HADD2.F32 R31, -RZ, R32.H1_H1 ;  /* 0x30000020ff1f7230 */ /* 0x000fe40000004100 */
[--C-:B------:R-:W-:Y:S02]  /*0a90*/  HADD2.F32 R203, -RZ, R33.reuse.H0_H0 ;  /* 0x20000021ffcb7230 */ /* 0x100fe40000004100 */
[----:B------:R-:W-:Y:S02]  /*0aa0*/  HADD2.F32 R172, -RZ, R33.H1_H1 ;  /* 0x30000021ffac7230 */ /* 0x000fe40000004100 */
[--C-:B------:R-:W-:Y:S02]  /*0ab0*/  HADD2.F32 R32, -RZ, R37.reuse.H0_H0 ;  /* 0x20000025ff207230 */ /* 0x100fe40000004100 */
[----:B------:R-:W-:Y:S01]  /*0ac0*/  HADD2.F32 R33, -RZ, R37.H1_H1 ;  /* 0x30000025ff217230 */ /* 0x000fe20000004100 */
[----:B------:R-:W-:Y:S01]  /*0ad0*/  FADD.FTZ R37, -R180, R28 ;  /* 0x0000001cb4257221 */ /* 0x000fe20000010100 */
[----:B------:R-:W-:-:S02]  /*0ae0*/  HADD2.F32 R174, -RZ, R29.H0_H0 ;  /* 0x2000001dffae7230 */ /* 0x000fc40000004100 */
[----:B------:R-:W-:Y:S01]  /*0af0*/  HADD2.F32 R176, -RZ, R29.H1_H1 ;  /* 0x3000001dffb07230 */ /* 0x000fe20000004100 */
[----:B------:R-:W-:Y:S01]  /*0b00*/  FADD.FTZ R29, -R180, R173 ;  /* 0x000000adb41d7221 */ /* 0x000fe20000010100 */
[--C-:B------:R-:W-:Y:S02]  /*0b10*/  HADD2.F32 R67, -RZ, R35.reuse.H0_H0 ;  /* 0x20000023ff437230 */ /* 0x100fe40000004100 */
[----:B0-----:R-:W-:Y:S02]  /*0b20*/  HADD2.F32 R60, -RZ, R35.H1_H1 ;  /* 0x30000023ff3c7230 */ /* 0x001fe40000004100 */
[----:B------:R-:W-:Y:S02]  /*0b30*/  HADD2.F32 R61, -RZ, R39.H0_H0 ;  /* 0x20000027ff3d7230 */ /* 0x000fe40000004100 */
[--C-:B------:R-:W-:Y:S02]  /*0b40*/  HADD2.F32 R209, -RZ, R45.reuse.H0_H0 ;  /* 0x2000002dffd17230 */ /* 0x100fe40000004100 */
[----:B------:R-:W-:-:S02]  /*0b50*/  HADD2.F32 R205, -RZ, R45.H1_H1 ;  /* 0x3000002dffcd7230 */ /* 0x000fc40000004100 */
[--C-:B------:R-:W-:Y:S02]  /*0b60*/  HADD2.F32 R201, -RZ, R46.reuse.H0_H0 ;  /* 0x2000002effc97230 */ /* 0x100fe40000004100 */
[----:B------:R-:W-:Y:S02]  /*0b70*/  HADD2.F32 R195, -RZ, R46.H1_H1 ;  /* 0x3000002effc37230 */ /* 0x000fe40000004100 */
[--C-:B------:R-:W-:Y:S02]  /*0b80*/  HADD2.F32 R197, -RZ, R48.reuse.H0_H0 ;  /* 0x20000030ffc57230 */ /* 0x100fe40000004100 */
[----:B------:R-:W-:Y:S01]  /*0b90*/  HADD2.F32 R64, -RZ, R48.H1_H1 ;  /* 0x30000030ff407230 */ /* 0x000fe20000004100 */
[----:B------:R-:W-:Y:S01]  /*0ba0*/  FADD.FTZ R211, -R180, R30 ;  /* 0x0000001eb4d37221 */ /* 0x000fe20000010100 */
[----:B------:R-:W-:Y:S02]  /*0bb0*/  HADD2.F32 R3, -RZ, R36.H0_H0 ;  /* 0x20000024ff037230 */ /* 0x000fe40000004100 */
[----:B------:R-:W-:-:S02]  /*0bc0*/  HADD2.F32 R35, -RZ, R38.H0_H0 ;  /* 0x20000026ff237230 */ /* 0x000fc40000004100 */
[----:B------:R-:W-:Y:S02]  /*0bd0*/  HADD2.F32 R39, -RZ, R39.H1_H1 ;  /* 0x30000027ff277230 */ /* 0x000fe40000004100 */
[--C-:B------:R-:W-:Y:S02]  /*0be0*/  HADD2.F32 R175, -RZ, R40.reuse.H0_H0 ;  /* 0x20000028ffaf7230 */ /* 0x100fe40000004100 */
[----:B------:R-:W-:Y:S02]  /*0bf0*/  HADD2.F32 R179, -RZ, R40.H1_H1 ;  /* 0x30000028ffb37230 */ /* 0x000fe40000004100 */
[--C-:B------:R-:W-:Y:S02]  /*0c00*/  HADD2.F32 R187, -RZ, R42.reuse.H0_H0 ;  /* 0x2000002affbb7230 */ /* 0x100fe40000004100 */
[----:B------:R-:W-:Y:S02]  /*0c10*/  HADD2.F32 R189, -RZ, R42.H1_H1 ;  /* 0x3000002affbd7230 */ /* 0x000fe40000004100 */
[----:B------:R-:W-:-:S02]  /*0c20*/  HADD2.F32 R181, -RZ, R47.H0_H0 ;  /* 0x2000002fffb57230 */ /* 0x000fc40000004100 */
[--C-:B------:R-:W-:Y:S02]  /*0c30*/  HADD2.F32 R45, -RZ, R52.reuse.H0_H0 ;  /* 0x20000034ff2d7230 */ /* 0x100fe40000004100 */
[----:B------:R-:W-:Y:S02]  /*0c40*/  HADD2.F32 R65, -RZ, R52.H1_H1 ;  /* 0x30000034ff417230 */ /* 0x000fe40000004100 */
[----:B------:R-:W-:Y:S02]  /*0c50*/  HADD2.F32 R46, -RZ, R53.H0_H0 ;  /* 0x20000035ff2e7230 */ /* 0x000fe40000004100 */
[----:B------:R-:W-:Y:S01]  /*0c60*/  HADD2.F32 R48, -RZ, R54.H0_H0 ;  /* 0x20000036ff307230 */ /* 0x000fe20000004100 */
[----:B------:R-:W-:Y:S01]  /*0c70*/  FMUL.FTZ R30, R66, R37 ;  /* 0x00000025421e7220 */ /* 0x000fe20000410000 */
[----:B------:R-:W-:Y:S02]  /*0c80*/  HADD2.F32 R36, -RZ, R36.H1_H1 ;  /* 0x30000024ff247230 */ /* 0x000fe40000004100 */
[----:B------:R-:W-:-:S02]  /*0c90*/  HADD2.F32 R38, -RZ, R38.H1_H1 ;  /* 0x30000026ff267230 */ /* 0x000fc40000004100 */
[--C-:B------:R-:W-:Y:S02]  /*0ca0*/  HADD2.F32 R40, -RZ, R44.reuse.H0_H0 ;  /* 0x2000002cff287230 */ /* 0x100fe40000004100 */
[----:B------:R-:W-:Y:S02]  /*0cb0*/  HADD2.F32 R42, -RZ, R44.H1_H1 ;  /* 0x3000002cff2a7230 */ /* 0x000fe40000004100 */
[----:B------:R-:W-:Y:S02]  /*0cc0*/  HADD2.F32 R47, -RZ, R47.H1_H1 ;  /* 0x3000002fff2f7230 */ /* 0x000fe40000004100 */
[----:B------:R-:W-:Y:S02]  /*0cd0*/  HADD2.F32 R53, -RZ, R53.H1_H1 ;  /* 0x30000035ff357230 */ /* 0x000fe40000004100 */
[----:B------:R-:W-:Y:S02]  /*0ce0*/  HADD2.F32 R54, -RZ, R54.H1_H1 ;  /* 0x30000036ff367230 */ /* 0x000fe40000004100 */
[----:B------:R-:W-:-:S02]  /*0cf0*/  HADD2.F32 R52, -RZ, R55.H0_H0 ;  /* 0x20000037ff347230 */ /* 0x000fc40000004100 */
[----:B------:R-:W-:Y:S01]  /*0d00*/  HADD2.F32 R63, -RZ, R55.H1_H1 ;  /* 0x30000037ff3f7230 */ /* 0x000fe20000004100 */
[----:B------:R-:W-:Y:S01]  /*0d10*/  FMUL.FTZ R29, R66, R29 ;  /* 0x0000001d421d7220 */ /* 0x000fe20000410000 */
[--C-:B------:R-:W-:Y:S01]  /*0d20*/  HADD2.F32 R199, -RZ, R34.reuse.H0_H0 ;  /* 0x20000022ffc77230 */ /* 0x100fe20000004100 */
[----:B------:R-:W-:Y:S01]  /*0d30*/  FMUL.FTZ R28, R164, R207 ;  /* 0x000000cfa41c7220 */ /* 0x000fe20000410000 */
[----:B------:R-:W-:Y:S01]  /*0d40*/  HADD2.F32 R62, -RZ, R34.H1_H1 ;  /* 0x30000022ff3e7230 */ /* 0x000fe20000004100 */
[C---:B------:R-:W-:Y:S01]  /*0d50*/  FADD.FTZ R55, -R180.reuse, R177 ;  /* 0x000000b1b4377221 */ /* 0x040fe20000010100 */
[--C-:B------:R-:W-:Y:S01]  /*0d60*/  HADD2.F32 R183, -RZ, R41.reuse.H0_H0 ;  /* 0x20000029ffb77230 */ /* 0x100fe20000004100 */
[C---:B------:R-:W-:Y:S01]  /*0d70*/  FADD.FTZ R217, -R180.reuse, R3 ;  /* 0x00000003b4d97221 */ /* 0x040fe20000010100 */
        /* <DEDUP_REMOVED lines=33> */
[----:B------:R-:W-:-:S02]  /*0f90*/  FFMA.FTZ R129, R30, R31, R129 ;  /* 0x0000001f1e817223 */ /* 0x000fc40000010081 */
[----:B------:R-:W-:Y:S02]  /*0fa0*/  FMUL.FTZ R31, R163, R31 ;  /* 0x0000001fa31f7220 */ /* 0x000fe40000410000 */
[----:B------:R-:W-:Y:S02]  /*0fb0*/  FADD.FTZ R180, RZ, R28 ;  /* 0x0000001cffb47221 */ /* 0x000fe40000010000 */
[----:B------:R-:W-:Y:S02]  /*0fc0*/  FFMA.FTZ R182, R29, R28, RZ ;  /* 0x0000001c1db67223 */ /* 0x000fe400000100ff */
        /* <DEDUP_REMOVED lines=8> */
[----:B------:R-:W-:-:S02]  /*1050*/  FMUL.FTZ R38, R66, R55 ;  /* 0x0000003742267220 */ /* 0x000fc40000410000 */
[----:B------:R-:W-:Y:S02]  /*1060*/  FMUL.FTZ R51, R160, R199 ;  /* 0x000000c7a0337220 */ /* 0x000fe40000410000 */
[----:B------:R-:W-:Y:S02]  /*1070*/  FADD.FTZ R184, R184, R43 ;  /* 0x0000002bb8b87221 */ /* 0x000fe40000010000 */
[----:B------:R-:W-:Y:S02]  /*1080*/  FFMA.FTZ R182, R36, R43, R182 ;  /* 0x0000002b24b67223 */ /* 0x000fe400000100b6 */
[----:B------:R-:W-:Y:S02]  /*1090*/  FMUL.FTZ R42, R66, R211 ;  /* 0x000000d3422a7220 */ /* 0x000fe40000410000 */
[----:B------:R-:W-:Y:S02]  /*10a0*/  FMUL.FTZ R55, R159, R62 ;  /* 0x0000003e9f377220 */ /* 0x000fe40000410000 */
[----:B------:R-:W-:-:S02]  /*10b0*/  FADD.FTZ R184, R184, R51 ;  /* 0x00000033b8b87221 */ /* 0x000fc40000010000 */
[----:B------:R-:W-:Y:S01]  /*10c0*/  FFMA.FTZ R182, R38, R51, R182 ;  /* 0x0000003326b67223 */ /* 0x000fe200000100b6 */
[--C-:B------:R-:W-:Y:S01]  /*10d0*/  HADD2.F32 R35, -RZ, R59.reuse.H0_H0 ;  /* 0x2000003bff237230 */ /* 0x100fe20000004100 */
[----:B------:R-:W-:Y:S01]  /*10e0*/  FMUL.FTZ R46, R66, R213 ;  /* 0x000000d5422e7220 */ /* 0x000fe20000410000 */
[----:B------:R-:W-:Y:S01]  /*10f0*/  HADD2.F32 R2, -RZ, R59.H1_H1 ;  /* 0x3000003bff027230 */ /* 0x000fe20000004100 */
[----:B------:R-:W-:Y:S02]  /*1100*/  FMUL.FTZ R59, R158, R67 ;  /* 0x000000439e3b7220 */ /* 0x000fe40000410000 */
[----:B------:R-:W-:Y:S02]  /*1110*/  FADD.FTZ R184, R184, R55 ;  /* 0x00000037b8b87221 */ /* 0x000fe40000010000 */
[----:B------:R-:W-:Y:S02]  /*1120*/  FFMA.FTZ R186, R42, R55, R182 ;  /* 0x000000372aba7223 */ /* 0x000fe400000100b6 */
[----:B------:R-:W-:-:S02]  /*1130*/  FADD.FTZ R118, R67, R118 ;  /* 0x0000007643767221 */ /* 0x000fc40000010000 */
[----:B------:R-:W-:Y:S02]  /*1140*/  FFMA.FTZ R119, R46, R67, R119 ;  /* 0x000000432e777223 */ /* 0x000fe40000010077 */
[C---:B------:R-:W-:Y:S02]  /*1150*/  FMUL.FTZ R52, R66.reuse, R217 ;  /* 0x000000d942347220 */ /* 0x040fe40000410000 */
[----:B------:R-:W-:Y:S02]  /*1160*/  FMUL.FTZ R48, R66, R215 ;  /* 0x000000d742307220 */ /* 0x000fe40000410000 */
        /* <DEDUP_REMOVED lines=8> */
[----:B------:R-:W-:Y:S01]  /*11f0*/  FFMA.FTZ R186, R48, R67, R186 ;  /* 0x0000004330ba7223 */ /* 0x000fe200000100ba */
[--C-:B------:R-:W-:Y:S01]  /*1200*/  HADD2.F32 R40, -RZ, R58.reuse.H0_H0 ;  /* 0x2000003aff287230 */ /* 0x100fe20000004100 */
[----:B------:R-:W-:Y:S01]  /*1210*/  FADD.FTZ R102, R179, R102 ;  /* 0x00000066b3667221 */ /* 0x000fe20000010000 */
[----:B------:R-:W-:Y:S01]  /*1220*/  HADD2.F32 R47, -RZ, R58.H1_H1 ;  /* 0x3000003aff2f7230 */ /* 0x000fe20000004100 */
[----:B------:R-:W-:-:S02]  /*1230*/  FMUL.FTZ R58, R66, R221 ;  /* 0x000000dd423a7220 */ /* 0x000fc40000410000 */
[-C--:B------:R-:W-:Y:S02]  /*1240*/  FFMA.FTZ R101, R54, R179.reuse, R101 ;  /* 0x000000b336657223 */ /* 0x080fe40000010065 */
        /* <DEDUP_REMOVED lines=49> */
[----:B------:R-:W-:Y:S02]  /*1560*/  FMUL.FTZ R197, R148, R197 ;  /* 0x000000c594c57220 */ /* 0x000fe40000410000 */
[----:B------:R-:W-:Y:S02]  /*1570*/  FADD.FTZ R188, R188, R193 ;  /* 0x000000c1bcbc7221 */ /* 0x000fe40000010000 */
[----:B------:R-:W-:Y:S01]  /*1580*/  FFMA.FTZ R181, R176, R193, R186 ;  /* 0x000000c1b0b57223 */ /* 0x000fe200000100ba */
[----:B------:R-:W-:Y:S01]  /*1590*/  HADD2.F32 R169, -RZ, R49.H0_H0 ;  /* 0x20000031ffa97230 */ /* 0x000fe20000004100 */
[----:B------:R-:W-:-:S02]  /*15a0*/  FADD.FTZ R122, R199, R122 ;  /* 0x0000007ac77a7221 */ /* 0x000fc40000010000 */
[----:B------:R-:W-:Y:S02]  /*15b0*/  FFMA.FTZ R123, R38, R199, R123 ;  /* 0x000000c7267b7223 */ /* 0x000fe4000001007b */
[----:B------:R-:W-:Y:S02]  /*15c0*/  FADD.FTZ R86, R64, R86 ;  /* 0x0000005640567221 */ /* 0x000fe40000010000 */
[-C--:B------:R-:W-:Y:S02]  /*15d0*/  FFMA.FTZ R85, R180, R64.reuse, R85 ;  /* 0x00000040b4557223 */ /* 0x080fe40000010055 */
[----:B------:R-:W-:Y:S02]  /*15e0*/  FMUL.FTZ R199, R147, R64 ;  /* 0x0000004093c77220 */ /* 0x000fe40000410000 */
[C---:B------:R-:W-:Y:S02]  /*15f0*/  FMUL.FTZ R64, R66.reuse, R209 ;  /* 0x000000d142407220 */ /* 0x040fe40000410000 */
[----:B------:R-:W-:Y:S01]  /*1600*/  FMUL.FTZ R186, R66, R173 ;  /* 0x000000ad42ba7220 */ /* 0x000fe20000410000 */
[----:B------:R-:W-:Y:S01]  /*1610*/  HADD2.F32 R44, -RZ, R49.H1_H1 ;  /* 0x30000031ff2c7230 */ /* 0x000fe20000004100 */
[----:B------:R-:W-:-:S02]  /*1620*/  FADD.FTZ R188, R188, R197 ;  /* 0x000000c5bcbc7221 */ /* 0x000fc40000010000 */
[----:B------:R-:W-:Y:S02]  /*1630*/  FFMA.FTZ R173, R178, R197, R181 ;  /* 0x000000c5b2ad7223 */ /* 0x000fe400000100b5 */
[----:B------:R-:W-:Y:S02]  /*1640*/  FMUL.FTZ R182, R66, R205 ;  /* 0x000000cd42b67220 */ /* 0x000fe40000410000 */
[----:B------:R-:W-:Y:S02]  /*1650*/  FADD.FTZ R84, R169, R84 ;  /* 0x00000054a9547221 */ /* 0x000fe40000010000 */
[-C--:B------:R-:W-:Y:S02]  /*1660*/  FFMA.FTZ R83, R64, R169.reuse, R83 ;  /* 0x000000a940537223 */ /* 0x080fe40000010053 */
[----:B------:R-:W-:Y:S02]  /*1670*/  FMUL.FTZ R169, R146, R169 ;  /* 0x000000a992a97220 */ /* 0x000fe40000410000 */
[----:B------:R-:W-:-:S02]  /*1680*/  FADD.FTZ R188, R188, R199 ;  /* 0x000000c7bcbc7221 */ /* 0x000fc40000010000 */
[----:B------:R-:W-:Y:S01]  /*1690*/  FFMA.FTZ R173, R180, R199, R173 ;  /* 0x000000c7b4ad7223 */ /* 0x000fe200000100ad */
[----:B------:R-:W-:Y:S01]  /*16a0*/  HADD2.F32 R49, -RZ, R50.H0_H0 ;  /* 0x20000032ff317230 */ /* 0x000fe20000004100 */
[----:B------:R-:W-:Y:S02]  /*16b0*/  FADD.FTZ R126, R203, R126 ;  /* 0x0000007ecb7e7221 */ /* 0x000fe40000010000 */
[----:B------:R-:W-:Y:S02]  /*16c0*/  FFMA.FTZ R127, R32, R203, R127 ;  /* 0x000000cb207f7223 */ /* 0x000fe4000001007f */
[----:B------:R-:W-:Y:S02]  /*16d0*/  FADD.FTZ R82, R44, R82 ;  /* 0x000000522c527221 */ /* 0x000fe40000010000 */
[-C--:B------:R-:W-:Y:S02]  /*16e0*/  FFMA.FTZ R81, R182, R44.reuse, R81 ;  /* 0x0000002cb6517223 */ /* 0x080fe40000010051 */
[----:B------:R-:W-:-:S02]  /*16f0*/  FMUL.FTZ R203, R145, R44 ;  /* 0x0000002c91cb7220 */ /* 0x000fc40000410000 */
[----:B------:R-:W-:Y:S02]  /*1700*/  FMUL.FTZ R44, R66, R201 ;  /* 0x000000c9422c7220 */ /* 0x000fe40000410000 */
[----:B------:R-:W-:Y:S02]  /*1710*/  FADD.FTZ R188, R188, R169 ;  /* 0x000000a9bcbc7221 */ /* 0x000fe40000010000 */
[----:B------:R-:W-:Y:S01]  /*1720*/  FFMA.FTZ R173, R64, R169, R173 ;  /* 0x000000a940ad7223 */ /* 0x000fe200000100ad */
[----:B------:R-:W-:Y:S01]  /*1730*/  HADD2.F32 R50, -RZ, R50.H1_H1 ;  /* 0x30000032ff327230 */ /* 0x000fe20000004100 */
        /* <DEDUP_REMOVED lines=11> */
[----:B------:R-:W-:Y:S02]  /*17f0*/  FADD.FTZ R76, R41, R76 ;  /* 0x0000004c294c7221 */ /* 0x000fe40000010000 */
[----:B------:R-:W-:Y:S02]  /*1800*/  FFMA.FTZ R75, R184, R41, R75 ;  /* 0x00000029b84b7223 */ /* 0x000fe4000001004b */
[----:B------:R-:W-:Y:S02]  /*1810*/  FMUL.FTZ R177, R66, R177 ;  /* 0x000000b142b17220 */ /* 0x000fe40000410000 */
[----:B------:R-:W-:-:S02]  /*1820*/  FMUL.FTZ R41, R142, R41 ;  /* 0x000000298e297220 */ /* 0x000fc40000410000 */
[----:B------:R-:W-:Y:S02]  /*1830*/  FADD.FTZ R192, R181, R50 ;  /* 0x00000032b5c07221 */ /* 0x000fe40000010000 */
[----:B------:R-:W-:Y:S01]  /*1840*/  FFMA.FTZ R173, R195, R50, R173 ;  /* 0x00000032c3ad7223 */ /* 0x000fe200000100ad */
[----:B------:R-:W-:Y:S01]  /*1850*/  HADD2.F32 R171, -RZ, R56.H0_H0 ;  /* 0x20000038ffab7230 */ /* 0x000fe20000004100 */
[----:B------:R-:W-:Y:S01]  /*1860*/  FADD.FTZ R74, R34, R74 ;  /* 0x0000004a224a7221 */ /* 0x000fe20000010000 */
[----:B------:R-:W-:Y:S01]  /*1870*/  HADD2.F32 R63, -RZ, R57.H0_H0 ;  /* 0x20000039ff3f7230 */ /* 0x000fe20000004100 */
[----:B------:R-:W-:Y:S02]  /*1880*/  FFMA.FTZ R73, R177, R34, R73 ;  /* 0x00000022b1497223 */ /* 0x000fe40000010049 */
[C---:B------:R-:W-:Y:S02]  /*1890*/  FMUL.FTZ R61, R66.reuse, R61 ;  /* 0x0000003d423d7220 */ /* 0x040fe40000410000 */
        /* <DEDUP_REMOVED lines=17> */
[----:B------:R-:W-:Y:S02]  /*19b0*/  FADD.FTZ R53, R192, R171 ;  /* 0x000000abc0357221 */ /* 0x000fe40000010000 */
[----:B------:R-:W-:Y:S01]  /*19c0*/  FFMA.FTZ R63, R186, R171, R63 ;  /* 0x000000abba3f7223 */ /* 0x000fe2000001003f */
[----:B------:R-:W-:Y:S01]  /*19d0*/  HADD2.F32 R57, -RZ, R57.H1_H1 ;  /* 0x30000039ff397230 */ /* 0x000fe20000004100 */
        /* <DEDUP_REMOVED lines=9> */
[-C--:B------:R-:W-:Y:S02]  /*1a70*/  FFMA.FTZ R109, R45, R40.reuse, R109 ;  /* 0x000000282d6d7223 */ /* 0x080fe4000001006d */
[----:B------:R-:W-:Y:S02]  /*1a80*/  FMUL.FTZ R192, R66, R39 ;  /* 0x0000002742c07220 */ /* 0x000fe40000410000 */
        /* <DEDUP_REMOVED lines=12> */
[----:B------:R-:W-:Y:S02]  /*1b50*/  FMUL.FTZ R39, R133, R2 ;  /* 0x0000000285277220 */ /* 0x000fe40000410000 */
[----:B------:R-:W-:-:S02]  /*1b60*/  FMUL.FTZ R196, R66, R3 ;  /* 0x0000000342c47220 */ /* 0x000fc40000410000 */
[----:B------:R-:W-:Y:S02]  /*1b70*/  FADD.FTZ R198, R198, R33 ;  /* 0x00000021c6c67221 */ /* 0x000fe40000010000 */
[C---:B------:R-:W-:Y:S02]  /*1b80*/  FFMA.FTZ R63, R194.reuse, R33, R63 ;  /* 0x00000021c23f7223 */ /* 0x040fe4000001003f */
[----:B------:R-:W-:Y:S02]  /*1b90*/  FADD.FTZ R130, R207, R130 ;  /* 0x00000082cf827221 */ /* 0x000fe40000010000 */
[----:B------:R-:W-:Y:S02]  /*1ba0*/  FFMA.FTZ R132, R29, R207, R132 ;  /* 0x000000cf1d847223 */ /* 0x000fe40000010084 */
        /* <DEDUP_REMOVED lines=8> */
.L_x_317:
        /* <DEDUP_REMOVED lines=18> */
.L_x_318:
[----:B--2---:R-:W-:Y:S02]  /*1d50*/  FADD.FTZ R202, R202, R53 ;  /* 0x00000035caca7221 */ /* 0x004fe40000010000 */
[----:B-1----:R-:W-:Y:S02]  /*1d60*/  FADD.FTZ R2, R2, R63 ;  /* 0x0000003f02027221 */ /* 0x002fe40000010000 */
[----:B------:R-:W-:Y:S02]  /*1d70*/  FMUL.FTZ R202, R202, c[0x0][0x1e0] ;  /* 0x00007800caca7a20 */ /* 0x000fe40000410000 */
[----:B------:R-:W-:Y:S02]  /*1d80*/  IMAD R35, R165, c[0x0][0x168], RZ ;  /* 0x00005a00a5237a24 */ /* 0x000fe400078e02ff */
[----:B------:R-:W-:Y:S01]  /*1d90*/  FMUL.FTZ R3, R2, c[0x0][0x1e0] ;  /* 0x0000780002037a20 */ /* 0x000fe20000410000 */
[----:B------:R-:W-:Y:S02]  /*1da0*/  FSEL R202, R202, RZ, !P0 ;  /* 0x000000ffcaca7208 */ /* 0x000fe40004000000 */
[----:B------:R-:W-:-:S02]  /*1db0*/  SHF.R.S32.HI R198, RZ, 0x1f, R35 ;  /* 0x0000001fffc67819 */ /* 0x000fc40000011423 */
[----:B------:R-:W-:Y:S01]  /*1dc0*/  LOP3.LUT R2, R105, 0x1f, RZ, 0xc0, !PT ;  /* 0x0000001f69027812 */ /* 0x000fe200078ec0ff */
[--C-:B------:R-:W-:Y:S01]  /*1dd0*/  FFMA.FTZ R38, R38, R3, R202.reuse ;  /* 0x0000000326267223 */ /* 0x100fe200000100ca */
[----:B------:R-:W-:Y:S01]  /*1de0*/  LEA.HI R35, R198, R35, RZ, 0x3 ;  /* 0x00000023c6237211 */ /* 0x000fe200078f18ff */
[-CC-:B------:R-:W-:Y:S01]  /*1df0*/  FFMA.FTZ R46, R46, R3.reuse, R202.reuse ;  /* 0x000000032e2e7223 */ /* 0x180fe200000100ca */
[----:B------:R-:W-:Y:S01]  /*1e00*/  ISETP.NE.U32.AND P0, PT, RZ, c[0x0][0x258], PT ;  /* 0x00009600ff007a0c */ /* 0x000fe20003f05070 */
[-CC-:B------:R-:W-:Y:S01]  /*1e10*/  FFMA.FTZ R29, R29, R3.reuse, R202.reuse ;  /* 0x000000031d1d7223 */ /* 0x180fe200000100ca */
[----:B------:R-:W-:Y:S01]  /*1e20*/  LEA.HI.SX32 R35, R35, R2, 0x1d ;  /* 0x0000000223237211 */ /* 0x000fe200078feaff */
[-CC-:B------:R-:W-:Y:S01]  /*1e30*/  FFMA.FTZ R48, R48, R3.reuse, R202.reuse ;  /* 0x0000000330307223 */ /* 0x180fe200000100ca */
[----:B-----5:R-:W-:Y:S01]  /*1e40*/  @P1 HADD2.F32 R2, -RZ, R6.H0_H0 ;  /* 0x20000006ff021230 */ /* 0x020fe20000004100 */
[----:B------:R-:W-:Y:S01]  /*1e50*/  FFMA.FTZ R64, R64, R3, R202 ;  /* 0x0000000340407223 */ /* 0x000fe200000100ca */
[----:B------:R-:W-:Y:S01]  /*1e60*/  ISETP.NE.AND.EX P0, PT, RZ, c[0x0][0x25c], PT, P0 ;  /* 0x00009700ff007a0c */ /* 0x000fe20003f05300 */
[----:B------:R-:W-:-:S02]  /*1e70*/  FADD.FTZ R51, R51, -R38 ;  /* 0x8000002633337221 */ /* 0x000fc40000010000 */
[----:B------:R-:W-:Y:S02]  /*1e80*/  FADD.FTZ R59, R59, -R46 ;  /* 0x8000002e3b3b7221 */ /* 0x000fe40000010000 */
        /* <DEDUP_REMOVED lines=20> */
[-CC-:B0-----:R-:W-:Y:S02]  /*1fd0*/  FFMA.FTZ R63, R65, R3.reuse, R202.reuse ;  /* 0x00000003413f7223 */ /* 0x181fe400000100ca */
[-CC-:B------:R-:W-:Y:S02]  /*1fe0*/  FFMA.FTZ R61, R61, R3.reuse, R202.reuse ;  /* 0x000000033d3d7223 */ /* 0x180fe400000100ca */
[----:B------:R-:W-:-:S02]  /*1ff0*/  FFMA.FTZ R190, R190, R3, R202 ;  /* 0x00000003bebe7223 */ /* 0x000fc400000100ca */
[-CC-:B------:R-:W-:Y:S02]  /*2000*/  FFMA.FTZ R201, R45, R3.reuse, R202.reuse ;  /* 0x000000032dc97223 */ /* 0x180fe400000100ca */
[-CC-:B------:R-:W-:Y:S02]  /*2010*/  FFMA.FTZ R192, R192, R3.reuse, R202.reuse ;  /* 0x00000003c0c07223 */ /* 0x180fe400000100ca */
[-CC-:B------:R-:W-:Y:S02]  /*2020*/  FFMA.FTZ R194, R194, R3.reuse, R202.reuse ;  /* 0x00000003c2c27223 */ /* 0x180fe400000100ca */
[----:B------:R-:W-:Y:S02]  /*2030*/  FFMA.FTZ R196, R196, R3, R202 ;  /* 0x00000003c4c47223 */ /* 0x000fe400000100ca */
[----:B------:R-:W-:Y:S01]  /*2040*/  FADD.FTZ R29, R28, -R29 ;  /* 0x8000001d1c1d7221 */ /* 0x000fe20000010000 */
[----:B------:R-:W-:Y:S01]  /*2050*/  @P1 HADD2.F32 R28, -RZ, R7.H0_H0 ;  /* 0x20000007ff1c1230 */ /* 0x000fe20000004100 */
[----:B------:R-:W-:-:S02]  /*2060*/  FADD.FTZ R3, R67, -R48 ;  /* 0x8000003043037221 */ /* 0x000fc40000010000 */
[----:B------:R-:W-:Y:S02]  /*2070*/  FADD.FTZ R65, R169, -R64 ;  /* 0x80000040a9417221 */ /* 0x000fe40000010000 */
[C---:B------:R-:W-:Y:S02]  /*2080*/  FMUL.FTZ R67, R66.reuse, R51 ;  /* 0x0000003342437220 */ /* 0x040fe40000410000 */
[----:B------:R-:W-:Y:S02]  /*2090*/  FMUL.FTZ R169, R66, R59 ;  /* 0x0000003b42a97220 */ /* 0x000fe40000410000 */
[----:B------:R-:W-:Y:S01]  /*20a0*/  FADD.FTZ R31, R31, -R30 ;  /* 0x8000001e1f1f7221 */ /* 0x000fe20000010000 */
[----:B------:R-:W-:Y:S01]  /*20b0*/  @P1 HADD2.F32 R30, -RZ, R14.H1_H1 ;  /* 0x3000000eff1e1230 */ /* 0x000fe20000004100 */
[----:B------:R-:W-:Y:S02]  /*20c0*/  FADD.FTZ R37, R37, -R32 ;  /* 0x8000002025257221 */ /* 0x000fe40000010000 */
[----:B------:R-:W-:-:S02]  /*20d0*/  FADD.FTZ R191, R191, -R174 ;  /* 0x800000aebfbf7221 */ /* 0x000fc40000010000 */
[----:B------:R-:W-:Y:S02]  /*20e0*/  FADD.FTZ R53, R179, -R54 ;  /* 0x80000036b3357221 */ /* 0x000fe40000010000 */
[----:B------:R-:W-:Y:S01]  /*20f0*/  FMUL.FTZ R174, R66, R3 ;  /* 0x0000000342ae7220 */ /* 0x000fe20000410000 */
[--C-:B------:R-:W-:Y:S01]  /*2100*/  @P1 HADD2.F32 R3, -RZ, R4.reuse.H0_H0 ;  /* 0x20000004ff031230 */ /* 0x100fe20000004100 */
[----:B------:R-:W-:Y:S01]  /*2110*/  @P1 FADD.FTZ R169, R169, R28 ;  /* 0x0000001ca9a91221 */ /* 0x000fe20000010000 */
[----:B------:R-:W-:Y:S01]  /*2120*/  @P1 HADD2.F32 R28, -RZ, R5.H0_H0 ;  /* 0x20000005ff1c1230 */ /* 0x000fe20000004100 */
[----:B------:R-:W-:Y:S01]  /*2130*/  @P1 FADD.FTZ R67, R67, R2 ;  /* 0x0000000243431221 */ /* 0x000fe20000010000 */
[----:B------:R-:W-:Y:S01]  /*2140*/  @P1 HADD2.F32 R2, -RZ, R4.H1_H1 ;  /* 0x30000004ff021230 */ /* 0x000fe20000004100 */
[----:B------:R-:W-:Y:S02]  /*2150*/  FADD.FTZ R185, R185, -R60 ;  /* 0x8000003cb9b97221 */ /* 0x000fe40000010000 */
[----:B------:R-:W-:-:S02]  /*2160*/  FADD.FTZ R173, R56, -R63 ;  /* 0x8000003f38ad7221 */ /* 0x000fc40000010000 */
[----:B------:R-:W-:Y:S02]  /*2170*/  FADD.FTZ R179, R188, -R61 ;  /* 0x8000003dbcb37221 */ /* 0x000fe40000010000 */
[C---:B------:R-:W-:Y:S01]  /*2180*/  FMUL.FTZ R60, R66.reuse, R29 ;  /* 0x0000001d423c7220 */ /* 0x040fe20000410000 */
[----:B------:R-:W-:Y:S01]  /*2190*/  @P1 HADD2.F32 R29, -RZ, R5.H1_H1 ;  /* 0x30000005ff1d1230 */ /* 0x000fe20000004100 */
[C---:B------:R-:W-:Y:S01]  /*21a0*/  FMUL.FTZ R61, R66.reuse, R31 ;  /* 0x0000001f423d7220 */ /* 0x040fe20000410000 */
[----:B------:R-:W-:Y:S01]  /*21b0*/  @P1 HADD2.F32 R31, -RZ, R6.H1_H1 ;  /* 0x30000006ff1f1230 */ /* 0x000fe20000004100 */
[----:B------:R-:W-:Y:S02]  /*21c0*/  FMUL.FTZ R63, R66, R37 ;  /* 0x00000025423f7220 */ /* 0x000fe40000410000 */
[----:B------:R-:W-:Y:S02]  /*21d0*/  FADD.FTZ R43, R43, -R36 ;  /* 0x800000242b2b7221 */ /* 0x000fe40000010000 */
[----:B------:R-:W-:Y:S01]  /*21e0*/  FADD.FTZ R183, R183, -R58 ;  /* 0x8000003ab7b77221 */ /* 0x000fe20000010000 */
[----:B------:R-:W-:Y:S01]  /*21f0*/  HFMA2.MMA R58, -RZ, RZ, 0, 9.5367431640625e-07 ;  /* 0x00000010ff3a7435 */ /* 0x000fe200000001ff */
[----:B------:R-:W-:-:S02]  /*2200*/  FADD.FTZ R189, R189, -R172 ;  /* 0x800000acbdbd7221 */ /* 0x000fc40000010000 */
[----:B------:R-:W-:Y:S02]  /*2210*/  FADD.FTZ R193, R193, -R176 ;  /* 0x800000b0c1c17221 */ /* 0x000fe40000010000 */
[----:B------:R-:W-:Y:S01]  /*2220*/  @P1 FADD.FTZ R63, R63, R28 ;  /* 0x0000001c3f3f1221 */ /* 0x000fe20000010000 */
[----:B------:R-:W-:Y:S01]  /*2230*/  @P1 HADD2.F32 R28, -RZ, R11.H1_H1 ;  /* 0x3000000bff1c1230 */ /* 0x000fe20000004100 */
[----:B------:R-:W-:Y:S01]  /*2240*/  @P1 FADD.FTZ R60, R60, R3 ;  /* 0x000000033c3c1221 */ /* 0x000fe20000010000 */
[----:B------:R-:W-:Y:S01]  /*2250*/  @P1 HADD2.F32 R3, -RZ, R9.H0_H0 ;  /* 0x20000009ff031230 */ /* 0x000fe20000004100 */
[----:B------:R-:W-:Y:S01]  /*2260*/  @P1 FADD.FTZ R61, R61, R2 ;  /* 0x000000023d3d1221 */ /* 0x000fe20000010000 */
[----:B------:R-:W-:Y:S01]  /*2270*/  @P1 HADD2.F32 R2, -RZ, R10.H1_H1 ;  /* 0x3000000aff021230 */ /* 0x000fe20000004100 */
[----:B------:R-:W-:Y:S02]  /*2280*/  FADD.FTZ R175, R175, -R52 ;  /* 0x80000034afaf7221 */ /* 0x000fe40000010000 */
[----:B------:R-:W-:-:S02]  /*2290*/  FADD.FTZ R181, R57, -R190 ;  /* 0x800000be39b57221 */ /* 0x000fc40000010000 */
[C---:B------:R-:W-:Y:S02]  /*22a0*/  FMUL.FTZ R64, R66.reuse, R43 ;  /* 0x0000002b42407220 */ /* 0x040fe40000410000 */
[C---:B------:R-:W-:Y:S02]  /*22b0*/  FMUL.FTZ R52, R66.reuse, R183 ;  /* 0x000000b742347220 */ /* 0x040fe40000410000 */
[C---:B------:R-:W-:Y:S02]  /*22c0*/  FMUL.FTZ R57, R66.reuse, R189 ;  /* 0x000000bd42397220 */ /* 0x040fe40000410000 */
[----:B------:R-:W-:Y:S02]  /*22d0*/  FMUL.FTZ R59, R66, R193 ;  /* 0x000000c1423b7220 */ /* 0x000fe40000410000 */
[----:B------:R-:W-:Y:S02]  /*22e0*/  FADD.FTZ R55, R55, -R42 ;  /* 0x8000002a37377221 */ /* 0x000fe40000010000 */
[----:B------:R-:W-:Y:S01]  /*22f0*/  FADD.FTZ R187, R187, -R62 ;  /* 0x8000003ebbbb7221 */ /* 0x000fe20000010000 */
[----:B------:R-:W-:Y:S01]  /*2300*/  @P0 F2FP.PACK_AB R62, RZ, R61 ;  /* 0x0000003dff3e023e */ /* 0x000fe200000000ff */
[----:B------:R-:W-:Y:S01]  /*2310*/  @P1 FADD.FTZ R64, R64, R29 ;  /* 0x0000001d40401221 */ /* 0x000fe20000010000 */
[----:B------:R-:W-:Y:S01]  /*2320*/  @P1 HADD2.F32 R29, -RZ, R10.H0_H0 ;  /* 0x2000000aff1d1230 */ /* 0x000fe20000004100 */
[----:B------:R-:W-:Y:S01]  /*2330*/  @P1 FADD.FTZ R57, R57, R2 ;  /* 0x0000000239391221 */ /* 0x000fe20000010000 */
[--C-:B------:R-:W-:Y:S01]  /*2340*/  @P1 HADD2.F32 R2, -RZ, R8.reuse.H1_H1 ;  /* 0x30000008ff021230 */ /* 0x100fe20000004100 */
[----:B------:R-:W-:Y:S01]  /*2350*/  @P1 FADD.FTZ R59, R59, R28 ;  /* 0x0000001c3b3b1221 */ /* 0x000fe20000010000 */
[----:B------:R-:W-:Y:S01]  /*2360*/  @P1 HADD2.F32 R28, -RZ, R9.H1_H1 ;  /* 0x30000009ff1c1230 */ /* 0x000fe20000004100 */
[----:B------:R-:W-:Y:S01]  /*2370*/  @P1 FADD.FTZ R52, R52, R3 ;  /* 0x0000000334341221 */ /* 0x000fe20000010000 */
[----:B------:R-:W-:Y:S01]  /*2380*/  @P1 HADD2.F32 R3, -RZ, R8.H0_H0 ;  /* 0x20000008ff031230 */ /* 0x000fe20000004100 */
[----:B------:R-:W-:-:S02]  /*2390*/  FADD.FTZ R195, R50, -R195 ;  /* 0x800000c332c37221 */ /* 0x000fc40000010000 */
[C---:B------:R-:W-:Y:S02]  /*23a0*/  FMUL.FTZ R172, R66.reuse, R55 ;  /* 0x0000003742ac7220 */ /* 0x040fe40000410000 */
[C---:B------:R-:W-:Y:S02]  /*23b0*/  FMUL.FTZ R50, R66.reuse, R175 ;  /* 0x000000af42327220 */ /* 0x040fe40000410000 */
[C---:B------:R-:W-:Y:S02]  /*23c0*/  FMUL.FTZ R53, R66.reuse, R53 ;  /* 0x0000003542357220 */ /* 0x040fe40000410000 */
[C---:B------:R-:W-:Y:S02]  /*23d0*/  FMUL.FTZ R55, R66.reuse, R185 ;  /* 0x000000b942377220 */ /* 0x040fe40000410000 */
[----:B------:R-:W-:Y:S02]  /*23e0*/  FMUL.FTZ R54, R66, R187 ;  /* 0x000000bb42367220 */ /* 0x000fe40000410000 */
[----:B------:R-:W-:-:S02]  /*23f0*/  FADD.FTZ R197, R197, -R178 ;  /* 0x800000b2c5c57221 */ /* 0x000fc40000010000 */
[----:B------:R-:W-:Y:S02]  /*2400*/  FADD.FTZ R203, R203, -R182 ;  /* 0x800000b6cbcb7221 */ /* 0x000fe40000010000 */
[----:B------:R-:W-:Y:S02]  /*2410*/  FADD.FTZ R49, R49, -R44 ;  /* 0x8000002c31317221 */ /* 0x000fe40000010000 */
[----:B------:R-:W-:Y:S02]  /*2420*/  FADD.FTZ R177, R34, -R177 ;  /* 0x800000b122b17221 */ /* 0x000fe40000010000 */
[----:B------:R-:W-:Y:S02]  /*2430*/  FADD.FTZ R45, R199, -R180 ;  /* 0x800000b4c72d7221 */ /* 0x000fe40000010000 */
[----:B------:R-:W-:Y:S01]  /*2440*/  @P1 FADD.FTZ R172, R172, R31 ;  /* 0x0000001facac1221 */ /* 0x000fe20000010000 */
[----:B------:R-:W-:Y:S01]  /*2450*/  @P1 HADD2.F32 R31, -RZ, R11.H0_H0 ;  /* 0x2000000bff1f1230 */ /* 0x000fe20000004100 */
[----:B------:R-:W-:Y:S01]  /*2460*/  @P1 FADD.FTZ R54, R54, R29 ;  /* 0x0000001d36361221 */ /* 0x000fe20000010000 */
[----:B------:R-:W-:Y:S01]  /*2470*/  @P1 HADD2.F32 R29, -RZ, R14.H0_H0 ;  /* 0x2000000eff1d1230 */ /* 0x000fe20000004100 */
[----:B------:R-:W-:Y:S01]  /*2480*/  @P1 FADD.FTZ R55, R55, R28 ;  /* 0x0000001c37371221 */ /* 0x000fe20000010000 */
[----:B------:R-:W-:Y:S01]  /*2490*/  @P1 HADD2.F32 R28, -RZ, R15.H1_H1 ;  /* 0x3000000fff1c1230 */ /* 0x000fe20000004100 */
[----:B------:R-:W-:Y:S01]  /*24a0*/  @P1 FADD.FTZ R50, R50, R3 ;  /* 0x0000000332321221 */ /* 0x000fe20000010000 */
[----:B------:R-:W-:Y:S01]  /*24b0*/  @P1 HADD2.F32 R3, -RZ, R12.H0_H0 ;  /* 0x2000000cff031230 */ /* 0x000fe20000004100 */
[----:B------:R-:W-:Y:S01]  /*24c0*/  @P1 FADD.FTZ R53, R53, R2 ;  /* 0x0000000235351221 */ /* 0x000fe20000010000 */
[----:B------:R-:W-:Y:S01]  /*24d0*/  @P1 HADD2.F32 R2, -RZ, R13.H1_H1 ;  /* 0x3000000dff021230 */ /* 0x000fe20000004100 */
        /* <DEDUP_REMOVED lines=8> */
[----:B------:R-:W-:Y:S01]  /*2560*/  FADD.FTZ R205, R33, -R194 ;  /* 0x800000c221cd7221 */ /* 0x000fe20000010000 */
[----:B------:R-:W-:Y:S01]  /*2570*/  @P1 HADD2.F32 R33, -RZ, R7.H1_H1 ;  /* 0x30000007ff211230 */ /* 0x000fe20000004100 */
[----:B------:R-:W-:Y:S01]  /*2580*/  @P1 FADD.FTZ R56, R56, R31 ;  /* 0x0000001f38381221 */ /* 0x000fe20000010000 */
[----:B------:R-:W-:Y:S01]  /*2590*/  @P1 HADD2.F32 R31, -RZ, R15.H0_H0 ;  /* 0x2000000fff1f1230 */ /* 0x000fe20000004100 */
        /* <DEDUP_REMOVED lines=10> */
[C---:B------:R-:W-:Y:S01]  /*2640*/  FMUL.FTZ R44, R66.reuse, R65 ;  /* 0x00000041422c7220 */ /* 0x040fe20000410000 */
[----:B------:R-:W-:Y:S01]  /*2650*/  @P0 F2FP.PACK_AB R65, RZ, R64 ;  /* 0x00000040ff41023e */ /* 0x000fe200000000ff */
[C---:B------:R-:W-:Y:S02]  /*2660*/  FMUL.FTZ R49, R66.reuse, R195 ;  /* 0x000000c342317220 */ /* 0x040fe40000410000 */
[C---:B------:R-:W-:Y:S02]  /*2670*/  FMUL.FTZ R41, R66.reuse, R201 ;  /* 0x000000c942297220 */ /* 0x040fe40000410000 */
[----:B------:R-:W-:Y:S02]  /*2680*/  FMUL.FTZ R38, R66, R205 ;  /* 0x000000cd42267220 */ /* 0x000fe40000410000 */
[----:B------:R-:W-:-:S02]  /*2690*/  FADD.FTZ R171, R171, -R186 ;  /* 0x800000baabab7221 */ /* 0x000fc40000010000 */
[----:B------:R-:W-:Y:S02]  /*26a0*/  FADD.FTZ R207, R39, -R196 ;  /* 0x800000c427cf7221 */ /* 0x000fe40000010000 */
[----:B------:R-:W-:Y:S01]  /*26b0*/  @P1 FADD.FTZ R49, R49, R30 ;  /* 0x0000001e31311221 */ /* 0x000fe20000010000 */
[----:B------:R-:W-:Y:S01]  /*26c0*/  @P1 HADD2.F32 R30, -RZ, R19.H1_H1 ;  /* 0x30000013ff1e1230 */ /* 0x000fe20000004100 */
[----:B------:R-:W-:Y:S01]  /*26d0*/  @P1 FADD.FTZ R48, R48, R31 ;  /* 0x0000001f30301221 */ /* 0x000fe20000010000 */
[----:B------:R-:W-:Y:S01]  /*26e0*/  @P1 HADD2.F32 R31, -RZ, R18.H1_H1 ;  /* 0x30000012ff1f1230 */ /* 0x000fe20000004100 */
[----:B------:R-:W-:Y:S01]  /*26f0*/  @P1 FADD.FTZ R44, R44, R29 ;  /* 0x0000001d2c2c1221 */ /* 0x000fe20000010000 */
[--C-:B------:R-:W-:Y:S01]  /*2700*/  @P1 HADD2.F32 R29, -RZ, R17.reuse.H1_H1 ;  /* 0x30000011ff1d1230 */ /* 0x100fe20000004100 */
[----:B------:R-:W-:Y:S01]  /*2710*/  @P1 FADD.FTZ R45, R45, R2 ;  /* 0x000000022d2d1221 */ /* 0x000fe20000010000 */
[--C-:B------:R-:W-:Y:S01]  /*2720*/  @P1 HADD2.F32 R2, -RZ, R16.reuse.H1_H1 ;  /* 0x30000010ff021230 */ /* 0x100fe20000004100 */
[----:B------:R-:W-:Y:S01]  /*2730*/  @P1 FADD.FTZ R38, R38, R3 ;  /* 0x0000000326261221 */ /* 0x000fe20000010000 */
[----:B------:R-:W-:Y:S01]  /*2740*/  @P1 HADD2.F32 R3, -RZ, R16.H0_H0 ;  /* 0x20000010ff031230 */ /* 0x000fe20000004100 */
[----:B------:R-:W-:Y:S01]  /*2750*/  @P1 FADD.FTZ R41, R41, R28 ;  /* 0x0000001c29291221 */ /* 0x000fe20000010000 */
[----:B------:R-:W-:Y:S01]  /*2760*/  @P1 HADD2.F32 R28, -RZ, R17.H0_H0 ;  /* 0x20000011ff1c1230 */ /* 0x000fe20000004100 */
[----:B------:R-:W-:-:S02]  /*2770*/  FMUL.FTZ R34, R66, R171 ;  /* 0x000000ab42227220 */ /* 0x000fc40000410000 */
[C---:B------:R-:W-:Y:S02]  /*2780*/  FMUL.FTZ R37, R66.reuse, R173 ;  /* 0x000000ad42257220 */ /* 0x040fe40000410000 */
[C---:B------:R-:W-:Y:S02]  /*2790*/  FMUL.FTZ R39, R66.reuse, R179 ;  /* 0x000000b342277220 */ /* 0x040fe40000410000 */
[C---:B------:R-:W-:Y:S02]  /*27a0*/  FMUL.FTZ R40, R66.reuse, R181 ;  /* 0x000000b542287220 */ /* 0x040fe40000410000 */
[C---:B------:R-:W-:Y:S02]  /*27b0*/  FMUL.FTZ R36, R66.reuse, R199 ;  /* 0x000000c742247220 */ /* 0x040fe40000410000 */
[----:B------:R-:W-:Y:S01]  /*27c0*/  FMUL.FTZ R43, R66, R207 ;  /* 0x000000cf422b7220 */ /* 0x000fe20000410000 */
[----:B------:R-:W-:Y:S01]  /*27d0*/  @P0 F2FP.PACK_AB R66, RZ, R172 ;  /* 0x000000acff42023e */ /* 0x000fe200000000ff */
[----:B------:R-:W-:-:S02]  /*27e0*/  @P1 FADD.FTZ R174, R174, R33 ;  /* 0x00000021aeae1221 */ /* 0x000fc40000010000 */
[----:B------:R-:W-:Y:S02]  /*27f0*/  @P1 FADD.FTZ R43, R43, R30 ;  /* 0x0000001e2b2b1221 */ /* 0x000fe40000010000 */
        /* <DEDUP_REMOVED lines=9> */
[----:B------:R-:W-:Y:S01]  /*2890*/  ISETP.NE.U32.AND P1, PT, RZ, c[0x0][0x250], PT ;  /* 0x00009400ff007a0c */ /* 0x000fe20003f25070 */
[----:B------:R-:W-:Y:S01]  /*28a0*/  @P0 IMAD.WIDE.U32 R32, R168, R58, c[0x0][0x258] ;  /* 0x00009600a8200625 */ /* 0x000fe200078e003a */
[----:B------:R-:W-:-:S02]  /*28b0*/  @P0 F2FP.PACK_AB R2, RZ, R60 ;  /* 0x0000003cff02023e */ /* 0x000fc400000000ff */
[----:B------:R-:W-:Y:S02]  /*28c0*/  ISETP.NE.AND.EX P1, PT, RZ, c[0x0][0x254], PT, P1 ;  /* 0x00009500ff007a0c */ /* 0x000fe40003f25310 */
[----:B------:R-:W-:Y:S02]  /*28d0*/  @P0 PRMT R23, R29, 0x7610, R23 ;  /* 0x000076101d170816 */ /* 0x000fe40000000017 */
[----:B------:R-:W-:Y:S02]  /*28e0*/  @P0 PRMT R22, R28, 0x7610, R22 ;  /* 0x000076101c160816 */ /* 0x000fe40000000016 */
[----:B------:R-:W-:Y:S02]  /*28f0*/  @P0 PRMT R21, R3, 0x7610, R21 ;  /* 0x0000761003150816 */ /* 0x000fe40000000015 */
[----:B------:R-:W-:Y:S01]  /*2900*/  @P0 PRMT R20, R2, 0x7610, R20 ;  /* 0x0000761002140816 */ /* 0x000fe20000000014 */
[----:B------:R-:W-:Y:S01]  /*2910*/  IMAD.WIDE.U32 R2, R168, R58, c[0x0][0x248] ;  /* 0x00009200a8027625 */ /* 0x000fe200078e003a */
[----:B------:R-:W-:-:S02]  /*2920*/  @P0 PRMT R23, R23, 0x5410, R30 ;  /* 0x0000541017170816 */ /* 0x000fc4000000001e */
[----:B------:R-:W-:Y:S02]  /*2930*/  @P0 PRMT R22, R22, 0x5410, R66 ;  /* 0x0000541016160816 */ /* 0x000fe40000000042 */
[----:B------:R-:W-:Y:S02]  /*2940*/  @P0 PRMT R21, R21, 0x5410, R65 ;  /* 0x0000541015150816 */ /* 0x000fe40000000041 */
[----:B------:R-:W-:Y:S02]  /*2950*/  @P0 PRMT R20, R20, 0x5410, R62 ;  /* 0x0000541014140816 */ /* 0x000fe4000000003e */
[----:B------:R-:W-:Y:S02]  /*2960*/  F2FP.PACK_AB R31, R174, R169 ;  /* 0x000000a9ae1f723e */ /* 0x000fe400000000ff */
[----:B------:R-:W-:Y:S01]  /*2970*/  F2FP.PACK_AB R30, R172, R67 ;  /* 0x00000043ac1e723e */ /* 0x000fe200000000ff */
[----:B------:R0:W-:Y:S01]  /*2980*/  @P0 STG.E.128 [R32.64], R20 ;  /* 0x0000001420000986 */ /* 0x0001e2000c101d04 */
[----:B------:R-:W-:-:S02]  /*2990*/  F2FP.PACK_AB R29, R64, R63 ;  /* 0x0000003f401d723e */ /* 0x000fc400000000ff */
[-C--:B------:R-:W-:Y:S02]  /*29a0*/  F2FP.PACK_AB R28, R61, R60.reuse ;  /* 0x0000003c3d1c723e */ /* 0x080fe400000000ff */
[----:B------:R-:W-:Y:S02]  /*29b0*/  @P1 F2FP.PACK_AB R169, RZ, R169 ;  /* 0x000000a9ffa9123e */ /* 0x000fe400000000ff */
[----:B------:R-:W-:Y:S01]  /*29c0*/  @P1 F2FP.PACK_AB R67, RZ, R67 ;  /* 0x00000043ff43123e */ /* 0x000fe200000000ff */
[----:B------:R1:W-:Y:S01]  /*29d0*/  STG.E.128 [R2.64], R28 ;  /* 0x0000001c02007986 */ /* 0x0003e2000c101d04 */
[----:B------:R-:W-:Y:S02]  /*29e0*/  @P1 F2FP.PACK_AB R65, RZ, R63 ;  /* 0x0000003fff41123e */ /* 0x000fe400000000ff */
[----:B------:R-:W-:Y:S02]  /*29f0*/  @P1 F2FP.PACK_AB R62, RZ, R60 ;  /* 0x0000003cff3e123e */ /* 0x000fe400000000ff */
[----:B------:R-:W-:-:S02]  /*2a00*/  @P1 F2FP.PACK_AB R174, RZ, R174 ;  /* 0x000000aeffae123e */ /* 0x000fc400000000ff */
[----:B------:R-:W-:Y:S02]  /*2a10*/  @P1 F2FP.PACK_AB R172, RZ, R172 ;  /* 0x000000acffac123e */ /* 0x000fe400000000ff */
[----:B------:R-:W-:Y:S02]  /*2a20*/  @P1 F2FP.PACK_AB R64, RZ, R64 ;  /* 0x00000040ff40123e */ /* 0x000fe400000000ff */
[----:B0-----:R-:W-:Y:S02]  /*2a30*/  @P0 F2FP.PACK_AB R33, RZ, R54 ;  /* 0x00000036ff21023e */ /* 0x001fe400000000ff */
[----:B------:R-:W-:Y:S02]  /*2a40*/  @P1 F2FP.PACK_AB R63, RZ, R61 ;  /* 0x0000003dff3f123e */ /* 0x000fe400000000ff */
[----:B------:R-:W-:Y:S02]  /*2a50*/  @P0 F2FP.PACK_AB R32, RZ, R57 ;  /* 0x00000039ff20023e */ /* 0x000fe400000000ff */
[----:B------:R-:W-:Y:S01]  /*2a60*/  @P1 PRMT R27, R169, 0x7610, R27 ;  /* 0x00007610a91b1816 */ /* 0x000fe2000000001b */
[----:B------:R-:W-:Y:S01]  /*2a70*/  @P1 IMAD.WIDE.U32 R168, R168, R58, c[0x0][0x250] ;  /* 0x00009400a8a81625 */ /* 0x000fe200078e003a */
[----:B-1----:R-:W-:-:S02]  /*2a80*/  @P0 F2FP.PACK_AB R28, RZ, R56 ;  /* 0x00000038ff1c023e */ /* 0x002fc400000000ff */
[----:B------:R-:W-:Y:S02]  /*2a90*/  @P0 F2FP.PACK_AB R3, RZ, R52 ;  /* 0x00000034ff03023e */ /* 0x000fe400000000ff */
[----:B------:R-:W-:Y:S02]  /*2aa0*/  @P0 F2FP.PACK_AB R2, RZ, R50 ;  /* 0x00000032ff02023e */ /* 0x000fe400000000ff */
[----:B------:R-:W-:Y:S02]  /*2ab0*/  @P1 PRMT R26, R67, 0x7610, R26 ;  /* 0x00007610431a1816 */ /* 0x000fe4000000001a */
[----:B------:R-:W-:Y:S02]  /*2ac0*/  @P1 PRMT R25, R65, 0x7610, R25 ;  /* 0x0000761041191816 */ /* 0x000fe40000000019 */
[----:B------:R-:W-:Y:S02]  /*2ad0*/  @P1 PRMT R24, R62, 0x7610, R24 ;  /* 0x000076103e181816 */ /* 0x000fe40000000018 */
[----:B------:R-:W-:-:S02]  /*2ae0*/  @P0 PRMT R22, R33, 0x7610, R22 ;  /* 0x0000761021160816 */ /* 0x000fc40000000016 */
[----:B------:R-:W-:Y:S02]  /*2af0*/  @P0 F2FP.PACK_AB R61, RZ, R55 ;  /* 0x00000037ff3d023e */ /* 0x000fe400000000ff */
[----:B------:R-:W-:Y:S02]  /*2b00*/  @P0 F2FP.PACK_AB R60, RZ, R53 ;  /* 0x00000035ff3c023e */ /* 0x000fe400000000ff */
[----:B------:R-:W-:Y:S02]  /*2b10*/  @P0 PRMT R21, R3, 0x7610, R21 ;  /* 0x0000761003150816 */ /* 0x000fe40000000015 */
[----:B------:R-:W-:Y:S01]  /*2b20*/  @P0 PRMT R20, R2, 0x7610, R20 ;  /* 0x0000761002140816 */ /* 0x000fe20000000014 */
[----:B------:R-:W-:Y:S01]  /*2b30*/  IMAD.WIDE.U32 R2, R167, R58, c[0x0][0x248] ;  /* 0x00009200a7027625 */ /* 0x000fe200078e003a */
[----:B------:R-:W-:Y:S02]  /*2b40*/  @P0 F2FP.PACK_AB R62, RZ, R59 ;  /* 0x0000003bff3e023e */ /* 0x000fe400000000ff */
[----:B------:R-:W-:-:S02]  /*2b50*/  @P0 PRMT R23, R28, 0x7610, R23 ;  /* 0x000076101c170816 */ /* 0x000fc40000000017 */
[----:B------:R-:W-:Y:S02]  /*2b60*/  @P1 PRMT R27, R27, 0x5410, R174 ;  /* 0x000054101b1b1816 */ /* 0x000fe400000000ae */
        /* <DEDUP_REMOVED lines=9> */
[----:B------:R-:W-:Y:S02]  /*2c00*/  F2FP.PACK_AB R30, R57, R54 ;  /* 0x00000036391e723e */ /* 0x000fe400000000ff */
[----:B------:R-:W-:Y:S01]  /*2c10*/  F2FP.PACK_AB R31, R59, R56 ;  /* 0x000000383b1f723e */ /* 0x000fe200000000ff */
[----:B------:R0:W-:Y:S01]  /*2c20*/  @P0 STG.E.128 [R32.64], R20 ;  /* 0x0000001420000986 */ /* 0x0001e2000c101d04 */
[----:B------:R-:W-:Y:S02]  /*2c30*/  @P1 F2FP.PACK_AB R60, RZ, R54 ;  /* 0x00000036ff3c123e */ /* 0x000fe400000000ff */
[----:B------:R-:W-:Y:S02]  /*2c40*/  @P1 F2FP.PACK_AB R56, RZ, R56 ;  /* 0x00000038ff38123e */ /* 0x000fe400000000ff */
[----:B------:R-:W-:-:S02]  /*2c50*/  @P1 F2FP.PACK_AB R54, RZ, R52 ;  /* 0x00000034ff36123e */ /* 0x000fc400000000ff */
[----:B------:R-:W-:Y:S02]  /*2c60*/  F2FP.PACK_AB R29, R55, R52 ;  /* 0x00000034371d723e */ /* 0x000fe400000000ff */
[----:B------:R-:W-:Y:S02]  /*2c70*/  F2FP.PACK_AB R28, R53, R50 ;  /* 0x00000032351c723e */ /* 0x000fe400000000ff */
[----:B------:R-:W-:Y:S02]  /*2c80*/  @P1 F2FP.PACK_AB R57, RZ, R57 ;  /* 0x00000039ff39123e */ /* 0x000fe400000000ff */
[----:B------:R-:W-:Y:S01]  /*2c90*/  @P1 F2FP.PACK_AB R59, RZ, R59 ;  /* 0x0000003bff3b123e */ /* 0x000fe200000000ff */
[----:B------:R1:W-:Y:S01]  /*2ca0*/  STG.E.128 [R2.64], R28 ;  /* 0x0000001c02007986 */ /* 0x0003e2000c101d04 */
[----:B------:R-:W-:Y:S02]  /*2cb0*/  @P1 F2FP.PACK_AB R55, RZ, R55 ;  /* 0x00000037ff37123e */ /* 0x000fe400000000ff */
[----:B------:R-:W-:-:S02]  /*2cc0*/  @P1 F2FP.PACK_AB R53, RZ, R53 ;  /* 0x00000035ff35123e */ /* 0x000fc400000000ff */
[----:B0-----:R-:W-:Y:S02]  /*2cd0*/  @P1 F2FP.PACK_AB R33, RZ, R50 ;  /* 0x00000032ff21123e */ /* 0x001fe400000000ff */
[----:B------:R-:W-:Y:S02]  /*2ce0*/  @P1 PRMT R26, R60, 0x7610, R26 ;  /* 0x000076103c1a1816 */ /* 0x000fe4000000001a */
[----:B------:R-:W-:Y:S02]  /*2cf0*/  @P1 PRMT R27, R56, 0x7610, R27 ;  /* 0x00007610381b1816 */ /* 0x000fe4000000001b */
[----:B------:R-:W-:Y:S02]  /*2d00*/  @P1 PRMT R25, R54, 0x7610, R25 ;  /* 0x0000761036191816 */ /* 0x000fe40000000019 */
[----:B------:R-:W-:Y:S02]  /*2d10*/  @P1 PRMT R24, R33, 0x7610, R24 ;  /* 0x0000761021181816 */ /* 0x000fe40000000018 */
[----:B------:R-:W-:-:S02]  /*2d20*/  @P1 PRMT R26, R26, 0x5410, R57 ;  /* 0x000054101a1a1816 */ /* 0x000fc40000000039 */
[----:B------:R-:W-:Y:S01]  /*2d30*/  @P1 PRMT R27, R27, 0x5410, R59 ;  /* 0x000054101b1b1816 */ /* 0x000fe2000000003b */
[----:B-1----:R-:W-:Y:S01]  /*2d40*/  @P1 IMAD.WIDE.U32 R28, R167, R58, c[0x0][0x250] ;  /* 0x00009400a71c1625 */ /* 0x002fe200078e003a */
[----:B------:R-:W-:Y:S02]  /*2d50*/  @P0 F2FP.PACK_AB R2, RZ, R42 ;  /* 0x0000002aff02023e */ /* 0x000fe400000000ff */
[----:B------:R-:W-:Y:S02]  /*2d60*/  @P1 PRMT R25, R25, 0x5410, R55 ;  /* 0x0000541019191816 */ /* 0x000fe40000000037 */
[----:B------:R-:W-:Y:S02]  /*2d70*/  @P1 PRMT R24, R24, 0x5410, R53 ;  /* 0x0000541018181816 */ /* 0x000fe40000000035 */
[----:B------:R-:W-:Y:S02]  /*2d80*/  @P0 F2FP.PACK_AB R3, RZ, R44 ;  /* 0x0000002cff03023e */ /* 0x000fe400000000ff */
[----:B------:R-:W-:Y:S01]  /*2d90*/  @P0 PRMT R20, R2, 0x7610, R20 ;  /* 0x0000761002140816 */ /* 0x000fe20000000014 */
[----:B------:R0:W-:Y:S01]  /*2da0*/  @P1 STG.E.128 [R28.64], R24 ;  /* 0x000000181c001986 */ /* 0x0001e2000c101d04 */
[----:B------:R-:W-:-:S02]  /*2db0*/  @P0 F2FP.PACK_AB R2, RZ, R46 ;  /* 0x0000002eff02023e */ /* 0x000fc400000000ff */
[----:B------:R-:W-:Y:S02]  /*2dc0*/  @P0 PRMT R21, R3, 0x7610, R21 ;  /* 0x0000761003150816 */ /* 0x000fe40000000015 */
[----:B------:R-:W-:Y:S02]  /*2dd0*/  @P0 F2FP.PACK_AB R3, RZ, R49 ;  /* 0x00000031ff03023e */ /* 0x000fe400000000ff */
[----:B------:R-:W-:Y:S02]  /*2de0*/  @P0 PRMT R22, R2, 0x7610, R22 ;  /* 0x0000761002160816 */ /* 0x000fe40000000016 */
[----:B------:R-:W-:Y:S02]  /*2df0*/  @P0 F2FP.PACK_AB R52, RZ, R47 ;  /* 0x0000002fff34023e */ /* 0x000fe400000000ff */
[----:B------:R-:W-:Y:S02]  /*2e00*/  @P0 F2FP.PACK_AB R50, RZ, R45 ;  /* 0x0000002dff32023e */ /* 0x000fe400000000ff */
[----:B------:R-:W-:-:S02]  /*2e10*/  @P0 F2FP.PACK_AB R53, RZ, R51 ;  /* 0x00000033ff35023e */ /* 0x000fc400000000ff */
[----:B------:R-:W-:Y:S02]  /*2e20*/  IADD3 R33, R35, 0x40, RZ ;  /* 0x0000004023217810 */ /* 0x000fe40007ffe0ff */
[----:B------:R-:W-:Y:S01]  /*2e30*/  @P0 PRMT R22, R22, 0x5410, R3 ;  /* 0x0000541016160816 */ /* 0x000fe20000000003 */
[----:B------:R-:W-:Y:S01]  /*2e40*/  @P0 IMAD.WIDE.U32 R2, R166, R58, c[0x0][0x258] ;  /* 0x00009600a6020625 */ /* 0x000fe200078e003a */
[----:B0-----:R-:W-:Y:S02]  /*2e50*/  @P0 F2FP.PACK_AB R29, RZ, R48 ;  /* 0x00000030ff1d023e */ /* 0x001fe400000000ff */
[----:B------:R-:W-:Y:S01]  /*2e60*/  @P0 PRMT R21, R21, 0x5410, R52 ;  /* 0x0000541015150816 */ /* 0x000fe20000000034 */
[-C--:B------:R-:W-:Y:S01]  /*2e70*/  IMAD.WIDE.U32 R32, R33, R58.reuse, c[0x0][0x248] ;  /* 0x0000920021207625 */ /* 0x080fe200078e003a */
[----:B------:R-:W-:Y:S02]  /*2e80*/  @P0 PRMT R23, R29, 0x7610, R23 ;  /* 0x000076101d170816 */ /* 0x000fe40000000017 */
[----:B------:R-:W-:Y:S01]  /*2e90*/  @P0 PRMT R20, R20, 0x5410, R50 ;  /* 0x0000541014140816 */ /* 0x000fe20000000032 */
[----:B------:R-:W-:Y:S01]  /*2ea0*/  @P1 IMAD.WIDE.U32 R166, R166, R58, c[0x0][0x250] ;  /* 0x00009400a6a61625 */ /* 0x000fe200078e003a */
[----:B------:R-:W-:-:S02]  /*2eb0*/  @P0 PRMT R23, R23, 0x5410, R53 ;  /* 0x0000541017170816 */ /* 0x000fc40000000035 */
[----:B------:R-:W-:Y:S02]  /*2ec0*/  F2FP.PACK_AB R30, R49, R46 ;  /* 0x0000002e311e723e */ /* 0x000fe400000000ff */
[----:B------:R-:W-:Y:S01]  /*2ed0*/  F2FP.PACK_AB R31, R51, R48 ;  /* 0x00000030331f723e */ /* 0x000fe200000000ff */
[----:B------:R0:W-:Y:S01]  /*2ee0*/  @P0 STG.E.128 [R2.64], R20 ;  /* 0x0000001402000986 */ /* 0x0001e2000c101d04 */
[----:B------:R-:W-:Y:S02]  /*2ef0*/  F2FP.PACK_AB R29, R47, R44 ;  /* 0x0000002c2f1d723e */ /* 0x000fe400000000ff */
        /* <DEDUP_REMOVED lines=8> */
[----:B------:R-:W-:Y:S02]  /*2f80*/  @P1 F2FP.PACK_AB R47, RZ, R47 ;  /* 0x0000002fff2f123e */ /* 0x000fe400000000ff */
[----:B0-----:R-:W-:Y:S02]  /*2f90*/  @P0 F2FP.PACK_AB R3, RZ, R39 ;  /* 0x00000027ff03023e */ /* 0x001fe400000000ff */
[----:B------:R-:W-:-:S02]  /*2fa0*/  @P1 F2FP.PACK_AB R45, RZ, R45 ;  /* 0x0000002dff2d123e */ /* 0x000fc400000000ff */
[----:B------:R-:W-:Y:S02]  /*2fb0*/  @P1 PRMT R26, R50, 0x7610, R26 ;  /* 0x00007610321a1816 */ /* 0x000fe4000000001a */
[----:B------:R-:W-:Y:S02]  /*2fc0*/  @P1 PRMT R27, R52, 0x7610, R27 ;  /* 0x00007610341b1816 */ /* 0x000fe4000000001b */
[----:B-1----:R-:W-:Y:S02]  /*2fd0*/  @P0 F2FP.PACK_AB R29, RZ, R41 ;  /* 0x00000029ff1d023e */ /* 0x002fe400000000ff */
        /* <DEDUP_REMOVED lines=8> */
[----:B------:R-:W-:-:S02]  /*3060*/  @P1 PRMT R26, R26, 0x5410, R49 ;  /* 0x000054101a1a1816 */ /* 0x000fc40000000031 */
[----:B------:R-:W-:Y:S02]  /*3070*/  @P1 PRMT R27, R27, 0x5410, R51 ;  /* 0x000054101b1b1816 */ /* 0x000fe40000000033 */
[----:B------:R-:W-:Y:S02]  /*3080*/  @P1 PRMT R25, R25, 0x5410, R47 ;  /* 0x0000541019191816 */ /* 0x000fe4000000002f */
[----:B------:R-:W-:Y:S02]  /*3090*/  @P1 PRMT R24, R24, 0x5410, R45 ;  /* 0x0000541018181816 */ /* 0x000fe4000000002d */
[----:B------:R-:W-:Y:S02]  /*30a0*/  @P0 PRMT R22, R22, 0x5410, R30 ;  /* 0x0000541016160816 */ /* 0x000fe4000000001e */
[----:B------:R-:W-:Y:S01]  /*30b0*/  @P0 PRMT R21, R21, 0x5410, R28 ;  /* 0x0000541015150816 */ /* 0x000fe2000000001c */
[----:B------:R0:W-:Y:S01]  /*30c0*/  @P1 STG.E.128 [R166.64], R24 ;  /* 0x00000018a6001986 */ /* 0x0001e2000c101d04 */
[----:B------:R-:W-:-:S02]  /*30d0*/  F2FP.PACK_AB R31, R43, R38 ;  /* 0x000000262b1f723e */ /* 0x000fc400000000ff */
[----:B------:R-:W-:Y:S02]  /*30e0*/  F2FP.PACK_AB R30, R36, R41 ;  /* 0x00000029241e723e */ /* 0x000fe400000000ff */
[----:B------:R-:W-:Y:S02]  /*30f0*/  F2FP.PACK_AB R29, R40, R39 ;  /* 0x00000027281d723e */ /* 0x000fe400000000ff */
[----:B------:R-:W-:Y:S02]  /*3100*/  F2FP.PACK_AB R28, R37, R34 ;  /* 0x00000022251c723e */ /* 0x000fe400000000ff */
[----:B------:R-:W-:Y:S02]  /*3110*/  @P0 F2FP.PACK_AB R44, RZ, R43 ;  /* 0x0000002bff2c023e */ /* 0x000fe400000000ff */
[----:B------:R-:W-:Y:S02]  /*3120*/  @P0 F2FP.PACK_AB R42, RZ, R37 ;  /* 0x00000025ff2a023e */ /* 0x000fe400000000ff */
[----:B------:R-:W-:-:S02]  /*3130*/  @P0 PRMT R23, R33, 0x7610, R23 ;  /* 0x0000761021170816 */ /* 0x000fc40000000017 */
[----:B------:R-:W-:Y:S01]  /*3140*/  @P0 PRMT R20, R2, 0x7610, R20 ;  /* 0x0000761002140816 */ /* 0x000fe20000000014 */
[----:B------:R-:W-:Y:S01]  /*3150*/  @P0 IMAD.WIDE.U32 R2, R131, R58, c[0x0][0x258] ;  /* 0x0000960083020625 */ /* 0x000fe200078e003a */
[----:B------:R-:W-:Y:S02]  /*3160*/  @P1 F2FP.PACK_AB R38, RZ, R38 ;  /* 0x00000026ff26123e */ /* 0x000fe400000000ff */
[----:B------:R-:W-:Y:S02]  /*3170*/  @P1 F2FP.PACK_AB R41, RZ, R41 ;  /* 0x00000029ff29123e */ /* 0x000fe400000000ff */
[----:B------:R-:W-:Y:S02]  /*3180*/  @P1 F2FP.PACK_AB R39, RZ, R39 ;  /* 0x00000027ff27123e */ /* 0x000fe400000000ff */
[----:B------:R-:W-:Y:S02]  /*3190*/  @P1 F2FP.PACK_AB R34, RZ, R34 ;  /* 0x00000022ff22123e */ /* 0x000fe400000000ff */
[----:B------:R-:W-:-:S02]  /*31a0*/  IADD3 R33, R35, 0x60, RZ ;  /* 0x0000006023217810 */ /* 0x000fc40007ffe0ff */
[----:B------:R-:W-:Y:S02]  /*31b0*/  @P0 PRMT R23, R23, 0x5410, R44 ;  /* 0x0000541017170816 */ /* 0x000fe4000000002c */
[----:B------:R-:W-:Y:S01]  /*31c0*/  @P0 PRMT R20, R20, 0x5410, R42 ;  /* 0x0000541014140816 */ /* 0x000fe2000000002a */
[----:B------:R-:W-:Y:S01]  /*31d0*/  IMAD.WIDE.U32 R32, R58, R33, c[0x0][0x248] ;  /* 0x000092003a207625 */ /* 0x000fe200078e0021 */
[----:B------:R-:W-:Y:S02]  /*31e0*/  @P1 F2FP.PACK_AB R43, RZ, R43 ;  /* 0x0000002bff2b123e */ /* 0x000fe400000000ff */
[----:B------:R-:W-:Y:S01]  /*31f0*/  @P1 F2FP.PACK_AB R36, RZ, R36 ;  /* 0x00000024ff24123e */ /* 0x000fe200000000ff */
[----:B------:R-:W-:Y:S01]  /*3200*/  @P1 IMAD.WIDE.U32 R58, R131, R58, c[0x0][0x250] ;  /* 0x00009400833a1625 */ /* 0x000fe200078e003a */
[----:B------:R-:W-:Y:S01]  /*3210*/  @P1 F2FP.PACK_AB R40, RZ, R40 ;  /* 0x00000028ff28123e */ /* 0x000fe200000000ff */
[----:B------:R1:W-:Y:S01]  /*3220*/  @P0 STG.E.128 [R2.64], R20 ;  /* 0x0000001402000986 */ /* 0x0003e2000c101d04 */
[----:B------:R-:W-:-:S02]  /*3230*/  @P1 F2FP.PACK_AB R37, RZ, R37 ;  /* 0x00000025ff25123e */ /* 0x000fc400000000ff */
[----:B0-----:R-:W-:Y:S01]  /*3240*/  @P1 PRMT R27, R38, 0x7610, R27 ;  /* 0x00007610261b1816 */ /* 0x001fe2000000001b */
[----:B------:R0:W-:Y:S01]  /*3250*/  STG.E.128 [R32.64], R28 ;  /* 0x0000001c20007986 */ /* 0x0001e2000c101d04 */
[----:B------:R-:W-:Y:S02]  /*3260*/  @P1 PRMT R26, R41, 0x7610, R26 ;  /* 0x00007610291a1816 */ /* 0x000fe4000000001a */
[----:B------:R-:W-:Y:S02]  /*3270*/  @P1 PRMT R25, R39, 0x7610, R25 ;  /* 0x0000761027191816 */ /* 0x000fe40000000019 */
[----:B------:R-:W-:Y:S02]  /*3280*/  @P1 PRMT R24, R34, 0x7610, R24 ;  /* 0x0000761022181816 */ /* 0x000fe40000000018 */
[----:B------:R-:W-:Y:S02]  /*3290*/  @P1 PRMT R27, R27, 0x5410, R43 ;  /* 0x000054101b1b1816 */ /* 0x000fe4000000002b */
[----:B------:R-:W-:-:S02]  /*32a0*/  @P1 PRMT R26, R26, 0x5410, R36 ;  /* 0x000054101a1a1816 */ /* 0x000fc40000000024 */
[----:B------:R-:W-:Y:S02]  /*32b0*/  @P1 PRMT R25, R25, 0x5410, R40 ;  /* 0x0000541019191816 */ /* 0x000fe40000000028 */
[----:B------:R-:W-:Y:S02]  /*32c0*/  @P1 PRMT R24, R24, 0x5410, R37 ;  /* 0x0000541018181816 */ /* 0x000fe40000000025 */
[----:B-1----:R-:W-:-:S03]  /*32d0*/  MOV R2, c[0x0][0x160] ;  /* 0x0000580000027a02 */ /* 0x002fc60000000f00 */
[----:B------:R0:W-:Y:S01]  /*32e0*/  @P1 STG.E.128 [R58.64], R24 ;  /* 0x000000183a001986 */ /* 0x0001e2000c101d04 */
[----:B------:R-:W-:-:S04]  /*32f0*/  LEA R165, R2, R165, 0x2 ;  /* 0x000000a502a57211 */ /* 0x000fc800078e10ff */
[----:B------:R-:W-:-:S13]  /*3300*/  ISETP.GE.AND P0, PT, R165, c[0x0][0x164], PT ;  /* 0x00005900a5007a0c */ /* 0x000fda0003f06270 */
[----:B0-----:R-:W-:Y:S01]  /*3310*/  @P0 CALL.REL.NOINC `(.L_x_315) ;  /* 0x0000001000000944 */ /* 0x001fe20003c00000 */
[----:B------:R-:W-:Y:S05]  /*3320*/  BRA `(.L_x_316) ;  /* 0xffffd43000007947 */ /* 0x000fea000383ffff */
.L_x_315:
[----:B------:R-:W-:Y:S05]  /*3330*/  BSYNC B1 ;  /* 0x0000000000017941 */ /* 0x000fea0003800000 */
.L_x_312:
        /* <DEDUP_REMOVED lines=60> */
.L_x_311:
[----:B------:R-:W-:Y:S05]  /*3700*/  BSYNC B0 ;  /* 0x0000000000007941 */ /* 0x000fea0003800000 */
.L_x_309:
[----:B------:R-:W-:Y:S01]  /*3710*/  SHF.R.U32.HI R0, RZ, 0x5, R105 ;  /* 0x00000005ff007819 */ /* 0x000fe20000011669 */
[----:B------:R-:W-:Y:S01]  /*3720*/  WARPSYNC 0xffffffff ;  /* 0xffffffff00007948 */ /* 0x000fe20003800000 */
[----:B------:R-:W-:-:S02]  /*3730*/  LOP3.LUT R2, R105, 0x1f, RZ, 0xc0, !PT ;  /* 0x0000001f69027812 */ /* 0x000fc400078ec0ff */
        /* <DEDUP_REMOVED lines=102> */
[----:B0-----:R-:W-:Y:S01]  /*3da0*/  FADD.FTZ R16, R5, R4 ;  /* 0x0000000405107221 */ /* 0x001fe20000010000 */
[----:B------:R-:W-:Y:S02]  /*3db0*/  IADD3 R4, P0, R12, R105, RZ ;  /* 0x000000690c047210 */ /* 0x000fe40007f1e0ff */
[----:B------:R-:W0:Y:S01]  /*3dc0*/  LDS R37, [R105.X4+0x3000] ;  /* 0x0030000069257984 */ /* 0x000e220000004800 */
[----:B---3--:R-:W-:Y:S01]  /*3dd0*/  FADD.FTZ R0, RZ, R0 ;  /* 0x00000000ff007221 */ /* 0x008fe20000010000 */
[----:B------:R-:W-:Y:S02]  /*3de0*/  IADD3.X R23, RZ, RZ, RZ, P0, !PT ;  /* 0x000000ffff177210 */ /* 0x000fe400007fe4ff */
[----:B------:R-:W3:Y:S01]  /*3df0*/  LDS R27, [R105.X4+0x2400] ;  /* 0x00240000691b7984 */ /* 0x000ee20000004800 */
[----:B----4-:R-:W-:Y:S01]  /*3e00*/  FADD.FTZ R5, R0, R13 ;  /* 0x0000000d00057221 */ /* 0x010fe20000010000 */
[----:B------:R-:W-:-:S02]  /*3e10*/  SHF.L.U64.HI R24, R4, 0x2, R23 ;  /* 0x0000000204187819 */ /* 0x000fc40000010217 */
[----:B------:R-:W4:Y:S01]  /*3e20*/  LDS R21, [R105.X4+0x1800] ;  /* 0x0018000069157984 */ /* 0x000f220000004800 */
[----:B------:R-:W-:Y:S01]  /*3e30*/  SHF.L.U32 R4, R4, 0x2, RZ ;  /* 0x0000000204047819 */ /* 0x000fe200000006ff */
[----:B-----5:R-:W-:Y:S02]  /*3e40*/  FADD.FTZ R0, RZ, R3 ;  /* 0x00000003ff007221 */ /* 0x020fe40000010000 */
[----:B------:R-:W5:Y:S01]  /*3e50*/  LDS R12, [R105.X4+0xc00] ;  /* 0x000c0000690c7984 */ /* 0x000f620000004800 */
[C---:B------:R-:W-:Y:S01]  /*3e60*/  IADD3 R2, P0, R4.reuse, c[0x0][0x228], RZ ;  /* 0x00008a0004027a10 */ /* 0x040fe20007f1e0ff */
[----:B------:R-:W-:Y:S01]  /*3e70*/  FADD.FTZ R6, RZ, R6 ;  /* 0x00000006ff067221 */ /* 0x000fe20000010000 */
[----:B------:R-:W-:Y:S01]  /*3e80*/  IADD3 R4, P1, R4, c[0x0][0x220], RZ ;  /* 0x0000880004047a10 */ /* 0x000fe20007f3e0ff */
[----:B------:R-:W5:Y:S01]  /*3e90*/  LDS R39, [R105.X4+0x3200] ;  /* 0x0032000069277984 */ /* 0x000f620000004800 */
[----:B------:R-:W-:Y:S01]  /*3ea0*/  IADD3.X R3, R24, c[0x0][0x22c], RZ, P0, !PT ;  /* 0x00008b0018037a10 */ /* 0x000fe200007fe4ff */
[----:B------:R-:W-:-:S02]  /*3eb0*/  FADD.FTZ R0, R0, R15 ;  /* 0x0000000f00007221 */ /* 0x000fc40000010000 */
[----:B------:R-:W5:Y:S01]  /*3ec0*/  LDS R29, [R105.X4+0x2600] ;  /* 0x00260000691d7984 */ /* 0x000f620000004800 */
[----:B------:R-:W-:-:S03]  /*3ed0*/  FADD.FTZ R8, RZ, R8 ;  /* 0x00000008ff087221 */ /* 0x000fc60000010000 */
[----:B------:R-:W5:Y:S01]  /*3ee0*/  LDS R23, [R105.X4+0x1a00] ;  /* 0x001a000069177984 */ /* 0x000f620000004800 */
[----:B------:R-:W-:Y:S01]  /*3ef0*/  FADD.FTZ R18, R5, R18 ;  /* 0x0000001205127221 */ /* 0x000fe20000010000 */
[----:B------:R-:W-:Y:S02]  /*3f00*/  IADD3.X R5, R24, c[0x0][0x224], RZ, P1, !PT ;  /* 0x0000890018057a10 */ /* 0x000fe40000ffe4ff */
[----:B------:R-:W5:Y:S01]  /*3f10*/  LDS R13, [R105.X4+0xe00] ;  /* 0x000e0000690d7984 */ /* 0x000f620000004800 */
[----:B-1----:R-:W-:-:S03]  /*3f20*/  FADD.FTZ R6, R6, R19 ;  /* 0x0000001306067221 */ /* 0x002fc60000010000 */
[----:B------:R-:W1:Y:S01]  /*3f30*/  LDS R41, [R105.X4+0x3400] ;  /* 0x0034000069297984 */ /* 0x000e620000004800 */
[----:B--2---:R-:W-:-:S03]  /*3f40*/  FADD.FTZ R10, RZ, R10 ;  /* 0x0000000aff0a7221 */ /* 0x004fc60000010000 */
[----:B------:R-:W2:Y:S04]  /*3f50*/  LDS R31, [R105.X4+0x2800] ;  /* 0x00280000691f7984 */ /* 0x000ea80000004800 */
[----:B------:R-:W2:Y:S01]  /*3f60*/  LDS R25, [R105.X4+0x1c00] ;  /* 0x001c000069197984 */ /* 0x000ea20000004800 */
[----:B0-----:R-:W-:-:S03]  /*3f70*/  FADD.FTZ R37, R16, R37 ;  /* 0x0000002510257221 */ /* 0x001fc60000010000 */
[----:B------:R-:W0:Y:S01]  /*3f80*/  LDS R43, [R105.X4+0x3600] ;  /* 0x00360000692b7984 */ /* 0x000e220000004800 */
        /* <DEDUP_REMOVED lines=17> */
[----:B------:R-:W-:Y:S01]  /*40a0*/  FADD.FTZ R12, R12, R25 ;  /* 0x000000190c0c7221 */ /* 0x000fe20000010000 */
[----:B------:R-:W-:Y:S01]  /*40b0*/  STG.E [R2.64], R37 ;  /* 0x0000002502007986 */ /* 0x000fe2000c101904 */
[----:B0-----:R-:W-:-:S03]  /*40c0*/  FADD.FTZ R43, R6, R43 ;  /* 0x0000002b062b7221 */ /* 0x001fc60000010000 */
        /* <DEDUP_REMOVED lines=24> */
.L_x_313:
[----:B------:R-:W-:Y:S01]  /*4250*/  HFMA2.MMA R198, -RZ, RZ, 0, 5.9604644775390625e-08 ;  /* 0x00000001ffc67435 */ /* 0x000fe200000001ff */
[----:B------:R-:W-:-:S02]  /*4260*/  MOV R173, R202 ;  /* 0x000000ca00ad7202 */ /* 0x000fc40000000f00 */
[----:B------:R-:W-:Y:S02]  /*4270*/  MOV R181, 0x1f ;  /* 0x0000001f00b57802 */ /* 0x000fe40000000f00 */
[----:B------:R-:W-:Y:S02]  /*4280*/  MOV R200, 0xffffffff ;  /* 0xffffffff00c87802 */ /* 0x000fe40000000f00 */
[----:B------:R-:W-:Y:S02]  /*4290*/  MOV R2, 0x42b0 ;  /* 0x000042b000027802 */ /* 0x000fe40000000f00 */
[----:B-----5:R-:W-:Y:S05]  /*42a0*/  CALL.REL.NOINC `($__internal_15_$__cuda_sm70_shflsync_bfly_p) ;  /* 0x0000046000007944 */ /* 0x020fea0003c00000 */
[----:B-1----:R-:W-:Y:S01]  /*42b0*/  MOV R35, R173 ;  /* 0x000000ad00237202 */ /* 0x002fe20000000f00 */
[----:B0-----:R-:W-:Y:S05]  /*42c0*/  BRA `(.L_x_317) ;  /* 0xffffd96000007947 */ /* 0x001fea000383ffff */
.L_x_314:
[----:B------:R-:W-:Y:S01]  /*42d0*/  HFMA2.MMA R198, -RZ, RZ, 0, 5.9604644775390625e-08 ;  /* 0x00000001ffc67435 */ /* 0x000fe200000001ff */
[----:B------:R-:W-:Y:S02]  /*42e0*/  MOV R173, R63 ;  /* 0x0000003f00ad7202 */ /* 0x000fe40000000f00 */
[----:B------:R-:W-:Y:S02]  /*42f0*/  MOV R181, 0x1f ;  /* 0x0000001f00b57802 */ /* 0x000fe40000000f00 */
[----:B------:R-:W-:-:S02]  /*4300*/  MOV R200, 0xffffffff ;  /* 0xffffffff00c87802 */ /* 0x000fc40000000f00 */
[----:B------:R-:W-:Y:S02]  /*4310*/  MOV R2, 0x4330 ;  /* 0x0000433000027802 */ /* 0x000fe40000000f00 */
[----:B01---5:R-:W-:Y:S05]  /*4320*/  CALL.REL.NOINC `($__internal_15_$__cuda_sm70_shflsync_bfly_p) ;  /* 0x000003e000007944 */ /* 0x023fea0003c00000 */
[----:B------:R-:W-:Y:S01]  /*4330*/  FADD.FTZ R202, R202, R35 ;  /* 0x00000023caca7221 */ /* 0x000fe20000010000 */
[----:B0-----:R-:W-:Y:S01]  /*4340*/  HFMA2.MMA R198, -RZ, RZ, 0, 1.1920928955078125e-07 ;  /* 0x00000002ffc67435 */ /* 0x001fe200000001ff */
[----:B-1----:R-:W-:Y:S01]  /*4350*/  FADD.FTZ R204, R63, R173 ;  /* 0x000000ad3fcc7221 */ /* 0x002fe20000010000 */
[----:B------:R-:W-:Y:S02]  /*4360*/  MOV R181, 0x1f ;  /* 0x0000001f00b57802 */ /* 0x000fe40000000f00 */
[----:B------:R-:W-:Y:S02]  /*4370*/  MOV R200, 0xffffffff ;  /* 0xffffffff00c87802 */ /* 0x000fe40000000f00 */
[----:B------:R-:W-:Y:S02]  /*4380*/  MOV R173, R202 ;  /* 0x000000ca00ad7202 */ /* 0x000fe40000000f00 */
[----:B------:R-:W-:Y:S02]  /*4390*/  MOV R2, 0x43b0 ;  /* 0x000043b000027802 */ /* 0x000fe40000000f00 */
[----:B------:R-:W-:Y:S05]  /*43a0*/  CALL.REL.NOINC `($__internal_15_$__cuda_sm70_shflsync_bfly_p) ;  /* 0x0000036000007944 */ /* 0x000fea0003c00000 */
[----:B0-----:R-:W-:Y:S01]  /*43b0*/  HFMA2.MMA R198, -RZ, RZ, 0, 1.1920928955078125e-07 ;  /* 0x00000002ffc67435 */ /* 0x001fe200000001ff */
[----:B-1----:R-:W-:-:S02]  /*43c0*/  MOV R35, R173 ;  /* 0x000000ad00237202 */ /* 0x002fc40000000f00 */
[----:B------:R-:W-:Y:S02]  /*43d0*/  MOV R173, R204 ;  /* 0x000000cc00ad7202 */ /* 0x000fe40000000f00 */
[----:B------:R-:W-:Y:S02]  /*43e0*/  MOV R181, 0x1f ;  /* 0x0000001f00b57802 */ /* 0x000fe40000000f00 */
[----:B------:R-:W-:Y:S02]  /*43f0*/  MOV R200, 0xffffffff ;  /* 0xffffffff00c87802 */ /* 0x000fe40000000f00 */
[----:B------:R-:W-:Y:S02]  /*4400*/  MOV R2, 0x4420 ;  /* 0x0000442000027802 */ /* 0x000fe40000000f00 */
[----:B------:R-:W-:Y:S05]  /*4410*/  CALL.REL.NOINC `($__internal_15_$__cuda_sm70_shflsync_bfly_p) ;  /* 0x000002f000007944 */ /* 0x000fea0003c00000 */
[----:B------:R-:W-:Y:S01]  /*4420*/  FADD.FTZ R202, R35, R202 ;  /* 0x000000ca23ca7221 */ /* 0x000fe20000010000 */
[----:B0-----:R-:W-:Y:S01]  /*4430*/  HFMA2.MMA R198, -RZ, RZ, 0, 2.384185791015625e-07 ;  /* 0x00000004ffc67435 */ /* 0x001fe200000001ff */
[----:B-1----:R-:W-:Y:S01]  /*4440*/  FADD.FTZ R204, R204, R173 ;  /* 0x000000adcccc7221 */ /* 0x002fe20000010000 */
[----:B------:R-:W-:Y:S02]  /*4450*/  MOV R181, 0x1f ;  /* 0x0000001f00b57802 */ /* 0x000fe40000000f00 */
[----:B------:R-:W-:-:S02]  /*4460*/  MOV R200, 0xffffffff ;  /* 0xffffffff00c87802 */ /* 0x000fc40000000f00 */
[----:B------:R-:W-:Y:S02]  /*4470*/  MOV R173, R202 ;  /* 0x000000ca00ad7202 */ /* 0x000fe40000000f00 */
[----:B------:R-:W-:Y:S02]  /*4480*/  MOV R2, 0x44a0 ;  /* 0x000044a000027802 */ /* 0x000fe40000000f00 */
[----:B------:R-:W-:Y:S05]  /*4490*/  CALL.REL.NOINC `($__internal_15_$__cuda_sm70_shflsync_bfly_p) ;  /* 0x0000027000007944 */ /* 0x000fea0003c00000 */
[----:B0-----:R-:W-:Y:S01]  /*44a0*/  HFMA2.MMA R198, -RZ, RZ, 0, 2.384185791015625e-07 ;  /* 0x00000004ffc67435 */ /* 0x001fe200000001ff */
[----:B-1----:R-:W-:Y:S02]  /*44b0*/  MOV R35, R173 ;  /* 0x000000ad00237202 */ /* 0x002fe40000000f00 */
[----:B------:R-:W-:Y:S02]  /*44c0*/  MOV R173, R204 ;  /* 0x000000cc00ad7202 */ /* 0x000fe40000000f00 */
[----:B------:R-:W-:Y:S02]  /*44d0*/  MOV R181, 0x1f ;  /* 0x0000001f00b57802 */ /* 0x000fe40000000f00 */
[----:B------:R-:W-:Y:S02]  /*44e0*/  MOV R200, 0xffffffff ;  /* 0xffffffff00c87802 */ /* 0x000fe40000000f00 */
[----:B------:R-:W-:-:S02]  /*44f0*/  MOV R2, 0x4510 ;  /* 0x0000451000027802 */ /* 0x000fc40000000f00 */
[----:B------:R-:W-:Y:S05]  /*4500*/  CALL.REL.NOINC `($__internal_15_$__cuda_sm70_shflsync_bfly_p) ;  /* 0x0000020000007944 */ /* 0x000fea0003c00000 */
[----:B------:R-:W-:Y:S01]  /*4510*/  FADD.FTZ R202, R35, R202 ;  /* 0x000000ca23ca7221 */ /* 0x000fe20000010000 */
[----:B0-----:R-:W-:Y:S01]  /*4520*/  HFMA2.MMA R198, -RZ, RZ, 0, 4.76837158203125e-07 ;  /* 0x00000008ffc67435 */ /* 0x001fe200000001ff */
[----:B-1----:R-:W-:Y:S01]  /*4530*/  FADD.FTZ R204, R204, R173 ;  /* 0x000000adcccc7221 */ /* 0x002fe20000010000 */
[----:B------:R-:W-:-:S02]  /*4540*/  MOV R181, 0x1f ;  /* 0x0000001f00b57802 */ /* 0x000fc40000000f00 */
[----:B------:R-:W-:Y:S02]  /*4550*/  MOV R200, 0xffffffff ;  /* 0xffffffff00c87802 */ /* 0x000fe40000000f00 */
[----:B------:R-:W-:Y:S02]  /*4560*/  MOV R173, R202 ;  /* 0x000000ca00ad7202 */ /* 0x000fe40000000f00 */
[----:B------:R-:W-:Y:S02]  /*4570*/  MOV R2, 0x4590 ;  /* 0x0000459000027802 */ /* 0x000fe40000000f00 */
[----:B------:R-:W-:Y:S05]  /*4580*/  CALL.REL.NOINC `($__internal_15_$__cuda_sm70_shflsync_bfly_p) ;  /* 0x0000018000007944 */ /* 0x000fea0003c00000 */
[----:B0-----:R-:W-:Y:S01]  /*4590*/  HFMA2.MMA R198, -RZ, RZ, 0, 4.76837158203125e-07 ;  /* 0x00000008ffc67435 */ /* 0x001fe200000001ff */
[----:B-1----:R-:W-:Y:S02]  /*45a0*/  MOV R35, R173 ;  /* 0x000000ad00237202 */ /* 0x002fe40000000f00 */
[----:B------:R-:W-:Y:S02]  /*45b0*/  MOV R173, R204 ;  /* 0x000000cc00ad7202 */ /* 0x000fe40000000f00 */
[----:B------:R-:W-:Y:S02]  /*45c0*/  MOV R181, 0x1f ;  /* 0x0000001f00b57802 */ /* 0x000fe40000000f00 */
[----:B------:R-:W-:-:S02]  /*45d0*/  MOV R200, 0xffffffff ;  /* 0xffffffff00c87802 */ /* 0x000fc40000000f00 */
[----:B------:R-:W-:Y:S02]  /*45e0*/  MOV R2, 0x4600 ;  /* 0x0000460000027802 */ /* 0x000fe40000000f00 */
[----:B------:R-:W-:Y:S05]  /*45f0*/  CALL.REL.NOINC `($__internal_15_$__cuda_sm70_shflsync_bfly_p) ;  /* 0x0000011000007944 */ /* 0x000fea0003c00000 */
[----:B------:R-:W-:Y:S01]  /*4600*/  FADD.FTZ R53, R35, R202 ;  /* 0x000000ca23357221 */ /* 0x000fe20000010000 */
[----:B0-----:R-:W-:Y:S01]  /*4610*/  HFMA2.MMA R198, -RZ, RZ, 0, 9.5367431640625e-07 ;  /* 0x00000010ffc67435 */ /* 0x001fe200000001ff */
[----:B-1----:R-:W-:Y:S01]  /*4620*/  FADD.FTZ R63, R204, R173 ;  /* 0x000000adcc3f7221 */ /* 0x002fe20000010000 */
[----:B------:R-:W-:Y:S02]  /*4630*/  MOV R181, 0x1f ;  /* 0x0000001f00b57802 */ /* 0x000fe40000000f00 */
[----:B------:R-:W-:Y:S02]  /*4640*/  MOV R200, 0xffffffff ;  /* 0xffffffff00c87802 */ /* 0x000fe40000000f00 */
[----:B------:R-:W-:Y:S02]  /*4650*/  MOV R173, R53 ;  /* 0x0000003500ad7202 */ /* 0x000fe40000000f00 */
[----:B------:R-:W-:Y:S02]  /*4660*/  MOV R2, 0x4680 ;  /* 0x0000468000027802 */ /* 0x000fe40000000f00 */
[----:B------:R-:W-:Y:S05]  /*4670*/  CALL.REL.NOINC `($__internal_15_$__cuda_sm70_shflsync_bfly_p) ;  /* 0x0000009000007944 */ /* 0x000fea0003c00000 */
[----:B0-----:R-:W-:Y:S01]  /*4680*/  HFMA2.MMA R198, -RZ, RZ, 0, 9.5367431640625e-07 ;  /* 0x00000010ffc67435 */ /* 0x001fe200000001ff */
[----:B-1----:R-:W-:-:S02]  /*4690*/  MOV R202, R173 ;  /* 0x000000ad00ca7202 */ /* 0x002fc40000000f00 */
[----:B------:R-:W-:Y:S02]  /*46a0*/  MOV R173, R63 ;  /* 0x0000003f00ad7202 */ /* 0x000fe40000000f00 */
[----:B------:R-:W-:Y:S02]  /*46b0*/  MOV R181, 0x1f ;  /* 0x0000001f00b57802 */ /* 0x000fe40000000f00 */
[----:B------:R-:W-:Y:S02]  /*46c0*/  MOV R200, 0xffffffff ;  /* 0xffffffff00c87802 */ /* 0x000fe40000000f00 */
[----:B------:R-:W-:Y:S02]  /*46d0*/  MOV R2, 0x46f0 ;  /* 0x000046f000027802 */ /* 0x000fe40000000f00 */
[----:B------:R-:W-:Y:S05]  /*46e0*/  CALL.REL.NOINC `($__internal_15_$__cuda_sm70_shflsync_bfly_p) ;  /* 0x0000002000007944 */ /* 0x000fea0003c00000 */
[----:B-1----:R-:W-:Y:S01]  /*46f0*/  MOV R2, R173 ;  /* 0x000000ad00027202 */ /* 0x002fe20000000f00 */
[----:B0-----:R-:W-:Y:S05]  /*4700*/  BRA `(.L_x_318) ;  /* 0xffffd64000007947 */ /* 0x001fea000383ffff */
        .weak           $__internal_15_$__cuda_sm70_shflsync_bfly_p
        .type           $__internal_15_$__cuda_sm70_shflsync_bfly_p,@function
        .size           $__internal_15_$__cuda_sm70_shflsync_bfly_p,(.L_x_2553 - $__internal_15_$__cuda_sm70_shflsync_bfly_p)
$__internal_15_$__cuda_sm70_shflsync_bfly_p:
[----:B------:R-:W-:Y:S01]  /*4710*/  HFMA2.MMA R3, -RZ, RZ, 0, 0 ;  /* 0x00000000ff037435 */ /* 0x000fe200000001ff */
[----:B------:R-:W-:Y:S04]  /*4720*/  WARPSYNC R200 ;  /* 0x000000c800007348 */ /* 0x000fe80003800000 */
[----:B------:R0:W1:Y:S01]  /*4730*/  SHFL.BFLY PT, R173, R173, R198, R181 ;  /* 0x0c0000c6adad7389 */ /* 0x00006200000e00b5 */
[----:B------:R-:W-:Y:S05]  /*4740*/  RET.REL.NODEC R2 `(_ZN10layer_norm31ln_parallel_residual_bwd_kernelINS_13Kernel_traitsI6__halfS2_S2_S2_fjLj1024ELj1ELj4ELj1ELj16ENS_18Kernel_traits_baseILj1024ES2_S2_S2_S2_fjLj128EEEEELb0ELb1ELb1EEEvNS_9BwdParamsE) ;  /* 0xffffb8b002007950 */ /* 0x000fea0003c3ffff */
.L_x_319:
        /* <DEDUP_REMOVED lines=11> */
.L_x_2553:


//--------------------- .text._ZN10layer_norm31ln_parallel_residual_bwd_kernelINS_13Kernel_traitsI6__halfS2_S2_S2_fjLj1024ELj1ELj4ELj1ELj16ENS_18Kernel_traits_baseILj1024ES2_S2_S2_S2_fjLj128EEEEELb1ELb0ELb0EEEvNS_9BwdParamsE --------------------------
	.section	.text._ZN10layer_norm31ln_parallel_residual_bwd_kernelINS_13Kernel_traitsI6__halfS2_S2_S2_fjLj1024ELj1ELj4ELj1ELj16ENS_18Kernel_traits_baseILj1024ES2_S2_S2_S2_fjLj128EEEEELb1ELb0ELb0EEEvNS_9BwdParamsE,"ax",@progbits
	.sectioninfo	@"SHI_REGISTERS=255"
	.align	128
        .global         _ZN10layer_norm31ln_parallel_residual_bwd_kernelINS_13Kernel_traitsI6__halfS2_S2_S2_fjLj1024ELj1ELj4ELj1ELj16ENS_18Kernel_traits_baseILj1024ES2_S2_S2_S2_fjLj128EEEEELb1ELb0ELb0EEEvNS_9BwdParamsE
        .type           _ZN10layer_norm31ln_parallel_residual_bwd_kernelINS_13Kernel_traitsI6__halfS2_S2_S2_fjLj1024ELj1ELj4ELj1ELj16ENS_18Kernel_traits_baseILj1024ES2_S2_S2_S2_fjLj128EEEEELb1ELb0ELb0EEEvNS_9BwdParamsE,@function
        .size           _ZN10layer_norm31ln_parallel_residual_bwd_kernelINS_13Kernel_traitsI6__halfS2_S2_S2_fjLj1024ELj1ELj4ELj1ELj16ENS_18Kernel_traits_baseILj1024ES2_S2_S2_S2_fjLj128EEEEELb1ELb0ELb0EEEvNS_9BwdParamsE,(.L_x_2554 - _ZN10layer_norm31ln_parallel_residual_bwd_kernelINS_13Kernel_traitsI6__halfS2_S2_S2_fjLj1024ELj1ELj4ELj1ELj16ENS_18Kernel_traits_baseILj1024ES2_S2_S2_S2_fjLj128EEEEELb1ELb0ELb0EEEvNS_9BwdParamsE)
        .other          _ZN10layer_norm31ln_parallel_residual_bwd_kernelINS_13Kernel_traitsI6__halfS2_S2_S2_fjLj1024ELj1ELj4ELj1ELj16ENS_18Kernel_traits_baseILj1024ES2_S2_S2_S2_fjLj128EEEEELb1ELb0ELb0EEEvNS_9BwdParamsE,@"STO_CUDA_ENTRY STV_DEFAULT"
_ZN10layer_norm31ln_parallel_residual_bwd_kernelINS_13Kernel_traitsI6__halfS2_S2_S2_fjLj1024ELj1ELj4ELj1ELj16ENS_18Kernel_traits_baseILj1024ES2_S2_S2_S2_fjLj128EEEEELb1ELb0ELb0EEEvNS_9BwdParamsE:
.text._ZN10layer_norm31ln_parallel_residual_bwd_kernelINS_13Kernel_traitsI6__halfS2_S2_S2_fjLj1024ELj1ELj4ELj1ELj16ENS_18Kernel_traits_baseILj1024ES2_S2_S2_S2_fjLj128EEEEELb1ELb0ELb0EEEvNS_9BwdParamsE:
[----:B------:R-:W-:Y:S02]  /*0000*/  MOV R1, c[0x0][0x28] ;  /* 0x00000a0000017a02 */ /* 0x000fe40000000f00 */
[----:B------:R-:W0:Y:S01]  /*0010*/  S2R R40, SR_TID.X ;  /* 0x0000000000287919 */ /* 0x000e220000002100 */
[----:B------:R-:W-:Y:S01]  /*0020*/  MOV R0, c[0x0][0x168] ;  /* 0x00005a0000007a02 */ /* 0x000fe20000000f00 */
[----:B------:R-:W-:Y:S01]  /*0030*/  ULDC.64 UR4, c[0x0][0x118] ;  /* 0x0000460000047ab9 */ /* 0x000fe20000000a00 */
[----:B------:R-:W-:Y:S02]  /*0040*/  IADD3 R1, R1, -0x100, RZ ;  /* 0xffffff0001017810 */ /* 0x000fe40007ffe0ff */
        /* <DEDUP_REMOVED lines=11> */
[----:B------:R-:W-:Y:S02]  /*0100*/  @P0 MOV R45, 0x10 ;  /* 0x00000010002d0802 */ /* 0x000fe40000000f00 */
[----:B------:R-:W-:Y:S01]  /*0110*/  @P1 MOV R53, 0x10 ;  /* 0x0000001000351802 */ /* 0x000fe20000000f00 */
        /* <DEDUP_REMOVED lines=16> */
[----:B------:R4:W5:Y:S01]  /*0220*/  @P1 LDG.E.128 R16, [R46.64] ;  /* 0x000000042e101981 */ /* 0x000962000c1e1d00 */
[----:B0-----:R-:W-:-:S03]  /*0230*/  LEA R3, R41, R2, 0x2 ;  /* 0x0000000229037211 */ /* 0x001fc600078e10ff */
        /* <DEDUP_REMOVED lines=92> */
[----:B------:R0:W-:Y:S01]  /*0800*/  STL [R1+0xf0], R2 ;  /* 0x0000f00201007387 */ /* 0x0001e20000100800 */
[----:B------:R-:W-:-:S03]  /*0810*/  HADD2.F32 R29, -RZ, R30.H1_H1 ;  /* 0x3000001eff1d7230 */ /* 0x000fc60000004100 */
[----:B------:R1:W-:Y:S04]  /*0820*/  STL [R1+0xe8], R41 ;  /* 0x0000e82901007387 */ /* 0x0003e80000100800 */
[----:B------:R2:W-:Y:S01]  /*0830*/  STL [R1+0xe0], R28 ;  /* 0x0000e01c01007387 */ /* 0x0005e20000100800 */
[----:B0-----:R-:W-:Y:S01]  /*0840*/  HADD2.F32 R2, -RZ, R30.H0_H0 ;  /* 0x2000001eff027230 */ /* 0x001fe20000004100 */
[----:B-1----:R-:W-:-:S04]  /*0850*/  HFMA2.MMA R41, -RZ, RZ, 0, 0 ;  /* 0x00000000ff297435 */ /* 0x002fc800000001ff */
        /* <DEDUP_REMOVED lines=8> */
[----:B------:R-:W-:Y:S01]  /*08e0*/  STL [R1+0xbc], R29 ;  /* 0x0000bc1d01007387 */ /* 0x000fe20000100800 */
[----:B------:R-:W-:-:S03]  /*08f0*/  HADD2.F32 R24, -RZ, R25.H1_H1 ;  /* 0x30000019ff187230 */ /* 0x000fc60000004100 */
[----:B------:R-:W-:Y:S01]  /*0900*/  STL [R1+0xb4], R28 ;  /* 0x0000b41c01007387 */ /* 0x000fe20000100800 */
[----:B0-----:R-:W-:Y:S02]  /*0910*/  HADD2.F32 R2, -RZ, R25.H0_H0 ;  /* 0x20000019ff027230 */ /* 0x001fe40000004100 */
[----:B------:R-:W-:-:S03]  /*0920*/  HADD2.F32 R25, -RZ, R26.H0_H0 ;  /* 0x2000001aff197230 */ /* 0x000fc60000004100 */
[----:B------:R0:W-:Y:S04]  /*0930*/  STL [R1+0xac], R2 ;  /* 0x0000ac0201007387 */ /* 0x0001e80000100800 */
[----:B------:R1:W-:Y:S04]  /*0940*/  STL [R1+0xa4], R24 ;  /* 0x0000a41801007387 */ /* 0x0003e80000100800 */
[----:B------:R2:W-:Y:S01]  /*0950*/  STL [R1+0x9c], R25 ;  /* 0x00009c1901007387 */ /* 0x0005e20000100800 */
[----:B0-----:R-:W-:Y:S02]  /*0960*/  HADD2.F32 R2, -RZ, R26.H1_H1 ;  /* 0x3000001aff027230 */ /* 0x001fe40000004100 */
[----:B-1----:R-:W-:-:S03]  /*0970*/  HADD2.F32 R24, -RZ, R27.H0_H0 ;  /* 0x2000001bff187230 */ /* 0x002fc60000004100 */
[----:B------:R0:W-:Y:S01]  /*0980*/  STL [R1+0x94], R2 ;  /* 0x0000940201007387 */ /* 0x0001e20000100800 */
[----:B--2---:R-:W-:-:S03]  /*0990*/  HADD2.F32 R25, -RZ, R27.H1_H1 ;  /* 0x3000001bff197230 */ /* 0x004fc60000004100 */
[----:B------:R1:W-:Y:S04]  /*09a0*/  STL [R1+0x8c], R24 ;  /* 0x00008c1801007387 */ /* 0x0003e80000100800 */
[----:B------:R-:W-:Y:S01]  /*09b0*/  STL [R1+0x84], R25 ;  /* 0x0000841901007387 */ /* 0x000fe20000100800 */
[--C-:B0-----:R-:W-:Y:S02]  /*09c0*/  HADD2.F32 R2, -RZ, R20.reuse.H0_H0 ;  /* 0x20000014ff027230 */ /* 0x101fe40000004100 */
[----:B-1----:R-:W-:-:S03]  /*09d0*/  HADD2.F32 R24, -RZ, R20.H1_H1 ;  /* 0x30000014ff187230 */ /* 0x002fc60000004100 */
[----:B------:R0:W-:Y:S01]  /*09e0*/  STL [R1+0xb8], R2 ;  /* 0x0000b80201007387 */ /* 0x0001e20000100800 */
[----:B------:R-:W-:-:S03]  /*09f0*/  HADD2.F32 R20, -RZ, R21.H0_H0 ;  /* 0x20000015ff147230 */ /* 0x000fc60000004100 */
[----:B------:R-:W-:Y:S04]  /*0a00*/  STL [R1+0xb0], R24 ;  /* 0x0000b01801007387 */ /* 0x000fe80000100800 */
[----:B------:R1:W-:Y:S01]  /*0a10*/  STL [R1+0xa8], R20 ;  /* 0x0000a81401007387 */ /* 0x0003e20000100800 */
[----:B0-----:R-:W-:Y:S02]  /*0a20*/  HADD2.F32 R2, -RZ, R21.H1_H1 ;  /* 0x30000015ff027230 */ /* 0x001fe40000004100 */
[----:B------:R-:W-:-:S03]  /*0a30*/  HADD2.F32 R21, -RZ, R22.H0_H0 ;  /* 0x20000016ff157230 */ /* 0x000fc60000004100 */
        /* <DEDUP_REMOVED lines=8> */
[----:B------:R-:W-:Y:S04]  /*0ac0*/  STL [R1+0x80], R21 ;  /* 0x0000801501007387 */ /* 0x000fe80000100800 */
[----:B------:R-:W-:Y:S01]  /*0ad0*/  STL [R1+0x7c], R20 ;  /* 0x00007c1401007387 */ /* 0x000fe20000100800 */
[----:B0-----:R-:W-:Y:S02]  /*0ae0*/  HADD2.F32 R2, -RZ, R16.H1_H1 ;  /* 0x30000010ff027230 */ /* 0x001fe40000004100 */
[--C-:B------:R-:W-:Y:S02]  /*0af0*/  HADD2.F32 R16, -RZ, R17.reuse.H0_H0 ;  /* 0x20000011ff107230 */ /* 0x100fe40000004100 */
[----:B------:R-:W-:Y:S01]  /*0b00*/  HADD2.F32 R17, -RZ, R17.H1_H1 ;  /* 0x30000011ff117230 */ /* 0x000fe20000004100 */
        /* <DEDUP_REMOVED lines=11> */
[----:B------:R0:W-:Y:S01]  /*0bc0*/  STL [R1+0x44], R2 ;  /* 0x0000440201007387 */ /* 0x0001e20000100800 */
[----:B------:R-:W-:-:S03]  /*0bd0*/  HADD2.F32 R12, -RZ, R12.H1_H1 ;  /* 0x3000000cff0c7230 */ /* 0x000fc60000004100 */
[----:B------:R-:W-:Y:S04]  /*0be0*/  STL [R1+0x78], R16 ;  /* 0x0000781001007387 */ /* 0x000fe80000100800 */
[----:B------:R1:W-:Y:S01]  /*0bf0*/  STL [R1+0x70], R12 ;  /* 0x0000700c01007387 */ /* 0x0003e20000100800 */
[--C-:B0-----:R-:W-:Y:S02]  /*0c00*/  HADD2.F32 R2, -RZ, R13.reuse.H0_H0 ;  /* 0x2000000dff027230 */ /* 0x101fe40000004100 */
[----:B------:R-:W-:-:S03]  /*0c10*/  HADD2.F32 R13, -RZ, R13.H1_H1 ;  /* 0x3000000dff0d7230 */ /* 0x000fc60000004100 */
        /* <DEDUP_REMOVED lines=10> */
[--C-:B0-----:R-:W-:Y:S02]  /*0cc0*/  HADD2.F32 R2, -RZ, R8.reuse.H0_H0 ;  /* 0x20000008ff027230 */ /* 0x101fe40000004100 */
[----:B------:R-:W-:-:S03]  /*0cd0*/  HADD2.F32 R8, -RZ, R8.H1_H1 ;  /* 0x30000008ff087230 */ /* 0x000fc60000004100 */
[----:B------:R0:W-:Y:S01]  /*0ce0*/  STL [R1+0x3c], R2 ;  /* 0x00003c0201007387 */ /* 0x0001e20000100800 */
[----:B-1----:R-:W-:-:S03]  /*0cf0*/  HADD2.F32 R12, -RZ, R9.H0_H0 ;  /* 0x20000009ff0c7230 */ /* 0x002fc60000004100 */
        /* <DEDUP_REMOVED lines=19> */
[----:B------:R-:W-:Y:S04]  /*0e30*/  STL [R1+0x28], R8 ;  /* 0x0000280801007387 */ /* 0x000fe80000100800 */
[----:B------:R1:W-:Y:S01]  /*0e40*/  STL [R1+0x20], R4 ;  /* 0x0000200401007387 */ /* 0x0003e20000100800 */
[----:B0-----:R-:W-:-:S05]  /*0e50*/  HADD2.F32 R2, -RZ, R6.H0_H0 ;  /* 0x20000006ff027230 */ /* 0x001fca0000004100 */
[----:B------:R0:W-:Y:S01]  /*0e60*/  STL [R1+0x18], R2 ;  /* 0x0000180201007387 */ /* 0x0001e20000100800 */
[----:B-1----:R-:W-:-:S03]  /*0e70*/  HADD2.F32 R4, -RZ, R7.H0_H0 ;  /* 0x20000007ff047230 */ /* 0x002fc60000004100 */
[----:B------:R1:W-:Y:S04]  /*0e80*/  STL [R1+0x10], R5 ;  /* 0x0000100501007387 */ /* 0x0003e80000100800 */
[----:B------:R1:W-:Y:S01]  /*0e90*/  STL [R1+0x8], R4 ;  /* 0x0000080401007387 */ /* 0x0003e20000100800 */
[----:B0-----:R-:W-:-:S05]  /*0ea0*/  HADD2.F32 R2, -RZ, R7.H1_H1 ;  /* 0x30000007ff027230 */ /* 0x001fca0000004100 */
[----:B------:R1:W-:Y:S02]  /*0eb0*/  STL [R1], R2 ;  /* 0x0000000201007387 */ /* 0x0003e40000100800 */
.L_x_340:
[----:B------:R-:W-:-:S05]  /*0ec0*/  MOV R184, 0x4 ;  /* 0x0000000400b87802 */ /* 0x000fca0000000f00 */
[CC--:B------:R-:W-:Y:S01]  /*0ed0*/  IMAD.WIDE R186, R3.reuse, R184.reuse, c[0x0][0x1a0] ;  /* 0x0000680003ba7625 */ /* 0x0c0fe200078e02b8 */
[----:B------:R-:W0:Y:S03]  /*0ee0*/  S2R R188, SR_TID.X ;  /* 0x0000000000bc7919 */ /* 0x000e260000002100 */
[C---:B------:R-:W-:Y:S01]  /*0ef0*/  IMAD.WIDE R184, R3.reuse, R184, c[0x0][0x1a8] ;  /* 0x00006a0003b87625 */ /* 0x040fe200078e02b8 */
[----:B------:R2:W5:Y:S03]  /*0f00*/  LDG.E R216, [R186.64] ;  /* 0x00000004bad87981 */ /* 0x000566000c1e1900 */
[----:B-1----:R-:W-:Y:S01]  /*0f10*/  IMAD R2, R3, c[0x0][0x168], RZ ;  /* 0x00005a0003027a24 */ /* 0x002fe200078e02ff */
[----:B------:R-:W-:Y:S01]  /*0f20*/  LOP3.LUT P2, RZ, R0, 0xffffffe0, RZ, 0xc0, !PT ;  /* 0xffffffe000ff7812 */ /* 0x000fe2000784c0ff */
[----:B------:R1:W5:Y:S01]  /*0f30*/  LDG.E R5, [R184.64] ;  /* 0x00000004b8057981 */ /* 0x000362000c1e1900 */
[----:B------:R-:W-:Y:S01]  /*0f40*/  BSSY B1, `(.L_x_322) ;  /* 0x000009b000017945 */ /* 0x000fe20003800000 */
[----:B------:R-:W-:Y:S01]  /*0f50*/  CS2R R222, SRZ ;  /* 0x0000000000de7805 */ /* 0x000fe2000001ff00 */
[----:B-1----:R-:W-:-:S04]  /*0f60*/  SHF.R.S32.HI R184, RZ, 0x1f, R2 ;  /* 0x0000001fffb87819 */ /* 0x002fc80000011402 */
[----:B------:R-:W-:Y:S02]  /*0f70*/  LEA.HI R2, R184, R2, RZ, 0x3 ;  /* 0x00000002b8027211 */ /* 0x000fe400078f18ff */
[----:B0-----:R-:W-:-:S04]  /*0f80*/  LOP3.LUT R184, R188, 0x1f, RZ, 0xc0, !PT ;  /* 0x0000001fbcb87812 */ /* 0x001fc800078ec0ff */
[----:B------:R-:W-:-:S04]  /*0f90*/  LEA.HI.SX32 R2, R2, R184, 0x1d ;  /* 0x000000b802027211 */ /* 0x000fc800078feaff */
[----:B------:R-:W-:Y:S01]  /*0fa0*/  MOV R224, R2 ;  /* 0x0000000200e07202 */ /* 0x000fe20000000f00 */
[----:B------:R-:W-:Y:S05]  /*0fb0*/  @!P2 BRA `(.L_x_323) ;  /* 0x000009300000a947 */ /* 0x000fea0003800000 */
[C---:B--2---:R-:W-:Y:S01]  /*0fc0*/  LEA R192, P2, R2.reuse, c[0x0][0x188], 0x4 ;  /* 0x0000620002c07a11 */ /* 0x044fe200078420ff */
[----:B------:R-:W2:Y:S03]  /*0fd0*/  LDL R236, [R1+0xf8] ;  /* 0x0000f80001ec7983 */ /* 0x000ea60000100800 */
[C---:B------:R-:W-:Y:S01]  /*0fe0*/  LEA.HI.X R193, R2.reuse, c[0x0][0x18c], RZ, 0x4, P2 ;  /* 0x0000630002c17a11 */ /* 0x040fe200010f24ff */
[----:B------:R-:W3:Y:S01]  /*0ff0*/  LDL R235, [R1+0xfc] ;  /* 0x0000fc0001eb7983 */ /* 0x000ee20000100800 */
[----:B------:R-:W-:Y:S02]  /*1000*/  MOV R188, 0x10 ;  /* 0x0000001000bc7802 */ /* 0x000fe40000000f00 */
[----:B------:R-:W-:Y:S02]  /*1010*/  ISETP.NE.U32.AND P3, PT, RZ, c[0x0][0x250], PT ;  /* 0x00009400ff007a0c */ /* 0x000fe40003f65070 */
[C---:B------:R-:W-:Y:S01]  /*1020*/  SHF.L.U32 R24, R2.reuse, 0x3, RZ ;  /* 0x0000000302187819 */ /* 0x040fe200000006ff */
[----:B------:R-:W4:Y:S01]  /*1030*/  LDG.E.128 R192, [R192.64] ;  /* 0x00000004c0c07981 */ /* 0x000f22000c1e1d00 */
[----:B------:R-:W-:Y:S01]  /*1040*/  IMAD.WIDE.U32 R184, R2, R188, c[0x0][0x210] ;  /* 0x0000840002b87625 */ /* 0x000fe200078e00bc */
[----:B------:R-:W-:-:S02]  /*1050*/  ISETP.NE.AND.EX P3, PT, RZ, c[0x0][0x254], PT, P3 ;  /* 0x00009500ff007a0c */ /* 0x000fc40003f65330 */
[----:B------:R-:W-:Y:S01]  /*1060*/  ISETP.NE.U32.AND P2, PT, RZ, c[0x0][0x218], PT ;  /* 0x00008600ff007a0c */ /* 0x000fe20003f45070 */
[----:B------:R-:W0:Y:S01]  /*1070*/  LDC.U8 R231, c[0x0][0x1f0] ;  /* 0x00007c00ffe77b82 */ /* 0x000e220000000000 */
[C---:B------:R-:W-:Y:S01]  /*1080*/  SHF.L.U64.HI R4, R2.reuse, 0x3, RZ ;  /* 0x0000000302047819 */ /* 0x040fe200000102ff */
[----:B------:R-:W2:Y:S01]  /*1090*/  LDG.E.128 R184, [R184.64] ;  /* 0x00000004b8b87981 */ /* 0x000ea2000c1e1d00 */
[----:B------:R-:W-:Y:S01]  /*10a0*/  ISETP.NE.AND.EX P2, PT, RZ, c[0x0][0x21c], PT, P2 ;  /* 0x00008700ff007a0c */ /* 0x000fe20003f45320 */
[----:B------:R-:W-:Y:S02]  /*10b0*/  IMAD.WIDE.U32 R188, R2, R188, c[0x0][0x208] ;  /* 0x0000820002bc7625 */ /* 0x000fe400078e00bc */
[----:B------:R-:W3:Y:S04]  /*10c0*/  LDL R224, [R1+0xf0] ;  /* 0x0000f00001e07983 */ /* 0x000ee80000100800 */
[----:B------:R-:W-:Y:S01]  /*10d0*/  @P3 IADD3 R12, P4, R24, c[0x0][0x198], RZ ;  /* 0x00006600180c3a10 */ /* 0x000fe20007f9e0ff */
[----:B------:R-:W3:Y:S03]  /*10e0*/  LDG.E.128 R188, [R188.64] ;  /* 0x00000004bcbc7981 */ /* 0x000ee6000c1e1d00 */
[----:B------:R-:W-:Y:S01]  /*10f0*/  @P3 IADD3.X R13, R4, c[0x0][0x19c], RZ, P4, !PT ;  /* 0x00006700040d3a10 */ /* 0x000fe200027fe4ff */
[----:B------:R-:W3:Y:S04]  /*1100*/  LDL R223, [R1+0xf4] ;  /* 0x0000f40001df7983 */ /* 0x000ee80000100800 */
[----:B------:R1:W5:Y:S04]  /*1110*/  @P3 LDG.E.64 R26, [R12.64] ;  /* 0x000000040c1a3981 */ /* 0x000368000c1e1b00 */
[----:B------:R-:W3:Y:S01]  /*1120*/  LDL R222, [R1+0xe8] ;  /* 0x0000e80001de7983 */ /* 0x000ee20000100800 */
        /* <DEDUP_REMOVED lines=9> */
[--C-:B----4-:R-:W-:Y:S02]  /*11c0*/  HADD2.F32 R4, -RZ, R192.reuse.H0_H0 ;  /* 0x200000c0ff047230 */ /* 0x110fe40000004100 */
[----:B------:R-:W-:-:S03]  /*11d0*/  HADD2.F32 R213, -RZ, R192.H1_H1 ;  /* 0x300000c0ffd57230 */ /* 0x000fc60000004100 */
[----:B------:R-:W-:Y:S01]  /*11e0*/  FADD.FTZ R4, R4, -R209 ;  /* 0x800000d104047221 */ /* 0x000fe20000010000 */
[----:B-1----:R-:W-:Y:S02]  /*11f0*/  HADD2.F32 R12, -RZ, R194.H0_H0 ;  /* 0x200000c2ff0c7230 */ /* 0x002fe40000004100 */
        /* <DEDUP_REMOVED lines=16> */
[----:B------:R-:W-:Y:S01]  /*1300*/  FADD.FTZ R37, R37, R184 ;  /* 0x000000b825257221 */ /* 0x000fe20000010000 */
[----:B------:R-:W3:Y:S01]  /*1310*/  LDL R224, [R1+0xd8] ;  /* 0x0000d80001e07983 */ /* 0x000ee20000100800 */
[----:B------:R-:W-:Y:S01]  /*1320*/  FFMA.FTZ R33, R213, R184, R33 ;  /* 0x000000b8d5217223 */ /* 0x000fe20000010021 */
[----:B------:R-:W-:Y:S01]  /*1330*/  HADD2.F32 R184, -RZ, R185.H0_H0 ;  /* 0x200000b9ffb87230 */ /* 0x000fe20000004100 */
[----:B------:R-:W-:Y:S02]  /*1340*/  FADD.FTZ R45, R45, R188 ;  /* 0x000000bc2d2d7221 */ /* 0x000fe40000010000 */
[----:B------:R-:W-:-:S02]  /*1350*/  FFMA.FTZ R41, R213, R188, R41 ;  /* 0x000000bcd5297223 */ /* 0x000fc40000010029 */
[----:B------:R-:W-:Y:S02]  /*1360*/  FFMA.FTZ R249, R223, R188, R249 ;  /* 0x000000bcdff97223 */ /* 0x000fe400000100f9 */
[----:B------:R-:W-:Y:S01]  /*1370*/  FMUL.FTZ R188, R222, R184 ;  /* 0x000000b8debc7220 */ /* 0x000fe20000410000 */
[----:B------:R-:W3:Y:S04]  /*1380*/  LDL R223, [R1+0xdc] ;  /* 0x0000dc0001df7983 */ /* 0x000ee80000100800 */
[----:B------:R-:W3:Y:S01]  /*1390*/  LDL R222, [R1+0xd0] ;  /* 0x0000d00001de7983 */ /* 0x000ee20000100800 */
[--C-:B------:R-:W-:Y:S02]  /*13a0*/  HADD2.F32 R205, -RZ, R195.reuse.H0_H0 ;  /* 0x200000c3ffcd7230 */ /* 0x100fe40000004100 */
[----:B------:R-:W-:-:S02]  /*13b0*/  HADD2.F32 R195, -RZ, R195.H1_H1 ;  /* 0x300000c3ffc37230 */ /* 0x000fc40000004100 */
[----:B------:R-:W-:Y:S01]  /*13c0*/  HADD2.F32 R185, -RZ, R185.H1_H1 ;  /* 0x300000b9ffb97230 */ /* 0x000fe20000004100 */
[C---:B------:R-:W-:Y:S01]  /*13d0*/  FADD.FTZ R11, -R209.reuse, R11 ;  /* 0x0000000bd10b7221 */ /* 0x040fe20000010100 */
[--C-:B------:R-:W-:Y:S01]  /*13e0*/  HADD2.F32 R248, -RZ, R189.reuse.H0_H0 ;  /* 0x200000bdfff87230 */ /* 0x100fe20000004100 */
[C---:B------:R-:W-:Y:S01]  /*13f0*/  FADD.FTZ R13, -R209.reuse, R13 ;  /* 0x0000000dd10d7221 */ /* 0x040fe20000010100 */
[----:B------:R-:W-:Y:S01]  /*1400*/  HADD2.F32 R189, -RZ, R189.H1_H1 ;  /* 0x300000bdffbd7230 */ /* 0x000fe20000004100 */
[C---:B------:R-:W-:Y:S02]  /*1410*/  FADD.FTZ R12, -R209.reuse, R12 ;  /* 0x0000000cd10c7221 */ /* 0x040fe40000010100 */
[C---:B------:R-:W-:Y:S02]  /*1420*/  FADD.FTZ R206, -R209.reuse, R206 ;  /* 0x000000ced1ce7221 */ /* 0x040fe40000010100 */
[C---:B------:R-:W-:Y:S02]  /*1430*/  FADD.FTZ R205, -R209.reuse, R205 ;  /* 0x000000cdd1cd7221 */ /* 0x040fe40000010100 */
[----:B------:R-:W-:-:S02]  /*1440*/  FADD.FTZ R209, -R209, R195 ;  /* 0x000000c3d1d17221 */ /* 0x000fc40000010100 */
[----:B------:R-:W3:Y:S01]  /*1450*/  LDL R195, [R1+0xd4] ;  /* 0x0000d40001c37983 */ /* 0x000ee20000100800 */
[----:B------:R-:W-:Y:S02]  /*1460*/  FADD.FTZ R44, R44, R227 ;  /* 0x000000e32c2c7221 */ /* 0x000fe40000010000 */
[----:B------:R-:W-:Y:S02]  /*1470*/  FFMA.FTZ R40, R4, R227, R40 ;  /* 0x000000e304287223 */ /* 0x000fe40000010028 */
[----:B------:R-:W-:Y:S02]  /*1480*/  FMUL.FTZ R11, R5, R11 ;  /* 0x0000000b050b7220 */ /* 0x000fe40000410000 */
[----:B------:R-:W-:Y:S02]  /*1490*/  FFMA.FTZ R227, R235, R227, R193 ;  /* 0x000000e3ebe37223 */ /* 0x000fe400000100c1 */
[----:B------:R-:W3:Y:S01]  /*14a0*/  LDL R193, [R1+0xcc] ;  /* 0x0000cc0001c17983 */ /* 0x000ee20000100800 */
[----:B------:R-:W-:-:S02]  /*14b0*/  FADD.FTZ R46, R46, R248 ;  /* 0x000000f82e2e7221 */ /* 0x000fc40000010000 */
[-C--:B------:R-:W-:Y:S02]  /*14c0*/  FFMA.FTZ R42, R11, R248.reuse, R42 ;  /* 0x000000f80b2a7223 */ /* 0x080fe4000001002a */
[----:B------:R-:W-:Y:S02]  /*14d0*/  FFMA.FTZ R248, R231, R248, R188 ;  /* 0x000000f8e7f87223 */ /* 0x000fe400000100bc */
[----:B------:R-:W3:Y:S01]  /*14e0*/  LDL R188, [R1+0xc4] ;  /* 0x0000c40001bc7983 */ /* 0x000ee20000100800 */
[----:B--2---:R-:W-:-:S03]  /*14f0*/  FMUL.FTZ R241, R194, R185 ;  /* 0x000000b9c2f17220 */ /* 0x004fc60000410000 */
[----:B------:R-:W2:Y:S01]  /*1500*/  LDL R194, [R1+0xc8] ;  /* 0x0000c80001c27983 */ /* 0x000ea20000100800 */
[----:B----4-:R-:W-:-:S03]  /*1510*/  FFMA.FTZ R241, R192, R189, R241 ;  /* 0x000000bdc0f17223 */ /* 0x010fc600000100f1 */
[----:B------:R-:W4:Y:S01]  /*1520*/  LDL R192, [R1+0xc0] ;  /* 0x0000c00001c07983 */ /* 0x000f220000100800 */
[----:B------:R-:W-:Y:S02]  /*1530*/  FADD.FTZ R38, R38, R184 ;  /* 0x000000b826267221 */ /* 0x000fe40000010000 */
[----:B------:R-:W-:Y:S01]  /*1540*/  FFMA.FTZ R34, R11, R184, R34 ;  /* 0x000000b80b227223 */ /* 0x000fe20000010022 */
[----:B------:R-:W-:Y:S01]  /*1550*/  HADD2.F32 R184, -RZ, R186.H0_H0 ;  /* 0x200000baffb87230 */ /* 0x000fe20000004100 */
[----:B------:R-:W-:Y:S01]  /*1560*/  FMUL.FTZ R13, R5, R13 ;  /* 0x0000000d050d7220 */ /* 0x000fe20000410000 */
[----:B------:R-:W-:Y:S01]  /*1570*/  HADD2.F32 R240, -RZ, R190.H0_H0 ;  /* 0x200000befff07230 */ /* 0x000fe20000004100 */
[----:B------:R-:W-:Y:S01]  /*1580*/  FADD.FTZ R39, R39, R185 ;  /* 0x000000b927277221 */ /* 0x000fe20000010000 */
[----:B------:R-:W-:Y:S01]  /*1590*/  HADD2.F32 R186, -RZ, R186.H1_H1 ;  /* 0x300000baffba7230 */ /* 0x000fe20000004100 */
[----:B------:R-:W-:Y:S02]  /*15a0*/  FFMA.FTZ R35, R13, R185, R35 ;  /* 0x000000b90d237223 */ /* 0x000fe40000010023 */
[----:B------:R-:W-:-:S02]  /*15b0*/  FMUL.FTZ R12, R5, R12 ;  /* 0x0000000c050c7220 */ /* 0x000fc40000410000 */
[----:B---3--:R-:W-:Y:S02]  /*15c0*/  FMUL.FTZ R185, R224, R184 ;  /* 0x000000b8e0b97220 */ /* 0x008fe40000410000 */
[----:B------:R-:W-:Y:S02]  /*15d0*/  FADD.FTZ R52, R52, R240 ;  /* 0x000000f034347221 */ /* 0x000fe40000010000 */
[-C--:B------:R-:W-:Y:S02]  /*15e0*/  FFMA.FTZ R80, R12, R240.reuse, R80 ;  /* 0x000000f00c507223 */ /* 0x080fe40000010050 */
[----:B------:R-:W-:Y:S02]  /*15f0*/  FFMA.FTZ R240, R223, R240, R185 ;  /* 0x000000f0dff07223 */ /* 0x000fe400000100b9 */
[----:B------:R-:W-:Y:S02]  /*1600*/  FFMA.FTZ R223, R4, R227, RZ ;  /* 0x000000e304df7223 */ /* 0x000fe400000100ff */
[----:B------:R-:W-:-:S02]  /*1610*/  FMUL.FTZ R236, R222, R186 ;  /* 0x000000badeec7220 */ /* 0x000fc40000410000 */
[----:B------:R-:W-:Y:S02]  /*1620*/  FADD.FTZ R222, RZ, R227 ;  /* 0x000000e3ffde7221 */ /* 0x000fe40000010000 */
[----:B------:R-:W-:Y:S02]  /*1630*/  FFMA.FTZ R223, R213, R249, R223 ;  /* 0x000000f9d5df7223 */ /* 0x000fe400000100df */
[----:B------:R-:W-:Y:S02]  /*1640*/  FADD.FTZ R222, R222, R249 ;  /* 0x000000f9dede7221 */ /* 0x000fe40000010000 */
[----:B------:R-:W-:Y:S02]  /*1650*/  FFMA.FTZ R223, R11, R248, R223 ;  /* 0x000000f80bdf7223 */ /* 0x000fe400000100df */
[----:B------:R-:W-:Y:S01]  /*1660*/  FADD.FTZ R222, R222, R248 ;  /* 0x000000f8dede7221 */ /* 0x000fe20000010000 */
[----:B------:R-:W-:Y:S01]  /*1670*/  HADD2.F32 R190, -RZ, R190.H1_H1 ;  /* 0x300000beffbe7230 */ /* 0x000fe20000004100 */
[----:B------:R-:W-:-:S02]  /*1680*/  FADD.FTZ R168, R168, R184 ;  /* 0x000000b8a8a87221 */ /* 0x000fc40000010000 */
[----:B------:R-:W-:Y:S01]  /*1690*/  FFMA.FTZ R132, R12, R184, R132 ;  /* 0x000000b80c847223 */ /* 0x000fe20000010084 */
[----:B------:R-:W-:Y:S01]  /*16a0*/  HADD2.F32 R184, -RZ, R187.H0_H0 ;  /* 0x200000bbffb87230 */ /* 0x000fe20000004100 */
[----:B------:R-:W-:Y:S02]  /*16b0*/  FADD.FTZ R222, R222, R241 ;  /* 0x000000f1dede7221 */ /* 0x000fe40000010000 */
[----:B------:R-:W-:Y:S01]  /*16c0*/  FFMA.FTZ R223, R13, R241, R223 ;  /* 0x000000f10ddf7223 */ /* 0x000fe200000100df */
[----:B------:R-:W-:Y:S01]  /*16d0*/  HADD2.F32 R235, -RZ, R191.H0_H0 ;  /* 0x200000bfffeb7230 */ /* 0x000fe20000004100 */
[C---:B------:R-:W-:Y:S01]  /*16e0*/  FMUL.FTZ R205, R5.reuse, R205 ;  /* 0x000000cd05cd7220 */ /* 0x040fe20000410000 */
[----:B------:R-:W-:Y:S01]  /*16f0*/  HADD2.F32 R187, -RZ, R187.H1_H1 ;  /* 0x300000bbffbb7230 */ /* 0x000fe20000004100 */
[----:B------:R-:W-:Y:S02]  /*1700*/  FMUL.FTZ R206, R5, R206 ;  /* 0x000000ce05ce7220 */ /* 0x000fe40000410000 */
[----:B------:R-:W-:-:S02]  /*1710*/  FFMA.FTZ R236, R195, R190, R236 ;  /* 0x000000bec3ec7223 */ /* 0x000fc400000100ec */
[----:B------:R-:W-:Y:S02]  /*1720*/  FADD.FTZ R222, R222, R240 ;  /* 0x000000f0dede7221 */ /* 0x000fe40000010000 */
[----:B------:R-:W-:Y:S01]  /*1730*/  FFMA.FTZ R223, R12, R240, R223 ;  /* 0x000000f00cdf7223 */ /* 0x000fe200000100df */
[----:B------:R-:W-:Y:S01]  /*1740*/  HADD2.F32 R191, -RZ, R191.H1_H1 ;  /* 0x300000bfffbf7230 */ /* 0x000fe20000004100 */
[----:B------:R-:W-:Y:S02]  /*1750*/  FADD.FTZ R54, R54, R235 ;  /* 0x000000eb36367221 */ /* 0x000fe40000010000 */
[----:B------:R-:W-:Y:S02]  /*1760*/  FFMA.FTZ R82, R205, R235, R82 ;  /* 0x000000ebcd527223 */ /* 0x000fe40000010052 */
[----:B------:R-:W-:Y:S02]  /*1770*/  FADD.FTZ R222, R222, R236 ;  /* 0x000000ecdede7221 */ /* 0x000fe40000010000 */
[----:B------:R-:W-:-:S02]  /*1780*/  FFMA.FTZ R223, R206, R236, R223 ;  /* 0x000000eccedf7223 */ /* 0x000fc400000100df */
[----:B------:R-:W-:Y:S01]  /*1790*/  FMUL.FTZ R209, R5, R209 ;  /* 0x000000d105d17220 */ /* 0x000fe20000410000 */
[----:B------:R-:W-:Y:S01]  /*17a0*/  IADD3 R224, R2, 0x20, RZ ;  /* 0x0000002002e07810 */ /* 0x000fe20007ffe0ff */
        /* <DEDUP_REMOVED lines=12> */
[----:B--2---:R-:W-:-:S04]  /*1870*/  FMUL.FTZ R185, R194, R184 ;  /* 0x000000b8c2b97220 */ /* 0x004fc80000410000 */
[----:B------:R-:W-:Y:S02]  /*1880*/  FFMA.FTZ R235, R193, R235, R185 ;  /* 0x000000ebc1eb7223 */ /* 0x000fe400000100b9 */
[----:B----4-:R-:W-:Y:S02]  /*1890*/  FMUL.FTZ R231, R192, R187 ;  /* 0x000000bbc0e77220 */ /* 0x010fe40000410000 */
[----:B------:R-:W-:Y:S02]  /*18a0*/  FADD.FTZ R222, R222, R235 ;  /* 0x000000ebdede7221 */ /* 0x000fe40000010000 */
[----:B------:R-:W-:Y:S02]  /*18b0*/  FFMA.FTZ R231, R188, R191, R231 ;  /* 0x000000bfbce77223 */ /* 0x000fe400000100e7 */
[----:B------:R-:W-:Y:S02]  /*18c0*/  FFMA.FTZ R223, R205, R235, R223 ;  /* 0x000000ebcddf7223 */ /* 0x000fe400000100df */
[----:B------:R-:W-:-:S02]  /*18d0*/  FADD.FTZ R222, R222, R231 ;  /* 0x000000e7dede7221 */ /* 0x000fc40000010000 */
[----:B------:R-:W-:Y:S02]  /*18e0*/  FFMA.FTZ R223, R209, R231, R223 ;  /* 0x000000e7d1df7223 */ /* 0x000fe400000100df */
.L_x_323:
[----:B--2---:R-:W-:Y:S05]  /*18f0*/  BSYNC B1 ;  /* 0x0000000000017941 */ /* 0x004fea0003800000 */
.L_x_322:
        /* <DEDUP_REMOVED lines=9> */
[----:B------:R-:W-:Y:S01]  /*1990*/  IMAD.WIDE.U32 R188, R224, R188, c[0x0][0x208] ;  /* 0x00008200e0bc7625 */ /* 0x000fe200078e00bc */
[----:B------:R-:W-:Y:S01]  /*19a0*/  ISETP.NE.U32.AND P3, PT, RZ, c[0x0][0x250], PT ;  /* 0x00009400ff007a0c */ /* 0x000fe20003f65070 */
[----:B------:R-:W2:Y:S04]  /*19b0*/  LDG.E.128 R184, [R184.64] ;  /* 0x00000004b8b87981 */ /* 0x000ea8000c1e1d00 */
[----:B------:R-:W3:Y:S01]  /*19c0*/  LDG.E.128 R188, [R188.64] ;  /* 0x00000004bcbc7981 */ /* 0x000ee2000c1e1d00 */
[----:B------:R-:W-:-:S02]  /*19d0*/  ISETP.NE.AND.EX P3, PT, RZ, c[0x0][0x254], PT, P3 ;  /* 0x00009500ff007a0c */ /* 0x000fc40003f65330 */
[----:B------:R-:W-:Y:S02]  /*19e0*/  ISETP.NE.U32.AND P2, PT, RZ, c[0x0][0x218], PT ;  /* 0x00008600ff007a0c */ /* 0x000fe40003f45070 */
[C---:B------:R-:W-:Y:S01]  /*19f0*/  SHF.L.U32 R20, R224.reuse, 0x3, RZ ;  /* 0x00000003e0147819 */ /* 0x040fe200000006ff */
[----:B------:R-:W0:Y:S01]  /*1a00*/  LDC.U8 R220, c[0x0][0x1f0] ;  /* 0x00007c00ffdc7b82 */ /* 0x000e220000000000 */
[----:B------:R-:W-:Y:S01]  /*1a10*/  ISETP.NE.AND.EX P2, PT, RZ, c[0x0][0x21c], PT, P2 ;  /* 0x00008700ff007a0c */ /* 0x000fe20003f45320 */
[----:B------:R-:W3:Y:S01]  /*1a20*/  LDL R238, [R1+0xb0] ;  /* 0x0000b00001ee7983 */ /* 0x000ee20000100800 */
[----:B------:R-:W-:-:S03]  /*1a30*/  SHF.L.U64.HI R9, R224, 0x3, RZ ;  /* 0x00000003e0097819 */ /* 0x000fc600000102ff */
[----:B------:R-:W3:Y:S02]  /*1a40*/  LDL R230, [R1+0xb4] ;  /* 0x0000b40001e67983 */ /* 0x000ee40000100800 */
[----:B------:R-:W-:Y:S02]  /*1a50*/  @P3 IADD3 R14, P4, R20, c[0x0][0x198], RZ ;  /* 0x00006600140e3a10 */ /* 0x000fe40007f9e0ff */
[----:B------:R-:W3:Y:S02]  /*1a60*/  LDL R225, [R1+0xa8] ;  /* 0x0000a80001e17983 */ /* 0x000ee40000100800 */
        /* <DEDUP_REMOVED lines=12> */
[----:B------:R-:W-:-:S02]  /*1b30*/  HADD2.F32 R10, -RZ, R192.H1_H1 ;  /* 0x300000c0ff0a7230 */ /* 0x000fc40000004100 */
[----:B--2---:R-:W-:Y:S01]  /*1b40*/  HADD2.F32 R192, -RZ, R184.H0_H0 ;  /* 0x200000b8ffc07230 */ /* 0x004fe20000004100 */
[----:B------:R-:W-:Y:S01]  /*1b50*/  FADD.FTZ R217, -R210, R217 ;  /* 0x000000d9d2d97221 */ /* 0x000fe20000010100 */
[--C-:B------:R-:W-:Y:S02]  /*1b60*/  HADD2.F32 R9, -RZ, R193.reuse.H0_H0 ;  /* 0x200000c1ff097230 */ /* 0x100fe40000004100 */
[----:B-1----:R-:W-:Y:S01]  /*1b70*/  HADD2.F32 R14, -RZ, R193.H1_H1 ;  /* 0x300000c1ff0e7230 */ /* 0x002fe20000004100 */
[----:B------:R-:W-:Y:S01]  /*1b80*/  FMUL.FTZ R217, R5, R217 ;  /* 0x000000d905d97220 */ /* 0x000fe20000410000 */
[----:B---3--:R-:W-:Y:S01]  /*1b90*/  HADD2.F32 R252, -RZ, R188.H0_H0 ;  /* 0x200000bcfffc7230 */ /* 0x008fe20000004100 */
[----:B------:R-:W-:Y:S01]  /*1ba0*/  FMUL.FTZ R193, R246, R192 ;  /* 0x000000c0f6c17220 */ /* 0x000fe20000410000 */
[--C-:B------:R-:W-:Y:S02]  /*1bb0*/  HADD2.F32 R15, -RZ, R194.reuse.H0_H0 ;  /* 0x200000c2ff0f7230 */ /* 0x100fe40000004100 */
[----:B------:R-:W-:-:S02]  /*1bc0*/  HADD2.F32 R204, -RZ, R194.H1_H1 ;  /* 0x300000c2ffcc7230 */ /* 0x000fc40000004100 */
        /* <DEDUP_REMOVED lines=9> */
[----:B------:R-:W-:-:S03]  /*1c60*/  HADD2.F32 R184, -RZ, R184.H1_H1 ;  /* 0x300000b8ffb87230 */ /* 0x000fc60000004100 */
[----:B------:R-:W-:Y:S01]  /*1c70*/  FMUL.FTZ R10, R5, R10 ;  /* 0x0000000a050a7220 */ /* 0x000fe20000410000 */
[----:B------:R-:W-:Y:S01]  /*1c80*/  HADD2.F32 R188, -RZ, R188.H1_H1 ;  /* 0x300000bcffbc7230 */ /* 0x000fe20000004100 */
[-C--:B------:R-:W-:Y:S02]  /*1c90*/  FMUL.FTZ R247, R238, R184.reuse ;  /* 0x000000b8eef77220 */ /* 0x080fe40000410000 */
[----:B------:R-:W-:Y:S02]  /*1ca0*/  FADD.FTZ R137, R137, R184 ;  /* 0x000000b889897221 */ /* 0x000fe40000010000 */
[----:B------:R-:W-:Y:S01]  /*1cb0*/  FFMA.FTZ R109, R10, R184, R109 ;  /* 0x000000b80a6d7223 */ /* 0x000fe2000001006d */
[----:B------:R-:W-:Y:S01]  /*1cc0*/  HADD2.F32 R184, -RZ, R185.H0_H0 ;  /* 0x200000b9ffb87230 */ /* 0x000fe20000004100 */
[----:B------:R-:W-:Y:S01]  /*1cd0*/  FADD.FTZ R9, -R210, R9 ;  /* 0x00000009d2097221 */ /* 0x000fe20000010100 */
[----:B------:R-:W-:Y:S01]  /*1ce0*/  HADD2.F32 R203, -RZ, R195.H0_H0 ;  /* 0x200000c3ffcb7230 */ /* 0x000fe20000004100 */
[----:B------:R-:W-:Y:S01]  /*1cf0*/  FADD.FTZ R85, R85, R188 ;  /* 0x000000bc55557221 */ /* 0x000fe20000010000 */
[----:B------:R-:W-:Y:S01]  /*1d00*/  HADD2.F32 R246, -RZ, R189.H0_H0 ;  /* 0x200000bdfff67230 */ /* 0x000fe20000004100 */
[-C--:B------:R-:W-:Y:S01]  /*1d10*/  FFMA.FTZ R57, R10, R188.reuse, R57 ;  /* 0x000000bc0a397223 */ /* 0x080fe20000010039 */
[----:B------:R-:W-:Y:S01]  /*1d20*/  HADD2.F32 R195, -RZ, R195.H1_H1 ;  /* 0x300000c3ffc37230 */ /* 0x000fe20000004100 */
[----:B------:R-:W-:Y:S01]  /*1d30*/  FFMA.FTZ R247, R230, R188, R247 ;  /* 0x000000bce6f77223 */ /* 0x000fe200000100f7 */
[----:B------:R-:W-:Y:S01]  /*1d40*/  HADD2.F32 R185, -RZ, R185.H1_H1 ;  /* 0x300000b9ffb97230 */ /* 0x000fe20000004100 */
[----:B------:R-:W-:-:S02]  /*1d50*/  FMUL.FTZ R9, R5, R9 ;  /* 0x0000000905097220 */ /* 0x000fc40000410000 */
[----:B------:R-:W-:Y:S01]  /*1d60*/  FMUL.FTZ R188, R225, R184 ;  /* 0x000000b8e1bc7220 */ /* 0x000fe20000410000 */
[----:B------:R-:W-:Y:S01]  /*1d70*/  HADD2.F32 R189, -RZ, R189.H1_H1 ;  /* 0x300000bdffbd7230 */ /* 0x000fe20000004100 */
[C---:B------:R-:W-:Y:S02]  /*1d80*/  FADD.FTZ R14, -R210.reuse, R14 ;  /* 0x0000000ed20e7221 */ /* 0x040fe40000010100 */
[C---:B------:R-:W-:Y:S02]  /*1d90*/  FADD.FTZ R15, -R210.reuse, R15 ;  /* 0x0000000fd20f7221 */ /* 0x040fe40000010100 */
[C---:B------:R-:W-:Y:S02]  /*1da0*/  FADD.FTZ R204, -R210.reuse, R204 ;  /* 0x000000ccd2cc7221 */ /* 0x040fe40000010100 */
[----:B------:R-:W-:Y:S02]  /*1db0*/  FADD.FTZ R203, -R210, R203 ;  /* 0x000000cbd2cb7221 */ /* 0x000fe40000010100 */
[----:B------:R-:W-:-:S02]  /*1dc0*/  FADD.FTZ R86, R86, R246 ;  /* 0x000000f656567221 */ /* 0x000fc40000010000 */
[CC--:B------:R-:W-:Y:S02]  /*1dd0*/  FFMA.FTZ R58, R9.reuse, R246.reuse, R58 ;  /* 0x000000f6093a7223 */ /* 0x0c0fe4000001003a */
[----:B------:R-:W-:Y:S02]  /*1de0*/  FADD.FTZ R210, -R210, R195 ;  /* 0x000000c3d2d27221 */ /* 0x000fe40000010100 */
[----:B------:R-:W-:Y:S01]  /*1df0*/  FFMA.FTZ R246, R220, R246, R188 ;  /* 0x000000f6dcf67223 */ /* 0x000fe200000100bc */
[----:B------:R-:W4:Y:S01]  /*1e00*/  LDL R195, [R1+0x90] ;  /* 0x0000900001c37983 */ /* 0x000f220000100800 */
[----:B------:R-:W-:Y:S02]  /*1e10*/  FADD.FTZ R138, R138, R184 ;  /* 0x000000b88a8a7221 */ /* 0x000fe40000010000 */
[----:B------:R-:W-:Y:S01]  /*1e20*/  FFMA.FTZ R110, R9, R184, R110 ;  /* 0x000000b8096e7223 */ /* 0x000fe2000001006e */
[----:B------:R-:W4:Y:S01]  /*1e30*/  LDL R220, [R1+0x9c] ;  /* 0x00009c0001dc7983 */ /* 0x000f220000100800 */
[----:B------:R-:W-:Y:S01]  /*1e40*/  FMUL.FTZ R14, R5, R14 ;  /* 0x0000000e050e7220 */ /* 0x000fe20000410000 */
[----:B------:R-:W-:Y:S01]  /*1e50*/  HADD2.F32 R184, -RZ, R186.H0_H0 ;  /* 0x200000baffb87230 */ /* 0x000fe20000004100 */
[----:B------:R-:W-:Y:S01]  /*1e60*/  FADD.FTZ R139, R139, R185 ;  /* 0x000000b98b8b7221 */ /* 0x000fe20000010000 */
[----:B------:R-:W4:Y:S01]  /*1e70*/  LDL R188, [R1+0x84] ;  /* 0x0000840001bc7983 */ /* 0x000f220000100800 */
[----:B------:R-:W-:-:S02]  /*1e80*/  FFMA.FTZ R111, R14, R185, R111 ;  /* 0x000000b90e6f7223 */ /* 0x000fc4000001006f */
[----:B------:R-:W-:Y:S02]  /*1e90*/  FADD.FTZ R87, R87, R189 ;  /* 0x000000bd57577221 */ /* 0x000fe40000010000 */
[----:B------:R-:W-:Y:S02]  /*1ea0*/  FFMA.FTZ R59, R14, R189, R59 ;  /* 0x000000bd0e3b7223 */ /* 0x000fe4000001003b */
[----:B--2---:R-:W-:Y:S02]  /*1eb0*/  FMUL.FTZ R239, R194, R185 ;  /* 0x000000b9c2ef7220 */ /* 0x004fe40000410000 */
[----:B------:R-:W2:Y:S02]  /*1ec0*/  LDL R194, [R1+0x94] ;  /* 0x0000940001c27983 */ /* 0x000ea40000100800 */
[----:B---3--:R-:W-:Y:S02]  /*1ed0*/  FFMA.FTZ R239, R193, R189, R239 ;  /* 0x000000bdc1ef7223 */ /* 0x008fe400000100ef */
        /* <DEDUP_REMOVED lines=8> */
[----:B------:R-:W-:Y:S01]  /*1f60*/  HADD2.F32 R238, -RZ, R190.H0_H0 ;  /* 0x200000beffee7230 */ /* 0x000fe20000004100 */
[----:B------:R-:W-:Y:S01]  /*1f70*/  FMUL.FTZ R15, R5, R15 ;  /* 0x0000000f050f7220 */ /* 0x000fe20000410000 */
[----:B------:R-:W-:Y:S01]  /*1f80*/  HADD2.F32 R186, -RZ, R186.H1_H1 ;  /* 0x300000baffba7230 */ /* 0x000fe20000004100 */
[----:B------:R-:W-:-:S02]  /*1f90*/  FADD.FTZ R222, R222, R246 ;  /* 0x000000f6dede7221 */ /* 0x000fc40000010000 */
[----:B------:R-:W-:Y:S01]  /*1fa0*/  FFMA.FTZ R223, R9, R246, R223 ;  /* 0x000000f609df7223 */ /* 0x000fe200000100df */
[----:B------:R-:W-:Y:S01]  /*1fb0*/  HADD2.F32 R190, -RZ, R190.H1_H1 ;  /* 0x300000beffbe7230 */ /* 0x000fe20000004100 */
[----:B------:R-:W-:Y:S02]  /*1fc0*/  FADD.FTZ R140, R140, R184 ;  /* 0x000000b88c8c7221 */ /* 0x000fe40000010000 */
[C---:B------:R-:W-:Y:S01]  /*1fd0*/  FFMA.FTZ R112, R15.reuse, R184, R112 ;  /* 0x000000b80f707223 */ /* 0x040fe20000010070 */
[----:B------:R-:W-:Y:S01]  /*1fe0*/  HADD2.F32 R184, -RZ, R187.H0_H0 ;  /* 0x200000bbffb87230 */ /* 0x000fe20000004100 */
[----:B------:R-:W-:Y:S02]  /*1ff0*/  FADD.FTZ R88, R88, R238 ;  /* 0x000000ee58587221 */ /* 0x000fe40000010000 */
[----:B------:R-:W-:Y:S02]  /*2000*/  FFMA.FTZ R60, R15, R238, R60 ;  /* 0x000000ee0f3c7223 */ /* 0x000fe4000001003c */
[----:B------:R-:W-:-:S02]  /*2010*/  FADD.FTZ R222, R222, R239 ;  /* 0x000000efdede7221 */ /* 0x000fc40000010000 */
[----:B------:R-:W-:Y:S01]  /*2020*/  FFMA.FTZ R223, R14, R239, R223 ;  /* 0x000000ef0edf7223 */ /* 0x000fe200000100df */
[----:B------:R-:W-:Y:S01]  /*2030*/  HADD2.F32 R225, -RZ, R191.H0_H0 ;  /* 0x200000bfffe17230 */ /* 0x000fe20000004100 */
[C---:B------:R-:W-:Y:S01]  /*2040*/  FMUL.FTZ R203, R5.reuse, R203 ;  /* 0x000000cb05cb7220 */ /* 0x040fe20000410000 */
[----:B------:R-:W-:Y:S01]  /*2050*/  HADD2.F32 R187, -RZ, R187.H1_H1 ;  /* 0x300000bbffbb7230 */ /* 0x000fe20000004100 */
[----:B------:R-:W-:Y:S02]  /*2060*/  FMUL.FTZ R204, R5, R204 ;  /* 0x000000cc05cc7220 */ /* 0x000fe40000410000 */
[----:B------:R-:W-:Y:S02]  /*2070*/  FMUL.FTZ R230, R195, R186 ;  /* 0x000000bac3e67220 */ /* 0x000fe40000410000 */
[----:B------:R-:W-:Y:S01]  /*2080*/  FFMA.FTZ R238, R220, R238, R185 ;  /* 0x000000eedcee7223 */ /* 0x000fe200000100b9 */
[----:B------:R-:W-:-:S03]  /*2090*/  HADD2.F32 R191, -RZ, R191.H1_H1 ;  /* 0x300000bfffbf7230 */ /* 0x000fc60000004100 */
[----:B------:R-:W-:Y:S02]  /*20a0*/  FADD.FTZ R222, R222, R238 ;  /* 0x000000eedede7221 */ /* 0x000fe40000010000 */
[----:B------:R-:W-:Y:S02]  /*20b0*/  FFMA.FTZ R223, R15, R238, R223 ;  /* 0x000000ee0fdf7223 */ /* 0x000fe400000100df */
[----:B------:R-:W-:Y:S02]  /*20c0*/  FADD.FTZ R90, R90, R225 ;  /* 0x000000e15a5a7221 */ /* 0x000fe40000010000 */
[----:B------:R-:W-:Y:S02]  /*20d0*/  FFMA.FTZ R62, R203, R225, R62 ;  /* 0x000000e1cb3e7223 */ /* 0x000fe4000001003e */
[----:B------:R-:W-:Y:S01]  /*20e0*/  FMUL.FTZ R210, R5, R210 ;  /* 0x000000d205d27220 */ /* 0x000fe20000410000 */
[----:B------:R-:W-:Y:S01]  /*20f0*/  IADD3 R224, R224, 0x20, RZ ;  /* 0x00000020e0e07810 */ /* 0x000fe20007ffe0ff */
[----:B------:R-:W-:-:S02]  /*2100*/  FADD.FTZ R89, R89, R190 ;  /* 0x000000be59597221 */ /* 0x000fc40000010000 */
[C---:B------:R-:W-:Y:S02]  /*2110*/  FFMA.FTZ R61, R204.reuse, R190, R61 ;  /* 0x000000becc3d7223 */ /* 0x040fe4000001003d */
        /* <DEDUP_REMOVED lines=8> */
[----:B--2---:R-:W-:Y:S02]  /*21a0*/  FFMA.FTZ R230, R194, R190, R230 ;  /* 0x000000bec2e67223 */ /* 0x004fe400000100e6 */
[----:B---3--:R-:W-:Y:S02]  /*21b0*/  FMUL.FTZ R185, R193, R184 ;  /* 0x000000b8c1b97220 */ /* 0x008fe40000410000 */
[----:B------:R-:W-:-:S02]  /*21c0*/  FADD.FTZ R222, R222, R230 ;  /* 0x000000e6dede7221 */ /* 0x000fc40000010000 */
[----:B----4-:R-:W-:Y:S02]  /*21d0*/  FMUL.FTZ R220, R189, R187 ;  /* 0x000000bbbddc7220 */ /* 0x010fe40000410000 */
[----:B------:R-:W-:Y:S02]  /*21e0*/  FFMA.FTZ R223, R204, R230, R223 ;  /* 0x000000e6ccdf7223 */ /* 0x000fe400000100df */
[----:B------:R-:W-:Y:S02]  /*21f0*/  FFMA.FTZ R225, R192, R225, R185 ;  /* 0x000000e1c0e17223 */ /* 0x000fe400000100b9 */
[----:B------:R-:W-:Y:S02]  /*2200*/  FFMA.FTZ R220, R188, R191, R220 ;  /* 0x000000bfbcdc7223 */ /* 0x000fe400000100dc */
[----:B------:R-:W-:Y:S02]  /*2210*/  FADD.FTZ R222, R222, R225 ;  /* 0x000000e1dede7221 */ /* 0x000fe40000010000 */
[----:B------:R-:W-:-:S02]  /*2220*/  FFMA.FTZ R223, R203, R225, R223 ;  /* 0x000000e1cbdf7223 */ /* 0x000fc400000100df */
[----:B------:R-:W-:Y:S02]  /*2230*/  FADD.FTZ R222, R222, R220 ;  /* 0x000000dcdede7221 */ /* 0x000fe40000010000 */
[----:B------:R-:W-:Y:S02]  /*2240*/  FFMA.FTZ R223, R210, R220, R223 ;  /* 0x000000dcd2df7223 */ /* 0x000fe400000100df */
.L_x_325:
[----:B------:R-:W-:Y:S05]  /*2250*/  BSYNC B1 ;  /* 0x0000000000017941 */ /* 0x000fea0003800000 */
.L_x_324:
        /* <DEDUP_REMOVED lines=39> */
[----:B------:R-:W-:Y:S01]  /*24d0*/  HADD2.F32 R197, -RZ, R193.H1_H1 ;  /* 0x300000c1ffc57230 */ /* 0x000fe20000004100 */
        /* <DEDUP_REMOVED lines=19> */
[C---:B------:R-:W-:Y:S01]  /*2610*/  FFMA.FTZ R117, R196.reuse, R184, R117 ;  /* 0x000000b8c4757223 */ /* 0x040fe20000010075 */
        /* <DEDUP_REMOVED lines=17> */
[-C--:B------:R-:W-:Y:S02]  /*2730*/  FFMA.FTZ R66, R8, R244.reuse, R66 ;  /* 0x000000f408427223 */ /* 0x080fe40000010042 */
[----:B------:R-:W-:Y:S02]  /*2740*/  FADD.FTZ R211, -R211, R195 ;  /* 0x000000c3d3d37221 */ /* 0x000fe40000010100 */
[----:B------:R-:W4:Y:S01]  /*2750*/  LDL R195, [R1+0x50] ;  /* 0x0000500001c37983 */ /* 0x000f220000100800 */
[----:B------:R-:W-:Y:S02]  /*2760*/  FFMA.FTZ R244, R219, R244, R188 ;  /* 0x000000f4dbf47223 */ /* 0x000fe400000100bc */
[----:B------:R-:W-:Y:S01]  /*2770*/  FADD.FTZ R146, R146, R184 ;  /* 0x000000b892927221 */ /* 0x000fe20000010000 */
[----:B------:R-:W4:Y:S01]  /*2780*/  LDL R219, [R1+0x5c] ;  /* 0x00005c0001db7983 */ /* 0x000f220000100800 */
[----:B------:R-:W-:Y:S01]  /*2790*/  FFMA.FTZ R118, R8, R184, R118 ;  /* 0x000000b808767223 */ /* 0x000fe20000010076 */
[----:B------:R-:W-:Y:S01]  /*27a0*/  HADD2.F32 R184, -RZ, R186.H0_H0 ;  /* 0x200000baffb87230 */ /* 0x000fe20000004100 */
[----:B------:R-:W-:Y:S01]  /*27b0*/  FMUL.FTZ R197, R5, R197 ;  /* 0x000000c505c57220 */ /* 0x000fe20000410000 */
[----:B------:R-:W4:Y:S01]  /*27c0*/  LDL R188, [R1+0x44] ;  /* 0x0000440001bc7983 */ /* 0x000f220000100800 */
[----:B------:R-:W-:-:S02]  /*27d0*/  FADD.FTZ R147, R147, R185 ;  /* 0x000000b993937221 */ /* 0x000fc40000010000 */
[----:B------:R-:W-:Y:S02]  /*27e0*/  FFMA.FTZ R119, R197, R185, R119 ;  /* 0x000000b9c5777223 */ /* 0x000fe40000010077 */
[----:B------:R-:W-:Y:S02]  /*27f0*/  FADD.FTZ R95, R95, R189 ;  /* 0x000000bd5f5f7221 */ /* 0x000fe40000010000 */
[----:B------:R-:W-:Y:S02]  /*2800*/  FFMA.FTZ R67, R197, R189, R67 ;  /* 0x000000bdc5437223 */ /* 0x000fe40000010043 */
[----:B--2---:R-:W-:Y:S02]  /*2810*/  FMUL.FTZ R237, R194, R185 ;  /* 0x000000b9c2ed7220 */ /* 0x004fe40000410000 */
[----:B------:R-:W2:Y:S02]  /*2820*/  LDL R194, [R1+0x54] ;  /* 0x0000540001c27983 */ /* 0x000ea40000100800 */
[----:B---3--:R-:W-:-:S02]  /*2830*/  FFMA.FTZ R237, R193, R189, R237 ;  /* 0x000000bdc1ed7223 */ /* 0x008fc400000100ed */
        /* <DEDUP_REMOVED lines=15> */
[----:B------:R-:W-:Y:S01]  /*2930*/  FFMA.FTZ R120, R198, R184, R120 ;  /* 0x000000b8c6787223 */ /* 0x000fe20000010078 */
        /* <DEDUP_REMOVED lines=39> */
.L_x_327:
[----:B------:R-:W-:Y:S05]  /*2bb0*/  BSYNC B1 ;  /* 0x0000000000017941 */ /* 0x000fea0003800000 */
.L_x_326:
[----:B------:R-:W-:Y:S01]  /*2bc0*/  ISETP.GE.U32.AND P2, PT, R0, 0x80, PT ;  /* 0x000000800000780c */ /* 0x000fe20003f46070 */
[----:B------:R-:W-:-:S12]  /*2bd0*/  BSSY B1, `(.L_x_328) ;  /* 0x0000094000017945 */ /* 0x000fd80003800000 */
[----:B------:R-:W-:Y:S05]  /*2be0*/  @!P2 BRA `(.L_x_329) ;  /* 0x000009200000a947 */ /* 0x000fea0003800000 */
[C---:B------:R-:W-:Y:S01]  /*2bf0*/  LEA R192, P2, R224.reuse, c[0x0][0x188], 0x4 ;  /* 0x00006200e0c07a11 */ /* 0x040fe200078420ff */
[----:B------:R-:W2:Y:S03]  /*2c00*/  LDL R234, [R1+0x38] ;  /* 0x0000380001ea7983 */ /* 0x000ea60000100800 */
[C---:B------:R-:W-:Y:S01]  /*2c10*/  LEA.HI.X R193, R224.reuse, c[0x0][0x18c], RZ, 0x4, P2 ;  /* 0x00006300e0c17a11 */ /* 0x040fe200010f24ff */
[----:B------:R-:W3:Y:S01]  /*2c20*/  LDL R232, [R1+0x3c] ;  /* 0x00003c0001e87983 */ /* 0x000ee20000100800 */
[----:B------:R-:W-:Y:S02]  /*2c30*/  ISETP.NE.U32.AND P3, PT, RZ, c[0x0][0x250], PT ;  /* 0x00009400ff007a0c */ /* 0x000fe40003f65070 */
[----:B------:R-:W-:Y:S01]  /*2c40*/  SHF.L.U32 R30, R224, 0x3, RZ ;  /* 0x00000003e01e7819 */ /* 0x000fe200000006ff */
[----:B------:R-:W0:Y:S01]  /*2c50*/  LDC.U8 R218, c[0x0][0x1f0] ;  /* 0x00007c00ffda7b82 */ /* 0x000e220000000000 */
[----:B------:R-:W4:Y:S01]  /*2c60*/  LDG.E.128 R192, [R192.64] ;  /* 0x00000004c0c07981 */ /* 0x000f22000c1e1d00 */
[----:B------:R-:W-:Y:S01]  /*2c70*/  ISETP.NE.AND.EX P3, PT, RZ, c[0x0][0x254], PT, P3 ;  /* 0x00009500ff007a0c */ /* 0x000fe20003f65330 */
[----:B------:R-:W-:Y:S01]  /*2c80*/  HFMA2.MMA R188, -RZ, RZ, 0, 9.5367431640625e-07 ;  /* 0x00000010ffbc7435 */ /* 0x000fe200000001ff */
[----:B------:R-:W-:Y:S01]  /*2c90*/  ISETP.NE.U32.AND P2, PT, RZ, c[0x0][0x218], PT ;  /* 0x00008600ff007a0c */ /* 0x000fe20003f45070 */
[----:B------:R-:W2:Y:S03]  /*2ca0*/  LDL R228, [R1+0x30] ;  /* 0x0000300001e47983 */ /* 0x000ea60000100800 */
[----:B------:R-:W-:Y:S01]  /*2cb0*/  ISETP.NE.AND.EX P2, PT, RZ, c[0x0][0x21c], PT, P2 ;  /* 0x00008700ff007a0c */ /* 0x000fe20003f45320 */
[----:B------:R-:W2:Y:S01]  /*2cc0*/  LDL R226, [R1+0x34] ;  /* 0x0000340001e27983 */ /* 0x000ea20000100800 */
[----:B------:R-:W-:-:S03]  /*2cd0*/  SHF.R.U32.HI R31, RZ, 0x1d, R224 ;  /* 0x0000001dff1f7819 */ /* 0x000fc600000116e0 */
[-C--:B------:R-:W-:Y:S02]  /*2ce0*/  IMAD.WIDE.U32 R184, R224, R188.reuse, c[0x0][0x210] ;  /* 0x00008400e0b87625 */ /* 0x080fe400078e00bc */
[----:B------:R-:W-:Y:S02]  /*2cf0*/  @P3 IADD3 R6, P4, R30, c[0x0][0x198], RZ ;  /* 0x000066001e063a10 */ /* 0x000fe40007f9e0ff */
[C---:B------:R-:W-:Y:S02]  /*2d00*/  IMAD.WIDE.U32 R188, R224.reuse, R188, c[0x0][0x208] ;  /* 0x00008200e0bc7625 */ /* 0x040fe400078e00bc */
[----:B------:R-:W-:Y:S01]  /*2d10*/  @P3 IADD3.X R7, R31, c[0x0][0x19c], RZ, P4, !PT ;  /* 0x000067001f073a10 */ /* 0x000fe200027fe4ff */
[----:B------:R-:W2:Y:S04]  /*2d20*/  LDG.E.128 R184, [R184.64] ;  /* 0x00000004b8b87981 */ /* 0x000ea8000c1e1d00 */
[----:B------:R1:W5:Y:S04]  /*2d30*/  @P3 LDG.E.64 R28, [R6.64] ;  /* 0x00000004061c3981 */ /* 0x000368000c1e1b00 */
[----:B------:R-:W2:Y:S01]  /*2d40*/  LDG.E.128 R188, [R188.64] ;  /* 0x00000004bcbc7981 */ /* 0x000ea2000c1e1d00 */
[----:B-1----:R-:W-:-:S04]  /*2d50*/  @P2 LEA R6, P3, R224, c[0x0][0x218], 0x4 ;  /* 0x00008600e0062a11 */ /* 0x002fc800078620ff */
[----:B------:R-:W-:Y:S02]  /*2d60*/  @P2 LEA.HI.X R7, R224, c[0x0][0x21c], RZ, 0x4, P3 ;  /* 0x00008700e0072a11 */ /* 0x000fe400018f24ff */
[----:B------:R-:W3:Y:S04]  /*2d70*/  LDL R224, [R1+0x28] ;  /* 0x0000280001e07983 */ /* 0x000ee80000100800 */
[----:B------:R1:W5:Y:S01]  /*2d80*/  @P2 LDG.E.128 R180, [R6.64] ;  /* 0x0000000406b42981 */ /* 0x000362000c1e1d00 */
[----:B------:R-:W-:-:S04]  /*2d90*/  IADD3 R30, P2, R30, c[0x0][0x190], RZ ;  /* 0x000064001e1e7a10 */ /* 0x000fc80007f5e0ff */
[----:B------:R-:W-:Y:S02]  /*2da0*/  IADD3.X R31, R31, c[0x0][0x194], RZ, P2, !PT ;  /* 0x000065001f1f7a10 */ /* 0x000fe400017fe4ff */
[----:B0-----:R-:W-:Y:S02]  /*2db0*/  ISETP.NE.AND P2, PT, R218, RZ, PT ;  /* 0x000000ffda00720c */ /* 0x001fe40003f45270 */
[----:B------:R-:W3:Y:S02]  /*2dc0*/  LDL R218, [R1+0x2c] ;  /* 0x00002c0001da7983 */ /* 0x000ee40000100800 */
[----:B-----5:R-:W-:Y:S02]  /*2dd0*/  FSEL R212, R216, RZ, !P2 ;  /* 0x000000ffd8d47208 */ /* 0x020fe40005000000 */
[----:B------:R-:W3:Y:S04]  /*2de0*/  LDL R216, [R1+0x10] ;  /* 0x0000100001d87983 */ /* 0x000ee80000100800 */
[----:B------:R-:W5:Y:S01]  /*2df0*/  LDG.E.64 R30, [R30.64] ;  /* 0x000000041e1e7981 */ /* 0x000f62000c1e1b00 */
[----:B----4-:R-:W-:-:S02]  /*2e00*/  HADD2.F32 R214, -RZ, R192.H0_H0 ;  /* 0x200000c0ffd67230 */ /* 0x010fc40000004100 */
[----:B-1----:R-:W-:Y:S02]  /*2e10*/  HADD2.F32 R7, -RZ, R192.H1_H1 ;  /* 0x300000c0ff077230 */ /* 0x002fe40000004100 */
[--C-:B------:R-:W-:Y:S02]  /*2e20*/  HADD2.F32 R6, -RZ, R193.reuse.H0_H0 ;  /* 0x200000c1ff067230 */ /* 0x100fe40000004100 */
[----:B------:R-:W-:Y:S02]  /*2e30*/  HADD2.F32 R199, -RZ, R193.H1_H1 ;  /* 0x300000c1ffc77230 */ /* 0x000fe40000004100 */
[--C-:B------:R-:W-:Y:S02]  /*2e40*/  HADD2.F32 R200, -RZ, R194.reuse.H0_H0 ;  /* 0x200000c2ffc87230 */ /* 0x100fe40000004100 */
[----:B------:R-:W-:Y:S02]  /*2e50*/  HADD2.F32 R207, -RZ, R194.H1_H1 ;  /* 0x300000c2ffcf7230 */ /* 0x000fe40000004100 */
[--C-:B------:R-:W-:Y:S01]  /*2e60*/  HADD2.F32 R208, -RZ, R195.reuse.H0_H0 ;  /* 0x200000c3ffd07230 */ /* 0x100fe20000004100 */
[C---:B------:R-:W-:Y:S01]  /*2e70*/  FADD.FTZ R214, -R212.reuse, R214 ;  /* 0x000000d6d4d67221 */ /* 0x040fe20000010100 */
[----:B------:R-:W-:Y:S01]  /*2e80*/  HADD2.F32 R195, -RZ, R195.H1_H1 ;  /* 0x300000c3ffc37230 */ /* 0x000fe20000004100 */
[C---:B------:R-:W-:Y:S01]  /*2e90*/  FADD.FTZ R7, -R212.reuse, R7 ;  /* 0x00000007d4077221 */ /* 0x040fe20000010100 */
[----:B------:R-:W4:Y:S01]  /*2ea0*/  LDL R194, [R1+0x24] ;  /* 0x0000240001c27983 */ /* 0x000f220000100800 */
[----:B------:R-:W-:-:S02]  /*2eb0*/  FADD.FTZ R6, -R212, R6 ;  /* 0x00000006d4067221 */ /* 0x000fc40000010100 */
[C---:B------:R-:W-:Y:S02]  /*2ec0*/  FADD.FTZ R199, -R212.reuse, R199 ;  /* 0x000000c7d4c77221 */ /* 0x040fe40000010100 */
[C---:B------:R-:W-:Y:S02]  /*2ed0*/  FADD.FTZ R200, -R212.reuse, R200 ;  /* 0x000000c8d4c87221 */ /* 0x040fe40000010100 */
[C---:B------:R-:W-:Y:S02]  /*2ee0*/  FADD.FTZ R207, -R212.reuse, R207 ;  /* 0x000000cfd4cf7221 */ /* 0x040fe40000010100 */
[C---:B------:R-:W-:Y:S02]  /*2ef0*/  FADD.FTZ R208, -R212.reuse, R208 ;  /* 0x000000d0d4d07221 */ /* 0x040fe40000010100 */
[----:B------:R-:W-:Y:S02]  /*2f00*/  FADD.FTZ R212, -R212, R195 ;  /* 0x000000c3d4d47221 */ /* 0x000fe40000010100 */
[----:B------:R-:W4:Y:S01]  /*2f10*/  LDL R195, [R1+0x20] ;  /* 0x0000200001c37983 */ /* 0x000f220000100800 */
[--C-:B--2---:R-:W-:Y:S01]  /*2f20*/  HADD2.F32 R192, -RZ, R184.reuse.H0_H0 ;  /* 0x200000b8ffc07230 */ /* 0x104fe20000004100 */
[----:B------:R-:W-:Y:S01]  /*2f30*/  FMUL.FTZ R7, R5, R7 ;  /* 0x0000000705077220 */ /* 0x000fe20000410000 */
[----:B------:R-:W-:-:S02]  /*2f40*/  HADD2.F32 R184, -RZ, R184.H1_H1 ;  /* 0x300000b8ffb87230 */ /* 0x000fc40000004100 */
[--C-:B------:R-:W-:Y:S02]  /*2f50*/  HADD2.F32 R250, -RZ, R188.reuse.H0_H0 ;  /* 0x200000bcfffa7230 */ /* 0x100fe40000004100 */
[----:B------:R-:W-:Y:S01]  /*2f60*/  HADD2.F32 R188, -RZ, R188.H1_H1 ;  /* 0x300000bcffbc7230 */ /* 0x000fe20000004100 */
[-C--:B------:R-:W-:Y:S02]  /*2f70*/  FMUL.FTZ R243, R228, R184.reuse ;  /* 0x000000b8e4f37220 */ /* 0x080fe40000410000 */
[----:B------:R-:W-:Y:S02]  /*2f80*/  FADD.FTZ R153, R153, R184 ;  /* 0x000000b899997221 */ /* 0x000fe40000010000 */
[----:B------:R-:W-:Y:S01]  /*2f90*/  FFMA.FTZ R125, R7, R184, R125 ;  /* 0x000000b8077d7223 */ /* 0x000fe2000001007d */
[----:B------:R-:W-:Y:S01]  /*2fa0*/  HADD2.F32 R184, -RZ, R185.H0_H0 ;  /* 0x200000b9ffb87230 */ /* 0x000fe20000004100 */
[----:B------:R-:W-:Y:S01]  /*2fb0*/  FADD.FTZ R101, R101, R188 ;  /* 0x000000bc65657221 */ /* 0x000fe20000010000 */
[----:B------:R-:W-:Y:S01]  /*2fc0*/  HADD2.F32 R242, -RZ, R189.H0_H0 ;  /* 0x200000bdfff27230 */ /* 0x000fe20000004100 */
[-C--:B------:R-:W-:Y:S01]  /*2fd0*/  FFMA.FTZ R73, R7, R188.reuse, R73 ;  /* 0x000000bc07497223 */ /* 0x080fe20000010049 */
[----:B------:R-:W-:Y:S01]  /*2fe0*/  HADD2.F32 R185, -RZ, R185.H1_H1 ;  /* 0x300000b9ffb97230 */ /* 0x000fe20000004100 */
[----:B------:R-:W-:-:S02]  /*2ff0*/  FFMA.FTZ R243, R226, R188, R243 ;  /* 0x000000bce2f37223 */ /* 0x000fc400000100f3 */
[----:B------:R-:W-:Y:S02]  /*3000*/  FMUL.FTZ R6, R5, R6 ;  /* 0x0000000605067220 */ /* 0x000fe40000410000 */
[----:B---3--:R-:W-:Y:S02]  /*3010*/  FMUL.FTZ R188, R224, R184 ;  /* 0x000000b8e0bc7220 */ /* 0x008fe40000410000 */
[----:B------:R-:W2:Y:S01]  /*3020*/  LDL R224, [R1+0x18] ;  /* 0x0000180001e07983 */ /* 0x000ea20000100800 */
[----:B------:R-:W-:Y:S01]  /*3030*/  FMUL.FTZ R193, R234, R192 ;  /* 0x000000c0eac17220 */ /* 0x000fe20000410000 */
[----:B------:R-:W-:Y:S01]  /*3040*/  HADD2.F32 R189, -RZ, R189.H1_H1 ;  /* 0x300000bdffbd7230 */ /* 0x000fe20000004100 */
[----:B------:R-:W-:Y:S02]  /*3050*/  FADD.FTZ R102, R102, R242 ;  /* 0x000000f266667221 */ /* 0x000fe40000010000 */
[-C--:B------:R-:W-:Y:S02]  /*3060*/  FFMA.FTZ R74, R6, R242.reuse, R74 ;  /* 0x000000f2064a7223 */ /* 0x080fe4000001004a */
[----:B------:R-:W-:-:S02]  /*3070*/  FFMA.FTZ R242, R218, R242, R188 ;  /* 0x000000f2daf27223 */ /* 0x000fc400000100bc */
[----:B------:R-:W3:Y:S01]  /*3080*/  LDL R218, [R1+0x1c] ;  /* 0x00001c0001da7983 */ /* 0x000ee20000100800 */
[----:B------:R-:W-:Y:S02]  /*3090*/  FMUL.FTZ R214, R5, R214 ;  /* 0x000000d605d67220 */ /* 0x000fe40000410000 */
[----:B------:R-:W-:Y:S01]  /*30a0*/  FADD.FTZ R100, R100, R250 ;  /* 0x000000fa64647221 */ /* 0x000fe20000010000 */
[----:B------:R-:W3:Y:S01]  /*30b0*/  LDL R188, [R1+0x4] ;  /* 0x0000040001bc7983 */ /* 0x000ee20000100800 */
[-C--:B------:R-:W-:Y:S02]  /*30c0*/  FFMA.FTZ R72, R214, R250.reuse, R72 ;  /* 0x000000fad6487223 */ /* 0x080fe40000010048 */
[----:B------:R-:W-:Y:S02]  /*30d0*/  FFMA.FTZ R250, R232, R250, R193 ;  /* 0x000000fae8fa7223 */ /* 0x000fe400000100c1 */
[----:B------:R-:W-:Y:S01]  /*30e0*/  FADD.FTZ R152, R152, R192 ;  /* 0x000000c098987221 */ /* 0x000fe20000010000 */
[----:B------:R-:W3:Y:S01]  /*30f0*/  LDL R193, [R1+0xc] ;  /* 0x00000c0001c17983 */ /* 0x000ee20000100800 */
[----:B------:R-:W-:-:S03]  /*3100*/  FFMA.FTZ R124, R214, R192, R124 ;  /* 0x000000c0d67c7223 */ /* 0x000fc6000001007c */
[----:B------:R-:W3:Y:S01]  /*3110*/  LDL R192, [R1] ;  /* 0x0000000001c07983 */ /* 0x000ee20000100800 */
[----:B----4-:R-:W-:-:S03]  /*3120*/  FMUL.FTZ R234, R195, R185 ;  /* 0x000000b9c3ea7220 */ /* 0x010fc60000410000 */
[----:B------:R-:W4:Y:S01]  /*3130*/  LDL R195, [R1+0x14] ;  /* 0x0000140001c37983 */ /* 0x000f220000100800 */
[----:B------:R-:W-:-:S03]  /*3140*/  FFMA.FTZ R234, R194, R189, R234 ;  /* 0x000000bdc2ea7223 */ /* 0x000fc600000100ea */
[----:B------:R-:W4:Y:S01]  /*3150*/  LDL R194, [R1+0x8] ;  /* 0x0000080001c27983 */ /* 0x000f220000100800 */
[----:B------:R-:W-:Y:S02]  /*3160*/  FADD.FTZ R222, R222, R250 ;  /* 0x000000fadede7221 */ /* 0x000fe40000010000 */
[----:B------:R-:W-:Y:S02]  /*3170*/  FFMA.FTZ R223, R214, R250, R223 ;  /* 0x000000fad6df7223 */ /* 0x000fe400000100df */
[----:B------:R-:W-:Y:S02]  /*3180*/  FADD.FTZ R154, R154, R184 ;  /* 0x000000b89a9a7221 */ /* 0x000fe40000010000 */
[----:B------:R-:W-:Y:S01]  /*3190*/  FFMA.FTZ R126, R6, R184, R126 ;  /* 0x000000b8067e7223 */ /* 0x000fe2000001007e */
[----:B------:R-:W-:Y:S01]  /*31a0*/  HADD2.F32 R184, -RZ, R186.H0_H0 ;  /* 0x200000baffb87230 */ /* 0x000fe20000004100 */
[----:B------:R-:W-:Y:S02]  /*31b0*/  FMUL.FTZ R199, R5, R199 ;  /* 0x000000c705c77220 */ /* 0x000fe40000410000 */
[----:B------:R-:W-:-:S02]  /*31c0*/  FADD.FTZ R222, R222, R243 ;  /* 0x000000f3dede7221 */ /* 0x000fc40000010000 */
[----:B------:R-:W-:Y:S01]  /*31d0*/  FFMA.FTZ R223, R7, R243, R223 ;  /* 0x000000f307df7223 */ /* 0x000fe200000100df */
[----:B------:R-:W-:Y:S01]  /*31e0*/  HADD2.F32 R232, -RZ, R190.H0_H0 ;  /* 0x200000beffe87230 */ /* 0x000fe20000004100 */
[----:B------:R-:W-:Y:S01]  /*31f0*/  FMUL.FTZ R200, R5, R200 ;  /* 0x000000c805c87220 */ /* 0x000fe20000410000 */
[----:B------:R-:W-:Y:S01]  /*3200*/  HADD2.F32 R186, -RZ, R186.H1_H1 ;  /* 0x300000baffba7230 */ /* 0x000fe20000004100 */
[----:B------:R-:W-:Y:S02]  /*3210*/  FADD.FTZ R155, R155, R185 ;  /* 0x000000b99b9b7221 */ /* 0x000fe40000010000 */
[----:B------:R-:W-:Y:S02]  /*3220*/  FFMA.FTZ R127, R199, R185, R127 ;  /* 0x000000b9c77f7223 */ /* 0x000fe4000001007f */
[----:B--2---:R-:W-:Y:S02]  /*3230*/  FMUL.FTZ R185, R224, R184 ;  /* 0x000000b8e0b97220 */ /* 0x004fe40000410000 */
[----:B------:R-:W-:-:S02]  /*3240*/  FADD.FTZ R222, R222, R242 ;  /* 0x000000f2dede7221 */ /* 0x000fc40000010000 */
[----:B------:R-:W-:Y:S01]  /*3250*/  FFMA.FTZ R223, R6, R242, R223 ;  /* 0x000000f206df7223 */ /* 0x000fe200000100df */
[----:B------:R-:W-:Y:S01]  /*3260*/  HADD2.F32 R190, -RZ, R190.H1_H1 ;  /* 0x300000beffbe7230 */ /* 0x000fe20000004100 */
[----:B------:R-:W-:Y:S02]  /*3270*/  FADD.FTZ R156, R156, R184 ;  /* 0x000000b89c9c7221 */ /* 0x000fe40000010000 */
[----:B------:R-:W-:Y:S01]  /*3280*/  FFMA.FTZ R128, R200, R184, R128 ;  /* 0x000000b8c8807223 */ /* 0x000fe20000010080 */
[----:B------:R-:W-:Y:S01]  /*3290*/  HADD2.F32 R184, -RZ, R187.H0_H0 ;  /* 0x200000bbffb87230 */ /* 0x000fe20000004100 */
[----:B------:R-:W-:Y:S02]  /*32a0*/  FADD.FTZ R104, R104, R232 ;  /* 0x000000e868687221 */ /* 0x000fe40000010000 */
[-C--:B------:R-:W-:Y:S02]  /*32b0*/  FFMA.FTZ R76, R200, R232.reuse, R76 ;  /* 0x000000e8c84c7223 */ /* 0x080fe4000001004c */
[----:B---3--:R-:W-:-:S02]  /*32c0*/  FFMA.FTZ R232, R218, R232, R185 ;  /* 0x000000e8dae87223 */ /* 0x008fc400000100b9 */
[----:B------:R-:W-:Y:S02]  /*32d0*/  FMUL.FTZ R228, R216, R186 ;  /* 0x000000bad8e47220 */ /* 0x000fe40000410000 */
[----:B------:R-:W-:Y:S02]  /*32e0*/  FADD.FTZ R222, R222, R234 ;  /* 0x000000eadede7221 */ /* 0x000fe40000010000 */
[----:B------:R-:W-:Y:S01]  /*32f0*/  FFMA.FTZ R223, R199, R234, R223 ;  /* 0x000000eac7df7223 */ /* 0x000fe200000100df */
[----:B------:R-:W-:Y:S01]  /*3300*/  HADD2.F32 R226, -RZ, R191.H0_H0 ;  /* 0x200000bfffe27230 */ /* 0x000fe20000004100 */
[C---:B------:R-:W-:Y:S01]  /*3310*/  FMUL.FTZ R208, R5.reuse, R208 ;  /* 0x000000d005d07220 */ /* 0x040fe20000410000 */
[----:B------:R-:W-:Y:S01]  /*3320*/  HADD2.F32 R187, -RZ, R187.H1_H1 ;  /* 0x300000bbffbb7230 */ /* 0x000fe20000004100 */
[----:B------:R-:W-:Y:S02]  /*3330*/  FMUL.FTZ R207, R5, R207 ;  /* 0x000000cf05cf7220 */ /* 0x000fe40000410000 */
[----:B------:R-:W-:-:S02]  /*3340*/  FADD.FTZ R222, R222, R232 ;  /* 0x000000e8dede7221 */ /* 0x000fc40000010000 */
[----:B------:R-:W-:Y:S01]  /*3350*/  FFMA.FTZ R223, R200, R232, R223 ;  /* 0x000000e8c8df7223 */ /* 0x000fe200000100df */
[----:B------:R-:W-:Y:S01]  /*3360*/  HADD2.F32 R191, -RZ, R191.H1_H1 ;  /* 0x300000bfffbf7230 */ /* 0x000fe20000004100 */
[----:B------:R-:W-:Y:S02]  /*3370*/  FADD.FTZ R106, R106, R226 ;  /* 0x000000e26a6a7221 */ /* 0x000fe40000010000 */
[----:B------:R-:W-:Y:S02]  /*3380*/  FFMA.FTZ R78, R208, R226, R78 ;  /* 0x000000e2d04e7223 */ /* 0x000fe4000001004e */
[----:B------:R-:W-:Y:S02]  /*3390*/  FMUL.FTZ R218, R192, R187 ;  /* 0x000000bbc0da7220 */ /* 0x000fe40000410000 */
        /* <DEDUP_REMOVED lines=14> */
[----:B----4-:R-:W-:Y:S02]  /*3480*/  FFMA.FTZ R228, R195, R190, R228 ;  /* 0x000000bec3e47223 */ /* 0x010fe400000100e4 */
[----:B------:R-:W-:Y:S02]  /*3490*/  FMUL.FTZ R185, R194, R184 ;  /* 0x000000b8c2b97220 */ /* 0x000fe40000410000 */
[----:B------:R-:W-:Y:S02]  /*34a0*/  FADD.FTZ R222, R222, R228 ;  /* 0x000000e4dede7221 */ /* 0x000fe40000010000 */
[----:B------:R-:W-:Y:S02]  /*34b0*/  FFMA.FTZ R226, R193, R226, R185 ;  /* 0x000000e2c1e27223 */ /* 0x000fe400000100b9 */
[----:B------:R-:W-:Y:S02]  /*34c0*/  FFMA.FTZ R223, R207, R228, R223 ;  /* 0x000000e4cfdf7223 */ /* 0x000fe400000100df */
[----:B------:R-:W-:-:S02]  /*34d0*/  FADD.FTZ R222, R222, R226 ;  /* 0x000000e2dede7221 */ /* 0x000fc40000010000 */
[----:B------:R-:W-:Y:S02]  /*34e0*/  FFMA.FTZ R223, R208, R226, R223 ;  /* 0x000000e2d0df7223 */ /* 0x000fe400000100df */
[----:B------:R-:W-:Y:S02]  /*34f0*/  FADD.FTZ R222, R222, R218 ;  /* 0x000000dadede7221 */ /* 0x000fe40000010000 */
[----:B------:R-:W-:Y:S02]  /*3500*/  FFMA.FTZ R223, R212, R218, R223 ;  /* 0x000000dad4df7223 */ /* 0x000fe400000100df */
.L_x_329:
[----:B------:R-:W-:Y:S05]  /*3510*/  BSYNC B1 ;  /* 0x0000000000017941 */ /* 0x000fea0003800000 */
.L_x_328:
[----:B------:R-:W-:Y:S05]  /*3520*/  BRA.DIV ~URZ, `(.L_x_330) ;  /* 0x000043c27f007947 */ /* 0x000fea000b800000 */
[----:B------:R0:W1:Y:S02]  /*3530*/  SHFL.BFLY PT, R187, R222, 0x1, 0x1f ;  /* 0x0c201f00debb7f89 */ /* 0x00006400000e0000 */
.L_x_355:
        /* <DEDUP_REMOVED lines=18> */
.L_x_356:
        /* <DEDUP_REMOVED lines=19> */
[--C-:B------:R-:W-:Y:S01]  /*3790*/  @P2 HADD2.F32 R184, -RZ, R48.reuse.H0_H0 ;  /* 0x20000030ffb82230 */ /* 0x100fe20000004100 */
[----:B------:R-:W-:Y:S01]  /*37a0*/  FMUL.FTZ R185, R5, R185 ;  /* 0x000000b905b97220 */ /* 0x000fe20000410000 */
[----:B------:R-:W-:-:S03]  /*37b0*/  @P2 HADD2.F32 R186, -RZ, R48.H1_H1 ;  /* 0x30000030ffba2230 */ /* 0x000fc60000004100 */
        /* <DEDUP_REMOVED lines=9> */
[----:B------:R-:W-:Y:S02]  /*3850*/  @P3 F2FP.PACK_AB R192, RZ, R192 ;  /* 0x000000c0ffc0323e */ /* 0x000fe400000000ff */
[----:B------:R-:W-:Y:S02]  /*3860*/  ISETP.NE.AND.EX P4, PT, RZ, c[0x0][0x25c], PT, P4 ;  /* 0x00009700ff007a0c */ /* 0x000fe40003f85340 */
[----:B------:R-:W-:Y:S01]  /*3870*/  @P3 PRMT R164, R192, 0x7610, R164 ;  /* 0x00007610c0a43816 */ /* 0x000fe200000000a4 */
[----:B------:R-:W-:-:S04]  /*3880*/  FFMA.FTZ R192, R13, R191, R187 ;  /* 0x000000bf0dc07223 */ /* 0x000fc800000100bb */
[----:B------:R-:W-:-:S04]  /*3890*/  FADD.FTZ R192, R241, -R192 ;  /* 0x800000c0f1c07221 */ /* 0x000fc80000010000 */
[----:B------:R-:W-:Y:S02]  /*38a0*/  FMUL.FTZ R192, R5, R192 ;  /* 0x000000c005c07220 */ /* 0x000fe40000410000 */
[----:B------:R-:W-:Y:S02]  /*38b0*/  @P4 F2FP.PACK_AB R188, RZ, R188 ;  /* 0x000000bcffbc423e */ /* 0x000fe400000000ff */
[----:B------:R-:W-:Y:S01]  /*38c0*/  @P4 F2FP.PACK_AB R189, RZ, R185 ;  /* 0x000000b9ffbd423e */ /* 0x000fe200000000ff */
[----:B------:R-:W-:Y:S01]  /*38d0*/  FMUL.FTZ R185, R185, c[0x0][0x1e8] ;  /* 0x00007a00b9b97a20 */ /* 0x000fe20000410000 */
[----:B------:R-:W-:Y:S01]  /*38e0*/  @P4 PRMT R160, R188, 0x7610, R160 ;  /* 0x00007610bca04816 */ /* 0x000fe200000000a0 */
[----:B------:R-:W-:-:S03]  /*38f0*/  FFMA.FTZ R188, R11, R191, R187 ;  /* 0x000000bf0bbc7223 */ /* 0x000fc600000100bb */
[----:B------:R-:W-:Y:S01]  /*3900*/  @P3 FSEL R186, R185, RZ, P5 ;  /* 0x000000ffb9ba3208 */ /* 0x000fe20002800000 */
[----:B------:R-:W-:Y:S01]  /*3910*/  FADD.FTZ R188, R248, -R188 ;  /* 0x800000bcf8bc7221 */ /* 0x000fe20000010000 */
[----:B------:R-:W-:Y:S02]  /*3920*/  @P4 PRMT R160, R160, 0x5410, R189 ;  /* 0x00005410a0a04816 */ /* 0x000fe400000000bd */
[----:B------:R-:W-:Y:S01]  /*3930*/  @P3 F2FP.PACK_AB R186, RZ, R186 ;  /* 0x000000baffba323e */ /* 0x000fe200000000ff */
[----:B------:R-:W-:Y:S01]  /*3940*/  FMUL.FTZ R189, R5, R188 ;  /* 0x000000bc05bd7220 */ /* 0x000fe20000410000 */
[--C-:B------:R-:W-:Y:S01]  /*3950*/  @P2 HADD2.F32 R188, -RZ, R49.reuse.H0_H0 ;  /* 0x20000031ffbc2230 */ /* 0x100fe20000004100 */
[----:B------:R-:W-:Y:S02]  /*3960*/  @P3 LOP3.LUT P5, RZ, R26, 0xff0000, RZ, 0xc0, !PT ;  /* 0x00ff00001aff3812 */ /* 0x000fe400078ac0ff */
[----:B------:R-:W-:Y:S01]  /*3970*/  @P3 PRMT R164, R164, 0x5410, R186 ;  /* 0x00005410a4a43816 */ /* 0x000fe200000000ba */
[----:B------:R-:W-:Y:S01]  /*3980*/  @P2 HADD2.F32 R186, -RZ, R49.H1_H1 ;  /* 0x30000031ffba2230 */ /* 0x000fe20000004100 */
[----:B------:R-:W-:-:S04]  /*3990*/  @P2 FADD.FTZ R189, R189, R188 ;  /* 0x000000bcbdbd2221 */ /* 0x000fc80000010000 */
[----:B------:R-:W-:Y:S01]  /*39a0*/  @P2 FADD.FTZ R192, R192, R186 ;  /* 0x000000bac0c02221 */ /* 0x000fe20000010000 */
[----:B------:R-:W-:Y:S01]  /*39b0*/  @P4 F2FP.PACK_AB R188, RZ, R189 ;  /* 0x000000bdffbc423e */ /* 0x000fe200000000ff */
[----:B------:R-:W-:-:S03]  /*39c0*/  FMUL.FTZ R189, R189, c[0x0][0x1e8] ;  /* 0x00007a00bdbd7a20 */ /* 0x000fc60000410000 */
[----:B------:R-:W-:Y:S02]  /*39d0*/  @P4 PRMT R161, R188, 0x7610, R161 ;  /* 0x00007610bca14816 */ /* 0x000fe400000000a1 */
[----:B------:R-:W-:Y:S01]  /*39e0*/  @P4 F2FP.PACK_AB R186, RZ, R192 ;  /* 0x000000c0ffba423e */ /* 0x000fe200000000ff */
[----:B------:R-:W-:Y:S01]  /*39f0*/  FMUL.FTZ R192, R192, c[0x0][0x1e8] ;  /* 0x00007a00c0c07a20 */ /* 0x000fe20000410000 */
[----:B------:R-:W-:Y:S02]  /*3a00*/  @P3 FSEL R188, R189, RZ, P5 ;  /* 0x000000ffbdbc3208 */ /* 0x000fe40002800000 */
[----:B------:R-:W-:Y:S02]  /*3a10*/  @P3 LOP3.LUT P5, RZ, R26, 0xff000000, RZ, 0xc0, !PT ;  /* 0xff0000001aff3812 */ /* 0x000fe400078ac0ff */
[----:B------:R-:W-:Y:S02]  /*3a20*/  @P4 PRMT R161, R161, 0x5410, R186 ;  /* 0x00005410a1a14816 */ /* 0x000fe400000000ba */
[----:B------:R-:W-:-:S02]  /*3a30*/  @P3 F2FP.PACK_AB R188, RZ, R188 ;  /* 0x000000bcffbc323e */ /* 0x000fc400000000ff */
[----:B------:R-:W-:Y:S02]  /*3a40*/  @P3 FSEL R186, R192, RZ, P5 ;  /* 0x000000ffc0ba3208 */ /* 0x000fe40002800000 */
[----:B------:R-:W-:Y:S02]  /*3a50*/  @P3 PRMT R165, R188, 0x7610, R165 ;  /* 0x00007610bca53816 */ /* 0x000fe400000000a5 */
[----:B------:R-:W-:-:S04]  /*3a60*/  @P3 F2FP.PACK_AB R186, RZ, R186 ;  /* 0x000000baffba323e */ /* 0x000fc800000000ff */
        /* <DEDUP_REMOVED lines=8> */
[----:B------:R-:W-:-:S05]  /*3af0*/  @P2 HADD2.F32 R186, -RZ, R50.H0_H0 ;  /* 0x20000032ffba2230 */ /* 0x000fca0000004100 */
[----:B------:R-:W-:-:S05]  /*3b00*/  @P2 FADD.FTZ R194, R194, R186 ;  /* 0x000000bac2c22221 */ /* 0x000fca0000010000 */
[----:B------:R-:W-:Y:S01]  /*3b10*/  @P4 F2FP.PACK_AB R186, RZ, R194 ;  /* 0x000000c2ffba423e */ /* 0x000fe200000000ff */
[----:B------:R-:W-:-:S03]  /*3b20*/  FMUL.FTZ R194, R194, c[0x0][0x1e8] ;  /* 0x00007a00c2c27a20 */ /* 0x000fc60000410000 */
[----:B------:R-:W-:Y:S02]  /*3b30*/  @P4 PRMT R162, R186, 0x7610, R162 ;  /* 0x00007610baa24816 */ /* 0x000fe400000000a2 */
[----:B------:R-:W-:-:S04]  /*3b40*/  @P3 FSEL R186, R194, RZ, P6 ;  /* 0x000000ffc2ba3208 */ /* 0x000fc80003000000 */
[----:B------:R-:W-:-:S04]  /*3b50*/  @P3 F2FP.PACK_AB R186, RZ, R186 ;  /* 0x000000baffba323e */ /* 0x000fc800000000ff */
[----:B------:R-:W-:Y:S01]  /*3b60*/  @P3 PRMT R166, R186, 0x7610, R166 ;  /* 0x00007610baa63816 */ /* 0x000fe200000000a6 */
[----:B------:R-:W-:-:S04]  /*3b70*/  FFMA.FTZ R186, R206, R191, R187 ;  /* 0x000000bfceba7223 */ /* 0x000fc800000100bb */
[----:B------:R-:W-:-:S04]  /*3b80*/  FADD.FTZ R186, R236, -R186 ;  /* 0x800000baecba7221 */ /* 0x000fc80000010000 */
[----:B------:R-:W-:Y:S01]  /*3b90*/  FMUL.FTZ R193, R5, R186 ;  /* 0x000000ba05c17220 */ /* 0x000fe20000410000 */
[----:B------:R-:W-:-:S05]  /*3ba0*/  @P2 HADD2.F32 R186, -RZ, R50.H1_H1 ;  /* 0x30000032ffba2230 */ /* 0x000fca0000004100 */
[----:B------:R-:W-:-:S05]  /*3bb0*/  @P2 FADD.FTZ R193, R193, R186 ;  /* 0x000000bac1c12221 */ /* 0x000fca0000010000 */
[----:B------:R-:W-:Y:S01]  /*3bc0*/  @P4 F2FP.PACK_AB R186, RZ, R193 ;  /* 0x000000c1ffba423e */ /* 0x000fe200000000ff */
[----:B------:R-:W-:-:S03]  /*3bd0*/  FMUL.FTZ R193, R193, c[0x0][0x1e8] ;  /* 0x00007a00c1c17a20 */ /* 0x000fc60000410000 */
[----:B------:R-:W-:Y:S02]  /*3be0*/  @P4 PRMT R162, R162, 0x5410, R186 ;  /* 0x00005410a2a24816 */ /* 0x000fe400000000ba */
[----:B------:R-:W-:Y:S02]  /*3bf0*/  @P3 FSEL R186, R193, RZ, P5 ;  /* 0x000000ffc1ba3208 */ /* 0x000fe40002800000 */
[----:B------:R-:W-:Y:S02]  /*3c00*/  LOP3.LUT P5, RZ, R24, 0xff0000, RZ, 0xc0, !PT ;  /* 0x00ff000018ff7812 */ /* 0x000fe400078ac0ff */
[----:B------:R-:W-:Y:S02]  /*3c10*/  @P3 F2FP.PACK_AB R186, RZ, R186 ;  /* 0x000000baffba323e */ /* 0x000fe400000000ff */
        /* <DEDUP_REMOVED lines=8> */
[----:B------:R-:W-:Y:S01]  /*3ca0*/  @P2 HADD2.F32 R186, -RZ, R51.H0_H0 ;  /* 0x20000033ffba2230 */ /* 0x000fe20000004100 */
[----:B------:R-:W-:-:S04]  /*3cb0*/  FMUL.FTZ R187, R5, R187 ;  /* 0x000000bb05bb7220 */ /* 0x000fc80000410000 */
        /* <DEDUP_REMOVED lines=9> */
[----:B------:R-:W-:-:S05]  /*3d50*/  @P2 HADD2.F32 R186, -RZ, R51.H1_H1 ;  /* 0x30000033ffba2230 */ /* 0x000fca0000004100 */
[----:B------:R-:W-:Y:S01]  /*3d60*/  @P2 FADD.FTZ R187, R187, R186 ;  /* 0x000000babbbb2221 */ /* 0x000fe20000010000 */
[----:B------:R-:W-:-:S04]  /*3d70*/  LOP3.LUT P2, RZ, R25, 0xff, RZ, 0xc0, !PT ;  /* 0x000000ff19ff7812 */ /* 0x000fc8000784c0ff */
[----:B------:R-:W-:Y:S01]  /*3d80*/  @P4 F2FP.PACK_AB R186, RZ, R187 ;  /* 0x000000bbffba423e */ /* 0x000fe200000000ff */
        /* <DEDUP_REMOVED lines=9> */
[----:B------:R-:W-:Y:S01]  /*3e20*/  F2FP.PACK_AB R185, R192, R189 ;  /* 0x000000bdc0b9723e */ /* 0x000fe200000000ff */
[----:B------:R-:W-:Y:S01]  /*3e30*/  HFMA2.MMA R192, -RZ, RZ, 0, 9.5367431640625e-07 ;  /* 0x00000010ffc07435 */ /* 0x000fe200000001ff */
[----:B------:R-:W-:Y:S02]  /*3e40*/  FSEL R189, R188, RZ, P2 ;  /* 0x000000ffbcbd7208 */ /* 0x000fe40001000000 */
[----:B------:R-:W-:-:S02]  /*3e50*/  ISETP.NE.U32.AND P2, PT, RZ, c[0x0][0x258], PT ;  /* 0x00009600ff007a0c */ /* 0x000fc40003f45070 */
[----:B------:R-:W-:Y:S02]  /*3e60*/  @P3 FSEL R188, R187, RZ, P4 ;  /* 0x000000ffbbbc3208 */ /* 0x000fe40002000000 */
[----:B------:R-:W-:Y:S02]  /*3e70*/  ISETP.NE.AND.EX P2, PT, RZ, c[0x0][0x25c], PT, P2 ;  /* 0x00009700ff007a0c */ /* 0x000fe40003f45320 */
[----:B------:R-:W-:Y:S02]  /*3e80*/  LOP3.LUT P4, RZ, R25, 0xff000000, RZ, 0xc0, !PT ;  /* 0xff00000019ff7812 */ /* 0x000fe4000788c0ff */
[----:B------:R-:W-:Y:S02]  /*3e90*/  @P3 F2FP.PACK_AB R188, RZ, R188 ;  /* 0x000000bcffbc323e */ /* 0x000fe400000000ff */
[----:B------:R-:W-:Y:S02]  /*3ea0*/  FSEL R187, R187, RZ, P4 ;  /* 0x000000ffbbbb7208 */ /* 0x000fe40002000000 */
[----:B------:R-:W-:-:S02]  /*3eb0*/  @P3 PRMT R167, R167, 0x5410, R188 ;  /* 0x00005410a7a73816 */ /* 0x000fc400000000bc */
[----:B------:R-:W-:Y:S02]  /*3ec0*/  F2FP.PACK_AB R187, R187, R189 ;  /* 0x000000bdbbbb723e */ /* 0x000fe400000000ff */
[----:B------:R-:W-:Y:S01]  /*3ed0*/  F2FP.PACK_AB R186, R186, R194 ;  /* 0x000000c2baba723e */ /* 0x000fe200000000ff */
[----:B------:R-:W-:Y:S01]  /*3ee0*/  @P2 IMAD.WIDE.U32 R188, R2, R192, c[0x0][0x258] ;  /* 0x0000960002bc2625 */ /* 0x000fe200078e00c0 */
[----:B------:R-:W-:-:S04]  /*3ef0*/  F2FP.PACK_AB R184, R193, R184 ;  /* 0x000000b8c1b8723e */ /* 0x000fc800000000ff */
[----:B------:R0:W-:Y:S02]  /*3f00*/  @P2 STG.E.128 [R188.64], R160 ;  /* 0x000000a0bc002986 */ /* 0x0001e4000c101d04 */
[----:B0-----:R-:W-:-:S05]  /*3f10*/  IMAD.WIDE.U32 R188, R2, R192, c[0x0][0x248] ;  /* 0x0000920002bc7625 */ /* 0x001fca00078e00c0 */
[----:B------:R0:W-:Y:S02]  /*3f20*/  STG.E.128 [R188.64], R184 ;  /* 0x000000b8bc007986 */ /* 0x0001e4000c101d04 */
[----:B0-----:R-:W-:-:S04]  /*3f30*/  @P3 LEA R184, P2, R2, c[0x0][0x250], 0x4 ;  /* 0x0000940002b83a11 */ /* 0x001fc800078420ff */
[C---:B------:R-:W-:Y:S02]  /*3f40*/  @P3 LEA.HI.X R185, R2.reuse, c[0x0][0x254], RZ, 0x4, P2 ;  /* 0x0000950002b93a11 */ /* 0x040fe400010f24ff */
[----:B------:R-:W-:-:S03]  /*3f50*/  IADD3 R2, R2, 0x20, RZ ;  /* 0x0000002002027810 */ /* 0x000fc60007ffe0ff */
[----:B------:R0:W-:Y:S04]  /*3f60*/  @P3 STG.E.128 [R184.64], R164 ;  /* 0x000000a4b8003986 */ /* 0x0001e8000c101d04 */
.L_x_333:
[----:B------:R-:W-:Y:S05]  /*3f70*/  BSYNC B1 ;  /* 0x0000000000017941 */ /* 0x000fea0003800000 */
.L_x_332:
        /* <DEDUP_REMOVED lines=139> */
.L_x_335:
[----:B------:R-:W-:Y:S05]  /*4830*/  BSYNC B1 ;  /* 0x0000000000017941 */ /* 0x000fea0003800000 */
.L_x_334:
        /* <DEDUP_REMOVED lines=139> */
.L_x_337:
[----:B------:R-:W-:Y:S05]  /*50f0*/  BSYNC B1 ;  /* 0x0000000000017941 */ /* 0x000fea0003800000 */
.L_x_336:
        /* <DEDUP_REMOVED lines=14> */
[----:B------:R-:W-:-:S05]  /*51e0*/  @P5 HADD2.F32 R184, -RZ, R180.H0_H0 ;  /* 0x200000b4ffb85230 */ /* 0x000fca0000004100 */
[----:B------:R-:W-:Y:S01]  /*51f0*/  @P5 FADD.FTZ R185, R185, R184 ;  /* 0x000000b8b9b95221 */ /* 0x000fe20000010000 */
[----:B------:R-:W-:Y:S02]  /*5200*/  @P2 MOV R184, R28 ;  /* 0x0000001c00b82202 */ /* 0x000fe40000000f00 */
[----:B------:R-:W-:Y:S01]  /*5210*/  @P2 LOP3.LUT P6, RZ, R29, 0xff, RZ, 0xc0, !PT ;  /* 0x000000ff1dff2812 */ /* 0x000fe200078cc0ff */
[----:B------:R-:W-:Y:S01]  /*5220*/  FMUL.FTZ R190, R185, c[0x0][0x1e8] ;  /* 0x00007a00b9be7a20 */ /* 0x000fe20000410000 */
[----:B------:R-:W-:Y:S01]  /*5230*/  @P2 LOP3.LUT P3, RZ, R184, 0xff, RZ, 0xc0, !PT ;  /* 0x000000ffb8ff2812 */ /* 0x000fe2000786c0ff */
[--C-:B------:R-:W-:Y:S01]  /*5240*/  FFMA.FTZ R184, R7, R191, R193.reuse ;  /* 0x000000bf07b87223 */ /* 0x100fe200000100c1 */
[----:B------:R-:W-:Y:S02]  /*5250*/  @P4 F2FP.PACK_AB R185, RZ, R185 ;  /* 0x000000b9ffb9423e */ /* 0x000fe400000000ff */
[----:B------:R-:W-:Y:S01]  /*5260*/  @P2 FSEL R187, R190, RZ, P3 ;  /* 0x000000ffbebb2208 */ /* 0x000fe20001800000 */
[----:B------:R-:W-:Y:S01]  /*5270*/  FADD.FTZ R184, R243, -R184 ;  /* 0x800000b8f3b87221 */ /* 0x000fe20000010000 */
[----:B------:R-:W-:Y:S01]  /*5280*/  @P4 PRMT R160, R185, 0x7610, R160 ;  /* 0x00007610b9a04816 */ /* 0x000fe200000000a0 */
[----:B------:R-:W-:Y:S01]  /*5290*/  FFMA.FTZ R185, R6, R191, R193 ;  /* 0x000000bf06b97223 */ /* 0x000fe200000100c1 */
[----:B------:R-:W-:Y:S01]  /*52a0*/  @P2 LOP3.LUT P3, RZ, R28, 0xff00, RZ, 0xc0, !PT ;  /* 0x0000ff001cff2812 */ /* 0x000fe2000786c0ff */
[----:B------:R-:W-:Y:S01]  /*52b0*/  FMUL.FTZ R188, R5, R184 ;  /* 0x000000b805bc7220 */ /* 0x000fe20000410000 */
[----:B------:R-:W-:Y:S01]  /*52c0*/  @P5 HADD2.F32 R184, -RZ, R180.H1_H1 ;  /* 0x300000b4ffb85230 */ /* 0x000fe20000004100 */
[----:B------:R-:W-:Y:S01]  /*52d0*/  FADD.FTZ R185, R242, -R185 ;  /* 0x800000b9f2b97221 */ /* 0x000fe20000010000 */
[----:B------:R-:W-:-:S03]  /*52e0*/  @P2 F2FP.PACK_AB R187, RZ, R187 ;  /* 0x000000bbffbb223e */ /* 0x000fc600000000ff */
[----:B------:R-:W-:Y:S01]  /*52f0*/  @P5 FADD.FTZ R188, R188, R184 ;  /* 0x000000b8bcbc5221 */ /* 0x000fe20000010000 */
[----:B------:R-:W-:Y:S01]  /*5300*/  @P2 PRMT R164, R187, 0x7610, R164 ;  /* 0x00007610bba42816 */ /* 0x000fe200000000a4 */
[----:B------:R-:W-:Y:S01]  /*5310*/  FMUL.FTZ R192, R5, R185 ;  /* 0x000000b905c07220 */ /* 0x000fe20000410000 */
[----:B------:R-:W-:Y:S02]  /*5320*/  @P5 HADD2.F32 R185, -RZ, R181.H0_H0 ;  /* 0x200000b5ffb95230 */ /* 0x000fe40000004100 */
[----:B------:R-:W-:Y:S01]  /*5330*/  @P4 F2FP.PACK_AB R186, RZ, R188 ;  /* 0x000000bcffba423e */ /* 0x000fe200000000ff */
[----:B------:R-:W-:Y:S02]  /*5340*/  FMUL.FTZ R188, R188, c[0x0][0x1e8] ;  /* 0x00007a00bcbc7a20 */ /* 0x000fe40000410000 */
[----:B------:R-:W-:Y:S01]  /*5350*/  @P5 FADD.FTZ R192, R192, R185 ;  /* 0x000000b9c0c05221 */ /* 0x000fe20000010000 */
[----:B------:R-:W-:Y:S01]  /*5360*/  @P4 PRMT R160, R160, 0x5410, R186 ;  /* 0x00005410a0a04816 */ /* 0x000fe200000000ba */
[----:B------:R-:W-:Y:S01]  /*5370*/  FFMA.FTZ R186, R199, R191, R193 ;  /* 0x000000bfc7ba7223 */ /* 0x000fe200000100c1 */
[----:B------:R-:W-:-:S02]  /*5380*/  @P2 FSEL R184, R188, RZ, P3 ;  /* 0x000000ffbcb82208 */ /* 0x000fc40001800000 */
[----:B------:R-:W-:Y:S01]  /*5390*/  @P4 F2FP.PACK_AB R185, RZ, R192 ;  /* 0x000000c0ffb9423e */ /* 0x000fe200000000ff */
[----:B------:R-:W-:Y:S01]  /*53a0*/  FADD.FTZ R186, R234, -R186 ;  /* 0x800000baeaba7221 */ /* 0x000fe20000010000 */
[----:B------:R-:W-:Y:S01]  /*53b0*/  @P2 F2FP.PACK_AB R184, RZ, R184 ;  /* 0x000000b8ffb8223e */ /* 0x000fe200000000ff */
[----:B------:R-:W-:Y:S01]  /*53c0*/  FMUL.FTZ R192, R192, c[0x0][0x1e8] ;  /* 0x00007a00c0c07a20 */ /* 0x000fe20000410000 */
[----:B------:R-:W-:Y:S01]  /*53d0*/  @P2 LOP3.LUT P3, RZ, R28, 0xff0000, RZ, 0xc0, !PT ;  /* 0x00ff00001cff2812 */ /* 0x000fe2000786c0ff */
[----:B------:R-:W-:Y:S01]  /*53e0*/  FMUL.FTZ R186, R5, R186 ;  /* 0x000000ba05ba7220 */ /* 0x000fe20000410000 */
[----:B------:R-:W-:Y:S01]  /*53f0*/  @P2 PRMT R164, R164, 0x5410, R184 ;  /* 0x00005410a4a42816 */ /* 0x000fe200000000b8 */
[----:B------:R-:W-:Y:S01]  /*5400*/  @P5 HADD2.F32 R184, -RZ, R181.H1_H1 ;  /* 0x300000b5ffb85230 */ /* 0x000fe20000004100 */
[----:B------:R-:W-:Y:S02]  /*5410*/  @P4 PRMT R161, R185, 0x7610, R161 ;  /* 0x00007610b9a14816 */ /* 0x000fe400000000a1 */
[----:B------:R-:W-:-:S02]  /*5420*/  @P2 FSEL R185, R192, RZ, P3 ;  /* 0x000000ffc0b92208 */ /* 0x000fc40001800000 */
[----:B------:R-:W-:Y:S01]  /*5430*/  @P5 FADD.FTZ R186, R186, R184 ;  /* 0x000000b8baba5221 */ /* 0x000fe20000010000 */
[----:B------:R-:W-:Y:S02]  /*5440*/  @P2 LOP3.LUT P3, RZ, R28, 0xff000000, RZ, 0xc0, !PT ;  /* 0xff0000001cff2812 */ /* 0x000fe4000786c0ff */
[----:B------:R-:W-:Y:S01]  /*5450*/  @P2 F2FP.PACK_AB R185, RZ, R185 ;  /* 0x000000b9ffb9223e */ /* 0x000fe200000000ff */
[----:B------:R-:W-:Y:S01]  /*5460*/  FMUL.FTZ R189, R186, c[0x0][0x1e8] ;  /* 0x00007a00babd7a20 */ /* 0x000fe20000410000 */
[----:B------:R-:W-:Y:S02]  /*5470*/  @P4 F2FP.PACK_AB R184, RZ, R186 ;  /* 0x000000baffb8423e */ /* 0x000fe400000000ff */
[----:B------:R-:W-:Y:S02]  /*5480*/  @P2 PRMT R165, R185, 0x7610, R165 ;  /* 0x00007610b9a52816 */ /* 0x000fe400000000a5 */
[----:B------:R-:W-:Y:S02]  /*5490*/  @P4 PRMT R161, R161, 0x5410, R184 ;  /* 0x00005410a1a14816 */ /* 0x000fe400000000b8 */
[----:B------:R-:W-:-:S04]  /*54a0*/  @P2 FSEL R184, R189, RZ, P3 ;  /* 0x000000ffbdb82208 */ /* 0x000fc80001800000 */
[----:B------:R-:W-:-:S04]  /*54b0*/  @P2 F2FP.PACK_AB R184, RZ, R184 ;  /* 0x000000b8ffb8223e */ /* 0x000fc800000000ff */
[----:B------:R-:W-:Y:S02]  /*54c0*/  @P2 PRMT R165, R165, 0x5410, R184 ;  /* 0x00005410a5a52816 */ /* 0x000fe400000000b8 */
[----:B------:R-:W-:-:S04]  /*54d0*/  MOV R184, R30 ;  /* 0x0000001e00b87202 */ /* 0x000fc80000000f00 */
[----:B------:R-:W-:Y:S01]  /*54e0*/  LOP3.LUT P3, RZ, R184, 0xff, RZ, 0xc0, !PT ;  /* 0x000000ffb8ff7812 */ /* 0x000fe2000786c0ff */
[----:B------:R-:W-:-:S04]  /*54f0*/  FFMA.FTZ R184, R200, R191, R193 ;  /* 0x000000bfc8b87223 */ /* 0x000fc800000100c1 */
[----:B------:R-:W-:-:S04]  /*5500*/  FADD.FTZ R184, R232, -R184 ;  /* 0x800000b8e8b87221 */ /* 0x000fc80000010000 */
[----:B------:R-:W-:Y:S01]  /*5510*/  FMUL.FTZ R185, R5, R184 ;  /* 0x000000b805b97220 */ /* 0x000fe20000410000 */
[----:B------:R-:W-:-:S05]  /*5520*/  @P5 HADD2.F32 R184, -RZ, R182.H0_H0 ;  /* 0x200000b6ffb85230 */ /* 0x000fca0000004100 */
[----:B------:R-:W-:-:S05]  /*5530*/  @P5 FADD.FTZ R185, R185, R184 ;  /* 0x000000b8b9b95221 */ /* 0x000fca0000010000 */
[----:B------:R-:W-:-:S04]  /*5540*/  @P4 F2FP.PACK_AB R184, RZ, R185 ;  /* 0x000000b9ffb8423e */ /* 0x000fc800000000ff */
[----:B------:R-:W-:Y:S01]  /*5550*/  @P4 PRMT R162, R184, 0x7610, R162 ;  /* 0x00007610b8a24816 */ /* 0x000fe200000000a2 */
[----:B------:R-:W-:-:S05]  /*5560*/  FMUL.FTZ R184, R185, c[0x0][0x1e8] ;  /* 0x00007a00b9b87a20 */ /* 0x000fca0000410000 */
[----:B------:R-:W-:Y:S02]  /*5570*/  @P2 FSEL R185, R184, RZ, P6 ;  /* 0x000000ffb8b92208 */ /* 0x000fe40003000000 */
[----:B------:R-:W-:Y:S02]  /*5580*/  @P2 LOP3.LUT P6, RZ, R29, 0xff00, RZ, 0xc0, !PT ;  /* 0x0000ff001dff2812 */ /* 0x000fe400078cc0ff */
[----:B------:R-:W-:-:S04]  /*5590*/  @P2 F2FP.PACK_AB R185, RZ, R185 ;  /* 0x000000b9ffb9223e */ /* 0x000fc800000000ff */
[----:B------:R-:W-:Y:S01]  /*55a0*/  @P2 PRMT R166, R185, 0x7610, R166 ;  /* 0x00007610b9a62816 */ /* 0x000fe200000000a6 */
[----:B------:R-:W-:-:S04]  /*55b0*/  FFMA.FTZ R185, R207, R191, R193 ;  /* 0x000000bfcfb97223 */ /* 0x000fc800000100c1 */
[----:B------:R-:W-:-:S04]  /*55c0*/  FADD.FTZ R185, R228, -R185 ;  /* 0x800000b9e4b97221 */ /* 0x000fc80000010000 */
[----:B------:R-:W-:Y:S01]  /*55d0*/  FMUL.FTZ R186, R5, R185 ;  /* 0x000000b905ba7220 */ /* 0x000fe20000410000 */
[----:B------:R-:W-:-:S05]  /*55e0*/  @P5 HADD2.F32 R185, -RZ, R182.H1_H1 ;  /* 0x300000b6ffb95230 */ /* 0x000fca0000004100 */
        /* <DEDUP_REMOVED lines=8> */
[-CC-:B------:R-:W-:Y:S02]  /*5670*/  FFMA.FTZ R186, R208, R191.reuse, R193.reuse ;  /* 0x000000bfd0ba7223 */ /* 0x180fe400000100c1 */
[----:B------:R-:W-:Y:S02]  /*5680*/  FFMA.FTZ R191, R212, R191, R193 ;  /* 0x000000bfd4bf7223 */ /* 0x000fe400000100c1 */
[----:B------:R-:W-:Y:S02]  /*5690*/  FADD.FTZ R186, R226, -R186 ;  /* 0x800000bae2ba7221 */ /* 0x000fe40000010000 */
[----:B------:R-:W-:Y:S02]  /*56a0*/  FADD.FTZ R191, R218, -R191 ;  /* 0x800000bfdabf7221 */ /* 0x000fe40000010000 */
[C---:B------:R-:W-:Y:S01]  /*56b0*/  FMUL.FTZ R187, R5.reuse, R186 ;  /* 0x000000ba05bb7220 */ /* 0x040fe20000410000 */
[----:B------:R-:W-:Y:S01]  /*56c0*/  @P5 HADD2.F32 R186, -RZ, R183.H0_H0 ;  /* 0x200000b7ffba5230 */ /* 0x000fe20000004100 */
[----:B------:R-:W-:Y:S01]  /*56d0*/  FMUL.FTZ R5, R5, R191 ;  /* 0x000000bf05057220 */ /* 0x000fe20000410000 */
[----:B------:R-:W-:-:S03]  /*56e0*/  HFMA2.MMA R191, -RZ, RZ, 0, 9.5367431640625e-07 ;  /* 0x00000010ffbf7435 */ /* 0x000fc600000001ff */
[----:B------:R-:W-:-:S05]  /*56f0*/  @P5 FADD.FTZ R187, R187, R186 ;  /* 0x000000babbbb5221 */ /* 0x000fca0000010000 */
[----:B------:R-:W-:Y:S01]  /*5700*/  @P4 F2FP.PACK_AB R186, RZ, R187 ;  /* 0x000000bbffba423e */ /* 0x000fe200000000ff */
[----:B------:R-:W-:-:S03]  /*5710*/  FMUL.FTZ R187, R187, c[0x0][0x1e8] ;  /* 0x00007a00bbbb7a20 */ /* 0x000fc60000410000 */
[----:B------:R-:W-:Y:S02]  /*5720*/  @P4 PRMT R163, R186, 0x7610, R163 ;  /* 0x00007610baa34816 */ /* 0x000fe400000000a3 */
[----:B------:R-:W-:-:S04]  /*5730*/  @P2 FSEL R186, R187, RZ, P6 ;  /* 0x000000ffbbba2208 */ /* 0x000fc80003000000 */
[----:B------:R-:W-:-:S04]  /*5740*/  @P2 F2FP.PACK_AB R186, RZ, R186 ;  /* 0x000000baffba223e */ /* 0x000fc800000000ff */
[----:B------:R-:W-:Y:S01]  /*5750*/  @P2 PRMT R167, R186, 0x7610, R167 ;  /* 0x00007610baa72816 */ /* 0x000fe200000000a7 */
[----:B------:R-:W-:-:S05]  /*5760*/  @P5 HADD2.F32 R186, -RZ, R183.H1_H1 ;  /* 0x300000b7ffba5230 */ /* 0x000fca0000004100 */
[----:B------:R-:W-:Y:S01]  /*5770*/  @P5 FADD.FTZ R5, R5, R186 ;  /* 0x000000ba05055221 */ /* 0x000fe20000010000 */
[----:B------:R-:W-:-:S04]  /*5780*/  LOP3.LUT P5, RZ, R31, 0xff, RZ, 0xc0, !PT ;  /* 0x000000ff1fff7812 */ /* 0x000fc800078ac0ff */
[----:B------:R-:W-:Y:S02]  /*5790*/  FSEL R186, R184, RZ, P5 ;  /* 0x000000ffb8ba7208 */ /* 0x000fe40002800000 */
[----:B------:R-:W-:Y:S01]  /*57a0*/  @P4 F2FP.PACK_AB R184, RZ, R5 ;  /* 0x00000005ffb8423e */ /* 0x000fe200000000ff */
[----:B------:R-:W-:Y:S01]  /*57b0*/  FMUL.FTZ R5, R5, c[0x0][0x1e8] ;  /* 0x00007a0005057a20 */ /* 0x000fe20000410000 */
[----:B------:R-:W-:Y:S02]  /*57c0*/  LOP3.LUT P5, RZ, R31, 0xff00, RZ, 0xc0, !PT ;  /* 0x0000ff001fff7812 */ /* 0x000fe400078ac0ff */
[----:B------:R-:W-:Y:S02]  /*57d0*/  @P4 PRMT R163, R163, 0x5410, R184 ;  /* 0x00005410a3a34816 */ /* 0x000fe400000000b8 */
[----:B------:R-:W-:Y:S02]  /*57e0*/  ISETP.NE.U32.AND P4, PT, RZ, c[0x0][0x258], PT ;  /* 0x00009600ff007a0c */ /* 0x000fe40003f85070 */
[----:B------:R-:W-:-:S02]  /*57f0*/  FSEL R185, R185, RZ, P5 ;  /* 0x000000ffb9b97208 */ /* 0x000fc40002800000 */
[----:B------:R-:W-:Y:S02]  /*5800*/  ISETP.NE.AND.EX P4, PT, RZ, c[0x0][0x25c], PT, P4 ;  /* 0x00009700ff007a0c */ /* 0x000fe40003f85340 */
[----:B------:R-:W-:-:S11]  /*5810*/  F2FP.PACK_AB R186, R185, R186 ;  /* 0x000000bab9ba723e */ /* 0x000fd600000000ff */
        /* <DEDUP_REMOVED lines=8> */
[----:B------:R-:W-:Y:S02]  /*58a0*/  F2FP.PACK_AB R185, R189, R185 ;  /* 0x000000b9bdb9723e */ /* 0x000fe400000000ff */
[----:B------:R-:W-:Y:S02]  /*58b0*/  FSEL R188, R188, RZ, P3 ;  /* 0x000000ffbcbc7208 */ /* 0x000fe40001800000 */
[----:B------:R-:W-:Y:S02]  /*58c0*/  LOP3.LUT P3, RZ, R31, 0xff0000, RZ, 0xc0, !PT ;  /* 0x00ff00001fff7812 */ /* 0x000fe4000786c0ff */
[----:B------:R-:W-:-:S02]  /*58d0*/  F2FP.PACK_AB R184, R188, R184 ;  /* 0x000000b8bcb8723e */ /* 0x000fc400000000ff */
[----:B------:R-:W-:Y:S02]  /*58e0*/  FSEL R187, R187, RZ, P3 ;  /* 0x000000ffbbbb7208 */ /* 0x000fe40001800000 */
[----:B------:R-:W-:-:S04]  /*58f0*/  LOP3.LUT P3, RZ, R31, 0xff000000, RZ, 0xc0, !PT ;  /* 0xff0000001fff7812 */ /* 0x000fc8000786c0ff */
[----:B------:R-:W-:Y:S02]  /*5900*/  FSEL R188, R5, RZ, P3 ;  /* 0x000000ff05bc7208 */ /* 0x000fe40001800000 */
[----:B------:R-:W-:Y:S02]  /*5910*/  @P2 LOP3.LUT P3, RZ, R29, 0xff000000, RZ, 0xc0, !PT ;  /* 0xff0000001dff2812 */ /* 0x000fe4000786c0ff */
[----:B------:R-:W-:Y:S01]  /*5920*/  F2FP.PACK_AB R187, R188, R187 ;  /* 0x000000bbbcbb723e */ /* 0x000fe200000000ff */
[----:B------:R-:W-:Y:S01]  /*5930*/  IMAD.WIDE.U32 R188, R2, R191, c[0x0][0x248] ;  /* 0x0000920002bc7625 */ /* 0x000fe200078e00bf */
[----:B------:R-:W-:-:S04]  /*5940*/  @P2 FSEL R5, R5, RZ, P3 ;  /* 0x000000ff05052208 */ /* 0x000fc80001800000 */
[----:B------:R0:W-:Y:S01]  /*5950*/  STG.E.128 [R188.64], R184 ;  /* 0x000000b8bc007986 */ /* 0x0001e2000c101d04 */
[----:B------:R-:W-:-:S04]  /*5960*/  @P2 F2FP.PACK_AB R5, RZ, R5 ;  /* 0x00000005ff05223e */ /* 0x000fc800000000ff */
[----:B------:R-:W-:Y:S02]  /*5970*/  @P2 PRMT R167, R167, 0x5410, R5 ;  /* 0x00005410a7a72816 */ /* 0x000fe40000000005 */
[----:B0-----:R-:W-:-:S04]  /*5980*/  @P2 LEA R184, P3, R2, c[0x0][0x250], 0x4 ;  /* 0x0000940002b82a11 */ /* 0x001fc800078620ff */
[----:B------:R-:W-:-:S05]  /*5990*/  @P2 LEA.HI.X R185, R2, c[0x0][0x254], RZ, 0x4, P3 ;  /* 0x0000950002b92a11 */ /* 0x000fca00018f24ff */
[----:B------:R0:W-:Y:S04]  /*59a0*/  @P2 STG.E.128 [R184.64], R164 ;  /* 0x000000a4b8002986 */ /* 0x0001e8000c101d04 */
.L_x_339:
[----:B------:R-:W-:Y:S05]  /*59b0*/  BSYNC B1 ;  /* 0x0000000000017941 */ /* 0x000fea0003800000 */
.L_x_338:
[----:B------:R-:W-:-:S04]  /*59c0*/  MOV R2, c[0x0][0x160] ;  /* 0x0000580000027a02 */ /* 0x000fc80000000f00 */
[----:B------:R-:W-:-:S04]  /*59d0*/  LEA R3, R2, R3, 0x2 ;  /* 0x0000000302037211 */ /* 0x000fc800078e10ff */
[----:B------:R-:W-:-:S13]  /*59e0*/  ISETP.GE.AND P2, PT, R3, c[0x0][0x164], PT ;  /* 0x0000590003007a0c */ /* 0x000fda0003f46270 */
[----:B012--5:R-:W-:Y:S01]  /*59f0*/  @P2 CALL.REL.NOINC `(.L_x_321) ;  /* 0x0000001000002944 */ /* 0x027fe20003c00000 */
[----:B------:R-:W-:Y:S05]  /*5a00*/  BRA `(.L_x_340) ;  /* 0xffffb4b000007947 */ /* 0x000fea000383ffff */
.L_x_321:
[----:B------:R-:W-:Y:S05]  /*5a10*/  BSYNC B0 ;  /* 0x0000000000007941 */ /* 0x000fea0003800000 */
.L_x_320:
        /* <DEDUP_REMOVED lines=203> */
.L_x_342:
[----:B------:R-:W-:Y:S05]  /*66d0*/  BSYNC B0 ;  /* 0x0000000000007941 */ /* 0x000fea0003800000 */
.L_x_341:
        /* <DEDUP_REMOVED lines=141> */
[----:B01----:R-:W-:Y:S02]  /*6fb0*/  MOV R6, R10 ;  /* 0x0000000a00067202 */ /* 0x003fe40000000f00 */
[----:B------:R-:W-:Y:S02]  /*6fc0*/  MOV R7, R11 ;  /* 0x0000000b00077202 */ /* 0x000fe40000000f00 */
        /* <DEDUP_REMOVED lines=18> */
.L_x_344:
[----:B01----:R-:W-:Y:S05]  /*70f0*/  BSYNC B0 ;  /* 0x0000000000007941 */ /* 0x003fea0003800000 */
.L_x_343:
        /* <DEDUP_REMOVED lines=23> */
.L_x_346:
[----:B------:R-:W-:Y:S05]  /*7270*/  BSYNC B0 ;  /* 0x0000000000007941 */ /* 0x000fea0003800000 */
.L_x_345:
        /* <DEDUP_REMOVED lines=23> */
.L_x_348:
[----:B------:R-:W-:Y:S05]  /*73f0*/  BSYNC B0 ;  /* 0x0000000000007941 */ /* 0x000fea0003800000 */
.L_x_347:
        /* <DEDUP_REMOVED lines=23> */
.L_x_350:
[----:B------:R-:W-:Y:S05]  /*7570*/  BSYNC B0 ;  /* 0x0000000000007941 */ /* 0x000fea0003800000 */
.L_x_349:
        /* <DEDUP_REMOVED lines=23> */
.L_x_352:
[----:B------:R-:W-:Y:S05]  /*76f0*/  BSYNC B0 ;  /* 0x0000000000007941 */ /* 0x000fea0003800000 */
.L_x_351:
        /* <DEDUP_REMOVED lines=23> */
.L_x_354:
[----:B------:R-:W-:Y:S05]  /*7870*/  BSYNC B0 ;  /* 0x0000000000007941 */ /* 0x000fea0003800000 */
.L_x_353:
[----:B------:R-:W-:Y:S05]  /*7880*/  @!P4 EXIT ;  /* 0x000000000000c94d */ /* 0x000fea0003800000 */
[----:B------:R-:W-:Y:S01]  /*7890*/  FADD.FTZ R97, R32, R97 ;  /* 0x0000006120617221 */ /* 0x000fe20000010000 */
[----:B------:R-:W-:Y:S04]  /*78a0*/  STG.E [R10.64], R61 ;  /* 0x0000003d0a007986 */ /* 0x000fe8000c101904 */
[----:B------:R-:W-:Y:S04]  /*78b0*/  STG.E [R8.64], R31 ;  /* 0x0000001f08007986 */ /* 0x000fe8000c101904 */
[----:B------:R-:W-:Y:S04]  /*78c0*/  STG.E [R4.64], R97 ;  /* 0x0000006104007986 */ /* 0x000fe8000c101904 */
[----:B------:R-:W-:Y:S01]  /*78d0*/  STG.E [R2.64], R19 ;  /* 0x0000001302007986 */ /* 0x000fe2000c101904 */
[----:B------:R-:W-:Y:S05]  /*78e0*/  EXIT ;  /* 0x000000000000794d */ /* 0x000fea0003800000 */
.L_x_330:
[----:B------:R-:W-:Y:S01]  /*78f0*/  HFMA2.MMA R186, -RZ, RZ, 0, 5.9604644775390625e-08 ;  /* 0x00000001ffba7435 */ /* 0x000fe200000001ff */
[----:B------:R-:W-:-:S02]  /*7900*/  MOV R185, R222 ;  /* 0x000000de00b97202 */ /* 0x000fc40000000f00 */
[----:B------:R-:W-:Y:S02]  /*7910*/  MOV R189, 0x1f ;  /* 0x0000001f00bd7802 */ /* 0x000fe40000000f00 */
[----:B------:R-:W-:Y:S02]  /*7920*/  MOV R188, 0xffffffff ;  /* 0xffffffff00bc7802 */ /* 0x000fe40000000f00 */
[----:B------:R-:W-:Y:S02]  /*7930*/  MOV R184, 0x7950 ;  /* 0x0000795000b87802 */ /* 0x000fe40000000f00 */
[----:B-----5:R-:W-:Y:S05]  /*7940*/  CALL.REL.NOINC `($__internal_16_$__cuda_sm70_shflsync_bfly_p) ;  /* 0x0000046000007944 */ /* 0x020fea0003c00000 */
[----:B-1----:R-:W-:Y:S01]  /*7950*/  MOV R187, R186 ;  /* 0x000000ba00bb7202 */ /* 0x002fe20000000f00 */
[----:B------:R-:W-:Y:S05]  /*7960*/  BRA `(.L_x_355) ;  /* 0xffffbbd000007947 */ /* 0x000fea000383ffff */
.L_x_331:
[----:B------:R-:W-:Y:S01]  /*7970*/  HFMA2.MMA R186, -RZ, RZ, 0, 5.9604644775390625e-08 ;  /* 0x00000001ffba7435 */ /* 0x000fe200000001ff */
[----:B------:R-:W-:Y:S02]  /*7980*/  MOV R185, R223 ;  /* 0x000000df00b97202 */ /* 0x000fe40000000f00 */
[----:B------:R-:W-:Y:S02]  /*7990*/  MOV R189, 0x1f ;  /* 0x0000001f00bd7802 */ /* 0x000fe40000000f00 */
[----:B------:R-:W-:-:S02]  /*79a0*/  MOV R188, 0xffffffff ;  /* 0xffffffff00bc7802 */ /* 0x000fc40000000f00 */
[----:B------:R-:W-:Y:S02]  /*79b0*/  MOV R184, 0x79d0 ;  /* 0x000079d000b87802 */ /* 0x000fe40000000f00 */
[----:B01---5:R-:W-:Y:S05]  /*79c0*/  CALL.REL.NOINC `($__internal_16_$__cuda_sm70_shflsync_bfly_p) ;  /* 0x000003e000007944 */ /* 0x023fea0003c00000 */
[----:B------:R-:W-:Y:S01]  /*79d0*/  FADD.FTZ R222, R187, R222 ;  /* 0x000000debbde7221 */ /* 0x000fe20000010000 */
[----:B------:R-:W-:Y:S01]  /*79e0*/  MOV R189, 0x1f ;  /* 0x0000001f00bd7802 */ /* 0x000fe20000000f00 */
[----:B-1----:R-:W-:Y:S01]  /*79f0*/  FADD.FTZ R223, R223, R186 ;  /* 0x000000badfdf7221 */ /* 0x002fe20000010000 */
[----:B------:R-:W-:Y:S01]  /*7a00*/  HFMA2.MMA R186, -RZ, RZ, 0, 1.1920928955078125e-07 ;  /* 0x00000002ffba7435 */ /* 0x000fe200000001ff */
[----:B------:R-:W-:Y:S02]  /*7a10*/  MOV R188, 0xffffffff ;  /* 0xffffffff00bc7802 */ /* 0x000fe40000000f00 */
[----:B------:R-:W-:Y:S02]  /*7a20*/  MOV R185, R222 ;  /* 0x000000de00b97202 */ /* 0x000fe40000000f00 */
[----:B------:R-:W-:Y:S02]  /*7a30*/  MOV R184, 0x7a50 ;  /* 0x00007a5000b87802 */ /* 0x000fe40000000f00 */
[----:B------:R-:W-:Y:S05]  /*7a40*/  CALL.REL.NOINC `($__internal_16_$__cuda_sm70_shflsync_bfly_p) ;  /* 0x0000036000007944 */ /* 0x000fea0003c00000 */
[----:B-1----:R-:W-:Y:S01]  /*7a50*/  MOV R187, R186 ;  /* 0x000000ba00bb7202 */ /* 0x002fe20000000f00 */
[----:B------:R-:W-:Y:S01]  /*7a60*/  HFMA2.MMA R186, -RZ, RZ, 0, 1.1920928955078125e-07 ;  /* 0x00000002ffba7435 */ /* 0x000fe200000001ff */
[----:B------:R-:W-:-:S02]  /*7a70*/  MOV R185, R223 ;  /* 0x000000df00b97202 */ /* 0x000fc40000000f00 */
[----:B------:R-:W-:Y:S02]  /*7a80*/  MOV R189, 0x1f ;  /* 0x0000001f00bd7802 */ /* 0x000fe40000000f00 */
[----:B------:R-:W-:Y:S02]  /*7a90*/  MOV R188, 0xffffffff ;  /* 0xffffffff00bc7802 */ /* 0x000fe40000000f00 */
[----:B------:R-:W-:Y:S02]  /*7aa0*/  MOV R184, 0x7ac0 ;  /* 0x00007ac000b87802 */ /* 0x000fe40000000f00 */
[----:B------:R-:W-:Y:S05]  /*7ab0*/  CALL.REL.NOINC `($__internal_16_$__cuda_sm70_shflsync_bfly_p) ;  /* 0x000002f000007944 */ /* 0x000fea0003c00000 */
[----:B------:R-:W-:Y:S01]  /*7ac0*/  FADD.FTZ R222, R187, R222 ;  /* 0x000000debbde7221 */ /* 0x000fe20000010000 */
[----:B------:R-:W-:Y:S01]  /*7ad0*/  MOV R189, 0x1f ;  /* 0x0000001f00bd7802 */ /* 0x000fe20000000f00 */
[----:B-1----:R-:W-:Y:S01]  /*7ae0*/  FADD.FTZ R223, R223, R186 ;  /* 0x000000badfdf7221 */ /* 0x002fe20000010000 */
[----:B------:R-:W-:Y:S01]  /*7af0*/  HFMA2.MMA R186, -RZ, RZ, 0, 2.384185791015625e-07 ;  /* 0x00000004ffba7435 */ /* 0x000fe200000001ff */
[----:B------:R-:W-:Y:S02]  /*7b00*/  MOV R188, 0xffffffff ;  /* 0xffffffff00bc7802 */ /* 0x000fe40000000f00 */
[----:B------:R-:W-:-:S02]  /*7b10*/  MOV R185, R222 ;  /* 0x000000de00b97202 */ /* 0x000fc40000000f00 */
[----:B------:R-:W-:Y:S02]  /*7b20*/  MOV R184, 0x7b40 ;  /* 0x00007b4000b87802 */ /* 0x000fe40000000f00 */
[----:B------:R-:W-:Y:S05]  /*7b30*/  CALL.REL.NOINC `($__internal_16_$__cuda_sm70_shflsync_bfly_p) ;  /* 0x0000027000007944 */ /* 0x000fea0003c00000 */
[----:B-1----:R-:W-:Y:S01]  /*7b40*/  MOV R187, R186 ;  /* 0x000000ba00bb7202 */ /* 0x002fe20000000f00 */
[----:B------:R-:W-:Y:S01]  /*7b50*/  HFMA2.MMA R186, -RZ, RZ, 0, 2.384185791015625e-07 ;  /* 0x00000004ffba7435 */ /* 0x000fe200000001ff */
[----:B------:R-:W-:Y:S02]  /*7b60*/  MOV R185, R223 ;  /* 0x000000df00b97202 */ /* 0x000fe40000000f00 */
[----:B------:R-:W-:Y:S02]  /*7b70*/  MOV R189, 0x1f ;  /* 0x0000001f00bd7802 */ /* 0x000fe40000000f00 */
[----:B------:R-:W-:Y:S02]  /*7b80*/  MOV R188, 0xffffffff ;  /* 0xffffffff00bc7802 */ /* 0x000fe40000000f00 */
[----:B------:R-:W-:Y:S02]  /*7b90*/  MOV R184, 0x7bb0 ;  /* 0x00007bb000b87802 */ /* 0x000fe40000000f00 */
[----:B------:R-:W-:Y:S05]  /*7ba0*/  CALL.REL.NOINC `($__internal_16_$__cuda_sm70_shflsync_bfly_p) ;  /* 0x0000020000007944 */ /* 0x000fea0003c00000 */
[----:B------:R-:W-:Y:S01]  /*7bb0*/  FADD.FTZ R222, R187, R222 ;  /* 0x000000debbde7221 */ /* 0x000fe20000010000 */
[----:B------:R-:W-:Y:S01]  /*7bc0*/  MOV R189, 0x1f ;  /* 0x0000001f00bd7802 */ /* 0x000fe20000000f00 */
[----:B-1----:R-:W-:Y:S01]  /*7bd0*/  FADD.FTZ R223, R223, R186 ;  /* 0x000000badfdf7221 */ /* 0x002fe20000010000 */
[----:B------:R-:W-:Y:S01]  /*7be0*/  HFMA2.MMA R186, -RZ, RZ, 0, 4.76837158203125e-07 ;  /* 0x00000008ffba7435 */ /* 0x000fe200000001ff */
[----:B------:R-:W-:-:S02]  /*7bf0*/  MOV R188, 0xffffffff ;  /* 0xffffffff00bc7802 */ /* 0x000fc40000000f00 */
[----:B------:R-:W-:Y:S02]  /*7c00*/  MOV R185, R222 ;  /* 0x000000de00b97202 */ /* 0x000fe40000000f00 */
[----:B------:R-:W-:Y:S02]  /*7c10*/  MOV R184, 0x7c30 ;  /* 0x00007c3000b87802 */ /* 0x000fe40000000f00 */
[----:B------:R-:W-:Y:S05]  /*7c20*/  CALL.REL.NOINC `($__internal_16_$__cuda_sm70_shflsync_bfly_p) ;  /* 0x0000018000007944 */ /* 0x000fea0003c00000 */
[----:B-1----:R-:W-:Y:S01]  /*7c30*/  MOV R187, R186 ;  /* 0x000000ba00bb7202 */ /* 0x002fe20000000f00 */
[----:B------:R-:W-:Y:S01]  /*7c40*/  HFMA2.MMA R186, -RZ, RZ, 0, 4.76837158203125e-07 ;  /* 0x00000008ffba7435 */ /* 0x000fe200000001ff */
[----:B------:R-:W-:Y:S02]  /*7c50*/  MOV R185, R223 ;  /* 0x000000df00b97202 */ /* 0x000fe40000000f00 */
[----:B------:R-:W-:Y:S02]  /*7c60*/  MOV R189, 0x1f ;  /* 0x0000001f00bd7802 */ /* 0x000fe40000000f00 */
[----:B------:R-:W-:Y:S02]  /*7c70*/  MOV R188, 0xffffffff ;  /* 0xffffffff00bc7802 */ /* 0x000fe40000000f00 */
[----:B------:R-:W-:-:S02]  /*7c80*/  MOV R184, 0x7ca0 ;  /* 0x00007ca000b87802 */ /* 0x000fc40000000f00 */
[----:B------:R-:W-:Y:S05]  /*7c90*/  CALL.REL.NOINC `($__internal_16_$__cuda_sm70_shflsync_bfly_p) ;  /* 0x0000011000007944 */ /* 0x000fea0003c00000 */
[----:B------:R-:W-:Y:S01]  /*7ca0*/  FADD.FTZ R222, R187, R222 ;  /* 0x000000debbde7221 */ /* 0x000fe20000010000 */
[----:B------:R-:W-:Y:S01]  /*7cb0*/  MOV R189, 0x1f ;  /* 0x0000001f00bd7802 */ /* 0x000fe20000000f00 */
[----:B-1----:R-:W-:Y:S01]  /*7cc0*/  FADD.FTZ R223, R223, R186 ;  /* 0x000000badfdf7221 */ /* 0x002fe20000010000 */
[----:B------:R-:W-:Y:S01]  /*7cd0*/  HFMA2.MMA R186, -RZ, RZ, 0, 9.5367431640625e-07 ;  /* 0x00000010ffba7435 */ /* 0x000fe200000001ff */
[----:B------:R-:W-:-:S02]  /*7ce0*/  MOV R188, 0xffffffff ;  /* 0xffffffff00bc7802 */ /* 0x000fc40000000f00 */
[----:B------:R-:W-:Y:S02]  /*7cf0*/  MOV R185, R222 ;  /* 0x000000de00b97202 */ /* 0x000fe40000000f00 */
[----:B------:R-:W-:Y:S02]  /*7d00*/  MOV R184, 0x7d20 ;  /* 0x00007d2000b87802 */ /* 0x000fe40000000f00 */
[----:B------:R-:W-:Y:S05]  /*7d10*/  CALL.REL.NOINC `($__internal_16_$__cuda_sm70_shflsync_bfly_p) ;  /* 0x0000009000007944 */ /* 0x000fea0003c00000 */
[----:B-1----:R-:W-:Y:S01]  /*7d20*/  MOV R187, R186 ;  /* 0x000000ba00bb7202 */ /* 0x002fe20000000f00 */
[----:B------:R-:W-:Y:S01]  /*7d30*/  HFMA2.MMA R186, -RZ, RZ, 0, 9.5367431640625e-07 ;  /* 0x00000010ffba7435 */ /* 0x000fe200000001ff */
[----:B------:R-:W-:Y:S02]  /*7d40*/  MOV R185, R223 ;  /* 0x000000df00b97202 */ /* 0x000fe40000000f00 */
[----:B------:R-:W-:Y:S02]  /*7d50*/  MOV R189, 0x1f ;  /* 0x0000001f00bd7802 */ /* 0x000fe40000000f00 */
[----:B------:R-:W-:Y:S02]  /*7d60*/  MOV R188, 0xffffffff ;  /* 0xffffffff00bc7802 */ /* 0x000fe40000000f00 */
[----:B------:R-:W-:-:S02]  /*7d70*/  MOV R184, 0x7d90 ;  /* 0x00007d9000b87802 */ /* 0x000fc40000000f00 */
[----:B------:R-:W-:Y:S05]  /*7d80*/  CALL.REL.NOINC `($__internal_16_$__cuda_sm70_shflsync_bfly_p) ;  /* 0x0000002000007944 */ /* 0x000fea0003c00000 */
[----:B-1----:R-:W-:Y:S01]  /*7d90*/  MOV R184, R186 ;  /* 0x000000ba00b87202 */ /* 0x002fe20000000f00 */
[----:B------:R-:W-:Y:S05]  /*7da0*/  BRA `(.L_x_356) ;  /* 0xffffb8b000007947 */ /* 0x000fea000383ffff */
        .weak           $__internal_16_$__cuda_sm70_shflsync_bfly_p
        .type           $__internal_16_$__cuda_sm70_shflsync_bfly_p,@function
        .size           $__internal_16_$__cuda_sm70_shflsync_bfly_p,(.L_x_2554 - $__internal_16_$__cuda_sm70_shflsync_bfly_p)
$__internal_16_$__cuda_sm70_shflsync_bfly_p:
[----:B------:R-:W-:Y:S04]  /*7db0*/  WARPSYNC R188 ;  /* 0x000000bc00007348 */ /* 0x000fe80003800000 */
[----:B------:R0:W1:Y:S02]  /*7dc0*/  SHFL.BFLY PT, R186, R185, R186, R189 ;  /* 0x0c0000bab9ba7389 */ /* 0x00006400000e00bd */
[----:B0-----:R-:W-:-:S06]  /*7dd0*/  HFMA2.MMA R185, -RZ, RZ, 0, 0 ;  /* 0x00000000ffb97435 */ /* 0x001fcc00000001ff */
[----:B------:R-:W-:Y:S05]  /*7de0*/  RET.REL.NODEC R184 `(_ZN10layer_norm31ln_parallel_residual_bwd_kernelINS_13Kernel_traitsI6__halfS2_S2_S2_fjLj1024ELj1ELj4ELj1ELj16ENS_18Kernel_traits_baseILj1024ES2_S2_S2_S2_fjLj128EEEEELb1ELb0ELb0EEEvNS_9BwdParamsE) ;  /* 0xffff8210b8007950 */ /* 0x000fea0003c3ffff */
.L_x_357:
        /* <DEDUP_REMOVED lines=9> */
.L_x_2554:


//--------------------- .text._ZN10layer_norm31ln_parallel_residual_bwd_kernelINS_13Kernel_traitsI6__halfS2_S2_S2_fjLj1024ELj1ELj4ELj1ELj16ENS_18Kernel_traits_baseILj1024ES2_S2_S2_S2_fjLj128EEEEELb1ELb0ELb1EEEvNS_9BwdParamsE --------------------------
	.section	.text._ZN10layer_norm31ln_parallel_residual_bwd_kernelINS_13Kernel_traitsI6__halfS2_S2_S2_fjLj1024ELj1ELj4ELj1ELj16ENS_18Kernel_traits_baseILj1024ES2_S2_S2_S2_fjLj128EEEEELb1ELb0ELb1EEEvNS_9BwdParamsE,"ax",@progbits
	.sectioninfo	@"SHI_REGISTERS=255"
	.align	128
        .global         _ZN10layer_norm31ln_parallel_residual_bwd_kernelINS_13Kernel_traitsI6__halfS2_S2_S2_fjLj1024ELj1ELj4ELj1ELj16ENS_18Kernel_traits_baseILj1024ES2_S2_S2_S2_fjLj128EEEEELb1ELb0ELb1EEEvNS_9BwdParamsE
        .type           _ZN10layer_norm31ln_parallel_residual_bwd_kernelINS_13Kernel_traitsI6__halfS2_S2_S2_fjLj1024ELj1ELj4ELj1ELj16ENS_18Kernel_traits_baseILj1024ES2_S2_S2_S2_fjLj128EEEEELb1ELb0ELb1EEEvNS_9BwdParamsE,@function
        .size           _ZN10layer_norm31ln_parallel_residual_bwd_kernelINS_13Kernel_traitsI6__halfS2_S2_S2_fjLj1024ELj1ELj4ELj1ELj16ENS_18Kernel_traits_baseILj1024ES2_S2_S2_S2_fjLj128EEEEELb1ELb0ELb1EEEvNS_9BwdParamsE,(.L_x_2555 - _ZN10layer_norm31ln_parallel_residual_bwd_kernelINS_13Kernel_traitsI6__halfS2_S2_S2_fjLj1024ELj1ELj4ELj1ELj16ENS_18Kernel_traits_baseILj1024ES2_S2_S2_S2_fjLj128EEEEELb1ELb0ELb1EEEvNS_9BwdParamsE)
        .other          _ZN10layer_norm31ln_parallel_residual_bwd_kernelINS_13Kernel_traitsI6__halfS2_S2_S2_fjLj1024ELj1ELj4ELj1ELj16ENS_18Kernel_traits_baseILj1024ES2_S2_S2_S2_fjLj128EEEEELb1ELb0ELb1EEEvNS_9BwdParamsE,@"STO_CUDA_ENTRY STV_DEFAULT"
_ZN10layer_norm31ln_parallel_residual_bwd_kernelINS_13Kernel_traitsI6__halfS2_S2_S2_fjLj1024ELj1ELj4ELj1ELj16ENS_18Kernel_traits_baseILj1024ES2_S2_S2_S2_fjLj128EEEEELb1ELb0ELb1EEEvNS_9BwdParamsE:
.text._ZN10layer_norm31ln_parallel_residual_bwd_kernelINS_13Kernel_traitsI6__halfS2_S2_S2_fjLj1024ELj1ELj4ELj1ELj16ENS_18Kernel_traits_baseILj1024ES2_S2_S2_S2_fjLj128EEEEELb1ELb0ELb1EEEvNS_9BwdParamsE:
        /* <DEDUP_REMOVED lines=75> */
.L_x_359:
        /* <DEDUP_REMOVED lines=66> */
[----:B0-----:R-:W-:Y:S02]  /*08d0*/  HADD2.F32 R8, -RZ, R12.H1_H1 ;  /* 0x3000000cff087230 */ /* 0x001fe40000004100 */
[--C-:B------:R-:W-:Y:S01]  /*08e0*/  HADD2.F32 R3, -RZ, R13.reuse.H0_H0 ;  /* 0x2000000dff037230 */ /* 0x100fe20000004100 */
[----:B------:R0:W-:Y:S04]  /*08f0*/  STL [R1+0xdc], R2 ;  /* 0x0000dc0201007387 */ /* 0x0001e80000100800 */
[----:B------:R1:W-:Y:S01]  /*0900*/  STL [R1+0xd4], R8 ;  /* 0x0000d40801007387 */ /* 0x0003e20000100800 */
[----:B0-----:R-:W-:-:S03]  /*0910*/  HADD2.F32 R2, -RZ, R13.H1_H1 ;  /* 0x3000000dff027230 */ /* 0x001fc60000004100 */
[----:B------:R0:W-:Y:S01]  /*0920*/  STL [R1+0xcc], R3 ;  /* 0x0000cc0301007387 */ /* 0x0001e20000100800 */
[----:B-1----:R-:W-:-:S03]  /*0930*/  HADD2.F32 R8, -RZ, R14.H0_H0 ;  /* 0x2000000eff087230 */ /* 0x002fc60000004100 */
[----:B------:R1:W-:Y:S01]  /*0940*/  STL [R1+0xc4], R2 ;  /* 0x0000c40201007387 */ /* 0x0003e20000100800 */
[----:B0-----:R-:W-:-:S03]  /*0950*/  HADD2.F32 R3, -RZ, R14.H1_H1 ;  /* 0x3000000eff037230 */ /* 0x001fc60000004100 */
[----:B------:R0:W-:Y:S01]  /*0960*/  STL [R1+0xbc], R8 ;  /* 0x0000bc0801007387 */ /* 0x0001e20000100800 */
[----:B-1----:R-:W-:-:S03]  /*0970*/  HADD2.F32 R2, -RZ, R15.H0_H0 ;  /* 0x2000000fff027230 */ /* 0x002fc60000004100 */
[----:B------:R4:W-:Y:S04]  /*0980*/  STL [R1+0xb4], R3 ;  /* 0x0000b40301007387 */ /* 0x0009e80000100800 */
[----:B------:R1:W-:Y:S01]  /*0990*/  STL [R1+0xac], R2 ;  /* 0x0000ac0201007387 */ /* 0x0003e20000100800 */
[----:B0-----:R-:W-:Y:S02]  /*09a0*/  HADD2.F32 R8, -RZ, R15.H1_H1 ;  /* 0x3000000fff087230 */ /* 0x001fe40000004100 */
[----:B----4-:R-:W-:-:S03]  /*09b0*/  HADD2.F32 R3, -RZ, R16.H0_H0 ;  /* 0x20000010ff037230 */ /* 0x010fc60000004100 */
        /* <DEDUP_REMOVED lines=16> */
[--C-:B---3--:R-:W-:Y:S02]  /*0ac0*/  HADD2.F32 R8, -RZ, R20.reuse.H0_H0 ;  /* 0x20000014ff087230 */ /* 0x108fe40000004100 */
        /* <DEDUP_REMOVED lines=14> */
[----:B-----5:R-:W-:-:S03]  /*0bb0*/  HADD2.F32 R2, -RZ, R24.H0_H0 ;  /* 0x20000018ff027230 */ /* 0x020fc60000004100 */
        /* <DEDUP_REMOVED lines=52> */
[----:B------:R-:W-:Y:S01]  /*0f00*/  STL [R1+0x14], R8 ;  /* 0x0000140801007387 */ /* 0x000fe20000100800 */
[----:B--2---:R-:W-:-:S03]  /*0f10*/  HADD2.F32 R2, -RZ, R249.H1_H1 ;  /* 0x300000f9ff027230 */ /* 0x004fc60000004100 */
[----:B------:R-:W-:Y:S04]  /*0f20*/  STL [R1+0xc], R3 ;  /* 0x00000c0301007387 */ /* 0x000fe80000100800 */
[----:B------:R0:W-:Y:S02]  /*0f30*/  STL [R1+0x4], R2 ;  /* 0x0000040201007387 */ /* 0x0001e40000100800 */
[--C-:B0-----:R-:W-:Y:S02]  /*0f40*/  HADD2.F32 R2, -RZ, R4.reuse.H0_H0 ;  /* 0x20000004ff027230 */ /* 0x101fe40000004100 */
[----:B------:R-:W-:Y:S02]  /*0f50*/  HADD2.F32 R4, -RZ, R4.H1_H1 ;  /* 0x30000004ff047230 */ /* 0x000fe40000004100 */
[----:B------:R-:W-:Y:S01]  /*0f60*/  HADD2.F32 R3, -RZ, R5.H0_H0 ;  /* 0x20000005ff037230 */ /* 0x000fe20000004100 */
[----:B------:R0:W-:Y:S01]  /*0f70*/  STL [R1+0x18], R2 ;  /* 0x0000180201007387 */ /* 0x0001e20000100800 */
[----:B------:R-:W-:-:S02]  /*0f80*/  HADD2.F32 R248, -RZ, R251.H0_H0 ;  /* 0x200000fbfff87230 */ /* 0x000fc40000004100 */
[----:B------:R-:W-:Y:S01]  /*0f90*/  HADD2.F32 R246, -RZ, R251.H1_H1 ;  /* 0x300000fbfff67230 */ /* 0x000fe20000004100 */
[----:B------:R1:W-:Y:S01]  /*0fa0*/  STL [R1+0x10], R4 ;  /* 0x0000100401007387 */ /* 0x0003e20000100800 */
[----:B------:R-:W-:Y:S02]  /*0fb0*/  HADD2.F32 R252, -RZ, R250.H0_H0 ;  /* 0x200000fafffc7230 */ /* 0x000fe40000004100 */
[----:B0-----:R-:W-:Y:S01]  /*0fc0*/  HADD2.F32 R2, -RZ, R5.H1_H1 ;  /* 0x30000005ff027230 */ /* 0x001fe20000004100 */
[----:B------:R-:W-:Y:S01]  /*0fd0*/  STL [R1+0x8], R3 ;  /* 0x0000080301007387 */ /* 0x000fe20000100800 */
[--C-:B------:R-:W-:Y:S01]  /*0fe0*/  HADD2.F32 R251, -RZ, R6.reuse.H0_H0 ;  /* 0x20000006fffb7230 */ /* 0x100fe20000004100 */
[----:B------:R-:W-:Y:S01]  /*0ff0*/  CS2R R8, SRZ ;  /* 0x0000000000087805 */ /* 0x000fe2000001ff00 */
[----:B------:R-:W-:Y:S01]  /*1000*/  HADD2.F32 R249, -RZ, R6.H1_H1 ;  /* 0x30000006fff97230 */ /* 0x000fe20000004100 */
[----:B------:R0:W-:Y:S01]  /*1010*/  STL [R1], R2 ;  /* 0x0000000201007387 */ /* 0x0001e20000100800 */
[--C-:B------:R-:W-:Y:S01]  /*1020*/  HADD2.F32 R247, -RZ, R7.reuse.H0_H0 ;  /* 0x20000007fff77230 */ /* 0x100fe20000004100 */
[----:B-1----:R-:W-:Y:S01]  /*1030*/  CS2R R4, SRZ ;  /* 0x0000000000047805 */ /* 0x002fe2000001ff00 */
[----:B------:R-:W-:Y:S01]  /*1040*/  HADD2.F32 R245, -RZ, R7.H1_H1 ;  /* 0x30000007fff57230 */ /* 0x000fe20000004100 */
[----:B------:R-:W-:Y:S01]  /*1050*/  CS2R R6, SRZ ;  /* 0x0000000000067805 */ /* 0x000fe2000001ff00 */
[----:B------:R-:W-:Y:S01]  /*1060*/  HADD2.F32 R250, -RZ, R250.H1_H1 ;  /* 0x300000fafffa7230 */ /* 0x000fe20000004100 */
        /* <DEDUP_REMOVED lines=12> */
[----:B------:R-:W-:-:S02]  /*1130*/  CS2R R34, SRZ ;  /* 0x0000000000227805 */ /* 0x000fc4000001ff00 */
.L_x_365:
        /* <DEDUP_REMOVED lines=13> */
[----:B------:R-:W-:Y:S02]  /*1210*/  LEA.HI.SX32 R184, R73, R184, 0x1d ;  /* 0x000000b849b87211 */ /* 0x000fe400078feaff */
[----:B------:R-:W-:Y:S01]  /*1220*/  ISETP.NE.U32.AND P0, PT, RZ, c[0x0][0x250], PT ;  /* 0x00009400ff007a0c */ /* 0x000fe20003f05070 */
[----:B------:R-:W0:Y:S01]  /*1230*/  LDC.U8 R110, c[0x0][0x1f0] ;  /* 0x00007c00ff6e7b82 */ /* 0x000e220000000000 */
[----:B------:R-:W-:Y:S01]  /*1240*/  MOV R236, 0x8 ;  /* 0x0000000800ec7802 */ /* 0x000fe20000000f00 */
[----:B------:R-:W-:Y:S01]  /*1250*/  IMAD.WIDE.U32 R76, R184, R225, c[0x0][0x210] ;  /* 0x00008400b84c7625 */ /* 0x000fe200078e00e1 */
[----:B------:R-:W2:Y:S03]  /*1260*/  LDL R231, [R1+0xbc] ;  /* 0x0000bc0001e77983 */ /* 0x000ea60000100800 */
[----:B------:R-:W-:Y:S01]  /*1270*/  IMAD.WIDE R74, R0, R85, c[0x0][0x1a0] ;  /* 0x00006800004a7625 */ /* 0x000fe200078e0255 */
[----:B------:R-:W2:Y:S03]  /*1280*/  LDL R230, [R1+0xb0] ;  /* 0x0000b00001e67983 */ /* 0x000ea60000100800 */
[CC--:B------:R-:W-:Y:S01]  /*1290*/  IMAD.WIDE.U32 R72, R184.reuse, R225.reuse, c[0x0][0x188] ;  /* 0x00006200b8487625 */ /* 0x0c0fe200078e00e1 */
[----:B------:R-:W2:Y:S04]  /*12a0*/  LDG.E.128 R76, [R76.64] ;  /* 0x000000044c4c7981 */ /* 0x000ea8000c1e1d00 */
[----:B------:R1:W3:Y:S01]  /*12b0*/  LDG.E R212, [R74.64] ;  /* 0x000000044ad47981 */ /* 0x0002e2000c1e1900 */
[----:B------:R-:W-:-:S03]  /*12c0*/  IMAD.WIDE.U32 R80, R184, R225, c[0x0][0x208] ;  /* 0x00008200b8507625 */ /* 0x000fc600078e00e1 */
[----:B------:R-:W4:Y:S01]  /*12d0*/  LDL R227, [R1+0xb4] ;  /* 0x0000b40001e37983 */ /* 0x000f220000100800 */
[----:B------:R-:W-:-:S03]  /*12e0*/  IMAD.WIDE R84, R0, R85, c[0x0][0x1a8] ;  /* 0x00006a0000547625 */ /* 0x000fc600078e0255 */
[----:B------:R-:W4:Y:S04]  /*12f0*/  LDG.E.128 R80, [R80.64] ;  /* 0x0000000450507981 */ /* 0x000f28000c1e1d00 */
[----:B-1----:R-:W4:Y:S04]  /*1300*/  LDG.E.128 R72, [R72.64] ;  /* 0x0000000448487981 */ /* 0x002f28000c1e1d00 */
[----:B------:R-:W4:Y:S01]  /*1310*/  LDG.E R185, [R84.64] ;  /* 0x0000000454b97981 */ /* 0x000f22000c1e1900 */
[----:B------:R-:W-:Y:S02]  /*1320*/  ISETP.NE.AND.EX P0, PT, RZ, c[0x0][0x254], PT, P0 ;  /* 0x00009500ff007a0c */ /* 0x000fe40003f05300 */
[C---:B------:R-:W-:Y:S01]  /*1330*/  IADD3 R183, R184.reuse, 0x40, RZ ;  /* 0x00000040b8b77810 */ /* 0x040fe20007ffe0ff */
[----:B------:R-:W4:Y:S01]  /*1340*/  LDL R229, [R1+0xa8] ;  /* 0x0000a80001e57983 */ /* 0x000f220000100800 */
[----:B------:R-:W-:-:S03]  /*1350*/  IADD3 R182, R184, 0x20, RZ ;  /* 0x00000020b8b67810 */ /* 0x000fc60007ffe0ff */
[----:B------:R-:W4:Y:S01]  /*1360*/  LDL R228, [R1+0xac] ;  /* 0x0000ac0001e47983 */ /* 0x000f220000100800 */
[----:B------:R-:W-:-:S03]  /*1370*/  ISETP.NE.U32.AND P1, PT, RZ, c[0x0][0x218], PT ;  /* 0x00008600ff007a0c */ /* 0x000fc60003f25070 */
[----:B------:R-:W4:Y:S02]  /*1380*/  LDL R232, [R1+0x90] ;  /* 0x0000900001e87983 */ /* 0x000f240000100800 */
[-C--:B------:R-:W-:Y:S01]  /*1390*/  @P0 IMAD.WIDE.U32 R108, R184, R236.reuse, c[0x0][0x198] ;  /* 0x00006600b86c0625 */ /* 0x080fe200078e00ec */
[----:B0-----:R-:W-:Y:S01]  /*13a0*/  ISETP.NE.AND P2, PT, R110, RZ, PT ;  /* 0x000000ff6e00720c */ /* 0x001fe20003f45270 */
[----:B------:R-:W4:Y:S04]  /*13b0*/  LDL R238, [R1+0x30] ;  /* 0x0000300001ee7983 */ /* 0x000f280000100800 */
[----:B------:R0:W5:Y:S01]  /*13c0*/  @P0 LDG.E.64 R150, [R108.64] ;  /* 0x000000046c960981 */ /* 0x000162000c1e1b00 */
[----:B------:R-:W-:Y:S01]  /*13d0*/  @P0 IMAD.WIDE.U32 R110, R182, R236, c[0x0][0x198] ;  /* 0x00006600b66e0625 */ /* 0x000fe200078e00ec */
[----:B------:R-:W-:-:S02]  /*13e0*/  IADD3 R221, R184, 0x60, RZ ;  /* 0x00000060b8dd7810 */ /* 0x000fc40007ffe0ff */
[----:B------:R-:W4:Y:S04]  /*13f0*/  LDL R237, [R1+0x3c] ;  /* 0x00003c0001ed7983 */ /* 0x000f280000100800 */
[----:B------:R1:W5:Y:S01]  /*1400*/  @P0 LDG.E.64 R152, [R110.64] ;  /* 0x000000046e980981 */ /* 0x000362000c1e1b00 */
[----:B0-----:R-:W-:-:S03]  /*1410*/  @P0 IMAD.WIDE.U32 R108, R183, R236, c[0x0][0x198] ;  /* 0x00006600b76c0625 */ /* 0x001fc600078e00ec */
[----:B------:R-:W4:Y:S04]  /*1420*/  LDL R241, [R1+0x34] ;  /* 0x0000340001f17983 */ /* 0x000f280000100800 */
[----:B------:R0:W5:Y:S01]  /*1430*/  @P0 LDG.E.64 R154, [R108.64] ;  /* 0x000000046c9a0981 */ /* 0x000162000c1e1b00 */
[----:B-1----:R-:W-:-:S03]  /*1440*/  @P0 IMAD.WIDE.U32 R110, R221, R236, c[0x0][0x198] ;  /* 0x00006600dd6e0625 */ /* 0x002fc600078e00ec */
[----:B------:R-:W4:Y:S04]  /*1450*/  LDL R240, [R1+0x28] ;  /* 0x0000280001f07983 */ /* 0x000f280000100800 */
[----:B------:R1:W5:Y:S04]  /*1460*/  @P0 LDG.E.64 R156, [R110.64] ;  /* 0x000000046e9c0981 */ /* 0x000368000c1e1b00 */
[----:B------:R-:W4:Y:S04]  /*1470*/  LDL R239, [R1+0x2c] ;  /* 0x00002c0001ef7983 */ /* 0x000f280000100800 */
[----:B------:R-:W4:Y:S04]  /*1480*/  LDL R242, [R1+0x1c] ;  /* 0x00001c0001f27983 */ /* 0x000f280000100800 */
[----:B-1----:R-:W4:Y:S01]  /*1490*/  LDL R110, [R1+0xc0] ;  /* 0x0000c000016e7983 */ /* 0x002f220000100800 */
[----:B--2---:R-:W-:Y:S01]  /*14a0*/  HADD2.F32 R226, -RZ, R76.H0_H0 ;  /* 0x2000004cffe27230 */ /* 0x004fe20000004100 */
[----:B---3--:R-:W-:-:S04]  /*14b0*/  FSEL R212, R212, RZ, !P2 ;  /* 0x000000ffd4d47208 */ /* 0x008fc80005000000 */
[----:B0-----:R-:W-:Y:S02]  /*14c0*/  FMUL.FTZ R108, R118, R226 ;  /* 0x000000e2766c7220 */ /* 0x001fe40000410000 */
[----:B------:R-:W2:Y:S01]  /*14d0*/  LDL R118, [R1+0xb8] ;  /* 0x0000b80001767983 */ /* 0x000ea20000100800 */
[----:B------:R-:W-:Y:S02]  /*14e0*/  HADD2.F32 R76, -RZ, R76.H1_H1 ;  /* 0x3000004cff4c7230 */ /* 0x000fe40000004100 */
[--C-:B----4-:R-:W-:Y:S02]  /*14f0*/  HADD2.F32 R112, -RZ, R72.reuse.H0_H0 ;  /* 0x20000048ff707230 */ /* 0x110fe40000004100 */
[----:B------:R-:W-:Y:S02]  /*1500*/  HADD2.F32 R72, -RZ, R72.H1_H1 ;  /* 0x30000048ff487230 */ /* 0x000fe40000004100 */
[----:B------:R-:W-:-:S03]  /*1510*/  HADD2.F32 R215, -RZ, R73.H0_H0 ;  /* 0x20000049ffd77230 */ /* 0x000fc60000004100 */
[----:B------:R-:W-:Y:S01]  /*1520*/  FADD.FTZ R217, -R212, R72 ;  /* 0x00000048d4d97221 */ /* 0x000fe20000010100 */
[--C-:B------:R-:W-:Y:S01]  /*1530*/  HADD2.F32 R214, -RZ, R80.reuse.H0_H0 ;  /* 0x20000050ffd67230 */ /* 0x100fe20000004100 */
[----:B------:R-:W-:Y:S01]  /*1540*/  FADD.FTZ R112, R112, -R212 ;  /* 0x800000d470707221 */ /* 0x000fe20000010000 */
[----:B------:R-:W-:Y:S01]  /*1550*/  HADD2.F32 R80, -RZ, R80.H1_H1 ;  /* 0x30000050ff507230 */ /* 0x000fe20000004100 */
[----:B------:R-:W-:Y:S01]  /*1560*/  FMUL.FTZ R217, R185, R217 ;  /* 0x000000d9b9d97220 */ /* 0x000fe20000410000 */
[----:B------:R-:W-:Y:S01]  /*1570*/  HADD2.F32 R72, -RZ, R77.H0_H0 ;  /* 0x2000004dff487230 */ /* 0x000fe20000004100 */
[----:B------:R-:W-:Y:S02]  /*1580*/  FMUL.FTZ R216, R116, R76 ;  /* 0x0000004c74d87220 */ /* 0x000fe40000410000 */
[----:B------:R-:W-:Y:S01]  /*1590*/  FADD.FTZ R215, -R212, R215 ;  /* 0x000000d7d4d77221 */ /* 0x000fe20000010100 */
[----:B------:R-:W-:Y:S01]  /*15a0*/  HADD2.F32 R218, -RZ, R81.H0_H0 ;  /* 0x20000051ffda7230 */ /* 0x000fe20000004100 */
[----:B------:R-:W-:-:S02]  /*15b0*/  FADD.FTZ R141, R80, R141 ;  /* 0x0000008d508d7221 */ /* 0x000fc40000010000 */
[-C--:B------:R-:W-:Y:S02]  /*15c0*/  FFMA.FTZ R181, R217, R80.reuse, R181 ;  /* 0x00000050d9b57223 */ /* 0x080fe400000100b5 */
[----:B------:R-:W-:Y:S02]  /*15d0*/  FFMA.FTZ R216, R115, R80, R216 ;  /* 0x0000005073d87223 */ /* 0x000fe400000100d8 */
[C---:B------:R-:W-:Y:S02]  /*15e0*/  FMUL.FTZ R215, R185.reuse, R215 ;  /* 0x000000d7b9d77220 */ /* 0x040fe40000410000 */
[----:B------:R-:W-:Y:S02]  /*15f0*/  FMUL.FTZ R213, R185, R112 ;  /* 0x00000070b9d57220 */ /* 0x000fe40000410000 */
[----:B------:R-:W-:Y:S01]  /*1600*/  FMUL.FTZ R80, R114, R72 ;  /* 0x0000004872507220 */ /* 0x000fe20000410000 */
[----:B------:R-:W3:Y:S01]  /*1610*/  LDL R112, [R1+0xc4] ;  /* 0x0000c40001707983 */ /* 0x000ee20000100800 */
[----:B------:R-:W-:-:S02]  /*1620*/  FADD.FTZ R138, R218, R138 ;  /* 0x0000008ada8a7221 */ /* 0x000fc40000010000 */
[-C--:B------:R-:W-:Y:S02]  /*1630*/  FFMA.FTZ R178, R215, R218.reuse, R178 ;  /* 0x000000dad7b27223 */ /* 0x080fe400000100b2 */
[----:B------:R-:W-:Y:S01]  /*1640*/  FFMA.FTZ R218, R113, R218, R80 ;  /* 0x000000da71da7223 */ /* 0x000fe20000010050 */
[----:B------:R-:W-:Y:S02]  /*1650*/  HADD2.F32 R80, -RZ, R74.H0_H0 ;  /* 0x2000004aff507230 */ /* 0x000fe40000004100 */
[--C-:B------:R-:W-:Y:S02]  /*1660*/  HADD2.F32 R224, -RZ, R82.reuse.H0_H0 ;  /* 0x20000052ffe07230 */ /* 0x100fe40000004100 */
[----:B------:R-:W-:Y:S01]  /*1670*/  HADD2.F32 R222, -RZ, R82.H1_H1 ;  /* 0x30000052ffde7230 */ /* 0x000fe20000004100 */
[----:B------:R-:W-:Y:S02]  /*1680*/  FADD.FTZ R82, -R212, R80 ;  /* 0x00000050d4527221 */ /* 0x000fe40000010100 */
[----:B------:R-:W4:Y:S01]  /*1690*/  LDL R80, [R1+0xa0] ;  /* 0x0000a00001507983 */ /* 0x000f220000100800 */
[----:B------:R-:W-:-:S02]  /*16a0*/  HADD2.F32 R219, -RZ, R73.H1_H1 ;  /* 0x30000049ffdb7230 */ /* 0x000fc40000004100 */
[----:B------:R-:W-:Y:S02]  /*16b0*/  HADD2.F32 R223, -RZ, R74.H1_H1 ;  /* 0x3000004affdf7230 */ /* 0x000fe40000004100 */
[--C-:B------:R-:W-:Y:S01]  /*16c0*/  HADD2.F32 R73, -RZ, R78.reuse.H0_H0 ;  /* 0x2000004eff497230 */ /* 0x100fe20000004100 */
[C---:B------:R-:W-:Y:S01]  /*16d0*/  FMUL.FTZ R82, R185.reuse, R82 ;  /* 0x00000052b9527220 */ /* 0x040fe20000410000 */
[----:B------:R-:W-:Y:S01]  /*16e0*/  HADD2.F32 R78, -RZ, R78.H1_H1 ;  /* 0x3000004eff4e7230 */ /* 0x000fe20000004100 */
[----:B------:R-:W-:Y:S02]  /*16f0*/  FADD.FTZ R223, -R212, R223 ;  /* 0x000000dfd4df7221 */ /* 0x000fe40000010100 */
[----:B------:R-:W-:Y:S02]  /*1700*/  FADD.FTZ R136, R224, R136 ;  /* 0x00000088e0887221 */ /* 0x000fe40000010000 */
[----:B------:R-:W-:Y:S02]  /*1710*/  FFMA.FTZ R176, R82, R224, R176 ;  /* 0x000000e052b07223 */ /* 0x000fe400000100b0 */
[----:B------:R-:W-:Y:S01]  /*1720*/  FMUL.FTZ R223, R185, R223 ;  /* 0x000000dfb9df7220 */ /* 0x000fe20000410000 */
[----:B------:R-:W-:Y:S01]  /*1730*/  HADD2.F32 R77, -RZ, R77.H1_H1 ;  /* 0x3000004dff4d7230 */ /* 0x000fe20000004100 */
[----:B------:R-:W-:-:S02]  /*1740*/  FADD.FTZ R219, -R212, R219 ;  /* 0x000000dbd4db7221 */ /* 0x000fc40000010100 */
[----:B------:R-:W-:Y:S02]  /*1750*/  FADD.FTZ R137, R222, R137 ;  /* 0x00000089de897221 */ /* 0x000fe40000010000 */
[----:B------:R-:W-:Y:S01]  /*1760*/  FFMA.FTZ R177, R223, R222, R177 ;  /* 0x000000dedfb17223 */ /* 0x000fe200000100b1 */
[----:B------:R-:W-:Y:S01]  /*1770*/  HADD2.F32 R81, -RZ, R81.H1_H1 ;  /* 0x30000051ff517230 */ /* 0x000fe20000004100 */
[----:B------:R-:W-:-:S04]  /*1780*/  IMAD.WIDE.U32 R84, R182, R225, c[0x0][0x188] ;  /* 0x00006200b6547625 */ /* 0x000fc800078e00e1 */
[----:B------:R-:W-:Y:S02]  /*1790*/  FMUL.FTZ R219, R185, R219 ;  /* 0x000000dbb9db7220 */ /* 0x000fe40000410000 */
[----:B------:R-:W-:Y:S01]  /*17a0*/  FMUL.FTZ R220, R110, R77 ;  /* 0x0000004d6edc7220 */ /* 0x000fe20000410000 */
[----:B------:R-:W4:Y:S01]  /*17b0*/  LDG.E.128 R84, [R84.64] ;  /* 0x0000000454547981 */ /* 0x000f22000c1e1d00 */
[----:B------:R-:W-:Y:S02]  /*17c0*/  FADD.FTZ R5, R76, R5 ;  /* 0x000000054c057221 */ /* 0x000fe40000010000 */
[----:B------:R-:W-:Y:S01]  /*17d0*/  FFMA.FTZ R37, R217, R76, R37 ;  /* 0x0000004cd9257223 */ /* 0x000fe20000010025 */
[----:B------:R-:W-:Y:S01]  /*17e0*/  HADD2.F32 R76, -RZ, R79.H0_H0 ;  /* 0x2000004fff4c7230 */ /* 0x000fe20000004100 */
[----:B------:R-:W-:-:S04]  /*17f0*/  IMAD.WIDE.U32 R88, R182, R225, c[0x0][0x210] ;  /* 0x00008400b6587625 */ /* 0x000fc800078e00e1 */
[----:B------:R-:W-:Y:S02]  /*1800*/  FADD.FTZ R139, R81, R139 ;  /* 0x0000008b518b7221 */ /* 0x000fe40000010000 */
[----:B------:R-:W-:Y:S02]  /*1810*/  FFMA.FTZ R179, R219, R81, R179 ;  /* 0x00000051dbb37223 */ /* 0x000fe400000100b3 */
[----:B------:R-:W-:Y:S02]  /*1820*/  FADD.FTZ R4, R226, R4 ;  /* 0x00000004e2047221 */ /* 0x000fe40000010000 */
[----:B------:R-:W-:Y:S01]  /*1830*/  FFMA.FTZ R36, R213, R226, R36 ;  /* 0x000000e2d5247223 */ /* 0x000fe20000010024 */
[----:B------:R-:W-:Y:S01]  /*1840*/  HADD2.F32 R226, -RZ, R83.H0_H0 ;  /* 0x20000053ffe27230 */ /* 0x000fe20000004100 */
[----:B------:R-:W-:Y:S01]  /*1850*/  FADD.FTZ R2, R72, R2 ;  /* 0x0000000248027221 */ /* 0x000fe20000010000 */
[----:B------:R-:W-:Y:S01]  /*1860*/  HADD2.F32 R79, -RZ, R79.H1_H1 ;  /* 0x3000004fff4f7230 */ /* 0x000fe20000004100 */
[----:B------:R-:W-:Y:S01]  /*1870*/  FFMA.FTZ R34, R215, R72, R34 ;  /* 0x00000048d7227223 */ /* 0x000fe20000010022 */
[----:B------:R-:W4:Y:S01]  /*1880*/  LDG.E.128 R88, [R88.64] ;  /* 0x0000000458587981 */ /* 0x000f22000c1e1d00 */
[----:B------:R-:W-:-:S02]  /*1890*/  FMUL.FTZ R72, R229, R76 ;  /* 0x0000004ce5487220 */ /* 0x000fc40000410000 */
[----:B------:R-:W-:Y:S02]  /*18a0*/  FADD.FTZ R134, R226, R134 ;  /* 0x00000086e2867221 */ /* 0x000fe40000010000 */
[----:B------:R-:W-:Y:S01]  /*18b0*/  IMAD.WIDE.U32 R92, R182, R225, c[0x0][0x208] ;  /* 0x00008200b65c7625 */ /* 0x000fe200078e00e1 */
[----:B------:R-:W-:Y:S01]  /*18c0*/  ISETP.NE.AND.EX P1, PT, RZ, c[0x0][0x21c], PT, P1 ;  /* 0x00008700ff007a0c */ /* 0x000fe20003f25310 */
[----:B------:R-:W4:Y:S04]  /*18d0*/  LDL R229, [R1+0x9c] ;  /* 0x00009c0001e57983 */ /* 0x000f280000100800 */
[----:B------:R-:W4:Y:S01]  /*18e0*/  LDG.E.128 R92, [R92.64] ;  /* 0x000000045c5c7981 */ /* 0x000f22000c1e1d00 */
[----:B--2---:R-:W-:-:S04]  /*18f0*/  FMUL.FTZ R74, R118, R73 ;  /* 0x00000049764a7220 */ /* 0x004fc80000410000 */
[----:B------:R-:W-:Y:S02]  /*1900*/  FFMA.FTZ R224, R231, R224, R74 ;  /* 0x000000e0e7e07223 */ /* 0x000fe4000001004a */
[----:B------:R-:W-:Y:S02]  /*1910*/  FMUL.FTZ R74, R230, R78 ;  /* 0x0000004ee64a7220 */ /* 0x000fe40000410000 */
[----:B---3--:R-:W-:Y:S01]  /*1920*/  FFMA.FTZ R220, R112, R81, R220 ;  /* 0x0000005170dc7223 */ /* 0x008fe200000100dc */
[----:B------:R-:W-:Y:S01]  /*1930*/  HADD2.F32 R83, -RZ, R83.H1_H1 ;  /* 0x30000053ff537230 */ /* 0x000fe20000004100 */
[----:B------:R-:W-:Y:S01]  /*1940*/  FFMA.FTZ R222, R227, R222, R74 ;  /* 0x000000dee3de7223 */ /* 0x000fe2000001004a */
[----:B------:R-:W-:Y:S01]  /*1950*/  HADD2.F32 R74, -RZ, R75.H0_H0 ;  /* 0x2000004bff4a7230 */ /* 0x000fe20000004100 */
[----:B------:R-:W2:Y:S04]  /*1960*/  LDL R81, [R1+0xa4] ;  /* 0x0000a40001517983 */ /* 0x000ea80000100800 */
[----:B------:R-:W-:Y:S01]  /*1970*/  FADD.FTZ R74, -R212, R74 ;  /* 0x0000004ad44a7221 */ /* 0x000fe20000010100 */
[----:B------:R-:W3:Y:S03]  /*1980*/  LDL R231, [R1+0x94] ;  /* 0x0000940001e77983 */ /* 0x000ee60000100800 */
[----:B------:R-:W-:Y:S01]  /*1990*/  FMUL.FTZ R227, R185, R74 ;  /* 0x0000004ab9e37220 */ /* 0x000fe20000410000 */
[----:B------:R-:W-:Y:S01]  /*19a0*/  IADD3 R189, R184, 0x60, RZ ;  /* 0x00000060b8bd7810 */ /* 0x000fe20007ffe0ff */
[----:B------:R-:W-:Y:S01]  /*19b0*/  FADD.FTZ R3, R77, R3 ;  /* 0x000000034d037221 */ /* 0x000fe20000010000 */
[----:B------:R-:W3:Y:S01]  /*19c0*/  LDL R230, [R1+0x8c] ;  /* 0x00008c0001e67983 */ /* 0x000ee20000100800 */
[----:B------:R-:W-:-:S02]  /*19d0*/  FFMA.FTZ R174, R227, R226, R174 ;  /* 0x000000e2e3ae7223 */ /* 0x000fc400000100ae */
[----:B------:R-:W-:Y:S02]  /*19e0*/  FFMA.FTZ R226, R228, R226, R72 ;  /* 0x000000e2e4e27223 */ /* 0x000fe40000010048 */
[----:B----4-:R-:W-:Y:S02]  /*19f0*/  FMUL.FTZ R72, R80, R79 ;  /* 0x0000004f50487220 */ /* 0x010fe40000410000 */
[----:B------:R-:W4:Y:S01]  /*1a00*/  LDL R80, [R1+0x98] ;  /* 0x0000980001507983 */ /* 0x000f220000100800 */
[----:B------:R-:W-:-:S05]  /*1a10*/  HADD2.F32 R75, -RZ, R75.H1_H1 ;  /* 0x3000004bff4b7230 */ /* 0x000fca0000004100 */
[----:B------:R-:W-:-:S04]  /*1a20*/  FADD.FTZ R75, -R212, R75 ;  /* 0x0000004bd44b7221 */ /* 0x000fc80000010100 */
[----:B------:R-:W-:Y:S02]  /*1a30*/  FMUL.FTZ R228, R185, R75 ;  /* 0x0000004bb9e47220 */ /* 0x000fe40000410000 */
[----:B------:R-:W-:Y:S02]  /*1a40*/  FADD.FTZ R135, R83, R135 ;  /* 0x0000008753877221 */ /* 0x000fe40000010000 */
[----:B------:R-:W-:Y:S02]  /*1a50*/  FFMA.FTZ R175, R228, R83, R175 ;  /* 0x00000053e4af7223 */ /* 0x000fe400000100af */
[----:B------:R-:W-:Y:S02]  /*1a60*/  FFMA.FTZ R35, R219, R77, R35 ;  /* 0x0000004ddb237223 */ /* 0x000fe40000010023 */
[----:B------:R-:W-:Y:S01]  /*1a70*/  FADD.FTZ R187, R73, R187 ;  /* 0x000000bb49bb7221 */ /* 0x000fe20000010000 */
[----:B------:R-:W-:Y:S01]  /*1a80*/  HADD2.F32 R77, -RZ, R84.H0_H0 ;  /* 0x20000054ff4d7230 */ /* 0x000fe20000004100 */
[----:B------:R-:W-:-:S02]  /*1a90*/  FFMA.FTZ R32, R82, R73, R32 ;  /* 0x0000004952207223 */ /* 0x000fc40000010020 */
[----:B------:R-:W-:-:S04]  /*1aa0*/  @P1 IMAD.WIDE.U32 R74, R184, R225, c[0x0][0x218] ;  /* 0x00008600b84a1625 */ /* 0x000fc800078e00e1 */
[----:B------:R-:W-:Y:S01]  /*1ab0*/  FADD.FTZ R190, R76, R190 ;  /* 0x000000be4cbe7221 */ /* 0x000fe20000010000 */
[----:B------:R0:W5:Y:S01]  /*1ac0*/  @P1 LDG.E.128 R48, [R74.64] ;  /* 0x000000044a301981 */ /* 0x000162000c1e1d00 */
[----:B------:R-:W-:Y:S02]  /*1ad0*/  FFMA.FTZ R30, R227, R76, R30 ;  /* 0x0000004ce31e7223 */ /* 0x000fe4000001001e */
[----:B------:R-:W-:Y:S02]  /*1ae0*/  FADD.FTZ R77, -R212, R77 ;  /* 0x0000004dd44d7221 */ /* 0x000fe40000010100 */
[----:B------:R-:W-:Y:S02]  /*1af0*/  FADD.FTZ R140, R214, R140 ;  /* 0x0000008cd68c7221 */ /* 0x000fe40000010000 */
[-C--:B------:R-:W-:Y:S02]  /*1b00*/  FFMA.FTZ R180, R213, R214.reuse, R180 ;  /* 0x000000d6d5b47223 */ /* 0x080fe400000100b4 */
[----:B------:R-:W-:Y:S01]  /*1b10*/  FFMA.FTZ R214, R117, R214, R108 ;  /* 0x000000d675d67223 */ /* 0x000fe2000001006c */
[----:B------:R-:W-:Y:S01]  /*1b20*/  HADD2.F32 R76, -RZ, R88.H0_H0 ;  /* 0x20000058ff4c7230 */ /* 0x000fe20000004100 */
[----:B------:R-:W-:-:S04]  /*1b30*/  IMAD.WIDE.U32 R96, R183, R225, c[0x0][0x188] ;  /* 0x00006200b7607625 */ /* 0x000fc800078e00e1 */
[CC--:B------:R-:W-:Y:S02]  /*1b40*/  IMAD.WIDE.U32 R100, R183.reuse, R225.reuse, c[0x0][0x210] ;  /* 0x00008400b7647625 */ /* 0x0c0fe400078e00e1 */
[----:B------:R-:W3:Y:S02]  /*1b50*/  LDG.E.128 R96, [R96.64] ;  /* 0x0000000460607981 */ /* 0x000ee4000c1e1d00 */
[-C--:B------:R-:W-:Y:S02]  /*1b60*/  IMAD.WIDE.U32 R104, R183, R225.reuse, c[0x0][0x208] ;  /* 0x00008200b7687625 */ /* 0x080fe400078e00e1 */
[----:B------:R-:W3:Y:S02]  /*1b70*/  LDG.E.128 R100, [R100.64] ;  /* 0x0000000464647981 */ /* 0x000ee4000c1e1d00 */
[-C--:B------:R-:W-:Y:S02]  /*1b80*/  IMAD.WIDE.U32 R108, R221, R225.reuse, c[0x0][0x188] ;  /* 0x00006200dd6c7625 */ /* 0x080fe400078e00e1 */
[----:B------:R-:W3:Y:S02]  /*1b90*/  LDG.E.128 R104, [R104.64] ;  /* 0x0000000468687981 */ /* 0x000ee4000c1e1d00 */
[----:B------:R-:W-:-:S02]  /*1ba0*/  IMAD.WIDE.U32 R116, R189, R225, c[0x0][0x208] ;  /* 0x00008200bd747625 */ /* 0x000fc400078e00e1 */
[----:B------:R-:W3:Y:S02]  /*1bb0*/  LDG.E.128 R108, [R108.64] ;  /* 0x000000046c6c7981 */ /* 0x000ee4000c1e1d00 */
[----:B------:R-:W-:Y:S02]  /*1bc0*/  IMAD.WIDE.U32 R112, R189, R225, c[0x0][0x210] ;  /* 0x00008400bd707625 */ /* 0x000fe400078e00e1 */
[----:B------:R-:W3:Y:S02]  /*1bd0*/  LDG.E.128 R116, [R116.64] ;  /* 0x0000000474747981 */ /* 0x000ee4000c1e1d00 */
[----:B0-----:R-:W-:Y:S02]  /*1be0*/  @P1 IMAD.WIDE.U32 R74, R225, R183, c[0x0][0x218] ;  /* 0x00008600e14a1625 */ /* 0x001fe400078e00b7 */
[----:B------:R-:W3:Y:S02]  /*1bf0*/  LDG.E.128 R112, [R112.64] ;  /* 0x0000000470707981 */ /* 0x000ee4000c1e1d00 */
[----:B------:R-:W-:-:S02]  /*1c00*/  FADD.FTZ R188, R79, R188 ;  /* 0x000000bc4fbc7221 */ /* 0x000fc40000010000 */
[----:B------:R-:W-:Y:S01]  /*1c10*/  FFMA.FTZ R31, R228, R79, R31 ;  /* 0x0000004fe41f7223 */ /* 0x000fe2000001001f */
[----:B------:R0:W5:Y:S04]  /*1c20*/  @P1 LDG.E.128 R56, [R74.64] ;  /* 0x000000044a381981 */ /* 0x000168000c1e1d00 */
[----:B------:R-:W3:Y:S01]  /*1c30*/  LDL R79, [R1+0x84] ;  /* 0x00008400014f7983 */ /* 0x000ee20000100800 */
[----:B------:R-:W-:Y:S02]  /*1c40*/  FADD.FTZ R186, R78, R186 ;  /* 0x000000ba4eba7221 */ /* 0x000fe40000010000 */
[----:B------:R-:W-:Y:S02]  /*1c50*/  FFMA.FTZ R33, R223, R78, R33 ;  /* 0x0000004edf217223 */ /* 0x000fe40000010021 */
[----:B------:R-:W3:Y:S01]  /*1c60*/  LDL R78, [R1+0x78] ;  /* 0x00007800014e7983 */ /* 0x000ee20000100800 */
[----:B--2---:R-:W-:-:S03]  /*1c70*/  FFMA.FTZ R83, R81, R83, R72 ;  /* 0x0000005351537223 */ /* 0x004fc60000010048 */
[----:B------:R-:W2:Y:S01]  /*1c80*/  LDL R81, [R1+0x88] ;  /* 0x0000880001517983 */ /* 0x000ea20000100800 */
[----:B------:R-:W-:-:S05]  /*1c90*/  @P1 IMAD.WIDE.U32 R72, R225, R182, c[0x0][0x218] ;  /* 0x00008600e1481625 */ /* 0x000fca00078e00b6 */
[----:B------:R1:W5:Y:S02]  /*1ca0*/  @P1 LDG.E.128 R52, [R72.64] ;  /* 0x0000000448341981 */ /* 0x000364000c1e1d00 */
[----:B-1----:R-:W-:-:S04]  /*1cb0*/  @P1 IMAD.WIDE.U32 R72, R225, R189, c[0x0][0x218] ;  /* 0x00008600e1481625 */ /* 0x002fc800078e00bd */
[----:B------:R-:W-:Y:S01]  /*1cc0*/  FMUL.FTZ R225, R185, R77 ;  /* 0x0000004db9e17220 */ /* 0x000fe20000410000 */
[----:B0-----:R-:W-:Y:S01]  /*1cd0*/  HADD2.F32 R75, -RZ, R84.H1_H1 ;  /* 0x30000054ff4b7230 */ /* 0x001fe20000004100 */
[----:B----4-:R-:W-:Y:S01]  /*1ce0*/  FMUL.FTZ R77, R80, R76 ;  /* 0x0000004c504d7220 */ /* 0x010fe20000410000 */
[----:B------:R-:W-:Y:S01]  /*1cf0*/  HADD2.F32 R74, -RZ, R92.H0_H0 ;  /* 0x2000005cff4a7230 */ /* 0x000fe20000004100 */
[----:B------:R-:W4:Y:S02]  /*1d00*/  LDL R80, [R1+0x80] ;  /* 0x0000800001507983 */ /* 0x000f240000100800 */
[----:B------:R-:W-:Y:S02]  /*1d10*/  FADD.FTZ R75, -R212, R75 ;  /* 0x0000004bd44b7221 */ /* 0x000fe40000010100 */
[----:B------:R0:W5:Y:S01]  /*1d20*/  @P1 LDG.E.128 R60, [R72.64] ;  /* 0x00000004483c1981 */ /* 0x000162000c1e1d00 */
[-C--:B------:R-:W-:Y:S01]  /*1d30*/  FFMA.FTZ R84, R229, R74.reuse, R77 ;  /* 0x0000004ae5547223 */ /* 0x080fe2000001004d */
[----:B------:R-:W-:Y:S01]  /*1d40*/  HADD2.F32 R229, -RZ, R85.H0_H0 ;  /* 0x20000055ffe57230 */ /* 0x000fe20000004100 */
[----:B------:R-:W-:Y:S01]  /*1d50*/  FADD.FTZ R132, R74, R132 ;  /* 0x000000844a847221 */ /* 0x000fe20000010000 */
[----:B------:R-:W4:Y:S01]  /*1d60*/  LDL R77, [R1+0x70] ;  /* 0x00007000014d7983 */ /* 0x000f220000100800 */
[----:B------:R-:W-:Y:S01]  /*1d70*/  FFMA.FTZ R172, R225, R74, R172 ;  /* 0x0000004ae1ac7223 */ /* 0x000fe200000100ac */
[----:B0-----:R-:W-:-:S02]  /*1d80*/  HADD2.F32 R72, -RZ, R88.H1_H1 ;  /* 0x30000058ff487230 */ /* 0x001fc40000004100 */
[----:B------:R-:W-:Y:S01]  /*1d90*/  HADD2.F32 R88, -RZ, R92.H1_H1 ;  /* 0x3000005cff587230 */ /* 0x000fe20000004100 */
[----:B------:R-:W-:Y:S01]  /*1da0*/  FMUL.FTZ R92, R185, R75 ;  /* 0x0000004bb95c7220 */ /* 0x000fe20000410000 */
[----:B------:R-:W-:Y:S01]  /*1db0*/  HADD2.F32 R74, -RZ, R89.H0_H0 ;  /* 0x20000059ff4a7230 */ /* 0x000fe20000004100 */
[----:B------:R-:W-:Y:S02]  /*1dc0*/  FMUL.FTZ R73, R232, R72 ;  /* 0x00000048e8497220 */ /* 0x000fe40000410000 */
[----:B------:R-:W-:Y:S02]  /*1dd0*/  FADD.FTZ R229, -R212, R229 ;  /* 0x000000e5d4e57221 */ /* 0x000fe40000010100 */
[----:B------:R-:W-:Y:S02]  /*1de0*/  FADD.FTZ R133, R88, R133 ;  /* 0x0000008558857221 */ /* 0x000fe40000010000 */
[-C--:B------:R-:W-:Y:S01]  /*1df0*/  FFMA.FTZ R173, R92, R88.reuse, R173 ;  /* 0x000000585cad7223 */ /* 0x080fe200000100ad */
[----:B------:R-:W-:Y:S01]  /*1e00*/  HADD2.F32 R75, -RZ, R85.H1_H1 ;  /* 0x30000055ff4b7230 */ /* 0x000fe20000004100 */
[----:B---3--:R-:W-:Y:S01]  /*1e10*/  FFMA.FTZ R88, R231, R88, R73 ;  /* 0x00000058e7587223 */ /* 0x008fe20000010049 */
[----:B------:R-:W-:Y:S01]  /*1e20*/  HADD2.F32 R73, -RZ, R93.H0_H0 ;  /* 0x2000005dff497230 */ /* 0x000fe20000004100 */
[----:B------:R-:W-:-:S04]  /*1e30*/  FMUL.FTZ R229, R185, R229 ;  /* 0x000000e5b9e57220 */ /* 0x000fc80000410000 */
[----:B------:R-:W-:Y:S02]  /*1e40*/  FADD.FTZ R130, R73, R130 ;  /* 0x0000008249827221 */ /* 0x000fe40000010000 */
[----:B------:R-:W-:Y:S02]  /*1e50*/  FFMA.FTZ R170, R229, R73, R170 ;  /* 0x00000049e5aa7223 */ /* 0x000fe400000100aa */
[----:B------:R-:W-:Y:S02]  /*1e60*/  FADD.FTZ R192, R76, R192 ;  /* 0x000000c04cc07221 */ /* 0x000fe40000010000 */
[----:B------:R-:W-:Y:S02]  /*1e70*/  FFMA.FTZ R28, R225, R76, R28 ;  /* 0x0000004ce11c7223 */ /* 0x000fe4000001001c */
[----:B------:R-:W-:Y:S02]  /*1e80*/  FADD.FTZ R75, -R212, R75 ;  /* 0x0000004bd44b7221 */ /* 0x000fe40000010100 */
[----:B------:R-:W-:-:S02]  /*1e90*/  FADD.FTZ R191, R72, R191 ;  /* 0x000000bf48bf7221 */ /* 0x000fc40000010000 */
[----:B------:R-:W-:Y:S01]  /*1ea0*/  FFMA.FTZ R29, R92, R72, R29 ;  /* 0x000000485c1d7223 */ /* 0x000fe2000001001d */
[----:B------:R-:W-:Y:S01]  /*1eb0*/  HADD2.F32 R72, -RZ, R90.H0_H0 ;  /* 0x2000005aff487230 */ /* 0x000fe20000004100 */
[----:B--2---:R-:W-:Y:S02]  /*1ec0*/  FMUL.FTZ R85, R81, R74 ;  /* 0x0000004a51557220 */ /* 0x004fe40000410000 */
[----:B------:R-:W2:Y:S02]  /*1ed0*/  LDL R81, [R1+0x7c] ;  /* 0x00007c0001517983 */ /* 0x000ea40000100800 */
[----:B------:R-:W-:Y:S01]  /*1ee0*/  FFMA.FTZ R85, R230, R73, R85 ;  /* 0x00000049e6557223 */ /* 0x000fe20000010055 */
[----:B------:R-:W-:Y:S02]  /*1ef0*/  HADD2.F32 R73, -RZ, R89.H1_H1 ;  /* 0x30000059ff497230 */ /* 0x000fe40000004100 */
[----:B------:R-:W-:Y:S01]  /*1f00*/  HADD2.F32 R89, -RZ, R93.H1_H1 ;  /* 0x3000005dff597230 */ /* 0x000fe20000004100 */
[----:B------:R-:W-:-:S02]  /*1f10*/  FMUL.FTZ R93, R185, R75 ;  /* 0x0000004bb95d7220 */ /* 0x000fc40000410000 */
[----:B----4-:R-:W-:Y:S02]  /*1f20*/  FMUL.FTZ R76, R80, R73 ;  /* 0x00000049504c7220 */ /* 0x010fe40000410000 */
[----:B------:R-:W3:Y:S01]  /*1f30*/  LDL R80, [R1+0x74] ;  /* 0x0000740001507983 */ /* 0x000ee20000100800 */
[----:B------:R-:W-:Y:S02]  /*1f40*/  FADD.FTZ R131, R89, R131 ;  /* 0x0000008359837221 */ /* 0x000fe40000010000 */
[-C--:B------:R-:W-:Y:S02]  /*1f50*/  FFMA.FTZ R171, R93, R89.reuse, R171 ;  /* 0x000000595dab7223 */ /* 0x080fe400000100ab */
[----:B------:R-:W-:Y:S02]  /*1f60*/  FFMA.FTZ R89, R79, R89, R76 ;  /* 0x000000594f597223 */ /* 0x000fe4000001004c */
[----:B------:R-:W4:Y:S01]  /*1f70*/  LDL R79, [R1+0x68] ;  /* 0x00006800014f7983 */ /* 0x000f220000100800 */
[----:B------:R-:W-:-:S02]  /*1f80*/  HADD2.F32 R75, -RZ, R86.H0_H0 ;  /* 0x20000056ff4b7230 */ /* 0x000fc40000004100 */
[----:B------:R-:W-:Y:S01]  /*1f90*/  HADD2.F32 R76, -RZ, R86.H1_H1 ;  /* 0x30000056ff4c7230 */ /* 0x000fe20000004100 */
[----:B------:R-:W-:Y:S02]  /*1fa0*/  FMUL.FTZ R86, R78, R72 ;  /* 0x000000484e567220 */ /* 0x000fe40000410000 */
[----:B------:R-:W4:Y:S01]  /*1fb0*/  LDL R78, [R1+0x6c] ;  /* 0x00006c00014e7983 */ /* 0x000f220000100800 */
[----:B------:R-:W-:Y:S02]  /*1fc0*/  FADD.FTZ R75, -R212, R75 ;  /* 0x0000004bd44b7221 */ /* 0x000fe40000010100 */
[----:B------:R-:W-:Y:S02]  /*1fd0*/  FADD.FTZ R194, R74, R194 ;  /* 0x000000c24ac27221 */ /* 0x000fe40000010000 */
[----:B------:R-:W-:Y:S01]  /*1fe0*/  FFMA.FTZ R26, R229, R74, R26 ;  /* 0x0000004ae51a7223 */ /* 0x000fe2000001001a */
[----:B------:R-:W-:Y:S01]  /*1ff0*/  HADD2.F32 R74, -RZ, R94.H0_H0 ;  /* 0x2000005eff4a7230 */ /* 0x000fe20000004100 */
[----:B------:R-:W-:-:S02]  /*2000*/  FMUL.FTZ R230, R185, R75 ;  /* 0x0000004bb9e67220 */ /* 0x000fc40000410000 */
[----:B------:R-:W-:Y:S02]  /*2010*/  FADD.FTZ R76, -R212, R76 ;  /* 0x0000004cd44c7221 */ /* 0x000fe40000010100 */
[----:B------:R-:W-:Y:S02]  /*2020*/  FADD.FTZ R128, R74, R128 ;  /* 0x000000804a807221 */ /* 0x000fe40000010000 */
[----:B------:R-:W-:Y:S02]  /*2030*/  FFMA.FTZ R168, R230, R74, R168 ;  /* 0x0000004ae6a87223 */ /* 0x000fe400000100a8 */
[----:B------:R-:W-:Y:S02]  /*2040*/  FADD.FTZ R196, R72, R196 ;  /* 0x000000c448c47221 */ /* 0x000fe40000010000 */
[----:B------:R-:W-:Y:S01]  /*2050*/  FFMA.FTZ R24, R230, R72, R24 ;  /* 0x00000048e6187223 */ /* 0x000fe20000010018 */
[----:B------:R-:W-:Y:S01]  /*2060*/  HADD2.F32 R72, -RZ, R91.H0_H0 ;  /* 0x2000005bff487230 */ /* 0x000fe20000004100 */
[----:B------:R-:W-:-:S02]  /*2070*/  FADD.FTZ R193, R73, R193 ;  /* 0x000000c149c17221 */ /* 0x000fc40000010000 */
[----:B------:R-:W-:Y:S01]  /*2080*/  FFMA.FTZ R27, R93, R73, R27 ;  /* 0x000000495d1b7223 */ /* 0x000fe2000001001b */
[----:B------:R-:W-:Y:S01]  /*2090*/  HADD2.F32 R73, -RZ, R87.H0_H0 ;  /* 0x20000057ff497230 */ /* 0x000fe20000004100 */
[----:B--2---:R-:W-:Y:S01]  /*20a0*/  FFMA.FTZ R86, R81, R74, R86 ;  /* 0x0000004a51567223 */ /* 0x004fe20000010056 */
[----:B------:R-:W-:Y:S01]  /*20b0*/  HADD2.F32 R74, -RZ, R90.H1_H1 ;  /* 0x3000005aff4a7230 */ /* 0x000fe20000004100 */
[----:B------:R-:W2:Y:S01]  /*20c0*/  LDL R81, [R1+0x60] ;  /* 0x0000600001517983 */ /* 0x000ea20000100800 */
[----:B------:R-:W-:Y:S01]  /*20d0*/  HADD2.F32 R90, -RZ, R94.H1_H1 ;  /* 0x3000005eff5a7230 */ /* 0x000fe20000004100 */
[----:B------:R-:W-:Y:S02]  /*20e0*/  FMUL.FTZ R94, R185, R76 ;  /* 0x0000004cb95e7220 */ /* 0x000fe40000410000 */
[----:B------:R-:W-:Y:S01]  /*20f0*/  FMUL.FTZ R75, R77, R74 ;  /* 0x0000004a4d4b7220 */ /* 0x000fe20000410000 */
[----:B------:R-:W2:Y:S01]  /*2100*/  LDL R76, [R1+0x5c] ;  /* 0x00005c00014c7983 */ /* 0x000ea20000100800 */
[----:B------:R-:W-:-:S02]  /*2110*/  FADD.FTZ R129, R90, R129 ;  /* 0x000000815a817221 */ /* 0x000fc40000010000 */
[-C--:B------:R-:W-:Y:S01]  /*2120*/  FFMA.FTZ R169, R94, R90.reuse, R169 ;  /* 0x0000005a5ea97223 */ /* 0x080fe200000100a9 */
[----:B------:R-:W2:Y:S01]  /*2130*/  LDL R77, [R1+0x64] ;  /* 0x00006400014d7983 */ /* 0x000ea20000100800 */
[----:B---3--:R-:W-:-:S03]  /*2140*/  FFMA.FTZ R90, R80, R90, R75 ;  /* 0x0000005a505a7223 */ /* 0x008fc6000001004b */
[----:B------:R-:W3:Y:S01]  /*2150*/  LDL R80, [R1+0x58] ;  /* 0x0000580001507983 */ /* 0x000ee20000100800 */
[----:B------:R-:W-:Y:S01]  /*2160*/  HADD2.F32 R75, -RZ, R87.H1_H1 ;  /* 0x30000057ff4b7230 */ /* 0x000fe20000004100 */
[----:B------:R-:W-:Y:S02]  /*2170*/  FADD.FTZ R195, R74, R195 ;  /* 0x000000c34ac37221 */ /* 0x000fe40000010000 */
[----:B------:R-:W-:Y:S01]  /*2180*/  FFMA.FTZ R25, R94, R74, R25 ;  /* 0x0000004a5e197223 */ /* 0x000fe20000010019 */
[----:B------:R-:W-:Y:S01]  /*2190*/  HADD2.F32 R74, -RZ, R95.H0_H0 ;  /* 0x2000005fff4a7230 */ /* 0x000fe20000004100 */
[----:B----4-:R-:W-:Y:S02]  /*21a0*/  FMUL.FTZ R87, R79, R72 ;  /* 0x000000484f577220 */ /* 0x010fe40000410000 */
[----:B------:R-:W4:Y:S01]  /*21b0*/  LDL R79, [R1+0x50] ;  /* 0x00005000014f7983 */ /* 0x000f220000100800 */
[----:B------:R-:W-:Y:S02]  /*21c0*/  FADD.FTZ R75, -R212, R75 ;  /* 0x0000004bd44b7221 */ /* 0x000fe40000010100 */
[----:B------:R-:W-:-:S02]  /*21d0*/  FFMA.FTZ R87, R78, R74, R87 ;  /* 0x0000004a4e577223 */ /* 0x000fc40000010057 */
[----:B------:R-:W4:Y:S01]  /*21e0*/  LDL R78, [R1+0x54] ;  /* 0x00005400014e7983 */ /* 0x000f220000100800 */
[----:B------:R-:W-:-:S03]  /*21f0*/  FMUL.FTZ R233, R185, R75 ;  /* 0x0000004bb9e97220 */ /* 0x000fc60000410000 */
[----:B------:R-:W4:Y:S01]  /*2200*/  LDL R75, [R1+0x48] ;  /* 0x00004800014b7983 */ /* 0x000f220000100800 */
[----:B------:R-:W-:Y:S01]  /*2210*/  FADD.FTZ R73, -R212, R73 ;  /* 0x00000049d4497221 */ /* 0x000fe20000010100 */
[----:B------:R-:W-:-:S03]  /*2220*/  HADD2.F32 R91, -RZ, R91.H1_H1 ;  /* 0x3000005bff5b7230 */ /* 0x000fc60000004100 */
[----:B------:R-:W-:Y:S01]  /*2230*/  FMUL.FTZ R231, R185, R73 ;  /* 0x00000049b9e77220 */ /* 0x000fe20000410000 */
[----:B------:R-:W-:Y:S01]  /*2240*/  HADD2.F32 R73, -RZ, R96.H0_H0 ;  /* 0x20000060ff497230 */ /* 0x000fe20000004100 */
[----:B------:R-:W-:Y:S01]  /*2250*/  FADD.FTZ R198, R72, R198 ;  /* 0x000000c648c67221 */ /* 0x000fe20000010000 */
[----:B------:R-:W-:Y:S01]  /*2260*/  HADD2.F32 R95, -RZ, R95.H1_H1 ;  /* 0x3000005fff5f7230 */ /* 0x000fe20000004100 */
[----:B------:R-:W-:Y:S01]  /*2270*/  FFMA.FTZ R22, R231, R72, R22 ;  /* 0x00000048e7167223 */ /* 0x000fe20000010016 */
[----:B------:R-:W-:Y:S01]  /*2280*/  HADD2.F32 R72, -RZ, R100.H0_H0 ;  /* 0x20000064ff487230 */ /* 0x000fe20000004100 */
[----:B------:R-:W-:Y:S02]  /*2290*/  FADD.FTZ R73, -R212, R73 ;  /* 0x00000049d4497221 */ /* 0x000fe40000010100 */
[----:B------:R-:W-:Y:S02]  /*22a0*/  FADD.FTZ R197, R91, R197 ;  /* 0x000000c55bc57221 */ /* 0x000fe40000010000 */
[----:B------:R-:W-:-:S02]  /*22b0*/  FFMA.FTZ R23, R233, R91, R23 ;  /* 0x0000005be9177223 */ /* 0x000fc40000010017 */
[----:B------:R-:W-:Y:S02]  /*22c0*/  FADD.FTZ R127, R95, R127 ;  /* 0x0000007f5f7f7221 */ /* 0x000fe40000010000 */
[----:B------:R-:W-:Y:S01]  /*22d0*/  FFMA.FTZ R167, R233, R95, R167 ;  /* 0x0000005fe9a77223 */ /* 0x000fe200000100a7 */
[----:B------:R-:W-:Y:S01]  /*22e0*/  HADD2.F32 R96, -RZ, R96.H1_H1 ;  /* 0x30000060ff607230 */ /* 0x000fe20000004100 */
[----:B------:R-:W-:Y:S02]  /*22f0*/  FADD.FTZ R126, R74, R126 ;  /* 0x0000007e4a7e7221 */ /* 0x000fe40000010000 */
[----:B------:R-:W-:Y:S02]  /*2300*/  FFMA.FTZ R166, R231, R74, R166 ;  /* 0x0000004ae7a67223 */ /* 0x000fe400000100a6 */
[----:B------:R-:W4:Y:S01]  /*2310*/  LDL R74, [R1+0x44] ;  /* 0x00004400014a7983 */ /* 0x000f220000100800 */
[----:B------:R-:W-:Y:S02]  /*2320*/  FADD.FTZ R96, -R212, R96 ;  /* 0x00000060d4607221 */ /* 0x000fe40000010100 */
[----:B------:R-:W-:-:S02]  /*2330*/  FADD.FTZ R200, R72, R200 ;  /* 0x000000c848c87221 */ /* 0x000fc40000010000 */
[----:B------:R-:W-:Y:S02]  /*2340*/  FMUL.FTZ R96, R185, R96 ;  /* 0x00000060b9607220 */ /* 0x000fe40000410000 */
[----:B--2---:R-:W-:Y:S01]  /*2350*/  FMUL.FTZ R232, R81, R91 ;  /* 0x0000005b51e87220 */ /* 0x004fe20000410000 */
[----:B------:R-:W-:-:S03]  /*2360*/  HADD2.F32 R91, -RZ, R104.H0_H0 ;  /* 0x20000068ff5b7230 */ /* 0x000fc60000004100 */
[----:B------:R-:W-:Y:S02]  /*2370*/  FFMA.FTZ R232, R77, R95, R232 ;  /* 0x0000005f4de87223 */ /* 0x000fe400000100e8 */
[----:B------:R-:W-:Y:S01]  /*2380*/  FMUL.FTZ R95, R185, R73 ;  /* 0x00000049b95f7220 */ /* 0x000fe20000410000 */
[----:B------:R-:W2:Y:S01]  /*2390*/  LDL R77, [R1+0x4c] ;  /* 0x00004c00014d7983 */ /* 0x000ea20000100800 */
[----:B------:R-:W-:Y:S02]  /*23a0*/  FADD.FTZ R124, R91, R124 ;  /* 0x0000007c5b7c7221 */ /* 0x000fe40000010000 */
[----:B------:R-:W-:Y:S02]  /*23b0*/  FFMA.FTZ R164, R95, R91, R164 ;  /* 0x0000005b5fa47223 */ /* 0x000fe400000100a4 */
[----:B---3--:R-:W-:-:S04]  /*23c0*/  FMUL.FTZ R73, R80, R72 ;  /* 0x0000004850497220 */ /* 0x008fc80000410000 */
[----:B------:R-:W-:Y:S02]  /*23d0*/  FFMA.FTZ R91, R76, R91, R73 ;  /* 0x0000005b4c5b7223 */ /* 0x000fe40000010049 */
[----:B------:R-:W3:Y:S01]  /*23e0*/  LDL R76, [R1+0x40] ;  /* 0x00004000014c7983 */ /* 0x000ee20000100800 */
[----:B------:R-:W-:Y:S01]  /*23f0*/  FFMA.FTZ R20, R95, R72, R20 ;  /* 0x000000485f147223 */ /* 0x000fe20000010014 */
[----:B------:R-:W-:Y:S02]  /*2400*/  HADD2.F32 R72, -RZ, R100.H1_H1 ;  /* 0x30000064ff487230 */ /* 0x000fe40000004100 */
[----:B------:R-:W-:-:S03]  /*2410*/  HADD2.F32 R100, -RZ, R104.H1_H1 ;  /* 0x30000068ff647230 */ /* 0x000fc60000004100 */
[-C--:B----4-:R-:W-:Y:S02]  /*2420*/  FMUL.FTZ R73, R79, R72.reuse ;  /* 0x000000484f497220 */ /* 0x090fe40000410000 */
[----:B------:R-:W-:Y:S02]  /*2430*/  FADD.FTZ R199, R72, R199 ;  /* 0x000000c748c77221 */ /* 0x000fe40000010000 */
[----:B------:R-:W-:Y:S01]  /*2440*/  FFMA.FTZ R21, R96, R72, R21 ;  /* 0x0000004860157223 */ /* 0x000fe20000010015 */
[----:B------:R-:W-:Y:S01]  /*2450*/  HADD2.F32 R72, -RZ, R101.H0_H0 ;  /* 0x20000065ff487230 */ /* 0x000fe20000004100 */
[----:B------:R-:W-:Y:S02]  /*2460*/  FADD.FTZ R125, R100, R125 ;  /* 0x0000007d647d7221 */ /* 0x000fe40000010000 */
[-C--:B------:R-:W-:Y:S02]  /*2470*/  FFMA.FTZ R165, R96, R100.reuse, R165 ;  /* 0x0000006460a57223 */ /* 0x080fe400000100a5 */
[----:B------:R-:W-:-:S02]  /*2480*/  FFMA.FTZ R100, R78, R100, R73 ;  /* 0x000000644e647223 */ /* 0x000fc40000010049 */
[----:B------:R-:W-:Y:S02]  /*2490*/  FMUL.FTZ R73, R75, R72 ;  /* 0x000000484b497220 */ /* 0x000fe40000410000 */
[----:B------:R-:W4:Y:S01]  /*24a0*/  LDL R75, [R1+0x38] ;  /* 0x00003800014b7983 */ /* 0x000f220000100800 */
[----:B------:R-:W-:-:S05]  /*24b0*/  HADD2.F32 R104, -RZ, R97.H0_H0 ;  /* 0x20000061ff687230 */ /* 0x000fca0000004100 */
[----:B------:R-:W-:Y:S01]  /*24c0*/  FADD.FTZ R104, -R212, R104 ;  /* 0x00000068d4687221 */ /* 0x000fe20000010100 */
[----:B------:R-:W-:-:S03]  /*24d0*/  HADD2.F32 R97, -RZ, R97.H1_H1 ;  /* 0x30000061ff617230 */ /* 0x000fc60000004100 */
[----:B------:R-:W-:Y:S01]  /*24e0*/  FMUL.FTZ R104, R185, R104 ;  /* 0x00000068b9687220 */ /* 0x000fe20000410000 */
[----:B------:R-:W-:Y:S01]  /*24f0*/  HADD2.F32 R234, -RZ, R105.H0_H0 ;  /* 0x20000069ffea7230 */ /* 0x000fe20000004100 */
[----:B------:R-:W-:Y:S02]  /*2500*/  FADD.FTZ R202, R72, R202 ;  /* 0x000000ca48ca7221 */ /* 0x000fe40000010000 */
[----:B------:R-:W-:Y:S01]  /*2510*/  FFMA.FTZ R18, R104, R72, R18 ;  /* 0x0000004868127223 */ /* 0x000fe20000010012 */
[----:B------:R-:W-:Y:S01]  /*2520*/  HADD2.F32 R72, -RZ, R101.H1_H1 ;  /* 0x30000065ff487230 */ /* 0x000fe20000004100 */
[----:B------:R-:W-:Y:S01]  /*2530*/  FADD.FTZ R101, -R212, R97 ;  /* 0x00000061d4657221 */ /* 0x000fe20000010100 */
[----:B------:R-:W-:Y:S01]  /*2540*/  HADD2.F32 R97, -RZ, R105.H1_H1 ;  /* 0x30000069ff617230 */ /* 0x000fe20000004100 */
[----:B------:R-:W-:Y:S02]  /*2550*/  FADD.FTZ R122, R234, R122 ;  /* 0x0000007aea7a7221 */ /* 0x000fe40000010000 */
[----:B------:R-:W-:-:S02]  /*2560*/  FFMA.FTZ R162, R104, R234, R162 ;  /* 0x000000ea68a27223 */ /* 0x000fc400000100a2 */
[----:B------:R-:W-:Y:S02]  /*2570*/  FMUL.FTZ R101, R185, R101 ;  /* 0x00000065b9657220 */ /* 0x000fe40000410000 */
[----:B------:R-:W-:Y:S02]  /*2580*/  FADD.FTZ R123, R97, R123 ;  /* 0x0000007b617b7221 */ /* 0x000fe40000010000 */
[C---:B------:R-:W-:Y:S02]  /*2590*/  FFMA.FTZ R163, R101.reuse, R97, R163 ;  /* 0x0000006165a37223 */ /* 0x040fe400000100a3 */
[----:B------:R-:W-:Y:S02]  /*25a0*/  FADD.FTZ R201, R72, R201 ;  /* 0x000000c948c97221 */ /* 0x000fe40000010000 */
[----:B------:R-:W-:Y:S02]  /*25b0*/  FFMA.FTZ R19, R101, R72, R19 ;  /* 0x0000004865137223 */ /* 0x000fe40000010013 */
[----:B------:R-:W-:-:S04]  /*25c0*/  IMAD.WIDE.U32 R78, R182, R236, c[0x0][0x190] ;  /* 0x00006400b64e7625 */ /* 0x000fc800078e00ec */
[----:B------:R-:W-:Y:S01]  /*25d0*/  IMAD.WIDE.U32 R80, R183, R236, c[0x0][0x190] ;  /* 0x00006400b7507625 */ /* 0x000fe200078e00ec */
[----:B------:R-:W-:Y:S01]  /*25e0*/  HADD2.F32 R105, -RZ, R106.H0_H0 ;  /* 0x2000006aff697230 */ /* 0x000fe20000004100 */
[----:B------:R-:W5:Y:S04]  /*25f0*/  LDG.E.64 R78, [R78.64] ;  /* 0x000000044e4e7981 */ /* 0x000f68000c1e1b00 */
[----:B------:R-:W-:Y:S02]  /*2600*/  FADD.FTZ R120, R105, R120 ;  /* 0x0000007869787221 */ /* 0x000fe40000010000 */
[----:B--2---:R-:W-:Y:S01]  /*2610*/  FFMA.FTZ R234, R77, R234, R73 ;  /* 0x000000ea4dea7223 */ /* 0x004fe20000010049 */
[----:B------:R-:W5:Y:S01]  /*2620*/  LDG.E.64 R80, [R80.64] ;  /* 0x0000000450507981 */ /* 0x000f62000c1e1b00 */
[----:B---3--:R-:W-:-:S04]  /*2630*/  FMUL.FTZ R73, R76, R72 ;  /* 0x000000484c497220 */ /* 0x008fc80000410000 */
[----:B------:R-:W-:Y:S01]  /*2640*/  FFMA.FTZ R97, R74, R97, R73 ;  /* 0x000000614a617223 */ /* 0x000fe20000010049 */
[----:B------:R-:W-:Y:S01]  /*2650*/  HADD2.F32 R74, -RZ, R98.H0_H0 ;  /* 0x20000062ff4a7230 */ /* 0x000fe20000004100 */
[----:B------:R-:W-:-:S04]  /*2660*/  IMAD.WIDE.U32 R76, R221, R236, c[0x0][0x190] ;  /* 0x00006400dd4c7625 */ /* 0x000fc800078e00ec */
[----:B------:R-:W-:Y:S01]  /*2670*/  FADD.FTZ R221, -R212, R74 ;  /* 0x0000004ad4dd7221 */ /* 0x000fe20000010100 */
[--C-:B------:R-:W-:Y:S01]  /*2680*/  HADD2.F32 R74, -RZ, R102.reuse.H0_H0 ;  /* 0x20000066ff4a7230 */ /* 0x100fe20000004100 */
[----:B------:R-:W-:Y:S01]  /*2690*/  IMAD.WIDE.U32 R72, R184, R236, c[0x0][0x190] ;  /* 0x00006400b8487625 */ /* 0x000fe200078e00ec */
[----:B------:R-:W-:Y:S01]  /*26a0*/  HADD2.F32 R102, -RZ, R102.H1_H1 ;  /* 0x30000066ff667230 */ /* 0x000fe20000004100 */
[----:B------:R-:W5:Y:S01]  /*26b0*/  LDG.E.64 R76, [R76.64] ;  /* 0x000000044c4c7981 */ /* 0x000f62000c1e1b00 */
[----:B------:R-:W-:-:S03]  /*26c0*/  HADD2.F32 R98, -RZ, R98.H1_H1 ;  /* 0x30000062ff627230 */ /* 0x000fc60000004100 */
[----:B------:R-:W-:Y:S01]  /*26d0*/  FMUL.FTZ R236, R238, R102 ;  /* 0x00000066eeec7220 */ /* 0x000fe20000410000 */
[----:B------:R-:W-:Y:S01]  /*26e0*/  HADD2.F32 R106, -RZ, R106.H1_H1 ;  /* 0x3000006aff6a7230 */ /* 0x000fe20000004100 */
[----:B------:R-:W2:Y:S01]  /*26f0*/  LDL R238, [R1+0x20] ;  /* 0x0000200001ee7983 */ /* 0x000ea20000100800 */
[----:B------:R-:W-:Y:S02]  /*2700*/  FMUL.FTZ R221, R185, R221 ;  /* 0x000000ddb9dd7220 */ /* 0x000fe40000410000 */
[----:B----4-:R-:W-:Y:S01]  /*2710*/  FMUL.FTZ R75, R75, R74 ;  /* 0x0000004a4b4b7220 */ /* 0x010fe20000410000 */
[----:B------:R-:W5:Y:S01]  /*2720*/  LDG.E.64 R72, [R72.64] ;  /* 0x0000000448487981 */ /* 0x000f62000c1e1b00 */
[----:B------:R-:W-:Y:S02]  /*2730*/  FADD.FTZ R98, -R212, R98 ;  /* 0x00000062d4627221 */ /* 0x000fe40000010100 */
[-C--:B------:R-:W-:Y:S02]  /*2740*/  FFMA.FTZ R160, R221, R105.reuse, R160 ;  /* 0x00000069dda07223 */ /* 0x080fe400000100a0 */
[----:B------:R-:W-:-:S02]  /*2750*/  FFMA.FTZ R105, R237, R105, R75 ;  /* 0x00000069ed697223 */ /* 0x000fc4000001004b */
[----:B------:R-:W-:Y:S02]  /*2760*/  FMUL.FTZ R237, R185, R98 ;  /* 0x00000062b9ed7220 */ /* 0x000fe40000410000 */
[----:B------:R-:W3:Y:S01]  /*2770*/  LDL R98, [R1+0x24] ;  /* 0x0000240001627983 */ /* 0x000ee20000100800 */
[----:B------:R-:W-:Y:S02]  /*2780*/  FADD.FTZ R121, R106, R121 ;  /* 0x000000796a797221 */ /* 0x000fe40000010000 */
[-C--:B------:R-:W-:Y:S02]  /*2790*/  FFMA.FTZ R161, R237, R106.reuse, R161 ;  /* 0x0000006aeda17223 */ /* 0x080fe400000100a1 */
[----:B------:R-:W-:Y:S01]  /*27a0*/  FFMA.FTZ R236, R241, R106, R236 ;  /* 0x0000006af1ec7223 */ /* 0x000fe200000100ec */
[----:B------:R-:W-:Y:S01]  /*27b0*/  HADD2.F32 R106, -RZ, R99.H0_H0 ;  /* 0x20000063ff6a7230 */ /* 0x000fe20000004100 */
[----:B------:R-:W-:Y:S02]  /*27c0*/  FADD.FTZ R204, R74, R204 ;  /* 0x000000cc4acc7221 */ /* 0x000fe40000010000 */
[----:B------:R-:W-:Y:S01]  /*27d0*/  FFMA.FTZ R16, R221, R74, R16 ;  /* 0x0000004add107223 */ /* 0x000fe20000010010 */
[----:B------:R-:W-:Y:S01]  /*27e0*/  HADD2.F32 R74, -RZ, R103.H0_H0 ;  /* 0x20000067ff4a7230 */ /* 0x000fe20000004100 */
[----:B------:R-:W-:Y:S01]  /*27f0*/  FADD.FTZ R106, -R212, R106 ;  /* 0x0000006ad46a7221 */ /* 0x000fe20000010100 */
[----:B------:R-:W-:Y:S01]  /*2800*/  HADD2.F32 R99, -RZ, R99.H1_H1 ;  /* 0x30000063ff637230 */ /* 0x000fe20000004100 */
[----:B------:R-:W-:-:S02]  /*2810*/  FADD.FTZ R203, R102, R203 ;  /* 0x000000cb66cb7221 */ /* 0x000fc40000010000 */
[----:B------:R-:W-:Y:S01]  /*2820*/  FFMA.FTZ R17, R237, R102, R17 ;  /* 0x00000066ed117223 */ /* 0x000fe20000010011 */
[----:B------:R-:W-:Y:S01]  /*2830*/  HADD2.F32 R102, -RZ, R107.H0_H0 ;  /* 0x2000006bff667230 */ /* 0x000fe20000004100 */
[----:B------:R-:W-:Y:S02]  /*2840*/  FMUL.FTZ R106, R185, R106 ;  /* 0x0000006ab96a7220 */ /* 0x000fe40000410000 */
[----:B------:R-:W-:Y:S02]  /*2850*/  FMUL.FTZ R75, R240, R74 ;  /* 0x0000004af04b7220 */ /* 0x000fe40000410000 */
[----:B------:R-:W-:Y:S01]  /*2860*/  FADD.FTZ R99, -R212, R99 ;  /* 0x00000063d4637221 */ /* 0x000fe20000010100 */
[----:B------:R-:W-:Y:S01]  /*2870*/  HADD2.F32 R103, -RZ, R103.H1_H1 ;  /* 0x30000067ff677230 */ /* 0x000fe20000004100 */
[----:B------:R-:W-:Y:S02]  /*2880*/  FADD.FTZ R46, R102, R46 ;  /* 0x0000002e662e7221 */ /* 0x000fe40000010000 */
[----:B------:R-:W-:-:S02]  /*2890*/  FFMA.FTZ R158, R106, R102, R158 ;  /* 0x000000666a9e7223 */ /* 0x000fc4000001009e */
[----:B------:R-:W-:Y:S02]  /*28a0*/  FFMA.FTZ R102, R239, R102, R75 ;  /* 0x00000066ef667223 */ /* 0x000fe4000001004b */
[----:B------:R-:W-:Y:S02]  /*28b0*/  FMUL.FTZ R239, R185, R99 ;  /* 0x00000063b9ef7220 */ /* 0x000fe40000410000 */
[----:B------:R-:W-:Y:S02]  /*28c0*/  FADD.FTZ R205, R103, R205 ;  /* 0x000000cd67cd7221 */ /* 0x000fe40000010000 */
[----:B------:R-:W-:Y:S01]  /*28d0*/  FFMA.FTZ R15, R239, R103, R15 ;  /* 0x00000067ef0f7223 */ /* 0x000fe2000001000f */
[----:B------:R-:W-:Y:S01]  /*28e0*/  HADD2.F32 R107, -RZ, R107.H1_H1 ;  /* 0x3000006bff6b7230 */ /* 0x000fe20000004100 */
[----:B------:R-:W-:Y:S01]  /*28f0*/  FADD.FTZ R206, R74, R206 ;  /* 0x000000ce4ace7221 */ /* 0x000fe20000010000 */
[--C-:B------:R-:W-:Y:S01]  /*2900*/  HADD2.F32 R240, -RZ, R108.reuse.H0_H0 ;  /* 0x2000006cfff07230 */ /* 0x100fe20000004100 */
[----:B------:R-:W-:Y:S01]  /*2910*/  FFMA.FTZ R14, R106, R74, R14 ;  /* 0x0000004a6a0e7223 */ /* 0x000fe2000001000e */
[----:B------:R-:W-:-:S02]  /*2920*/  HADD2.F32 R99, -RZ, R108.H1_H1 ;  /* 0x3000006cff637230 */ /* 0x000fc40000004100 */
[--C-:B------:R-:W-:Y:S02]  /*2930*/  HADD2.F32 R241, -RZ, R110.reuse.H0_H0 ;  /* 0x2000006efff17230 */ /* 0x100fe40000004100 */
[----:B------:R-:W-:Y:S02]  /*2940*/  HADD2.F32 R108, -RZ, R110.H1_H1 ;  /* 0x3000006eff6c7230 */ /* 0x000fe40000004100 */
[--C-:B------:R-:W-:Y:S02]  /*2950*/  HADD2.F32 R74, -RZ, R111.reuse.H0_H0 ;  /* 0x2000006fff4a7230 */ /* 0x100fe40000004100 */
[----:B------:R-:W-:Y:S02]  /*2960*/  HADD2.F32 R110, -RZ, R111.H1_H1 ;  /* 0x3000006fff6e7230 */ /* 0x000fe40000004100 */
[----:B------:R-:W4:Y:S01]  /*2970*/  LDL R111, [R1+0x10] ;  /* 0x00001000016f7983 */ /* 0x000f220000100800 */
[----:B------:R-:W-:Y:S01]  /*2980*/  FADD.FTZ R47, R107, R47 ;  /* 0x0000002f6b2f7221 */ /* 0x000fe20000010000 */
[----:B------:R-:W-:Y:S01]  /*2990*/  HADD2.F32 R75, -RZ, R109.H0_H0 ;  /* 0x2000006dff4b7230 */ /* 0x000fe20000004100 */
[----:B------:R-:W-:-:S02]  /*29a0*/  FFMA.FTZ R159, R239, R107, R159 ;  /* 0x0000006bef9f7223 */ /* 0x000fc4000001009f */
[----:B--2---:R-:W-:Y:S02]  /*29b0*/  FMUL.FTZ R238, R238, R103 ;  /* 0x00000067eeee7220 */ /* 0x004fe40000410000 */
[----:B------:R-:W2:Y:S02]  /*29c0*/  LDL R103, [R1+0x18] ;  /* 0x0000180001677983 */ /* 0x000ea40000100800 */
[----:B---3--:R-:W-:Y:S01]  /*29d0*/  FFMA.FTZ R238, R98, R107, R238 ;  /* 0x0000006b62ee7223 */ /* 0x008fe200000100ee */
[----:B------:R-:W-:Y:S02]  /*29e0*/  HADD2.F32 R107, -RZ, R109.H1_H1 ;  /* 0x3000006dff6b7230 */ /* 0x000fe40000004100 */
[----:B------:R-:W3:Y:S01]  /*29f0*/  LDL R109, [R1+0x14] ;  /* 0x00001400016d7983 */ /* 0x000ee20000100800 */
[C---:B------:R-:W-:Y:S01]  /*2a00*/  FADD.FTZ R240, -R212.reuse, R240 ;  /* 0x000000f0d4f07221 */ /* 0x040fe20000010100 */
[----:B------:R-:W-:Y:S01]  /*2a10*/  HADD2.F32 R98, -RZ, R112.H0_H0 ;  /* 0x20000070ff627230 */ /* 0x000fe20000004100 */
[----:B------:R-:W-:-:S02]  /*2a20*/  FADD.FTZ R75, -R212, R75 ;  /* 0x0000004bd44b7221 */ /* 0x000fc40000010100 */
[----:B------:R-:W-:Y:S02]  /*2a30*/  FMUL.FTZ R240, R185, R240 ;  /* 0x000000f0b9f07220 */ /* 0x000fe40000410000 */
[C---:B------:R-:W-:Y:S02]  /*2a40*/  FADD.FTZ R99, -R212.reuse, R99 ;  /* 0x00000063d4637221 */ /* 0x040fe40000010100 */
[C---:B------:R-:W-:Y:S02]  /*2a50*/  FADD.FTZ R107, -R212.reuse, R107 ;  /* 0x0000006bd46b7221 */ /* 0x040fe40000010100 */
[C---:B------:R-:W-:Y:S02]  /*2a60*/  FADD.FTZ R241, -R212.reuse, R241 ;  /* 0x000000f1d4f17221 */ /* 0x040fe40000010100 */
[C---:B------:R-:W-:Y:S02]  /*2a70*/  FADD.FTZ R108, -R212.reuse, R108 ;  /* 0x0000006cd46c7221 */ /* 0x040fe40000010100 */
[----:B------:R-:W-:-:S02]  /*2a80*/  FADD.FTZ R74, -R212, R74 ;  /* 0x0000004ad44a7221 */ /* 0x000fc40000010100 */
[----:B------:R-:W-:Y:S01]  /*2a90*/  FADD.FTZ R110, -R212, R110 ;  /* 0x0000006ed46e7221 */ /* 0x000fe20000010100 */
[----:B------:R-:W-:Y:S01]  /*2aa0*/  HADD2.F32 R212, -RZ, R116.H0_H0 ;  /* 0x20000074ffd47230 */ /* 0x000fe20000004100 */
[----:B------:R-:W-:Y:S02]  /*2ab0*/  FADD.FTZ R208, R98, R208 ;  /* 0x000000d062d07221 */ /* 0x000fe40000010000 */
[----:B------:R-:W-:Y:S01]  /*2ac0*/  FFMA.FTZ R12, R240, R98, R12 ;  /* 0x00000062f00c7223 */ /* 0x000fe2000001000c */
[----:B------:R-:W-:Y:S01]  /*2ad0*/  HADD2.F32 R112, -RZ, R112.H1_H1 ;  /* 0x30000070ff707230 */ /* 0x000fe20000004100 */
[----:B------:R-:W-:Y:S02]  /*2ae0*/  FADD.FTZ R44, R212, R44 ;  /* 0x0000002cd42c7221 */ /* 0x000fe40000010000 */
[----:B------:R-:W-:Y:S02]  /*2af0*/  FFMA.FTZ R148, R240, R212, R148 ;  /* 0x000000d4f0947223 */ /* 0x000fe40000010094 */
[----:B------:R-:W-:-:S02]  /*2b00*/  FMUL.FTZ R99, R185, R99 ;  /* 0x00000063b9637220 */ /* 0x000fc40000410000 */
[----:B--2---:R-:W-:Y:S01]  /*2b10*/  FMUL.FTZ R103, R103, R98 ;  /* 0x0000006267677220 */ /* 0x004fe20000410000 */
[----:B------:R-:W-:Y:S01]  /*2b20*/  HADD2.F32 R98, -RZ, R116.H1_H1 ;  /* 0x30000074ff627230 */ /* 0x000fe20000004100 */
[----:B------:R-:W-:Y:S02]  /*2b30*/  FMUL.FTZ R116, R185, R75 ;  /* 0x0000004bb9747220 */ /* 0x000fe40000410000 */
[----:B------:R-:W2:Y:S01]  /*2b40*/  LDL R75, [R1+0x8] ;  /* 0x00000800014b7983 */ /* 0x000ea20000100800 */
[----:B------:R-:W-:Y:S02]  /*2b50*/  FFMA.FTZ R212, R242, R212, R103 ;  /* 0x000000d4f2d47223 */ /* 0x000fe40000010067 */
[----:B----4-:R-:W-:Y:S01]  /*2b60*/  FMUL.FTZ R103, R111, R112 ;  /* 0x000000706f677220 */ /* 0x010fe20000410000 */
[----:B------:R-:W4:Y:S01]  /*2b70*/  LDL R242, [R1+0xc] ;  /* 0x00000c0001f27983 */ /* 0x000f220000100800 */
[----:B------:R-:W-:-:S03]  /*2b80*/  FADD.FTZ R45, R98, R45 ;  /* 0x0000002d622d7221 */ /* 0x000fc60000010000 */
[----:B------:R-:W4:Y:S01]  /*2b90*/  LDL R111, [R1] ;  /* 0x00000000016f7983 */ /* 0x000f220000100800 */
[-C--:B------:R-:W-:Y:S02]  /*2ba0*/  FFMA.FTZ R149, R99, R98.reuse, R149 ;  /* 0x0000006263957223 */ /* 0x080fe40000010095 */
[----:B---3--:R-:W-:Y:S02]  /*2bb0*/  FFMA.FTZ R98, R109, R98, R103 ;  /* 0x000000626d627223 */ /* 0x008fe40000010067 */
[----:B------:R-:W3:Y:S01]  /*2bc0*/  LDL R109, [R1+0x4] ;  /* 0x00000400016d7983 */ /* 0x000ee20000100800 */
[----:B------:R-:W-:Y:S01]  /*2bd0*/  HADD2.F32 R103, -RZ, R113.H0_H0 ;  /* 0x20000071ff677230 */ /* 0x000fe20000004100 */
[----:B------:R-:W-:Y:S02]  /*2be0*/  FADD.FTZ R207, R112, R207 ;  /* 0x000000cf70cf7221 */ /* 0x000fe40000010000 */
[----:B------:R-:W-:Y:S01]  /*2bf0*/  FFMA.FTZ R13, R99, R112, R13 ;  /* 0x00000070630d7223 */ /* 0x000fe2000001000d */
[----:B------:R-:W-:-:S02]  /*2c00*/  HADD2.F32 R112, -RZ, R117.H0_H0 ;  /* 0x20000075ff707230 */ /* 0x000fc40000004100 */
[----:B------:R-:W-:Y:S01]  /*2c10*/  HADD2.F32 R113, -RZ, R113.H1_H1 ;  /* 0x30000071ff717230 */ /* 0x000fe20000004100 */
[----:B------:R-:W-:Y:S02]  /*2c20*/  FADD.FTZ R210, R103, R210 ;  /* 0x000000d267d27221 */ /* 0x000fe40000010000 */
[----:B------:R-:W-:Y:S02]  /*2c30*/  FFMA.FTZ R10, R116, R103, R10 ;  /* 0x00000067740a7223 */ /* 0x000fe4000001000a */
[----:B------:R-:W-:Y:S02]  /*2c40*/  FADD.FTZ R42, R112, R42 ;  /* 0x0000002a702a7221 */ /* 0x000fe40000010000 */
[----:B------:R-:W-:Y:S02]  /*2c50*/  FFMA.FTZ R146, R116, R112, R146 ;  /* 0x0000007074927223 */ /* 0x000fe40000010092 */
[C---:B------:R-:W-:Y:S02]  /*2c60*/  FMUL.FTZ R107, R185.reuse, R107 ;  /* 0x0000006bb96b7220 */ /* 0x040fe40000410000 */
[----:B------:R-:W-:-:S02]  /*2c70*/  FMUL.FTZ R241, R185, R241 ;  /* 0x000000f1b9f17220 */ /* 0x000fc40000410000 */
[C---:B------:R-:W-:Y:S02]  /*2c80*/  FMUL.FTZ R108, R185.reuse, R108 ;  /* 0x0000006cb96c7220 */ /* 0x040fe40000410000 */
[----:B------:R-:W-:Y:S02]  /*2c90*/  FMUL.FTZ R110, R185, R110 ;  /* 0x0000006eb96e7220 */ /* 0x000fe40000410000 */
[----:B------:R-:W-:Y:S02]  /*2ca0*/  FADD.FTZ R209, R113, R209 ;  /* 0x000000d171d17221 */ /* 0x000fe40000010000 */
[----:B------:R-:W-:Y:S02]  /*2cb0*/  FFMA.FTZ R11, R107, R113, R11 ;  /* 0x000000716b0b7223 */ /* 0x000fe4000001000b */
[----:B--2---:R-:W-:Y:S01]  /*2cc0*/  FMUL.FTZ R75, R75, R103 ;  /* 0x000000674b4b7220 */ /* 0x004fe20000410000 */
[----:B------:R-:W-:-:S03]  /*2cd0*/  HADD2.F32 R103, -RZ, R117.H1_H1 ;  /* 0x30000075ff677230 */ /* 0x000fc60000004100 */
[----:B----4-:R-:W-:Y:S02]  /*2ce0*/  FFMA.FTZ R112, R242, R112, R75 ;  /* 0x00000070f2707223 */ /* 0x010fe4000001004b */
[----:B------:R-:W-:Y:S02]  /*2cf0*/  FMUL.FTZ R75, R111, R113 ;  /* 0x000000716f4b7220 */ /* 0x000fe40000410000 */
[----:B------:R-:W-:Y:S02]  /*2d00*/  FADD.FTZ R43, R103, R43 ;  /* 0x0000002b672b7221 */ /* 0x000fe40000010000 */
[-C--:B------:R-:W-:Y:S02]  /*2d10*/  FFMA.FTZ R147, R107, R103.reuse, R147 ;  /* 0x000000676b937223 */ /* 0x080fe40000010093 */
[----:B---3--:R-:W-:Y:S01]  /*2d20*/  FFMA.FTZ R103, R109, R103, R75 ;  /* 0x000000676d677223 */ /* 0x008fe2000001004b */
[----:B------:R-:W-:Y:S02]  /*2d30*/  HADD2.F32 R75, -RZ, R114.H0_H0 ;  /* 0x20000072ff4b7230 */ /* 0x000fe40000004100 */
[----:B------:R-:W-:-:S03]  /*2d40*/  HADD2.F32 R117, -RZ, R118.H0_H0 ;  /* 0x20000076ff757230 */ /* 0x000fc60000004100 */
[----:B------:R-:W-:Y:S01]  /*2d50*/  FMUL.FTZ R109, R251, R75 ;  /* 0x0000004bfb6d7220 */ /* 0x000fe20000410000 */
[----:B------:R-:W-:Y:S01]  /*2d60*/  HADD2.F32 R114, -RZ, R114.H1_H1 ;  /* 0x30000072ff727230 */ /* 0x000fe20000004100 */
[----:B------:R-:W-:Y:S02]  /*2d70*/  FADD.FTZ R40, R117, R40 ;  /* 0x0000002875287221 */ /* 0x000fe40000010000 */
[-C--:B------:R-:W-:Y:S02]  /*2d80*/  FFMA.FTZ R144, R241, R117.reuse, R144 ;  /* 0x00000075f1907223 */ /* 0x080fe40000010090 */
[----:B------:R-:W-:Y:S01]  /*2d90*/  FFMA.FTZ R117, R252, R117, R109 ;  /* 0x00000075fc757223 */ /* 0x000fe2000001006d */
[----:B------:R-:W-:Y:S01]  /*2da0*/  HADD2.F32 R109, -RZ, R118.H1_H1 ;  /* 0x30000076ff6d7230 */ /* 0x000fe20000004100 */
[----:B------:R-:W-:Y:S02]  /*2db0*/  FADD.FTZ R235, R75, R235 ;  /* 0x000000eb4beb7221 */ /* 0x000fe40000010000 */
[----:B------:R-:W-:-:S02]  /*2dc0*/  FFMA.FTZ R8, R241, R75, R8 ;  /* 0x0000004bf1087223 */ /* 0x000fc40000010008 */
[----:B------:R-:W-:Y:S02]  /*2dd0*/  FMUL.FTZ R75, R249, R114 ;  /* 0x00000072f94b7220 */ /* 0x000fe40000410000 */
[----:B------:R-:W-:Y:S02]  /*2de0*/  FADD.FTZ R41, R109, R41 ;  /* 0x000000296d297221 */ /* 0x000fe40000010000 */
[-C--:B------:R-:W-:Y:S02]  /*2df0*/  FFMA.FTZ R145, R108, R109.reuse, R145 ;  /* 0x0000006d6c917223 */ /* 0x080fe40000010091 */
[----:B------:R-:W-:Y:S01]  /*2e00*/  FFMA.FTZ R109, R250, R109, R75 ;  /* 0x0000006dfa6d7223 */ /* 0x000fe2000001004b */
[----:B------:R-:W-:Y:S01]  /*2e10*/  HADD2.F32 R75, -RZ, R115.H0_H0 ;  /* 0x20000073ff4b7230 */ /* 0x000fe20000004100 */
[----:B------:R-:W-:Y:S01]  /*2e20*/  FMUL.FTZ R118, R185, R74 ;  /* 0x0000004ab9767220 */ /* 0x000fe20000410000 */
[----:B------:R-:W-:Y:S02]  /*2e30*/  HADD2.F32 R242, -RZ, R119.H0_H0 ;  /* 0x20000077fff27230 */ /* 0x000fe40000004100 */
[----:B------:R-:W-:Y:S01]  /*2e40*/  HADD2.F32 R115, -RZ, R115.H1_H1 ;  /* 0x30000073ff737230 */ /* 0x000fe20000004100 */
[----:B------:R-:W-:-:S02]  /*2e50*/  FMUL.FTZ R74, R247, R75 ;  /* 0x0000004bf74a7220 */ /* 0x000fc40000410000 */
[----:B------:R-:W-:Y:S02]  /*2e60*/  FADD.FTZ R38, R242, R38 ;  /* 0x00000026f2267221 */ /* 0x000fe40000010000 */
[-C--:B------:R-:W-:Y:S02]  /*2e70*/  FFMA.FTZ R142, R118, R242.reuse, R142 ;  /* 0x000000f2768e7223 */ /* 0x080fe4000001008e */
[----:B------:R-:W-:Y:S02]  /*2e80*/  FFMA.FTZ R242, R248, R242, R74 ;  /* 0x000000f2f8f27223 */ /* 0x000fe4000001004a */
[----:B------:R-:W-:Y:S02]  /*2e90*/  FADD.FTZ R211, R114, R211 ;  /* 0x000000d372d37221 */ /* 0x000fe40000010000 */
[----:B------:R-:W-:Y:S02]  /*2ea0*/  FFMA.FTZ R9, R108, R114, R9 ;  /* 0x000000726c097223 */ /* 0x000fe40000010009 */
[----:B------:R-:W-:-:S02]  /*2eb0*/  FMUL.FTZ R74, R245, R115 ;  /* 0x00000073f54a7220 */ /* 0x000fc40000410000 */
[----:B------:R-:W-:Y:S02]  /*2ec0*/  FADD.FTZ R243, R115, R243 ;  /* 0x000000f373f37221 */ /* 0x000fe40000010000 */
[----:B------:R-:W-:Y:S02]  /*2ed0*/  FFMA.FTZ R7, R110, R115, R7 ;  /* 0x000000736e077223 */ /* 0x000fe40000010007 */
[----:B------:R-:W-:Y:S02]  /*2ee0*/  FFMA.FTZ R114, R213, R214, RZ ;  /* 0x000000d6d5727223 */ /* 0x000fe400000100ff */
[----:B------:R-:W-:Y:S02]  /*2ef0*/  FADD.FTZ R115, RZ, R214 ;  /* 0x000000d6ff737221 */ /* 0x000fe40000010000 */
        /* <DEDUP_REMOVED lines=55> */
[----:B------:R-:W-:Y:S01]  /*3270*/  FADD.FTZ R115, R115, R117 ;  /* 0x0000007573737221 */ /* 0x000fe20000010000 */
[----:B------:R-:W-:Y:S01]  /*3280*/  HADD2.F32 R111, -RZ, R119.H1_H1 ;  /* 0x30000077ff6f7230 */ /* 0x000fe20000004100 */
[----:B------:R-:W-:-:S02]  /*3290*/  FFMA.FTZ R114, R108, R109, R114 ;  /* 0x0000006d6c727223 */ /* 0x000fc40000010072 */
[----:B------:R-:W-:Y:S02]  /*32a0*/  FADD.FTZ R115, R115, R109 ;  /* 0x0000006d73737221 */ /* 0x000fe40000010000 */
[----:B------:R-:W-:Y:S02]  /*32b0*/  FADD.FTZ R39, R111, R39 ;  /* 0x000000276f277221 */ /* 0x000fe40000010000 */
[-C--:B------:R-:W-:Y:S02]  /*32c0*/  FFMA.FTZ R143, R110, R111.reuse, R143 ;  /* 0x0000006f6e8f7223 */ /* 0x080fe4000001008f */
[----:B------:R-:W-:Y:S02]  /*32d0*/  FFMA.FTZ R111, R246, R111, R74 ;  /* 0x0000006ff66f7223 */ /* 0x000fe4000001004a */
[----:B------:R-:W-:Y:S02]  /*32e0*/  FFMA.FTZ R114, R118, R242, R114 ;  /* 0x000000f276727223 */ /* 0x000fe40000010072 */
[----:B------:R-:W-:-:S02]  /*32f0*/  FADD.FTZ R115, R115, R242 ;  /* 0x000000f273737221 */ /* 0x000fc40000010000 */
[----:B------:R-:W-:Y:S02]  /*3300*/  FADD.FTZ R244, R75, R244 ;  /* 0x000000f44bf47221 */ /* 0x000fe40000010000 */
[----:B------:R-:W-:Y:S02]  /*3310*/  FFMA.FTZ R6, R118, R75, R6 ;  /* 0x0000004b76067223 */ /* 0x000fe40000010006 */
[----:B------:R-:W-:Y:S02]  /*3320*/  FFMA.FTZ R114, R110, R111, R114 ;  /* 0x0000006f6e727223 */ /* 0x000fe40000010072 */
[----:B------:R-:W-:Y:S01]  /*3330*/  FADD.FTZ R115, R115, R111 ;  /* 0x0000006f73737221 */ /* 0x000fe20000010000 */
[----:B------:R-:W-:Y:S05]  /*3340*/  BRA.DIV ~URZ, `(.L_x_362) ;  /* 0x00003d227f007947 */ /* 0x000fea000b800000 */
[----:B------:R0:W1:Y:S02]  /*3350*/  SHFL.BFLY PT, R119, R115, 0x1, 0x1f ;  /* 0x0c201f0073777f89 */ /* 0x00006400000e0000 */
.L_x_366:
        /* <DEDUP_REMOVED lines=18> */
.L_x_367:
[----:B--2---:R-:W-:Y:S01]  /*3480*/  FADD.FTZ R119, R119, R115 ;  /* 0x0000007377777221 */ /* 0x004fe20000010000 */
[----:B-----5:R-:W-:Y:S01]  /*3490*/  LOP3.LUT P6, RZ, R72, 0xff0000, RZ, 0xc0, !PT ;  /* 0x00ff000048ff7812 */ /* 0x020fe200078cc0ff */
[----:B01----:R-:W-:Y:S01]  /*34a0*/  FADD.FTZ R114, R74, R114 ;  /* 0x000000724a727221 */ /* 0x003fe20000010000 */
[----:B------:R-:W-:Y:S01]  /*34b0*/  @P1 HADD2.F32 R74, -RZ, R48.H0_H0 ;  /* 0x20000030ff4a1230 */ /* 0x000fe20000004100 */
[----:B------:R-:W-:Y:S01]  /*34c0*/  FMUL.FTZ R113, R119, c[0x0][0x1e0] ;  /* 0x0000780077717a20 */ /* 0x000fe20000410000 */
[----:B------:R-:W-:Y:S01]  /*34d0*/  LOP3.LUT P5, RZ, R73, 0xff0000, RZ, 0xc0, !PT ;  /* 0x00ff000049ff7812 */ /* 0x000fe200078ac0ff */
[----:B------:R-:W-:-:S03]  /*34e0*/  FMUL.FTZ R114, R114, c[0x0][0x1e0] ;  /* 0x0000780072727a20 */ /* 0x000fc60000410000 */
[----:B------:R-:W-:Y:S02]  /*34f0*/  FSEL R113, R113, RZ, !P2 ;  /* 0x000000ff71717208 */ /* 0x000fe40005000000 */
[----:B------:R-:W-:-:S03]  /*3500*/  ISETP.NE.U32.AND P2, PT, RZ, c[0x0][0x258], PT ;  /* 0x00009600ff007a0c */ /* 0x000fc60003f45070 */
[-CC-:B------:R-:W-:Y:S01]  /*3510*/  FFMA.FTZ R213, R213, R114.reuse, R113.reuse ;  /* 0x00000072d5d57223 */ /* 0x180fe20000010071 */
[----:B------:R-:W-:Y:S01]  /*3520*/  ISETP.NE.AND.EX P2, PT, RZ, c[0x0][0x25c], PT, P2 ;  /* 0x00009700ff007a0c */ /* 0x000fe20003f45320 */
[----:B------:R-:W-:Y:S02]  /*3530*/  FFMA.FTZ R217, R217, R114, R113 ;  /* 0x00000072d9d97223 */ /* 0x000fe40000010071 */
[----:B------:R-:W-:Y:S02]  /*3540*/  FADD.FTZ R213, R214, -R213 ;  /* 0x800000d5d6d57221 */ /* 0x000fe40000010000 */
[----:B------:R-:W-:Y:S01]  /*3550*/  FADD.FTZ R217, R216, -R217 ;  /* 0x800000d9d8d97221 */ /* 0x000fe20000010000 */
[----:B------:R-:W-:Y:S01]  /*3560*/  P2R R216, PR, RZ, 0x40 ;  /* 0x00000040ffd87803 */ /* 0x000fe20000000000 */
[----:B------:R-:W-:Y:S01]  /*3570*/  FMUL.FTZ R75, R185, R213 ;  /* 0x000000d5b94b7220 */ /* 0x000fe20000410000 */
[----:B------:R-:W-:Y:S01]  /*3580*/  LOP3.LUT P6, RZ, R73, 0xff000000, RZ, 0xc0, !PT ;  /* 0xff00000049ff7812 */ /* 0x000fe200078cc0ff */
[----:B------:R-:W-:-:S02]  /*3590*/  FMUL.FTZ R115, R185, R217 ;  /* 0x000000d9b9737220 */ /* 0x000fc40000410000 */
[----:B------:R-:W-:Y:S02]  /*35a0*/  @P1 FADD.FTZ R75, R75, R74 ;  /* 0x0000004a4b4b1221 */ /* 0x000fe40000010000 */
[-CC-:B------:R-:W-:Y:S02]  /*35b0*/  FFMA.FTZ R228, R228, R114.reuse, R113.reuse ;  /* 0x00000072e4e47223 */ /* 0x180fe40000010071 */
[----:B------:R-:W-:Y:S01]  /*35c0*/  FFMA.FTZ R227, R227, R114, R113 ;  /* 0x00000072e3e37223 */ /* 0x000fe20000010071 */
[----:B------:R-:W-:Y:S01]  /*35d0*/  @P2 F2FP.PACK_AB R74, RZ, R75 ;  /* 0x0000004bff4a223e */ /* 0x000fe200000000ff */
[----:B------:R-:W-:Y:S01]  /*35e0*/  FADD.FTZ R228, R83, -R228 ;  /* 0x800000e453e47221 */ /* 0x000fe20000010000 */
[----:B------:R-:W-:Y:S01]  /*35f0*/  @P1 HADD2.F32 R83, -RZ, R51.H0_H0 ;  /* 0x20000033ff531230 */ /* 0x000fe20000004100 */
[----:B------:R-:W-:Y:S01]  /*3600*/  FADD.FTZ R227, R226, -R227 ;  /* 0x800000e3e2e37221 */ /* 0x000fe20000010000 */
[----:B------:R-:W-:Y:S01]  /*3610*/  @P2 PRMT R64, R74, 0x7610, R64 ;  /* 0x000076104a402816 */ /* 0x000fe20000000040 */
[C---:B------:R-:W-:Y:S01]  /*3620*/  FMUL.FTZ R214, R185.reuse, R228 ;  /* 0x000000e4b9d67220 */ /* 0x040fe20000410000 */
[----:B------:R-:W-:Y:S01]  /*3630*/  MOV R74, R72 ;  /* 0x00000048004a7202 */ /* 0x000fe20000000f00 */
[----:B------:R-:W-:Y:S01]  /*3640*/  FMUL.FTZ R213, R185, R227 ;  /* 0x000000e3b9d57220 */ /* 0x000fe20000410000 */
[----:B------:R-:W-:Y:S01]  /*3650*/  HFMA2.MMA R226, -RZ, RZ, 0, 9.5367431640625e-07 ;  /* 0x00000010ffe27435 */ /* 0x000fe200000001ff */
[----:B------:R-:W-:Y:S01]  /*3660*/  FFMA.FTZ R215, R215, R114, R113 ;  /* 0x00000072d7d77223 */ /* 0x000fe20000010071 */
[----:B------:R-:W-:Y:S01]  /*3670*/  LOP3.LUT P3, RZ, R74, 0xff, RZ, 0xc0, !PT ;  /* 0x000000ff4aff7812 */ /* 0x000fe2000786c0ff */
[----:B------:R-:W-:Y:S01]  /*3680*/  @P1 FADD.FTZ R213, R213, R83 ;  /* 0x00000053d5d51221 */ /* 0x000fe20000010000 */
[----:B------:R-:W-:Y:S01]  /*3690*/  @P0 MOV R74, R150 ;  /* 0x00000096004a0202 */ /* 0x000fe20000000f00 */
[----:B------:R-:W-:-:S02]  /*36a0*/  FADD.FTZ R215, R218, -R215 ;  /* 0x800000d7dad77221 */ /* 0x000fc40000010000 */
[-CC-:B------:R-:W-:Y:S01]  /*36b0*/  FFMA.FTZ R218, R82, R114.reuse, R113.reuse ;  /* 0x0000007252da7223 */ /* 0x180fe20000010071 */
[----:B------:R-:W-:Y:S01]  /*36c0*/  @P0 LOP3.LUT P4, RZ, R74, 0xff, RZ, 0xc0, !PT ;  /* 0x000000ff4aff0812 */ /* 0x000fe2000788c0ff */
[----:B------:R-:W-:Y:S02]  /*36d0*/  FMUL.FTZ R74, R75, c[0x0][0x1e8] ;  /* 0x00007a004b4a7a20 */ /* 0x000fe40000410000 */
[----:B------:R-:W-:Y:S02]  /*36e0*/  FADD.FTZ R218, R224, -R218 ;  /* 0x800000dae0da7221 */ /* 0x000fe40000010000 */
[----:B------:R-:W-:Y:S01]  /*36f0*/  FFMA.FTZ R223, R223, R114, R113 ;  /* 0x00000072dfdf7223 */ /* 0x000fe20000010071 */
[----:B------:R-:W-:Y:S01]  /*3700*/  @P0 FSEL R75, R74, RZ, P4 ;  /* 0x000000ff4a4b0208 */ /* 0x000fe20002000000 */
[C---:B------:R-:W-:Y:S01]  /*3710*/  FMUL.FTZ R82, R185.reuse, R215 ;  /* 0x000000d7b9527220 */ /* 0x040fe20000410000 */
[----:B------:R-:W-:Y:S01]  /*3720*/  @P0 LOP3.LUT P4, RZ, R150, 0xff00, RZ, 0xc0, !PT ;  /* 0x0000ff0096ff0812 */ /* 0x000fe2000788c0ff */
[----:B------:R-:W-:Y:S01]  /*3730*/  FMUL.FTZ R218, R185, R218 ;  /* 0x000000dab9da7220 */ /* 0x000fe20000410000 */
[----:B------:R-:W-:Y:S01]  /*3740*/  @P0 F2FP.PACK_AB R75, RZ, R75 ;  /* 0x0000004bff4b023e */ /* 0x000fe200000000ff */
[----:B------:R-:W-:Y:S01]  /*3750*/  FADD.FTZ R223, R222, -R223 ;  /* 0x800000dfdedf7221 */ /* 0x000fe20000010000 */
[----:B------:R-:W-:Y:S01]  /*3760*/  FSEL R74, R74, RZ, P3 ;  /* 0x000000ff4a4a7208 */ /* 0x000fe20001800000 */
[----:B------:R-:W-:Y:S01]  /*3770*/  FFMA.FTZ R225, R225, R114, R113 ;  /* 0x00000072e1e17223 */ /* 0x000fe20000010071 */
[----:B------:R-:W-:Y:S01]  /*3780*/  @P0 PRMT R68, R75, 0x7610, R68 ;  /* 0x000076104b440816 */ /* 0x000fe20000000044 */
[----:B------:R-:W-:Y:S01]  /*3790*/  @P1 HADD2.F32 R75, -RZ, R48.H1_H1 ;  /* 0x30000030ff4b1230 */ /* 0x000fe20000004100 */
[----:B------:R-:W-:Y:S01]  /*37a0*/  LOP3.LUT P3, RZ, R72, 0xff000000, RZ, 0xc0, !PT ;  /* 0xff00000048ff7812 */ /* 0x000fe2000786c0ff */
[----:B------:R-:W-:-:S02]  /*37b0*/  FMUL.FTZ R215, R185, R223 ;  /* 0x000000dfb9d77220 */ /* 0x000fc40000410000 */
[----:B------:R-:W-:Y:S02]  /*37c0*/  FADD.FTZ R225, R84, -R225 ;  /* 0x800000e154e17221 */ /* 0x000fe40000010000 */
[----:B------:R-:W-:Y:S02]  /*37d0*/  @P1 FADD.FTZ R115, R115, R75 ;  /* 0x0000004b73731221 */ /* 0x000fe40000010000 */
[-CC-:B------:R-:W-:Y:S02]  /*37e0*/  FFMA.FTZ R92, R92, R114.reuse, R113.reuse ;  /* 0x000000725c5c7223 */ /* 0x180fe40000010071 */
[-CC-:B------:R-:W-:Y:S01]  /*37f0*/  FFMA.FTZ R93, R93, R114.reuse, R113.reuse ;  /* 0x000000725d5d7223 */ /* 0x180fe20000010071 */
[----:B------:R-:W-:Y:S01]  /*3800*/  @P2 F2FP.PACK_AB R75, RZ, R115 ;  /* 0x00000073ff4b223e */ /* 0x000fe200000000ff */
[----:B------:R-:W-:Y:S02]  /*3810*/  FFMA.FTZ R229, R229, R114, R113 ;  /* 0x00000072e5e57223 */ /* 0x000fe40000010071 */
[----:B------:R-:W-:Y:S01]  /*3820*/  FADD.FTZ R92, R88, -R92 ;  /* 0x8000005c585c7221 */ /* 0x000fe20000010000 */
[----:B------:R-:W-:Y:S01]  /*3830*/  @P2 PRMT R64, R64, 0x5410, R75 ;  /* 0x0000541040402816 */ /* 0x000fe2000000004b */
[----:B------:R-:W-:-:S02]  /*3840*/  FMUL.FTZ R75, R115, c[0x0][0x1e8] ;  /* 0x00007a00734b7a20 */ /* 0x000fc40000410000 */
[----:B------:R-:W-:Y:S02]  /*3850*/  FADD.FTZ R89, R89, -R93 ;  /* 0x8000005d59597221 */ /* 0x000fe40000010000 */
[----:B------:R-:W-:Y:S01]  /*3860*/  FADD.FTZ R85, R85, -R229 ;  /* 0x800000e555557221 */ /* 0x000fe20000010000 */
[----:B------:R-:W-:Y:S01]  /*3870*/  @P0 FSEL R115, R75, RZ, P4 ;  /* 0x000000ff4b730208 */ /* 0x000fe20002000000 */
[C---:B------:R-:W-:Y:S01]  /*3880*/  FMUL.FTZ R93, R185.reuse, R92 ;  /* 0x0000005cb95d7220 */ /* 0x040fe20000410000 */
[----:B------:R-:W-:Y:S01]  /*3890*/  LOP3.LUT P4, RZ, R72, 0xff00, RZ, 0xc0, !PT ;  /* 0x0000ff0048ff7812 */ /* 0x000fe2000788c0ff */
[----:B------:R-:W-:Y:S01]  /*38a0*/  @P1 HADD2.F32 R72, -RZ, R49.H0_H0 ;  /* 0x20000031ff481230 */ /* 0x000fe20000004100 */
[----:B------:R-:W-:Y:S01]  /*38b0*/  @P0 F2FP.PACK_AB R115, RZ, R115 ;  /* 0x00000073ff73023e */ /* 0x000fe200000000ff */
[----:B------:R-:W-:Y:S01]  /*38c0*/  FMUL.FTZ R92, R185, R85 ;  /* 0x00000055b95c7220 */ /* 0x000fe20000410000 */
[----:B------:R-:W-:Y:S01]  /*38d0*/  FSEL R83, R75, RZ, P4 ;  /* 0x000000ff4b537208 */ /* 0x000fe20002000000 */
[----:B------:R-:W-:Y:S01]  /*38e0*/  FFMA.FTZ R94, R94, R114, R113 ;  /* 0x000000725e5e7223 */ /* 0x000fe20000010071 */
[----:B------:R-:W-:Y:S01]  /*38f0*/  @P0 PRMT R68, R68, 0x5410, R115 ;  /* 0x0000541044440816 */ /* 0x000fe20000000073 */
[----:B------:R-:W-:Y:S01]  /*3900*/  @P1 HADD2.F32 R115, -RZ, R51.H1_H1 ;  /* 0x30000033ff731230 */ /* 0x000fe20000004100 */
[----:B------:R-:W-:Y:S01]  /*3910*/  LOP3.LUT P4, RZ, R73, 0xff, RZ, 0xc0, !PT ;  /* 0x000000ff49ff7812 */ /* 0x000fe2000788c0ff */
[----:B------:R-:W-:Y:S01]  /*3920*/  @P1 FADD.FTZ R82, R82, R72 ;  /* 0x0000004852521221 */ /* 0x000fe20000010000 */
[----:B------:R-:W-:Y:S01]  /*3930*/  @P1 HADD2.F32 R72, -RZ, R49.H1_H1 ;  /* 0x30000031ff481230 */ /* 0x000fe20000004100 */
[----:B------:R-:W-:Y:S01]  /*3940*/  FADD.FTZ R90, R90, -R94 ;  /* 0x8000005e5a5a7221 */ /* 0x000fe20000010000 */
[----:B------:R-:W-:Y:S01]  /*3950*/  HFMA2.MMA R229, -RZ, RZ, 0, 9.5367431640625e-07 ;  /* 0x00000010ffe57435 */ /* 0x000fe200000001ff */
[----:B------:R-:W-:-:S02]  /*3960*/  @P1 FADD.FTZ R214, R214, R115 ;  /* 0x00000073d6d61221 */ /* 0x000fc40000010000 */
[----:B------:R-:W-:Y:S01]  /*3970*/  FMUL.FTZ R115, R213, c[0x0][0x1e8] ;  /* 0x00007a00d5737a20 */ /* 0x000fe20000410000 */
[----:B------:R-:W-:Y:S01]  /*3980*/  @P2 F2FP.PACK_AB R213, RZ, R213 ;  /* 0x000000d5ffd5223e */ /* 0x000fe200000000ff */
[----:B------:R-:W-:Y:S01]  /*3990*/  FMUL.FTZ R119, R214, c[0x0][0x1e8] ;  /* 0x00007a00d6777a20 */ /* 0x000fe20000410000 */
[----:B------:R-:W-:Y:S01]  /*39a0*/  @P2 F2FP.PACK_AB R214, RZ, R214 ;  /* 0x000000d6ffd6223e */ /* 0x000fe200000000ff */
[-CC-:B------:R-:W-:Y:S01]  /*39b0*/  FFMA.FTZ R231, R231, R114.reuse, R113.reuse ;  /* 0x00000072e7e77223 */ /* 0x180fe20000010071 */
[----:B------:R-:W-:Y:S01]  /*39c0*/  FSEL R75, R115, RZ, P5 ;  /* 0x000000ff734b7208 */ /* 0x000fe20002800000 */
[-C--:B------:R-:W-:Y:S01]  /*39d0*/  FFMA.FTZ R101, R101, R114.reuse, R113 ;  /* 0x0000007265657223 */ /* 0x080fe20000010071 */
[----:B------:R-:W-:Y:S01]  /*39e0*/  FSEL R217, R119, RZ, P6 ;  /* 0x000000ff77d97208 */ /* 0x000fe20003000000 */
[----:B------:R-:W-:Y:S01]  /*39f0*/  FADD.FTZ R87, R87, -R231 ;  /* 0x800000e757577221 */ /* 0x000fe20000010000 */
[----:B------:R-:W-:Y:S01]  /*3a00*/  ISETP.NE.AND P6, PT, R216, RZ, PT ;  /* 0x000000ffd800720c */ /* 0x000fe20003fc5270 */
[----:B------:R-:W-:Y:S01]  /*3a10*/  FFMA.FTZ R216, R219, R114, R113 ;  /* 0x00000072dbd87223 */ /* 0x000fe20000010071 */
[----:B------:R-:W-:Y:S01]  /*3a20*/  LOP3.LUT P5, RZ, R73, 0xff00, RZ, 0xc0, !PT ;  /* 0x0000ff0049ff7812 */ /* 0x000fe200078ac0ff */
[--C-:B------:R-:W-:Y:S01]  /*3a30*/  @P1 HADD2.F32 R73, -RZ, R50.reuse.H0_H0 ;  /* 0x20000032ff491230 */ /* 0x100fe20000004100 */
[----:B------:R-:W-:Y:S01]  /*3a40*/  @P2 PRMT R67, R213, 0x7610, R67 ;  /* 0x00007610d5432816 */ /* 0x000fe20000000043 */
[----:B------:R-:W-:Y:S01]  /*3a50*/  FADD.FTZ R216, R220, -R216 ;  /* 0x800000d8dcd87221 */ /* 0x000fe20000010000 */
[----:B------:R-:W-:Y:S01]  /*3a60*/  F2FP.PACK_AB R75, R217, R75 ;  /* 0x0000004bd94b723e */ /* 0x000fe200000000ff */
[----:B------:R-:W-:Y:S01]  /*3a70*/  FMUL.FTZ R217, R82, c[0x0][0x1e8] ;  /* 0x00007a0052d97a20 */ /* 0x000fe20000410000 */
[----:B------:R-:W-:Y:S01]  /*3a80*/  @P2 PRMT R67, R67, 0x5410, R214 ;  /* 0x0000541043432816 */ /* 0x000fe200000000d6 */
[----:B------:R-:W-:Y:S01]  /*3a90*/  @P1 FADD.FTZ R218, R218, R73 ;  /* 0x00000049dada1221 */ /* 0x000fe20000010000 */
[----:B------:R-:W-:Y:S01]  /*3aa0*/  @P1 HADD2.F32 R73, -RZ, R50.H1_H1 ;  /* 0x30000032ff491230 */ /* 0x000fe20000004100 */
[----:B------:R-:W-:-:S02]  /*3ab0*/  FMUL.FTZ R216, R185, R216 ;  /* 0x000000d8b9d87220 */ /* 0x000fc40000410000 */
[----:B------:R-:W-:Y:S02]  /*3ac0*/  FMUL.FTZ R214, R218, c[0x0][0x1e8] ;  /* 0x00007a00dad67a20 */ /* 0x000fe40000410000 */
[----:B------:R-:W-:Y:S01]  /*3ad0*/  @P1 FADD.FTZ R216, R216, R72 ;  /* 0x00000048d8d81221 */ /* 0x000fe20000010000 */
[----:B------:R-:W-:Y:S01]  /*3ae0*/  @P2 F2FP.PACK_AB R72, RZ, R218 ;  /* 0x000000daff48223e */ /* 0x000fe200000000ff */
[----:B------:R-:W-:Y:S01]  /*3af0*/  @P1 FADD.FTZ R215, R215, R73 ;  /* 0x00000049d7d71221 */ /* 0x000fe20000010000 */
[----:B------:R-:W-:Y:S01]  /*3b00*/  @P2 F2FP.PACK_AB R73, RZ, R82 ;  /* 0x00000052ff49223e */ /* 0x000fe200000000ff */
[----:B------:R-:W-:Y:S01]  /*3b10*/  FMUL.FTZ R213, R185, R89 ;  /* 0x00000059b9d57220 */ /* 0x000fe20000410000 */
[----:B------:R-:W-:Y:S01]  /*3b20*/  @P2 F2FP.PACK_AB R219, RZ, R216 ;  /* 0x000000d8ffdb223e */ /* 0x000fe200000000ff */
[----:B------:R-:W-:Y:S01]  /*3b30*/  FMUL.FTZ R216, R216, c[0x0][0x1e8] ;  /* 0x00007a00d8d87a20 */ /* 0x000fe20000410000 */
[----:B------:R-:W-:Y:S01]  /*3b40*/  @P2 F2FP.PACK_AB R220, RZ, R215 ;  /* 0x000000d7ffdc223e */ /* 0x000fe200000000ff */
[----:B------:R-:W-:Y:S01]  /*3b50*/  FMUL.FTZ R215, R215, c[0x0][0x1e8] ;  /* 0x00007a00d7d77a20 */ /* 0x000fe20000410000 */
[----:B------:R-:W-:Y:S01]  /*3b60*/  @P2 PRMT R65, R73, 0x7610, R65 ;  /* 0x0000761049412816 */ /* 0x000fe20000000041 */
[----:B------:R-:W-:Y:S01]  /*3b70*/  FADD.FTZ R97, R97, -R101 ;  /* 0x8000006561617221 */ /* 0x000fe20000010000 */
[----:B------:R-:W-:Y:S01]  /*3b80*/  @P2 PRMT R66, R72, 0x7610, R66 ;  /* 0x0000761048422816 */ /* 0x000fe20000000042 */
[----:B------:R-:W-:Y:S01]  /*3b90*/  @P2 IMAD.WIDE.U32 R72, R184, R226, c[0x0][0x258] ;  /* 0x00009600b8482625 */ /* 0x000fe200078e00e2 */
[----:B------:R-:W-:-:S02]  /*3ba0*/  @P2 PRMT R65, R65, 0x5410, R219 ;  /* 0x0000541041412816 */ /* 0x000fc400000000db */
[----:B------:R-:W-:Y:S01]  /*3bb0*/  @P2 PRMT R66, R66, 0x5410, R220 ;  /* 0x0000541042422816 */ /* 0x000fe200000000dc */
[----:B------:R-:W-:Y:S01]  /*3bc0*/  FMUL.FTZ R224, R185, R87 ;  /* 0x00000057b9e07220 */ /* 0x000fe20000410000 */
[----:B------:R-:W-:Y:S01]  /*3bd0*/  FSEL R82, R216, RZ, P3 ;  /* 0x000000ffd8527208 */ /* 0x000fe20001800000 */
[----:B------:R-:W-:Y:S01]  /*3be0*/  FFMA.FTZ R95, R95, R114, R113 ;  /* 0x000000725f5f7223 */ /* 0x000fe20000010071 */
[----:B------:R-:W-:Y:S01]  /*3bf0*/  @P0 LOP3.LUT P3, RZ, R150, 0xff000000, RZ, 0xc0, !PT ;  /* 0xff00000096ff0812 */ /* 0x000fe2000786c0ff */
[----:B------:R0:W-:Y:S01]  /*3c00*/  @P2 STG.E.128 [R72.64], R64 ;  /* 0x0000004048002986 */ /* 0x0001e2000c101d04 */
[----:B------:R-:W-:Y:S01]  /*3c10*/  @P0 MOV R87, R154 ;  /* 0x0000009a00570202 */ /* 0x000fe20000000f00 */
[----:B------:R-:W-:Y:S01]  /*3c20*/  FADD.FTZ R91, R91, -R95 ;  /* 0x8000005f5b5b7221 */ /* 0x000fe20000010000 */
[----:B------:R-:W-:Y:S01]  /*3c30*/  @P0 FSEL R89, R216, RZ, P3 ;  /* 0x000000ffd8590208 */ /* 0x000fe20001800000 */
[----:B------:R-:W-:Y:S01]  /*3c40*/  FFMA.FTZ R216, R96, R114, R113 ;  /* 0x0000007260d87223 */ /* 0x000fe20000010071 */
[----:B------:R-:W-:Y:S01]  /*3c50*/  @P0 LOP3.LUT P3, RZ, R151, 0xff00, RZ, 0xc0, !PT ;  /* 0x0000ff0097ff0812 */ /* 0x000fe2000786c0ff */
[----:B------:R-:W-:Y:S01]  /*3c60*/  FMUL.FTZ R218, R185, R97 ;  /* 0x00000061b9da7220 */ /* 0x000fe20000410000 */
[----:B------:R-:W-:Y:S01]  /*3c70*/  @P0 F2FP.PACK_AB R89, RZ, R89 ;  /* 0x00000059ff59023e */ /* 0x000fe200000000ff */
[----:B------:R-:W-:-:S02]  /*3c80*/  FADD.FTZ R216, R100, -R216 ;  /* 0x800000d864d87221 */ /* 0x000fc40000010000 */
[----:B------:R-:W-:Y:S02]  /*3c90*/  FFMA.FTZ R221, R221, R114, R113 ;  /* 0x00000072dddd7223 */ /* 0x000fe40000010071 */
[----:B------:R-:W-:Y:S02]  /*3ca0*/  FMUL.FTZ R216, R185, R216 ;  /* 0x000000d8b9d87220 */ /* 0x000fe40000410000 */
[----:B------:R-:W-:Y:S02]  /*3cb0*/  FADD.FTZ R105, R105, -R221 ;  /* 0x800000dd69697221 */ /* 0x000fe40000010000 */
[----:B------:R-:W-:Y:S01]  /*3cc0*/  FFMA.FTZ R237, R237, R114, R113 ;  /* 0x00000072eded7223 */ /* 0x000fe20000010071 */
[----:B0-----:R-:W-:Y:S01]  /*3cd0*/  F2FP.PACK_AB R72, R83, R74 ;  /* 0x0000004a5348723e */ /* 0x001fe200000000ff */
[----:B------:R-:W-:Y:S01]  /*3ce0*/  FMUL.FTZ R105, R185, R105 ;  /* 0x00000069b9697220 */ /* 0x000fe20000410000 */
[----:B------:R-:W-:Y:S01]  /*3cf0*/  FSEL R74, R214, RZ, P4 ;  /* 0x000000ffd64a7208 */ /* 0x000fe20002000000 */
[----:B------:R-:W-:Y:S01]  /*3d00*/  FADD.FTZ R236, R236, -R237 ;  /* 0x800000edecec7221 */ /* 0x000fe20000010000 */
[----:B------:R-:W-:Y:S01]  /*3d10*/  FSEL R73, R215, RZ, P5 ;  /* 0x000000ffd7497208 */ /* 0x000fe20002800000 */
[-CC-:B------:R-:W-:Y:S01]  /*3d20*/  FFMA.FTZ R106, R106, R114.reuse, R113.reuse ;  /* 0x000000726a6a7223 */ /* 0x180fe20000010071 */
[----:B------:R-:W-:Y:S01]  /*3d30*/  @P0 LOP3.LUT P4, RZ, R150, 0xff0000, RZ, 0xc0, !PT ;  /* 0x00ff000096ff0812 */ /* 0x000fe2000788c0ff */
[----:B------:R-:W-:Y:S01]  /*3d40*/  FFMA.FTZ R239, R239, R114, R113 ;  /* 0x00000072efef7223 */ /* 0x000fe20000010071 */
[----:B------:R-:W-:Y:S01]  /*3d50*/  F2FP.PACK_AB R74, R73, R74 ;  /* 0x0000004a494a723e */ /* 0x000fe200000000ff */
[----:B------:R-:W-:Y:S01]  /*3d60*/  FMUL.FTZ R236, R185, R236 ;  /* 0x000000ecb9ec7220 */ /* 0x000fe20000410000 */
[----:B------:R-:W-:Y:S01]  /*3d70*/  FSEL R73, R217, RZ, P6 ;  /* 0x000000ffd9497208 */ /* 0x000fe20003000000 */
[----:B------:R-:W-:-:S02]  /*3d80*/  FADD.FTZ R102, R102, -R106 ;  /* 0x8000006a66667221 */ /* 0x000fc40000010000 */
[----:B------:R-:W-:Y:S01]  /*3d90*/  FADD.FTZ R238, R238, -R239 ;  /* 0x800000efeeee7221 */ /* 0x000fe20000010000 */
[----:B------:R-:W-:Y:S01]  /*3da0*/  F2FP.PACK_AB R73, R82, R73 ;  /* 0x000000495249723e */ /* 0x000fe200000000ff */
[----:B------:R-:W-:-:S04]  /*3db0*/  IMAD.WIDE.U32 R82, R184, R226, c[0x0][0x248] ;  /* 0x00009200b8527625 */ /* 0x000fc800078e00e2 */
[C---:B------:R-:W-:Y:S01]  /*3dc0*/  FMUL.FTZ R226, R185.reuse, R90 ;  /* 0x0000005ab9e27220 */ /* 0x040fe20000410000 */
[----:B------:R0:W-:Y:S01]  /*3dd0*/  STG.E.128 [R82.64], R72 ;  /* 0x0000004852007986 */ /* 0x0001e2000c101d04 */
[-CC-:B------:R-:W-:Y:S02]  /*3de0*/  FFMA.FTZ R240, R240, R114.reuse, R113.reuse ;  /* 0x00000072f0f07223 */ /* 0x180fe40000010071 */
[----:B------:R-:W-:Y:S02]  /*3df0*/  FFMA.FTZ R116, R116, R114, R113 ;  /* 0x0000007274747223 */ /* 0x000fe40000010071 */
[C---:B------:R-:W-:Y:S02]  /*3e00*/  FMUL.FTZ R102, R185.reuse, R102 ;  /* 0x00000066b9667220 */ /* 0x040fe40000410000 */
[----:B------:R-:W-:Y:S02]  /*3e10*/  FMUL.FTZ R238, R185, R238 ;  /* 0x000000eeb9ee7220 */ /* 0x000fe40000410000 */
[----:B------:R-:W-:-:S02]  /*3e20*/  FADD.FTZ R212, R212, -R240 ;  /* 0x800000f0d4d47221 */ /* 0x000fc40000010000 */
[----:B------:R-:W-:Y:S02]  /*3e30*/  FADD.FTZ R112, R112, -R116 ;  /* 0x8000007470707221 */ /* 0x000fe40000010000 */
[-CC-:B------:R-:W-:Y:S02]  /*3e40*/  FFMA.FTZ R241, R241, R114.reuse, R113.reuse ;  /* 0x00000072f1f17223 */ /* 0x180fe40000010071 */
[--C-:B------:R-:W-:Y:S02]  /*3e50*/  FFMA.FTZ R118, R118, R114, R113.reuse ;  /* 0x0000007276767223 */ /* 0x100fe40000010071 */
[C---:B------:R-:W-:Y:S01]  /*3e60*/  FMUL.FTZ R212, R185.reuse, R212 ;  /* 0x000000d4b9d47220 */ /* 0x040fe20000410000 */
[----:B0-----:R-:W-:Y:S01]  /*3e70*/  MOV R72, R78 ;  /* 0x0000004e00487202 */ /* 0x001fe20000000f00 */
[----:B------:R-:W-:Y:S01]  /*3e80*/  FMUL.FTZ R73, R185, R225 ;  /* 0x000000e1b9497220 */ /* 0x000fe20000410000 */
[----:B------:R-:W-:Y:S01]  /*3e90*/  @P0 MOV R74, R152 ;  /* 0x00000098004a0202 */ /* 0x000fe20000000f00 */
[-C--:B------:R-:W-:Y:S01]  /*3ea0*/  FFMA.FTZ R225, R233, R114.reuse, R113 ;  /* 0x00000072e9e17223 */ /* 0x080fe20000010071 */
[----:B------:R-:W-:Y:S01]  /*3eb0*/  LOP3.LUT P6, RZ, R72, 0xff, RZ, 0xc0, !PT ;  /* 0x000000ff48ff7812 */ /* 0x000fe200078cc0ff */
[--C-:B------:R-:W-:Y:S01]  /*3ec0*/  @P1 HADD2.F32 R72, -RZ, R52.reuse.H0_H0 ;  /* 0x20000034ff481230 */ /* 0x100fe20000004100 */
[----:B------:R-:W-:Y:S01]  /*3ed0*/  @P0 LOP3.LUT P5, RZ, R74, 0xff, RZ, 0xc0, !PT ;  /* 0x000000ff4aff0812 */ /* 0x000fe200078ac0ff */
[--C-:B------:R-:W-:Y:S01]  /*3ee0*/  @P1 HADD2.F32 R74, -RZ, R53.reuse.H0_H0 ;  /* 0x20000035ff4a1230 */ /* 0x100fe20000004100 */
[----:B------:R-:W-:Y:S01]  /*3ef0*/  @P0 FSEL R75, R217, RZ, P4 ;  /* 0x000000ffd94b0208 */ /* 0x000fe20002000000 */
[----:B------:R-:W-:Y:S01]  /*3f00*/  FADD.FTZ R225, R232, -R225 ;  /* 0x800000e1e8e17221 */ /* 0x000fe20000010000 */
[----:B------:R-:W-:Y:S01]  /*3f10*/  @P0 LOP3.LUT P4, RZ, R151, 0xff, RZ, 0xc0, !PT ;  /* 0x000000ff97ff0812 */ /* 0x000fe2000788c0ff */
[----:B------:R-:W-:Y:S01]  /*3f20*/  @P1 FADD.FTZ R73, R73, R72 ;  /* 0x0000004849491221 */ /* 0x000fe20000010000 */
[----:B------:R-:W-:Y:S01]  /*3f30*/  @P1 HADD2.F32 R72, -RZ, R52.H1_H1 ;  /* 0x30000034ff481230 */ /* 0x000fe20000004100 */
[----:B------:R-:W-:Y:S01]  /*3f40*/  @P1 FADD.FTZ R92, R92, R74 ;  /* 0x0000004a5c5c1221 */ /* 0x000fe20000010000 */
[----:B------:R-:W-:Y:S01]  /*3f50*/  @P0 FSEL R214, R214, RZ, P4 ;  /* 0x000000ffd6d60208 */ /* 0x000fe20002000000 */
[----:B------:R-:W-:Y:S01]  /*3f60*/  FMUL.FTZ R82, R73, c[0x0][0x1e8] ;  /* 0x00007a0049527a20 */ /* 0x000fe20000410000 */
[----:B------:R-:W-:Y:S01]  /*3f70*/  @P0 LOP3.LUT P4, RZ, R151, 0xff0000, RZ, 0xc0, !PT ;  /* 0x00ff000097ff0812 */ /* 0x000fe2000788c0ff */
[----:B------:R-:W-:Y:S01]  /*3f80*/  @P1 FADD.FTZ R93, R93, R72 ;  /* 0x000000485d5d1221 */ /* 0x000fe20000010000 */
[----:B------:R-:W-:Y:S01]  /*3f90*/  @P1 HADD2.F32 R72, -RZ, R53.H1_H1 ;  /* 0x30000035ff481230 */ /* 0x000fe20000004100 */
[----:B------:R-:W-:Y:S01]  /*3fa0*/  @P0 FSEL R74, R215, RZ, P3 ;  /* 0x000000ffd74a0208 */ /* 0x000fe20001800000 */
[----:B------:R-:W-:Y:S01]  /*3fb0*/  FMUL.FTZ R84, R92, c[0x0][0x1e8] ;  /* 0x00007a005c547a20 */ /* 0x000fe20000410000 */
[----:B------:R-:W-:Y:S01]  /*3fc0*/  @P0 LOP3.LUT P3, RZ, R151, 0xff000000, RZ, 0xc0, !PT ;  /* 0xff00000097ff0812 */ /* 0x000fe2000786c0ff */
[----:B------:R-:W-:Y:S01]  /*3fd0*/  FMUL.FTZ R83, R93, c[0x0][0x1e8] ;  /* 0x00007a005d537a20 */ /* 0x000fe20000410000 */
[----:B------:R-:W-:Y:S01]  /*3fe0*/  @P0 FSEL R215, R115, RZ, P4 ;  /* 0x000000ff73d70208 */ /* 0x000fe20002000000 */
[----:B------:R-:W-:Y:S01]  /*3ff0*/  @P1 FADD.FTZ R213, R213, R72 ;  /* 0x00000048d5d51221 */ /* 0x000fe20000010000 */
[----:B------:R-:W-:Y:S01]  /*4000*/  LOP3.LUT P4, RZ, R78, 0xff00, RZ, 0xc0, !PT ;  /* 0x0000ff004eff7812 */ /* 0x000fe2000788c0ff */
[----:B------:R-:W-:Y:S01]  /*4010*/  FMUL.FTZ R225, R185, R225 ;  /* 0x000000e1b9e17220 */ /* 0x000fe20000410000 */
[----:B------:R-:W-:Y:S01]  /*4020*/  @P0 FSEL R119, R119, RZ, P3 ;  /* 0x000000ff77770208 */ /* 0x000fe20001800000 */
[----:B------:R-:W-:Y:S01]  /*4030*/  FMUL.FTZ R85, R213, c[0x0][0x1e8] ;  /* 0x00007a00d5557a20 */ /* 0x000fe20000410000 */
[----:B------:R-:W-:Y:S01]  /*4040*/  @P0 LOP3.LUT P3, RZ, R152, 0xff00, RZ, 0xc0, !PT ;  /* 0x0000ff0098ff0812 */ /* 0x000fe2000786c0ff */
[----:B------:R-:W-:Y:S01]  /*4050*/  FFMA.FTZ R217, R104, R114, R113 ;  /* 0x0000007268d97223 */ /* 0x000fe20000010071 */
[----:B------:R-:W-:Y:S01]  /*4060*/  FSEL R88, R82, RZ, P6 ;  /* 0x000000ff52587208 */ /* 0x000fe20003000000 */
[----:B------:R-:W-:Y:S01]  /*4070*/  FMUL.FTZ R104, R185, R91 ;  /* 0x0000005bb9687220 */ /* 0x000fe20000410000 */
[----:B------:R-:W-:Y:S01]  /*4080*/  FSEL R72, R83, RZ, P4 ;  /* 0x000000ff53487208 */ /* 0x000fe20002000000 */
[----:B------:R-:W-:Y:S01]  /*4090*/  FADD.FTZ R217, R234, -R217 ;  /* 0x800000d9ead97221 */ /* 0x000fe20000010000 */
[----:B------:R-:W-:Y:S01]  /*40a0*/  LOP3.LUT P6, RZ, R78, 0xff0000, RZ, 0xc0, !PT ;  /* 0x00ff00004eff7812 */ /* 0x000fe200078cc0ff */
[C---:B------:R-:W-:Y:S01]  /*40b0*/  FMUL.FTZ R112, R185.reuse, R112 ;  /* 0x00000070b9707220 */ /* 0x040fe20000410000 */
[----:B------:R-:W-:Y:S01]  /*40c0*/  @P0 FSEL R82, R82, RZ, P5 ;  /* 0x000000ff52520208 */ /* 0x000fe20002800000 */
[----:B------:R-:W-:Y:S01]  /*40d0*/  FMUL.FTZ R217, R185, R217 ;  /* 0x000000d9b9d97220 */ /* 0x000fe20000410000 */
[----:B------:R-:W-:Y:S01]  /*40e0*/  LOP3.LUT P4, RZ, R78, 0xff000000, RZ, 0xc0, !PT ;  /* 0xff0000004eff7812 */ /* 0x000fe2000788c0ff */
[----:B------:R-:W-:Y:S01]  /*40f0*/  FADD.FTZ R117, R117, -R241 ;  /* 0x800000f175757221 */ /* 0x000fe20000010000 */
[----:B------:R-:W-:Y:S01]  /*4100*/  @P0 FSEL R83, R83, RZ, P3 ;  /* 0x000000ff53530208 */ /* 0x000fe20001800000 */
[----:B------:R-:W-:Y:S01]  /*4110*/  FADD.FTZ R242, R242, -R118 ;  /* 0x80000076f2f27221 */ /* 0x000fe20000010000 */
[C---:B------:R-:W-:Y:S01]  /*4120*/  @P0 LOP3.LUT P5, RZ, R152.reuse, 0xff0000, RZ, 0xc0, !PT ;  /* 0x00ff000098ff0812 */ /* 0x040fe200078ac0ff */
[C---:B------:R-:W-:Y:S01]  /*4130*/  FMUL.FTZ R117, R185.reuse, R117 ;  /* 0x00000075b9757220 */ /* 0x040fe20000410000 */
[----:B------:R-:W-:Y:S01]  /*4140*/  @P0 LOP3.LUT P3, RZ, R152, 0xff000000, RZ, 0xc0, !PT ;  /* 0xff00000098ff0812 */ /* 0x000fe2000786c0ff */
[----:B------:R-:W-:Y:S01]  /*4150*/  FMUL.FTZ R242, R185, R242 ;  /* 0x000000f2b9f27220 */ /* 0x000fe20000410000 */
[C---:B------:R-:W-:Y:S01]  /*4160*/  FSEL R115, R84.reuse, RZ, P6 ;  /* 0x000000ff54737208 */ /* 0x040fe20003000000 */
[-CC-:B------:R-:W-:Y:S01]  /*4170*/  FFMA.FTZ R99, R99, R114.reuse, R113.reuse ;  /* 0x0000007263637223 */ /* 0x180fe20000010071 */
[----:B------:R-:W-:Y:S01]  /*4180*/  FSEL R78, R85, RZ, P4 ;  /* 0x000000ff554e7208 */ /* 0x000fe20002000000 */
[-CC-:B------:R-:W-:Y:S01]  /*4190*/  FFMA.FTZ R107, R107, R114.reuse, R113.reuse ;  /* 0x000000726b6b7223 */ /* 0x180fe20000010071 */
[----:B------:R-:W-:Y:S01]  /*41a0*/  @P0 FSEL R84, R84, RZ, P5 ;  /* 0x000000ff54540208 */ /* 0x000fe20002800000 */
[-CC-:B------:R-:W-:Y:S01]  /*41b0*/  FFMA.FTZ R108, R108, R114.reuse, R113.reuse ;  /* 0x000000726c6c7223 */ /* 0x180fe20000010071 */
[----:B------:R-:W-:Y:S01]  /*41c0*/  @P0 FSEL R85, R85, RZ, P3 ;  /* 0x000000ff55550208 */ /* 0x000fe20001800000 */
[-C--:B------:R-:W-:Y:S01]  /*41d0*/  FFMA.FTZ R110, R110, R114.reuse, R113 ;  /* 0x000000726e6e7223 */ /* 0x080fe20000010071 */
[C---:B------:R-:W-:Y:S01]  /*41e0*/  LOP3.LUT P6, RZ, R79.reuse, 0xff, RZ, 0xc0, !PT ;  /* 0x000000ff4fff7812 */ /* 0x040fe200078cc0ff */
[----:B------:R-:W-:Y:S01]  /*41f0*/  FADD.FTZ R99, R98, -R99 ;  /* 0x8000006362637221 */ /* 0x000fe20000010000 */
[----:B------:R-:W-:Y:S01]  /*4200*/  LOP3.LUT P5, RZ, R79, 0xff00, RZ, 0xc0, !PT ;  /* 0x0000ff004fff7812 */ /* 0x000fe200078ac0ff */
[----:B------:R-:W-:Y:S01]  /*4210*/  FADD.FTZ R107, R103, -R107 ;  /* 0x8000006b676b7221 */ /* 0x000fe20000010000 */
[----:B------:R-:W-:Y:S01]  /*4220*/  LOP3.LUT P4, RZ, R79, 0xff0000, RZ, 0xc0, !PT ;  /* 0x00ff00004fff7812 */ /* 0x000fe2000788c0ff */
[----:B------:R-:W-:Y:S01]  /*4230*/  FADD.FTZ R108, R109, -R108 ;  /* 0x8000006c6d6c7221 */ /* 0x000fe20000010000 */
[----:B------:R-:W-:Y:S01]  /*4240*/  LOP3.LUT P3, RZ, R79, 0xff000000, RZ, 0xc0, !PT ;  /* 0xff0000004fff7812 */ /* 0x000fe2000786c0ff */
[----:B------:R-:W-:Y:S01]  /*4250*/  FFMA.FTZ R79, R230, R114, R113 ;  /* 0x00000072e64f7223 */ /* 0x000fe20000010071 */
[----:B------:R-:W-:Y:S01]  /*4260*/  F2FP.PACK_AB R72, R72, R88 ;  /* 0x000000584848723e */ /* 0x000fe200000000ff */
[----:B------:R-:W0:Y:S01]  /*4270*/  S2R R230, SR_TID.X ;  /* 0x0000000000e67919 */ /* 0x000e220000002100 */
[----:B------:R-:W-:Y:S01]  /*4280*/  @P0 F2FP.PACK_AB R214, RZ, R214 ;  /* 0x000000d6ffd6023e */ /* 0x000fe200000000ff */
[----:B------:R-:W-:Y:S01]  /*4290*/  FADD.FTZ R79, R86, -R79 ;  /* 0x8000004f564f7221 */ /* 0x000fe20000010000 */
[--C-:B------:R-:W-:Y:S01]  /*42a0*/  @P1 HADD2.F32 R86, -RZ, R54.reuse.H0_H0 ;  /* 0x20000036ff561230 */ /* 0x100fe20000004100 */
[----:B------:R-:W-:Y:S01]  /*42b0*/  @P0 F2FP.PACK_AB R215, RZ, R215 ;  /* 0x000000d7ffd7023e */ /* 0x000fe200000000ff */
[----:B------:R-:W-:Y:S01]  /*42c0*/  FADD.FTZ R110, R111, -R110 ;  /* 0x8000006e6f6e7221 */ /* 0x000fe20000010000 */
[----:B------:R-:W-:Y:S01]  /*42d0*/  @P0 F2FP.PACK_AB R106, RZ, R74 ;  /* 0x0000004aff6a023e */ /* 0x000fe200000000ff */
[C---:B------:R-:W-:Y:S01]  /*42e0*/  FMUL.FTZ R79, R185.reuse, R79 ;  /* 0x0000004fb94f7220 */ /* 0x040fe20000410000 */
[----:B------:R-:W-:Y:S01]  /*42f0*/  @P0 F2FP.PACK_AB R119, RZ, R119 ;  /* 0x00000077ff77023e */ /* 0x000fe200000000ff */
[----:B------:R-:W-:Y:S01]  /*4300*/  FMUL.FTZ R99, R185, R99 ;  /* 0x00000063b9637220 */ /* 0x000fe20000410000 */
[----:B------:R-:W-:Y:S01]  /*4310*/  @P0 PRMT R70, R214, 0x7610, R70 ;  /* 0x00007610d6460816 */ /* 0x000fe20000000046 */
[----:B------:R-:W-:Y:S01]  /*4320*/  @P1 FADD.FTZ R79, R79, R86 ;  /* 0x000000564f4f1221 */ /* 0x000fe20000010000 */
[----:B------:R-:W-:Y:S01]  /*4330*/  @P1 HADD2.F32 R86, -RZ, R54.H1_H1 ;  /* 0x30000036ff561230 */ /* 0x000fe20000004100 */
[----:B------:R-:W-:Y:S01]  /*4340*/  @P0 PRMT R71, R215, 0x7610, R71 ;  /* 0x00007610d7470816 */ /* 0x000fe20000000047 */
[----:B------:R-:W-:Y:S01]  /*4350*/  FMUL.FTZ R107, R185, R107 ;  /* 0x0000006bb96b7220 */ /* 0x000fe20000410000 */
[----:B------:R-:W-:Y:S01]  /*4360*/  @P2 F2FP.PACK_AB R92, RZ, R92 ;  /* 0x0000005cff5c223e */ /* 0x000fe200000000ff */
[----:B------:R-:W-:Y:S01]  /*4370*/  FMUL.FTZ R100, R79, c[0x0][0x1e8] ;  /* 0x00007a004f647a20 */ /* 0x000fe20000410000 */
[----:B------:R-:W-:Y:S01]  /*4380*/  @P0 PRMT R70, R70, 0x5410, R106 ;  /* 0x0000541046460816 */ /* 0x000fe2000000006a */
[----:B------:R-:W-:Y:S01]  /*4390*/  @P1 FADD.FTZ R226, R226, R86 ;  /* 0x00000056e2e21221 */ /* 0x000fe20000010000 */
[----:B------:R-:W-:Y:S01]  /*43a0*/  MOV R86, R80 ;  /* 0x0000005000567202 */ /* 0x000fe20000000f00 */
[----:B------:R-:W-:Y:S01]  /*43b0*/  FMUL.FTZ R103, R185, R108 ;  /* 0x0000006cb9677220 */ /* 0x000fe20000410000 */
[----:B------:R-:W-:Y:S01]  /*43c0*/  FSEL R223, R100, RZ, P6 ;  /* 0x000000ff64df7208 */ /* 0x000fe20003000000 */
[----:B------:R-:W-:Y:S01]  /*43d0*/  FMUL.FTZ R101, R226, c[0x0][0x1e8] ;  /* 0x00007a00e2657a20 */ /* 0x000fe20000410000 */
[----:B------:R-:W-:Y:S01]  /*43e0*/  @P0 LOP3.LUT P6, RZ, R153, 0xff, RZ, 0xc0, !PT ;  /* 0x000000ff99ff0812 */ /* 0x000fe200078cc0ff */
[----:B------:R-:W-:Y:S01]  /*43f0*/  FMUL.FTZ R185, R185, R110 ;  /* 0x0000006eb9b97220 */ /* 0x000fe20000410000 */
[----:B------:R-:W-:-:S02]  /*4400*/  @P0 PRMT R71, R71, 0x5410, R119 ;  /* 0x0000541047470816 */ /* 0x000fc40000000077 */
[----:B------:R-:W-:Y:S02]  /*4410*/  @P0 FSEL R100, R100, RZ, P6 ;  /* 0x000000ff64640208 */ /* 0x000fe40003000000 */
[----:B------:R-:W-:Y:S01]  /*4420*/  LOP3.LUT P6, RZ, R86, 0xff, RZ, 0xc0, !PT ;  /* 0x000000ff56ff7812 */ /* 0x000fe200078cc0ff */
[--C-:B------:R-:W-:Y:S01]  /*4430*/  @P1 HADD2.F32 R86, -RZ, R55.reuse.H0_H0 ;  /* 0x20000037ff561230 */ /* 0x100fe20000004100 */
[----:B------:R-:W-:Y:S02]  /*4440*/  FSEL R222, R101, RZ, P5 ;  /* 0x000000ff65de7208 */ /* 0x000fe40002800000 */
[----:B------:R-:W-:Y:S02]  /*4450*/  @P0 LOP3.LUT P5, RZ, R153, 0xff00, RZ, 0xc0, !PT ;  /* 0x0000ff0099ff0812 */ /* 0x000fe400078ac0ff */
[----:B------:R-:W-:Y:S01]  /*4460*/  @P1 FADD.FTZ R224, R224, R86 ;  /* 0x00000056e0e01221 */ /* 0x000fe20000010000 */
[----:B------:R-:W-:Y:S01]  /*4470*/  @P1 HADD2.F32 R86, -RZ, R55.H1_H1 ;  /* 0x30000037ff561230 */ /* 0x000fe20000004100 */
[----:B------:R-:W-:-:S02]  /*4480*/  @P0 FSEL R101, R101, RZ, P5 ;  /* 0x000000ff65650208 */ /* 0x000fc40002800000 */
[----:B------:R-:W-:Y:S01]  /*4490*/  FMUL.FTZ R219, R224, c[0x0][0x1e8] ;  /* 0x00007a00e0db7a20 */ /* 0x000fe20000410000 */
[----:B------:R-:W-:Y:S01]  /*44a0*/  @P0 LOP3.LUT P5, RZ, R87, 0xff, RZ, 0xc0, !PT ;  /* 0x000000ff57ff0812 */ /* 0x000fe200078ac0ff */
[----:B------:R-:W-:Y:S01]  /*44b0*/  @P1 FADD.FTZ R225, R225, R86 ;  /* 0x00000056e1e11221 */ /* 0x000fe20000010000 */
[--C-:B------:R-:W-:Y:S01]  /*44c0*/  @P1 HADD2.F32 R87, -RZ, R56.reuse.H0_H0 ;  /* 0x20000038ff571230 */ /* 0x100fe20000004100 */
[----:B------:R-:W-:Y:S01]  /*44d0*/  @P2 F2FP.PACK_AB R224, RZ, R224 ;  /* 0x000000e0ffe0223e */ /* 0x000fe200000000ff */
[----:B------:R-:W-:Y:S01]  /*44e0*/  @P1 HADD2.F32 R86, -RZ, R56.H1_H1 ;  /* 0x30000038ff561230 */ /* 0x000fe20000004100 */
[----:B------:R-:W-:Y:S01]  /*44f0*/  FSEL R228, R219, RZ, P4 ;  /* 0x000000ffdbe47208 */ /* 0x000fe20002000000 */
[----:B------:R-:W-:Y:S01]  /*4500*/  FMUL.FTZ R220, R225, c[0x0][0x1e8] ;  /* 0x00007a00e1dc7a20 */ /* 0x000fe20000410000 */
[----:B------:R-:W-:Y:S01]  /*4510*/  @P0 LOP3.LUT P4, RZ, R153, 0xff0000, RZ, 0xc0, !PT ;  /* 0x00ff000099ff0812 */ /* 0x000fe2000788c0ff */
[----:B------:R-:W-:Y:S01]  /*4520*/  @P1 FADD.FTZ R104, R104, R87 ;  /* 0x0000005768681221 */ /* 0x000fe20000010000 */
[--C-:B------:R-:W-:Y:S01]  /*4530*/  @P1 HADD2.F32 R87, -RZ, R57.reuse.H0_H0 ;  /* 0x20000039ff571230 */ /* 0x100fe20000004100 */
[----:B------:R-:W-:Y:S01]  /*4540*/  @P1 FADD.FTZ R216, R216, R86 ;  /* 0x00000056d8d81221 */ /* 0x000fe20000010000 */
[----:B------:R-:W-:Y:S01]  /*4550*/  @P1 HADD2.F32 R86, -RZ, R57.H1_H1 ;  /* 0x30000039ff561230 */ /* 0x000fe20000004100 */
[----:B------:R-:W-:-:S02]  /*4560*/  @P0 FSEL R219, R219, RZ, P4 ;  /* 0x000000ffdbdb0208 */ /* 0x000fc40002000000 */
[----:B------:R-:W-:Y:S01]  /*4570*/  @P0 LOP3.LUT P4, RZ, R153, 0xff000000, RZ, 0xc0, !PT ;  /* 0xff00000099ff0812 */ /* 0x000fe2000788c0ff */
[----:B------:R-:W-:Y:S01]  /*4580*/  @P1 FADD.FTZ R217, R217, R87 ;  /* 0x00000057d9d91221 */ /* 0x000fe20000010000 */
[----:B------:R-:W-:Y:S01]  /*4590*/  FSEL R227, R220, RZ, P3 ;  /* 0x000000ffdce37208 */ /* 0x000fe20001800000 */
[----:B------:R-:W-:Y:S01]  /*45a0*/  @P1 FADD.FTZ R218, R218, R86 ;  /* 0x00000056dada1221 */ /* 0x000fe20000010000 */
[----:B------:R-:W-:Y:S01]  /*45b0*/  LOP3.LUT P3, RZ, R80, 0xff00, RZ, 0xc0, !PT ;  /* 0x0000ff0050ff7812 */ /* 0x000fe2000786c0ff */
[----:B------:R-:W-:Y:S01]  /*45c0*/  FMUL.FTZ R87, R104, c[0x0][0x1e8] ;  /* 0x00007a0068577a20 */ /* 0x000fe20000410000 */
[----:B------:R-:W-:Y:S01]  /*45d0*/  @P0 FSEL R220, R220, RZ, P4 ;  /* 0x000000ffdcdc0208 */ /* 0x000fe20002000000 */
[----:B------:R-:W-:Y:S01]  /*45e0*/  FMUL.FTZ R86, R216, c[0x0][0x1e8] ;  /* 0x00007a00d8567a20 */ /* 0x000fe20000410000 */
[----:B------:R-:W-:Y:S01]  /*45f0*/  @P0 LOP3.LUT P4, RZ, R154, 0xff00, RZ, 0xc0, !PT ;  /* 0x0000ff009aff0812 */ /* 0x000fe2000788c0ff */
[----:B------:R-:W-:Y:S01]  /*4600*/  FMUL.FTZ R90, R217, c[0x0][0x1e8] ;  /* 0x00007a00d95a7a20 */ /* 0x000fe20000410000 */
[----:B------:R-:W-:Y:S01]  /*4610*/  FSEL R94, R87, RZ, P6 ;  /* 0x000000ff575e7208 */ /* 0x000fe20003000000 */
[----:B------:R-:W-:Y:S01]  /*4620*/  FMUL.FTZ R91, R218, c[0x0][0x1e8] ;  /* 0x00007a00da5b7a20 */ /* 0x000fe20000410000 */
[----:B------:R-:W-:-:S02]  /*4630*/  FSEL R95, R86, RZ, P3 ;  /* 0x000000ff565f7208 */ /* 0x000fc40001800000 */
[C---:B------:R-:W-:Y:S02]  /*4640*/  LOP3.LUT P6, RZ, R80.reuse, 0xff0000, RZ, 0xc0, !PT ;  /* 0x00ff000050ff7812 */ /* 0x040fe400078cc0ff */
[----:B------:R-:W-:Y:S02]  /*4650*/  @P0 FSEL R87, R87, RZ, P5 ;  /* 0x000000ff57570208 */ /* 0x000fe40002800000 */
[----:B------:R-:W-:Y:S02]  /*4660*/  LOP3.LUT P3, RZ, R80, 0xff000000, RZ, 0xc0, !PT ;  /* 0xff00000050ff7812 */ /* 0x000fe4000786c0ff */
[----:B------:R-:W-:Y:S02]  /*4670*/  @P0 FSEL R86, R86, RZ, P4 ;  /* 0x000000ff56560208 */ /* 0x000fe40002000000 */
[C---:B------:R-:W-:Y:S02]  /*4680*/  @P0 LOP3.LUT P5, RZ, R154.reuse, 0xff0000, RZ, 0xc0, !PT ;  /* 0x00ff00009aff0812 */ /* 0x040fe400078ac0ff */
[----:B------:R-:W-:-:S02]  /*4690*/  @P0 LOP3.LUT P4, RZ, R154, 0xff000000, RZ, 0xc0, !PT ;  /* 0xff0000009aff0812 */ /* 0x000fc4000788c0ff */
[----:B------:R-:W-:Y:S01]  /*46a0*/  @P2 F2FP.PACK_AB R80, RZ, R73 ;  /* 0x00000049ff50223e */ /* 0x000fe200000000ff */
[----:B------:R-:W-:Y:S01]  /*46b0*/  @P1 HADD2.F32 R73, -RZ, R58.H0_H0 ;  /* 0x2000003aff491230 */ /* 0x000fe20000004100 */
[C---:B------:R-:W-:Y:S02]  /*46c0*/  FSEL R96, R90.reuse, RZ, P6 ;  /* 0x000000ff5a607208 */ /* 0x040fe40003000000 */
[----:B------:R-:W-:Y:S02]  /*46d0*/  FSEL R97, R91, RZ, P3 ;  /* 0x000000ff5b617208 */ /* 0x000fe40001800000 */
[----:B------:R-:W-:Y:S01]  /*46e0*/  @P0 FSEL R90, R90, RZ, P5 ;  /* 0x000000ff5a5a0208 */ /* 0x000fe20002800000 */
[----:B------:R-:W-:Y:S01]  /*46f0*/  @P1 FADD.FTZ R105, R105, R73 ;  /* 0x0000004969691221 */ /* 0x000fe20000010000 */
[----:B------:R-:W-:Y:S02]  /*4700*/  @P0 FSEL R91, R91, RZ, P4 ;  /* 0x000000ff5b5b0208 */ /* 0x000fe40002000000 */
[----:B------:R-:W-:Y:S01]  /*4710*/  LOP3.LUT P6, RZ, R81, 0xff, RZ, 0xc0, !PT ;  /* 0x000000ff51ff7812 */ /* 0x000fe200078cc0ff */
[----:B------:R-:W-:Y:S01]  /*4720*/  FMUL.FTZ R88, R105, c[0x0][0x1e8] ;  /* 0x00007a0069587a20 */ /* 0x000fe20000410000 */
[----:B------:R-:W-:-:S02]  /*4730*/  LOP3.LUT P5, RZ, R81, 0xff00, RZ, 0xc0, !PT ;  /* 0x0000ff0051ff7812 */ /* 0x000fc400078ac0ff */
[C---:B------:R-:W-:Y:S02]  /*4740*/  LOP3.LUT P3, RZ, R81.reuse, 0xff0000, RZ, 0xc0, !PT ;  /* 0x00ff000051ff7812 */ /* 0x040fe4000786c0ff */
[----:B------:R-:W-:Y:S02]  /*4750*/  LOP3.LUT P4, RZ, R81, 0xff000000, RZ, 0xc0, !PT ;  /* 0xff00000051ff7812 */ /* 0x000fe4000788c0ff */
[----:B------:R-:W-:Y:S02]  /*4760*/  @P2 F2FP.PACK_AB R81, RZ, R79 ;  /* 0x0000004fff51223e */ /* 0x000fe400000000ff */
[----:B------:R-:W-:Y:S02]  /*4770*/  @P0 F2FP.PACK_AB R79, RZ, R75 ;  /* 0x0000004bff4f023e */ /* 0x000fe400000000ff */
[----:B------:R-:W-:Y:S01]  /*4780*/  F2FP.PACK_AB R73, R78, R115 ;  /* 0x000000734e49723e */ /* 0x000fe200000000ff */
[----:B------:R-:W-:Y:S01]  /*4790*/  @P1 HADD2.F32 R78, -RZ, R58.H1_H1 ;  /* 0x3000003aff4e1230 */ /* 0x000fe20000004100 */
[----:B------:R-:W-:-:S02]  /*47a0*/  @P0 PRMT R69, R79, 0x7610, R69 ;  /* 0x000076104f450816 */ /* 0x000fc40000000045 */
[----:B------:R-:W-:Y:S02]  /*47b0*/  MOV R79, R76 ;  /* 0x0000004c004f7202 */ /* 0x000fe40000000f00 */
[----:B------:R-:W-:Y:S01]  /*47c0*/  @P0 PRMT R69, R69, 0x5410, R89 ;  /* 0x0000541045450816 */ /* 0x000fe20000000059 */
[----:B------:R-:W-:Y:S01]  /*47d0*/  @P1 FADD.FTZ R236, R236, R78 ;  /* 0x0000004eecec1221 */ /* 0x000fe20000010000 */
[----:B------:R-:W-:Y:S01]  /*47e0*/  FSEL R89, R88, RZ, P6 ;  /* 0x000000ff58597208 */ /* 0x000fe20003000000 */
[--C-:B------:R-:W-:Y:S01]  /*47f0*/  @P1 HADD2.F32 R78, -RZ, R59.reuse.H0_H0 ;  /* 0x2000003bff4e1230 */ /* 0x100fe20000004100 */
[----:B------:R-:W-:Y:S01]  /*4800*/  @P0 LOP3.LUT P6, RZ, R155, 0xff, RZ, 0xc0, !PT ;  /* 0x000000ff9bff0812 */ /* 0x000fe200078cc0ff */
[----:B------:R-:W-:Y:S01]  /*4810*/  FMUL.FTZ R118, R236, c[0x0][0x1e8] ;  /* 0x00007a00ec767a20 */ /* 0x000fe20000410000 */
[----:B------:R-:W-:Y:S02]  /*4820*/  @P2 F2FP.PACK_AB R93, RZ, R93 ;  /* 0x0000005dff5d223e */ /* 0x000fe400000000ff */
[----:B------:R-:W-:Y:S01]  /*4830*/  @P0 FSEL R88, R88, RZ, P6 ;  /* 0x000000ff58580208 */ /* 0x000fe20003000000 */
[----:B------:R-:W-:Y:S01]  /*4840*/  @P1 FADD.FTZ R102, R102, R78 ;  /* 0x0000004e66661221 */ /* 0x000fe20000010000 */
[----:B------:R-:W-:Y:S01]  /*4850*/  LOP3.LUT P6, RZ, R79, 0xff, RZ, 0xc0, !PT ;  /* 0x000000ff4fff7812 */ /* 0x000fe200078cc0ff */
[----:B------:R-:W-:Y:S01]  /*4860*/  @P1 HADD2.F32 R79, -RZ, R59.H1_H1 ;  /* 0x3000003bff4f1230 */ /* 0x000fe20000004100 */
[----:B------:R-:W-:Y:S01]  /*4870*/  @P2 F2FP.PACK_AB R213, RZ, R213 ;  /* 0x000000d5ffd5223e */ /* 0x000fe200000000ff */
[----:B------:R-:W-:Y:S01]  /*4880*/  @P1 HADD2.F32 R78, -RZ, R60.H0_H0 ;  /* 0x2000003cff4e1230 */ /* 0x000fe20000004100 */
[----:B------:R-:W-:Y:S01]  /*4890*/  @P2 F2FP.PACK_AB R226, RZ, R226 ;  /* 0x000000e2ffe2223e */ /* 0x000fe200000000ff */
[----:B------:R-:W-:Y:S01]  /*48a0*/  FMUL.FTZ R119, R102, c[0x0][0x1e8] ;  /* 0x00007a0066777a20 */ /* 0x000fe20000410000 */
[----:B------:R-:W-:Y:S01]  /*48b0*/  @P2 F2FP.PACK_AB R225, RZ, R225 ;  /* 0x000000e1ffe1223e */ /* 0x000fe200000000ff */
[----:B------:R-:W-:Y:S01]  /*48c0*/  @P1 FADD.FTZ R238, R238, R79 ;  /* 0x0000004feeee1221 */ /* 0x000fe20000010000 */
[----:B------:R-:W-:Y:S01]  /*48d0*/  @P1 HADD2.F32 R79, -RZ, R61.H0_H0 ;  /* 0x2000003dff4f1230 */ /* 0x000fe20000004100 */
[----:B------:R-:W-:Y:S01]  /*48e0*/  @P1 FADD.FTZ R212, R212, R78 ;  /* 0x0000004ed4d41221 */ /* 0x000fe20000010000 */
[----:B------:R-:W-:Y:S01]  /*48f0*/  @P1 HADD2.F32 R78, -RZ, R62.H0_H0 ;  /* 0x2000003eff4e1230 */ /* 0x000fe20000004100 */
[----:B------:R-:W-:-:S02]  /*4900*/  @P2 PRMT R64, R80, 0x7610, R64 ;  /* 0x0000761050402816 */ /* 0x000fc40000000040 */
[----:B------:R-:W-:Y:S01]  /*4910*/  @P1 FADD.FTZ R112, R112, R79 ;  /* 0x0000004f70701221 */ /* 0x000fe20000010000 */
[----:B------:R-:W-:Y:S01]  /*4920*/  @P1 HADD2.F32 R79, -RZ, R63.H0_H0 ;  /* 0x2000003fff4f1230 */ /* 0x000fe20000004100 */
[----:B------:R-:W-:Y:S01]  /*4930*/  @P1 FADD.FTZ R117, R117, R78 ;  /* 0x0000004e75751221 */ /* 0x000fe20000010000 */
[----:B------:R-:W-:Y:S02]  /*4940*/  @P2 PRMT R65, R92, 0x7610, R65 ;  /* 0x000076105c412816 */ /* 0x000fe40000000041 */
[----:B------:R-:W-:Y:S01]  /*4950*/  @P2 PRMT R66, R81, 0x7610, R66 ;  /* 0x0000761051422816 */ /* 0x000fe20000000042 */
[----:B------:R-:W-:Y:S01]  /*4960*/  @P1 FADD.FTZ R242, R242, R79 ;  /* 0x0000004ff2f21221 */ /* 0x000fe20000010000 */
[----:B------:R-:W-:Y:S01]  /*4970*/  @P2 PRMT R67, R224, 0x7610, R67 ;  /* 0x00007610e0432816 */ /* 0x000fe20000000043 */
[-C--:B------:R-:W-:Y:S01]  /*4980*/  @P0 IMAD.WIDE.U32 R78, R184, R229.reuse, c[0x0][0x250] ;  /* 0x00009400b84e0625 */ /* 0x080fe200078e00e5 */
[----:B------:R-:W-:Y:S02]  /*4990*/  @P2 PRMT R64, R64, 0x5410, R93 ;  /* 0x0000541040402816 */ /* 0x000fe4000000005d */
[----:B------:R-:W-:Y:S01]  /*49a0*/  @P2 PRMT R65, R65, 0x5410, R213 ;  /* 0x0000541041412816 */ /* 0x000fe200000000d5 */
[----:B------:R-:W-:Y:S01]  /*49b0*/  IMAD.WIDE.U32 R80, R182, R229, c[0x0][0x248] ;  /* 0x00009200b6507625 */ /* 0x000fe200078e00e5 */
[----:B------:R1:W-:Y:S01]  /*49c0*/  @P0 STG.E.128 [R78.64], R68 ;  /* 0x000000444e000986 */ /* 0x0003e2000c101d04 */
[----:B------:R-:W-:-:S02]  /*49d0*/  @P2 PRMT R66, R66, 0x5410, R226 ;  /* 0x0000541042422816 */ /* 0x000fc400000000e2 */
[----:B------:R-:W-:Y:S01]  /*49e0*/  @P2 PRMT R67, R67, 0x5410, R225 ;  /* 0x0000541043432816 */ /* 0x000fe200000000e1 */
[----:B------:R-:W-:Y:S01]  /*49f0*/  FMUL.FTZ R184, R238, c[0x0][0x1e8] ;  /* 0x00007a00eeb87a20 */ /* 0x000fe20000410000 */
[----:B------:R-:W-:Y:S01]  /*4a00*/  F2FP.PACK_AB R75, R227, R228 ;  /* 0x000000e4e34b723e */ /* 0x000fe200000000ff */
[----:B------:R-:W-:Y:S01]  /*4a10*/  FMUL.FTZ R92, R117, c[0x0][0x1e8] ;  /* 0x00007a00755c7a20 */ /* 0x000fe20000410000 */
[----:B------:R-:W-:Y:S01]  /*4a20*/  F2FP.PACK_AB R74, R222, R223 ;  /* 0x000000dfde4a723e */ /* 0x000fe200000000ff */
[----:B------:R-:W-:Y:S01]  /*4a30*/  FMUL.FTZ R93, R242, c[0x0][0x1e8] ;  /* 0x00007a00f25d7a20 */ /* 0x000fe20000410000 */
[----:B------:R-:W-:Y:S02]  /*4a40*/  FSEL R214, R118, RZ, P5 ;  /* 0x000000ff76d67208 */ /* 0x000fe40002800000 */
[----:B------:R-:W-:Y:S02]  /*4a50*/  @P0 LOP3.LUT P5, RZ, R155, 0xff00, RZ, 0xc0, !PT ;  /* 0x0000ff009bff0812 */ /* 0x000fe400078ac0ff */
[----:B------:R-:W-:-:S02]  /*4a60*/  @P0 F2FP.PACK_AB R82, RZ, R82 ;  /* 0x00000052ff52023e */ /* 0x000fc400000000ff */
[----:B------:R-:W-:Y:S02]  /*4a70*/  @P0 FSEL R118, R118, RZ, P5 ;  /* 0x000000ff76760208 */ /* 0x000fe40002800000 */
[----:B------:R-:W-:Y:S01]  /*4a80*/  @P0 LOP3.LUT P5, RZ, R155, 0xff0000, RZ, 0xc0, !PT ;  /* 0x00ff00009bff0812 */ /* 0x000fe200078ac0ff */
[----:B-1----:R-:W-:Y:S01]  /*4a90*/  @P2 IMAD.WIDE.U32 R78, R182, R229, c[0x0][0x258] ;  /* 0x00009600b64e2625 */ /* 0x002fe200078e00e5 */
[----:B------:R-:W-:Y:S02]  /*4aa0*/  @P0 F2FP.PACK_AB R84, RZ, R84 ;  /* 0x00000054ff54023e */ /* 0x000fe400000000ff */
[----:B------:R-:W-:Y:S02]  /*4ab0*/  @P0 F2FP.PACK_AB R100, RZ, R100 ;  /* 0x00000064ff64023e */ /* 0x000fe400000000ff */
[----:B------:R1:W-:Y:S01]  /*4ac0*/  @P2 STG.E.128 [R78.64], R64 ;  /* 0x000000404e002986 */ /* 0x0003e2000c101d04 */
[----:B------:R-:W-:Y:S02]  /*4ad0*/  @P0 F2FP.PACK_AB R219, RZ, R219 ;  /* 0x000000dbffdb023e */ /* 0x000fe400000000ff */
[----:B------:R-:W-:Y:S01]  /*4ae0*/  @P0 F2FP.PACK_AB R83, RZ, R83 ;  /* 0x00000053ff53023e */ /* 0x000fe200000000ff */
[----:B------:R2:W-:Y:S01]  /*4af0*/  STG.E.128 [R80.64], R72 ;  /* 0x0000004850007986 */ /* 0x0005e2000c101d04 */
[----:B------:R-:W-:-:S02]  /*4b00*/  @P0 F2FP.PACK_AB R85, RZ, R85 ;  /* 0x00000055ff55023e */ /* 0x000fc400000000ff */
[----:B------:R-:W-:Y:S02]  /*4b10*/  @P0 F2FP.PACK_AB R101, RZ, R101 ;  /* 0x00000065ff65023e */ /* 0x000fe400000000ff */
[----:B------:R-:W-:Y:S02]  /*4b20*/  @P0 F2FP.PACK_AB R220, RZ, R220 ;  /* 0x000000dcffdc023e */ /* 0x000fe400000000ff */
[----:B------:R-:W-:Y:S02]  /*4b30*/  @P0 PRMT R68, R82, 0x7610, R68 ;  /* 0x0000761052440816 */ /* 0x000fe40000000044 */
[----:B------:R-:W-:Y:S02]  /*4b40*/  @P0 PRMT R69, R84, 0x7610, R69 ;  /* 0x0000761054450816 */ /* 0x000fe40000000045 */
[----:B------:R-:W-:Y:S02]  /*4b50*/  @P0 PRMT R70, R100, 0x7610, R70 ;  /* 0x0000761064460816 */ /* 0x000fe40000000046 */
[----:B------:R-:W-:Y:S01]  /*4b60*/  @P0 PRMT R71, R219, 0x7610, R71 ;  /* 0x00007610db470816 */ /* 0x000fe20000000047 */
[----:B-1----:R-:W-:Y:S01]  /*4b70*/  IMAD.WIDE.U32 R78, R183, R229, c[0x0][0x248] ;  /* 0x00009200b74e7625 */ /* 0x002fe200078e00e5 */
[----:B------:R-:W-:-:S02]  /*4b80*/  @P2 F2FP.PACK_AB R104, RZ, R104 ;  /* 0x00000068ff68223e */ /* 0x000fc400000000ff */
[----:B------:R-:W-:Y:S01]  /*4b90*/  @P2 F2FP.PACK_AB R217, RZ, R217 ;  /* 0x000000d9ffd9223e */ /* 0x000fe200000000ff */
[----:B--2---:R-:W-:Y:S01]  /*4ba0*/  FMUL.FTZ R80, R212, c[0x0][0x1e8] ;  /* 0x00007a00d4507a20 */ /* 0x004fe20000410000 */
[----:B------:R-:W-:Y:S01]  /*4bb0*/  FSEL R72, R119, RZ, P3 ;  /* 0x000000ff77487208 */ /* 0x000fe20001800000 */
[----:B------:R-:W-:Y:S01]  /*4bc0*/  IMAD R73, R0, c[0x0][0x168], RZ ;  /* 0x00005a0000497a24 */ /* 0x000fe200078e02ff */
[----:B------:R-:W-:Y:S01]  /*4bd0*/  @P0 LOP3.LUT P3, RZ, R155, 0xff000000, RZ, 0xc0, !PT ;  /* 0xff0000009bff0812 */ /* 0x000fe2000786c0ff */
[----:B------:R-:W-:Y:S01]  /*4be0*/  FMUL.FTZ R81, R112, c[0x0][0x1e8] ;  /* 0x00007a0070517a20 */ /* 0x000fe20000410000 */
[----:B------:R-:W-:Y:S01]  /*4bf0*/  FSEL R75, R184, RZ, P4 ;  /* 0x000000ffb84b7208 */ /* 0x000fe20002000000 */
[----:B------:R-:W-:Y:S01]  /*4c00*/  @P1 HADD2.F32 R74, -RZ, R61.H1_H1 ;  /* 0x3000003dff4a1230 */ /* 0x000fe20000004100 */
[----:B------:R-:W-:Y:S02]  /*4c10*/  LOP3.LUT P4, RZ, R76, 0xff0000, RZ, 0xc0, !PT ;  /* 0x00ff00004cff7812 */ /* 0x000fe4000788c0ff */
[----:B------:R-:W-:-:S02]  /*4c20*/  @P0 FSEL R184, R184, RZ, P3 ;  /* 0x000000ffb8b80208 */ /* 0x000fc40001800000 */
[----:B------:R-:W-:Y:S01]  /*4c30*/  FSEL R106, R80, RZ, P6 ;  /* 0x000000ff506a7208 */ /* 0x000fe20003000000 */
[----:B------:R-:W-:Y:S01]  /*4c40*/  @P1 FADD.FTZ R107, R107, R74 ;  /* 0x0000004a6b6b1221 */ /* 0x000fe20000010000 */
[C---:B------:R-:W-:Y:S02]  /*4c50*/  LOP3.LUT P3, RZ, R77.reuse, 0xff, RZ, 0xc0, !PT ;  /* 0x000000ff4dff7812 */ /* 0x040fe4000786c0ff */
[----:B------:R-:W-:Y:S02]  /*4c60*/  LOP3.LUT P6, RZ, R77, 0xff0000, RZ, 0xc0, !PT ;  /* 0x00ff00004dff7812 */ /* 0x000fe400078cc0ff */
[----:B------:R-:W-:Y:S02]  /*4c70*/  SHF.R.S32.HI R98, RZ, 0x1f, R73 ;  /* 0x0000001fff627819 */ /* 0x000fe40000011449 */
[----:B------:R-:W-:Y:S02]  /*4c80*/  @P0 FSEL R119, R119, RZ, P5 ;  /* 0x000000ff77770208 */ /* 0x000fe40002800000 */
[----:B------:R-:W-:-:S02]  /*4c90*/  FSEL R115, R81, RZ, P4 ;  /* 0x000000ff51737208 */ /* 0x000fc40002000000 */
[C---:B------:R-:W-:Y:S02]  /*4ca0*/  LOP3.LUT P5, RZ, R76.reuse, 0xff00, RZ, 0xc0, !PT ;  /* 0x0000ff004cff7812 */ /* 0x040fe400078ac0ff */
[----:B------:R-:W-:Y:S01]  /*4cb0*/  LOP3.LUT P4, RZ, R76, 0xff000000, RZ, 0xc0, !PT ;  /* 0xff0000004cff7812 */ /* 0x000fe2000788c0ff */
[----:B------:R-:W-:Y:S01]  /*4cc0*/  @P1 HADD2.F32 R76, -RZ, R63.H1_H1 ;  /* 0x3000003fff4c1230 */ /* 0x000fe20000004100 */
[----:B------:R-:W-:Y:S02]  /*4cd0*/  FSEL R116, R92, RZ, P3 ;  /* 0x000000ff5c747208 */ /* 0x000fe40001800000 */
[----:B------:R-:W-:Y:S02]  /*4ce0*/  FSEL R213, R93, RZ, P6 ;  /* 0x000000ff5dd57208 */ /* 0x000fe40003000000 */
[----:B------:R-:W-:Y:S01]  /*4cf0*/  LOP3.LUT P3, RZ, R77, 0xff00, RZ, 0xc0, !PT ;  /* 0x0000ff004dff7812 */ /* 0x000fe2000786c0ff */
[----:B------:R-:W-:Y:S01]  /*4d00*/  @P1 FADD.FTZ R185, R185, R76 ;  /* 0x0000004cb9b91221 */ /* 0x000fe20000010000 */
[----:B------:R-:W-:-:S02]  /*4d10*/  LOP3.LUT P6, RZ, R77, 0xff000000, RZ, 0xc0, !PT ;  /* 0xff0000004dff7812 */ /* 0x000fc400078cc0ff */
[----:B------:R-:W-:Y:S01]  /*4d20*/  LEA.HI R98, R98, R73, RZ, 0x3 ;  /* 0x0000004962627211 */ /* 0x000fe200078f18ff */
[----:B------:R-:W-:Y:S01]  /*4d30*/  @P1 HADD2.F32 R73, -RZ, R60.H1_H1 ;  /* 0x3000003cff491230 */ /* 0x000fe20000004100 */
[----:B0-----:R-:W-:Y:S02]  /*4d40*/  LOP3.LUT R77, R230, 0x1f, RZ, 0xc0, !PT ;  /* 0x0000001fe64d7812 */ /* 0x001fe400078ec0ff */
[----:B------:R-:W-:Y:S02]  /*4d50*/  @P2 F2FP.PACK_AB R105, RZ, R105 ;  /* 0x00000069ff69223e */ /* 0x000fe400000000ff */
[----:B------:R-:W-:Y:S01]  /*4d60*/  @P2 F2FP.PACK_AB R102, RZ, R102 ;  /* 0x00000066ff66223e */ /* 0x000fe200000000ff */
[----:B------:R-:W-:Y:S01]  /*4d70*/  @P1 FADD.FTZ R99, R99, R73 ;  /* 0x0000004963631221 */ /* 0x000fe20000010000 */
[----:B------:R-:W-:Y:S01]  /*4d80*/  LEA.HI.SX32 R98, R98, R77, 0x1d ;  /* 0x0000004d62627211 */ /* 0x000fe200078feaff */
[----:B------:R-:W-:Y:S01]  /*4d90*/  @P0 IMAD.WIDE.U32 R76, R182, R229, c[0x0][0x250] ;  /* 0x00009400b64c0625 */ /* 0x000fe200078e00e5 */
[----:B------:R-:W-:Y:S01]  /*4da0*/  @P0 PRMT R68, R68, 0x5410, R83 ;  /* 0x0000541044440816 */ /* 0x000fe20000000053 */
[----:B------:R-:W-:Y:S01]  /*4db0*/  @P1 HADD2.F32 R73, -RZ, R62.H1_H1 ;  /* 0x3000003eff491230 */ /* 0x000fe20000004100 */
[----:B------:R-:W-:-:S02]  /*4dc0*/  @P0 PRMT R69, R69, 0x5410, R85 ;  /* 0x0000541045450816 */ /* 0x000fc40000000055 */
[----:B------:R-:W-:Y:S02]  /*4dd0*/  @P0 PRMT R70, R70, 0x5410, R101 ;  /* 0x0000541046460816 */ /* 0x000fe40000000065 */
[----:B------:R-:W-:Y:S01]  /*4de0*/  @P0 PRMT R71, R71, 0x5410, R220 ;  /* 0x0000541047470816 */ /* 0x000fe200000000dc */
[----:B------:R-:W-:Y:S01]  /*4df0*/  @P1 FADD.FTZ R103, R103, R73 ;  /* 0x0000004967671221 */ /* 0x000fe20000010000 */
[----:B------:R-:W-:Y:S02]  /*4e00*/  @P2 F2FP.PACK_AB R216, RZ, R216 ;  /* 0x000000d8ffd8223e */ /* 0x000fe400000000ff */
[----:B------:R-:W-:Y:S01]  /*4e10*/  @P2 F2FP.PACK_AB R218, RZ, R218 ;  /* 0x000000daffda223e */ /* 0x000fe200000000ff */
[----:B------:R0:W-:Y:S01]  /*4e20*/  @P0 STG.E.128 [R76.64], R68 ;  /* 0x000000444c000986 */ /* 0x0001e2000c101d04 */
[----:B------:R-:W-:Y:S02]  /*4e30*/  @P2 F2FP.PACK_AB R236, RZ, R236 ;  /* 0x000000ecffec223e */ /* 0x000fe400000000ff */
[----:B------:R-:W-:-:S02]  /*4e40*/  @P2 F2FP.PACK_AB R238, RZ, R238 ;  /* 0x000000eeffee223e */ /* 0x000fc400000000ff */
[----:B------:R-:W-:Y:S02]  /*4e50*/  @P2 PRMT R64, R104, 0x7610, R64 ;  /* 0x0000761068402816 */ /* 0x000fe40000000040 */
[----:B------:R-:W-:Y:S02]  /*4e60*/  @P2 PRMT R65, R217, 0x7610, R65 ;  /* 0x00007610d9412816 */ /* 0x000fe40000000041 */
[----:B------:R-:W-:Y:S02]  /*4e70*/  @P2 PRMT R66, R105, 0x7610, R66 ;  /* 0x0000761069422816 */ /* 0x000fe40000000042 */
[----:B------:R-:W-:Y:S02]  /*4e80*/  @P2 PRMT R67, R102, 0x7610, R67 ;  /* 0x0000761066432816 */ /* 0x000fe40000000043 */
[----:B------:R-:W-:Y:S02]  /*4e90*/  @P0 MOV R74, R156 ;  /* 0x0000009c004a0202 */ /* 0x000fe40000000f00 */
[----:B------:R-:W-:-:S02]  /*4ea0*/  @P0 F2FP.PACK_AB R87, RZ, R87 ;  /* 0x00000057ff57023e */ /* 0x000fc400000000ff */
[----:B------:R-:W-:Y:S01]  /*4eb0*/  @P0 F2FP.PACK_AB R90, RZ, R90 ;  /* 0x0000005aff5a023e */ /* 0x000fe200000000ff */
[----:B0-----:R-:W-:Y:S01]  /*4ec0*/  @P2 IMAD.WIDE.U32 R76, R183, R229, c[0x0][0x258] ;  /* 0x00009600b74c2625 */ /* 0x001fe200078e00e5 */
[----:B------:R-:W-:Y:S02]  /*4ed0*/  @P0 F2FP.PACK_AB R88, RZ, R88 ;  /* 0x00000058ff58023e */ /* 0x000fe400000000ff */
[----:B------:R-:W-:Y:S02]  /*4ee0*/  @P0 F2FP.PACK_AB R119, RZ, R119 ;  /* 0x00000077ff77023e */ /* 0x000fe400000000ff */
[----:B------:R-:W-:Y:S02]  /*4ef0*/  @P2 PRMT R64, R64, 0x5410, R216 ;  /* 0x0000541040402816 */ /* 0x000fe400000000d8 */
[----:B------:R-:W-:Y:S02]  /*4f00*/  @P2 PRMT R65, R65, 0x5410, R218 ;  /* 0x0000541041412816 */ /* 0x000fe400000000da */
[----:B------:R-:W-:-:S02]  /*4f10*/  @P2 PRMT R66, R66, 0x5410, R236 ;  /* 0x0000541042422816 */ /* 0x000fc400000000ec */
[----:B------:R-:W-:Y:S02]  /*4f20*/  @P2 PRMT R67, R67, 0x5410, R238 ;  /* 0x0000541043432816 */ /* 0x000fe400000000ee */
[----:B------:R-:W-:Y:S02]  /*4f30*/  @P0 LOP3.LUT P1, RZ, R74, 0xff, RZ, 0xc0, !PT ;  /* 0x000000ff4aff0812 */ /* 0x000fe4000782c0ff */
[----:B------:R-:W-:Y:S01]  /*4f40*/  F2FP.PACK_AB R75, R75, R72 ;  /* 0x000000484b4b723e */ /* 0x000fe200000000ff */
[----:B------:R0:W-:Y:S01]  /*4f50*/  @P2 STG.E.128 [R76.64], R64 ;  /* 0x000000404c002986 */ /* 0x0001e2000c101d04 */
[----:B------:R-:W-:Y:S02]  /*4f60*/  F2FP.PACK_AB R74, R214, R89 ;  /* 0x00000059d64a723e */ /* 0x000fe400000000ff */
[----:B------:R-:W-:Y:S02]  /*4f70*/  F2FP.PACK_AB R73, R97, R96 ;  /* 0x000000606149723e */ /* 0x000fe400000000ff */
[----:B------:R-:W-:-:S02]  /*4f80*/  F2FP.PACK_AB R72, R95, R94 ;  /* 0x0000005e5f48723e */ /* 0x000fc400000000ff */
[----:B------:R-:W-:Y:S02]  /*4f90*/  @P0 F2FP.PACK_AB R86, RZ, R86 ;  /* 0x00000056ff56023e */ /* 0x000fe400000000ff */
[----:B------:R-:W-:Y:S01]  /*4fa0*/  @P0 F2FP.PACK_AB R91, RZ, R91 ;  /* 0x0000005bff5b023e */ /* 0x000fe200000000ff */
[----:B------:R1:W-:Y:S01]  /*4fb0*/  STG.E.128 [R78.64], R72 ;  /* 0x000000484e007986 */ /* 0x0003e2000c101d04 */
[----:B------:R-:W-:Y:S02]  /*4fc0*/  @P0 F2FP.PACK_AB R118, RZ, R118 ;  /* 0x00000076ff76023e */ /* 0x000fe400000000ff */
[----:B------:R-:W-:Y:S02]  /*4fd0*/  @P0 F2FP.PACK_AB R184, RZ, R184 ;  /* 0x000000b8ffb8023e */ /* 0x000fe400000000ff */
[----:B------:R-:W-:Y:S02]  /*4fe0*/  @P0 PRMT R68, R87, 0x7610, R68 ;  /* 0x0000761057440816 */ /* 0x000fe40000000044 */
[----:B------:R-:W-:Y:S01]  /*4ff0*/  @P0 PRMT R69, R90, 0x7610, R69 ;  /* 0x000076105a450816 */ /* 0x000fe20000000045 */
[----:B0-----:R-:W-:Y:S01]  /*5000*/  @P0 IMAD.WIDE.U32 R76, R183, R229, c[0x0][0x250] ;  /* 0x00009400b74c0625 */ /* 0x001fe200078e00e5 */
[----:B------:R-:W-:-:S02]  /*5010*/  @P0 PRMT R70, R88, 0x7610, R70 ;  /* 0x0000761058460816 */ /* 0x000fc40000000046 */
[----:B------:R-:W-:Y:S02]  /*5020*/  @P0 PRMT R71, R119, 0x7610, R71 ;  /* 0x0000761077470816 */ /* 0x000fe40000000047 */
[----:B------:R-:W-:Y:S02]  /*5030*/  @P2 F2FP.PACK_AB R212, RZ, R212 ;  /* 0x000000d4ffd4223e */ /* 0x000fe400000000ff */
[----:B------:R-:W-:Y:S02]  /*5040*/  @P2 F2FP.PACK_AB R112, RZ, R112 ;  /* 0x00000070ff70223e */ /* 0x000fe400000000ff */
[----:B------:R-:W-:Y:S02]  /*5050*/  @P2 F2FP.PACK_AB R117, RZ, R117 ;  /* 0x00000075ff75223e */ /* 0x000fe400000000ff */
[----:B------:R-:W-:Y:S02]  /*5060*/  @P2 F2FP.PACK_AB R242, RZ, R242 ;  /* 0x000000f2fff2223e */ /* 0x000fe400000000ff */
[----:B------:R-:W-:-:S02]  /*5070*/  @P0 PRMT R68, R68, 0x5410, R86 ;  /* 0x0000541044440816 */ /* 0x000fc40000000056 */
[----:B------:R-:W-:Y:S02]  /*5080*/  @P0 PRMT R69, R69, 0x5410, R91 ;  /* 0x0000541045450816 */ /* 0x000fe4000000005b */
[----:B------:R-:W-:Y:S02]  /*5090*/  @P0 PRMT R70, R70, 0x5410, R118 ;  /* 0x0000541046460816 */ /* 0x000fe40000000076 */
[----:B------:R-:W-:Y:S02]  /*50a0*/  @P0 PRMT R71, R71, 0x5410, R184 ;  /* 0x0000541047470816 */ /* 0x000fe400000000b8 */
[----:B------:R-:W-:Y:S01]  /*50b0*/  @P2 F2FP.PACK_AB R82, RZ, R103 ;  /* 0x00000067ff52223e */ /* 0x000fe200000000ff */
[----:B------:R-:W-:Y:S01]  /*50c0*/  FMUL.FTZ R103, R103, c[0x0][0x1e8] ;  /* 0x00007a0067677a20 */ /* 0x000fe20000410000 */
[----:B-1----:R-:W-:Y:S01]  /*50d0*/  @P2 F2FP.PACK_AB R79, RZ, R99 ;  /* 0x00000063ff4f223e */ /* 0x002fe200000000ff */
[----:B------:R0:W-:Y:S01]  /*50e0*/  @P0 STG.E.128 [R76.64], R68 ;  /* 0x000000444c000986 */ /* 0x0001e2000c101d04 */
[----:B------:R-:W-:Y:S01]  /*50f0*/  @P2 F2FP.PACK_AB R78, RZ, R107 ;  /* 0x0000006bff4e223e */ /* 0x000fe200000000ff */
[----:B------:R-:W-:Y:S01]  /*5100*/  FMUL.FTZ R107, R107, c[0x0][0x1e8] ;  /* 0x00007a006b6b7a20 */ /* 0x000fe20000410000 */
[----:B------:R-:W-:Y:S01]  /*5110*/  @P2 F2FP.PACK_AB R83, RZ, R185 ;  /* 0x000000b9ff53223e */ /* 0x000fe200000000ff */
        /* <DEDUP_REMOVED lines=31> */
[----:B------:R-:W-:Y:S02]  /*5310*/  F2FP.PACK_AB R75, R75, R213 ;  /* 0x000000d54b4b723e */ /* 0x000fe400000000ff */
[----:B------:R-:W-:Y:S02]  /*5320*/  F2FP.PACK_AB R74, R74, R116 ;  /* 0x000000744a4a723e */ /* 0x000fe400000000ff */
[----:B------:R-:W-:Y:S02]  /*5330*/  F2FP.PACK_AB R73, R73, R115 ;  /* 0x000000734949723e */ /* 0x000fe400000000ff */
[----:B------:R-:W-:Y:S02]  /*5340*/  F2FP.PACK_AB R72, R72, R106 ;  /* 0x0000006a4848723e */ /* 0x000fe400000000ff */
[----:B------:R-:W-:Y:S02]  /*5350*/  @P0 F2FP.PACK_AB R80, RZ, R80 ;  /* 0x00000050ff50023e */ /* 0x000fe400000000ff */
[----:B------:R-:W-:Y:S01]  /*5360*/  @P0 F2FP.PACK_AB R81, RZ, R81 ;  /* 0x00000051ff51023e */ /* 0x000fe200000000ff */
[----:B------:R0:W-:Y:S01]  /*5370*/  STG.E.128 [R78.64], R72 ;  /* 0x000000484e007986 */ /* 0x0001e2000c101d04 */
[----:B------:R-:W-:-:S02]  /*5380*/  @P0 FSEL R103, R103, RZ, P2 ;  /* 0x000000ff67670208 */ /* 0x000fc40001000000 */
[----:B------:R-:W-:Y:S02]  /*5390*/  @P0 FSEL R185, R185, RZ, P4 ;  /* 0x000000ffb9b90208 */ /* 0x000fe40002000000 */
[----:B------:R-:W-:Y:S02]  /*53a0*/  @P0 F2FP.PACK_AB R92, RZ, R92 ;  /* 0x0000005cff5c023e */ /* 0x000fe400000000ff */
[----:B------:R-:W-:Y:S02]  /*53b0*/  @P0 F2FP.PACK_AB R93, RZ, R93 ;  /* 0x0000005dff5d023e */ /* 0x000fe400000000ff */
[----:B------:R-:W-:Y:S02]  /*53c0*/  @P0 F2FP.PACK_AB R99, RZ, R99 ;  /* 0x00000063ff63023e */ /* 0x000fe400000000ff */
[----:B------:R-:W-:Y:S02]  /*53d0*/  @P0 F2FP.PACK_AB R107, RZ, R107 ;  /* 0x0000006bff6b023e */ /* 0x000fe400000000ff */
[----:B------:R-:W-:-:S02]  /*53e0*/  @P0 F2FP.PACK_AB R103, RZ, R103 ;  /* 0x00000067ff67023e */ /* 0x000fc400000000ff */
[----:B------:R-:W-:Y:S02]  /*53f0*/  @P0 F2FP.PACK_AB R185, RZ, R185 ;  /* 0x000000b9ffb9023e */ /* 0x000fe400000000ff */
        /* <DEDUP_REMOVED lines=15> */
.L_x_364:
[----:B------:R-:W-:Y:S05]  /*54f0*/  BSYNC B1 ;  /* 0x0000000000017941 */ /* 0x000fea0003800000 */
.L_x_361:
        /* <DEDUP_REMOVED lines=89> */
.L_x_360:
[----:B------:R-:W-:Y:S05]  /*5a90*/  BSYNC B0 ;  /* 0x0000000000007941 */ /* 0x000fea0003800000 */
.L_x_358:
[----:B------:R-:W0:Y:S01]  /*5aa0*/  S2R R109, SR_TID.X ;  /* 0x00000000006d7919 */ /* 0x000e220000002100 */
[----:B------:R-:W-:Y:S01]  /*5ab0*/  WARPSYNC 0xffffffff ;  /* 0xffffffff00007948 */ /* 0x000fe20003800000 */
[----:B0-----:R-:W-:-:S02]  /*5ac0*/  SHF.R.U32.HI R0, RZ, 0x5, R109 ;  /* 0x00000005ff007819 */ /* 0x001fc4000001166d */
        /* <DEDUP_REMOVED lines=36> */
[----:B------:R-:W-:Y:S02]  /*5d10*/  FADD.FTZ R9, RZ, R9 ;  /* 0x00000009ff097221 */ /* 0x000fe40000010000 */
[----:B------:R-:W-:Y:S01]  /*5d20*/  FADD.FTZ R3, R3, R40 ;  /* 0x0000002803037221 */ /* 0x000fe20000010000 */
[----:B------:R-:W5:Y:S01]  /*5d30*/  LDS R8, [R109.X4+0x400] ;  /* 0x000400006d087984 */ /* 0x000f620000004800 */
        /* <DEDUP_REMOVED lines=11> */
[----:B------:R-:W2:Y:S01]  /*5df0*/  LDS R39, [R109.X4+0x3000] ;  /* 0x003000006d277984 */ /* 0x000ea20000004800 */
[----:B---3--:R-:W-:-:S03]  /*5e00*/  FADD.FTZ R3, R3, R46 ;  /* 0x0000002e03037221 */ /* 0x008fc60000010000 */
[----:B------:R-:W-:Y:S01]  /*5e10*/  LDS R41, [R109.X4+0x3400] ;  /* 0x003400006d297984 */ /* 0x000fe20000004800 */
[----:B----4-:R-:W-:-:S03]  /*5e20*/  FADD.FTZ R79, R10, R79 ;  /* 0x0000004f0a4f7221 */ /* 0x010fc60000010000 */
[----:B------:R-:W-:Y:S01]  /*5e30*/  LDS R38, [R109.X4+0x3600] ;  /* 0x003600006d267984 */ /* 0x000fe20000004800 */
        /* <DEDUP_REMOVED lines=15> */
[----:B---3--:R-:W-:Y:S02]  /*5f30*/  FADD.FTZ R37, R37, R10 ;  /* 0x0000000a25257221 */ /* 0x008fe40000010000 */
[----:B------:R-:W-:Y:S02]  /*5f40*/  FADD.FTZ R10, R9, R38 ;  /* 0x00000026090a7221 */ /* 0x000fe40000010000 */
        /* <DEDUP_REMOVED lines=44> */
[----:B------:R-:W-:-:S03]  /*6210*/  FADD.FTZ R78, RZ, R78 ;  /* 0x0000004eff4e7221 */ /* 0x000fc60000010000 */
        /* <DEDUP_REMOVED lines=40> */
[----:B------:R0:W-:Y:S04]  /*64a0*/  STS.128 [R0+0x810], R64 ;  /* 0x0008104000007388 */ /* 0x0001e80000000c00 */
        /* <DEDUP_REMOVED lines=75> */
[----:B------:R0:W-:Y:S04]  /*6960*/  STS.128 [R0+0xc00], R12 ;  /* 0x000c000c00007388 */ /* 0x0001e80000000c00 */
[----:B------:R1:W-:Y:S04]  /*6970*/  STS.128 [R0+0xc10], R4 ;  /* 0x000c100400007388 */ /* 0x0003e80000000c00 */
[----:B------:R-:W-:Y:S01]  /*6980*/  BAR.SYNC.DEFER_BLOCKING 0x0 ;  /* 0x0000000000007b1d */ /* 0x000fe20000010000 */
[----:B0-----:R-:W-:-:S05]  /*6990*/  IMAD R14, R64, c[0x0][0x168], RZ ;  /* 0x00005a00400e7a24 */ /* 0x001fca00078e02ff */
[----:B------:R-:W-:-:S04]  /*69a0*/  IADD3 R14, P0, R14, R109, RZ ;  /* 0x0000006d0e0e7210 */ /* 0x000fc80007f1e0ff */
[----:B------:R-:W-:-:S04]  /*69b0*/  IADD3.X R15, RZ, RZ, RZ, P0, !PT ;  /* 0x000000ffff0f7210 */ /* 0x000fc800007fe4ff */
[C---:B------:R-:W-:Y:S02]  /*69c0*/  SHF.L.U64.HI R15, R14.reuse, 0x2, R15 ;  /* 0x000000020e0f7819 */ /* 0x040fe4000001020f */
[----:B------:R-:W-:Y:S01]  /*69d0*/  SHF.L.U32 R14, R14, 0x2, RZ ;  /* 0x000000020e0e7819 */ /* 0x000fe200000006ff */
[----:B------:R-:W0:Y:S03]  /*69e0*/  LDS R58, [R109.X4] ;  /* 0x000000006d3a7984 */ /* 0x000e260000004800 */
[C---:B-1----:R-:W-:Y:S01]  /*69f0*/  IADD3 R4, P0, R14.reuse, c[0x0][0x228], RZ ;  /* 0x00008a000e047a10 */ /* 0x042fe20007f1e0ff */
[----:B------:R-:W1:Y:S01]  /*6a00*/  LDS R33, [R109.X4+0x1000] ;  /* 0x001000006d217984 */ /* 0x000e620000004800 */
[----:B------:R-:W-:Y:S02]  /*6a10*/  IADD3 R12, P1, R14, c[0x0][0x238], RZ ;  /* 0x00008e000e0c7a10 */ /* 0x000fe40007f3e0ff */
[C---:B------:R-:W-:Y:S01]  /*6a20*/  IADD3.X R5, R15.reuse, c[0x0][0x22c], RZ, P0, !PT ;  /* 0x00008b000f057a10 */ /* 0x040fe200007fe4ff */
        /* <DEDUP_REMOVED lines=15> */
[----:B---3--:R-:W-:-:S03]  /*6b20*/  FADD.FTZ R0, RZ, R0 ;  /* 0x00000000ff007221 */ /* 0x008fc60000010000 */
[----:B------:R-:W3:Y:S01]  /*6b30*/  LDS R33, [R109.X4+0x2400] ;  /* 0x002400006d217984 */ /* 0x000ee20000004800 */
[----:B----4-:R-:W-:-:S03]  /*6b40*/  FADD.FTZ R31, R6, R7 ;  /* 0x00000007061f7221 */ /* 0x010fc60000010000 */
[----:B------:R-:W4:Y:S01]  /*6b50*/  LDS R49, [R109.X4+0x3400] ;  /* 0x003400006d317984 */ /* 0x000f220000004800 */
[----:B------:R-:W-:Y:S01]  /*6b60*/  IADD3 R6, P0, R14, c[0x0][0x220], RZ ;  /* 0x000088000e067a10 */ /* 0x000fe20007f1e0ff */
[----:B-----5:R-:W-:Y:S02]  /*6b70*/  FADD.FTZ R21, R0, R21 ;  /* 0x0000001500157221 */ /* 0x020fe40000010000 */
[----:B------:R-:W5:Y:S01]  /*6b80*/  LDS R28, [R109.X4+0x2600] ;  /* 0x002600006d1c7984 */ /* 0x000f620000004800 */
[----:B------:R-:W-:Y:S02]  /*6b90*/  IADD3 R14, P2, R14, c[0x0][0x230], RZ ;  /* 0x00008c000e0e7a10 */ /* 0x000fe40007f5e0ff */
[----:B------:R-:W-:Y:S01]  /*6ba0*/  IADD3.X R7, R15, c[0x0][0x224], RZ, P0, !PT ;  /* 0x000089000f077a10 */ /* 0x000fe200007fe4ff */
[----:B------:R-:W5:Y:S01]  /*6bb0*/  LDS R29, [R109.X4+0x1800] ;  /* 0x001800006d1d7984 */ /* 0x000f620000004800 */
[----:B------:R-:W-:Y:S01]  /*6bc0*/  FADD.FTZ R26, R21, R20 ;  /* 0x00000014151a7221 */ /* 0x000fe20000010000 */
[----:B------:R-:W-:Y:S01]  /*6bd0*/  IADD3.X R15, R15, c[0x0][0x234], RZ, P2, !PT ;  /* 0x00008d000f0f7a10 */ /* 0x000fe200017fe4ff */
[----:B------:R-:W-:Y:S01]  /*6be0*/  FADD.FTZ R16, RZ, R16 ;  /* 0x00000010ff107221 */ /* 0x000fe20000010000 */
[----:B------:R-:W5:Y:S03]  /*6bf0*/  LDS R19, [R109.X4+0xa00] ;  /* 0x000a00006d137984 */ /* 0x000f660000004800 */
[----:B------:R-:W-:Y:S01]  /*6c00*/  FADD.FTZ R16, R16, R23 ;  /* 0x0000001710107221 */ /* 0x000fe20000010000 */
[----:B------:R-:W5:Y:S01]  /*6c10*/  LDS R32, [R109.X4+0x3600] ;  /* 0x003600006d207984 */ /* 0x000f620000004800 */
[----:B------:R-:W-:-:S03]  /*6c20*/  FADD.FTZ R17, RZ, R17 ;  /* 0x00000011ff117221 */ /* 0x000fc60000010000 */
[----:B------:R-:W5:Y:S04]  /*6c30*/  LDS R35, [R109.X4+0x2800] ;  /* 0x002800006d237984 */ /* 0x000f680000004800 */
[----:B------:R-:W5:Y:S01]  /*6c40*/  LDS R24, [R109.X4+0x1a00] ;  /* 0x001a00006d187984 */ /* 0x000f620000004800 */
[----:B0-----:R-:W-:-:S03]  /*6c50*/  FADD.FTZ R41, R26, R41 ;  /* 0x000000291a297221 */ /* 0x001fc60000010000 */
[----:B------:R-:W0:Y:S01]  /*6c60*/  LDS R0, [R109.X4+0xc00] ;  /* 0x000c00006d007984 */ /* 0x000e220000004800 */
[----:B-1----:R-:W-:-:S03]  /*6c70*/  FADD.FTZ R17, R17, R22 ;  /* 0x0000001611117221 */ /* 0x002fc60000010000 */
[----:B------:R-:W-:Y:S01]  /*6c80*/  STG.E [R4.64], R43 ;  /* 0x0000002b04007986 */ /* 0x000fe2000c101904 */
[----:B--2---:R-:W-:-:S03]  /*6c90*/  FADD.FTZ R18, RZ, R18 ;  /* 0x00000012ff127221 */ /* 0x004fc60000010000 */
[----:B------:R-:W1:Y:S01]  /*6ca0*/  LDS R43, [R109.X4+0x3800] ;  /* 0x003800006d2b7984 */ /* 0x000e620000004800 */
[----:B---3--:R-:W-:-:S03]  /*6cb0*/  FADD.FTZ R16, R16, R33 ;  /* 0x0000002110107221 */ /* 0x008fc60000010000 */
[----:B------:R-:W2:Y:S01]  /*6cc0*/  LDS R30, [R109.X4+0x2a00] ;  /* 0x002a00006d1e7984 */ /* 0x000ea20000004800 */
[----:B----4-:R-:W-:-:S03]  /*6cd0*/  FADD.FTZ R49, R16, R49 ;  /* 0x0000003110317221 */ /* 0x010fc60000010000 */
[----:B------:R-:W3:Y:S01]  /*6ce0*/  LDS R21, [R109.X4+0x1c00] ;  /* 0x001c00006d157984 */ /* 0x000ee20000004800 */
[----:B-----5:R-:W-:-:S03]  /*6cf0*/  FADD.FTZ R17, R17, R28 ;  /* 0x0000001c11117221 */ /* 0x020fc60000010000 */
[----:B------:R-:W4:Y:S01]  /*6d00*/  LDS R20, [R109.X4+0xe00] ;  /* 0x000e00006d147984 */ /* 0x000f220000004800 */
[----:B------:R-:W-:-:S03]  /*6d10*/  FADD.FTZ R18, R18, R29 ;  /* 0x0000001d12127221 */ /* 0x000fc60000010000 */
[----:B------:R-:W-:Y:S01]  /*6d20*/  STG.E [R6.64], R39 ;  /* 0x0000002706007986 */ /* 0x000fe2000c101904 */
        /* <DEDUP_REMOVED lines=9> */
[----:B------:R-:W-:Y:S04]  /*6dc0*/  STG.E [R14.64], R81 ;  /* 0x000000510e007986 */ /* 0x000fe8000c101904 */
[----:B------:R-:W-:Y:S01]  /*6dd0*/  STG.E [R4.64+0x200], R45 ;  /* 0x0002002d04007986 */ /* 0x000fe2000c101904 */
[----:B-1----:R-:W-:-:S03]  /*6de0*/  FADD.FTZ R43, R18, R43 ;  /* 0x0000002b122b7221 */ /* 0x002fc60000010000 */
[----:B------:R-:W0:Y:S01]  /*6df0*/  LDS R45, [R109.X4+0x3c00] ;  /* 0x003c00006d2d7984 */ /* 0x000e220000004800 */
[----:B--2---:R-:W-:-:S03]  /*6e00*/  FADD.FTZ R19, R19, R30 ;  /* 0x0000001e13137221 */ /* 0x004fc60000010000 */
[----:B------:R-:W1:Y:S01]  /*6e10*/  LDS R23, [R109.X4+0x2e00] ;  /* 0x002e00006d177984 */ /* 0x000e620000004800 */
[----:B---3--:R-:W-:-:S03]  /*6e20*/  FADD.FTZ R0, R0, R21 ;  /* 0x0000001500007221 */ /* 0x008fc60000010000 */
[----:B------:R-:W2:Y:S01]  /*6e30*/  LDS R33, [R109.X4+0x3e00] ;  /* 0x003e00006d217984 */ /* 0x000ea20000004800 */
[----:B----4-:R-:W-:-:S03]  /*6e40*/  FADD.FTZ R20, RZ, R20 ;  /* 0x00000014ff147221 */ /* 0x010fc60000010000 */
[----:B------:R-:W-:Y:S04]  /*6e50*/  STG.E [R6.64+0x200], R36 ;  /* 0x0002002406007986 */ /* 0x000fe8000c101904 */
[----:B------:R-:W-:Y:S04]  /*6e60*/  STG.E [R12.64+0x200], R41 ;  /* 0x000200290c007986 */ /* 0x000fe8000c101904 */
[----:B------:R-:W-:Y:S01]  /*6e70*/  STG.E [R14.64+0x200], R83 ;  /* 0x000200530e007986 */ /* 0x000fe2000c101904 */
[----:B-----5:R-:W-:-:S03]  /*6e80*/  FADD.FTZ R19, R19, R34 ;  /* 0x0000002213137221 */ /* 0x020fc60000010000 */
[----:B------:R-:W-:Y:S01]  /*6e90*/  STG.E [R4.64+0x400], R47 ;  /* 0x0004002f04007986 */ /* 0x000fe2000c101904 */
[----:B------:R-:W-:-:S03]  /*6ea0*/  FADD.FTZ R0, R0, R39 ;  /* 0x0000002700007221 */ /* 0x000fc60000010000 */
[----:B------:R-:W-:Y:S01]  /*6eb0*/  STG.E [R6.64+0x400], R3 ;  /* 0x0004000306007986 */ /* 0x000fe2000c101904 */
[----:B------:R-:W-:-:S03]  /*6ec0*/  FADD.FTZ R20, R20, R31 ;  /* 0x0000001f14147221 */ /* 0x000fc60000010000 */
[----:B------:R-:W-:Y:S04]  /*6ed0*/  STG.E [R12.64+0x400], R49 ;  /* 0x000400310c007986 */ /* 0x000fe8000c101904 */
[----:B------:R-:W-:Y:S04]  /*6ee0*/  STG.E [R14.64+0x400], R85 ;  /* 0x000400550e007986 */ /* 0x000fe8000c101904 */
[----:B------:R-:W-:Y:S01]  /*6ef0*/  STG.E [R4.64+0x600], R103 ;  /* 0x0006006704007986 */ /* 0x000fe2000c101904 */
[----:B0-----:R-:W-:-:S03]  /*6f00*/  FADD.FTZ R45, R0, R45 ;  /* 0x0000002d002d7221 */ /* 0x001fc60000010000 */
[----:B------:R-:W-:Y:S01]  /*6f10*/  STG.E [R6.64+0x600], R10 ;  /* 0x0006000a06007986 */ /* 0x000fe2000c101904 */
[----:B-1----:R-:W-:-:S03]  /*6f20*/  FADD.FTZ R20, R20, R23 ;  /* 0x0000001714147221 */ /* 0x002fc60000010000 */
        /* <DEDUP_REMOVED lines=20> */
.L_x_362:
[----:B------:R-:W-:Y:S01]  /*7070*/  HFMA2.MMA R113, -RZ, RZ, 0, 5.9604644775390625e-08 ;  /* 0x00000001ff717435 */ /* 0x000fe200000001ff */
[----:B------:R-:W-:-:S02]  /*7080*/  MOV R75, R115 ;  /* 0x00000073004b7202 */ /* 0x000fc40000000f00 */
[----:B------:R-:W-:-:S03]  /*7090*/  MOV R74, 0x70b0 ;  /* 0x000070b0004a7802 */ /* 0x000fc60000000f00 */
[----:B-----5:R-:W-:Y:S05]  /*70a0*/  CALL.REL.NOINC `($__internal_17_$__cuda_sm70_shflsync_bfly_p) ;  /* 0x0000034000007944 */ /* 0x020fea0003c00000 */
[----:B-1----:R-:W-:Y:S01]  /*70b0*/  MOV R119, R113 ;  /* 0x0000007100777202 */ /* 0x002fe20000000f00 */
[----:B0----5:R-:W-:Y:S05]  /*70c0*/  BRA `(.L_x_366) ;  /* 0xffffc29000007947 */ /* 0x021fea000383ffff */
.L_x_363:
[----:B------:R-:W-:Y:S01]  /*70d0*/  HFMA2.MMA R113, -RZ, RZ, 0, 5.9604644775390625e-08 ;  /* 0x00000001ff717435 */ /* 0x000fe200000001ff */
[----:B------:R-:W-:Y:S02]  /*70e0*/  MOV R75, R114 ;  /* 0x00000072004b7202 */ /* 0x000fe40000000f00 */
[----:B------:R-:W-:-:S03]  /*70f0*/  MOV R74, 0x7110 ;  /* 0x00007110004a7802 */ /* 0x000fc60000000f00 */
[----:B01---5:R-:W-:Y:S05]  /*7100*/  CALL.REL.NOINC `($__internal_17_$__cuda_sm70_shflsync_bfly_p) ;  /* 0x000002e000007944 */ /* 0x023fea0003c00000 */
[----:B------:R-:W-:Y:S01]  /*7110*/  FADD.FTZ R115, R115, R119 ;  /* 0x0000007773737221 */ /* 0x000fe20000010000 */
[----:B------:R-:W-:Y:S01]  /*7120*/  MOV R74, 0x7170 ;  /* 0x00007170004a7802 */ /* 0x000fe20000000f00 */
[----:B-1----:R-:W-:Y:S01]  /*7130*/  FADD.FTZ R114, R114, R113 ;  /* 0x0000007172727221 */ /* 0x002fe20000010000 */
[----:B------:R-:W-:Y:S02]  /*7140*/  MOV R113, 0x2 ;  /* 0x0000000200717802 */ /* 0x000fe40000000f00 */
[----:B------:R-:W-:Y:S02]  /*7150*/  MOV R75, R115 ;  /* 0x00000073004b7202 */ /* 0x000fe40000000f00 */
[----:B0----5:R-:W-:Y:S05]  /*7160*/  CALL.REL.NOINC `($__internal_17_$__cuda_sm70_shflsync_bfly_p) ;  /* 0x0000028000007944 */ /* 0x021fea0003c00000 */
[----:B-1----:R-:W-:Y:S01]  /*7170*/  MOV R119, R113 ;  /* 0x0000007100777202 */ /* 0x002fe20000000f00 */
[----:B------:R-:W-:Y:S01]  /*7180*/  HFMA2.MMA R113, -RZ, RZ, 0, 1.1920928955078125e-07 ;  /* 0x00000002ff717435 */ /* 0x000fe200000001ff */
[----:B------:R-:W-:-:S02]  /*7190*/  MOV R75, R114 ;  /* 0x00000072004b7202 */ /* 0x000fc40000000f00 */
[----:B------:R-:W-:-:S03]  /*71a0*/  MOV R74, 0x71c0 ;  /* 0x000071c0004a7802 */ /* 0x000fc60000000f00 */
[----:B0----5:R-:W-:Y:S05]  /*71b0*/  CALL.REL.NOINC `($__internal_17_$__cuda_sm70_shflsync_bfly_p) ;  /* 0x0000023000007944 */ /* 0x021fea0003c00000 */
[----:B------:R-:W-:Y:S01]  /*71c0*/  FADD.FTZ R115, R119, R115 ;  /* 0x0000007377737221 */ /* 0x000fe20000010000 */
[----:B------:R-:W-:Y:S01]  /*71d0*/  MOV R74, 0x7220 ;  /* 0x00007220004a7802 */ /* 0x000fe20000000f00 */
[----:B-1----:R-:W-:Y:S01]  /*71e0*/  FADD.FTZ R114, R114, R113 ;  /* 0x0000007172727221 */ /* 0x002fe20000010000 */
[----:B------:R-:W-:Y:S02]  /*71f0*/  MOV R113, 0x4 ;  /* 0x0000000400717802 */ /* 0x000fe40000000f00 */
[----:B------:R-:W-:Y:S02]  /*7200*/  MOV R75, R115 ;  /* 0x00000073004b7202 */ /* 0x000fe40000000f00 */
[----:B0----5:R-:W-:Y:S05]  /*7210*/  CALL.REL.NOINC `($__internal_17_$__cuda_sm70_shflsync_bfly_p) ;  /* 0x000001d000007944 */ /* 0x021fea0003c00000 */
[----:B-1----:R-:W-:Y:S01]  /*7220*/  MOV R119, R113 ;  /* 0x0000007100777202 */ /* 0x002fe20000000f00 */
[----:B------:R-:W-:Y:S01]  /*7230*/  HFMA2.MMA R113, -RZ, RZ, 0, 2.384185791015625e-07 ;  /* 0x00000004ff717435 */ /* 0x000fe200000001ff */
[----:B------:R-:W-:Y:S02]  /*7240*/  MOV R75, R114 ;  /* 0x00000072004b7202 */ /* 0x000fe40000000f00 */
[----:B------:R-:W-:-:S03]  /*7250*/  MOV R74, 0x7270 ;  /* 0x00007270004a7802 */ /* 0x000fc60000000f00 */
[----:B0----5:R-:W-:Y:S05]  /*7260*/  CALL.REL.NOINC `($__internal_17_$__cuda_sm70_shflsync_bfly_p) ;  /* 0x0000018000007944 */ /* 0x021fea0003c00000 */
[----:B------:R-:W-:Y:S01]  /*7270*/  FADD.FTZ R115, R119, R115 ;  /* 0x0000007377737221 */ /* 0x000fe20000010000 */
[----:B------:R-:W-:Y:S01]  /*7280*/  MOV R74, 0x72d0 ;  /* 0x000072d0004a7802 */ /* 0x000fe20000000f00 */
[----:B-1----:R-:W-:Y:S01]  /*7290*/  FADD.FTZ R114, R114, R113 ;  /* 0x0000007172727221 */ /* 0x002fe20000010000 */
[----:B------:R-:W-:-:S02]  /*72a0*/  MOV R113, 0x8 ;  /* 0x0000000800717802 */ /* 0x000fc40000000f00 */
[----:B------:R-:W-:Y:S02]  /*72b0*/  MOV R75, R115 ;  /* 0x00000073004b7202 */ /* 0x000fe40000000f00 */
[----:B0----5:R-:W-:Y:S05]  /*72c0*/  CALL.REL.NOINC `($__internal_17_$__cuda_sm70_shflsync_bfly_p) ;  /* 0x0000012000007944 */ /* 0x021fea0003c00000 */
[----:B-1----:R-:W-:Y:S01]  /*72d0*/  MOV R119, R113 ;  /* 0x0000007100777202 */ /* 0x002fe20000000f00 */
[----:B------:R-:W-:Y:S01]  /*72e0*/  HFMA2.MMA R113, -RZ, RZ, 0, 4.76837158203125e-07 ;  /* 0x00000008ff717435 */ /* 0x000fe200000001ff */
[----:B------:R-:W-:Y:S02]  /*72f0*/  MOV R75, R114 ;  /* 0x00000072004b7202 */ /* 0x000fe40000000f00 */
        /* <DEDUP_REMOVED lines=9> */
[----:B------:R-:W-:Y:S01]  /*7390*/  HFMA2.MMA R113, -RZ, RZ, 0, 9.5367431640625e-07 ;  /* 0x00000010ff717435 */ /* 0x000fe200000001ff */
[----:B------:R-:W-:-:S02]  /*73a0*/  MOV R75, R114 ;  /* 0x00000072004b7202 */ /* 0x000fc40000000f00 */
[----:B------:R-:W-:-:S03]  /*73b0*/  MOV R74, 0x73d0 ;  /* 0x000073d0004a7802 */ /* 0x000fc60000000f00 */
[----:B0----5:R-:W-:Y:S05]  /*73c0*/  CALL.REL.NOINC `($__internal_17_$__cuda_sm70_shflsync_bfly_p) ;  /* 0x0000002000007944 */ /* 0x021fea0003c00000 */
[----:B-1----:R-:W-:Y:S01]  /*73d0*/  MOV R74, R113 ;  /* 0x00000071004a7202 */ /* 0x002fe20000000f00 */
[----:B0----5:R-:W-:Y:S05]  /*73e0*/  BRA `(.L_x_367) ;  /* 0xffffc09000007947 */ /* 0x021fea000383ffff */
        .weak           $__internal_17_$__cuda_sm70_shflsync_bfly_p
        .type           $__internal_17_$__cuda_sm70_shflsync_bfly_p,@function
        .size           $__internal_17_$__cuda_sm70_shflsync_bfly_p,(.L_x_2555 - $__internal_17_$__cuda_sm70_shflsync_bfly_p)
$__internal_17_$__cuda_sm70_shflsync_bfly_p:
        /* <DEDUP_REMOVED lines=9> */
[----:B------:R-:W-:Y:S05]  /*7480*/  RET.REL.NODEC R74 `(_ZN10layer_norm31ln_parallel_residual_bwd_kernelINS_13Kernel_traitsI6__halfS2_S2_S2_fjLj1024ELj1ELj4ELj1ELj16ENS_18Kernel_traits_baseILj1024ES2_S2_S2_S2_fjLj128EEEEELb1ELb0ELb1EEEvNS_9BwdParamsE) ;  /* 0xffff8b704a007950 */ /* 0x000fea0003c3ffff */
.L_x_368:
        /* <DEDUP_REMOVED lines=15> */
.L_x_2555:


//--------------------- .text._ZN10layer_norm22ln_bwd_finalize_kernelINS_22Kernel_traits_finalizeILj1024E6__halfS2_S2_S2_fjLb0ELj1024ELj4ENS_18Kernel_traits_baseILj1024ES2_S2_S2_S2_fjLj1024EEEEELb0ELb0EEEvNS_9BwdParamsE --------------------------
	.section	.text._ZN10layer_norm22ln_bwd_finalize_kernelINS_22Kernel_traits_finalizeILj1024E6__halfS2_S2_S2_fjLb0ELj1024ELj4ENS_18Kernel_traits_baseILj1024ES2_S2_S2_S2_fjLj1024EEEEELb0ELb0EEEvNS_9BwdParamsE,"ax",@progbits
	.sectioninfo	@"SHI_REGISTERS=30"
	.align	128
        .global         _ZN10layer_norm22ln_bwd_finalize_kernelINS_22Kernel_traits_finalizeILj1024E6__halfS2_S2_S2_fjLb0ELj1024ELj4ENS_18Kernel_traits_baseILj1024ES2_S2_S2_S2_fjLj1024EEEEELb0ELb0EEEvNS_9BwdParamsE
        .type           _ZN10layer_norm22ln_bwd_finalize_kernelINS_22Kernel_traits_finalizeILj1024E6__halfS2_S2_S2_fjLb0ELj1024ELj4ENS_18Kernel_traits_baseILj1024ES2_S2_S2_S2_fjLj1024EEEEELb0ELb0EEEvNS_9BwdParamsE,@function
        .size           _ZN10layer_norm22ln_bwd_finalize_kernelINS_22Kernel_traits_finalizeILj1024E6__halfS2_S2_S2_fjLb0ELj1024ELj4ENS_18Kernel_traits_baseILj1024ES2_S2_S2_S2_fjLj1024EEEEELb0ELb0EEEvNS_9BwdParamsE,(.L_x_2556 - _ZN10layer_norm22ln_bwd_finalize_kernelINS_22Kernel_traits_finalizeILj1024E6__halfS2_S2_S2_fjLb0ELj1024ELj4ENS_18Kernel_traits_baseILj1024ES2_S2_S2_S2_fjLj1024EEEEELb0ELb0EEEvNS_9BwdParamsE)
        .other          _ZN10layer_norm22ln_bwd_finalize_kernelINS_22Kernel_traits_finalizeILj1024E6__halfS2_S2_S2_fjLb0ELj1024ELj4ENS_18Kernel_traits_baseILj1024ES2_S2_S2_S2_fjLj1024EEEEELb0ELb0EEEvNS_9BwdParamsE,@"STO_CUDA_ENTRY STV_DEFAULT"
_ZN10layer_norm22ln_bwd_finalize_kernelINS_22Kernel_traits_finalizeILj1024E6__halfS2_S2_S2_fjLb0ELj1024ELj4ENS_18Kernel_traits_baseILj1024ES2_S2_S2_S2_fjLj1024EEEEELb0ELb0EEEvNS_9BwdParamsE:
.text._ZN10layer_norm22ln_bwd_finalize_kernelINS_22Kernel_traits_finalizeILj1024E6__halfS2_S2_S2_fjLb0ELj1024ELj4ENS_18Kernel_traits_baseILj1024ES2_S2_S2_S2_fjLj1024EEEEELb0ELb0EEEvNS_9BwdParamsE:
        /* <DEDUP_REMOVED lines=19> */
.L_x_382:
        /* <DEDUP_REMOVED lines=28> */
.L_x_373:
        /* <DEDUP_REMOVED lines=35> */
.L_x_372:
[----:B------:R-:W-:Y:S05]  /*0520*/  BSYNC B1 ;  /* 0x0000000000017941 */ /* 0x000fea0003800000 */
.L_x_371:
        /* <DEDUP_REMOVED lines=23> */
.L_x_375:
[----:B------:R-:W-:Y:S05]  /*06a0*/  BSYNC B1 ;  /* 0x0000000000017941 */ /* 0x000fea0003800000 */
.L_x_374:
        /* <DEDUP_REMOVED lines=11> */
.L_x_376:
[----:B------:R-:W-:Y:S05]  /*0760*/  BSYNC B1 ;  /* 0x0000000000017941 */ /* 0x000fea0003800000 */
.L_x_370:
[----:B------:R-:W-:Y:S05]  /*0770*/  BSYNC B0 ;  /* 0x0000000000007941 */ /* 0x000fea0003800000 */
.L_x_369:
        /* <DEDUP_REMOVED lines=11> */
.L_x_383:
        /* <DEDUP_REMOVED lines=18> */
.L_x_384:
[----:B---3--:R-:W-:Y:S02]  /*0950*/  FADD.FTZ R4, R4, R9 ;  /* 0x0000000904047221 */ /* 0x008fe40000010000 */
[----:B-12---:R-:W-:-:S03]  /*0960*/  FADD.FTZ R6, R5, R6 ;  /* 0x0000000605067221 */ /* 0x006fc60000010000 */
[----:B------:R1:W-:Y:S04]  /*0970*/  @!P1 STS [R17.X4+0x2000], R4 ;  /* 0x0020000411009388 */ /* 0x0003e80000004800 */
[----:B------:R1:W-:Y:S02]  /*0980*/  @!P1 STS [R17.X4+0x2080], R6 ;  /* 0x0020800611009388 */ /* 0x0003e40000004800 */
.L_x_377:
        /* <DEDUP_REMOVED lines=12> */
[----:B0-----:R-:W-:Y:S01]  /*0a50*/  F2FP.PACK_AB R7, R5, R4 ;  /* 0x000000040507723e */ /* 0x001fe200000000ff */
[----:B------:R-:W-:Y:S01]  /*0a60*/  IMAD.WIDE.U32 R4, R19, R10, c[0x0][0x260] ;  /* 0x0000980013047625 */ /* 0x000fe200078e000a */
[----:B-1----:R-:W-:-:S03]  /*0a70*/  F2FP.PACK_AB R9, R9, R8 ;  /* 0x000000080909723e */ /* 0x002fc600000000ff */
[----:B------:R0:W-:Y:S04]  /*0a80*/  STG.E [R2.64], R7 ;  /* 0x0000000702007986 */ /* 0x0001e8000c101904 */
[----:B------:R0:W-:Y:S02]  /*0a90*/  STG.E [R4.64], R9 ;  /* 0x0000000904007986 */ /* 0x0001e4000c101904 */
.L_x_381:
[----:B------:R-:W-:Y:S05]  /*0aa0*/  BSYNC B0 ;  /* 0x0000000000007941 */ /* 0x000fea0003800000 */
.L_x_380:
[C---:B------:R-:W-:Y:S02]  /*0ab0*/  ISETP.GT.U32.AND P1, PT, R18.reuse, -0x401, PT ;  /* 0xfffffbff1200780c */ /* 0x040fe40003f24070 */
[----:B------:R-:W-:Y:S02]  /*0ac0*/  IADD3 R18, R18, 0x400, RZ ;  /* 0x0000040012127810 */ /* 0x000fe40007ffe0ff */
[----:B------:R-:W-:-:S09]  /*0ad0*/  IADD3 R19, R19, 0x200, RZ ;  /* 0x0000020013137810 */ /* 0x000fd20007ffe0ff */
[----:B01----:R-:W-:Y:S05]  /*0ae0*/  @P1 BRA `(.L_x_382) ;  /* 0xfffff64000001947 */ /* 0x003fea000383ffff */
[----:B------:R-:W-:Y:S05]  /*0af0*/  EXIT ;  /* 0x000000000000794d */ /* 0x000fea0003800000 */
.L_x_378:
[----:B--2---:R-:W-:Y:S01]  /*0b00*/  IMAD.MOV.U32 R9, RZ, RZ, R5 ;  /* 0x000000ffff097224 */ /* 0x004fe200078e0005 */
[----:B------:R-:W-:Y:S01]  /*0b10*/  MOV R8, 0x1 ;  /* 0x0000000100087802 */ /* 0x000fe20000000f00 */
[----:B------:R-:W-:Y:S01]  /*0b20*/  IMAD.MOV.U32 R7, RZ, RZ, 0x1f ;  /* 0x0000001fff077424 */ /* 0x000fe200078e00ff */
[----:B------:R-:W-:Y:S02]  /*0b30*/  MOV R10, 0xffffffff ;  /* 0xffffffff000a7802 */ /* 0x000fe40000000f00 */
[----:B------:R-:W-:Y:S02]  /*0b40*/  MOV R2, 0xb60 ;  /* 0x00000b6000027802 */ /* 0x000fe40000000f00 */
[----:B01----:R-:W-:Y:S05]  /*0b50*/  CALL.REL.NOINC `($__internal_18_$__cuda_sm70_shflsync_bfly_p) ;  /* 0x000003b000007944 */ /* 0x003fea0003c00000 */
[----:B-1----:R-:W-:Y:S01]  /*0b60*/  IMAD.MOV.U32 R2, RZ, RZ, R7 ;  /* 0x000000ffff027224 */ /* 0x002fe200078e0007 */
[----:B0-----:R-:W-:Y:S05]  /*0b70*/  BRA `(.L_x_383) ;  /* 0xfffffcb000007947 */ /* 0x001fea000383ffff */
.L_x_379:
[----:B------:R-:W-:Y:S01]  /*0b80*/  HFMA2.MMA R8, -RZ, RZ, 0, 1.1920928955078125e-07 ;  /* 0x00000002ff087435 */ /* 0x000fe200000001ff */
[----:B------:R-:W-:Y:S01]  /*0b90*/  IMAD.MOV.U32 R7, RZ, RZ, 0x1f ;  /* 0x0000001fff077424 */ /* 0x000fe200078e00ff */
[----:B------:R-:W-:Y:S02]  /*0ba0*/  MOV R10, 0xffffffff ;  /* 0xffffffff000a7802 */ /* 0x000fe40000000f00 */
[----:B------:R-:W-:-:S02]  /*0bb0*/  MOV R2, 0xbd0 ;  /* 0x00000bd000027802 */ /* 0x000fc40000000f00 */
[----:B012---:R-:W-:Y:S05]  /*0bc0*/  CALL.REL.NOINC `($__internal_18_$__cuda_sm70_shflsync_bfly_p) ;  /* 0x0000034000007944 */ /* 0x007fea0003c00000 */
[----:B01----:R-:W-:Y:S01]  /*0bd0*/  FADD.FTZ R9, R9, R7 ;  /* 0x0000000709097221 */ /* 0x003fe20000010000 */
[----:B------:R-:W-:Y:S01]  /*0be0*/  HFMA2.MMA R7, -RZ, RZ, 0, 1.847743988037109375e-06 ;  /* 0x0000001fff077435 */ /* 0x000fe200000001ff */
[----:B------:R-:W-:Y:S01]  /*0bf0*/  IMAD.MOV.U32 R8, RZ, RZ, 0x4 ;  /* 0x00000004ff087424 */ /* 0x000fe200078e00ff */
[----:B------:R-:W-:Y:S01]  /*0c00*/  MOV R2, 0xc30 ;  /* 0x00000c3000027802 */ /* 0x000fe20000000f00 */
[----:B------:R-:W-:-:S03]  /*0c10*/  IMAD.MOV.U32 R10, RZ, RZ, -0x1 ;  /* 0xffffffffff0a7424 */ /* 0x000fc600078e00ff */
[----:B------:R-:W-:Y:S05]  /*0c20*/  CALL.REL.NOINC `($__internal_18_$__cuda_sm70_shflsync_bfly_p) ;  /* 0x000002e000007944 */ /* 0x000fea0003c00000 */
[----:B01----:R-:W-:Y:S01]  /*0c30*/  FADD.FTZ R9, R9, R7 ;  /* 0x0000000709097221 */ /* 0x003fe20000010000 */
[----:B------:R-:W-:Y:S01]  /*0c40*/  HFMA2.MMA R7, -RZ, RZ, 0, 1.847743988037109375e-06 ;  /* 0x0000001fff077435 */ /* 0x000fe200000001ff */
[----:B------:R-:W-:Y:S01]  /*0c50*/  MOV R8, 0x8 ;  /* 0x0000000800087802 */ /* 0x000fe20000000f00 */
[----:B------:R-:W-:Y:S01]  /*0c60*/  IMAD.MOV.U32 R10, RZ, RZ, -0x1 ;  /* 0xffffffffff0a7424 */ /* 0x000fe200078e00ff */
[----:B------:R-:W-:-:S03]  /*0c70*/  MOV R2, 0xc90 ;  /* 0x00000c9000027802 */ /* 0x000fc60000000f00 */
[----:B------:R-:W-:Y:S05]  /*0c80*/  CALL.REL.NOINC `($__internal_18_$__cuda_sm70_shflsync_bfly_p) ;  /* 0x0000028000007944 */ /* 0x000fea0003c00000 */
[----:B-1----:R-:W-:Y:S01]  /*0c90*/  FADD.FTZ R6, R9, R7 ;  /* 0x0000000709067221 */ /* 0x002fe20000010000 */
[----:B------:R-:W-:Y:S01]  /*0ca0*/  HFMA2.MMA R7, -RZ, RZ, 0, 1.847743988037109375e-06 ;  /* 0x0000001fff077435 */ /* 0x000fe200000001ff */
[----:B0-----:R-:W-:Y:S01]  /*0cb0*/  MOV R8, 0x10 ;  /* 0x0000001000087802 */ /* 0x001fe20000000f00 */
[----:B------:R-:W-:Y:S01]  /*0cc0*/  IMAD.MOV.U32 R10, RZ, RZ, -0x1 ;  /* 0xffffffffff0a7424 */ /* 0x000fe200078e00ff */
[----:B------:R-:W-:-:S02]  /*0cd0*/  MOV R2, 0xd00 ;  /* 0x00000d0000027802 */ /* 0x000fc40000000f00 */
[----:B------:R-:W-:Y:S02]  /*0ce0*/  MOV R9, R6 ;  /* 0x0000000600097202 */ /* 0x000fe40000000f00 */
[----:B------:R-:W-:Y:S05]  /*0cf0*/  CALL.REL.NOINC `($__internal_18_$__cuda_sm70_shflsync_bfly_p) ;  /* 0x0000021000007944 */ /* 0x000fea0003c00000 */
[----:B0-----:R-:W-:Y:S01]  /*0d00*/  HFMA2.MMA R8, -RZ, RZ, 0, 5.9604644775390625e-08 ;  /* 0x00000001ff087435 */ /* 0x001fe200000001ff */
[----:B-1----:R-:W-:Y:S01]  /*0d10*/  MOV R5, R7 ;  /* 0x0000000700057202 */ /* 0x002fe20000000f00 */
[----:B------:R-:W-:Y:S01]  /*0d20*/  IMAD.MOV.U32 R9, RZ, RZ, R4 ;  /* 0x000000ffff097224 */ /* 0x000fe200078e0004 */
[----:B------:R-:W-:Y:S01]  /*0d30*/  MOV R7, 0x1f ;  /* 0x0000001f00077802 */ /* 0x000fe20000000f00 */
[----:B------:R-:W-:Y:S01]  /*0d40*/  IMAD.MOV.U32 R10, RZ, RZ, -0x1 ;  /* 0xffffffffff0a7424 */ /* 0x000fe200078e00ff */
[----:B------:R-:W-:Y:S02]  /*0d50*/  MOV R2, 0xd70 ;  /* 0x00000d7000027802 */ /* 0x000fe40000000f00 */
[----:B------:R-:W-:Y:S05]  /*0d60*/  CALL.REL.NOINC `($__internal_18_$__cuda_sm70_shflsync_bfly_p) ;  /* 0x000001a000007944 */ /* 0x000fea0003c00000 */
[----:B0-----:R-:W-:Y:S01]  /*0d70*/  HFMA2.MMA R8, -RZ, RZ, 0, 1.1920928955078125e-07 ;  /* 0x00000002ff087435 */ /* 0x001fe200000001ff */
[----:B-1----:R-:W-:Y:S01]  /*0d80*/  FADD.FTZ R9, R4, R7 ;  /* 0x0000000704097221 */ /* 0x002fe20000010000 */
[----:B------:R-:W-:Y:S01]  /*0d90*/  MOV R7, 0x1f ;  /* 0x0000001f00077802 */ /* 0x000fe20000000f00 */
[----:B------:R-:W-:Y:S01]  /*0da0*/  IMAD.MOV.U32 R10, RZ, RZ, -0x1 ;  /* 0xffffffffff0a7424 */ /* 0x000fe200078e00ff */
[----:B------:R-:W-:Y:S02]  /*0db0*/  MOV R2, 0xdd0 ;  /* 0x00000dd000027802 */ /* 0x000fe40000000f00 */
[----:B------:R-:W-:Y:S05]  /*0dc0*/  CALL.REL.NOINC `($__internal_18_$__cuda_sm70_shflsync_bfly_p) ;  /* 0x0000014000007944 */ /* 0x000fea0003c00000 */
[----:B0-----:R-:W-:Y:S01]  /*0dd0*/  HFMA2.MMA R8, -RZ, RZ, 0, 2.384185791015625e-07 ;  /* 0x00000004ff087435 */ /* 0x001fe200000001ff */
[----:B-1----:R-:W-:Y:S01]  /*0de0*/  FADD.FTZ R9, R9, R7 ;  /* 0x0000000709097221 */ /* 0x002fe20000010000 */
[----:B------:R-:W-:Y:S01]  /*0df0*/  MOV R7, 0x1f ;  /* 0x0000001f00077802 */ /* 0x000fe20000000f00 */
[----:B------:R-:W-:Y:S01]  /*0e00*/  IMAD.MOV.U32 R10, RZ, RZ, -0x1 ;  /* 0xffffffffff0a7424 */ /* 0x000fe200078e00ff */
[----:B------:R-:W-:-:S02]  /*0e10*/  MOV R2, 0xe30 ;  /* 0x00000e3000027802 */ /* 0x000fc40000000f00 */
[----:B------:R-:W-:Y:S05]  /*0e20*/  CALL.REL.NOINC `($__internal_18_$__cuda_sm70_shflsync_bfly_p) ;  /* 0x000000e000007944 */ /* 0x000fea0003c00000 */
[----:B0-----:R-:W-:Y:S01]  /*0e30*/  HFMA2.MMA R8, -RZ, RZ, 0, 4.76837158203125e-07 ;  /* 0x00000008ff087435 */ /* 0x001fe200000001ff */
[----:B-1----:R-:W-:Y:S01]  /*0e40*/  FADD.FTZ R9, R9, R7 ;  /* 0x0000000709097221 */ /* 0x002fe20000010000 */
[----:B------:R-:W-:Y:S01]  /*0e50*/  MOV R7, 0x1f ;  /* 0x0000001f00077802 */ /* 0x000fe20000000f00 */
[----:B------:R-:W-:Y:S01]  /*0e60*/  IMAD.MOV.U32 R10, RZ, RZ, -0x1 ;  /* 0xffffffffff0a7424 */ /* 0x000fe200078e00ff */
[----:B------:R-:W-:-:S02]  /*0e70*/  MOV R2, 0xe90 ;  /* 0x00000e9000027802 */ /* 0x000fc40000000f00 */
[----:B------:R-:W-:Y:S05]  /*0e80*/  CALL.REL.NOINC `($__internal_18_$__cuda_sm70_shflsync_bfly_p) ;  /* 0x0000008000007944 */ /* 0x000fea0003c00000 */
[----:B0-----:R-:W-:Y:S01]  /*0e90*/  HFMA2.MMA R8, -RZ, RZ, 0, 9.5367431640625e-07 ;  /* 0x00000010ff087435 */ /* 0x001fe200000001ff */
[----:B-1----:R-:W-:Y:S01]  /*0ea0*/  FADD.FTZ R9, R9, R7 ;  /* 0x0000000709097221 */ /* 0x002fe20000010000 */
[----:B------:R-:W-:Y:S01]  /*0eb0*/  MOV R7, 0x1f ;  /* 0x0000001f00077802 */ /* 0x000fe20000000f00 */
[----:B------:R-:W-:Y:S01]  /*0ec0*/  IMAD.MOV.U32 R10, RZ, RZ, -0x1 ;  /* 0xffffffffff0a7424 */ /* 0x000fe200078e00ff */
[----:B------:R-:W-:-:S02]  /*0ed0*/  MOV R2, 0xef0 ;  /* 0x00000ef000027802 */ /* 0x000fc40000000f00 */
[----:B------:R-:W-:Y:S05]  /*0ee0*/  CALL.REL.NOINC `($__internal_18_$__cuda_sm70_shflsync_bfly_p) ;  /* 0x0000002000007944 */ /* 0x000fea0003c00000 */
[----:B-1----:R-:W-:Y:S01]  /*0ef0*/  MOV R4, R7 ;  /* 0x0000000700047202 */ /* 0x002fe20000000f00 */
[----:B0-----:R-:W-:Y:S05]  /*0f00*/  BRA `(.L_x_384) ;  /* 0xfffffa4000007947 */ /* 0x001fea000383ffff */
        .weak           $__internal_18_$__cuda_sm70_shflsync_bfly_p
        .type           $__internal_18_$__cuda_sm70_shflsync_bfly_p,@function
        .size           $__internal_18_$__cuda_sm70_shflsync_bfly_p,(.L_x_2556 - $__internal_18_$__cuda_sm70_shflsync_bfly_p)
$__internal_18_$__cuda_sm70_shflsync_bfly_p:
[----:B------:R-:W-:Y:S01]  /*0f10*/  HFMA2.MMA R3, -RZ, RZ, 0, 0 ;  /* 0x00000000ff037435 */ /* 0x000fe200000001ff */
[----:B------:R-:W-:Y:S04]  /*0f20*/  WARPSYNC R10 ;  /* 0x0000000a00007348 */ /* 0x000fe80003800000 */
[----:B------:R0:W1:Y:S01]  /*0f30*/  SHFL.BFLY PT, R7, R9, R8, R7 ;  /* 0x0c00000809077389 */ /* 0x00006200000e0007 */
[----:B------:R-:W-:Y:S05]  /*0f40*/  RET.REL.NODEC R2 `(_ZN10layer_norm22ln_bwd_finalize_kernelINS_22Kernel_traits_finalizeILj1024E6__halfS2_S2_S2_fjLb0ELj1024ELj4ENS_18Kernel_traits_baseILj1024ES2_S2_S2_S2_fjLj1024EEEEELb0ELb0EEEvNS_9BwdParamsE) ;  /* 0xfffff0b002007950 */ /* 0x000fea0003c3ffff */
.L_x_385:
        /* <DEDUP_REMOVED lines=11> */
.L_x_2556:


//--------------------- .text._ZN10layer_norm40ln_parallel_residual_bwd_finalize_kernelINS_22Kernel_traits_finalizeILj1024E6__halfS2_S2_S2_fjLb0ELj1024ELj4ENS_18Kernel_traits_baseILj1024ES2_S2_S2_S2_fjLj1024EEEEELb0EEEvNS_9BwdParamsE --------------------------
	.section	.text._ZN10layer_norm40ln_parallel_residual_bwd_finalize_kernelINS_22Kernel_traits_finalizeILj1024E6__halfS2_S2_S2_fjLb0ELj1024ELj4ENS_18Kernel_traits_baseILj1024ES2_S2_S2_S2_fjLj1024EEEEELb0EEEvNS_9BwdParamsE,"ax",@progbits
	.sectioninfo	@"SHI_REGISTERS=32"
	.align	128
        .global         _ZN10layer_norm40ln_parallel_residual_bwd_finalize_kernelINS_22Kernel_traits_finalizeILj1024E6__halfS2_S2_S2_fjLb0ELj1024ELj4ENS_18Kernel_traits_baseILj1024ES2_S2_S2_S2_fjLj1024EEEEELb0EEEvNS_9BwdParamsE
        .type           _ZN10layer_norm40ln_parallel_residual_bwd_finalize_kernelINS_22Kernel_traits_finalizeILj1024E6__halfS2_S2_S2_fjLb0ELj1024ELj4ENS_18Kernel_traits_baseILj1024ES2_S2_S2_S2_fjLj1024EEEEELb0EEEvNS_9BwdParamsE,@function
        .size           _ZN10layer_norm40ln_parallel_residual_bwd_finalize_kernelINS_22Kernel_traits_finalizeILj1024E6__halfS2_S2_S2_fjLb0ELj1024ELj4ENS_18Kernel_traits_baseILj1024ES2_S2_S2_S2_fjLj1024EEEEELb0EEEvNS_9BwdParamsE,(.L_x_2557 - _ZN10layer_norm40ln_parallel_residual_bwd_finalize_kernelINS_22Kernel_traits_finalizeILj1024E6__halfS2_S2_S2_fjLb0ELj1024ELj4ENS_18Kernel_traits_baseILj1024ES2_S2_S2_S2_fjLj1024EEEEELb0EEEvNS_9BwdParamsE)
        .other          _ZN10layer_norm40ln_parallel_residual_bwd_finalize_kernelINS_22Kernel_traits_finalizeILj1024E6__halfS2_S2_S2_fjLb0ELj1024ELj4ENS_18Kernel_traits_baseILj1024ES2_S2_S2_S2_fjLj1024EEEEELb0EEEvNS_9BwdParamsE,@"STO_CUDA_ENTRY STV_DEFAULT"
_ZN10layer_norm40ln_parallel_residual_bwd_finalize_kernelINS_22Kernel_traits_finalizeILj1024E6__halfS2_S2_S2_fjLb0ELj1024ELj4ENS_18Kernel_traits_baseILj1024ES2_S2_S2_S2_fjLj1024EEEEELb0EEEvNS_9BwdParamsE:
.text._ZN10layer_norm40ln_parallel_residual_bwd_finalize_kernelINS_22Kernel_traits_finalizeILj1024E6__halfS2_S2_S2_fjLb0ELj1024ELj4ENS_18Kernel_traits_baseILj1024ES2_S2_S2_S2_fjLj1024EEEEELb0EEEvNS_9BwdParamsE:
        /* <DEDUP_REMOVED lines=19> */
.L_x_400:
        /* <DEDUP_REMOVED lines=36> */
.L_x_390:
        /* <DEDUP_REMOVED lines=59> */
.L_x_389:
[----:B------:R-:W-:Y:S05]  /*0720*/  BSYNC B1 ;  /* 0x0000000000017941 */ /* 0x000fea0003800000 */
.L_x_388:
        /* <DEDUP_REMOVED lines=35> */
.L_x_392:
[----:B------:R-:W-:Y:S05]  /*0960*/  BSYNC B1 ;  /* 0x0000000000017941 */ /* 0x000fea0003800000 */
.L_x_391:
        /* <DEDUP_REMOVED lines=17> */
.L_x_393:
[----:B------:R-:W-:Y:S05]  /*0a80*/  BSYNC B1 ;  /* 0x0000000000017941 */ /* 0x000fea0003800000 */
.L_x_387:
[----:B------:R-:W-:Y:S05]  /*0a90*/  BSYNC B0 ;  /* 0x0000000000007941 */ /* 0x000fea0003800000 */
.L_x_386:
        /* <DEDUP_REMOVED lines=14> */
.L_x_401:
        /* <DEDUP_REMOVED lines=36> */
.L_x_402:
        /* <DEDUP_REMOVED lines=11> */
.L_x_394:
        /* <DEDUP_REMOVED lines=13> */
[----:B0-----:R-:W-:Y:S01]  /*0f40*/  F2FP.PACK_AB R23, R9, R8 ;  /* 0x000000080917723e */ /* 0x001fe200000000ff */
[----:B------:R-:W-:Y:S01]  /*0f50*/  IMAD.WIDE.U32 R8, R5, R18, c[0x0][0x268] ;  /* 0x00009a0005087625 */ /* 0x000fe200078e0012 */
[----:B-1----:R-:W-:-:S03]  /*0f60*/  F2FP.PACK_AB R17, R13, R12 ;  /* 0x0000000c0d11723e */ /* 0x002fc600000000ff */
[----:B------:R-:W-:Y:S01]  /*0f70*/  IMAD.WIDE.U32 R12, R5, R18, c[0x0][0x278] ;  /* 0x00009e00050c7625 */ /* 0x000fe200078e0012 */
[----:B--2---:R-:W-:-:S03]  /*0f80*/  F2FP.PACK_AB R21, R11, R10 ;  /* 0x0000000a0b15723e */ /* 0x004fc600000000ff */
[----:B------:R-:W-:Y:S01]  /*0f90*/  IMAD.WIDE.U32 R10, R5, R18, c[0x0][0x260] ;  /* 0x00009800050a7625 */ /* 0x000fe200078e0012 */
[----:B------:R0:W-:Y:S01]  /*0fa0*/  STG.E [R8.64], R17 ;  /* 0x0000001108007986 */ /* 0x0001e2000c101904 */
[----:B---3--:R-:W-:Y:S02]  /*0fb0*/  F2FP.PACK_AB R19, R15, R14 ;  /* 0x0000000e0f13723e */ /* 0x008fe400000000ff */
[----:B------:R-:W-:-:S03]  /*0fc0*/  IMAD.WIDE.U32 R14, R5, R18, c[0x0][0x270] ;  /* 0x00009c00050e7625 */ /* 0x000fc600078e0012 */
[----:B------:R0:W-:Y:S04]  /*0fd0*/  STG.E [R10.64], R19 ;  /* 0x000000130a007986 */ /* 0x0001e8000c101904 */
[----:B------:R0:W-:Y:S04]  /*0fe0*/  STG.E [R12.64], R21 ;  /* 0x000000150c007986 */ /* 0x0001e8000c101904 */
[----:B------:R0:W-:Y:S02]  /*0ff0*/  STG.E [R14.64], R23 ;  /* 0x000000170e007986 */ /* 0x0001e4000c101904 */
.L_x_398:
[----:B------:R-:W-:Y:S05]  /*1000*/  BSYNC B0 ;  /* 0x0000000000007941 */ /* 0x000fea0003800000 */
.L_x_397:
[C---:B------:R-:W-:Y:S02]  /*1010*/  ISETP.GT.U32.AND P1, PT, R4.reuse, -0x401, PT ;  /* 0xfffffbff0400780c */ /* 0x040fe40003f24070 */
[----:B------:R-:W-:-:S02]  /*1020*/  IADD3 R4, R4, 0x400, RZ ;  /* 0x0000040004047810 */ /* 0x000fc40007ffe0ff */
[----:B------:R-:W-:-:S09]  /*1030*/  IADD3 R5, R5, 0x200, RZ ;  /* 0x0000020005057810 */ /* 0x000fd20007ffe0ff */
[----:B0-----:R-:W-:Y:S01]  /*1040*/  @!P1 CALL.REL.NOINC `(.L_x_399) ;  /* 0x0000001000009944 */ /* 0x001fe20003c00000 */
[----:B------:R-:W-:Y:S05]  /*1050*/  BRA `(.L_x_400) ;  /* 0xfffff0d000007947 */ /* 0x000fea000383ffff */
.L_x_399:
[----:B------:R-:W-:Y:S05]  /*1060*/  EXIT ;  /* 0x000000000000794d */ /* 0x000fea0003800000 */
.L_x_395:
[----:B------:R-:W-:Y:S01]  /*1070*/  HFMA2.MMA R17, -RZ, RZ, 0, 1.847743988037109375e-06 ;  /* 0x0000001fff117435 */ /* 0x000fe200000001ff */
[----:B----4-:R-:W-:Y:S01]  /*1080*/  IMAD.MOV.U32 R19, RZ, RZ, R12 ;  /* 0x000000ffff137224 */ /* 0x010fe200078e000c */
[----:B------:R-:W-:Y:S02]  /*1090*/  MOV R16, 0x1 ;  /* 0x0000000100107802 */ /* 0x000fe40000000f00 */
[----:B------:R-:W-:Y:S02]  /*10a0*/  MOV R14, 0xffffffff ;  /* 0xffffffff000e7802 */ /* 0x000fe40000000f00 */
[----:B------:R-:W-:Y:S02]  /*10b0*/  MOV R8, 0x10d0 ;  /* 0x000010d000087802 */ /* 0x000fe40000000f00 */
[----:B0123--:R-:W-:Y:S05]  /*10c0*/  CALL.REL.NOINC `($__internal_19_$__cuda_sm70_shflsync_bfly_p) ;  /* 0x000007b000007944 */ /* 0x00ffea0003c00000 */
[----:B01----:R-:W-:Y:S05]  /*10d0*/  BRA `(.L_x_401) ;  /* 0xfffffaa000007947 */ /* 0x003fea000383ffff */
.L_x_396:
[----:B------:R-:W-:Y:S01]  /*10e0*/  HFMA2.MMA R16, -RZ, RZ, 0, 1.1920928955078125e-07 ;  /* 0x00000002ff107435 */ /* 0x000fe200000001ff */
[----:B------:R-:W-:Y:S01]  /*10f0*/  IMAD.MOV.U32 R19, RZ, RZ, R12 ;  /* 0x000000ffff137224 */ /* 0x000fe200078e000c */
[----:B------:R-:W-:Y:S02]  /*1100*/  MOV R17, 0x1f ;  /* 0x0000001f00117802 */ /* 0x000fe40000000f00 */
[----:B------:R-:W-:-:S02]  /*1110*/  MOV R14, 0xffffffff ;  /* 0xffffffff000e7802 */ /* 0x000fc40000000f00 */
[----:B------:R-:W-:Y:S02]  /*1120*/  MOV R8, 0x1140 ;  /* 0x0000114000087802 */ /* 0x000fe40000000f00 */
[----:B-123--:R-:W-:Y:S05]  /*1130*/  CALL.REL.NOINC `($__internal_19_$__cuda_sm70_shflsync_bfly_p) ;  /* 0x0000074000007944 */ /* 0x00efea0003c00000 */
[----:B0-----:R-:W-:Y:S01]  /*1140*/  HFMA2.MMA R17, -RZ, RZ, 0, 1.847743988037109375e-06 ;  /* 0x0000001fff117435 */ /* 0x001fe200000001ff */
[----:B-1----:R-:W-:Y:S01]  /*1150*/  FADD.FTZ R19, R12, R14 ;  /* 0x0000000e0c137221 */ /* 0x002fe20000010000 */
[----:B------:R-:W-:Y:S01]  /*1160*/  MOV R14, 0xffffffff ;  /* 0xffffffff000e7802 */ /* 0x000fe20000000f00 */
[----:B------:R-:W-:Y:S01]  /*1170*/  IMAD.MOV.U32 R16, RZ, RZ, 0x4 ;  /* 0x00000004ff107424 */ /* 0x000fe200078e00ff */
[----:B------:R-:W-:Y:S02]  /*1180*/  MOV R8, 0x11a0 ;  /* 0x000011a000087802 */ /* 0x000fe40000000f00 */
[----:B------:R-:W-:Y:S05]  /*1190*/  CALL.REL.NOINC `($__internal_19_$__cuda_sm70_shflsync_bfly_p) ;  /* 0x000006e000007944 */ /* 0x000fea0003c00000 */
[----:B0-----:R-:W-:Y:S01]  /*11a0*/  HFMA2.MMA R16, -RZ, RZ, 0, 4.76837158203125e-07 ;  /* 0x00000008ff107435 */ /* 0x001fe200000001ff */
[----:B-1----:R-:W-:Y:S01]  /*11b0*/  FADD.FTZ R19, R19, R14 ;  /* 0x0000000e13137221 */ /* 0x002fe20000010000 */
[----:B------:R-:W-:Y:S01]  /*11c0*/  MOV R14, 0xffffffff ;  /* 0xffffffff000e7802 */ /* 0x000fe20000000f00 */
[----:B------:R-:W-:Y:S01]  /*11d0*/  IMAD.MOV.U32 R17, RZ, RZ, 0x1f ;  /* 0x0000001fff117424 */ /* 0x000fe200078e00ff */
[----:B------:R-:W-:Y:S02]  /*11e0*/  MOV R8, 0x1200 ;  /* 0x0000120000087802 */ /* 0x000fe40000000f00 */
[----:B------:R-:W-:Y:S05]  /*11f0*/  CALL.REL.NOINC `($__internal_19_$__cuda_sm70_shflsync_bfly_p) ;  /* 0x0000068000007944 */ /* 0x000fea0003c00000 */
[----:B-1----:R-:W-:Y:S01]  /*1200*/  FADD.FTZ R12, R19, R14 ;  /* 0x0000000e130c7221 */ /* 0x002fe20000010000 */
[----:B0-----:R-:W-:Y:S01]  /*1210*/  HFMA2.MMA R16, -RZ, RZ, 0, 9.5367431640625e-07 ;  /* 0x00000010ff107435 */ /* 0x001fe200000001ff */
[----:B------:R-:W-:Y:S01]  /*1220*/  MOV R17, 0x1f ;  /* 0x0000001f00117802 */ /* 0x000fe20000000f00 */
[----:B------:R-:W-:Y:S01]  /*1230*/  IMAD.MOV.U32 R14, RZ, RZ, -0x1 ;  /* 0xffffffffff0e7424 */ /* 0x000fe200078e00ff */
[----:B------:R-:W-:-:S02]  /*1240*/  MOV R8, 0x1270 ;  /* 0x0000127000087802 */ /* 0x000fc40000000f00 */
[----:B------:R-:W-:Y:S02]  /*1250*/  MOV R19, R12 ;  /* 0x0000000c00137202 */ /* 0x000fe40000000f00 */
[----:B------:R-:W-:Y:S05]  /*1260*/  CALL.REL.NOINC `($__internal_19_$__cuda_sm70_shflsync_bfly_p) ;  /* 0x0000061000007944 */ /* 0x000fea0003c00000 */
[----:B0-----:R-:W-:Y:S01]  /*1270*/  HFMA2.MMA R17, -RZ, RZ, 0, 1.847743988037109375e-06 ;  /* 0x0000001fff117435 */ /* 0x001fe200000001ff */
[----:B-1----:R-:W-:Y:S01]  /*1280*/  MOV R15, R14 ;  /* 0x0000000e000f7202 */ /* 0x002fe20000000f00 */
[----:B------:R-:W-:Y:S01]  /*1290*/  IMAD.MOV.U32 R16, RZ, RZ, 0x1 ;  /* 0x00000001ff107424 */ /* 0x000fe200078e00ff */
[----:B------:R-:W-:Y:S02]  /*12a0*/  MOV R19, R13 ;  /* 0x0000000d00137202 */ /* 0x000fe40000000f00 */
[----:B------:R-:W-:Y:S02]  /*12b0*/  MOV R14, 0xffffffff ;  /* 0xffffffff000e7802 */ /* 0x000fe40000000f00 */
[----:B------:R-:W-:Y:S02]  /*12c0*/  MOV R8, 0x12e0 ;  /* 0x000012e000087802 */ /* 0x000fe40000000f00 */
[----:B------:R-:W-:Y:S05]  /*12d0*/  CALL.REL.NOINC `($__internal_19_$__cuda_sm70_shflsync_bfly_p) ;  /* 0x000005a000007944 */ /* 0x000fea0003c00000 */
[----:B0-----:R-:W-:Y:S01]  /*12e0*/  HFMA2.MMA R16, -RZ, RZ, 0, 1.1920928955078125e-07 ;  /* 0x00000002ff107435 */ /* 0x001fe200000001ff */
[----:B-1----:R-:W-:Y:S01]  /*12f0*/  FADD.FTZ R19, R13, R14 ;  /* 0x0000000e0d137221 */ /* 0x002fe20000010000 */
[----:B------:R-:W-:Y:S01]  /*1300*/  MOV R14, 0xffffffff ;  /* 0xffffffff000e7802 */ /* 0x000fe20000000f00 */
[----:B------:R-:W-:Y:S01]  /*1310*/  IMAD.MOV.U32 R17, RZ, RZ, 0x1f ;  /* 0x0000001fff117424 */ /* 0x000fe200078e00ff */
[----:B------:R-:W-:-:S02]  /*1320*/  MOV R8, 0x1340 ;  /* 0x0000134000087802 */ /* 0x000fc40000000f00 */
[----:B------:R-:W-:Y:S05]  /*1330*/  CALL.REL.NOINC `($__internal_19_$__cuda_sm70_shflsync_bfly_p) ;  /* 0x0000054000007944 */ /* 0x000fea0003c00000 */
[----:B0-----:R-:W-:Y:S01]  /*1340*/  HFMA2.MMA R16, -RZ, RZ, 0, 2.384185791015625e-07 ;  /* 0x00000004ff107435 */ /* 0x001fe200000001ff */
[----:B-1----:R-:W-:Y:S01]  /*1350*/  FADD.FTZ R19, R19, R14 ;  /* 0x0000000e13137221 */ /* 0x002fe20000010000 */
[----:B------:R-:W-:Y:S01]  /*1360*/  MOV R17, 0x1f ;  /* 0x0000001f00117802 */ /* 0x000fe20000000f00 */
[----:B------:R-:W-:Y:S01]  /*1370*/  IMAD.MOV.U32 R14, RZ, RZ, -0x1 ;  /* 0xffffffffff0e7424 */ /* 0x000fe200078e00ff */
[----:B------:R-:W-:-:S02]  /*1380*/  MOV R8, 0x13a0 ;  /* 0x000013a000087802 */ /* 0x000fc40000000f00 */
[----:B------:R-:W-:Y:S05]  /*1390*/  CALL.REL.NOINC `($__internal_19_$__cuda_sm70_shflsync_bfly_p) ;  /* 0x000004e000007944 */ /* 0x000fea0003c00000 */
[----:B0-----:R-:W-:Y:S01]  /*13a0*/  HFMA2.MMA R16, -RZ, RZ, 0, 4.76837158203125e-07 ;  /* 0x00000008ff107435 */ /* 0x001fe200000001ff */
[----:B-1----:R-:W-:Y:S01]  /*13b0*/  FADD.FTZ R19, R19, R14 ;  /* 0x0000000e13137221 */ /* 0x002fe20000010000 */
[----:B------:R-:W-:-:S02]  /*13c0*/  MOV R17, 0x1f ;  /* 0x0000001f00117802 */ /* 0x000fc40000000f00 */
[----:B------:R-:W-:Y:S02]  /*13d0*/  MOV R14, 0xffffffff ;  /* 0xffffffff000e7802 */ /* 0x000fe40000000f00 */
[----:B------:R-:W-:Y:S02]  /*13e0*/  MOV R8, 0x1400 ;  /* 0x0000140000087802 */ /* 0x000fe40000000f00 */
[----:B------:R-:W-:Y:S05]  /*13f0*/  CALL.REL.NOINC `($__internal_19_$__cuda_sm70_shflsync_bfly_p) ;  /* 0x0000048000007944 */ /* 0x000fea0003c00000 */
[----:B-1----:R-:W-:Y:S01]  /*1400*/  FADD.FTZ R13, R19, R14 ;  /* 0x0000000e130d7221 */ /* 0x002fe20000010000 */
[----:B0-----:R-:W-:Y:S01]  /*1410*/  HFMA2.MMA R17, -RZ, RZ, 0, 1.847743988037109375e-06 ;  /* 0x0000001fff117435 */ /* 0x001fe200000001ff */
[----:B------:R-:W-:Y:S01]  /*1420*/  IMAD.MOV.U32 R16, RZ, RZ, 0x10 ;  /* 0x00000010ff107424 */ /* 0x000fe200078e00ff */
[----:B------:R-:W-:Y:S02]  /*1430*/  MOV R14, 0xffffffff ;  /* 0xffffffff000e7802 */ /* 0x000fe40000000f00 */
[----:B------:R-:W-:Y:S02]  /*1440*/  MOV R19, R13 ;  /* 0x0000000d00137202 */ /* 0x000fe40000000f00 */
[----:B------:R-:W-:Y:S02]  /*1450*/  MOV R8, 0x1470 ;  /* 0x0000147000087802 */ /* 0x000fe40000000f00 */
[----:B------:R-:W-:Y:S05]  /*1460*/  CALL.REL.NOINC `($__internal_19_$__cuda_sm70_shflsync_bfly_p) ;  /* 0x0000041000007944 */ /* 0x000fea0003c00000 */
[----:B0-----:R-:W-:Y:S01]  /*1470*/  HFMA2.MMA R16, -RZ, RZ, 0, 5.9604644775390625e-08 ;  /* 0x00000001ff107435 */ /* 0x001fe200000001ff */
[----:B-1----:R-:W-:Y:S01]  /*1480*/  IMAD.MOV.U32 R18, RZ, RZ, R14 ;  /* 0x000000ffff127224 */ /* 0x002fe200078e000e */
[----:B------:R-:W-:Y:S01]  /*1490*/  MOV R19, R11 ;  /* 0x0000000b00137202 */ /* 0x000fe20000000f00 */
[----:B------:R-:W-:Y:S01]  /*14a0*/  IMAD.MOV.U32 R14, RZ, RZ, -0x1 ;  /* 0xffffffffff0e7424 */ /* 0x000fe200078e00ff */
[----:B------:R-:W-:-:S02]  /*14b0*/  MOV R17, 0x1f ;  /* 0x0000001f00117802 */ /* 0x000fc40000000f00 */
[----:B------:R-:W-:Y:S02]  /*14c0*/  MOV R8, 0x14e0 ;  /* 0x000014e000087802 */ /* 0x000fe40000000f00 */
[----:B------:R-:W-:Y:S05]  /*14d0*/  CALL.REL.NOINC `($__internal_19_$__cuda_sm70_shflsync_bfly_p) ;  /* 0x000003a000007944 */ /* 0x000fea0003c00000 */
[----:B0-----:R-:W-:Y:S01]  /*14e0*/  HFMA2.MMA R16, -RZ, RZ, 0, 1.1920928955078125e-07 ;  /* 0x00000002ff107435 */ /* 0x001fe200000001ff */
[----:B-1----:R-:W-:Y:S01]  /*14f0*/  FADD.FTZ R19, R11, R14 ;  /* 0x0000000e0b137221 */ /* 0x002fe20000010000 */
[----:B------:R-:W-:Y:S02]  /*1500*/  MOV R17, 0x1f ;  /* 0x0000001f00117802 */ /* 0x000fe40000000f00 */
[----:B------:R-:W-:Y:S02]  /*1510*/  MOV R14, 0xffffffff ;  /* 0xffffffff000e7802 */ /* 0x000fe40000000f00 */
[----:B------:R-:W-:Y:S02]  /*1520*/  MOV R8, 0x1540 ;  /* 0x0000154000087802 */ /* 0x000fe40000000f00 */
[----:B------:R-:W-:Y:S05]  /*1530*/  CALL.REL.NOINC `($__internal_19_$__cuda_sm70_shflsync_bfly_p) ;  /* 0x0000034000007944 */ /* 0x000fea0003c00000 */
[----:B0-----:R-:W-:Y:S01]  /*1540*/  HFMA2.MMA R17, -RZ, RZ, 0, 1.847743988037109375e-06 ;  /* 0x0000001fff117435 */ /* 0x001fe200000001ff */
[----:B-1----:R-:W-:Y:S01]  /*1550*/  FADD.FTZ R19, R19, R14 ;  /* 0x0000000e13137221 */ /* 0x002fe20000010000 */
[----:B------:R-:W-:Y:S01]  /*1560*/  MOV R14, 0xffffffff ;  /* 0xffffffff000e7802 */ /* 0x000fe20000000f00 */
[----:B------:R-:W-:Y:S01]  /*1570*/  IMAD.MOV.U32 R16, RZ, RZ, 0x4 ;  /* 0x00000004ff107424 */ /* 0x000fe200078e00ff */
[----:B------:R-:W-:-:S02]  /*1580*/  MOV R8, 0x15a0 ;  /* 0x000015a000087802 */ /* 0x000fc40000000f00 */
[----:B------:R-:W-:Y:S05]  /*1590*/  CALL.REL.NOINC `($__internal_19_$__cuda_sm70_shflsync_bfly_p) ;  /* 0x000002e000007944 */ /* 0x000fea0003c00000 */
[----:B0-----:R-:W-:Y:S01]  /*15a0*/  HFMA2.MMA R16, -RZ, RZ, 0, 4.76837158203125e-07 ;  /* 0x00000008ff107435 */ /* 0x001fe200000001ff */
[----:B-1----:R-:W-:Y:S01]  /*15b0*/  FADD.FTZ R19, R19, R14 ;  /* 0x0000000e13137221 */ /* 0x002fe20000010000 */
[----:B------:R-:W-:Y:S01]  /*15c0*/  MOV R14, 0xffffffff ;  /* 0xffffffff000e7802 */ /* 0x000fe20000000f00 */
[----:B------:R-:W-:Y:S01]  /*15d0*/  IMAD.MOV.U32 R17, RZ, RZ, 0x1f ;  /* 0x0000001fff117424 */ /* 0x000fe200078e00ff */
[----:B------:R-:W-:-:S02]  /*15e0*/  MOV R8, 0x1600 ;  /* 0x0000160000087802 */ /* 0x000fc40000000f00 */
        /* <DEDUP_REMOVED lines=33> */
[----:B0-----:R-:W-:Y:S01]  /*1800*/  HFMA2.MMA R17, -RZ, RZ, 0, 1.847743988037109375e-06 ;  /* 0x0000001fff117435 */ /* 0x001fe200000001ff */
[----:B-1----:R-:W-:Y:S01]  /*1810*/  FADD.FTZ R19, R19, R14 ;  /* 0x0000000e13137221 */ /* 0x002fe20000010000 */
[----:B------:R-:W-:Y:S01]  /*1820*/  MOV R14, 0xffffffff ;  /* 0xffffffff000e7802 */ /* 0x000fe20000000f00 */
[----:B------:R-:W-:Y:S01]  /*1830*/  IMAD.MOV.U32 R16, RZ, RZ, 0x10 ;  /* 0x00000010ff107424 */ /* 0x000fe200078e00ff */
[----:B------:R-:W-:Y:S02]  /*1840*/  MOV R8, 0x1860 ;  /* 0x0000186000087802 */ /* 0x000fe40000000f00 */
[----:B------:R-:W-:Y:S05]  /*1850*/  CALL.REL.NOINC `($__internal_19_$__cuda_sm70_shflsync_bfly_p) ;  /* 0x0000002000007944 */ /* 0x000fea0003c00000 */
[----:B-1----:R-:W-:Y:S01]  /*1860*/  MOV R8, R14 ;  /* 0x0000000e00087202 */ /* 0x002fe20000000f00 */
[----:B0-----:R-:W-:Y:S05]  /*1870*/  BRA `(.L_x_402) ;  /* 0xfffff54000007947 */ /* 0x001fea000383ffff */
        .weak           $__internal_19_$__cuda_sm70_shflsync_bfly_p
        .type           $__internal_19_$__cuda_sm70_shflsync_bfly_p,@function
        .size           $__internal_19_$__cuda_sm70_shflsync_bfly_p,(.L_x_2557 - $__internal_19_$__cuda_sm70_shflsync_bfly_p)
$__internal_19_$__cuda_sm70_shflsync_bfly_p:
[----:B------:R-:W-:Y:S01]  /*1880*/  HFMA2.MMA R9, -RZ, RZ, 0, 0 ;  /* 0x00000000ff097435 */ /* 0x000fe200000001ff */
[----:B------:R-:W-:Y:S04]  /*1890*/  WARPSYNC R14 ;  /* 0x0000000e00007348 */ /* 0x000fe80003800000 */
[----:B------:R0:W1:Y:S01]  /*18a0*/  SHFL.BFLY PT, R14, R19, R16, R17 ;  /* 0x0c000010130e7389 */ /* 0x00006200000e0011 */
[----:B------:R-:W-:Y:S05]  /*18b0*/  RET.REL.NODEC R8 `(_ZN10layer_norm40ln_parallel_residual_bwd_finalize_kernelINS_22Kernel_traits_finalizeILj1024E6__halfS2_S2_S2_fjLb0ELj1024ELj4ENS_18Kernel_traits_baseILj1024ES2_S2_S2_S2_fjLj1024EEEEELb0EEEvNS_9BwdParamsE) ;  /* 0xffffe74008007950 */ /* 0x000fea0003c3ffff */
.L_x_403:
        /* <DEDUP_REMOVED lines=12> */
.L_x_2557:


//--------------------- .text._ZN10layer_norm31ln_parallel_residual_bwd_kernelINS_13Kernel_traitsI6__halfS2_S2_S2_fjLj1024ELj1ELj4ELj1ELj16ENS_18Kernel_traits_baseILj1024ES2_S2_S2_S2_fjLj128EEEEELb1ELb1ELb0EEEvNS_9BwdParamsE --------------------------
	.section	.text._ZN10layer_norm31ln_parallel_residual_bwd_kernelINS_13Kernel_traitsI6__halfS2_S2_S2_fjLj1024ELj1ELj4ELj1ELj16ENS_18Kernel_traits_baseILj1024ES2_S2_S2_S2_fjLj128EEEEELb1ELb1ELb0EEEvNS_9BwdParamsE,"ax",@progbits
	.sectioninfo	@"SHI_REGISTERS=235"
	.align	128
        .global         _ZN10layer_norm31ln_parallel_residual_bwd_kernelINS_13Kernel_traitsI6__halfS2_S2_S2_fjLj1024ELj1ELj4ELj1ELj16ENS_18Kernel_traits_baseILj1024ES2_S2_S2_S2_fjLj128EEEEELb1ELb1ELb0EEEvNS_9BwdParamsE
        .type           _ZN10layer_norm31ln_parallel_residual_bwd_kernelINS_13Kernel_traitsI6__halfS2_S2_S2_fjLj1024ELj1ELj4ELj1ELj16ENS_18Kernel_traits_baseILj1024ES2_S2_S2_S2_fjLj128EEEEELb1ELb1ELb0EEEvNS_9BwdParamsE,@function
        .size           _ZN10layer_norm31ln_parallel_residual_bwd_kernelINS_13Kernel_traitsI6__halfS2_S2_S2_fjLj1024ELj1ELj4ELj1ELj16ENS_18Kernel_traits_baseILj1024ES2_S2_S2_S2_fjLj128EEEEELb1ELb1ELb0EEEvNS_9BwdParamsE,(.L_x_2558 - _ZN10layer_norm31ln_parallel_residual_bwd_kernelINS_13Kernel_traitsI6__halfS2_S2_S2_fjLj1024ELj1ELj4ELj1ELj16ENS_18Kernel_traits_baseILj1024ES2_S2_S2_S2_fjLj128EEEEELb1ELb1ELb0EEEvNS_9BwdParamsE)
        .other          _ZN10layer_norm31ln_parallel_residual_bwd_kernelINS_13Kernel_traitsI6__halfS2_S2_S2_fjLj1024ELj1ELj4ELj1ELj16ENS_18Kernel_traits_baseILj1024ES2_S2_S2_S2_fjLj128EEEEELb1ELb1ELb0EEEvNS_9BwdParamsE,@"STO_CUDA_ENTRY STV_DEFAULT"
_ZN10layer_norm31ln_parallel_residual_bwd_kernelINS_13Kernel_traitsI6__halfS2_S2_S2_fjLj1024ELj1ELj4ELj1ELj16ENS_18Kernel_traits_baseILj1024ES2_S2_S2_S2_fjLj128EEEEELb1ELb1ELb0EEEvNS_9BwdParamsE:
.text._ZN10layer_norm31ln_parallel_residual_bwd_kernelINS_13Kernel_traitsI6__halfS2_S2_S2_fjLj1024ELj1ELj4ELj1ELj16ENS_18Kernel_traits_baseILj1024ES2_S2_S2_S2_fjLj128EEEEELb1ELb1ELb0EEEvNS_9BwdParamsE:
        /* <DEDUP_REMOVED lines=67> */
[----:B------:R-:W-:Y:S01]  /*0430*/  MOV R2, R0 ;  /* 0x0000000000027202 */ /* 0x000fe20000000f00 */
[----:B------:R-:W-:Y:S01]  /*0440*/  HADD2.F32 R22, -RZ, R18.H1_H1 ;  /* 0x30000012ff167230 */ /* 0x000fe20000004100 */
[----:B------:R-:W-:Y:S01]  /*0450*/  IMAD.MOV.U32 R45, RZ, RZ, RZ ;  /* 0x000000ffff2d7224 */ /* 0x000fe200078e00ff */
        /* <DEDUP_REMOVED lines=31> */
.L_x_424:
[----:B------:R-:W-:-:S10]  /*0650*/  HFMA2.MMA R129, -RZ, RZ, 0, 2.384185791015625e-07 ;  /* 0x00000004ff817435 */ /* 0x000fd400000001ff */
        /* <DEDUP_REMOVED lines=10> */
[----:B------:R-:W-:Y:S02]  /*0700*/  LOP3.LUT R133, R36, 0x1f, RZ, 0xc0, !PT ;  /* 0x0000001f24857812 */ /* 0x000fe400078ec0ff */
[----:B------:R-:W-:Y:S02]  /*0710*/  MOV R215, RZ ;  /* 0x000000ff00d77202 */ /* 0x000fe40000000f00 */
[----:B------:R-:W-:-:S02]  /*0720*/  LEA.HI.SX32 R0, R0, R133, 0x1d ;  /* 0x0000008500007211 */ /* 0x000fc400078feaff */
[----:B0-----:R-:W-:Y:S02]  /*0730*/  P2R R128, PR, RZ, 0x1 ;  /* 0x00000001ff807803 */ /* 0x001fe40000000000 */
[----:B------:R-:W-:Y:S02]  /*0740*/  MOV R217, R0 ;  /* 0x0000000000d97202 */ /* 0x000fe40000000f00 */
[----:B--2---:R-:W-:Y:S01]  /*0750*/  FSEL R213, R130, RZ, !P0 ;  /* 0x000000ff82d57208 */ /* 0x004fe20004000000 */
[----:B------:R-:W-:Y:S05]  /*0760*/  @!P2 BRA `(.L_x_407) ;  /* 0x000005e00000a947 */ /* 0x000fea0003800000 */
[C---:B------:R-:W-:Y:S02]  /*0770*/  LEA R132, P0, R0.reuse, c[0x0][0x188], 0x4 ;  /* 0x0000620000847a11 */ /* 0x040fe400078020ff */
[----:B------:R-:W-:Y:S02]  /*0780*/  MOV R129, 0x10 ;  /* 0x0000001000817802 */ /* 0x000fe40000000f00 */
[----:B------:R-:W-:-:S03]  /*0790*/  LEA.HI.X R133, R0, c[0x0][0x18c], RZ, 0x4, P0 ;  /* 0x0000630000857a11 */ /* 0x000fc600000f24ff */
[----:B------:R-:W-:-:S03]  /*07a0*/  IMAD.WIDE.U32 R128, R0, R129, c[0x0][0x208] ;  /* 0x0000820000807625 */ /* 0x000fc600078e0081 */
        /* <DEDUP_REMOVED lines=17> */
[----:B------:R-:W-:Y:S01]  /*08c0*/  IADD3 R217, R0, 0x20, RZ ;  /* 0x0000002000d97810 */ /* 0x000fe20007ffe0ff */
[--C-:B--2---:R-:W-:Y:S02]  /*08d0*/  HADD2.F32 R38, -RZ, R132.reuse.H0_H0 ;  /* 0x20000084ff267230 */ /* 0x104fe40000004100 */
[--C-:B------:R-:W-:Y:S02]  /*08e0*/  HADD2.F32 R138, -RZ, R133.reuse.H0_H0 ;  /* 0x20000085ff8a7230 */ /* 0x100fe40000004100 */
[----:B------:R-:W-:Y:S01]  /*08f0*/  HADD2.F32 R132, -RZ, R132.H1_H1 ;  /* 0x30000084ff847230 */ /* 0x000fe20000004100 */
[C---:B------:R-:W-:Y:S01]  /*0900*/  FADD.FTZ R38, -R213.reuse, R38 ;  /* 0x00000026d5267221 */ /* 0x040fe20000010100 */
[----:B------:R-:W-:Y:S01]  /*0910*/  HADD2.F32 R144, -RZ, R133.H1_H1 ;  /* 0x30000085ff907230 */ /* 0x000fe20000004100 */
[C---:B------:R-:W-:Y:S01]  /*0920*/  FADD.FTZ R138, -R213.reuse, R138 ;  /* 0x0000008ad58a7221 */ /* 0x040fe20000010100 */
[----:B---3--:R-:W-:Y:S01]  /*0930*/  HADD2.F32 R141, -RZ, R128.H0_H0 ;  /* 0x20000080ff8d7230 */ /* 0x008fe20000004100 */
[----:B------:R-:W-:-:S02]  /*0940*/  FADD.FTZ R132, -R213, R132 ;  /* 0x00000084d5847221 */ /* 0x000fc40000010100 */
[----:B-----5:R-:W-:Y:S02]  /*0950*/  FMUL.FTZ R38, R37, R38 ;  /* 0x0000002625267220 */ /* 0x020fe40000410000 */
[----:B------:R-:W-:Y:S01]  /*0960*/  FADD.FTZ R144, -R213, R144 ;  /* 0x00000090d5907221 */ /* 0x000fe20000010100 */
[--C-:B------:R-:W-:Y:S01]  /*0970*/  HADD2.F32 R140, -RZ, R129.reuse.H0_H0 ;  /* 0x20000081ff8c7230 */ /* 0x100fe20000004100 */
[C---:B------:R-:W-:Y:S01]  /*0980*/  FMUL.FTZ R145, R37.reuse, R138 ;  /* 0x0000008a25917220 */ /* 0x040fe20000410000 */
[----:B------:R-:W-:Y:S01]  /*0990*/  HADD2.F32 R128, -RZ, R128.H1_H1 ;  /* 0x30000080ff807230 */ /* 0x000fe20000004100 */
[----:B------:R-:W-:Y:S01]  /*09a0*/  FADD.FTZ R76, R76, R141 ;  /* 0x0000008d4c4c7221 */ /* 0x000fe20000010000 */
[----:B------:R-:W-:Y:S01]  /*09b0*/  HADD2.F32 R129, -RZ, R129.H1_H1 ;  /* 0x30000081ff817230 */ /* 0x000fe20000004100 */
[----:B------:R-:W-:Y:S02]  /*09c0*/  FMUL.FTZ R136, R37, R132 ;  /* 0x0000008425887220 */ /* 0x000fe40000410000 */
[----:B------:R-:W-:-:S02]  /*09d0*/  FFMA.FTZ R44, R38, R141, R44 ;  /* 0x0000008d262c7223 */ /* 0x000fc4000001002c */
[----:B------:R-:W-:Y:S02]  /*09e0*/  FMUL.FTZ R138, R37, R144 ;  /* 0x00000090258a7220 */ /* 0x000fe40000410000 */
[----:B------:R-:W-:Y:S01]  /*09f0*/  FMUL.FTZ R141, R35, R141 ;  /* 0x0000008d238d7220 */ /* 0x000fe20000410000 */
[----:B------:R-:W-:Y:S01]  /*0a00*/  HADD2.F32 R146, -RZ, R134.H0_H0 ;  /* 0x20000086ff927230 */ /* 0x000fe20000004100 */
[----:B------:R-:W-:Y:S02]  /*0a10*/  FADD.FTZ R77, R77, R128 ;  /* 0x000000804d4d7221 */ /* 0x000fe40000010000 */
[-C--:B------:R-:W-:Y:S02]  /*0a20*/  FFMA.FTZ R45, R136, R128.reuse, R45 ;  /* 0x00000080882d7223 */ /* 0x080fe4000001002d */
[----:B0-----:R-:W-:Y:S02]  /*0a30*/  FMUL.FTZ R143, R34, R128 ;  /* 0x00000080228f7220 */ /* 0x001fe40000410000 */
[----:B------:R-:W-:-:S02]  /*0a40*/  FADD.FTZ R79, R79, R129 ;  /* 0x000000814f4f7221 */ /* 0x000fc40000010000 */
[-C--:B------:R-:W-:Y:S02]  /*0a50*/  FFMA.FTZ R47, R138, R129.reuse, R47 ;  /* 0x000000818a2f7223 */ /* 0x080fe4000001002f */
[----:B------:R-:W-:Y:S02]  /*0a60*/  FMUL.FTZ R149, R32, R129 ;  /* 0x0000008120957220 */ /* 0x000fe40000410000 */
[----:B------:R-:W-:Y:S02]  /*0a70*/  FADD.FTZ R128, RZ, R141 ;  /* 0x0000008dff807221 */ /* 0x000fe40000010000 */
[----:B------:R-:W-:Y:S01]  /*0a80*/  FFMA.FTZ R129, R38, R141, RZ ;  /* 0x0000008d26817223 */ /* 0x000fe200000100ff */
[--C-:B------:R-:W-:Y:S01]  /*0a90*/  HADD2.F32 R148, -RZ, R135.reuse.H0_H0 ;  /* 0x20000087ff947230 */ /* 0x100fe20000004100 */
[----:B------:R-:W-:Y:S01]  /*0aa0*/  FADD.FTZ R78, R78, R140 ;  /* 0x0000008c4e4e7221 */ /* 0x000fe20000010000 */
[----:B------:R-:W-:Y:S01]  /*0ab0*/  HADD2.F32 R166, -RZ, R135.H1_H1 ;  /* 0x30000087ffa67230 */ /* 0x000fe20000004100 */
[----:B------:R-:W-:Y:S01]  /*0ac0*/  FADD.FTZ R146, -R213, R146 ;  /* 0x00000092d5927221 */ /* 0x000fe20000010100 */
[--C-:B------:R-:W-:Y:S01]  /*0ad0*/  HADD2.F32 R133, -RZ, R131.reuse.H0_H0 ;  /* 0x20000083ff857230 */ /* 0x100fe20000004100 */
[-C--:B------:R-:W-:Y:S01]  /*0ae0*/  FFMA.FTZ R46, R145, R140.reuse, R46 ;  /* 0x0000008c912e7223 */ /* 0x080fe2000001002e */
[----:B------:R-:W-:Y:S01]  /*0af0*/  HADD2.F32 R135, -RZ, R131.H1_H1 ;  /* 0x30000083ff877230 */ /* 0x000fe20000004100 */
[----:B------:R-:W-:-:S02]  /*0b00*/  FMUL.FTZ R140, R33, R140 ;  /* 0x0000008c218c7220 */ /* 0x000fc40000410000 */
[----:B------:R-:W-:Y:S02]  /*0b10*/  FADD.FTZ R131, R128, R143 ;  /* 0x0000008f80837221 */ /* 0x000fe40000010000 */
[----:B------:R-:W-:Y:S01]  /*0b20*/  FFMA.FTZ R129, R136, R143, R129 ;  /* 0x0000008f88817223 */ /* 0x000fe20000010081 */
[----:B------:R-:W-:Y:S01]  /*0b30*/  HADD2.F32 R142, -RZ, R130.H0_H0 ;  /* 0x20000082ff8e7230 */ /* 0x000fe20000004100 */
[----:B------:R-:W-:Y:S01]  /*0b40*/  FMUL.FTZ R147, R37, R146 ;  /* 0x0000009225937220 */ /* 0x000fe20000410000 */
[----:B------:R-:W-:Y:S01]  /*0b50*/  HADD2.F32 R134, -RZ, R134.H1_H1 ;  /* 0x30000086ff867230 */ /* 0x000fe20000004100 */
[----:B------:R-:W-:Y:S02]  /*0b60*/  FADD.FTZ R128, R131, R140 ;  /* 0x0000008c83807221 */ /* 0x000fe40000010000 */
[----:B------:R-:W-:Y:S01]  /*0b70*/  FFMA.FTZ R129, R145, R140, R129 ;  /* 0x0000008c91817223 */ /* 0x000fe20000010081 */
[----:B------:R-:W-:Y:S01]  /*0b80*/  HADD2.F32 R130, -RZ, R130.H1_H1 ;  /* 0x30000082ff827230 */ /* 0x000fe20000004100 */
[----:B------:R-:W-:-:S02]  /*0b90*/  FADD.FTZ R80, R80, R142 ;  /* 0x0000008e50507221 */ /* 0x000fc40000010000 */
[-C--:B------:R-:W-:Y:S02]  /*0ba0*/  FFMA.FTZ R48, R147, R142.reuse, R48 ;  /* 0x0000008e93307223 */ /* 0x080fe40000010030 */
[----:B------:R-:W-:Y:S02]  /*0bb0*/  FMUL.FTZ R142, R31, R142 ;  /* 0x0000008e1f8e7220 */ /* 0x000fe40000410000 */
[----:B------:R-:W-:Y:S02]  /*0bc0*/  FADD.FTZ R134, -R213, R134 ;  /* 0x00000086d5867221 */ /* 0x000fe40000010100 */
        /* <DEDUP_REMOVED lines=24> */
.L_x_407:
[----:B------:R-:W-:Y:S05]  /*0d50*/  BSYNC B1 ;  /* 0x0000000000017941 */ /* 0x000fea0003800000 */
.L_x_406:
        /* <DEDUP_REMOVED lines=8> */
[C---:B------:R-:W-:Y:S02]  /*0de0*/  SHF.L.U32 R170, R217.reuse, 0x3, RZ ;  /* 0x00000003d9aa7819 */ /* 0x040fe400000006ff */
[----:B------:R-:W-:Y:S02]  /*0df0*/  SHF.L.U64.HI R39, R217, 0x3, RZ ;  /* 0x00000003d9277819 */ /* 0x000fe400000102ff */
[----:B------:R-:W-:Y:S02]  /*0e00*/  IADD3 R156, P1, R170, c[0x0][0x190], RZ ;  /* 0x00006400aa9c7a10 */ /* 0x000fe40007f3e0ff */
[----:B------:R-:W-:Y:S02]  /*0e10*/  ISETP.NE.U32.AND P0, PT, RZ, c[0x0][0x250], PT ;  /* 0x00009400ff007a0c */ /* 0x000fe40003f05070 */
        /* <DEDUP_REMOVED lines=13> */
[----:B------:R-:W-:-:S03]  /*0ef0*/  HADD2.F32 R132, -RZ, R132.H1_H1 ;  /* 0x30000084ff847230 */ /* 0x000fc60000004100 */
[C---:B------:R-:W-:Y:S01]  /*0f00*/  FADD.FTZ R168, -R213.reuse, R168 ;  /* 0x000000a8d5a87221 */ /* 0x040fe20000010100 */
[--C-:B------:R-:W-:Y:S01]  /*0f10*/  HADD2.F32 R176, -RZ, R133.reuse.H1_H1 ;  /* 0x30000085ffb07230 */ /* 0x100fe20000004100 */
[----:B------:R-:W-:Y:S01]  /*0f20*/  FADD.FTZ R132, -R213, R132 ;  /* 0x00000084d5847221 */ /* 0x000fe20000010100 */
[--C-:B---3--:R-:W-:Y:S01]  /*0f30*/  HADD2.F32 R170, -RZ, R128.reuse.H0_H0 ;  /* 0x20000080ffaa7230 */ /* 0x108fe20000004100 */
[C---:B-----5:R-:W-:Y:S01]  /*0f40*/  FMUL.FTZ R39, R37.reuse, R168 ;  /* 0x000000a825277220 */ /* 0x060fe20000410000 */
[----:B------:R-:W-:Y:S01]  /*0f50*/  HADD2.F32 R174, -RZ, R133.H0_H0 ;  /* 0x20000085ffae7230 */ /* 0x000fe20000004100 */
[----:B------:R-:W-:Y:S01]  /*0f60*/  FMUL.FTZ R168, R37, R132 ;  /* 0x0000008425a87220 */ /* 0x000fe20000410000 */
[----:B------:R-:W-:Y:S01]  /*0f70*/  HADD2.F32 R128, -RZ, R128.H1_H1 ;  /* 0x30000080ff807230 */ /* 0x000fe20000004100 */
[----:B------:R-:W-:Y:S02]  /*0f80*/  FADD.FTZ R84, R84, R170 ;  /* 0x000000aa54547221 */ /* 0x000fe40000010000 */
[----:B------:R-:W-:-:S02]  /*0f90*/  FFMA.FTZ R52, R39, R170, R52 ;  /* 0x000000aa27347223 */ /* 0x000fc40000010034 */
[----:B0-----:R-:W-:Y:S01]  /*0fa0*/  FADD.FTZ R172, -R213, R176 ;  /* 0x000000b0d5ac7221 */ /* 0x001fe20000010100 */
[--C-:B------:R-:W-:Y:S01]  /*0fb0*/  HADD2.F32 R133, -RZ, R129.reuse.H0_H0 ;  /* 0x20000081ff857230 */ /* 0x100fe20000004100 */
[----:B------:R-:W-:Y:S01]  /*0fc0*/  FMUL.FTZ R170, R27, R170 ;  /* 0x000000aa1baa7220 */ /* 0x000fe20000410000 */
[----:B------:R-:W-:Y:S01]  /*0fd0*/  HADD2.F32 R129, -RZ, R129.H1_H1 ;  /* 0x30000081ff817230 */ /* 0x000fe20000004100 */
[----:B------:R-:W-:Y:S02]  /*0fe0*/  FADD.FTZ R85, R85, R128 ;  /* 0x0000008055557221 */ /* 0x000fe40000010000 */
[----:B------:R-:W-:Y:S02]  /*0ff0*/  FADD.FTZ R174, -R213, R174 ;  /* 0x000000aed5ae7221 */ /* 0x000fe40000010100 */
[-C--:B------:R-:W-:Y:S02]  /*1000*/  FFMA.FTZ R53, R168, R128.reuse, R53 ;  /* 0x00000080a8357223 */ /* 0x080fe40000010035 */
[----:B------:R-:W-:-:S02]  /*1010*/  FMUL.FTZ R171, R26, R128 ;  /* 0x000000801aab7220 */ /* 0x000fc40000410000 */
[----:B------:R-:W-:Y:S02]  /*1020*/  FMUL.FTZ R172, R37, R172 ;  /* 0x000000ac25ac7220 */ /* 0x000fe40000410000 */
[----:B------:R-:W-:Y:S02]  /*1030*/  FADD.FTZ R128, R215, R170 ;  /* 0x000000aad7807221 */ /* 0x000fe40000010000 */
[----:B------:R-:W-:Y:S01]  /*1040*/  FFMA.FTZ R216, R39, R170, R216 ;  /* 0x000000aa27d87223 */ /* 0x000fe200000100d8 */
[----:B------:R-:W-:Y:S01]  /*1050*/  HADD2.F32 R178, -RZ, R134.H0_H0 ;  /* 0x20000086ffb27230 */ /* 0x000fe20000004100 */
[----:B------:R-:W-:Y:S02]  /*1060*/  FMUL.FTZ R173, R37, R174 ;  /* 0x000000ae25ad7220 */ /* 0x000fe40000410000 */
[----:B------:R-:W-:Y:S02]  /*1070*/  FADD.FTZ R87, R87, R129 ;  /* 0x0000008157577221 */ /* 0x000fe40000010000 */
[----:B------:R-:W-:-:S02]  /*1080*/  FFMA.FTZ R55, R172, R129, R55 ;  /* 0x00000081ac377223 */ /* 0x000fc40000010037 */
[----:B------:R-:W-:Y:S02]  /*1090*/  FMUL.FTZ R177, R24, R129 ;  /* 0x0000008118b17220 */ /* 0x000fe40000410000 */
[----:B------:R-:W-:Y:S02]  /*10a0*/  FMUL.FTZ R174, R25, R133 ;  /* 0x0000008519ae7220 */ /* 0x000fe40000410000 */
[----:B------:R-:W-:Y:S02]  /*10b0*/  FADD.FTZ R129, R128, R171 ;  /* 0x000000ab80817221 */ /* 0x000fe40000010000 */
[----:B------:R-:W-:Y:S01]  /*10c0*/  FFMA.FTZ R216, R168, R171, R216 ;  /* 0x000000aba8d87223 */ /* 0x000fe200000100d8 */
[----:B------:R-:W-:Y:S01]  /*10d0*/  HADD2.F32 R180, -RZ, R134.H1_H1 ;  /* 0x30000086ffb47230 */ /* 0x000fe20000004100 */
[----:B------:R-:W-:Y:S01]  /*10e0*/  FADD.FTZ R178, -R213, R178 ;  /* 0x000000b2d5b27221 */ /* 0x000fe20000010100 */
[----:B------:R-:W-:Y:S01]  /*10f0*/  HADD2.F32 R134, -RZ, R130.H0_H0 ;  /* 0x20000082ff867230 */ /* 0x000fe20000004100 */
[----:B------:R-:W-:-:S02]  /*1100*/  FADD.FTZ R128, R129, R174 ;  /* 0x000000ae81807221 */ /* 0x000fc40000010000 */
[----:B------:R-:W-:Y:S01]  /*1110*/  FFMA.FTZ R216, R173, R174, R216 ;  /* 0x000000aeadd87223 */ /* 0x000fe200000100d8 */
[--C-:B------:R-:W-:Y:S01]  /*1120*/  HADD2.F32 R182, -RZ, R135.reuse.H0_H0 ;  /* 0x20000087ffb67230 */ /* 0x100fe20000004100 */
[----:B------:R-:W-:Y:S01]  /*1130*/  FMUL.FTZ R175, R37, R178 ;  /* 0x000000b225af7220 */ /* 0x000fe20000410000 */
[----:B------:R-:W-:Y:S01]  /*1140*/  HADD2.F32 R130, -RZ, R130.H1_H1 ;  /* 0x30000082ff827230 */ /* 0x000fe20000004100 */
[----:B------:R-:W-:Y:S02]  /*1150*/  FMUL.FTZ R176, R23, R134 ;  /* 0x0000008617b07220 */ /* 0x000fe40000410000 */
[----:B------:R-:W-:Y:S02]  /*1160*/  FADD.FTZ R178, -R213, R180 ;  /* 0x000000b4d5b27221 */ /* 0x000fe40000010100 */
[----:B------:R-:W-:Y:S02]  /*1170*/  FADD.FTZ R129, R128, R177 ;  /* 0x000000b180817221 */ /* 0x000fe40000010000 */
[----:B------:R-:W-:Y:S01]  /*1180*/  FFMA.FTZ R216, R172, R177, R216 ;  /* 0x000000b1acd87223 */ /* 0x000fe200000100d8 */
[----:B------:R-:W-:Y:S01]  /*1190*/  HADD2.F32 R218, -RZ, R135.H1_H1 ;  /* 0x30000087ffda7230 */ /* 0x000fe20000004100 */
[----:B------:R-:W-:Y:S01]  /*11a0*/  FMUL.FTZ R178, R37, R178 ;  /* 0x000000b225b27220 */ /* 0x000fe20000410000 */
[----:B------:R-:W-:Y:S01]  /*11b0*/  HADD2.F32 R135, -RZ, R131.H0_H0 ;  /* 0x20000083ff877230 */ /* 0x000fe20000004100 */
[----:B------:R-:W-:-:S02]  /*11c0*/  FADD.FTZ R182, -R213, R182 ;  /* 0x000000b6d5b67221 */ /* 0x000fc40000010100 */
[----:B------:R-:W-:Y:S02]  /*11d0*/  FMUL.FTZ R179, R22, R130 ;  /* 0x0000008216b37220 */ /* 0x000fe40000410000 */
[----:B------:R-:W-:Y:S02]  /*11e0*/  FADD.FTZ R128, R129, R176 ;  /* 0x000000b081807221 */ /* 0x000fe40000010000 */
[----:B------:R-:W-:Y:S01]  /*11f0*/  FFMA.FTZ R216, R175, R176, R216 ;  /* 0x000000b0afd87223 */ /* 0x000fe200000100d8 */
[----:B------:R-:W-:Y:S01]  /*1200*/  HADD2.F32 R220, -RZ, R131.H1_H1 ;  /* 0x30000083ffdc7230 */ /* 0x000fe20000004100 */
[----:B------:R-:W-:Y:S02]  /*1210*/  FMUL.FTZ R181, R37, R182 ;  /* 0x000000b625b57220 */ /* 0x000fe40000410000 */
[----:B------:R-:W-:Y:S02]  /*1220*/  FMUL.FTZ R180, R21, R135 ;  /* 0x0000008715b47220 */ /* 0x000fe40000410000 */
[----:B------:R-:W-:-:S02]  /*1230*/  FADD.FTZ R218, -R213, R218 ;  /* 0x000000dad5da7221 */ /* 0x000fc40000010100 */
        /* <DEDUP_REMOVED lines=18> */
.L_x_409:
[----:B------:R-:W-:Y:S05]  /*1360*/  BSYNC B1 ;  /* 0x0000000000017941 */ /* 0x000fea0003800000 */
.L_x_408:
        /* <DEDUP_REMOVED lines=25> */
[----:B------:R-:W-:Y:S02]  /*1500*/  HADD2.F32 R190, -RZ, R128.H1_H1 ;  /* 0x30000080ffbe7230 */ /* 0x000fe40000004100 */
[----:B------:R-:W-:Y:S01]  /*1510*/  HADD2.F32 R192, -RZ, R129.H0_H0 ;  /* 0x20000081ffc07230 */ /* 0x000fe20000004100 */
[C---:B------:R-:W-:Y:S01]  /*1520*/  FADD.FTZ R188, -R213.reuse, R188 ;  /* 0x000000bcd5bc7221 */ /* 0x040fe20000010100 */
[--C-:B---3--:R-:W-:Y:S01]  /*1530*/  HADD2.F32 R128, -RZ, R132.reuse.H0_H0 ;  /* 0x20000084ff807230 */ /* 0x108fe20000004100 */
[----:B0-----:R-:W-:Y:S01]  /*1540*/  FADD.FTZ R184, -R213, R190 ;  /* 0x000000bed5b87221 */ /* 0x001fe20000010100 */
[----:B------:R-:W-:Y:S01]  /*1550*/  HADD2.F32 R132, -RZ, R132.H1_H1 ;  /* 0x30000084ff847230 */ /* 0x000fe20000004100 */
[----:B-----5:R-:W-:-:S02]  /*1560*/  FMUL.FTZ R137, R37, R188 ;  /* 0x000000bc25897220 */ /* 0x020fc40000410000 */
[----:B------:R-:W-:Y:S01]  /*1570*/  FADD.FTZ R192, -R213, R192 ;  /* 0x000000c0d5c07221 */ /* 0x000fe20000010100 */
[----:B------:R-:W-:Y:S01]  /*1580*/  HADD2.F32 R194, -RZ, R129.H1_H1 ;  /* 0x30000081ffc27230 */ /* 0x000fe20000004100 */
[-C--:B-1----:R-:W-:Y:S01]  /*1590*/  FMUL.FTZ R186, R19, R128.reuse ;  /* 0x0000008013ba7220 */ /* 0x082fe20000410000 */
[----:B------:R-:W-:Y:S01]  /*15a0*/  HADD2.F32 R129, -RZ, R133.H0_H0 ;  /* 0x20000085ff817230 */ /* 0x000fe20000004100 */
[----:B------:R-:W-:Y:S02]  /*15b0*/  FADD.FTZ R92, R92, R128 ;  /* 0x000000805c5c7221 */ /* 0x000fe40000010000 */
[----:B------:R-:W-:Y:S02]  /*15c0*/  FFMA.FTZ R60, R137, R128, R60 ;  /* 0x00000080893c7223 */ /* 0x000fe4000001003c */
[C---:B------:R-:W-:Y:S02]  /*15d0*/  FMUL.FTZ R187, R37.reuse, R192 ;  /* 0x000000c025bb7220 */ /* 0x040fe40000410000 */
[----:B------:R-:W-:-:S02]  /*15e0*/  FMUL.FTZ R184, R37, R184 ;  /* 0x000000b825b87220 */ /* 0x000fc40000410000 */
[----:B------:R-:W-:Y:S02]  /*15f0*/  FMUL.FTZ R185, R17, R132 ;  /* 0x0000008411b97220 */ /* 0x000fe40000410000 */
[----:B------:R-:W-:Y:S02]  /*1600*/  FADD.FTZ R128, R215, R186 ;  /* 0x000000bad7807221 */ /* 0x000fe40000010000 */
[----:B------:R-:W-:Y:S01]  /*1610*/  FFMA.FTZ R216, R137, R186, R216 ;  /* 0x000000ba89d87223 */ /* 0x000fe200000100d8 */
[--C-:B------:R-:W-:Y:S01]  /*1620*/  HADD2.F32 R196, -RZ, R130.reuse.H0_H0 ;  /* 0x20000082ffc47230 */ /* 0x100fe20000004100 */
[----:B------:R-:W-:Y:S01]  /*1630*/  FADD.FTZ R94, R94, R129 ;  /* 0x000000815e5e7221 */ /* 0x000fe20000010000 */
[----:B------:R-:W-:Y:S01]  /*1640*/  HADD2.F32 R198, -RZ, R130.H1_H1 ;  /* 0x30000082ffc67230 */ /* 0x000fe20000004100 */
[-C--:B------:R-:W-:Y:S01]  /*1650*/  FFMA.FTZ R62, R187, R129.reuse, R62 ;  /* 0x00000081bb3e7223 */ /* 0x080fe2000001003e */
[----:B------:R-:W-:Y:S01]  /*1660*/  HADD2.F32 R130, -RZ, R133.H1_H1 ;  /* 0x30000085ff827230 */ /* 0x000fe20000004100 */
[----:B------:R-:W-:-:S02]  /*1670*/  FMUL.FTZ R190, R16, R129 ;  /* 0x0000008110be7220 */ /* 0x000fc40000410000 */
[C---:B------:R-:W-:Y:S02]  /*1680*/  FADD.FTZ R188, -R213.reuse, R194 ;  /* 0x000000c2d5bc7221 */ /* 0x040fe40000010100 */
[----:B------:R-:W-:Y:S02]  /*1690*/  FADD.FTZ R129, R128, R185 ;  /* 0x000000b980817221 */ /* 0x000fe40000010000 */
[----:B------:R-:W-:Y:S01]  /*16a0*/  FFMA.FTZ R216, R184, R185, R216 ;  /* 0x000000b9b8d87223 */ /* 0x000fe200000100d8 */
[--C-:B------:R-:W-:Y:S02]  /*16b0*/  HADD2.F32 R218, -RZ, R131.reuse.H0_H0 ;  /* 0x20000083ffda7230 */ /* 0x100fe40000004100 */
[----:B------:R-:W-:Y:S01]  /*16c0*/  HADD2.F32 R220, -RZ, R131.H1_H1 ;  /* 0x30000083ffdc7230 */ /* 0x000fe20000004100 */
[----:B------:R-:W-:Y:S01]  /*16d0*/  FADD.FTZ R196, -R213, R196 ;  /* 0x000000c4d5c47221 */ /* 0x000fe20000010100 */
[----:B------:R-:W-:Y:S01]  /*16e0*/  HADD2.F32 R131, -RZ, R134.H0_H0 ;  /* 0x20000086ff837230 */ /* 0x000fe20000004100 */
[----:B------:R-:W-:-:S02]  /*16f0*/  FMUL.FTZ R188, R37, R188 ;  /* 0x000000bc25bc7220 */ /* 0x000fc40000410000 */
        /* <DEDUP_REMOVED lines=8> */
[----:B------:R-:W-:Y:S01]  /*1780*/  FFMA.FTZ R216, R188, R191, R216 ;  /* 0x000000bfbcd87223 */ /* 0x000fe200000100d8 */
[----:B------:R-:W-:Y:S01]  /*1790*/  HADD2.F32 R133, -RZ, R135.H0_H0 ;  /* 0x20000087ff857230 */ /* 0x000fe20000004100 */
[----:B------:R-:W-:Y:S02]  /*17a0*/  FMUL.FTZ R194, R37, R194 ;  /* 0x000000c225c27220 */ /* 0x000fe40000410000 */
[----:B------:R-:W-:Y:S02]  /*17b0*/  FADD.FTZ R218, -R213, R218 ;  /* 0x000000dad5da7221 */ /* 0x000fe40000010100 */
[----:B------:R-:W-:Y:S02]  /*17c0*/  FMUL.FTZ R193, R13, R134 ;  /* 0x000000860dc17220 */ /* 0x000fe40000410000 */
[----:B------:R-:W-:-:S02]  /*17d0*/  FADD.FTZ R128, R129, R192 ;  /* 0x000000c081807221 */ /* 0x000fc40000010000 */
[----:B------:R-:W-:Y:S01]  /*17e0*/  FFMA.FTZ R216, R189, R192, R216 ;  /* 0x000000c0bdd87223 */ /* 0x000fe200000100d8 */
[----:B------:R-:W-:Y:S01]  /*17f0*/  HADD2.F32 R222, -RZ, R135.H1_H1 ;  /* 0x30000087ffde7230 */ /* 0x000fe20000004100 */
        /* <DEDUP_REMOVED lines=23> */
.L_x_411:
[----:B------:R-:W-:Y:S05]  /*1970*/  BSYNC B1 ;  /* 0x0000000000017941 */ /* 0x000fea0003800000 */
.L_x_410:
[----:B------:R-:W-:Y:S01]  /*1980*/  BSSY B1, `(.L_x_412) ;  /* 0x000005f000017945 */ /* 0x000fe20003800000 */
[----:B------:R-:W-:Y:S05]  /*1990*/  @!P5 BRA `(.L_x_413) ;  /* 0x000005d00000d947 */ /* 0x000fea0003800000 */
[----:B------:R-:W-:Y:S02]  /*19a0*/  ISETP.NE.U32.AND P0, PT, RZ, c[0x0][0x250], PT ;  /* 0x00009400ff007a0c */ /* 0x000fe40003f05070 */
[----:B------:R-:W-:-:S02]  /*19b0*/  LEA R128, P1, R217, c[0x0][0x188], 0x4 ;  /* 0x00006200d9807a11 */ /* 0x000fc400078220ff */
[----:B------:R-:W-:Y:S02]  /*19c0*/  ISETP.NE.AND.EX P0, PT, RZ, c[0x0][0x254], PT, P0 ;  /* 0x00009500ff007a0c */ /* 0x000fe40003f05300 */
[C---:B------:R-:W-:Y:S02]  /*19d0*/  SHF.L.U32 R200, R217.reuse, 0x3, RZ ;  /* 0x00000003d9c87819 */ /* 0x040fe400000006ff */
[----:B------:R-:W-:Y:S02]  /*19e0*/  LEA.HI.X R129, R217, c[0x0][0x18c], RZ, 0x4, P1 ;  /* 0x00006300d9817a11 */ /* 0x000fe400008f24ff */
[----:B------:R-:W-:Y:S02]  /*19f0*/  SHF.R.U32.HI R130, RZ, 0x1d, R217 ;  /* 0x0000001dff827819 */ /* 0x000fe400000116d9 */
[----:B------:R-:W-:Y:S01]  /*1a00*/  IADD3 R164, P1, R200, c[0x0][0x190], RZ ;  /* 0x00006400c8a47a10 */ /* 0x000fe20007f3e0ff */
[----:B------:R-:W-:-:S03]  /*1a10*/  IMAD.MOV.U32 R132, RZ, RZ, 0x10 ;  /* 0x00000010ff847424 */ /* 0x000fc600078e00ff */
[----:B------:R-:W-:Y:S02]  /*1a20*/  IADD3.X R165, R130, c[0x0][0x194], RZ, P1, !PT ;  /* 0x0000650082a57a10 */ /* 0x000fe40000ffe4ff */
[----:B------:R-:W-:Y:S01]  /*1a30*/  @P0 IADD3 R200, P1, R200, c[0x0][0x198], RZ ;  /* 0x00006600c8c80a10 */ /* 0x000fe20007f3e0ff */
[----:B------:R-:W-:-:S03]  /*1a40*/  IMAD.WIDE.U32 R132, R217, R132, c[0x0][0x208] ;  /* 0x00008200d9847625 */ /* 0x000fc600078e0084 */
[----:B------:R-:W-:Y:S01]  /*1a50*/  @P0 IADD3.X R201, R130, c[0x0][0x19c], RZ, P1, !PT ;  /* 0x0000670082c90a10 */ /* 0x000fe20000ffe4ff */
[----:B------:R-:W5:Y:S01]  /*1a60*/  LDG.E.64 R164, [R164.64] ;  /* 0x00000004a4a47981 */ /* 0x000f62000c1e1b00 */
[----:B------:R-:W-:-:S03]  /*1a70*/  ISETP.NE.U32.AND P1, PT, RZ, c[0x0][0x218], PT ;  /* 0x00008600ff007a0c */ /* 0x000fc60003f25070 */
[----:B------:R-:W2:Y:S01]  /*1a80*/  LDG.E.128 R128, [R128.64] ;  /* 0x0000000480807981 */ /* 0x000ea2000c1e1d00 */
[----:B------:R-:W-:-:S03]  /*1a90*/  ISETP.NE.AND.EX P1, PT, RZ, c[0x0][0x21c], PT, P1 ;  /* 0x00008700ff007a0c */ /* 0x000fc60003f25310 */
[----:B------:R-:W3:Y:S04]  /*1aa0*/  LDG.E.128 R132, [R132.64] ;  /* 0x0000000484847981 */ /* 0x000ee8000c1e1d00 */
[----:B------:R0:W5:Y:S06]  /*1ab0*/  @P0 LDG.E.64 R162, [R200.64] ;  /* 0x00000004c8a20981 */ /* 0x00016c000c1e1b00 */
[----:B------:R-:W-:-:S04]  /*1ac0*/  @P1 LEA R202, P6, R217, c[0x0][0x218], 0x4 ;  /* 0x00008600d9ca1a11 */ /* 0x000fc800078c20ff */
[----:B------:R-:W-:-:S05]  /*1ad0*/  @P1 LEA.HI.X R203, R217, c[0x0][0x21c], RZ, 0x4, P6 ;  /* 0x00008700d9cb1a11 */ /* 0x000fca00030f24ff */
[----:B------:R1:W5:Y:S01]  /*1ae0*/  @P1 LDG.E.128 R40, [R202.64] ;  /* 0x00000004ca281981 */ /* 0x000362000c1e1d00 */
[--C-:B--2---:R-:W-:Y:S02]  /*1af0*/  HADD2.F32 R204, -RZ, R128.reuse.H0_H0 ;  /* 0x20000080ffcc7230 */ /* 0x104fe40000004100 */
[--C-:B------:R-:W-:Y:S02]  /*1b00*/  HADD2.F32 R210, -RZ, R129.reuse.H1_H1 ;  /* 0x30000081ffd27230 */ /* 0x100fe40000004100 */
[----:B------:R-:W-:Y:S02]  /*1b10*/  HADD2.F32 R206, -RZ, R128.H1_H1 ;  /* 0x30000080ffce7230 */ /* 0x000fe40000004100 */
[----:B------:R-:W-:Y:S01]  /*1b20*/  HADD2.F32 R128, -RZ, R130.H0_H0 ;  /* 0x20000082ff807230 */ /* 0x000fe20000004100 */
[C---:B------:R-:W-:Y:S01]  /*1b30*/  FADD.FTZ R204, -R213.reuse, R204 ;  /* 0x000000ccd5cc7221 */ /* 0x040fe20000010100 */
[----:B------:R-:W-:Y:S01]  /*1b40*/  HADD2.F32 R208, -RZ, R129.H0_H0 ;  /* 0x20000081ffd07230 */ /* 0x000fe20000004100 */
[----:B------:R-:W-:Y:S01]  /*1b50*/  FADD.FTZ R210, -R213, R210 ;  /* 0x000000d2d5d27221 */ /* 0x000fe20000010100 */
[----:B---3--:R-:W-:-:S02]  /*1b60*/  HADD2.F32 R129, -RZ, R132.H0_H0 ;  /* 0x20000084ff817230 */ /* 0x008fc40000004100 */
[----:B------:R-:W-:Y:S01]  /*1b70*/  HADD2.F32 R212, -RZ, R130.H1_H1 ;  /* 0x30000082ffd47230 */ /* 0x000fe20000004100 */
[----:B------:R-:W-:Y:S01]  /*1b80*/  FADD.FTZ R130, -R213, R128 ;  /* 0x00000080d5827221 */ /* 0x000fe20000010100 */
[----:B------:R-:W-:Y:S01]  /*1b90*/  HADD2.F32 R128, -RZ, R133.H1_H1 ;  /* 0x30000085ff807230 */ /* 0x000fe20000004100 */
[C---:B-----5:R-:W-:Y:S01]  /*1ba0*/  FMUL.FTZ R139, R37.reuse, R204 ;  /* 0x000000cc258b7220 */ /* 0x060fe20000410000 */
[----:B------:R-:W-:Y:S01]  /*1bb0*/  HADD2.F32 R132, -RZ, R132.H1_H1 ;  /* 0x30000084ff847230 */ /* 0x000fe20000004100 */
[----:B------:R-:W-:Y:S02]  /*1bc0*/  FMUL.FTZ R204, R37, R210 ;  /* 0x000000d225cc7220 */ /* 0x000fe40000410000 */
[----:B0-----:R-:W-:Y:S02]  /*1bd0*/  FADD.FTZ R200, -R213, R206 ;  /* 0x000000ced5c87221 */ /* 0x001fe40000010100 */
[----:B-1----:R-:W-:Y:S01]  /*1be0*/  FMUL.FTZ R202, R10, R129 ;  /* 0x000000810aca7220 */ /* 0x002fe20000410000 */
[--C-:B------:R-:W-:Y:S01]  /*1bf0*/  HADD2.F32 R214, -RZ, R131.reuse.H0_H0 ;  /* 0x20000083ffd67230 */ /* 0x100fe20000004100 */
[----:B------:R-:W-:Y:S01]  /*1c00*/  FADD.FTZ R75, R75, R128 ;  /* 0x000000804b4b7221 */ /* 0x000fe20000010000 */
[----:B------:R-:W-:Y:S01]  /*1c10*/  HADD2.F32 R218, -RZ, R131.H1_H1 ;  /* 0x30000083ffda7230 */ /* 0x000fe20000004100 */
[-C--:B------:R-:W-:Y:S01]  /*1c20*/  FFMA.FTZ R123, R204, R128.reuse, R123 ;  /* 0x00000080cc7b7223 */ /* 0x080fe2000001007b */
[----:B------:R-:W-:Y:S01]  /*1c30*/  HADD2.F32 R131, -RZ, R133.H0_H0 ;  /* 0x20000085ff837230 */ /* 0x000fe20000004100 */
[----:B------:R-:W-:-:S02]  /*1c40*/  FMUL.FTZ R203, R7, R128 ;  /* 0x0000008007cb7220 */ /* 0x000fc40000410000 */
[----:B------:R-:W-:Y:S02]  /*1c50*/  FADD.FTZ R208, -R213, R208 ;  /* 0x000000d0d5d07221 */ /* 0x000fe40000010100 */
[----:B------:R-:W-:Y:S02]  /*1c60*/  FMUL.FTZ R200, R37, R200 ;  /* 0x000000c825c87220 */ /* 0x000fe40000410000 */
[----:B------:R-:W-:Y:S02]  /*1c70*/  FMUL.FTZ R201, R9, R132 ;  /* 0x0000008409c97220 */ /* 0x000fe40000410000 */
[----:B------:R-:W-:Y:S02]  /*1c80*/  FADD.FTZ R128, R215, R202 ;  /* 0x000000cad7807221 */ /* 0x000fe40000010000 */
[----:B------:R-:W-:Y:S02]  /*1c90*/  FFMA.FTZ R216, R139, R202, R216 ;  /* 0x000000ca8bd87223 */ /* 0x000fe400000100d8 */
        /* <DEDUP_REMOVED lines=8> */
[----:B------:R-:W-:Y:S01]  /*1d20*/  FFMA.FTZ R216, R199, R206, R216 ;  /* 0x000000cec7d87223 */ /* 0x000fe200000100d8 */
[----:B------:R-:W-:Y:S01]  /*1d30*/  HADD2.F32 R134, -RZ, R134.H1_H1 ;  /* 0x30000086ff867230 */ /* 0x000fe20000004100 */
[----:B------:R-:W-:Y:S02]  /*1d40*/  FADD.FTZ R212, -R213, R212 ;  /* 0x000000d4d5d47221 */ /* 0x000fe40000010100 */
[----:B------:R-:W-:Y:S02]  /*1d50*/  FMUL.FTZ R205, R37, R130 ;  /* 0x0000008225cd7220 */ /* 0x000fe40000410000 */
[----:B------:R-:W-:Y:S02]  /*1d60*/  FMUL.FTZ R208, R6, R133 ;  /* 0x0000008506d07220 */ /* 0x000fe40000410000 */
[----:B------:R-:W-:Y:S02]  /*1d70*/  FADD.FTZ R129, R128, R203 ;  /* 0x000000cb80817221 */ /* 0x000fe40000010000 */
[----:B------:R-:W-:Y:S01]  /*1d80*/  FFMA.FTZ R216, R204, R203, R216 ;  /* 0x000000cbccd87223 */ /* 0x000fe200000100d8 */
[----:B------:R-:W-:Y:S01]  /*1d90*/  HADD2.F32 R211, -RZ, R135.H0_H0 ;  /* 0x20000087ffd37230 */ /* 0x000fe20000004100 */
[----:B------:R-:W-:-:S02]  /*1da0*/  FADD.FTZ R214, -R213, R214 ;  /* 0x000000d6d5d67221 */ /* 0x000fc40000010100 */
[----:B------:R-:W-:Y:S02]  /*1db0*/  FMUL.FTZ R210, R37, R212 ;  /* 0x000000d425d27220 */ /* 0x000fe40000410000 */
[----:B------:R-:W-:Y:S02]  /*1dc0*/  FMUL.FTZ R207, R5, R134 ;  /* 0x0000008605cf7220 */ /* 0x000fe40000410000 */
[----:B------:R-:W-:Y:S02]  /*1dd0*/  FADD.FTZ R128, R129, R208 ;  /* 0x000000d081807221 */ /* 0x000fe40000010000 */
[----:B------:R-:W-:Y:S01]  /*1de0*/  FFMA.FTZ R216, R205, R208, R216 ;  /* 0x000000d0cdd87223 */ /* 0x000fe200000100d8 */
[----:B------:R-:W-:Y:S01]  /*1df0*/  HADD2.F32 R220, -RZ, R135.H1_H1 ;  /* 0x30000087ffdc7230 */ /* 0x000fe20000004100 */
[----:B------:R-:W-:Y:S02]  /*1e00*/  FMUL.FTZ R209, R37, R214 ;  /* 0x000000d625d17220 */ /* 0x000fe40000410000 */
[----:B------:R-:W-:-:S02]  /*1e10*/  FADD.FTZ R218, -R213, R218 ;  /* 0x000000dad5da7221 */ /* 0x000fc40000010100 */
        /* <DEDUP_REMOVED lines=21> */
.L_x_413:
[----:B------:R-:W-:Y:S05]  /*1f70*/  BSYNC B1 ;  /* 0x0000000000017941 */ /* 0x000fea0003800000 */
.L_x_412:
[----:B------:R-:W-:Y:S05]  /*1f80*/  BRA.DIV ~URZ, `(.L_x_414) ;  /* 0x000034727f007947 */ /* 0x000fea000b800000 */
[----:B------:R0:W1:Y:S02]  /*1f90*/  SHFL.BFLY PT, R130, R215, 0x1, 0x1f ;  /* 0x0c201f00d7827f89 */ /* 0x00006400000e0000 */
.L_x_425:
        /* <DEDUP_REMOVED lines=18> */
.L_x_426:
[----:B--2---:R-:W-:Y:S01]  /*20c0*/  FADD.FTZ R135, R135, R132 ;  /* 0x0000008487877221 */ /* 0x004fe20000010000 */
[----:B------:R-:W-:Y:S01]  /*20d0*/  BSSY B1, `(.L_x_416) ;  /* 0x000008e000017945 */ /* 0x000fe20003800000 */
[----:B-1----:R-:W-:Y:S02]  /*20e0*/  FADD.FTZ R129, R129, R134 ;  /* 0x0000008681817221 */ /* 0x002fe40000010000 */
[----:B------:R-:W-:Y:S02]  /*20f0*/  FMUL.FTZ R213, R135, c[0x0][0x1e0] ;  /* 0x0000780087d57a20 */ /* 0x000fe40000410000 */
[----:B------:R-:W-:Y:S01]  /*2100*/  FMUL.FTZ R215, R129, c[0x0][0x1e0] ;  /* 0x0000780081d77a20 */ /* 0x000fe20000410000 */
[----:B------:R-:W-:Y:S05]  /*2110*/  @!P2 BRA `(.L_x_417) ;  /* 0x000008900000a947 */ /* 0x000fea0003800000 */
[----:B------:R-:W-:Y:S02]  /*2120*/  ISETP.NE.U32.AND P1, PT, RZ, c[0x0][0x218], PT ;  /* 0x00008600ff007a0c */ /* 0x000fe40003f25070 */
[----:B------:R-:W-:Y:S02]  /*2130*/  ISETP.NE.AND P0, PT, R18, RZ, PT ;  /* 0x000000ff1200720c */ /* 0x000fe40003f05270 */
[----:B------:R-:W-:-:S02]  /*2140*/  ISETP.NE.AND.EX P1, PT, RZ, c[0x0][0x21c], PT, P1 ;  /* 0x00008700ff007a0c */ /* 0x000fc40003f25310 */
[----:B------:R-:W-:-:S05]  /*2150*/  FSEL R130, R213, RZ, !P0 ;  /* 0x000000ffd5827208 */ /* 0x000fca0004000000 */
[-CC-:B------:R-:W-:Y:S02]  /*2160*/  FFMA.FTZ R128, R38, R215.reuse, R130.reuse ;  /* 0x000000d726807223 */ /* 0x180fe40000010082 */
[-C--:B------:R-:W-:Y:S02]  /*2170*/  FFMA.FTZ R220, R138, R215.reuse, R130 ;  /* 0x000000d78adc7223 */ /* 0x080fe40000010082 */
[----:B------:R-:W-:Y:S02]  /*2180*/  FADD.FTZ R128, R141, -R128 ;  /* 0x800000808d807221 */ /* 0x000fe40000010000 */
[----:B------:R-:W-:Y:S01]  /*2190*/  FADD.FTZ R220, R149, -R220 ;  /* 0x800000dc95dc7221 */ /* 0x000fe20000010000 */
[----:B0-----:R-:W-:Y:S01]  /*21a0*/  @P1 HADD2.F32 R132, -RZ, R104.H0_H0 ;  /* 0x20000068ff841230 */ /* 0x001fe20000004100 */
[C---:B-----5:R-:W-:Y:S01]  /*21b0*/  FMUL.FTZ R129, R37.reuse, R128 ;  /* 0x0000008025817220 */ /* 0x060fe20000410000 */
[----:B------:R-:W-:Y:S01]  /*21c0*/  @P1 HADD2.F32 R222, -RZ, R105.H1_H1 ;  /* 0x30000069ffde1230 */ /* 0x000fe20000004100 */
[----:B------:R-:W-:Y:S01]  /*21d0*/  FMUL.FTZ R223, R37, R220 ;  /* 0x000000dc25df7220 */ /* 0x000fe20000410000 */
[----:B------:R-:W-:Y:S01]  /*21e0*/  MOV R128, R150 ;  /* 0x0000009600807202 */ /* 0x000fe20000000f00 */
[----:B------:R-:W-:Y:S01]  /*21f0*/  @P1 FADD.FTZ R129, R129, R132 ;  /* 0x0000008481811221 */ /* 0x000fe20000010000 */
[----:B------:R-:W-:Y:S01]  /*2200*/  @P1 HADD2.F32 R226, -RZ, R106.H1_H1 ;  /* 0x3000006affe21230 */ /* 0x000fe20000004100 */
[----:B------:R-:W-:Y:S01]  /*2210*/  @P1 FADD.FTZ R223, R223, R222 ;  /* 0x000000dedfdf1221 */ /* 0x000fe20000010000 */
[----:B------:R-:W-:Y:S01]  /*2220*/  LOP3.LUT P0, RZ, R128, 0xff, RZ, 0xc0, !PT ;  /* 0x000000ff80ff7812 */ /* 0x000fe2000780c0ff */
[----:B------:R-:W-:Y:S01]  /*2230*/  FFMA.FTZ R222, R144, R215, R130 ;  /* 0x000000d790de7223 */ /* 0x000fe20000010082 */
[----:B------:R-:W-:Y:S01]  /*2240*/  @P1 HADD2.F32 R134, -RZ, R104.H1_H1 ;  /* 0x30000068ff861230 */ /* 0x000fe20000004100 */
[----:B------:R-:W-:-:S02]  /*2250*/  FMUL.FTZ R216, R129, c[0x0][0x1e8] ;  /* 0x00007a0081d87a20 */ /* 0x000fc40000410000 */
[----:B------:R-:W-:Y:S02]  /*2260*/  FADD.FTZ R222, R167, -R222 ;  /* 0x800000dea7de7221 */ /* 0x000fe40000010000 */
[-C--:B------:R-:W-:Y:S01]  /*2270*/  FFMA.FTZ R227, R169, R215.reuse, R130 ;  /* 0x000000d7a9e37223 */ /* 0x080fe20000010082 */
[----:B------:R-:W-:Y:S01]  /*2280*/  FSEL R128, R216, RZ, P0 ;  /* 0x000000ffd8807208 */ /* 0x000fe20000000000 */
[----:B------:R-:W-:Y:S01]  /*2290*/  FMUL.FTZ R225, R37, R222 ;  /* 0x000000de25e17220 */ /* 0x000fe20000410000 */
[----:B------:R-:W-:Y:S01]  /*22a0*/  ISETP.NE.U32.AND P0, PT, RZ, c[0x0][0x250], PT ;  /* 0x00009400ff007a0c */ /* 0x000fe20003f05070 */
[----:B------:R-:W-:Y:S01]  /*22b0*/  FADD.FTZ R222, R146, -R227 ;  /* 0x800000e392de7221 */ /* 0x000fe20000010000 */
[----:B------:R-:W-:Y:S01]  /*22c0*/  @P1 HADD2.F32 R227, -RZ, R107.H0_H0 ;  /* 0x2000006bffe31230 */ /* 0x000fe20000004100 */
[----:B------:R-:W-:Y:S01]  /*22d0*/  @P1 FADD.FTZ R225, R225, R226 ;  /* 0x000000e2e1e11221 */ /* 0x000fe20000010000 */
[----:B------:R-:W-:Y:S01]  /*22e0*/  ISETP.NE.AND.EX P0, PT, RZ, c[0x0][0x254], PT, P0 ;  /* 0x00009500ff007a0c */ /* 0x000fe20003f05300 */
[----:B------:R-:W-:-:S02]  /*22f0*/  FFMA.FTZ R132, R136, R215, R130 ;  /* 0x000000d788847223 */ /* 0x000fc40000010082 */
[----:B------:R-:W-:Y:S02]  /*2300*/  FMUL.FTZ R226, R37, R222 ;  /* 0x000000de25e27220 */ /* 0x000fe40000410000 */
[----:B------:R-:W-:Y:S02]  /*2310*/  FADD.FTZ R132, R143, -R132 ;  /* 0x800000848f847221 */ /* 0x000fe40000010000 */
[----:B------:R-:W-:Y:S02]  /*2320*/  @P1 FADD.FTZ R226, R226, R227 ;  /* 0x000000e3e2e21221 */ /* 0x000fe40000010000 */
[-CC-:B------:R-:W-:Y:S02]  /*2330*/  FFMA.FTZ R135, R145, R215.reuse, R130.reuse ;  /* 0x000000d791877223 */ /* 0x180fe40000010082 */
[-CC-:B------:R-:W-:Y:S02]  /*2340*/  FFMA.FTZ R221, R147, R215.reuse, R130.reuse ;  /* 0x000000d793dd7223 */ /* 0x180fe40000010082 */
[----:B------:R-:W-:Y:S01]  /*2350*/  FFMA.FTZ R227, R166, R215, R130 ;  /* 0x000000d7a6e37223 */ /* 0x000fe20000010082 */
[----:B------:R-:W-:Y:S01]  /*2360*/  @P0 MOV R131, R152 ;  /* 0x0000009800830202 */ /* 0x000fe20000000f00 */
[----:B------:R-:W-:-:S02]  /*2370*/  FMUL.FTZ R133, R37, R132 ;  /* 0x0000008425857220 */ /* 0x000fc40000410000 */
[----:B------:R-:W-:Y:S01]  /*2380*/  FADD.FTZ R132, R140, -R135 ;  /* 0x800000878c847221 */ /* 0x000fe20000010000 */
[----:B------:R-:W-:Y:S01]  /*2390*/  @P1 HADD2.F32 R135, -RZ, R105.H0_H0 ;  /* 0x20000069ff871230 */ /* 0x000fe20000004100 */
[----:B------:R-:W-:Y:S01]  /*23a0*/  FADD.FTZ R220, R142, -R221 ;  /* 0x800000dd8edc7221 */ /* 0x000fe20000010000 */
[----:B------:R-:W-:Y:S01]  /*23b0*/  @P1 HADD2.F32 R221, -RZ, R106.H0_H0 ;  /* 0x2000006affdd1230 */ /* 0x000fe20000004100 */
[----:B------:R-:W-:Y:S01]  /*23c0*/  FADD.FTZ R130, R148, -R227 ;  /* 0x800000e394827221 */ /* 0x000fe20000010000 */
[----:B------:R-:W-:Y:S01]  /*23d0*/  @P1 HADD2.F32 R227, -RZ, R107.H1_H1 ;  /* 0x3000006bffe31230 */ /* 0x000fe20000004100 */
[----:B------:R-:W-:Y:S01]  /*23e0*/  @P1 FADD.FTZ R133, R133, R134 ;  /* 0x0000008685851221 */ /* 0x000fe20000010000 */
[----:B------:R-:W-:Y:S01]  /*23f0*/  @P0 LOP3.LUT P6, RZ, R131, 0xff, RZ, 0xc0, !PT ;  /* 0x000000ff83ff0812 */ /* 0x000fe200078cc0ff */
[C---:B------:R-:W-:Y:S02]  /*2400*/  FMUL.FTZ R134, R37.reuse, R132 ;  /* 0x0000008425867220 */ /* 0x040fe40000410000 */
[C---:B------:R-:W-:Y:S01]  /*2410*/  FMUL.FTZ R224, R37.reuse, R220 ;  /* 0x000000dc25e07220 */ /* 0x040fe20000410000 */
[----:B------:R-:W-:Y:S01]  /*2420*/  @P0 FSEL R216, R216, RZ, P6 ;  /* 0x000000ffd8d80208 */ /* 0x000fe20003000000 */
[----:B------:R-:W-:Y:S01]  /*2430*/  FMUL.FTZ R130, R37, R130 ;  /* 0x0000008225827220 */ /* 0x000fe20000410000 */
[----:B------:R-:W-:Y:S01]  /*2440*/  LOP3.LUT P6, RZ, R150, 0xff00, RZ, 0xc0, !PT ;  /* 0x0000ff0096ff7812 */ /* 0x000fe200078cc0ff */
[----:B------:R-:W-:Y:S01]  /*2450*/  @P1 FADD.FTZ R134, R134, R135 ;  /* 0x0000008786861221 */ /* 0x000fe20000010000 */
[----:B------:R-:W-:Y:S01]  /*2460*/  @P0 F2FP.PACK_AB R216, RZ, R216 ;  /* 0x000000d8ffd8023e */ /* 0x000fe200000000ff */
[----:B------:R-:W-:-:S02]  /*2470*/  @P1 FADD.FTZ R224, R224, R221 ;  /* 0x000000dde0e01221 */ /* 0x000fc40000010000 */
[----:B------:R-:W-:Y:S01]  /*2480*/  @P1 FADD.FTZ R130, R130, R227 ;  /* 0x000000e382821221 */ /* 0x000fe20000010000 */
[----:B------:R-:W-:Y:S01]  /*2490*/  ISETP.NE.U32.AND P1, PT, RZ, c[0x0][0x258], PT ;  /* 0x00009600ff007a0c */ /* 0x000fe20003f25070 */
[----:B------:R-:W-:Y:S01]  /*24a0*/  FMUL.FTZ R217, R133, c[0x0][0x1e8] ;  /* 0x00007a0085d97a20 */ /* 0x000fe20000410000 */
[----:B------:R-:W-:Y:S01]  /*24b0*/  @P0 PRMT R68, R216, 0x7610, R68 ;  /* 0x00007610d8440816 */ /* 0x000fe20000000044 */
[----:B------:R-:W-:Y:S01]  /*24c0*/  FMUL.FTZ R218, R134, c[0x0][0x1e8] ;  /* 0x00007a0086da7a20 */ /* 0x000fe20000410000 */
[----:B------:R-:W-:Y:S01]  /*24d0*/  ISETP.NE.AND.EX P1, PT, RZ, c[0x0][0x25c], PT, P1 ;  /* 0x00009700ff007a0c */ /* 0x000fe20003f25310 */
[----:B------:R-:W-:Y:S01]  /*24e0*/  FMUL.FTZ R220, R224, c[0x0][0x1e8] ;  /* 0x00007a00e0dc7a20 */ /* 0x000fe20000410000 */
[----:B------:R-:W-:Y:S01]  /*24f0*/  FSEL R131, R217, RZ, P6 ;  /* 0x000000ffd9837208 */ /* 0x000fe20003000000 */
[----:B------:R-:W-:Y:S01]  /*2500*/  FMUL.FTZ R222, R226, c[0x0][0x1e8] ;  /* 0x00007a00e2de7a20 */ /* 0x000fe20000410000 */
[----:B------:R-:W-:Y:S01]  /*2510*/  @P0 LOP3.LUT P6, RZ, R152, 0xff00, RZ, 0xc0, !PT ;  /* 0x0000ff0098ff0812 */ /* 0x000fe200078cc0ff */
[----:B------:R-:W-:Y:S01]  /*2520*/  FMUL.FTZ R219, R223, c[0x0][0x1e8] ;  /* 0x00007a00dfdb7a20 */ /* 0x000fe20000410000 */
[----:B------:R-:W-:Y:S01]  /*2530*/  F2FP.PACK_AB R128, R131, R128 ;  /* 0x000000808380723e */ /* 0x000fe200000000ff */
[----:B------:R-:W-:Y:S01]  /*2540*/  FMUL.FTZ R221, R225, c[0x0][0x1e8] ;  /* 0x00007a00e1dd7a20 */ /* 0x000fe20000410000 */
[----:B------:R-:W-:-:S02]  /*2550*/  @P0 FSEL R217, R217, RZ, P6 ;  /* 0x000000ffd9d90208 */ /* 0x000fc40003000000 */
[----:B------:R-:W-:Y:S02]  /*2560*/  LOP3.LUT P6, RZ, R150, 0xff0000, RZ, 0xc0, !PT ;  /* 0x00ff000096ff7812 */ /* 0x000fe400078cc0ff */
[----:B------:R-:W-:Y:S02]  /*2570*/  @P0 F2FP.PACK_AB R217, RZ, R217 ;  /* 0x000000d9ffd9023e */ /* 0x000fe400000000ff */
[----:B------:R-:W-:Y:S02]  /*2580*/  FSEL R132, R218, RZ, P6 ;  /* 0x000000ffda847208 */ /* 0x000fe40003000000 */
[----:B------:R-:W-:Y:S02]  /*2590*/  @P1 F2FP.PACK_AB R134, RZ, R134 ;  /* 0x00000086ff86123e */ /* 0x000fe400000000ff */
[----:B------:R-:W-:Y:S02]  /*25a0*/  @P0 LOP3.LUT P6, RZ, R152, 0xff0000, RZ, 0xc0, !PT ;  /* 0x00ff000098ff0812 */ /* 0x000fe400078cc0ff */
[----:B------:R-:W-:-:S02]  /*25b0*/  @P1 F2FP.PACK_AB R129, RZ, R129 ;  /* 0x00000081ff81123e */ /* 0x000fc400000000ff */
[----:B------:R-:W-:Y:S02]  /*25c0*/  @P1 F2FP.PACK_AB R224, RZ, R224 ;  /* 0x000000e0ffe0123e */ /* 0x000fe400000000ff */
[----:B------:R-:W-:Y:S02]  /*25d0*/  @P1 F2FP.PACK_AB R226, RZ, R226 ;  /* 0x000000e2ffe2123e */ /* 0x000fe400000000ff */
[----:B------:R-:W-:Y:S02]  /*25e0*/  @P1 F2FP.PACK_AB R223, RZ, R223 ;  /* 0x000000dfffdf123e */ /* 0x000fe400000000ff */
[----:B------:R-:W-:Y:S02]  /*25f0*/  @P1 PRMT R117, R134, 0x7610, R117 ;  /* 0x0000761086751816 */ /* 0x000fe40000000075 */
[----:B------:R-:W-:Y:S02]  /*2600*/  @P0 FSEL R218, R218, RZ, P6 ;  /* 0x000000ffdada0208 */ /* 0x000fe40003000000 */
[----:B------:R-:W-:-:S02]  /*2610*/  @P1 F2FP.PACK_AB R133, RZ, R133 ;  /* 0x00000085ff85123e */ /* 0x000fc400000000ff */
[----:B------:R-:W-:Y:S02]  /*2620*/  @P1 F2FP.PACK_AB R225, RZ, R225 ;  /* 0x000000e1ffe1123e */ /* 0x000fe400000000ff */
[----:B------:R-:W-:Y:S02]  /*2630*/  @P1 F2FP.PACK_AB R227, RZ, R130 ;  /* 0x00000082ffe3123e */ /* 0x000fe400000000ff */
        /* <DEDUP_REMOVED lines=20> */
[----:B------:R-:W-:Y:S02]  /*2780*/  F2FP.PACK_AB R129, R135, R132 ;  /* 0x000000848781723e */ /* 0x000fe400000000ff */
[----:B------:R-:W-:Y:S02]  /*2790*/  @P0 FSEL R220, R220, RZ, P6 ;  /* 0x000000ffdcdc0208 */ /* 0x000fe40003000000 */
[----:B------:R-:W-:Y:S02]  /*27a0*/  LOP3.LUT P6, RZ, R151, 0xff00, RZ, 0xc0, !PT ;  /* 0x0000ff0097ff7812 */ /* 0x000fe400078cc0ff */
[----:B------:R-:W-:Y:S01]  /*27b0*/  @P0 F2FP.PACK_AB R218, RZ, R218 ;  /* 0x000000daffda023e */ /* 0x000fe200000000ff */
[----:B------:R-:W-:Y:S01]  /*27c0*/  @P1 IMAD.WIDE.U32 R134, R0, R225, c[0x0][0x258] ;  /* 0x0000960000861625 */ /* 0x000fe200078e00e1 */
[----:B------:R-:W-:-:S02]  /*27d0*/  FSEL R229, R221, RZ, P6 ;  /* 0x000000ffdde57208 */ /* 0x000fc40003000000 */
[C---:B------:R-:W-:Y:S02]  /*27e0*/  @P0 LOP3.LUT P6, RZ, R153.reuse, 0xff00, RZ, 0xc0, !PT ;  /* 0x0000ff0099ff0812 */ /* 0x040fe400078cc0ff */
[----:B------:R-:W-:Y:S01]  /*27f0*/  @P1 STG.E.128 [R134.64], R116 ;  /* 0x0000007486001986 */ /* 0x000fe2000c101d04 */
[----:B------:R-:W-:Y:S02]  /*2800*/  @P0 LOP3.LUT P1, RZ, R153, 0xff0000, RZ, 0xc0, !PT ;  /* 0x00ff000099ff0812 */ /* 0x000fe4000782c0ff */
[----:B------:R-:W-:Y:S02]  /*2810*/  @P0 FSEL R221, R221, RZ, P6 ;  /* 0x000000ffdddd0208 */ /* 0x000fe40003000000 */
[----:B------:R-:W-:Y:S02]  /*2820*/  LOP3.LUT P6, RZ, R151, 0xff0000, RZ, 0xc0, !PT ;  /* 0x00ff000097ff7812 */ /* 0x000fe400078cc0ff */
[----:B------:R-:W-:Y:S02]  /*2830*/  F2FP.PACK_AB R130, R229, R228 ;  /* 0x000000e4e582723e */ /* 0x000fe400000000ff */
[----:B------:R-:W-:-:S02]  /*2840*/  FSEL R230, R222, RZ, P6 ;  /* 0x000000ffdee67208 */ /* 0x000fc40003000000 */
[----:B------:R-:W-:Y:S02]  /*2850*/  @P0 FSEL R222, R222, RZ, P1 ;  /* 0x000000ffdede0208 */ /* 0x000fe40000800000 */
[----:B------:R-:W-:Y:S02]  /*2860*/  @P0 LOP3.LUT P1, RZ, R153, 0xff000000, RZ, 0xc0, !PT ;  /* 0xff00000099ff0812 */ /* 0x000fe4000782c0ff */
[----:B------:R-:W-:Y:S01]  /*2870*/  F2FP.PACK_AB R131, R133, R230 ;  /* 0x000000e68583723e */ /* 0x000fe200000000ff */
[----:B------:R-:W-:Y:S01]  /*2880*/  IMAD.WIDE.U32 R132, R0, R225, c[0x0][0x248] ;  /* 0x0000920000847625 */ /* 0x000fe200078e00e1 */
[----:B------:R-:W-:Y:S02]  /*2890*/  @P0 FSEL R223, R223, RZ, P1 ;  /* 0x000000ffdfdf0208 */ /* 0x000fe40000800000 */
        /* <DEDUP_REMOVED lines=9> */
[----:B------:R-:W-:-:S02]  /*2930*/  @P0 PRMT R68, R68, 0x5410, R217 ;  /* 0x0000541044440816 */ /* 0x000fc400000000d9 */
[----:B------:R-:W-:Y:S02]  /*2940*/  @P0 PRMT R69, R69, 0x5410, R219 ;  /* 0x0000541045450816 */ /* 0x000fe400000000db */
[----:B------:R-:W-:Y:S02]  /*2950*/  @P0 PRMT R70, R70, 0x5410, R221 ;  /* 0x0000541046460816 */ /* 0x000fe400000000dd */
[C---:B0-----:R-:W-:Y:S02]  /*2960*/  @P0 LEA R128, P1, R0.reuse, c[0x0][0x250], 0x4 ;  /* 0x0000940000800a11 */ /* 0x041fe400078220ff */
[----:B------:R-:W-:Y:S02]  /*2970*/  @P0 PRMT R71, R71, 0x5410, R223 ;  /* 0x0000541047470816 */ /* 0x000fe400000000df */
[C---:B------:R-:W-:Y:S02]  /*2980*/  @P0 LEA.HI.X R129, R0.reuse, c[0x0][0x254], RZ, 0x4, P1 ;  /* 0x0000950000810a11 */ /* 0x040fe400008f24ff */
[----:B------:R-:W-:-:S03]  /*2990*/  IADD3 R0, R0, 0x20, RZ ;  /* 0x0000002000007810 */ /* 0x000fc60007ffe0ff */
[----:B------:R0:W-:Y:S04]  /*29a0*/  @P0 STG.E.128 [R128.64], R68 ;  /* 0x0000004480000986 */ /* 0x0001e8000c101d04 */
.L_x_417:
[----:B------:R-:W-:Y:S05]  /*29b0*/  BSYNC B1 ;  /* 0x0000000000017941 */ /* 0x000fea0003800000 */
.L_x_416:
[----:B------:R-:W-:Y:S01]  /*29c0*/  BSSY B1, `(.L_x_418) ;  /* 0x000008b000017945 */ /* 0x000fe20003800000 */
[----:B------:R-:W-:Y:S05]  /*29d0*/  @!P3 BRA `(.L_x_419) ;  /* 0x000008900000b947 */ /* 0x000fea0003800000 */
[----:B------:R-:W-:Y:S02]  /*29e0*/  ISETP.NE.U32.AND P1, PT, RZ, c[0x0][0x218], PT ;  /* 0x00008600ff007a0c */ /* 0x000fe40003f25070 */
[----:B------:R-:W-:Y:S02]  /*29f0*/  ISETP.NE.AND P0, PT, R18, RZ, PT ;  /* 0x000000ff1200720c */ /* 0x000fe40003f05270 */
[----:B------:R-:W-:Y:S02]  /*2a00*/  ISETP.NE.AND.EX P1, PT, RZ, c[0x0][0x21c], PT, P1 ;  /* 0x00008700ff007a0c */ /* 0x000fe40003f25310 */
[----:B------:R-:W-:-:S05]  /*2a10*/  FSEL R130, R213, RZ, !P0 ;  /* 0x000000ffd5827208 */ /* 0x000fca0004000000 */
[-CC-:B0-----:R-:W-:Y:S02]  /*2a20*/  FFMA.FTZ R129, R39, R215.reuse, R130.reuse ;  /* 0x000000d727817223 */ /* 0x181fe40000010082 */
[-C--:B------:R-:W-:Y:S02]  /*2a30*/  FFMA.FTZ R220, R172, R215.reuse, R130 ;  /* 0x000000d7acdc7223 */ /* 0x080fe40000010082 */
[----:B------:R-:W-:Y:S02]  /*2a40*/  FADD.FTZ R128, R170, -R129 ;  /* 0x80000081aa807221 */ /* 0x000fe40000010000 */
[----:B------:R-:W-:Y:S01]  /*2a50*/  FADD.FTZ R220, R177, -R220 ;  /* 0x800000dcb1dc7221 */ /* 0x000fe20000010000 */
[----:B------:R-:W-:Y:S01]  /*2a60*/  @P1 HADD2.F32 R132, -RZ, R108.H0_H0 ;  /* 0x2000006cff841230 */ /* 0x000fe20000004100 */
        /* <DEDUP_REMOVED lines=128> */
.L_x_419:
[----:B------:R-:W-:Y:S05]  /*3270*/  BSYNC B1 ;  /* 0x0000000000017941 */ /* 0x000fea0003800000 */
.L_x_418:
[----:B------:R-:W-:Y:S01]  /*3280*/  BSSY B1, `(.L_x_420) ;  /* 0x000008b000017945 */ /* 0x000fe20003800000 */
[----:B------:R-:W-:Y:S05]  /*3290*/  @!P4 BRA `(.L_x_421) ;  /* 0x000008900000c947 */ /* 0x000fea0003800000 */
[----:B------:R-:W-:Y:S02]  /*32a0*/  ISETP.NE.U32.AND P1, PT, RZ, c[0x0][0x218], PT ;  /* 0x00008600ff007a0c */ /* 0x000fe40003f25070 */
[----:B------:R-:W-:Y:S02]  /*32b0*/  ISETP.NE.AND P0, PT, R18, RZ, PT ;  /* 0x000000ff1200720c */ /* 0x000fe40003f05270 */
[----:B------:R-:W-:Y:S02]  /*32c0*/  ISETP.NE.AND.EX P1, PT, RZ, c[0x0][0x21c], PT, P1 ;  /* 0x00008700ff007a0c */ /* 0x000fe40003f25310 */
[----:B------:R-:W-:-:S05]  /*32d0*/  FSEL R130, R213, RZ, !P0 ;  /* 0x000000ffd5827208 */ /* 0x000fca0004000000 */
[-CC-:B0-----:R-:W-:Y:S02]  /*32e0*/  FFMA.FTZ R129, R137, R215.reuse, R130.reuse ;  /* 0x000000d789817223 */ /* 0x181fe40000010082 */
[----:B------:R-:W-:Y:S02]  /*32f0*/  FFMA.FTZ R220, R188, R215, R130 ;  /* 0x000000d7bcdc7223 */ /* 0x000fe40000010082 */
[----:B------:R-:W-:Y:S02]  /*3300*/  FADD.FTZ R128, R186, -R129 ;  /* 0x80000081ba807221 */ /* 0x000fe40000010000 */
[----:B------:R-:W-:Y:S01]  /*3310*/  @P1 HADD2.F32 R132, -RZ, R112.H0_H0 ;  /* 0x20000070ff841230 */ /* 0x000fe20000004100 */
[----:B------:R-:W-:Y:S01]  /*3320*/  FADD.FTZ R220, R191, -R220 ;  /* 0x800000dcbfdc7221 */ /* 0x000fe20000010000 */
[----:B------:R-:W-:Y:S01]  /*3330*/  @P1 HADD2.F32 R222, -RZ, R113.H1_H1 ;  /* 0x30000071ffde1230 */ /* 0x000fe20000004100 */
[C---:B-----5:R-:W-:Y:S01]  /*3340*/  FMUL.FTZ R129, R37.reuse, R128 ;  /* 0x0000008025817220 */ /* 0x060fe20000410000 */
[----:B------:R-:W-:Y:S01]  /*3350*/  MOV R128, R160 ;  /* 0x000000a000807202 */ /* 0x000fe20000000f00 */
[----:B------:R-:W-:Y:S01]  /*3360*/  FMUL.FTZ R223, R37, R220 ;  /* 0x000000dc25df7220 */ /* 0x000fe20000410000 */
[----:B------:R-:W-:Y:S01]  /*3370*/  @P1 HADD2.F32 R226, -RZ, R114.H1_H1 ;  /* 0x30000072ffe21230 */ /* 0x000fe20000004100 */
[----:B------:R-:W-:Y:S01]  /*3380*/  @P1 FADD.FTZ R129, R129, R132 ;  /* 0x0000008481811221 */ /* 0x000fe20000010000 */
[----:B------:R-:W-:Y:S01]  /*3390*/  LOP3.LUT P0, RZ, R128, 0xff, RZ, 0xc0, !PT ;  /* 0x000000ff80ff7812 */ /* 0x000fe2000780c0ff */
[----:B------:R-:W-:Y:S01]  /*33a0*/  @P1 FADD.FTZ R223, R223, R222 ;  /* 0x000000dedfdf1221 */ /* 0x000fe20000010000 */
[----:B------:R-:W-:Y:S01]  /*33b0*/  @P1 HADD2.F32 R134, -RZ, R112.H1_H1 ;  /* 0x30000070ff861230 */ /* 0x000fe20000004100 */
[----:B------:R-:W-:-:S02]  /*33c0*/  FMUL.FTZ R216, R129, c[0x0][0x1e8] ;  /* 0x00007a0081d87a20 */ /* 0x000fc40000410000 */
[-CC-:B------:R-:W-:Y:S02]  /*33d0*/  FFMA.FTZ R222, R194, R215.reuse, R130.reuse ;  /* 0x000000d7c2de7223 */ /* 0x180fe40000010082 */
[-C--:B------:R-:W-:Y:S01]  /*33e0*/  FFMA.FTZ R227, R195, R215.reuse, R130 ;  /* 0x000000d7c3e37223 */ /* 0x080fe20000010082 */
[----:B------:R-:W-:Y:S01]  /*33f0*/  FSEL R128, R216, RZ, P0 ;  /* 0x000000ffd8807208 */ /* 0x000fe20000000000 */
[----:B------:R-:W-:Y:S01]  /*3400*/  FADD.FTZ R222, R193, -R222 ;  /* 0x800000dec1de7221 */ /* 0x000fe20000010000 */
[----:B------:R-:W-:Y:S01]  /*3410*/  ISETP.NE.U32.AND P0, PT, RZ, c[0x0][0x250], PT ;  /* 0x00009400ff007a0c */ /* 0x000fe20003f05070 */
[----:B------:R-:W-:Y:S02]  /*3420*/  FFMA.FTZ R132, R184, R215, R130 ;  /* 0x000000d7b8847223 */ /* 0x000fe40000010082 */
[----:B------:R-:W-:Y:S01]  /*3430*/  FMUL.FTZ R225, R37, R222 ;  /* 0x000000de25e17220 */ /* 0x000fe20000410000 */
[----:B------:R-:W-:Y:S01]  /*3440*/  ISETP.NE.AND.EX P0, PT, RZ, c[0x0][0x254], PT, P0 ;  /* 0x00009500ff007a0c */ /* 0x000fe20003f05300 */
[----:B------:R-:W-:Y:S01]  /*3450*/  FADD.FTZ R222, R196, -R227 ;  /* 0x800000e3c4de7221 */ /* 0x000fe20000010000 */
[----:B------:R-:W-:Y:S01]  /*3460*/  @P1 HADD2.F32 R227, -RZ, R115.H0_H0 ;  /* 0x20000073ffe31230 */ /* 0x000fe20000004100 */
[----:B------:R-:W-:-:S02]  /*3470*/  FADD.FTZ R132, R185, -R132 ;  /* 0x80000084b9847221 */ /* 0x000fc40000010000 */
[-CC-:B------:R-:W-:Y:S02]  /*3480*/  FFMA.FTZ R135, R187, R215.reuse, R130.reuse ;  /* 0x000000d7bb877223 */ /* 0x180fe40000010082 */
[-CC-:B------:R-:W-:Y:S02]  /*3490*/  FFMA.FTZ R221, R189, R215.reuse, R130.reuse ;  /* 0x000000d7bddd7223 */ /* 0x180fe40000010082 */
[----:B------:R-:W-:Y:S02]  /*34a0*/  FFMA.FTZ R130, R198, R215, R130 ;  /* 0x000000d7c6827223 */ /* 0x000fe40000010082 */
[----:B------:R-:W-:Y:S02]  /*34b0*/  @P1 FADD.FTZ R225, R225, R226 ;  /* 0x000000e2e1e11221 */ /* 0x000fe40000010000 */
[C---:B------:R-:W-:Y:S01]  /*34c0*/  FMUL.FTZ R226, R37.reuse, R222 ;  /* 0x000000de25e27220 */ /* 0x040fe20000410000 */
[----:B------:R-:W-:Y:S01]  /*34d0*/  @P0 MOV R131, R158 ;  /* 0x0000009e00830202 */ /* 0x000fe20000000f00 */
[----:B------:R-:W-:-:S02]  /*34e0*/  FMUL.FTZ R133, R37, R132 ;  /* 0x0000008425857220 */ /* 0x000fc40000410000 */
[----:B------:R-:W-:Y:S01]  /*34f0*/  FADD.FTZ R132, R190, -R135 ;  /* 0x80000087be847221 */ /* 0x000fe20000010000 */
[----:B------:R-:W-:Y:S01]  /*3500*/  @P1 HADD2.F32 R135, -RZ, R113.H0_H0 ;  /* 0x20000071ff871230 */ /* 0x000fe20000004100 */
[----:B------:R-:W-:Y:S01]  /*3510*/  FADD.FTZ R220, R192, -R221 ;  /* 0x800000ddc0dc7221 */ /* 0x000fe20000010000 */
[----:B------:R-:W-:Y:S01]  /*3520*/  @P1 HADD2.F32 R221, -RZ, R114.H0_H0 ;  /* 0x20000072ffdd1230 */ /* 0x000fe20000004100 */
[----:B------:R-:W-:Y:S01]  /*3530*/  FADD.FTZ R130, R197, -R130 ;  /* 0x80000082c5827221 */ /* 0x000fe20000010000 */
[----:B------:R-:W-:Y:S01]  /*3540*/  @P0 LOP3.LUT P6, RZ, R131, 0xff, RZ, 0xc0, !PT ;  /* 0x000000ff83ff0812 */ /* 0x000fe200078cc0ff */
[----:B------:R-:W-:Y:S01]  /*3550*/  @P1 FADD.FTZ R226, R226, R227 ;  /* 0x000000e3e2e21221 */ /* 0x000fe20000010000 */
[----:B------:R-:W-:Y:S01]  /*3560*/  @P1 HADD2.F32 R227, -RZ, R115.H1_H1 ;  /* 0x30000073ffe31230 */ /* 0x000fe20000004100 */
[----:B------:R-:W-:Y:S01]  /*3570*/  @P1 FADD.FTZ R133, R133, R134 ;  /* 0x0000008685851221 */ /* 0x000fe20000010000 */
[----:B------:R-:W-:Y:S01]  /*3580*/  @P0 FSEL R216, R216, RZ, P6 ;  /* 0x000000ffd8d80208 */ /* 0x000fe20003000000 */
[C---:B------:R-:W-:Y:S01]  /*3590*/  FMUL.FTZ R134, R37.reuse, R132 ;  /* 0x0000008425867220 */ /* 0x040fe20000410000 */
[----:B------:R-:W-:Y:S01]  /*35a0*/  LOP3.LUT P6, RZ, R160, 0xff00, RZ, 0xc0, !PT ;  /* 0x0000ff00a0ff7812 */ /* 0x000fe200078cc0ff */
[C---:B------:R-:W-:Y:S01]  /*35b0*/  FMUL.FTZ R224, R37.reuse, R220 ;  /* 0x000000dc25e07220 */ /* 0x040fe20000410000 */
[----:B------:R-:W-:Y:S01]  /*35c0*/  @P0 F2FP.PACK_AB R216, RZ, R216 ;  /* 0x000000d8ffd8023e */ /* 0x000fe200000000ff */
[----:B------:R-:W-:-:S02]  /*35d0*/  FMUL.FTZ R130, R37, R130 ;  /* 0x0000008225827220 */ /* 0x000fc40000410000 */
[----:B------:R-:W-:Y:S01]  /*35e0*/  @P1 FADD.FTZ R134, R134, R135 ;  /* 0x0000008786861221 */ /* 0x000fe20000010000 */
[----:B------:R-:W-:Y:S01]  /*35f0*/  @P0 PRMT R68, R216, 0x7610, R68 ;  /* 0x00007610d8440816 */ /* 0x000fe20000000044 */
[----:B------:R-:W-:Y:S02]  /*3600*/  @P1 FADD.FTZ R224, R224, R221 ;  /* 0x000000dde0e01221 */ /* 0x000fe40000010000 */
        /* <DEDUP_REMOVED lines=15> */
[----:B------:R-:W-:Y:S02]  /*3700*/  @P1 F2FP.PACK_AB R134, RZ, R134 ;  /* 0x00000086ff86123e */ /* 0x000fe400000000ff */
[----:B------:R-:W-:Y:S02]  /*3710*/  FSEL R132, R218, RZ, P6 ;  /* 0x000000ffda847208 */ /* 0x000fe40003000000 */
[----:B------:R-:W-:Y:S02]  /*3720*/  @P1 F2FP.PACK_AB R129, RZ, R129 ;  /* 0x00000081ff81123e */ /* 0x000fe400000000ff */
[----:B------:R-:W-:-:S02]  /*3730*/  @P1 F2FP.PACK_AB R224, RZ, R224 ;  /* 0x000000e0ffe0123e */ /* 0x000fc400000000ff */
[----:B------:R-:W-:Y:S02]  /*3740*/  @P1 F2FP.PACK_AB R226, RZ, R226 ;  /* 0x000000e2ffe2123e */ /* 0x000fe400000000ff */
[----:B------:R-:W-:Y:S02]  /*3750*/  @P0 LOP3.LUT P6, RZ, R158, 0xff0000, RZ, 0xc0, !PT ;  /* 0x00ff00009eff0812 */ /* 0x000fe400078cc0ff */
[----:B------:R-:W-:Y:S02]  /*3760*/  @P1 F2FP.PACK_AB R223, RZ, R223 ;  /* 0x000000dfffdf123e */ /* 0x000fe400000000ff */
[----:B------:R-:W-:Y:S02]  /*3770*/  @P1 PRMT R117, R134, 0x7610, R117 ;  /* 0x0000761086751816 */ /* 0x000fe40000000075 */
[----:B------:R-:W-:Y:S02]  /*3780*/  @P1 F2FP.PACK_AB R133, RZ, R133 ;  /* 0x00000085ff85123e */ /* 0x000fe400000000ff */
[----:B------:R-:W-:-:S02]  /*3790*/  @P1 F2FP.PACK_AB R225, RZ, R225 ;  /* 0x000000e1ffe1123e */ /* 0x000fc400000000ff */
[----:B------:R-:W-:Y:S02]  /*37a0*/  @P1 F2FP.PACK_AB R227, RZ, R130 ;  /* 0x00000082ffe3123e */ /* 0x000fe400000000ff */
        /* <DEDUP_REMOVED lines=21> */
[----:B------:R-:W-:Y:S01]  /*3900*/  F2FP.PACK_AB R129, R135, R132 ;  /* 0x000000848781723e */ /* 0x000fe200000000ff */
[-C--:B------:R-:W-:Y:S01]  /*3910*/  IMAD.WIDE.U32 R134, R0, R227.reuse, c[0x0][0x248] ;  /* 0x0000920000867625 */ /* 0x080fe200078e00e3 */
        /* <DEDUP_REMOVED lines=14> */
[----:B------:R-:W-:Y:S02]  /*3a00*/  F2FP.PACK_AB R131, R225, R230 ;  /* 0x000000e6e183723e */ /* 0x000fe400000000ff */
[----:B------:R-:W-:Y:S02]  /*3a10*/  @P0 FSEL R223, R223, RZ, P1 ;  /* 0x000000ffdfdf0208 */ /* 0x000fe40000800000 */
        /* <DEDUP_REMOVED lines=17> */
.L_x_421:
[----:B------:R-:W-:Y:S05]  /*3b30*/  BSYNC B1 ;  /* 0x0000000000017941 */ /* 0x000fea0003800000 */
.L_x_420:
[----:B------:R-:W-:Y:S01]  /*3b40*/  BSSY B1, `(.L_x_422) ;  /* 0x000008a000017945 */ /* 0x000fe20003800000 */
[----:B------:R-:W-:Y:S05]  /*3b50*/  @!P5 BRA `(.L_x_423) ;  /* 0x000008800000d947 */ /* 0x000fea0003800000 */
[----:B------:R-:W-:Y:S02]  /*3b60*/  ISETP.NE.U32.AND P0, PT, RZ, c[0x0][0x218], PT ;  /* 0x00008600ff007a0c */ /* 0x000fe40003f05070 */
[----:B------:R-:W-:Y:S02]  /*3b70*/  ISETP.NE.AND P1, PT, R18, RZ, PT ;  /* 0x000000ff1200720c */ /* 0x000fe40003f25270 */
[----:B------:R-:W-:Y:S02]  /*3b80*/  ISETP.NE.AND.EX P0, PT, RZ, c[0x0][0x21c], PT, P0 ;  /* 0x00008700ff007a0c */ /* 0x000fe40003f05300 */
[----:B------:R-:W-:Y:S02]  /*3b90*/  FSEL R226, R213, RZ, !P1 ;  /* 0x000000ffd5e27208 */ /* 0x000fe40004800000 */
[----:B------:R-:W-:-:S03]  /*3ba0*/  ISETP.NE.U32.AND P1, PT, RZ, c[0x0][0x250], PT ;  /* 0x00009400ff007a0c */ /* 0x000fc60003f25070 */
[-CC-:B0-----:R-:W-:Y:S01]  /*3bb0*/  FFMA.FTZ R129, R139, R215.reuse, R226.reuse ;  /* 0x000000d78b817223 */ /* 0x181fe200000100e2 */
[----:B------:R-:W-:Y:S01]  /*3bc0*/  ISETP.NE.AND.EX P1, PT, RZ, c[0x0][0x254], PT, P1 ;  /* 0x00009500ff007a0c */ /* 0x000fe20003f25310 */
[-CC-:B------:R-:W-:Y:S02]  /*3bd0*/  FFMA.FTZ R132, R200, R215.reuse, R226.reuse ;  /* 0x000000d7c8847223 */ /* 0x180fe400000100e2 */
[----:B------:R-:W-:Y:S02]  /*3be0*/  FADD.FTZ R128, R202, -R129 ;  /* 0x80000081ca807221 */ /* 0x000fe40000010000 */
[----:B------:R-:W-:Y:S01]  /*3bf0*/  @P0 HADD2.F32 R130, -RZ, R40.H0_H0 ;  /* 0x20000028ff820230 */ /* 0x000fe20000004100 */
[-C--:B------:R-:W-:Y:S01]  /*3c00*/  FFMA.FTZ R131, R199, R215.reuse, R226 ;  /* 0x000000d7c7837223 */ /* 0x080fe200000100e2 */
[--C-:B------:R-:W-:Y:S01]  /*3c10*/  @P0 HADD2.F32 R133, -RZ, R41.reuse.H0_H0 ;  /* 0x20000029ff850230 */ /* 0x100fe20000004100 */
[----:B-----5:R-:W-:Y:S01]  /*3c20*/  FMUL.FTZ R129, R37, R128 ;  /* 0x0000008025817220 */ /* 0x020fe20000410000 */
[----:B------:R-:W-:Y:S01]  /*3c30*/  MOV R128, R164 ;  /* 0x000000a400807202 */ /* 0x000fe20000000f00 */
[----:B------:R-:W-:Y:S01]  /*3c40*/  FADD.FTZ R132, R201, -R132 ;  /* 0x80000084c9847221 */ /* 0x000fe20000010000 */
[----:B------:R-:W-:Y:S01]  /*3c50*/  @P0 HADD2.F32 R135, -RZ, R41.H1_H1 ;  /* 0x30000029ff870230 */ /* 0x000fe20000004100 */
[----:B------:R-:W-:Y:S01]  /*3c60*/  @P0 FADD.FTZ R129, R129, R130 ;  /* 0x0000008281810221 */ /* 0x000fe20000010000 */
[----:B------:R-:W-:Y:S01]  /*3c70*/  LOP3.LUT P6, RZ, R128, 0xff, RZ, 0xc0, !PT ;  /* 0x000000ff80ff7812 */ /* 0x000fe200078cc0ff */
[----:B------:R-:W-:Y:S01]  /*3c80*/  FFMA.FTZ R213, R205, R215, R226 ;  /* 0x000000d7cdd57223 */ /* 0x000fe200000100e2 */
[----:B------:R-:W-:Y:S01]  /*3c90*/  @P1 MOV R130, R162 ;  /* 0x000000a200821202 */ /* 0x000fe20000000f00 */
[----:B------:R-:W-:Y:S01]  /*3ca0*/  FMUL.FTZ R217, R129, c[0x0][0x1e8] ;  /* 0x00007a0081d97a20 */ /* 0x000fe20000410000 */
[----:B------:R-:W-:Y:S01]  /*3cb0*/  @P0 HADD2.F32 R220, -RZ, R42.H0_H0 ;  /* 0x2000002affdc0230 */ /* 0x000fe20000004100 */
[----:B------:R-:W-:-:S02]  /*3cc0*/  FMUL.FTZ R132, R37, R132 ;  /* 0x0000008425847220 */ /* 0x000fc40000410000 */
[-CC-:B------:R-:W-:Y:S01]  /*3cd0*/  FFMA.FTZ R134, R204, R215.reuse, R226.reuse ;  /* 0x000000d7cc867223 */ /* 0x180fe200000100e2 */
[----:B------:R-:W-:Y:S01]  /*3ce0*/  FSEL R128, R217, RZ, P6 ;  /* 0x000000ffd9807208 */ /* 0x000fe20003000000 */
[----:B------:R-:W-:Y:S01]  /*3cf0*/  FADD.FTZ R216, R208, -R213 ;  /* 0x800000d5d0d87221 */ /* 0x000fe20000010000 */
[----:B------:R-:W-:Y:S01]  /*3d00*/  @P1 LOP3.LUT P6, RZ, R130, 0xff, RZ, 0xc0, !PT ;  /* 0x000000ff82ff1812 */ /* 0x000fe200078cc0ff */
[----:B------:R-:W-:Y:S01]  /*3d10*/  FADD.FTZ R130, R206, -R131 ;  /* 0x80000083ce827221 */ /* 0x000fe20000010000 */
[----:B------:R-:W-:Y:S01]  /*3d20*/  @P0 HADD2.F32 R131, -RZ, R40.H1_H1 ;  /* 0x30000028ff830230 */ /* 0x000fe20000004100 */
[----:B------:R-:W-:Y:S02]  /*3d30*/  FFMA.FTZ R222, R210, R215, R226 ;  /* 0x000000d7d2de7223 */ /* 0x000fe400000100e2 */
[----:B------:R-:W-:Y:S02]  /*3d40*/  FMUL.FTZ R130, R37, R130 ;  /* 0x0000008225827220 */ /* 0x000fe40000410000 */
[----:B------:R-:W-:-:S02]  /*3d50*/  @P0 FADD.FTZ R132, R132, R131 ;  /* 0x0000008384840221 */ /* 0x000fc40000010000 */
[----:B------:R-:W-:Y:S02]  /*3d60*/  FADD.FTZ R134, R203, -R134 ;  /* 0x80000086cb867221 */ /* 0x000fe40000010000 */
[----:B------:R-:W-:Y:S01]  /*3d70*/  FMUL.FTZ R131, R37, R216 ;  /* 0x000000d825837220 */ /* 0x000fe20000410000 */
[----:B------:R-:W-:Y:S01]  /*3d80*/  @P1 FSEL R216, R217, RZ, P6 ;  /* 0x000000ffd9d81208 */ /* 0x000fe20003000000 */
[----:B------:R-:W-:Y:S01]  /*3d90*/  FMUL.FTZ R218, R132, c[0x0][0x1e8] ;  /* 0x00007a0084da7a20 */ /* 0x000fe20000410000 */
[----:B------:R-:W-:Y:S01]  /*3da0*/  LOP3.LUT P6, RZ, R164, 0xff00, RZ, 0xc0, !PT ;  /* 0x0000ff00a4ff7812 */ /* 0x000fe200078cc0ff */
[----:B------:R-:W-:Y:S01]  /*3db0*/  FADD.FTZ R222, R207, -R222 ;  /* 0x800000decfde7221 */ /* 0x000fe20000010000 */
[----:B------:R-:W-:Y:S01]  /*3dc0*/  @P1 F2FP.PACK_AB R216, RZ, R216 ;  /* 0x000000d8ffd8123e */ /* 0x000fe200000000ff */
[----:B------:R-:W-:Y:S01]  /*3dd0*/  @P0 FADD.FTZ R130, R130, R133 ;  /* 0x0000008582820221 */ /* 0x000fe20000010000 */
[----:B------:R-:W-:Y:S01]  /*3de0*/  @P0 HADD2.F32 R133, -RZ, R42.H1_H1 ;  /* 0x3000002aff850230 */ /* 0x000fe20000004100 */
[C---:B------:R-:W-:Y:S01]  /*3df0*/  FMUL.FTZ R134, R37.reuse, R134 ;  /* 0x0000008625867220 */ /* 0x040fe20000410000 */
[----:B------:R-:W-:Y:S01]  /*3e00*/  FSEL R221, R218, RZ, P6 ;  /* 0x000000ffdadd7208 */ /* 0x000fe20003000000 */
[----:B------:R-:W-:Y:S01]  /*3e10*/  FMUL.FTZ R222, R37, R222 ;  /* 0x000000de25de7220 */ /* 0x000fe20000410000 */
[----:B------:R-:W-:Y:S01]  /*3e20*/  LOP3.LUT P6, RZ, R164, 0xff0000, RZ, 0xc0, !PT ;  /* 0x00ff0000a4ff7812 */ /* 0x000fe200078cc0ff */
[----:B------:R-:W-:Y:S01]  /*3e30*/  FMUL.FTZ R219, R130, c[0x0][0x1e8] ;  /* 0x00007a0082db7a20 */ /* 0x000fe20000410000 */
[----:B------:R-:W-:Y:S01]  /*3e40*/  F2FP.PACK_AB R128, R221, R128 ;  /* 0x00000080dd80723e */ /* 0x000fe200000000ff */
[----:B------:R-:W-:Y:S01]  /*3e50*/  @P0 FADD.FTZ R134, R134, R135 ;  /* 0x0000008786860221 */ /* 0x000fe20000010000 */
[----:B------:R-:W-:Y:S01]  /*3e60*/  @P0 HADD2.F32 R135, -RZ, R43.H1_H1 ;  /* 0x3000002bff870230 */ /* 0x000fe20000004100 */
[----:B------:R-:W-:Y:S01]  /*3e70*/  @P0 FADD.FTZ R222, R222, R133 ;  /* 0x00000085dede0221 */ /* 0x000fe20000010000 */
[----:B------:R-:W-:Y:S01]  /*3e80*/  FSEL R223, R219, RZ, P6 ;  /* 0x000000ffdbdf7208 */ /* 0x000fe20003000000 */
[----:B------:R-:W-:Y:S01]  /*3e90*/  @P0 FADD.FTZ R131, R131, R220 ;  /* 0x000000dc83830221 */ /* 0x000fe20000010000 */
[----:B------:R-:W-:Y:S01]  /*3ea0*/  LOP3.LUT P6, RZ, R164, 0xff000000, RZ, 0xc0, !PT ;  /* 0xff000000a4ff7812 */ /* 0x000fe200078cc0ff */
[----:B------:R-:W-:Y:S01]  /*3eb0*/  FFMA.FTZ R133, R209, R215, R226 ;  /* 0x000000d7d1857223 */ /* 0x000fe200000100e2 */
[----:B------:R-:W-:Y:S01]  /*3ec0*/  @P1 PRMT R68, R216, 0x7610, R68 ;  /* 0x00007610d8441816 */ /* 0x000fe20000000044 */
[----:B------:R-:W-:-:S02]  /*3ed0*/  FMUL.FTZ R220, R134, c[0x0][0x1e8] ;  /* 0x00007a0086dc7a20 */ /* 0x000fc40000410000 */
[----:B------:R-:W-:Y:S02]  /*3ee0*/  FFMA.FTZ R226, R214, R215, R226 ;  /* 0x000000d7d6e27223 */ /* 0x000fe400000100e2 */
[----:B------:R-:W-:Y:S01]  /*3ef0*/  FADD.FTZ R224, R212, -R133 ;  /* 0x80000085d4e07221 */ /* 0x000fe20000010000 */
[----:B------:R-:W-:Y:S01]  /*3f00*/  FSEL R228, R220, RZ, P6 ;  /* 0x000000ffdce47208 */ /* 0x000fe20003000000 */
[----:B------:R-:W-:Y:S01]  /*3f10*/  FMUL.FTZ R217, R131, c[0x0][0x1e8] ;  /* 0x00007a0083d97a20 */ /* 0x000fe20000410000 */
[----:B------:R-:W-:Y:S01]  /*3f20*/  LOP3.LUT P6, RZ, R165, 0xff, RZ, 0xc0, !PT ;  /* 0x000000ffa5ff7812 */ /* 0x000fe200078cc0ff */
[----:B------:R-:W-:Y:S01]  /*3f30*/  @P0 HADD2.F32 R133, -RZ, R43.H0_H0 ;  /* 0x2000002bff850230 */ /* 0x000fe20000004100 */
[----:B------:R-:W-:Y:S02]  /*3f40*/  FADD.FTZ R226, R211, -R226 ;  /* 0x800000e2d3e27221 */ /* 0x000fe40000010000 */
[----:B------:R-:W-:Y:S01]  /*3f50*/  FMUL.FTZ R224, R37, R224 ;  /* 0x000000e025e07220 */ /* 0x000fe20000410000 */
[----:B------:R-:W-:Y:S01]  /*3f60*/  FSEL R225, R217, RZ, P6 ;  /* 0x000000ffd9e17208 */ /* 0x000fe20003000000 */
[----:B------:R-:W-:Y:S01]  /*3f70*/  FMUL.FTZ R213, R222, c[0x0][0x1e8] ;  /* 0x00007a00ded57a20 */ /* 0x000fe20000410000 */
[----:B------:R-:W-:Y:S01]  /*3f80*/  LOP3.LUT P6, RZ, R165, 0xff00, RZ, 0xc0, !PT ;  /* 0x0000ff00a5ff7812 */ /* 0x000fe200078cc0ff */
[----:B------:R-:W-:-:S02]  /*3f90*/  FMUL.FTZ R226, R37, R226 ;  /* 0x000000e225e27220 */ /* 0x000fc40000410000 */
[----:B------:R-:W-:Y:S01]  /*3fa0*/  @P0 FADD.FTZ R224, R224, R133 ;  /* 0x00000085e0e00221 */ /* 0x000fe20000010000 */
[----:B------:R-:W-:Y:S01]  /*3fb0*/  FSEL R230, R213, RZ, P6 ;  /* 0x000000ffd5e67208 */ /* 0x000fe20003000000 */
[----:B------:R-:W-:Y:S01]  /*3fc0*/  @P0 FADD.FTZ R226, R226, R135 ;  /* 0x00000087e2e20221 */ /* 0x000fe20000010000 */
[----:B------:R-:W-:Y:S01]  /*3fd0*/  ISETP.NE.U32.AND P6, PT, RZ, c[0x0][0x258], PT ;  /* 0x00009600ff007a0c */ /* 0x000fe20003fc5070 */
[----:B------:R-:W-:Y:S01]  /*3fe0*/  FMUL.FTZ R215, R224, c[0x0][0x1e8] ;  /* 0x00007a00e0d77a20 */ /* 0x000fe20000410000 */
[----:B------:R-:W-:Y:S01]  /*3ff0*/  LOP3.LUT P0, RZ, R165, 0xff0000, RZ, 0xc0, !PT ;  /* 0x00ff0000a5ff7812 */ /* 0x000fe2000780c0ff */
[----:B------:R-:W-:Y:S01]  /*4000*/  FMUL.FTZ R37, R226, c[0x0][0x1e8] ;  /* 0x00007a00e2257a20 */ /* 0x000fe20000410000 */
[----:B------:R-:W-:Y:S02]  /*4010*/  ISETP.NE.AND.EX P6, PT, RZ, c[0x0][0x25c], PT, P6 ;  /* 0x00009700ff007a0c */ /* 0x000fe40003fc5360 */
[----:B------:R-:W-:Y:S02]  /*4020*/  FSEL R133, R215, RZ, P0 ;  /* 0x000000ffd7857208 */ /* 0x000fe40000000000 */
[----:B------:R-:W-:-:S04]  /*4030*/  LOP3.LUT P0, RZ, R165, 0xff000000, RZ, 0xc0, !PT ;  /* 0xff000000a5ff7812 */ /* 0x000fc8000780c0ff */
[----:B------:R-:W-:Y:S02]  /*4040*/  FSEL R232, R37, RZ, P0 ;  /* 0x000000ff25e87208 */ /* 0x000fe40000000000 */
[----:B------:R-:W-:-:S03]  /*4050*/  ISETP.NE.U32.AND P0, PT, RZ, c[0x0][0x258], PT ;  /* 0x00009600ff007a0c */ /* 0x000fc60003f05070 */
[----:B------:R-:W-:Y:S02]  /*4060*/  @P6 F2FP.PACK_AB R129, RZ, R129 ;  /* 0x00000081ff81623e */ /* 0x000fe400000000ff */
[----:B------:R-:W-:Y:S02]  /*4070*/  ISETP.NE.AND.EX P0, PT, RZ, c[0x0][0x25c], PT, P0 ;  /* 0x00009700ff007a0c */ /* 0x000fe40003f05300 */
[----:B------:R-:W-:Y:S02]  /*4080*/  @P6 F2FP.PACK_AB R130, RZ, R130 ;  /* 0x00000082ff82623e */ /* 0x000fe400000000ff */
[----:B------:R-:W-:Y:S02]  /*4090*/  @P6 F2FP.PACK_AB R131, RZ, R131 ;  /* 0x00000083ff83623e */ /* 0x000fe400000000ff */
[----:B------:R-:W-:Y:S02]  /*40a0*/  @P6 F2FP.PACK_AB R224, RZ, R224 ;  /* 0x000000e0ffe0623e */ /* 0x000fe400000000ff */
[----:B------:R-:W-:-:S02]  /*40b0*/  @P6 PRMT R116, R129, 0x7610, R116 ;  /* 0x0000761081746816 */ /* 0x000fc40000000074 */
[----:B------:R-:W-:Y:S02]  /*40c0*/  @P6 F2FP.PACK_AB R134, RZ, R134 ;  /* 0x00000086ff86623e */ /* 0x000fe400000000ff */
[----:B------:R-:W-:Y:S02]  /*40d0*/  @P6 PRMT R117, R130, 0x7610, R117 ;  /* 0x0000761082756816 */ /* 0x000fe40000000075 */
[----:B------:R-:W-:Y:S01]  /*40e0*/  F2FP.PACK_AB R129, R228, R223 ;  /* 0x000000dfe481723e */ /* 0x000fe200000000ff */
[----:B------:R-:W-:Y:S01]  /*40f0*/  IMAD.MOV.U32 R223, RZ, RZ, 0x10 ;  /* 0x00000010ffdf7424 */ /* 0x000fe200078e00ff */
[----:B------:R-:W-:Y:S02]  /*4100*/  @P6 F2FP.PACK_AB R132, RZ, R132 ;  /* 0x00000084ff84623e */ /* 0x000fe400000000ff */
[----:B------:R-:W-:Y:S02]  /*4110*/  @P6 F2FP.PACK_AB R222, RZ, R222 ;  /* 0x000000deffde623e */ /* 0x000fe400000000ff */
[----:B------:R-:W-:-:S02]  /*4120*/  @P6 F2FP.PACK_AB R226, RZ, R226 ;  /* 0x000000e2ffe2623e */ /* 0x000fc400000000ff */
[----:B------:R-:W-:Y:S02]  /*4130*/  @P6 PRMT R118, R131, 0x7610, R118 ;  /* 0x0000761083766816 */ /* 0x000fe40000000076 */
[----:B------:R-:W-:Y:S02]  /*4140*/  @P6 PRMT R119, R224, 0x7610, R119 ;  /* 0x00007610e0776816 */ /* 0x000fe40000000077 */
[----:B------:R-:W-:Y:S01]  /*4150*/  @P6 PRMT R117, R117, 0x5410, R134 ;  /* 0x0000541075756816 */ /* 0x000fe20000000086 */
[----:B------:R-:W-:Y:S01]  /*4160*/  @P0 IMAD.WIDE.U32 R134, R0, R223, c[0x0][0x258] ;  /* 0x0000960000860625 */ /* 0x000fe200078e00df */
[----:B------:R-:W-:Y:S02]  /*4170*/  @P6 PRMT R116, R116, 0x5410, R132 ;  /* 0x0000541074746816 */ /* 0x000fe40000000084 */
[----:B------:R-:W-:Y:S02]  /*4180*/  @P6 PRMT R118, R118, 0x5410, R222 ;  /* 0x0000541076766816 */ /* 0x000fe400000000de */
[----:B------:R-:W-:-:S02]  /*4190*/  @P6 PRMT R119, R119, 0x5410, R226 ;  /* 0x0000541077776816 */ /* 0x000fc400000000e2 */
[----:B------:R-:W-:Y:S02]  /*41a0*/  @P1 LOP3.LUT P6, RZ, R162, 0xff00, RZ, 0xc0, !PT ;  /* 0x0000ff00a2ff1812 */ /* 0x000fe400078cc0ff */
[----:B------:R-:W-:Y:S01]  /*41b0*/  F2FP.PACK_AB R131, R232, R133 ;  /* 0x00000085e883723e */ /* 0x000fe200000000ff */
[----:B------:R-:W-:Y:S01]  /*41c0*/  @P0 STG.E.128 [R134.64], R116 ;  /* 0x0000007486000986 */ /* 0x000fe2000c101d04 */
[----:B------:R-:W-:Y:S01]  /*41d0*/  @P1 LOP3.LUT P0, RZ, R162, 0xff0000, RZ, 0xc0, !PT ;  /* 0x00ff0000a2ff1812 */ /* 0x000fe2000780c0ff */
[----:B------:R-:W-:Y:S01]  /*41e0*/  IMAD.WIDE.U32 R132, R0, R223, c[0x0][0x248] ;  /* 0x0000920000847625 */ /* 0x000fe200078e00df */
[----:B------:R-:W-:Y:S02]  /*41f0*/  @P1 FSEL R218, R218, RZ, P6 ;  /* 0x000000ffdada1208 */ /* 0x000fe40003000000 */
[----:B------:R-:W-:Y:S02]  /*4200*/  @P1 LOP3.LUT P6, RZ, R162, 0xff000000, RZ, 0xc0, !PT ;  /* 0xff000000a2ff1812 */ /* 0x000fe400078cc0ff */
[----:B------:R-:W-:-:S02]  /*4210*/  @P1 FSEL R219, R219, RZ, P0 ;  /* 0x000000ffdbdb1208 */ /* 0x000fc40000000000 */
[C---:B------:R-:W-:Y:S02]  /*4220*/  @P1 LOP3.LUT P0, RZ, R163.reuse, 0xff, RZ, 0xc0, !PT ;  /* 0x000000ffa3ff1812 */ /* 0x040fe4000780c0ff */
[----:B------:R-:W-:Y:S02]  /*4230*/  @P1 FSEL R220, R220, RZ, P6 ;  /* 0x000000ffdcdc1208 */ /* 0x000fe40003000000 */
[----:B------:R-:W-:Y:S02]  /*4240*/  @P1 LOP3.LUT P6, RZ, R163, 0xff00, RZ, 0xc0, !PT ;  /* 0x0000ff00a3ff1812 */ /* 0x000fe400078cc0ff */
[----:B------:R-:W-:Y:S02]  /*4250*/  @P1 FSEL R217, R217, RZ, P0 ;  /* 0x000000ffd9d91208 */ /* 0x000fe40000000000 */
[----:B------:R-:W-:Y:S02]  /*4260*/  @P1 LOP3.LUT P0, RZ, R163, 0xff0000, RZ, 0xc0, !PT ;  /* 0x00ff0000a3ff1812 */ /* 0x000fe4000780c0ff */
[----:B------:R-:W-:-:S02]  /*4270*/  @P1 FSEL R213, R213, RZ, P6 ;  /* 0x000000ffd5d51208 */ /* 0x000fc40003000000 */
[----:B------:R-:W-:Y:S02]  /*4280*/  @P1 LOP3.LUT P6, RZ, R163, 0xff000000, RZ, 0xc0, !PT ;  /* 0xff000000a3ff1812 */ /* 0x000fe400078cc0ff */
[----:B------:R-:W-:Y:S02]  /*4290*/  @P1 FSEL R215, R215, RZ, P0 ;  /* 0x000000ffd7d71208 */ /* 0x000fe40000000000 */
[----:B------:R-:W-:Y:S02]  /*42a0*/  F2FP.PACK_AB R130, R230, R225 ;  /* 0x000000e1e682723e */ /* 0x000fe400000000ff */
[----:B------:R-:W-:Y:S02]  /*42b0*/  @P1 F2FP.PACK_AB R219, RZ, R219 ;  /* 0x000000dbffdb123e */ /* 0x000fe400000000ff */
[----:B------:R-:W-:Y:S01]  /*42c0*/  @P1 FSEL R37, R37, RZ, P6 ;  /* 0x000000ff25251208 */ /* 0x000fe20003000000 */
[----:B------:R0:W-:Y:S01]  /*42d0*/  STG.E.128 [R132.64], R128 ;  /* 0x0000008084007986 */ /* 0x0001e2000c101d04 */
[----:B------:R-:W-:-:S02]  /*42e0*/  @P1 F2FP.PACK_AB R217, RZ, R217 ;  /* 0x000000d9ffd9123e */ /* 0x000fc400000000ff */
[----:B------:R-:W-:Y:S02]  /*42f0*/  @P1 F2FP.PACK_AB R215, RZ, R215 ;  /* 0x000000d7ffd7123e */ /* 0x000fe400000000ff */
[----:B------:R-:W-:Y:S02]  /*4300*/  @P1 F2FP.PACK_AB R218, RZ, R218 ;  /* 0x000000daffda123e */ /* 0x000fe400000000ff */
[----:B------:R-:W-:Y:S02]  /*4310*/  @P1 F2FP.PACK_AB R220, RZ, R220 ;  /* 0x000000dcffdc123e */ /* 0x000fe400000000ff */
[----:B------:R-:W-:Y:S02]  /*4320*/  @P1 F2FP.PACK_AB R213, RZ, R213 ;  /* 0x000000d5ffd5123e */ /* 0x000fe400000000ff */
[----:B------:R-:W-:Y:S02]  /*4330*/  @P1 F2FP.PACK_AB R37, RZ, R37 ;  /* 0x00000025ff25123e */ /* 0x000fe400000000ff */
[----:B------:R-:W-:-:S02]  /*4340*/  @P1 PRMT R69, R219, 0x7610, R69 ;  /* 0x00007610db451816 */ /* 0x000fc40000000045 */
[----:B------:R-:W-:Y:S02]  /*4350*/  @P1 PRMT R70, R217, 0x7610, R70 ;  /* 0x00007610d9461816 */ /* 0x000fe40000000046 */
[----:B------:R-:W-:Y:S02]  /*4360*/  @P1 PRMT R71, R215, 0x7610, R71 ;  /* 0x00007610d7471816 */ /* 0x000fe40000000047 */
[----:B0-----:R-:W-:Y:S02]  /*4370*/  @P1 LEA R128, P0, R0, c[0x0][0x250], 0x4 ;  /* 0x0000940000801a11 */ /* 0x001fe400078020ff */
[----:B------:R-:W-:Y:S02]  /*4380*/  @P1 PRMT R68, R68, 0x5410, R218 ;  /* 0x0000541044441816 */ /* 0x000fe400000000da */
[----:B------:R-:W-:Y:S02]  /*4390*/  @P1 LEA.HI.X R129, R0, c[0x0][0x254], RZ, 0x4, P0 ;  /* 0x0000950000811a11 */ /* 0x000fe400000f24ff */
[----:B------:R-:W-:-:S02]  /*43a0*/  @P1 PRMT R69, R69, 0x5410, R220 ;  /* 0x0000541045451816 */ /* 0x000fc400000000dc */
[----:B------:R-:W-:Y:S02]  /*43b0*/  @P1 PRMT R70, R70, 0x5410, R213 ;  /* 0x0000541046461816 */ /* 0x000fe400000000d5 */
[----:B------:R-:W-:-:S05]  /*43c0*/  @P1 PRMT R71, R71, 0x5410, R37 ;  /* 0x0000541047471816 */ /* 0x000fca0000000025 */
[----:B------:R0:W-:Y:S02]  /*43d0*/  @P1 STG.E.128 [R128.64], R68 ;  /* 0x0000004480001986 */ /* 0x0001e4000c101d04 */
.L_x_423:
[----:B------:R-:W-:Y:S05]  /*43e0*/  BSYNC B1 ;  /* 0x0000000000017941 */ /* 0x000fea0003800000 */
.L_x_422:
[----:B-----5:R-:W-:-:S04]  /*43f0*/  MOV R37, c[0x0][0x160] ;  /* 0x0000580000257a02 */ /* 0x020fc80000000f00 */
[----:B------:R-:W-:-:S04]  /*4400*/  LEA R2, R37, R2, 0x2 ;  /* 0x0000000225027211 */ /* 0x000fc800078e10ff */
[----:B------:R-:W-:-:S13]  /*4410*/  ISETP.GE.AND P0, PT, R2, c[0x0][0x164], PT ;  /* 0x0000590002007a0c */ /* 0x000fda0003f06270 */
[----:B0-----:R-:W-:Y:S01]  /*4420*/  @P0 CALL.REL.NOINC `(.L_x_405) ;  /* 0x0000001000000944 */ /* 0x001fe20003c00000 */
[----:B------:R-:W-:Y:S05]  /*4430*/  BRA `(.L_x_424) ;  /* 0xffffc21000007947 */ /* 0x000fea000383ffff */
.L_x_405:
[----:B0-----:R-:W-:Y:S05]  /*4440*/  BSYNC B0 ;  /* 0x0000000000007941 */ /* 0x001fea0003800000 */
.L_x_404:
        /* <DEDUP_REMOVED lines=8> */
[----:B------:R-:W-:Y:S02]  /*44d0*/  LOP3.LUT P5, RZ, R32, 0xffffff80, RZ, 0xc0, !PT ;  /* 0xffffff8020ff7812 */ /* 0x000fe400078ac0ff */
[----:B------:R-:W-:Y:S02]  /*44e0*/  SHF.L.U32 R0, R0, 0x5, RZ ;  /* 0x0000000500007819 */ /* 0x000fe400000006ff */
[C---:B------:R-:W-:Y:S02]  /*44f0*/  ISETP.GE.U32.AND P4, PT, R32.reuse, 0x180, PT ;  /* 0x000001802000780c */ /* 0x040fe40003f86070 */
[C---:B------:R-:W-:Y:S01]  /*4500*/  ISETP.GE.U32.AND P3, PT, R32.reuse, 0x200, PT ;  /* 0x000002002000780c */ /* 0x040fe20003f66070 */
[----:B------:R-:W-:Y:S01]  /*4510*/  STS.128 [R0], R76 ;  /* 0x0000004c00007388 */ /* 0x000fe20000000c00 */
[----:B------:R-:W-:-:S03]  /*4520*/  ISETP.GE.U32.AND P2, PT, R32, 0x280, PT ;  /* 0x000002802000780c */ /* 0x000fc60003f46070 */
        /* <DEDUP_REMOVED lines=81> */
[----:B------:R-:W-:Y:S03]  /*4a40*/  STS.128 [R0+0xc00], R120 ;  /* 0x000c007800007388 */ /* 0x000fe60000000c00 */
[----:B------:R-:W-:Y:S01]  /*4a50*/  IMAD.SHL.U32 R40, R45, 0x4, RZ ;  /* 0x000000042d287824 */ /* 0x000fe200078e00ff */
        /* <DEDUP_REMOVED lines=19> */
[----:B------:R-:W-:Y:S04]  /*4b90*/  LDS R34, [R36.X4+0x2400] ;  /* 0x0024000024227984 */ /* 0x000fe80000004800 */
[----:B------:R-:W4:Y:S04]  /*4ba0*/  LDS R13, [R36.X4+0x600] ;  /* 0x00060000240d7984 */ /* 0x000f280000004800 */
[----:B------:R-:W-:Y:S04]  /*4bb0*/  LDS R38, [R36.X4+0x3400] ;  /* 0x0034000024267984 */ /* 0x000fe80000004800 */
[----:B------:R-:W4:Y:S04]  /*4bc0*/  LDS R16, [R36.X4+0x1600] ;  /* 0x0016000024107984 */ /* 0x000f280000004800 */
        /* <DEDUP_REMOVED lines=10> */
[----:B------:R3:W-:Y:S04]  /*4c70*/  @P5 STG.E [R2.64], R43 ;  /* 0x0000002b02005986 */ /* 0x0007e8000c101904 */
[----:B------:R-:W4:Y:S01]  /*4c80*/  LDS R43, [R36.X4+0x3200] ;  /* 0x00320000242b7984 */ /* 0x000f220000004800 */
[----:B------:R-:W-:-:S03]  /*4c90*/  FADD.FTZ R13, RZ, R13 ;  /* 0x0000000dff0d7221 */ /* 0x000fc60000010000 */
[----:B------:R-:W4:Y:S01]  /*4ca0*/  LDS R15, [R36.X4+0x1800] ;  /* 0x00180000240f7984 */ /* 0x000f220000004800 */
[----:B---3--:R-:W-:Y:S01]  /*4cb0*/  @P5 IMAD.MOV.U32 R2, RZ, RZ, R40 ;  /* 0x000000ffff025224 */ /* 0x008fe200078e0028 */
[----:B------:R-:W-:Y:S02]  /*4cc0*/  @P5 MOV R3, R45 ;  /* 0x0000002d00035202 */ /* 0x000fe40000000f00 */
[----:B------:R-:W3:Y:S01]  /*4cd0*/  LDS R21, [R36.X4+0x2800] ;  /* 0x0028000024157984 */ /* 0x000ee20000004800 */
[----:B------:R-:W-:Y:S01]  /*4ce0*/  @P5 IADD3 R40, P6, R40, 0x200, RZ ;  /* 0x0000020028285810 */ /* 0x000fe20007fde0ff */
[----:B------:R-:W-:Y:S02]  /*4cf0*/  FADD.FTZ R13, R13, R16 ;  /* 0x000000100d0d7221 */ /* 0x000fe40000010000 */
[----:B------:R0:W-:Y:S02]  /*4d00*/  @P5 STG.E [R2.64], R29 ;  /* 0x0000001d02005986 */ /* 0x0001e4000c101904 */
[----:B------:R-:W-:Y:S01]  /*4d10*/  @P5 IMAD.X R45, RZ, RZ, R45, P6 ;  /* 0x000000ffff2d5224 */ /* 0x000fe200030e062d */
[----:B------:R-:W-:Y:S01]  /*4d20*/  ISETP.GE.U32.AND P5, PT, R32, 0x380, PT ;  /* 0x000003802000780c */ /* 0x000fe20003fa6070 */
[----:B------:R-:W-:Y:S01]  /*4d30*/  @P0 IMAD.MOV.U32 R4, RZ, RZ, R40 ;  /* 0x000000ffff040224 */ /* 0x000fe200078e0028 */
[----:B------:R-:W3:Y:S01]  /*4d40*/  LDS R29, [R36.X4+0x400] ;  /* 0x00040000241d7984 */ /* 0x000ee20000004800 */
[----:B------:R-:W-:Y:S01]  /*4d50*/  FADD.FTZ R13, R13, R18 ;  /* 0x000000120d0d7221 */ /* 0x000fe20000010000 */
[----:B------:R-:W-:-:S02]  /*4d60*/  @P0 MOV R5, R45 ;  /* 0x0000002d00050202 */ /* 0x000fc40000000f00 */
[----:B------:R-:W3:Y:S01]  /*4d70*/  LDS R27, [R36.X4+0x3800] ;  /* 0x00380000241b7984 */ /* 0x000ee20000004800 */
[----:B0-----:R-:W-:Y:S01]  /*4d80*/  FADD.FTZ R14, RZ, R14 ;  /* 0x0000000eff0e7221 */ /* 0x001fe20000010000 */
[----:B------:R-:W-:Y:S02]  /*4d90*/  @P0 MOV R2, R42 ;  /* 0x0000002a00020202 */ /* 0x000fe40000000f00 */
[----:B------:R-:W0:Y:S01]  /*4da0*/  LDS R6, [R36.X4+0xc00] ;  /* 0x000c000024067984 */ /* 0x000e220000004800 */
[----:B------:R-:W-:Y:S01]  /*4db0*/  @P0 IADD3 R42, P6, R42, 0x200, RZ ;  /* 0x000002002a2a0810 */ /* 0x000fe20007fde0ff */
[----:B-1----:R-:W-:Y:S01]  /*4dc0*/  FADD.FTZ R0, R0, R39 ;  /* 0x0000002700007221 */ /* 0x002fe20000010000 */
[-C--:B------:R-:W-:Y:S01]  /*4dd0*/  @P0 MOV R3, R47.reuse ;  /* 0x0000002f00030202 */ /* 0x080fe20000000f00 */
[----:B------:R-:W-:Y:S01]  /*4de0*/  LDS R17, [R36.X4+0x1a00] ;  /* 0x001a000024117984 */ /* 0x000fe20000004800 */
[----:B------:R-:W-:Y:S01]  /*4df0*/  @P0 IADD3.X R47, RZ, R47, RZ, P6, !PT ;  /* 0x0000002fff2f0210 */ /* 0x000fe200037fe4ff */
[----:B--2---:R-:W-:Y:S01]  /*4e00*/  FADD.FTZ R0, R0, R41 ;  /* 0x0000002900007221 */ /* 0x004fe20000010000 */
[----:B------:R-:W-:Y:S01]  /*4e10*/  @P0 IADD3 R40, P6, R40, 0x200, RZ ;  /* 0x0000020028280810 */ /* 0x000fe20007fde0ff */
[----:B------:R-:W1:Y:S04]  /*4e20*/  LDS R19, [R36.X4+0x1c00] ;  /* 0x001c000024137984 */ /* 0x000e680000004800 */
[----:B------:R-:W-:Y:S01]  /*4e30*/  @P0 IMAD.X R45, RZ, RZ, R45, P6 ;  /* 0x000000ffff2d0224 */ /* 0x000fe200030e062d */
[----:B------:R-:W-:Y:S01]  /*4e40*/  ISETP.GE.U32.AND P6, PT, R32, 0x400, PT ;  /* 0x000004002000780c */ /* 0x000fe20003fc6070 */
[----:B----4-:R-:W-:Y:S01]  /*4e50*/  FADD.FTZ R43, R0, R43 ;  /* 0x0000002b002b7221 */ /* 0x010fe20000010000 */
[----:B------:R-:W2:Y:S01]  /*4e60*/  LDS R32, [R36.X4+0x1400] ;  /* 0x0014000024207984 */ /* 0x000ea20000004800 */
[----:B------:R-:W-:-:S03]  /*4e70*/  FADD.FTZ R14, R14, R15 ;  /* 0x0000000f0e0e7221 */ /* 0x000fc60000010000 */
[----:B------:R-:W4:Y:S04]  /*4e80*/  LDS R0, [R36.X4+0xa00] ;  /* 0x000a000024007984 */ /* 0x000f280000004800 */
[----:B------:R3:W-:Y:S02]  /*4e90*/  @P0 STG.E [R2.64], R43 ;  /* 0x0000002b02000986 */ /* 0x0007e4000c101904 */
[----:B---3--:R-:W-:Y:S02]  /*4ea0*/  FADD.FTZ R14, R14, R21 ;  /* 0x000000150e0e7221 */ /* 0x008fe40000010000 */
[----:B------:R-:W3:Y:S04]  /*4eb0*/  LDS R23, [R36.X4+0x2a00] ;  /* 0x002a000024177984 */ /* 0x000ee80000004800 */
[----:B------:R-:W3:Y:S01]  /*4ec0*/  LDS R25, [R36.X4+0x2c00] ;  /* 0x002c000024197984 */ /* 0x000ee20000004800 */
[----:B------:R-:W-:Y:S01]  /*4ed0*/  FADD.FTZ R29, RZ, R29 ;  /* 0x0000001dff1d7221 */ /* 0x000fe20000010000 */
[----:B------:R-:W-:-:S02]  /*4ee0*/  @P4 MOV R2, R42 ;  /* 0x0000002a00024202 */ /* 0x000fc40000000f00 */
[----:B------:R-:W3:Y:S01]  /*4ef0*/  LDS R39, [R36.X4+0x3a00] ;  /* 0x003a000024277984 */ /* 0x000ee20000004800 */
[-C--:B------:R-:W-:Y:S01]  /*4f00*/  @P4 MOV R3, R47.reuse ;  /* 0x0000002f00034202 */ /* 0x080fe20000000f00 */
[----:B------:R-:W-:Y:S02]  /*4f10*/  FADD.FTZ R27, R14, R27 ;  /* 0x0000001b0e1b7221 */ /* 0x000fe40000010000 */
[----:B------:R1:W-:Y:S01]  /*4f20*/  @P0 STG.E [R4.64], R31 ;  /* 0x0000001f04000986 */ /* 0x0003e2000c101904 */
[----:B------:R-:W-:Y:S01]  /*4f30*/  @P4 IADD3 R42, P0, R42, 0x200, RZ ;  /* 0x000002002a2a4810 */ /* 0x000fe20007f1e0ff */
[----:B0-----:R-:W-:Y:S02]  /*4f40*/  FADD.FTZ R6, RZ, R6 ;  /* 0x00000006ff067221 */ /* 0x001fe40000010000 */
[----:B------:R-:W0:Y:S01]  /*4f50*/  LDS R8, [R36.X4+0xe00] ;  /* 0x000e000024087984 */ /* 0x000e220000004800 */
[----:B------:R-:W-:-:S03]  /*4f60*/  @P4 IADD3.X R47, RZ, R47, RZ, P0, !PT ;  /* 0x0000002fff2f4210 */ /* 0x000fc600007fe4ff */
[----:B------:R-:W-:Y:S01]  /*4f70*/  LDS R15, [R36.X4+0x2e00] ;  /* 0x002e0000240f7984 */ /* 0x000fe20000004800 */
[----:B-1----:R-:W-:Y:S02]  /*4f80*/  FADD.FTZ R6, R6, R19 ;  /* 0x0000001306067221 */ /* 0x002fe40000010000 */
[----:B------:R-:W-:Y:S01]  /*4f90*/  FADD.FTZ R5, R13, R20 ;  /* 0x000000140d057221 */ /* 0x000fe20000010000 */
[----:B------:R-:W-:Y:S01]  /*4fa0*/  LDS R21, [R36.X4+0x3e00] ;  /* 0x003e000024157984 */ /* 0x000fe20000004800 */
[----:B--2---:R-:W-:-:S03]  /*4fb0*/  FADD.FTZ R29, R29, R32 ;  /* 0x000000201d1d7221 */ /* 0x004fc60000010000 */
[----:B------:R-:W1:Y:S01]  /*4fc0*/  LDS R13, [R36.X4+0x1e00] ;  /* 0x001e0000240d7984 */ /* 0x000e620000004800 */
[----:B------:R-:W-:Y:S02]  /*4fd0*/  FADD.FTZ R29, R29, R34 ;  /* 0x000000221d1d7221 */ /* 0x000fe40000010000 */
[----:B----4-:R-:W-:Y:S02]  /*4fe0*/  FADD.FTZ R0, RZ, R0 ;  /* 0x00000000ff007221 */ /* 0x010fe40000010000 */
[----:B------:R-:W-:Y:S02]  /*4ff0*/  FADD.FTZ R29, R29, R38 ;  /* 0x000000261d1d7221 */ /* 0x000fe40000010000 */
[----:B------:R-:W-:-:S03]  /*5000*/  FADD.FTZ R0, R0, R17 ;  /* 0x0000001100007221 */ /* 0x000fc60000010000 */
[----:B------:R2:W-:Y:S01]  /*5010*/  @P4 STG.E [R2.64], R29 ;  /* 0x0000001d02004986 */ /* 0x0005e2000c101904 */
[----:B---3--:R-:W-:Y:S02]  /*5020*/  FADD.FTZ R0, R0, R23 ;  /* 0x0000001700007221 */ /* 0x008fe40000010000 */
[----:B------:R-:W-:Y:S01]  /*5030*/  FADD.FTZ R6, R6, R25 ;  /* 0x0000001906067221 */ /* 0x000fe20000010000 */
[----:B------:R-:W3:Y:S01]  /*5040*/  LDS R29, [R36.X4+0x3c00] ;  /* 0x003c0000241d7984 */ /* 0x000ee20000004800 */
[----:B------:R-:W-:Y:S02]  /*5050*/  FADD.FTZ R39, R0, R39 ;  /* 0x0000002700277221 */ /* 0x000fe40000010000 */
[----:B--2---:R-:W-:Y:S01]  /*5060*/  @P4 IMAD.MOV.U32 R2, RZ, RZ, R40 ;  /* 0x000000ffff024224 */ /* 0x004fe200078e0028 */
[----:B------:R-:W-:Y:S02]  /*5070*/  @P4 MOV R3, R45 ;  /* 0x0000002d00034202 */ /* 0x000fe40000000f00 */
[----:B------:R-:W-:Y:S01]  /*5080*/  @P4 IADD3 R40, P0, R40, 0x200, RZ ;  /* 0x0000020028284810 */ /* 0x000fe20007f1e0ff */
[----:B0-----:R-:W-:-:S02]  /*5090*/  FADD.FTZ R8, RZ, R8 ;  /* 0x00000008ff087221 */ /* 0x001fc40000010000 */
[----:B------:R0:W-:Y:S01]  /*50a0*/  @P4 STG.E [R2.64], R7 ;  /* 0x0000000702004986 */ /* 0x0001e2000c101904 */
[----:B------:R-:W-:Y:S01]  /*50b0*/  @P4 IADD3.X R45, RZ, R45, RZ, P0, !PT ;  /* 0x0000002dff2d4210 */ /* 0x000fe200007fe4ff */
[----:B-1----:R-:W-:Y:S01]  /*50c0*/  FADD.FTZ R8, R8, R13 ;  /* 0x0000000d08087221 */ /* 0x002fe20000010000 */
[----:B0-----:R-:W-:Y:S01]  /*50d0*/  @P3 MOV R3, R47 ;  /* 0x0000002f00033202 */ /* 0x001fe20000000f00 */
[----:B------:R-:W-:Y:S01]  /*50e0*/  @P3 IMAD.MOV.U32 R2, RZ, RZ, R42 ;  /* 0x000000ffff023224 */ /* 0x000fe200078e002a */
[----:B------:R-:W-:Y:S01]  /*50f0*/  @P3 IADD3 R42, P0, R42, 0x200, RZ ;  /* 0x000002002a2a3810 */ /* 0x000fe20007f1e0ff */
[----:B------:R-:W-:-:S03]  /*5100*/  FADD.FTZ R8, R8, R15 ;  /* 0x0000000f08087221 */ /* 0x000fc60000010000 */
[----:B------:R0:W-:Y:S01]  /*5110*/  @P3 STG.E [R2.64], R5 ;  /* 0x0000000502003986 */ /* 0x0001e2000c101904 */
[----:B------:R-:W-:Y:S01]  /*5120*/  @P3 IADD3.X R47, RZ, R47, RZ, P0, !PT ;  /* 0x0000002fff2f3210 */ /* 0x000fe200007fe4ff */
[----:B------:R-:W-:Y:S02]  /*5130*/  FADD.FTZ R21, R8, R21 ;  /* 0x0000001508157221 */ /* 0x000fe40000010000 */
[----:B---3--:R-:W-:Y:S02]  /*5140*/  FADD.FTZ R29, R6, R29 ;  /* 0x0000001d061d7221 */ /* 0x008fe40000010000 */
[----:B0-----:R-:W-:Y:S01]  /*5150*/  @P3 IMAD.MOV.U32 R2, RZ, RZ, R40 ;  /* 0x000000ffff023224 */ /* 0x001fe200078e0028 */
[----:B------:R-:W-:Y:S02]  /*5160*/  @P3 MOV R3, R45 ;  /* 0x0000002d00033202 */ /* 0x000fe40000000f00 */
[----:B------:R-:W-:-:S03]  /*5170*/  @P3 IADD3 R40, P4, R40, 0x200, RZ ;  /* 0x0000020028283810 */ /* 0x000fc60007f9e0ff */
[----:B------:R0:W-:Y:S02]  /*5180*/  @P3 STG.E [R2.64], R33 ;  /* 0x0000002102003986 */ /* 0x0001e4000c101904 */
[----:B------:R-:W-:Y:S01]  /*5190*/  @P3 IMAD.X R45, RZ, RZ, R45, P4 ;  /* 0x000000ffff2d3224 */ /* 0x000fe200020e062d */
[----:B0-----:R-:W-:Y:S02]  /*51a0*/  @P2 MOV R2, R42 ;  /* 0x0000002a00022202 */ /* 0x001fe40000000f00 */
[----:B------:R-:W-:Y:S02]  /*51b0*/  @P2 MOV R3, R47 ;  /* 0x0000002f00032202 */ /* 0x000fe40000000f00 */
[----:B------:R-:W-:-:S03]  /*51c0*/  @P2 IADD3 R42, P0, R42, 0x200, RZ ;  /* 0x000002002a2a2810 */ /* 0x000fc60007f1e0ff */
[----:B------:R0:W-:Y:S01]  /*51d0*/  @P2 STG.E [R2.64], R27 ;  /* 0x0000001b02002986 */ /* 0x0001e2000c101904 */
[----:B------:R-:W-:Y:S01]  /*51e0*/  @P2 IADD3.X R47, RZ, R47, RZ, P0, !PT ;  /* 0x0000002fff2f2210 */ /* 0x000fe200007fe4ff */
[----:B0-----:R-:W-:Y:S01]  /*51f0*/  @P2 IMAD.MOV.U32 R2, RZ, RZ, R40 ;  /* 0x000000ffff022224 */ /* 0x001fe200078e0028 */
[----:B------:R-:W-:Y:S02]  /*5200*/  @P2 MOV R3, R45 ;  /* 0x0000002d00032202 */ /* 0x000fe40000000f00 */
[----:B------:R-:W-:-:S03]  /*5210*/  @P2 IADD3 R40, P3, R40, 0x200, RZ ;  /* 0x0000020028282810 */ /* 0x000fc60007f7e0ff */
[----:B------:R0:W-:Y:S02]  /*5220*/  @P2 STG.E [R2.64], R9 ;  /* 0x0000000902002986 */ /* 0x0001e4000c101904 */
[----:B------:R-:W-:Y:S02]  /*5230*/  @P2 IMAD.X R45, RZ, RZ, R45, P3 ;  /* 0x000000ffff2d2224 */ /* 0x000fe400018e062d */
[----:B------:R-:W-:Y:S01]  /*5240*/  @P1 IMAD.MOV.U32 R4, RZ, RZ, R40 ;  /* 0x000000ffff041224 */ /* 0x000fe200078e0028 */
[----:B------:R-:W-:Y:S02]  /*5250*/  @P1 IADD3 R40, P2, R40, 0x200, RZ ;  /* 0x0000020028281810 */ /* 0x000fe40007f5e0ff */
[----:B------:R-:W-:-:S03]  /*5260*/  @P1 MOV R5, R45 ;  /* 0x0000002d00051202 */ /* 0x000fc60000000f00 */
[----:B------:R-:W-:Y:S01]  /*5270*/  @P1 IMAD.X R45, RZ, RZ, R45, P2 ;  /* 0x000000ffff2d1224 */ /* 0x000fe200010e062d */
[----:B0-----:R-:W-:Y:S01]  /*5280*/  @P1 MOV R2, R42 ;  /* 0x0000002a00021202 */ /* 0x001fe20000000f00 */
[----:B------:R-:W-:Y:S01]  /*5290*/  @P5 IMAD.MOV.U32 R6, RZ, RZ, R40 ;  /* 0x000000ffff065224 */ /* 0x000fe200078e0028 */
[----:B------:R-:W-:Y:S02]  /*52a0*/  @P1 IADD3 R42, P0, R42, 0x200, RZ ;  /* 0x000002002a2a1810 */ /* 0x000fe40007f1e0ff */
[-C--:B------:R-:W-:Y:S02]  /*52b0*/  @P1 MOV R3, R47.reuse ;  /* 0x0000002f00031202 */ /* 0x080fe40000000f00 */
[----:B------:R-:W-:Y:S02]  /*52c0*/  @P1 IADD3.X R47, RZ, R47, RZ, P0, !PT ;  /* 0x0000002fff2f1210 */ /* 0x000fe400007fe4ff */
[----:B------:R-:W-:Y:S01]  /*52d0*/  @P5 IADD3 R40, P2, R40, 0x200, RZ ;  /* 0x0000020028285810 */ /* 0x000fe20007f5e0ff */
[----:B------:R0:W-:Y:S01]  /*52e0*/  @P1 STG.E [R2.64], R39 ;  /* 0x0000002702001986 */ /* 0x0001e2000c101904 */
[----:B------:R-:W-:-:S03]  /*52f0*/  @P5 MOV R7, R45 ;  /* 0x0000002d00075202 */ /* 0x000fc60000000f00 */
[----:B------:R1:W-:Y:S01]  /*5300*/  @P1 STG.E [R4.64], R35 ;  /* 0x0000002304001986 */ /* 0x0003e2000c101904 */
[----:B------:R-:W-:Y:S01]  /*5310*/  @P5 IMAD.X R45, RZ, RZ, R45, P2 ;  /* 0x000000ffff2d5224 */ /* 0x000fe200010e062d */
[----:B0-----:R-:W-:Y:S02]  /*5320*/  @P5 MOV R2, R42 ;  /* 0x0000002a00025202 */ /* 0x001fe40000000f00 */
[----:B------:R-:W-:Y:S02]  /*5330*/  @P5 MOV R3, R47 ;  /* 0x0000002f00035202 */ /* 0x000fe40000000f00 */
[----:B------:R-:W-:Y:S01]  /*5340*/  @P5 IADD3 R42, P0, R42, 0x200, RZ ;  /* 0x000002002a2a5810 */ /* 0x000fe20007f1e0ff */
[----:B-1----:R-:W-:Y:S01]  /*5350*/  IMAD.MOV.U32 R4, RZ, RZ, R40 ;  /* 0x000000ffff047224 */ /* 0x002fe200078e0028 */
[----:B------:R-:W-:Y:S01]  /*5360*/  MOV R5, R45 ;  /* 0x0000002d00057202 */ /* 0x000fe20000000f00 */
[----:B------:R0:W-:Y:S01]  /*5370*/  @P5 STG.E [R2.64], R29 ;  /* 0x0000001d02005986 */ /* 0x0001e2000c101904 */
[----:B------:R-:W-:-:S03]  /*5380*/  @P5 IADD3.X R47, RZ, R47, RZ, P0, !PT ;  /* 0x0000002fff2f5210 */ /* 0x000fc600007fe4ff */
[----:B------:R1:W-:Y:S01]  /*5390*/  @P5 STG.E [R6.64], R11 ;  /* 0x0000000b06005986 */ /* 0x0003e2000c101904 */
[----:B0-----:R-:W-:Y:S02]  /*53a0*/  MOV R2, R42 ;  /* 0x0000002a00027202 */ /* 0x001fe40000000f00 */
[----:B------:R-:W-:Y:S01]  /*53b0*/  MOV R3, R47 ;  /* 0x0000002f00037202 */ /* 0x000fe20000000f00 */
[----:B------:R-:W-:Y:S06]  /*53c0*/  @!P6 EXIT ;  /* 0x000000000000e94d */ /* 0x000fec0003800000 */
[----:B------:R-:W-:Y:S04]  /*53d0*/  STG.E [R2.64], R21 ;  /* 0x0000001502007986 */ /* 0x000fe8000c101904 */
[----:B------:R-:W-:Y:S01]  /*53e0*/  STG.E [R4.64], R37 ;  /* 0x0000002504007986 */ /* 0x000fe2000c101904 */
[----:B------:R-:W-:Y:S05]  /*53f0*/  EXIT ;  /* 0x000000000000794d */ /* 0x000fea0003800000 */
.L_x_414:
[----:B------:R-:W-:Y:S01]  /*5400*/  HFMA2.MMA R133, -RZ, RZ, 0, 1.847743988037109375e-06 ;  /* 0x0000001fff857435 */ /* 0x000fe200000001ff */
[----:B------:R-:W-:Y:S01]  /*5410*/  MOV R131, R215 ;  /* 0x000000d700837202 */ /* 0x000fe20000000f00 */
[----:B------:R-:W-:Y:S01]  /*5420*/  IMAD.MOV.U32 R218, RZ, RZ, 0x1 ;  /* 0x00000001ffda7424 */ /* 0x000fe200078e00ff */
[----:B------:R-:W-:-:S02]  /*5430*/  MOV R220, 0xffffffff ;  /* 0xffffffff00dc7802 */ /* 0x000fc40000000f00 */
[----:B------:R-:W-:Y:S02]  /*5440*/  MOV R128, 0x5460 ;  /* 0x0000546000807802 */ /* 0x000fe40000000f00 */
[----:B-----5:R-:W-:Y:S05]  /*5450*/  CALL.REL.NOINC `($__internal_20_$__cuda_sm70_shflsync_bfly_p) ;  /* 0x0000046000007944 */ /* 0x020fea0003c00000 */
[----:B-1----:R-:W-:Y:S01]  /*5460*/  IMAD.MOV.U32 R130, RZ, RZ, R131 ;  /* 0x000000ffff827224 */ /* 0x002fe200078e0083 */
[----:B0-----:R-:W-:Y:S05]  /*5470*/  BRA `(.L_x_425) ;  /* 0xffffcb2000007947 */ /* 0x001fea000383ffff */
.L_x_415:
[----:B------:R-:W-:Y:S01]  /*5480*/  HFMA2.MMA R218, -RZ, RZ, 0, 5.9604644775390625e-08 ;  /* 0x00000001ffda7435 */ /* 0x000fe200000001ff */
[----:B------:R-:W-:Y:S01]  /*5490*/  MOV R131, R216 ;  /* 0x000000d800837202 */ /* 0x000fe20000000f00 */
[----:B------:R-:W-:Y:S01]  /*54a0*/  IMAD.MOV.U32 R133, RZ, RZ, 0x1f ;  /* 0x0000001fff857424 */ /* 0x000fe200078e00ff */
[----:B------:R-:W-:Y:S02]  /*54b0*/  MOV R220, 0xffffffff ;  /* 0xffffffff00dc7802 */ /* 0x000fe40000000f00 */
[----:B------:R-:W-:Y:S02]  /*54c0*/  MOV R128, 0x54e0 ;  /* 0x000054e000807802 */ /* 0x000fe40000000f00 */
[----:B01---5:R-:W-:Y:S05]  /*54d0*/  CALL.REL.NOINC `($__internal_20_$__cuda_sm70_shflsync_bfly_p) ;  /* 0x000003e000007944 */ /* 0x023fea0003c00000 */
[----:B------:R-:W-:Y:S01]  /*54e0*/  FADD.FTZ R215, R130, R215 ;  /* 0x000000d782d77221 */ /* 0x000fe20000010000 */
[----:B0-----:R-:W-:Y:S01]  /*54f0*/  HFMA2.MMA R218, -RZ, RZ, 0, 1.1920928955078125e-07 ;  /* 0x00000002ffda7435 */ /* 0x001fe200000001ff */
[----:B-1----:R-:W-:Y:S01]  /*5500*/  FADD.FTZ R216, R216, R131 ;  /* 0x00000083d8d87221 */ /* 0x002fe20000010000 */
[----:B------:R-:W-:Y:S01]  /*5510*/  MOV R220, 0xffffffff ;  /* 0xffffffff00dc7802 */ /* 0x000fe20000000f00 */
[----:B------:R-:W-:Y:S01]  /*5520*/  IMAD.MOV.U32 R133, RZ, RZ, 0x1f ;  /* 0x0000001fff857424 */ /* 0x000fe200078e00ff */
[----:B------:R-:W-:-:S02]  /*5530*/  MOV R131, R215 ;  /* 0x000000d700837202 */ /* 0x000fc40000000f00 */
[----:B------:R-:W-:Y:S02]  /*5540*/  MOV R128, 0x5560 ;  /* 0x0000556000807802 */ /* 0x000fe40000000f00 */
[----:B------:R-:W-:Y:S05]  /*5550*/  CALL.REL.NOINC `($__internal_20_$__cuda_sm70_shflsync_bfly_p) ;  /* 0x0000036000007944 */ /* 0x000fea0003c00000 */
[----:B0-----:R-:W-:Y:S01]  /*5560*/  HFMA2.MMA R218, -RZ, RZ, 0, 1.1920928955078125e-07 ;  /* 0x00000002ffda7435 */ /* 0x001fe200000001ff */
[----:B-1----:R-:W-:Y:S01]  /*5570*/  IMAD.MOV.U32 R130, RZ, RZ, R131 ;  /* 0x000000ffff827224 */ /* 0x002fe200078e0083 */
[----:B------:R-:W-:Y:S01]  /*5580*/  MOV R131, R216 ;  /* 0x000000d800837202 */ /* 0x000fe20000000f00 */
[----:B------:R-:W-:Y:S01]  /*5590*/  IMAD.MOV.U32 R133, RZ, RZ, 0x1f ;  /* 0x0000001fff857424 */ /* 0x000fe200078e00ff */
[----:B------:R-:W-:Y:S02]  /*55a0*/  MOV R220, 0xffffffff ;  /* 0xffffffff00dc7802 */ /* 0x000fe40000000f00 */
[----:B------:R-:W-:Y:S02]  /*55b0*/  MOV R128, 0x55d0 ;  /* 0x000055d000807802 */ /* 0x000fe40000000f00 */
[----:B------:R-:W-:Y:S05]  /*55c0*/  CALL.REL.NOINC `($__internal_20_$__cuda_sm70_shflsync_bfly_p) ;  /* 0x000002f000007944 */ /* 0x000fea0003c00000 */
[----:B------:R-:W-:Y:S01]  /*55d0*/  FADD.FTZ R215, R130, R215 ;  /* 0x000000d782d77221 */ /* 0x000fe20000010000 */
[----:B0-----:R-:W-:Y:S01]  /*55e0*/  HFMA2.MMA R218, -RZ, RZ, 0, 2.384185791015625e-07 ;  /* 0x00000004ffda7435 */ /* 0x001fe200000001ff */
[----:B-1----:R-:W-:Y:S01]  /*55f0*/  FADD.FTZ R216, R216, R131 ;  /* 0x00000083d8d87221 */ /* 0x002fe20000010000 */
[----:B------:R-:W-:Y:S01]  /*5600*/  MOV R220, 0xffffffff ;  /* 0xffffffff00dc7802 */ /* 0x000fe20000000f00 */
[----:B------:R-:W-:Y:S01]  /*5610*/  IMAD.MOV.U32 R133, RZ, RZ, 0x1f ;  /* 0x0000001fff857424 */ /* 0x000fe200078e00ff */
[----:B------:R-:W-:-:S02]  /*5620*/  MOV R131, R215 ;  /* 0x000000d700837202 */ /* 0x000fc40000000f00 */
[----:B------:R-:W-:Y:S02]  /*5630*/  MOV R128, 0x5650 ;  /* 0x0000565000807802 */ /* 0x000fe40000000f00 */
[----:B------:R-:W-:Y:S05]  /*5640*/  CALL.REL.NOINC `($__internal_20_$__cuda_sm70_shflsync_bfly_p) ;  /* 0x0000027000007944 */ /* 0x000fea0003c00000 */
[----:B0-----:R-:W-:Y:S01]  /*5650*/  HFMA2.MMA R218, -RZ, RZ, 0, 2.384185791015625e-07 ;  /* 0x00000004ffda7435 */ /* 0x001fe200000001ff */
[----:B-1----:R-:W-:Y:S01]  /*5660*/  IMAD.MOV.U32 R130, RZ, RZ, R131 ;  /* 0x000000ffff827224 */ /* 0x002fe200078e0083 */
[----:B------:R-:W-:Y:S01]  /*5670*/  MOV R131, R216 ;  /* 0x000000d800837202 */ /* 0x000fe20000000f00 */
[----:B------:R-:W-:Y:S01]  /*5680*/  IMAD.MOV.U32 R133, RZ, RZ, 0x1f ;  /* 0x0000001fff857424 */ /* 0x000fe200078e00ff */
[----:B------:R-:W-:Y:S02]  /*5690*/  MOV R220, 0xffffffff ;  /* 0xffffffff00dc7802 */ /* 0x000fe40000000f00 */
[----:B------:R-:W-:Y:S02]  /*56a0*/  MOV R128, 0x56c0 ;  /* 0x000056c000807802 */ /* 0x000fe40000000f00 */
[----:B------:R-:W-:Y:S05]  /*56b0*/  CALL.REL.NOINC `($__internal_20_$__cuda_sm70_shflsync_bfly_p) ;  /* 0x0000020000007944 */ /* 0x000fea0003c00000 */
[----:B------:R-:W-:Y:S01]  /*56c0*/  FADD.FTZ R215, R130, R215 ;  /* 0x000000d782d77221 */ /* 0x000fe20000010000 */
[----:B0-----:R-:W-:Y:S01]  /*56d0*/  HFMA2.MMA R218, -RZ, RZ, 0, 4.76837158203125e-07 ;  /* 0x00000008ffda7435 */ /* 0x001fe200000001ff */
[----:B-1----:R-:W-:Y:S01]  /*56e0*/  FADD.FTZ R134, R216, R131 ;  /* 0x00000083d8867221 */ /* 0x002fe20000010000 */
[----:B------:R-:W-:Y:S01]  /*56f0*/  MOV R220, 0xffffffff ;  /* 0xffffffff00dc7802 */ /* 0x000fe20000000f00 */
[----:B------:R-:W-:Y:S01]  /*5700*/  IMAD.MOV.U32 R133, RZ, RZ, 0x1f ;  /* 0x0000001fff857424 */ /* 0x000fe200078e00ff */
[----:B------:R-:W-:-:S02]  /*5710*/  MOV R131, R215 ;  /* 0x000000d700837202 */ /* 0x000fc40000000f00 */
[----:B------:R-:W-:Y:S02]  /*5720*/  MOV R128, 0x5740 ;  /* 0x0000574000807802 */ /* 0x000fe40000000f00 */
[----:B------:R-:W-:Y:S05]  /*5730*/  CALL.REL.NOINC `($__internal_20_$__cuda_sm70_shflsync_bfly_p) ;  /* 0x0000018000007944 */ /* 0x000fea0003c00000 */
[----:B0-----:R-:W-:Y:S01]  /*5740*/  HFMA2.MMA R218, -RZ, RZ, 0, 4.76837158203125e-07 ;  /* 0x00000008ffda7435 */ /* 0x001fe200000001ff */
[----:B-1----:R-:W-:Y:S01]  /*5750*/  IMAD.MOV.U32 R130, RZ, RZ, R131 ;  /* 0x000000ffff827224 */ /* 0x002fe200078e0083 */
[----:B------:R-:W-:Y:S01]  /*5760*/  MOV R131, R134 ;  /* 0x0000008600837202 */ /* 0x000fe20000000f00 */
[----:B------:R-:W-:Y:S01]  /*5770*/  IMAD.MOV.U32 R133, RZ, RZ, 0x1f ;  /* 0x0000001fff857424 */ /* 0x000fe200078e00ff */
[----:B------:R-:W-:Y:S02]  /*5780*/  MOV R220, 0xffffffff ;  /* 0xffffffff00dc7802 */ /* 0x000fe40000000f00 */
[----:B------:R-:W-:Y:S02]  /*5790*/  MOV R128, 0x57b0 ;  /* 0x000057b000807802 */ /* 0x000fe40000000f00 */
[----:B------:R-:W-:Y:S05]  /*57a0*/  CALL.REL.NOINC `($__internal_20_$__cuda_sm70_shflsync_bfly_p) ;  /* 0x0000011000007944 */ /* 0x000fea0003c00000 */
[----:B------:R-:W-:Y:S01]  /*57b0*/  FADD.FTZ R132, R130, R215 ;  /* 0x000000d782847221 */ /* 0x000fe20000010000 */
[----:B0-----:R-:W-:Y:S01]  /*57c0*/  HFMA2.MMA R218, -RZ, RZ, 0, 9.5367431640625e-07 ;  /* 0x00000010ffda7435 */ /* 0x001fe200000001ff */
[----:B-1----:R-:W-:Y:S01]  /*57d0*/  FADD.FTZ R134, R134, R131 ;  /* 0x0000008386867221 */ /* 0x002fe20000010000 */
[----:B------:R-:W-:Y:S01]  /*57e0*/  MOV R220, 0xffffffff ;  /* 0xffffffff00dc7802 */ /* 0x000fe20000000f00 */
[----:B------:R-:W-:Y:S01]  /*57f0*/  IMAD.MOV.U32 R133, RZ, RZ, 0x1f ;  /* 0x0000001fff857424 */ /* 0x000fe200078e00ff */
[----:B------:R-:W-:-:S02]  /*5800*/  MOV R131, R132 ;  /* 0x0000008400837202 */ /* 0x000fc40000000f00 */
[----:B------:R-:W-:Y:S02]  /*5810*/  MOV R128, 0x5830 ;  /* 0x0000583000807802 */ /* 0x000fe40000000f00 */
[----:B------:R-:W-:Y:S05]  /*5820*/  CALL.REL.NOINC `($__internal_20_$__cuda_sm70_shflsync_bfly_p) ;  /* 0x0000009000007944 */ /* 0x000fea0003c00000 */
[----:B0-----:R-:W-:Y:S01]  /*5830*/  HFMA2.MMA R218, -RZ, RZ, 0, 9.5367431640625e-07 ;  /* 0x00000010ffda7435 */ /* 0x001fe200000001ff */
[----:B-1----:R-:W-:Y:S01]  /*5840*/  IMAD.MOV.U32 R135, RZ, RZ, R131 ;  /* 0x000000ffff877224 */ /* 0x002fe200078e0083 */
[----:B------:R-:W-:Y:S01]  /*5850*/  MOV R131, R134 ;  /* 0x0000008600837202 */ /* 0x000fe20000000f00 */
[----:B------:R-:W-:Y:S01]  /*5860*/  IMAD.MOV.U32 R133, RZ, RZ, 0x1f ;  /* 0x0000001fff857424 */ /* 0x000fe200078e00ff */
[----:B------:R-:W-:Y:S02]  /*5870*/  MOV R220, 0xffffffff ;  /* 0xffffffff00dc7802 */ /* 0x000fe40000000f00 */
[----:B------:R-:W-:Y:S02]  /*5880*/  MOV R128, 0x58a0 ;  /* 0x000058a000807802 */ /* 0x000fe40000000f00 */
[----:B------:R-:W-:Y:S05]  /*5890*/  CALL.REL.NOINC `($__internal_20_$__cuda_sm70_shflsync_bfly_p) ;  /* 0x0000002000007944 */ /* 0x000fea0003c00000 */
[----:B-1----:R-:W-:Y:S01]  /*58a0*/  MOV R129, R131 ;  /* 0x0000008300817202 */ /* 0x002fe20000000f00 */
[----:B0-----:R-:W-:Y:S05]  /*58b0*/  BRA `(.L_x_426) ;  /* 0xffffc80000007947 */ /* 0x001fea000383ffff */
        .weak           $__internal_20_$__cuda_sm70_shflsync_bfly_p
        .type           $__internal_20_$__cuda_sm70_shflsync_bfly_p,@function
        .size           $__internal_20_$__cuda_sm70_shflsync_bfly_p,(.L_x_2558 - $__internal_20_$__cuda_sm70_shflsync_bfly_p)
$__internal_20_$__cuda_sm70_shflsync_bfly_p:
[----:B------:R-:W-:Y:S01]  /*58c0*/  HFMA2.MMA R129, -RZ, RZ, 0, 0 ;  /* 0x00000000ff817435 */ /* 0x000fe200000001ff */
[----:B------:R-:W-:Y:S04]  /*58d0*/  WARPSYNC R220 ;  /* 0x000000dc00007348 */ /* 0x000fe80003800000 */
[----:B------:R0:W1:Y:S01]  /*58e0*/  SHFL.BFLY PT, R131, R131, R218, R133 ;  /* 0x0c0000da83837389 */ /* 0x00006200000e0085 */
[----:B------:R-:W-:Y:S05]  /*58f0*/  RET.REL.NODEC R128 `(_ZN10layer_norm31ln_parallel_residual_bwd_kernelINS_13Kernel_traitsI6__halfS2_S2_S2_fjLj1024ELj1ELj4ELj1ELj16ENS_18Kernel_traits_baseILj1024ES2_S2_S2_S2_fjLj128EEEEELb1ELb1ELb0EEEvNS_9BwdParamsE) ;  /* 0xffffa70080007950 */ /* 0x000fea0003c3ffff */
.L_x_427:
        /* <DEDUP_REMOVED lines=16> */
.L_x_2558:


//--------------------- .text._ZN10layer_norm22ln_bwd_finalize_kernelINS_22Kernel_traits_finalizeILj1024E6__halfS2_S2_S2_fjLb0ELj1024ELj4ENS_18Kernel_traits_baseILj1024ES2_S2_S2_S2_fjLj1024EEEEELb0ELb1EEEvNS_9BwdParamsE --------------------------
	.section	.text._ZN10layer_norm22ln_bwd_finalize_kernelINS_22Kernel_traits_finalizeILj1024E6__halfS2_S2_S2_fjLb0ELj1024ELj4ENS_18Kernel_traits_baseILj1024ES2_S2_S2_S2_fjLj1024EEEEELb0ELb1EEEvNS_9BwdParamsE,"ax",@progbits
	.sectioninfo	@"SHI_REGISTERS=32"
	.align	128
        .global         _ZN10layer_norm22ln_bwd_finalize_kernelINS_22Kernel_traits_finalizeILj1024E6__halfS2_S2_S2_fjLb0ELj1024ELj4ENS_18Kernel_traits_baseILj1024ES2_S2_S2_S2_fjLj1024EEEEELb0ELb1EEEvNS_9BwdParamsE
        .type           _ZN10layer_norm22ln_bwd_finalize_kernelINS_22Kernel_traits_finalizeILj1024E6__halfS2_S2_S2_fjLb0ELj1024ELj4ENS_18Kernel_traits_baseILj1024ES2_S2_S2_S2_fjLj1024EEEEELb0ELb1EEEvNS_9BwdParamsE,@function
        .size           _ZN10layer_norm22ln_bwd_finalize_kernelINS_22Kernel_traits_finalizeILj1024E6__halfS2_S2_S2_fjLb0ELj1024ELj4ENS_18Kernel_traits_baseILj1024ES2_S2_S2_S2_fjLj1024EEEEELb0ELb1EEEvNS_9BwdParamsE,(.L_x_2559 - _ZN10layer_norm22ln_bwd_finalize_kernelINS_22Kernel_traits_finalizeILj1024E6__halfS2_S2_S2_fjLb0ELj1024ELj4ENS_18Kernel_traits_baseILj1024ES2_S2_S2_S2_fjLj1024EEEEELb0ELb1EEEvNS_9BwdParamsE)
        .other          _ZN10layer_norm22ln_bwd_finalize_kernelINS_22Kernel_traits_finalizeILj1024E6__halfS2_S2_S2_fjLb0ELj1024ELj4ENS_18Kernel_traits_baseILj1024ES2_S2_S2_S2_fjLj1024EEEEELb0ELb1EEEvNS_9BwdParamsE,@"STO_CUDA_ENTRY STV_DEFAULT"
_ZN10layer_norm22ln_bwd_finalize_kernelINS_22Kernel_traits_finalizeILj1024E6__halfS2_S2_S2_fjLb0ELj1024ELj4ENS_18Kernel_traits_baseILj1024ES2_S2_S2_S2_fjLj1024EEEEELb0ELb1EEEvNS_9BwdParamsE:
.text._ZN10layer_norm22ln_bwd_finalize_kernelINS_22Kernel_traits_finalizeILj1024E6__halfS2_S2_S2_fjLb0ELj1024ELj4ENS_18Kernel_traits_baseILj1024ES2_S2_S2_S2_fjLj1024EEEEELb0ELb1EEEvNS_9BwdParamsE:
        /* <DEDUP_REMOVED lines=19> */
.L_x_440:
        /* <DEDUP_REMOVED lines=27> */
.L_x_432:
        /* <DEDUP_REMOVED lines=35> */
.L_x_431:
[----:B------:R-:W-:Y:S05]  /*0510*/  BSYNC B1 ;  /* 0x0000000000017941 */ /* 0x000fea0003800000 */
.L_x_430:
        /* <DEDUP_REMOVED lines=23> */
.L_x_434:
[----:B------:R-:W-:Y:S05]  /*0690*/  BSYNC B1 ;  /* 0x0000000000017941 */ /* 0x000fea0003800000 */
.L_x_433:
        /* <DEDUP_REMOVED lines=10> */
.L_x_429:
[----:B------:R-:W-:Y:S05]  /*0740*/  BSYNC B0 ;  /* 0x0000000000007941 */ /* 0x000fea0003800000 */
.L_x_428:
        /* <DEDUP_REMOVED lines=11> */
.L_x_441:
        /* <DEDUP_REMOVED lines=18> */
.L_x_442:
[----:B------:R-:W-:Y:S01]  /*0920*/  @!P1 SHF.R.U32.HI R2, RZ, 0x3, R0 ;  /* 0x00000003ff029819 */ /* 0x000fe20000011600 */
[----:B---3--:R-:W-:Y:S02]  /*0930*/  FADD.FTZ R5, R5, R10 ;  /* 0x0000000a05057221 */ /* 0x008fe40000010000 */
[----:B--2---:R-:W-:Y:S01]  /*0940*/  FADD.FTZ R7, R7, R4 ;  /* 0x0000000407077221 */ /* 0x004fe20000010000 */
[----:B------:R-:W-:-:S05]  /*0950*/  @!P1 LOP3.LUT R2, R2, 0x1ffffffc, RZ, 0xc0, !PT ;  /* 0x1ffffffc02029812 */ /* 0x000fca00078ec0ff */
[----:B------:R2:W-:Y:S04]  /*0960*/  @!P1 STS [R2+0x2000], R5 ;  /* 0x0020000502009388 */ /* 0x0005e80000000800 */
[----:B------:R2:W-:Y:S02]  /*0970*/  @!P1 STS [R2+0x2080], R7 ;  /* 0x0020800702009388 */ /* 0x0005e40000000800 */
.L_x_435:
[----:B0-----:R-:W-:Y:S01]  /*0980*/  WARPSYNC 0xffffffff ;  /* 0xffffffff00007948 */ /* 0x001fe20003800000 */
[----:B------:R-:W-:Y:S06]  /*0990*/  BAR.SYNC.DEFER_BLOCKING 0x0 ;  /* 0x0000000000007b1d */ /* 0x000fec0000010000 */
[----:B------:R-:W-:Y:S01]  /*09a0*/  BSSY B0, `(.L_x_438) ;  /* 0x000000b000007945 */ /* 0x000fe20003800000 */
[----:B------:R-:W-:Y:S05]  /*09b0*/  @!P0 BRA `(.L_x_439) ;  /* 0x0000009000008947 */ /* 0x000fea0003800000 */
[----:B--2---:R-:W0:Y:S01]  /*09c0*/  LDS.64 R2, [R16.X8+0x2000] ;  /* 0x0020000010027984 */ /* 0x004e220000008a00 */
[----:B------:R-:W-:-:S03]  /*09d0*/  HFMA2.MMA R6, -RZ, RZ, 0, 2.384185791015625e-07 ;  /* 0x00000004ff067435 */ /* 0x000fc600000001ff */
[----:B-1----:R-:W1:Y:S01]  /*09e0*/  LDS.64 R4, [R16.X8+0x2080] ;  /* 0x0020800010047984 */ /* 0x002e620000008a00 */
[----:B0-----:R-:W-:-:S06]  /*09f0*/  F2FP.PACK_AB R7, R3, R2 ;  /* 0x000000020307723e */ /* 0x001fcc00000000ff */
[----:B------:R-:W-:Y:S01]  /*0a00*/  IMAD.WIDE.U32 R2, R19, R6, c[0x0][0x268] ;  /* 0x00009a0013027625 */ /* 0x000fe200078e0006 */
[----:B-1----:R-:W-:-:S03]  /*0a10*/  F2FP.PACK_AB R9, R5, R4 ;  /* 0x000000040509723e */ /* 0x002fc600000000ff */
[----:B------:R-:W-:Y:S01]  /*0a20*/  IMAD.WIDE.U32 R4, R19, R6, c[0x0][0x260] ;  /* 0x0000980013047625 */ /* 0x000fe200078e0006 */
[----:B------:R0:W-:Y:S04]  /*0a30*/  STG.E [R2.64], R7 ;  /* 0x0000000702007986 */ /* 0x0001e8000c101904 */
[----:B------:R0:W-:Y:S02]  /*0a40*/  STG.E [R4.64], R9 ;  /* 0x0000000904007986 */ /* 0x0001e4000c101904 */
.L_x_439:
[----:B------:R-:W-:Y:S05]  /*0a50*/  BSYNC B0 ;  /* 0x0000000000007941 */ /* 0x000fea0003800000 */
.L_x_438:
[C---:B------:R-:W-:Y:S02]  /*0a60*/  ISETP.GT.U32.AND P1, PT, R18.reuse, -0x401, PT ;  /* 0xfffffbff1200780c */ /* 0x040fe40003f24070 */
[----:B------:R-:W-:Y:S02]  /*0a70*/  IADD3 R18, R18, 0x400, RZ ;  /* 0x0000040012127810 */ /* 0x000fe40007ffe0ff */
[----:B------:R-:W-:-:S09]  /*0a80*/  IADD3 R19, R19, 0x200, RZ ;  /* 0x0000020013137810 */ /* 0x000fd20007ffe0ff */
[----:B012---:R-:W-:Y:S05]  /*0a90*/  @P1 BRA `(.L_x_440) ;  /* 0xfffff69000001947 */ /* 0x007fea000383ffff */
[----:B------:R-:W-:Y:S05]  /*0aa0*/  EXIT ;  /* 0x000000000000794d */ /* 0x000fea0003800000 */
.L_x_436:
[----:B--2---:R-:W-:Y:S01]  /*0ab0*/  IMAD.MOV.U32 R10, RZ, RZ, R4 ;  /* 0x000000ffff0a7224 */ /* 0x004fe200078e0004 */
[----:B------:R-:W-:Y:S01]  /*0ac0*/  MOV R9, 0x1 ;  /* 0x0000000100097802 */ /* 0x000fe20000000f00 */
[----:B------:R-:W-:Y:S01]  /*0ad0*/  IMAD.MOV.U32 R6, RZ, RZ, 0x1f ;  /* 0x0000001fff067424 */ /* 0x000fe200078e00ff */
[----:B------:R-:W-:Y:S02]  /*0ae0*/  MOV R11, 0xffffffff ;  /* 0xffffffff000b7802 */ /* 0x000fe40000000f00 */
[----:B------:R-:W-:Y:S02]  /*0af0*/  MOV R2, 0xb10 ;  /* 0x00000b1000027802 */ /* 0x000fe40000000f00 */
[----:B01----:R-:W-:Y:S05]  /*0b00*/  CALL.REL.NOINC `($__internal_21_$__cuda_sm70_shflsync_bfly_p) ;  /* 0x000003c000007944 */ /* 0x003fea0003c00000 */
[----:B-1----:R-:W-:Y:S01]  /*0b10*/  IMAD.MOV.U32 R3, RZ, RZ, R6 ;  /* 0x000000ffff037224 */ /* 0x002fe200078e0006 */
[----:B0-----:R-:W-:Y:S05]  /*0b20*/  BRA `(.L_x_441) ;  /* 0xfffffcd000007947 */ /* 0x001fea000383ffff */
.L_x_437:
[----:B------:R-:W-:Y:S01]  /*0b30*/  HFMA2.MMA R6, -RZ, RZ, 0, 1.847743988037109375e-06 ;  /* 0x0000001fff067435 */ /* 0x000fe200000001ff */
[----:B------:R-:W-:Y:S01]  /*0b40*/  MOV R10, R13 ;  /* 0x0000000d000a7202 */ /* 0x000fe20000000f00 */
[----:B------:R-:W-:Y:S01]  /*0b50*/  IMAD.MOV.U32 R9, RZ, RZ, 0x2 ;  /* 0x00000002ff097424 */ /* 0x000fe200078e00ff */
[----:B------:R-:W-:Y:S01]  /*0b60*/  MOV R2, 0xb90 ;  /* 0x00000b9000027802 */ /* 0x000fe20000000f00 */
[----:B------:R-:W-:-:S02]  /*0b70*/  IMAD.MOV.U32 R11, RZ, RZ, -0x1 ;  /* 0xffffffffff0b7424 */ /* 0x000fc400078e00ff */
[----:B012---:R-:W-:Y:S05]  /*0b80*/  CALL.REL.NOINC `($__internal_21_$__cuda_sm70_shflsync_bfly_p) ;  /* 0x0000034000007944 */ /* 0x007fea0003c00000 */
[----:B01----:R-:W-:Y:S01]  /*0b90*/  FADD.FTZ R10, R13, R6 ;  /* 0x000000060d0a7221 */ /* 0x003fe20000010000 */
[----:B------:R-:W-:Y:S01]  /*0ba0*/  HFMA2.MMA R6, -RZ, RZ, 0, 1.847743988037109375e-06 ;  /* 0x0000001fff067435 */ /* 0x000fe200000001ff */
[----:B------:R-:W-:Y:S01]  /*0bb0*/  MOV R9, 0x4 ;  /* 0x0000000400097802 */ /* 0x000fe20000000f00 */
[----:B------:R-:W-:Y:S01]  /*0bc0*/  IMAD.MOV.U32 R11, RZ, RZ, -0x1 ;  /* 0xffffffffff0b7424 */ /* 0x000fe200078e00ff */
[----:B------:R-:W-:-:S03]  /*0bd0*/  MOV R2, 0xbf0 ;  /* 0x00000bf000027802 */ /* 0x000fc60000000f00 */
[----:B------:R-:W-:Y:S05]  /*0be0*/  CALL.REL.NOINC `($__internal_21_$__cuda_sm70_shflsync_bfly_p) ;  /* 0x000002e000007944 */ /* 0x000fea0003c00000 */
[----:B01----:R-:W-:Y:S01]  /*0bf0*/  FADD.FTZ R10, R10, R6 ;  /* 0x000000060a0a7221 */ /* 0x003fe20000010000 */
[----:B------:R-:W-:Y:S01]  /*0c00*/  HFMA2.MMA R6, -RZ, RZ, 0, 1.847743988037109375e-06 ;  /* 0x0000001fff067435 */ /* 0x000fe200000001ff */
[----:B------:R-:W-:Y:S01]  /*0c10*/  MOV R9, 0x8 ;  /* 0x0000000800097802 */ /* 0x000fe20000000f00 */
[----:B------:R-:W-:Y:S01]  /*0c20*/  IMAD.MOV.U32 R11, RZ, RZ, -0x1 ;  /* 0xffffffffff0b7424 */ /* 0x000fe200078e00ff */
[----:B------:R-:W-:-:S03]  /*0c30*/  MOV R2, 0xc50 ;  /* 0x00000c5000027802 */ /* 0x000fc60000000f00 */
[----:B------:R-:W-:Y:S05]  /*0c40*/  CALL.REL.NOINC `($__internal_21_$__cuda_sm70_shflsync_bfly_p) ;  /* 0x0000028000007944 */ /* 0x000fea0003c00000 */
[----:B-1----:R-:W-:Y:S01]  /*0c50*/  FADD.FTZ R4, R10, R6 ;  /* 0x000000060a047221 */ /* 0x002fe20000010000 */
[----:B------:R-:W-:Y:S01]  /*0c60*/  HFMA2.MMA R6, -RZ, RZ, 0, 1.847743988037109375e-06 ;  /* 0x0000001fff067435 */ /* 0x000fe200000001ff */
[----:B0-----:R-:W-:Y:S01]  /*0c70*/  MOV R9, 0x10 ;  /* 0x0000001000097802 */ /* 0x001fe20000000f00 */
[----:B------:R-:W-:Y:S01]  /*0c80*/  IMAD.MOV.U32 R11, RZ, RZ, -0x1 ;  /* 0xffffffffff0b7424 */ /* 0x000fe200078e00ff */
[----:B------:R-:W-:-:S02]  /*0c90*/  MOV R2, 0xcc0 ;  /* 0x00000cc000027802 */ /* 0x000fc40000000f00 */
[----:B------:R-:W-:Y:S02]  /*0ca0*/  MOV R10, R4 ;  /* 0x00000004000a7202 */ /* 0x000fe40000000f00 */
[----:B------:R-:W-:Y:S05]  /*0cb0*/  CALL.REL.NOINC `($__internal_21_$__cuda_sm70_shflsync_bfly_p) ;  /* 0x0000021000007944 */ /* 0x000fea0003c00000 */
[----:B0-----:R-:W-:Y:S01]  /*0cc0*/  HFMA2.MMA R9, -RZ, RZ, 0, 5.9604644775390625e-08 ;  /* 0x00000001ff097435 */ /* 0x001fe200000001ff */
[----:B-1----:R-:W-:Y:S01]  /*0cd0*/  MOV R7, R6 ;  /* 0x0000000600077202 */ /* 0x002fe20000000f00 */
[----:B------:R-:W-:Y:S01]  /*0ce0*/  IMAD.MOV.U32 R10, RZ, RZ, R5 ;  /* 0x000000ffff0a7224 */ /* 0x000fe200078e0005 */
[----:B------:R-:W-:Y:S01]  /*0cf0*/  MOV R6, 0x1f ;  /* 0x0000001f00067802 */ /* 0x000fe20000000f00 */
[----:B------:R-:W-:Y:S01]  /*0d00*/  IMAD.MOV.U32 R11, RZ, RZ, -0x1 ;  /* 0xffffffffff0b7424 */ /* 0x000fe200078e00ff */
[----:B------:R-:W-:Y:S02]  /*0d10*/  MOV R2, 0xd30 ;  /* 0x00000d3000027802 */ /* 0x000fe40000000f00 */
[----:B------:R-:W-:Y:S05]  /*0d20*/  CALL.REL.NOINC `($__internal_21_$__cuda_sm70_shflsync_bfly_p) ;  /* 0x000001a000007944 */ /* 0x000fea0003c00000 */
[----:B0-----:R-:W-:Y:S01]  /*0d30*/  HFMA2.MMA R9, -RZ, RZ, 0, 1.1920928955078125e-07 ;  /* 0x00000002ff097435 */ /* 0x001fe200000001ff */
[----:B-1----:R-:W-:Y:S01]  /*0d40*/  FADD.FTZ R10, R5, R6 ;  /* 0x00000006050a7221 */ /* 0x002fe20000010000 */
[----:B------:R-:W-:Y:S01]  /*0d50*/  MOV R6, 0x1f ;  /* 0x0000001f00067802 */ /* 0x000fe20000000f00 */
[----:B------:R-:W-:Y:S01]  /*0d60*/  IMAD.MOV.U32 R11, RZ, RZ, -0x1 ;  /* 0xffffffffff0b7424 */ /* 0x000fe200078e00ff */
[----:B------:R-:W-:Y:S02]  /*0d70*/  MOV R2, 0xd90 ;  /* 0x00000d9000027802 */ /* 0x000fe40000000f00 */
[----:B------:R-:W-:Y:S05]  /*0d80*/  CALL.REL.NOINC `($__internal_21_$__cuda_sm70_shflsync_bfly_p) ;  /* 0x0000014000007944 */ /* 0x000fea0003c00000 */
[----:B0-----:R-:W-:Y:S01]  /*0d90*/  HFMA2.MMA R9, -RZ, RZ, 0, 2.384185791015625e-07 ;  /* 0x00000004ff097435 */ /* 0x001fe200000001ff */
[----:B-1----:R-:W-:Y:S01]  /*0da0*/  FADD.FTZ R10, R10, R6 ;  /* 0x000000060a0a7221 */ /* 0x002fe20000010000 */
[----:B------:R-:W-:Y:S01]  /*0db0*/  MOV R6, 0x1f ;  /* 0x0000001f00067802 */ /* 0x000fe20000000f00 */
[----:B------:R-:W-:Y:S01]  /*0dc0*/  IMAD.MOV.U32 R11, RZ, RZ, -0x1 ;  /* 0xffffffffff0b7424 */ /* 0x000fe200078e00ff */
[----:B------:R-:W-:-:S02]  /*0dd0*/  MOV R2, 0xdf0 ;  /* 0x00000df000027802 */ /* 0x000fc40000000f00 */
[----:B------:R-:W-:Y:S05]  /*0de0*/  CALL.REL.NOINC `($__internal_21_$__cuda_sm70_shflsync_bfly_p) ;  /* 0x000000e000007944 */ /* 0x000fea0003c00000 */
[----:B0-----:R-:W-:Y:S01]  /*0df0*/  HFMA2.MMA R9, -RZ, RZ, 0, 4.76837158203125e-07 ;  /* 0x00000008ff097435 */ /* 0x001fe200000001ff */
[----:B-1----:R-:W-:Y:S01]  /*0e00*/  FADD.FTZ R10, R10, R6 ;  /* 0x000000060a0a7221 */ /* 0x002fe20000010000 */
[----:B------:R-:W-:Y:S01]  /*0e10*/  MOV R6, 0x1f ;  /* 0x0000001f00067802 */ /* 0x000fe20000000f00 */
[----:B------:R-:W-:Y:S01]  /*0e20*/  IMAD.MOV.U32 R11, RZ, RZ, -0x1 ;  /* 0xffffffffff0b7424 */ /* 0x000fe200078e00ff */
[----:B------:R-:W-:-:S02]  /*0e30*/  MOV R2, 0xe50 ;  /* 0x00000e5000027802 */ /* 0x000fc40000000f00 */
[----:B------:R-:W-:Y:S05]  /*0e40*/  CALL.REL.NOINC `($__internal_21_$__cuda_sm70_shflsync_bfly_p) ;  /* 0x0000008000007944 */ /* 0x000fea0003c00000 */
[----:B0-----:R-:W-:Y:S01]  /*0e50*/  HFMA2.MMA R9, -RZ, RZ, 0, 9.5367431640625e-07 ;  /* 0x00000010ff097435 */ /* 0x001fe200000001ff */
[----:B-1----:R-:W-:Y:S01]  /*0e60*/  FADD.FTZ R10, R10, R6 ;  /* 0x000000060a0a7221 */ /* 0x002fe20000010000 */
[----:B------:R-:W-:Y:S01]  /*0e70*/  MOV R6, 0x1f ;  /* 0x0000001f00067802 */ /* 0x000fe20000000f00 */
[----:B------:R-:W-:Y:S01]  /*0e80*/  IMAD.MOV.U32 R11, RZ, RZ, -0x1 ;  /* 0xffffffffff0b7424 */ /* 0x000fe200078e00ff */
[----:B------:R-:W-:-:S02]  /*0e90*/  MOV R2, 0xeb0 ;  /* 0x00000eb000027802 */ /* 0x000fc40000000f00 */
[----:B------:R-:W-:Y:S05]  /*0ea0*/  CALL.REL.NOINC `($__internal_21_$__cuda_sm70_shflsync_bfly_p) ;  /* 0x0000002000007944 */ /* 0x000fea0003c00000 */
[----:B-1----:R-:W-:Y:S01]  /*0eb0*/  MOV R5, R6 ;  /* 0x0000000600057202 */ /* 0x002fe20000000f00 */
[----:B0-----:R-:W-:Y:S05]  /*0ec0*/  BRA `(.L_x_442) ;  /* 0xfffffa5000007947 */ /* 0x001fea000383ffff */
        .weak           $__internal_21_$__cuda_sm70_shflsync_bfly_p
        .type           $__internal_21_$__cuda_sm70_shflsync_bfly_p,@function
        .size           $__internal_21_$__cuda_sm70_shflsync_bfly_p,(.L_x_2559 - $__internal_21_$__cuda_sm70_shflsync_bfly_p)
$__internal_21_$__cuda_sm70_shflsync_bfly_p:
[----:B------:R-:W-:Y:S01]  /*0ed0*/  HFMA2.MMA R3, -RZ, RZ, 0, 0 ;  /* 0x00000000ff037435 */ /* 0x000fe200000001ff */
[----:B------:R-:W-:Y:S04]  /*0ee0*/  WARPSYNC R11 ;  /* 0x0000000b00007348 */ /* 0x000fe80003800000 */
[----:B------:R0:W1:Y:S01]  /*0ef0*/  SHFL.BFLY PT, R6, R10, R9, R6 ;  /* 0x0c0000090a067389 */ /* 0x00006200000e0006 */
[----:B------:R-:W-:Y:S05]  /*0f00*/  RET.REL.NODEC R2 `(_ZN10layer_norm22ln_bwd_finalize_kernelINS_22Kernel_traits_finalizeILj1024E6__halfS2_S2_S2_fjLb0ELj1024ELj4ENS_18Kernel_traits_baseILj1024ES2_S2_S2_S2_fjLj1024EEEEELb0ELb1EEEvNS_9BwdParamsE) ;  /* 0xfffff0f002007950 */ /* 0x000fea0003c3ffff */
.L_x_443:
        /* <DEDUP_REMOVED lines=15> */
.L_x_2559:


//--------------------- .text._ZN10layer_norm40ln_parallel_residual_bwd_finalize_kernelINS_22Kernel_traits_finalizeILj1024E6__halfS2_S2_S2_fjLb0ELj1024ELj4ENS_18Kernel_traits_baseILj1024ES2_S2_S2_S2_fjLj1024EEEEELb1EEEvNS_9BwdParamsE --------------------------
	.section	.text._ZN10layer_norm40ln_parallel_residual_bwd_finalize_kernelINS_22Kernel_traits_finalizeILj1024E6__halfS2_S2_S2_fjLb0ELj1024ELj4ENS_18Kernel_traits_baseILj1024ES2_S2_S2_S2_fjLj1024EEEEELb1EEEvNS_9BwdParamsE,"ax",@progbits
	.sectioninfo	@"SHI_REGISTERS=32"
	.align	128
        .global         _ZN10layer_norm40ln_parallel_residual_bwd_finalize_kernelINS_22Kernel_traits_finalizeILj1024E6__halfS2_S2_S2_fjLb0ELj1024ELj4ENS_18Kernel_traits_baseILj1024ES2_S2_S2_S2_fjLj1024EEEEELb1EEEvNS_9BwdParamsE
        .type           _ZN10layer_norm40ln_parallel_residual_bwd_finalize_kernelINS_22Kernel_traits_finalizeILj1024E6__halfS2_S2_S2_fjLb0ELj1024ELj4ENS_18Kernel_traits_baseILj1024ES2_S2_S2_S2_fjLj1024EEEEELb1EEEvNS_9BwdParamsE,@function
        .size           _ZN10layer_norm40ln_parallel_residual_bwd_finalize_kernelINS_22Kernel_traits_finalizeILj1024E6__halfS2_S2_S2_fjLb0ELj1024ELj4ENS_18Kernel_traits_baseILj1024ES2_S2_S2_S2_fjLj1024EEEEELb1EEEvNS_9BwdParamsE,(.L_x_2560 - _ZN10layer_norm40ln_parallel_residual_bwd_finalize_kernelINS_22Kernel_traits_finalizeILj1024E6__halfS2_S2_S2_fjLb0ELj1024ELj4ENS_18Kernel_traits_baseILj1024ES2_S2_S2_S2_fjLj1024EEEEELb1EEEvNS_9BwdParamsE)
        .other          _ZN10layer_norm40ln_parallel_residual_bwd_finalize_kernelINS_22Kernel_traits_finalizeILj1024E6__halfS2_S2_S2_fjLb0ELj1024ELj4ENS_18Kernel_traits_baseILj1024ES2_S2_S2_S2_fjLj1024EEEEELb1EEEvNS_9BwdParamsE,@"STO_CUDA_ENTRY STV_DEFAULT"
_ZN10layer_norm40ln_parallel_residual_bwd_finalize_kernelINS_22Kernel_traits_finalizeILj1024E6__halfS2_S2_S2_fjLb0ELj1024ELj4ENS_18Kernel_traits_baseILj1024ES2_S2_S2_S2_fjLj1024EEEEELb1EEEvNS_9BwdParamsE:
.text._ZN10layer_norm40ln_parallel_residual_bwd_finalize_kernelINS_22Kernel_traits_finalizeILj1024E6__halfS2_S2_S2_fjLb0ELj1024ELj4ENS_18Kernel_traits_baseILj1024ES2_S2_S2_S2_fjLj1024EEEEELb1EEEvNS_9BwdParamsE:
        /* <DEDUP_REMOVED lines=19> */
.L_x_457:
        /* <DEDUP_REMOVED lines=37> */
.L_x_448:
        /* <DEDUP_REMOVED lines=59> */
.L_x_447:
[----:B------:R-:W-:Y:S05]  /*0730*/  BSYNC B1 ;  /* 0x0000000000017941 */ /* 0x000fea0003800000 */
.L_x_446:
        /* <DEDUP_REMOVED lines=35> */
.L_x_450:
[----:B------:R-:W-:Y:S05]  /*0970*/  BSYNC B1 ;  /* 0x0000000000017941 */ /* 0x000fea0003800000 */
.L_x_449:
        /* <DEDUP_REMOVED lines=16> */
.L_x_445:
[----:B------:R-:W-:Y:S05]  /*0a80*/  BSYNC B0 ;  /* 0x0000000000007941 */ /* 0x000fea0003800000 */
.L_x_444:
        /* <DEDUP_REMOVED lines=14> */
.L_x_458:
        /* <DEDUP_REMOVED lines=36> */
.L_x_459:
        /* <DEDUP_REMOVED lines=11> */
.L_x_451:
        /* <DEDUP_REMOVED lines=23> */
.L_x_455:
[----:B------:R-:W-:Y:S05]  /*0fd0*/  BSYNC B0 ;  /* 0x0000000000007941 */ /* 0x000fea0003800000 */
.L_x_454:
[C---:B------:R-:W-:Y:S02]  /*0fe0*/  ISETP.GT.U32.AND P1, PT, R4.reuse, -0x401, PT ;  /* 0xfffffbff0400780c */ /* 0x040fe40003f24070 */
[----:B------:R-:W-:-:S02]  /*0ff0*/  IADD3 R4, R4, 0x400, RZ ;  /* 0x0000040004047810 */ /* 0x000fc40007ffe0ff */
[----:B------:R-:W-:-:S09]  /*1000*/  IADD3 R5, R5, 0x200, RZ ;  /* 0x0000020005057810 */ /* 0x000fd20007ffe0ff */
[----:B0-----:R-:W-:Y:S01]  /*1010*/  @!P1 CALL.REL.NOINC `(.L_x_456) ;  /* 0x0000001000009944 */ /* 0x001fe20003c00000 */
[----:B------:R-:W-:Y:S05]  /*1020*/  BRA `(.L_x_457) ;  /* 0xfffff10000007947 */ /* 0x000fea000383ffff */
.L_x_456:
[----:B------:R-:W-:Y:S05]  /*1030*/  EXIT ;  /* 0x000000000000794d */ /* 0x000fea0003800000 */
.L_x_452:
[----:B------:R-:W-:Y:S01]  /*1040*/  HFMA2.MMA R17, -RZ, RZ, 0, 1.847743988037109375e-06 ;  /* 0x0000001fff117435 */ /* 0x000fe200000001ff */
[----:B----4-:R-:W-:Y:S01]  /*1050*/  MOV R19, R12 ;  /* 0x0000000c00137202 */ /* 0x010fe20000000f00 */
[----:B------:R-:W-:Y:S01]  /*1060*/  IMAD.MOV.U32 R16, RZ, RZ, 0x1 ;  /* 0x00000001ff107424 */ /* 0x000fe200078e00ff */
[----:B------:R-:W-:Y:S02]  /*1070*/  MOV R14, 0xffffffff ;  /* 0xffffffff000e7802 */ /* 0x000fe40000000f00 */
[----:B------:R-:W-:Y:S02]  /*1080*/  MOV R8, 0x10a0 ;  /* 0x000010a000087802 */ /* 0x000fe40000000f00 */
[----:B0123--:R-:W-:Y:S05]  /*1090*/  CALL.REL.NOINC `($__internal_22_$__cuda_sm70_shflsync_bfly_p) ;  /* 0x000007b000007944 */ /* 0x00ffea0003c00000 */
[----:B01----:R-:W-:Y:S05]  /*10a0*/  BRA `(.L_x_458) ;  /* 0xfffffac000007947 */ /* 0x003fea000383ffff */
.L_x_453:
[----:B------:R-:W-:Y:S01]  /*10b0*/  HFMA2.MMA R17, -RZ, RZ, 0, 1.847743988037109375e-06 ;  /* 0x0000001fff117435 */ /* 0x000fe200000001ff */
[----:B------:R-:W-:Y:S01]  /*10c0*/  MOV R19, R12 ;  /* 0x0000000c00137202 */ /* 0x000fe20000000f00 */
[----:B------:R-:W-:Y:S01]  /*10d0*/  IMAD.MOV.U32 R16, RZ, RZ, 0x2 ;  /* 0x00000002ff107424 */ /* 0x000fe200078e00ff */
[----:B------:R-:W-:Y:S02]  /*10e0*/  MOV R14, 0xffffffff ;  /* 0xffffffff000e7802 */ /* 0x000fe40000000f00 */
[----:B------:R-:W-:-:S02]  /*10f0*/  MOV R8, 0x1110 ;  /* 0x0000111000087802 */ /* 0x000fc40000000f00 */
[----:B-123--:R-:W-:Y:S05]  /*1100*/  CALL.REL.NOINC `($__internal_22_$__cuda_sm70_shflsync_bfly_p) ;  /* 0x0000074000007944 */ /* 0x00efea0003c00000 */
[----:B0-----:R-:W-:Y:S01]  /*1110*/  HFMA2.MMA R16, -RZ, RZ, 0, 2.384185791015625e-07 ;  /* 0x00000004ff107435 */ /* 0x001fe200000001ff */
[----:B-1----:R-:W-:Y:S01]  /*1120*/  FADD.FTZ R19, R12, R14 ;  /* 0x0000000e0c137221 */ /* 0x002fe20000010000 */
[----:B------:R-:W-:Y:S01]  /*1130*/  MOV R14, 0xffffffff ;  /* 0xffffffff000e7802 */ /* 0x000fe20000000f00 */
[----:B------:R-:W-:Y:S01]  /*1140*/  IMAD.MOV.U32 R17, RZ, RZ, 0x1f ;  /* 0x0000001fff117424 */ /* 0x000fe200078e00ff */
[----:B------:R-:W-:-:S02]  /*1150*/  MOV R8, 0x1170 ;  /* 0x0000117000087802 */ /* 0x000fc40000000f00 */
[----:B------:R-:W-:Y:S05]  /*1160*/  CALL.REL.NOINC `($__internal_22_$__cuda_sm70_shflsync_bfly_p) ;  /* 0x000006e000007944 */ /* 0x000fea0003c00000 */
[----:B0-----:R-:W-:Y:S01]  /*1170*/  HFMA2.MMA R16, -RZ, RZ, 0, 4.76837158203125e-07 ;  /* 0x00000008ff107435 */ /* 0x001fe200000001ff */
[----:B-1----:R-:W-:Y:S01]  /*1180*/  FADD.FTZ R19, R19, R14 ;  /* 0x0000000e13137221 */ /* 0x002fe20000010000 */
[----:B------:R-:W-:Y:S01]  /*1190*/  MOV R17, 0x1f ;  /* 0x0000001f00117802 */ /* 0x000fe20000000f00 */
[----:B------:R-:W-:Y:S01]  /*11a0*/  IMAD.MOV.U32 R14, RZ, RZ, -0x1 ;  /* 0xffffffffff0e7424 */ /* 0x000fe200078e00ff */
[----:B------:R-:W-:-:S02]  /*11b0*/  MOV R8, 0x11d0 ;  /* 0x000011d000087802 */ /* 0x000fc40000000f00 */
[----:B------:R-:W-:Y:S05]  /*11c0*/  CALL.REL.NOINC `($__internal_22_$__cuda_sm70_shflsync_bfly_p) ;  /* 0x0000068000007944 */ /* 0x000fea0003c00000 */
[----:B-1----:R-:W-:Y:S01]  /*11d0*/  FADD.FTZ R12, R19, R14 ;  /* 0x0000000e130c7221 */ /* 0x002fe20000010000 */
[----:B0-----:R-:W-:Y:S01]  /*11e0*/  HFMA2.MMA R16, -RZ, RZ, 0, 9.5367431640625e-07 ;  /* 0x00000010ff107435 */ /* 0x001fe200000001ff */
[----:B------:R-:W-:-:S02]  /*11f0*/  MOV R17, 0x1f ;  /* 0x0000001f00117802 */ /* 0x000fc40000000f00 */
[----:B------:R-:W-:Y:S01]  /*1200*/  MOV R14, 0xffffffff ;  /* 0xffffffff000e7802 */ /* 0x000fe20000000f00 */
[----:B------:R-:W-:Y:S01]  /*1210*/  IMAD.MOV.U32 R19, RZ, RZ, R12 ;  /* 0x000000ffff137224 */ /* 0x000fe200078e000c */
[----:B------:R-:W-:Y:S02]  /*1220*/  MOV R8, 0x1240 ;  /* 0x0000124000087802 */ /* 0x000fe40000000f00 */
[----:B------:R-:W-:Y:S05]  /*1230*/  CALL.REL.NOINC `($__internal_22_$__cuda_sm70_shflsync_bfly_p) ;  /* 0x0000061000007944 */ /* 0x000fea0003c00000 */
[----:B0-----:R-:W-:Y:S01]  /*1240*/  HFMA2.MMA R16, -RZ, RZ, 0, 5.9604644775390625e-08 ;  /* 0x00000001ff107435 */ /* 0x001fe200000001ff */
[----:B-1----:R-:W-:Y:S01]  /*1250*/  MOV R15, R14 ;  /* 0x0000000e000f7202 */ /* 0x002fe20000000f00 */
[----:B------:R-:W-:Y:S01]  /*1260*/  IMAD.MOV.U32 R17, RZ, RZ, 0x1f ;  /* 0x0000001fff117424 */ /* 0x000fe200078e00ff */
[----:B------:R-:W-:Y:S02]  /*1270*/  MOV R19, R13 ;  /* 0x0000000d00137202 */ /* 0x000fe40000000f00 */
[----:B------:R-:W-:Y:S02]  /*1280*/  MOV R14, 0xffffffff ;  /* 0xffffffff000e7802 */ /* 0x000fe40000000f00 */
[----:B------:R-:W-:Y:S02]  /*1290*/  MOV R8, 0x12b0 ;  /* 0x000012b000087802 */ /* 0x000fe40000000f00 */
[----:B------:R-:W-:Y:S05]  /*12a0*/  CALL.REL.NOINC `($__internal_22_$__cuda_sm70_shflsync_bfly_p) ;  /* 0x000005a000007944 */ /* 0x000fea0003c00000 */
[----:B0-----:R-:W-:Y:S01]  /*12b0*/  HFMA2.MMA R16, -RZ, RZ, 0, 1.1920928955078125e-07 ;  /* 0x00000002ff107435 */ /* 0x001fe200000001ff */
[----:B-1----:R-:W-:Y:S01]  /*12c0*/  FADD.FTZ R19, R13, R14 ;  /* 0x0000000e0d137221 */ /* 0x002fe20000010000 */
[----:B------:R-:W-:Y:S01]  /*12d0*/  MOV R17, 0x1f ;  /* 0x0000001f00117802 */ /* 0x000fe20000000f00 */
[----:B------:R-:W-:Y:S01]  /*12e0*/  IMAD.MOV.U32 R14, RZ, RZ, -0x1 ;  /* 0xffffffffff0e7424 */ /* 0x000fe200078e00ff */
[----:B------:R-:W-:-:S02]  /*12f0*/  MOV R8, 0x1310 ;  /* 0x0000131000087802 */ /* 0x000fc40000000f00 */
[----:B------:R-:W-:Y:S05]  /*1300*/  CALL.REL.NOINC `($__internal_22_$__cuda_sm70_shflsync_bfly_p) ;  /* 0x0000054000007944 */ /* 0x000fea0003c00000 */
[----:B0-----:R-:W-:Y:S01]  /*1310*/  HFMA2.MMA R16, -RZ, RZ, 0, 2.384185791015625e-07 ;  /* 0x00000004ff107435 */ /* 0x001fe200000001ff */
[----:B-1----:R-:W-:Y:S01]  /*1320*/  FADD.FTZ R19, R19, R14 ;  /* 0x0000000e13137221 */ /* 0x002fe20000010000 */
[----:B------:R-:W-:-:S02]  /*1330*/  MOV R17, 0x1f ;  /* 0x0000001f00117802 */ /* 0x000fc40000000f00 */
[----:B------:R-:W-:Y:S02]  /*1340*/  MOV R14, 0xffffffff ;  /* 0xffffffff000e7802 */ /* 0x000fe40000000f00 */
[----:B------:R-:W-:Y:S02]  /*1350*/  MOV R8, 0x1370 ;  /* 0x0000137000087802 */ /* 0x000fe40000000f00 */
[----:B------:R-:W-:Y:S05]  /*1360*/  CALL.REL.NOINC `($__internal_22_$__cuda_sm70_shflsync_bfly_p) ;  /* 0x000004e000007944 */ /* 0x000fea0003c00000 */
[----:B0-----:R-:W-:Y:S01]  /*1370*/  HFMA2.MMA R17, -RZ, RZ, 0, 1.847743988037109375e-06 ;  /* 0x0000001fff117435 */ /* 0x001fe200000001ff */
[----:B-1----:R-:W-:Y:S01]  /*1380*/  FADD.FTZ R19, R19, R14 ;  /* 0x0000000e13137221 */ /* 0x002fe20000010000 */
[----:B------:R-:W-:Y:S01]  /*1390*/  MOV R14, 0xffffffff ;  /* 0xffffffff000e7802 */ /* 0x000fe20000000f00 */
[----:B------:R-:W-:Y:S01]  /*13a0*/  IMAD.MOV.U32 R16, RZ, RZ, 0x8 ;  /* 0x00000008ff107424 */ /* 0x000fe200078e00ff */
[----:B------:R-:W-:Y:S02]  /*13b0*/  MOV R8, 0x13d0 ;  /* 0x000013d000087802 */ /* 0x000fe40000000f00 */
[----:B------:R-:W-:Y:S05]  /*13c0*/  CALL.REL.NOINC `($__internal_22_$__cuda_sm70_shflsync_bfly_p) ;  /* 0x0000048000007944 */ /* 0x000fea0003c00000 */
[----:B-1----:R-:W-:Y:S01]  /*13d0*/  FADD.FTZ R13, R19, R14 ;  /* 0x0000000e130d7221 */ /* 0x002fe20000010000 */
[----:B0-----:R-:W-:Y:S01]  /*13e0*/  HFMA2.MMA R16, -RZ, RZ, 0, 9.5367431640625e-07 ;  /* 0x00000010ff107435 */ /* 0x001fe200000001ff */
[----:B------:R-:W-:Y:S01]  /*13f0*/  IMAD.MOV.U32 R17, RZ, RZ, 0x1f ;  /* 0x0000001fff117424 */ /* 0x000fe200078e00ff */
[----:B------:R-:W-:Y:S02]  /*1400*/  MOV R14, 0xffffffff ;  /* 0xffffffff000e7802 */ /* 0x000fe40000000f00 */
[----:B------:R-:W-:-:S02]  /*1410*/  MOV R19, R13 ;  /* 0x0000000d00137202 */ /* 0x000fc40000000f00 */
[----:B------:R-:W-:Y:S02]  /*1420*/  MOV R8, 0x1440 ;  /* 0x0000144000087802 */ /* 0x000fe40000000f00 */
[----:B------:R-:W-:Y:S05]  /*1430*/  CALL.REL.NOINC `($__internal_22_$__cuda_sm70_shflsync_bfly_p) ;  /* 0x0000041000007944 */ /* 0x000fea0003c00000 */
[----:B0-----:R-:W-:Y:S01]  /*1440*/  HFMA2.MMA R16, -RZ, RZ, 0, 5.9604644775390625e-08 ;  /* 0x00000001ff107435 */ /* 0x001fe200000001ff */
[----:B-1----:R-:W-:Y:S01]  /*1450*/  MOV R18, R14 ;  /* 0x0000000e00127202 */ /* 0x002fe20000000f00 */
[----:B------:R-:W-:Y:S01]  /*1460*/  IMAD.MOV.U32 R19, RZ, RZ, R11 ;  /* 0x000000ffff137224 */ /* 0x000fe200078e000b */
[----:B------:R-:W-:Y:S02]  /*1470*/  MOV R17, 0x1f ;  /* 0x0000001f00117802 */ /* 0x000fe40000000f00 */
[----:B------:R-:W-:Y:S02]  /*1480*/  MOV R14, 0xffffffff ;  /* 0xffffffff000e7802 */ /* 0x000fe40000000f00 */
[----:B------:R-:W-:Y:S02]  /*1490*/  MOV R8, 0x14b0 ;  /* 0x000014b000087802 */ /* 0x000fe40000000f00 */
[----:B------:R-:W-:Y:S05]  /*14a0*/  CALL.REL.NOINC `($__internal_22_$__cuda_sm70_shflsync_bfly_p) ;  /* 0x000003a000007944 */ /* 0x000fea0003c00000 */
[----:B0-----:R-:W-:Y:S01]  /*14b0*/  HFMA2.MMA R17, -RZ, RZ, 0, 1.847743988037109375e-06 ;  /* 0x0000001fff117435 */ /* 0x001fe200000001ff */
[----:B-1----:R-:W-:Y:S01]  /*14c0*/  FADD.FTZ R19, R11, R14 ;  /* 0x0000000e0b137221 */ /* 0x002fe20000010000 */
[----:B------:R-:W-:Y:S01]  /*14d0*/  MOV R14, 0xffffffff ;  /* 0xffffffff000e7802 */ /* 0x000fe20000000f00 */
[----:B------:R-:W-:Y:S01]  /*14e0*/  IMAD.MOV.U32 R16, RZ, RZ, 0x2 ;  /* 0x00000002ff107424 */ /* 0x000fe200078e00ff */
[----:B------:R-:W-:-:S02]  /*14f0*/  MOV R8, 0x1510 ;  /* 0x0000151000087802 */ /* 0x000fc40000000f00 */
[----:B------:R-:W-:Y:S05]  /*1500*/  CALL.REL.NOINC `($__internal_22_$__cuda_sm70_shflsync_bfly_p) ;  /* 0x0000034000007944 */ /* 0x000fea0003c00000 */
        /* <DEDUP_REMOVED lines=44> */
[----:B0-----:R-:W-:Y:S01]  /*17d0*/  HFMA2.MMA R16, -RZ, RZ, 0, 9.5367431640625e-07 ;  /* 0x00000010ff107435 */ /* 0x001fe200000001ff */
[----:B-1----:R-:W-:Y:S01]  /*17e0*/  FADD.FTZ R19, R19, R14 ;  /* 0x0000000e13137221 */ /* 0x002fe20000010000 */
[----:B------:R-:W-:Y:S01]  /*17f0*/  MOV R14, 0xffffffff ;  /* 0xffffffff000e7802 */ /* 0x000fe20000000f00 */
[----:B------:R-:W-:Y:S01]  /*1800*/  IMAD.MOV.U32 R17, RZ, RZ, 0x1f ;  /* 0x0000001fff117424 */ /* 0x000fe200078e00ff */
[----:B------:R-:W-:-:S02]  /*1810*/  MOV R8, 0x1830 ;  /* 0x0000183000087802 */ /* 0x000fc40000000f00 */
[----:B------:R-:W-:Y:S05]  /*1820*/  CALL.REL.NOINC `($__internal_22_$__cuda_sm70_shflsync_bfly_p) ;  /* 0x0000002000007944 */ /* 0x000fea0003c00000 */
[----:B-1----:R-:W-:Y:S01]  /*1830*/  MOV R8, R14 ;  /* 0x0000000e00087202 */ /* 0x002fe20000000f00 */
[----:B0-----:R-:W-:Y:S05]  /*1840*/  BRA `(.L_x_459) ;  /* 0xfffff56000007947 */ /* 0x001fea000383ffff */
        .weak           $__internal_22_$__cuda_sm70_shflsync_bfly_p
        .type           $__internal_22_$__cuda_sm70_shflsync_bfly_p,@function
        .size           $__internal_22_$__cuda_sm70_shflsync_bfly_p,(.L_x_2560 - $__internal_22_$__cuda_sm70_shflsync_bfly_p)
$__internal_22_$__cuda_sm70_shflsync_bfly_p:
[----:B------:R-:W-:Y:S01]  /*1850*/  HFMA2.MMA R9, -RZ, RZ, 0, 0 ;  /* 0x00000000ff097435 */ /* 0x000fe200000001ff */
[----:B------:R-:W-:Y:S04]  /*1860*/  WARPSYNC R14 ;  /* 0x0000000e00007348 */ /* 0x000fe80003800000 */
[----:B------:R0:W1:Y:S01]  /*1870*/  SHFL.BFLY PT, R14, R19, R16, R17 ;  /* 0x0c000010130e7389 */ /* 0x00006200000e0011 */
[----:B------:R-:W-:Y:S05]  /*1880*/  RET.REL.NODEC R8 `(_ZN10layer_norm40ln_parallel_residual_bwd_finalize_kernelINS_22Kernel_traits_finalizeILj1024E6__halfS2_S2_S2_fjLb0ELj1024ELj4ENS_18Kernel_traits_baseILj1024ES2_S2_S2_S2_fjLj1024EEEEELb1EEEvNS_9BwdParamsE) ;  /* 0xffffe77008007950 */ /* 0x000fea0003c3ffff */
.L_x_460:
        /* <DEDUP_REMOVED lines=15> */
.L_x_2560:


//--------------------- .text._ZN10layer_norm31ln_parallel_residual_bwd_kernelINS_13Kernel_traitsI6__halfS2_S2_S2_fjLj1024ELj1ELj4ELj1ELj16ENS_18Kernel_traits_baseILj1024ES2_S2_S2_S2_fjLj128EEEEELb1ELb1ELb1EEEvNS_9BwdParamsE --------------------------
	.section	.text._ZN10layer_norm31ln_parallel_residual_bwd_kernelINS_13Kernel_traitsI6__halfS2_S2_S2_fjLj1024ELj1ELj4ELj1ELj16ENS_18Kernel_traits_baseILj1024ES2_S2_S2_S2_fjLj128EEEEELb1ELb1ELb1EEEvNS_9BwdParamsE,"ax",@progbits
	.sectioninfo	@"SHI_REGISTERS=241"
	.align	128
        .global         _ZN10layer_norm31ln_parallel_residual_bwd_kernelINS_13Kernel_traitsI6__halfS2_S2_S2_fjLj1024ELj1ELj4ELj1ELj16ENS_18Kernel_traits_baseILj1024ES2_S2_S2_S2_fjLj128EEEEELb1ELb1ELb1EEEvNS_9BwdParamsE
        .type           _ZN10layer_norm31ln_parallel_residual_bwd_kernelINS_13Kernel_traitsI6__halfS2_S2_S2_fjLj1024ELj1ELj4ELj1ELj16ENS_18Kernel_traits_baseILj1024ES2_S2_S2_S2_fjLj128EEEEELb1ELb1ELb1EEEvNS_9BwdParamsE,@function
        .size           _ZN10layer_norm31ln_parallel_residual_bwd_kernelINS_13Kernel_traitsI6__halfS2_S2_S2_fjLj1024ELj1ELj4ELj1ELj16ENS_18Kernel_traits_baseILj1024ES2_S2_S2_S2_fjLj128EEEEELb1ELb1ELb1EEEvNS_9BwdParamsE,(.L_x_2561 - _ZN10layer_norm31ln_parallel_residual_bwd_kernelINS_13Kernel_traitsI6__halfS2_S2_S2_fjLj1024ELj1ELj4ELj1ELj16ENS_18Kernel_traits_baseILj1024ES2_S2_S2_S2_fjLj128EEEEELb1ELb1ELb1EEEvNS_9BwdParamsE)
        .other          _ZN10layer_norm31ln_parallel_residual_bwd_kernelINS_13Kernel_traitsI6__halfS2_S2_S2_fjLj1024ELj1ELj4ELj1ELj16ENS_18Kernel_traits_baseILj1024ES2_S2_S2_S2_fjLj128EEEEELb1ELb1ELb1EEEvNS_9BwdParamsE,@"STO_CUDA_ENTRY STV_DEFAULT"
_ZN10layer_norm31ln_parallel_residual_bwd_kernelINS_13Kernel_traitsI6__halfS2_S2_S2_fjLj1024ELj1ELj4ELj1ELj16ENS_18Kernel_traits_baseILj1024ES2_S2_S2_S2_fjLj128EEEEELb1ELb1ELb1EEEvNS_9BwdParamsE:
.text._ZN10layer_norm31ln_parallel_residual_bwd_kernelINS_13Kernel_traitsI6__halfS2_S2_S2_fjLj1024ELj1ELj4ELj1ELj16ENS_18Kernel_traits_baseILj1024ES2_S2_S2_S2_fjLj128EEEEELb1ELb1ELb1EEEvNS_9BwdParamsE:
        /* <DEDUP_REMOVED lines=42> */
.L_x_462:
        /* <DEDUP_REMOVED lines=75> */
.L_x_468:
[----:B------:R-:W-:Y:S01]  /*0750*/  IMAD R28, R182, c[0x0][0x168], RZ ;  /* 0x00005a00b61c7a24 */ /* 0x000fe200078e02ff */
[----:B------:R-:W-:Y:S02]  /*0760*/  LOP3.LUT R186, R0, 0x1f, RZ, 0xc0, !PT ;  /* 0x0000001f00ba7812 */ /* 0x000fe400078ec0ff */
[----:B------:R-:W-:Y:S02]  /*0770*/  MOV R82, 0x10 ;  /* 0x0000001000527802 */ /* 0x000fe40000000f00 */
[----:B------:R-:W-:-:S04]  /*0780*/  SHF.R.S32.HI R29, RZ, 0x1f, R28 ;  /* 0x0000001fff1d7819 */ /* 0x000fc8000001141c */
[----:B------:R-:W-:Y:S02]  /*0790*/  LEA.HI R29, R29, R28, RZ, 0x3 ;  /* 0x0000001c1d1d7211 */ /* 0x000fe400078f18ff */
[----:B------:R-:W-:Y:S02]  /*07a0*/  MOV R73, 0x4 ;  /* 0x0000000400497802 */ /* 0x000fe40000000f00 */
[----:B------:R-:W-:-:S03]  /*07b0*/  LEA.HI.SX32 R186, R29, R186, 0x1d ;  /* 0x000000ba1dba7211 */ /* 0x000fc600078feaff */
[----:B------:R-:W-:Y:S01]  /*07c0*/  IMAD.WIDE R66, R182, R73, c[0x0][0x1a0] ;  /* 0x00006800b6427625 */ /* 0x000fe200078e0249 */
[----:B------:R-:W-:-:S03]  /*07d0*/  IADD3 R185, R186, 0x20, RZ ;  /* 0x00000020bab97810 */ /* 0x000fc60007ffe0ff */
[CC--:B------:R-:W-:Y:S01]  /*07e0*/  IMAD.WIDE.U32 R28, R186.reuse, R82.reuse, c[0x0][0x188] ;  /* 0x00006200ba1c7625 */ /* 0x0c0fe200078e0052 */
[C---:B------:R-:W-:Y:S01]  /*07f0*/  IADD3 R183, R186.reuse, 0x40, RZ ;  /* 0x00000040bab77810 */ /* 0x040fe20007ffe0ff */
[----:B------:R0:W2:Y:S01]  /*0800*/  LDG.E R189, [R66.64] ;  /* 0x0000000442bd7981 */ /* 0x0000a2000c1e1900 */
[C---:B------:R-:W-:Y:S01]  /*0810*/  IADD3 R191, R186.reuse, 0x60, RZ ;  /* 0x00000060babf7810 */ /* 0x040fe20007ffe0ff */
[-C--:B------:R-:W-:Y:S02]  /*0820*/  IMAD.WIDE.U32 R40, R185, R82.reuse, c[0x0][0x208] ;  /* 0x00008200b9287625 */ /* 0x080fe400078e0052 */
[----:B------:R-:W3:Y:S02]  /*0830*/  LDG.E.128 R28, [R28.64] ;  /* 0x000000041c1c7981 */ /* 0x000ee4000c1e1d00 */
[-C--:B------:R-:W-:Y:S01]  /*0840*/  IMAD.WIDE.U32 R44, R183, R82.reuse, c[0x0][0x188] ;  /* 0x00006200b72c7625 */ /* 0x080fe200078e0052 */
[C---:B------:R-:W-:Y:S01]  /*0850*/  IADD3 R184, R186.reuse, 0x60, RZ ;  /* 0x00000060bab87810 */ /* 0x040fe20007ffe0ff */
[----:B------:R-:W4:Y:S02]  /*0860*/  LDG.E.128 R40, [R40.64] ;  /* 0x0000000428287981 */ /* 0x000f24000c1e1d00 */
[----:B------:R-:W-:-:S02]  /*0870*/  IMAD.WIDE.U32 R32, R186, R82, c[0x0][0x208] ;  /* 0x00008200ba207625 */ /* 0x000fc400078e0052 */
[----:B------:R-:W4:Y:S02]  /*0880*/  LDG.E.128 R44, [R44.64] ;  /* 0x000000042c2c7981 */ /* 0x000f24000c1e1d00 */
[-C--:B------:R-:W-:Y:S02]  /*0890*/  IMAD.WIDE.U32 R48, R183, R82.reuse, c[0x0][0x208] ;  /* 0x00008200b7307625 */ /* 0x080fe400078e0052 */
[----:B------:R-:W4:Y:S02]  /*08a0*/  LDG.E.128 R32, [R32.64] ;  /* 0x0000000420207981 */ /* 0x000f24000c1e1d00 */
[----:B------:R-:W-:Y:S02]  /*08b0*/  IMAD.WIDE.U32 R52, R191, R82, c[0x0][0x188] ;  /* 0x00006200bf347625 */ /* 0x000fe400078e0052 */
[----:B------:R-:W4:Y:S02]  /*08c0*/  LDG.E.128 R48, [R48.64] ;  /* 0x0000000430307981 */ /* 0x000f24000c1e1d00 */
[----:B------:R-:W-:-:S02]  /*08d0*/  IMAD.WIDE R72, R182, R73, c[0x0][0x1a8] ;  /* 0x00006a00b6487625 */ /* 0x000fc400078e0249 */
[----:B------:R-:W4:Y:S02]  /*08e0*/  LDG.E.128 R52, [R52.64] ;  /* 0x0000000434347981 */ /* 0x000f24000c1e1d00 */
[-C--:B------:R-:W-:Y:S02]  /*08f0*/  IMAD.WIDE.U32 R36, R185, R82.reuse, c[0x0][0x188] ;  /* 0x00006200b9247625 */ /* 0x080fe400078e0052 */
[----:B------:R1:W4:Y:S02]  /*0900*/  LDG.E R187, [R72.64] ;  /* 0x0000000448bb7981 */ /* 0x000324000c1e1900 */
[----:B------:R-:W-:Y:S02]  /*0910*/  IMAD.WIDE.U32 R56, R184, R82, c[0x0][0x208] ;  /* 0x00008200b8387625 */ /* 0x000fe400078e0052 */
[----:B------:R-:W4:Y:S04]  /*0920*/  LDG.E.128 R36, [R36.64] ;  /* 0x0000000424247981 */ /* 0x000f28000c1e1d00 */
        /* <DEDUP_REMOVED lines=15> */
[----:B------:R-:W-:Y:S02]  /*0a20*/  ISETP.NE.AND.EX P1, PT, RZ, c[0x0][0x21c], PT, P1 ;  /* 0x00008700ff007a0c */ /* 0x000fe40003f25310 */
[----:B------:R-:W-:Y:S01]  /*0a30*/  ISETP.NE.AND P2, PT, R188, RZ, PT ;  /* 0x000000ffbc00720c */ /* 0x000fe20003f45270 */
[----:B------:R-:W-:-:S04]  /*0a40*/  @P0 IMAD.WIDE.U32 R68, R183, R190, c[0x0][0x198] ;  /* 0x00006600b7440625 */ /* 0x000fc800078e00be */
[C---:B------:R-:W-:Y:S01]  /*0a50*/  IMAD.WIDE.U32 R84, R186.reuse, R190, c[0x0][0x190] ;  /* 0x00006400ba547625 */ /* 0x040fe200078e00be */
[----:B------:R0:W5:Y:S05]  /*0a60*/  @P0 LDG.E.64 R62, [R68.64] ;  /* 0x00000004443e0981 */ /* 0x00016a000c1e1b00 */
[----:B------:R-:W-:-:S05]  /*0a70*/  @P1 IMAD.WIDE.U32 R76, R186, R82, c[0x0][0x218] ;  /* 0x00008600ba4c1625 */ /* 0x000fca00078e0052 */
[----:B------:R3:W5:Y:S01]  /*0a80*/  @P1 LDG.E.128 R4, [R76.64] ;  /* 0x000000044c041981 */ /* 0x000762000c1e1d00 */
[----:B------:R-:W-:-:S03]  /*0a90*/  @P1 IMAD.WIDE.U32 R78, R82, R185, c[0x0][0x218] ;  /* 0x00008600524e1625 */ /* 0x000fc600078e00b9 */
[----:B0-----:R0:W5:Y:S01]  /*0aa0*/  LDG.E.64 R68, [R84.64] ;  /* 0x0000000454447981 */ /* 0x001162000c1e1b00 */
[----:B------:R-:W-:-:S03]  /*0ab0*/  @P1 IMAD.WIDE.U32 R80, R82, R183, c[0x0][0x218] ;  /* 0x0000860052501625 */ /* 0x000fc600078e00b7 */
[----:B------:R1:W5:Y:S01]  /*0ac0*/  @P1 LDG.E.128 R8, [R78.64] ;  /* 0x000000044e081981 */ /* 0x000362000c1e1d00 */
[----:B------:R-:W-:-:S03]  /*0ad0*/  @P0 IMAD.WIDE.U32 R74, R191, R190, c[0x0][0x198] ;  /* 0x00006600bf4a0625 */ /* 0x000fc600078e00be */
[----:B------:R0:W5:Y:S01]  /*0ae0*/  @P1 LDG.E.128 R12, [R80.64] ;  /* 0x00000004500c1981 */ /* 0x000162000c1e1d00 */
[----:B------:R-:W-:-:S03]  /*0af0*/  @P1 IMAD.WIDE.U32 R82, R82, R184, c[0x0][0x218] ;  /* 0x0000860052521625 */ /* 0x000fc600078e00b8 */
[----:B------:R0:W5:Y:S04]  /*0b00*/  @P0 LDG.E.64 R64, [R74.64] ;  /* 0x000000044a400981 */ /* 0x000168000c1e1b00 */
[----:B------:R0:W5:Y:S01]  /*0b10*/  @P1 LDG.E.128 R16, [R82.64] ;  /* 0x0000000452101981 */ /* 0x000162000c1e1d00 */
[----:B--2---:R-:W-:Y:S01]  /*0b20*/  FSEL R203, R189, RZ, !P2 ;  /* 0x000000ffbdcb7208 */ /* 0x004fe20005000000 */
[----:B---3--:R-:W-:-:S05]  /*0b30*/  HADD2.F32 R77, -RZ, R28.H0_H0 ;  /* 0x2000001cff4d7230 */ /* 0x008fca0000004100 */
[----:B------:R-:W-:Y:S01]  /*0b40*/  FADD.FTZ R192, -R203, R77 ;  /* 0x0000004dcbc07221 */ /* 0x000fe20000010100 */
[--C-:B----4-:R-:W-:Y:S02]  /*0b50*/  HADD2.F32 R191, -RZ, R40.reuse.H0_H0 ;  /* 0x20000028ffbf7230 */ /* 0x110fe40000004100 */
[----:B0-----:R-:W-:Y:S02]  /*0b60*/  HADD2.F32 R85, -RZ, R40.H1_H1 ;  /* 0x30000028ff557230 */ /* 0x001fe40000004100 */
[--C-:B-1----:R-:W-:Y:S02]  /*0b70*/  HADD2.F32 R78, -RZ, R43.reuse.H0_H0 ;  /* 0x2000002bff4e7230 */ /* 0x102fe40000004100 */
[----:B------:R-:W-:Y:S02]  /*0b80*/  HADD2.F32 R79, -RZ, R43.H1_H1 ;  /* 0x3000002bff4f7230 */ /* 0x000fe40000004100 */
[--C-:B------:R-:W-:Y:S02]  /*0b90*/  HADD2.F32 R220, -RZ, R44.reuse.H0_H0 ;  /* 0x2000002cffdc7230 */ /* 0x100fe40000004100 */
[----:B------:R-:W-:-:S02]  /*0ba0*/  HADD2.F32 R214, -RZ, R44.H1_H1 ;  /* 0x3000002cffd67230 */ /* 0x000fc40000004100 */
[----:B------:R-:W-:Y:S02]  /*0bb0*/  HADD2.F32 R197, -RZ, R32.H0_H0 ;  /* 0x20000020ffc57230 */ /* 0x000fe40000004100 */
[--C-:B------:R-:W-:Y:S02]  /*0bc0*/  HADD2.F32 R40, -RZ, R46.reuse.H0_H0 ;  /* 0x2000002eff287230 */ /* 0x100fe40000004100 */
[----:B------:R-:W-:Y:S02]  /*0bd0*/  HADD2.F32 R193, -RZ, R46.H1_H1 ;  /* 0x3000002effc17230 */ /* 0x000fe40000004100 */
[--C-:B------:R-:W-:Y:S01]  /*0be0*/  HADD2.F32 R43, -RZ, R49.reuse.H0_H0 ;  /* 0x20000031ff2b7230 */ /* 0x100fe20000004100 */
[----:B------:R-:W-:Y:S01]  /*0bf0*/  FMUL.FTZ R192, R187, R192 ;  /* 0x000000c0bbc07220 */ /* 0x000fe20000410000 */
[----:B------:R-:W-:Y:S02]  /*0c00*/  HADD2.F32 R44, -RZ, R49.H1_H1 ;  /* 0x30000031ff2c7230 */ /* 0x000fe40000004100 */
[----:B------:R-:W-:-:S02]  /*0c10*/  HADD2.F32 R46, -RZ, R51.H0_H0 ;  /* 0x20000033ff2e7230 */ /* 0x000fc40000004100 */
[----:B------:R-:W-:Y:S02]  /*0c20*/  HADD2.F32 R49, -RZ, R51.H1_H1 ;  /* 0x30000033ff317230 */ /* 0x000fe40000004100 */
[----:B------:R-:W-:Y:S02]  /*0c30*/  HADD2.F32 R28, -RZ, R28.H1_H1 ;  /* 0x3000001cff1c7230 */ /* 0x000fe40000004100 */
[--C-:B------:R-:W-:Y:S02]  /*0c40*/  HADD2.F32 R51, -RZ, R53.reuse.H0_H0 ;  /* 0x20000035ff337230 */ /* 0x100fe40000004100 */
[----:B------:R-:W-:Y:S02]  /*0c50*/  HADD2.F32 R222, -RZ, R53.H1_H1 ;  /* 0x30000035ffde7230 */ /* 0x000fe40000004100 */
[----:B------:R-:W-:Y:S02]  /*0c60*/  HADD2.F32 R81, -RZ, R29.H0_H0 ;  /* 0x2000001dff517230 */ /* 0x000fe40000004100 */
[----:B------:R-:W-:-:S02]  /*0c70*/  HADD2.F32 R200, -RZ, R35.H0_H0 ;  /* 0x20000023ffc87230 */ /* 0x000fc40000004100 */
[----:B------:R-:W-:Y:S02]  /*0c80*/  HADD2.F32 R199, -RZ, R35.H1_H1 ;  /* 0x30000023ffc77230 */ /* 0x000fe40000004100 */
[----:B------:R-:W-:Y:S01]  /*0c90*/  HADD2.F32 R53, -RZ, R54.H1_H1 ;  /* 0x30000036ff357230 */ /* 0x000fe20000004100 */
[----:B------:R-:W-:Y:S01]  /*0ca0*/  FADD.FTZ R148, R197, R148 ;  /* 0x00000094c5947221 */ /* 0x000fe20000010000 */
[----:B------:R-:W-:Y:S01]  /*0cb0*/  HADD2.F32 R29, -RZ, R29.H1_H1 ;  /* 0x3000001dff1d7230 */ /* 0x000fe20000004100 */
[----:B------:R-:W-:Y:S01]  /*0cc0*/  FFMA.FTZ R181, R192, R197, R181 ;  /* 0x000000c5c0b57223 */ /* 0x000fe200000100b5 */
[--C-:B------:R-:W-:Y:S02]  /*0cd0*/  HADD2.F32 R82, -RZ, R31.reuse.H0_H0 ;  /* 0x2000001fff527230 */ /* 0x100fe40000004100 */
[----:B------:R-:W-:Y:S02]  /*0ce0*/  HADD2.F32 R83, -RZ, R31.H1_H1 ;  /* 0x3000001fff537230 */ /* 0x000fe40000004100 */
[----:B------:R-:W-:-:S02]  /*0cf0*/  HADD2.F32 R35, -RZ, R36.H0_H0 ;  /* 0x20000024ff237230 */ /* 0x000fc40000004100 */
[----:B------:R-:W-:Y:S02]  /*0d00*/  HADD2.F32 R196, -RZ, R36.H1_H1 ;  /* 0x30000024ffc47230 */ /* 0x000fe40000004100 */
[--C-:B------:R-:W-:Y:S01]  /*0d10*/  HADD2.F32 R195, -RZ, R47.reuse.H0_H0 ;  /* 0x2000002fffc37230 */ /* 0x100fe20000004100 */
[----:B------:R-:W-:Y:S01]  /*0d20*/  FMUL.FTZ R197, R149, R197 ;  /* 0x000000c595c57220 */ /* 0x000fe20000410000 */
[----:B------:R-:W-:Y:S02]  /*0d30*/  HADD2.F32 R31, -RZ, R32.H1_H1 ;  /* 0x30000020ff1f7230 */ /* 0x000fe40000004100 */
[--C-:B------:R-:W-:Y:S02]  /*0d40*/  HADD2.F32 R36, -RZ, R42.reuse.H0_H0 ;  /* 0x2000002aff247230 */ /* 0x100fe40000004100 */
[----:B------:R-:W-:Y:S02]  /*0d50*/  HADD2.F32 R75, -RZ, R42.H1_H1 ;  /* 0x3000002aff4b7230 */ /* 0x000fe40000004100 */
[----:B------:R-:W-:Y:S01]  /*0d60*/  HADD2.F32 R47, -RZ, R47.H1_H1 ;  /* 0x3000002fff2f7230 */ /* 0x000fe20000004100 */
[----:B------:R-:W-:Y:S01]  /*0d70*/  FADD.FTZ R204, -R203, R28 ;  /* 0x0000001ccbcc7221 */ /* 0x000fe20000010100 */
[----:B------:R-:W-:-:S02]  /*0d80*/  HADD2.F32 R230, -RZ, R38.H0_H0 ;  /* 0x20000026ffe67230 */ /* 0x000fc40000004100 */
[----:B------:R-:W-:Y:S02]  /*0d90*/  HADD2.F32 R228, -RZ, R38.H1_H1 ;  /* 0x30000026ffe47230 */ /* 0x000fe40000004100 */
[--C-:B------:R-:W-:Y:S02]  /*0da0*/  HADD2.F32 R80, -RZ, R48.reuse.H0_H0 ;  /* 0x20000030ff507230 */ /* 0x100fe40000004100 */
[----:B------:R-:W-:Y:S01]  /*0db0*/  HADD2.F32 R42, -RZ, R48.H1_H1 ;  /* 0x30000030ff2a7230 */ /* 0x000fe20000004100 */
[C---:B------:R-:W-:Y:S01]  /*0dc0*/  FADD.FTZ R48, -R203.reuse, R40 ;  /* 0x00000028cb307221 */ /* 0x040fe20000010100 */
[----:B------:R-:W-:Y:S01]  /*0dd0*/  HADD2.F32 R38, -RZ, R45.H0_H0 ;  /* 0x2000002dff267230 */ /* 0x000fe20000004100 */
[C---:B------:R-:W-:Y:S01]  /*0de0*/  FADD.FTZ R40, -R203.reuse, R53 ;  /* 0x00000035cb287221 */ /* 0x040fe20000010100 */
[----:B------:R-:W-:Y:S01]  /*0df0*/  HADD2.F32 R190, -RZ, R30.H0_H0 ;  /* 0x2000001effbe7230 */ /* 0x000fe20000004100 */
[C---:B------:R-:W-:Y:S01]  /*0e00*/  FADD.FTZ R194, -R203.reuse, R29 ;  /* 0x0000001dcbc27221 */ /* 0x040fe20000010100 */
[--C-:B------:R-:W-:Y:S01]  /*0e10*/  HADD2.F32 R32, -RZ, R34.reuse.H0_H0 ;  /* 0x20000022ff207230 */ /* 0x100fe20000004100 */
[C---:B------:R-:W-:Y:S01]  /*0e20*/  FADD.FTZ R238, -R203.reuse, R35 ;  /* 0x00000023cbee7221 */ /* 0x040fe20000010100 */
[----:B------:R-:W-:Y:S01]  /*0e30*/  HADD2.F32 R201, -RZ, R34.H1_H1 ;  /* 0x30000022ffc97230 */ /* 0x000fe20000004100 */
[----:B------:R-:W-:Y:S01]  /*0e40*/  FADD.FTZ R34, -R203, R81 ;  /* 0x00000051cb227221 */ /* 0x000fe20000010100 */
[----:B------:R-:W-:Y:S01]  /*0e50*/  HADD2.F32 R76, -RZ, R33.H0_H0 ;  /* 0x20000021ff4c7230 */ /* 0x000fe20000004100 */
[----:B------:R-:W-:Y:S01]  /*0e60*/  FMUL.FTZ R35, R150, R31 ;  /* 0x0000001f96237220 */ /* 0x000fe20000410000 */
[----:B------:R-:W-:-:S02]  /*0e70*/  HADD2.F32 R232, -RZ, R37.H0_H0 ;  /* 0x20000025ffe87230 */ /* 0x000fc40000004100 */
[----:B------:R-:W-:Y:S02]  /*0e80*/  HADD2.F32 R84, -RZ, R37.H1_H1 ;  /* 0x30000025ff547230 */ /* 0x000fe40000004100 */
[--C-:B------:R-:W-:Y:S02]  /*0e90*/  HADD2.F32 R226, -RZ, R39.reuse.H0_H0 ;  /* 0x20000027ffe27230 */ /* 0x100fe40000004100 */
[----:B------:R-:W-:Y:S02]  /*0ea0*/  HADD2.F32 R224, -RZ, R39.H1_H1 ;  /* 0x30000027ffe07230 */ /* 0x000fe40000004100 */
[----:B------:R-:W-:Y:S01]  /*0eb0*/  HADD2.F32 R208, -RZ, R54.H0_H0 ;  /* 0x20000036ffd07230 */ /* 0x000fe20000004100 */
[C---:B------:R-:W-:Y:S01]  /*0ec0*/  FADD.FTZ R54, -R203.reuse, R47 ;  /* 0x0000002fcb367221 */ /* 0x040fe20000010100 */
[--C-:B------:R-:W-:Y:S02]  /*0ed0*/  HADD2.F32 R53, -RZ, R56.reuse.H0_H0 ;  /* 0x20000038ff357230 */ /* 0x100fe40000004100 */
[----:B------:R-:W-:Y:S01]  /*0ee0*/  HADD2.F32 R216, -RZ, R56.H1_H1 ;  /* 0x30000038ffd87230 */ /* 0x000fe20000004100 */
[----:B------:R-:W-:Y:S01]  /*0ef0*/  FADD.FTZ R56, RZ, R197 ;  /* 0x000000c5ff387221 */ /* 0x000fe20000010000 */
[--C-:B------:R-:W-:Y:S01]  /*0f00*/  HADD2.F32 R74, -RZ, R41.reuse.H0_H0 ;  /* 0x20000029ff4a7230 */ /* 0x100fe20000004100 */
[----:B------:R-:W-:Y:S01]  /*0f10*/  FADD.FTZ R234, -R203, R82 ;  /* 0x00000052cbea7221 */ /* 0x000fe20000010100 */
[----:B------:R-:W-:Y:S01]  /*0f20*/  HADD2.F32 R37, -RZ, R41.H1_H1 ;  /* 0x30000029ff257230 */ /* 0x000fe20000004100 */
[----:B------:R-:W-:Y:S01]  /*0f30*/  FMUL.FTZ R204, R187, R204 ;  /* 0x000000ccbbcc7220 */ /* 0x000fe20000410000 */
[----:B------:R-:W-:Y:S01]  /*0f40*/  HADD2.F32 R39, -RZ, R45.H1_H1 ;  /* 0x3000002dff277230 */ /* 0x000fe20000004100 */
[----:B------:R-:W-:Y:S01]  /*0f50*/  FFMA.FTZ R47, R192, R197, RZ ;  /* 0x000000c5c02f7223 */ /* 0x000fe200000100ff */
[--C-:B------:R-:W-:Y:S01]  /*0f60*/  HADD2.F32 R41, -RZ, R50.reuse.H0_H0 ;  /* 0x20000032ff297230 */ /* 0x100fe20000004100 */
[C---:B------:R-:W-:Y:S01]  /*0f70*/  FADD.FTZ R82, -R203.reuse, R38 ;  /* 0x00000026cb527221 */ /* 0x040fe20000010100 */
[----:B------:R-:W-:Y:S01]  /*0f80*/  HADD2.F32 R45, -RZ, R50.H1_H1 ;  /* 0x30000032ff2d7230 */ /* 0x000fe20000004100 */
[C---:B------:R-:W-:Y:S01]  /*0f90*/  FADD.FTZ R50, -R203.reuse, R193 ;  /* 0x000000c1cb327221 */ /* 0x040fe20000010100 */
[----:B------:R-:W-:Y:S01]  /*0fa0*/  HADD2.F32 R30, -RZ, R30.H1_H1 ;  /* 0x3000001eff1e7230 */ /* 0x000fe20000004100 */
[C---:B------:R-:W-:Y:S01]  /*0fb0*/  FADD.FTZ R198, -R203.reuse, R190 ;  /* 0x000000becbc67221 */ /* 0x040fe20000010100 */
[----:B------:R-:W-:Y:S01]  /*0fc0*/  HADD2.F32 R33, -RZ, R33.H1_H1 ;  /* 0x30000021ff217230 */ /* 0x000fe20000004100 */
[----:B------:R-:W-:-:S02]  /*0fd0*/  FADD.FTZ R38, -R203, R51 ;  /* 0x00000033cb267221 */ /* 0x000fc40000010100 */
[C---:B------:R-:W-:Y:S02]  /*0fe0*/  FMUL.FTZ R193, R187.reuse, R34 ;  /* 0x00000022bbc17220 */ /* 0x040fe40000410000 */
[----:B------:R-:W-:Y:S02]  /*0ff0*/  FMUL.FTZ R194, R187, R194 ;  /* 0x000000c2bbc27220 */ /* 0x000fe40000410000 */
[----:B------:R-:W-:Y:S02]  /*1000*/  FMUL.FTZ R34, R151, R76 ;  /* 0x0000004c97227220 */ /* 0x000fe40000410000 */
[----:B------:R-:W-:Y:S02]  /*1010*/  FADD.FTZ R51, R56, R35 ;  /* 0x0000002338337221 */ /* 0x000fe40000010000 */
[----:B------:R-:W-:Y:S02]  /*1020*/  FFMA.FTZ R47, R204, R35, R47 ;  /* 0x00000023cc2f7223 */ /* 0x000fe4000001002f */
[----:B------:R-:W-:-:S02]  /*1030*/  FADD.FTZ R146, R31, R146 ;  /* 0x000000921f927221 */ /* 0x000fc40000010000 */
[----:B------:R-:W-:Y:S01]  /*1040*/  FFMA.FTZ R147, R204, R31, R147 ;  /* 0x0000001fcc937223 */ /* 0x000fe20000010093 */
[--C-:B------:R-:W-:Y:S01]  /*1050*/  HADD2.F32 R189, -RZ, R55.reuse.H0_H0 ;  /* 0x20000037ffbd7230 */ /* 0x100fe20000004100 */
[----:B------:R-:W-:Y:S02]  /*1060*/  FADD.FTZ R202, -R203, R30 ;  /* 0x0000001ecbca7221 */ /* 0x000fe40000010100 */
[----:B------:R-:W-:Y:S02]  /*1070*/  FADD.FTZ R142, R33, R142 ;  /* 0x0000008e218e7221 */ /* 0x000fe40000010000 */
[----:B------:R-:W-:Y:S02]  /*1080*/  FMUL.FTZ R31, R187, R198 ;  /* 0x000000c6bb1f7220 */ /* 0x000fe40000410000 */
[-C--:B------:R-:W-:Y:S01]  /*1090*/  FFMA.FTZ R143, R194, R33.reuse, R143 ;  /* 0x00000021c28f7223 */ /* 0x080fe2000001008f */
[--C-:B------:R-:W-:Y:S01]  /*10a0*/  HADD2.F32 R212, -RZ, R52.reuse.H0_H0 ;  /* 0x20000034ffd47230 */ /* 0x100fe20000004100 */
[----:B------:R-:W-:Y:S01]  /*10b0*/  FMUL.FTZ R33, R152, R33 ;  /* 0x0000002198217220 */ /* 0x000fe20000410000 */
[----:B------:R-:W-:Y:S01]  /*10c0*/  HADD2.F32 R210, -RZ, R52.H1_H1 ;  /* 0x30000034ffd27230 */ /* 0x000fe20000004100 */
[----:B------:R-:W-:Y:S01]  /*10d0*/  FADD.FTZ R56, R51, R34 ;  /* 0x0000002233387221 */ /* 0x000fe20000010000 */
[----:B------:R-:W-:Y:S01]  /*10e0*/  HADD2.F32 R55, -RZ, R55.H1_H1 ;  /* 0x30000037ff377230 */ /* 0x000fe20000004100 */
[----:B------:R-:W-:-:S02]  /*10f0*/  FFMA.FTZ R47, R193, R34, R47 ;  /* 0x00000022c12f7223 */ /* 0x000fc4000001002f */
[----:B------:R-:W-:Y:S02]  /*1100*/  FADD.FTZ R112, R32, R112 ;  /* 0x0000007020707221 */ /* 0x000fe40000010000 */
[----:B------:R-:W-:Y:S02]  /*1110*/  FMUL.FTZ R198, R187, R202 ;  /* 0x000000cabbc67220 */ /* 0x000fe40000410000 */
[-C--:B------:R-:W-:Y:S02]  /*1120*/  FFMA.FTZ R140, R31, R32.reuse, R140 ;  /* 0x000000201f8c7223 */ /* 0x080fe4000001008c */
[----:B------:R-:W-:Y:S02]  /*1130*/  FMUL.FTZ R32, R153, R32 ;  /* 0x0000002099207220 */ /* 0x000fe40000410000 */
[----:B------:R-:W-:Y:S02]  /*1140*/  FADD.FTZ R51, R56, R33 ;  /* 0x0000002138337221 */ /* 0x000fe40000010000 */
[----:B------:R-:W-:-:S02]  /*1150*/  FADD.FTZ R190, -R203, R84 ;  /* 0x00000054cbbe7221 */ /* 0x000fc40000010100 */
[----:B------:R-:W-:Y:S02]  /*1160*/  FFMA.FTZ R47, R194, R33, R47 ;  /* 0x00000021c22f7223 */ /* 0x000fe4000001002f */
        /* <DEDUP_REMOVED lines=39> */
[----:B------:R-:W-:Y:S02]  /*13e0*/  FMUL.FTZ R81, R187, R214 ;  /* 0x000000d6bb517220 */ /* 0x000fe40000410000 */
[----:B------:R-:W-:-:S02]  /*13f0*/  FADD.FTZ R56, R56, R199 ;  /* 0x000000c738387221 */ /* 0x000fc40000010000 */
[----:B------:R-:W-:Y:S02]  /*1400*/  FFMA.FTZ R214, R202, R199, R47 ;  /* 0x000000c7cad67223 */ /* 0x000fe4000001002f */
[----:B------:R-:W-:Y:S02]  /*1410*/  FADD.FTZ R109, R85, R109 ;  /* 0x0000006d556d7221 */ /* 0x000fe40000010000 */
[----:B------:R-:W-:Y:S02]  /*1420*/  FMUL.FTZ R189, R187, R232 ;  /* 0x000000e8bbbd7220 */ /* 0x000fe40000410000 */
[-C--:B------:R-:W-:Y:S02]  /*1430*/  FFMA.FTZ R137, R196, R85.reuse, R137 ;  /* 0x00000055c4897223 */ /* 0x080fe40000010089 */
[----:B------:R-:W-:Y:S02]  /*1440*/  FMUL.FTZ R85, R158, R85 ;  /* 0x000000559e557220 */ /* 0x000fe40000410000 */
[----:B------:R-:W-:-:S02]  /*1450*/  FADD.FTZ R56, R56, R191 ;  /* 0x000000bf38387221 */ /* 0x000fc40000010000 */
[----:B------:R-:W-:Y:S02]  /*1460*/  FFMA.FTZ R47, R195, R191, R214 ;  /* 0x000000bfc32f7223 */ /* 0x000fe400000100d6 */
[----:B------:R-:W-:Y:S02]  /*1470*/  FADD.FTZ R106, R74, R106 ;  /* 0x0000006a4a6a7221 */ /* 0x000fe40000010000 */
[----:B------:R-:W-:Y:S02]  /*1480*/  FMUL.FTZ R190, R187, R190 ;  /* 0x000000bebbbe7220 */ /* 0x000fe40000410000 */
[-C--:B------:R-:W-:Y:S02]  /*1490*/  FFMA.FTZ R134, R189, R74.reuse, R134 ;  /* 0x0000004abd867223 */ /* 0x080fe40000010086 */
[----:B------:R-:W-:Y:S02]  /*14a0*/  FMUL.FTZ R74, R159, R74 ;  /* 0x0000004a9f4a7220 */ /* 0x000fe40000410000 */
[----:B------:R-:W-:Y:S01]  /*14b0*/  FADD.FTZ R51, R56, R85 ;  /* 0x0000005538337221 */ /* 0x000fe20000010000 */
[--C-:B------:R-:W-:Y:S01]  /*14c0*/  HADD2.F32 R29, -RZ, R59.reuse.H0_H0 ;  /* 0x2000003bff1d7230 */ /* 0x100fe20000004100 */
[----:B------:R-:W-:Y:S01]  /*14d0*/  FFMA.FTZ R47, R196, R85, R47 ;  /* 0x00000055c42f7223 */ /* 0x000fe2000001002f */
[----:B------:R-:W-:Y:S01]  /*14e0*/  HADD2.F32 R206, -RZ, R59.H1_H1 ;  /* 0x3000003bffce7230 */ /* 0x000fe20000004100 */
[----:B------:R-:W-:-:S02]  /*14f0*/  FADD.FTZ R107, R37, R107 ;  /* 0x0000006b256b7221 */ /* 0x000fc40000010000 */
        /* <DEDUP_REMOVED lines=19> */
[----:B------:R-:W-:Y:S02]  /*1630*/  FADD.FTZ R214, R51, R36 ;  /* 0x0000002433d67221 */ /* 0x000fe40000010000 */
[----:B------:R-:W-:Y:S02]  /*1640*/  FFMA.FTZ R56, R59, R36, R56 ;  /* 0x000000243b387223 */ /* 0x000fe40000010038 */
[----:B------:R-:W-:-:S02]  /*1650*/  FADD.FTZ R144, R76, R144 ;  /* 0x000000904c907221 */ /* 0x000fc40000010000 */
[----:B------:R-:W-:Y:S02]  /*1660*/  FFMA.FTZ R145, R193, R76, R145 ;  /* 0x0000004cc1917223 */ /* 0x000fe40000010091 */
[----:B------:R-:W-:Y:S02]  /*1670*/  FADD.FTZ R102, R78, R102 ;  /* 0x000000664e667221 */ /* 0x000fe40000010000 */
[----:B------:R-:W-:Y:S02]  /*1680*/  FMUL.FTZ R76, R187, R224 ;  /* 0x000000e0bb4c7220 */ /* 0x000fe40000410000 */
[----:B------:R-:W-:Y:S02]  /*1690*/  FFMA.FTZ R130, R57, R78, R130 ;  /* 0x0000004e39827223 */ /* 0x000fe40000010082 */
[----:B------:R-:W-:Y:S02]  /*16a0*/  FMUL.FTZ R47, R187, R52 ;  /* 0x00000034bb2f7220 */ /* 0x000fe40000410000 */
[----:B------:R-:W-:-:S02]  /*16b0*/  FMUL.FTZ R78, R163, R78 ;  /* 0x0000004ea34e7220 */ /* 0x000fc40000410000 */
[----:B------:R-:W-:Y:S02]  /*16c0*/  FADD.FTZ R51, R214, R75 ;  /* 0x0000004bd6337221 */ /* 0x000fe40000010000 */
[----:B------:R-:W-:Y:S02]  /*16d0*/  FFMA.FTZ R56, R58, R75, R56 ;  /* 0x0000004b3a387223 */ /* 0x000fe40000010038 */
[----:B------:R-:W-:Y:S02]  /*16e0*/  FADD.FTZ R103, R79, R103 ;  /* 0x000000674f677221 */ /* 0x000fe40000010000 */
[----:B------:R-:W-:Y:S02]  /*16f0*/  FMUL.FTZ R77, R187, R220 ;  /* 0x000000dcbb4d7220 */ /* 0x000fe40000410000 */
        /* <DEDUP_REMOVED lines=12> */
[----:B------:R-:W-:Y:S02]  /*17c0*/  FADD.FTZ R101, R42, R101 ;  /* 0x000000652a657221 */ /* 0x000fe40000010000 */
[----:B------:R-:W-:-:S02]  /*17d0*/  FFMA.FTZ R129, R81, R42, R129 ;  /* 0x0000002a51817223 */ /* 0x000fc40000010081 */
[C---:B------:R-:W-:Y:S02]  /*17e0*/  FMUL.FTZ R82, R187.reuse, R82 ;  /* 0x00000052bb527220 */ /* 0x040fe40000410000 */
[----:B------:R-:W-:Y:S02]  /*17f0*/  FMUL.FTZ R42, R166, R42 ;  /* 0x0000002aa62a7220 */ /* 0x000fe40000410000 */
[----:B------:R-:W-:Y:S02]  /*1800*/  FMUL.FTZ R51, R187, R212 ;  /* 0x000000d4bb337220 */ /* 0x000fe40000410000 */
[----:B------:R-:W-:Y:S02]  /*1810*/  FADD.FTZ R83, R83, R80 ;  /* 0x0000005053537221 */ /* 0x000fe40000010000 */
[----:B------:R-:W-:Y:S02]  /*1820*/  FFMA.FTZ R46, R77, R80, R46 ;  /* 0x000000504d2e7223 */ /* 0x000fe4000001002e */
[----:B------:R-:W-:-:S02]  /*1830*/  FADD.FTZ R98, R43, R98 ;  /* 0x000000622b627221 */ /* 0x000fc40000010000 */
[-C--:B------:R-:W-:Y:S02]  /*1840*/  FFMA.FTZ R126, R82, R43.reuse, R126 ;  /* 0x0000002b527e7223 */ /* 0x080fe4000001007e */
[----:B------:R-:W-:Y:S02]  /*1850*/  FMUL.FTZ R84, R187, R84 ;  /* 0x00000054bb547220 */ /* 0x000fe40000410000 */
[----:B------:R-:W-:Y:S02]  /*1860*/  FMUL.FTZ R43, R167, R43 ;  /* 0x0000002ba72b7220 */ /* 0x000fe40000410000 */
        /* <DEDUP_REMOVED lines=24> */
[----:B------:R-:W-:Y:S02]  /*19f0*/  FMUL.FTZ R54, R187, R54 ;  /* 0x00000036bb367220 */ /* 0x000fe40000410000 */
[----:B------:R-:W-:Y:S02]  /*1a00*/  FADD.FTZ R90, R55, R90 ;  /* 0x0000005a375a7221 */ /* 0x000fe40000010000 */
[----:B------:R-:W-:-:S02]  /*1a10*/  FFMA.FTZ R118, R53, R55, R118 ;  /* 0x0000003735767223 */ /* 0x000fc40000010076 */
        /* <DEDUP_REMOVED lines=13> */
[----:B------:R-:W-:Y:S02]  /*1af0*/  FMUL.FTZ R216, R174, R216 ;  /* 0x000000d8aed87220 */ /* 0x000fe40000410000 */
[----:B------:R-:W-:Y:S02]  /*1b00*/  FFMA.FTZ R205, R51, R56, R207 ;  /* 0x0000003833cd7223 */ /* 0x000fe400000100cf */
[----:B------:R-:W-:Y:S02]  /*1b10*/  FMUL.FTZ R222, R187, R222 ;  /* 0x000000debbde7220 */ /* 0x000fe40000410000 */
[----:B------:R-:W-:Y:S02]  /*1b20*/  FADD.FTZ R83, R83, R216 ;  /* 0x000000d853537221 */ /* 0x000fe40000010000 */
[----:B------:R-:W-:-:S02]  /*1b30*/  FFMA.FTZ R205, R46, R216, R205 ;  /* 0x000000d82ecd7223 */ /* 0x000fc400000100cd */
[----:B------:R-:W-:Y:S02]  /*1b40*/  FADD.FTZ R91, R217, R91 ;  /* 0x0000005bd95b7221 */ /* 0x000fe40000010000 */
[-C--:B------:R-:W-:Y:S02]  /*1b50*/  FFMA.FTZ R119, R222, R217.reuse, R119 ;  /* 0x000000d9de777223 */ /* 0x080fe40000010077 */
[C---:B------:R-:W-:Y:S02]  /*1b60*/  FMUL.FTZ R55, R187.reuse, R208 ;  /* 0x000000d0bb377220 */ /* 0x040fe40000410000 */
        /* <DEDUP_REMOVED lines=9> */
[----:B------:R-:W-:Y:S02]  /*1c00*/  FADD.FTZ R89, R218, R89 ;  /* 0x00000059da597221 */ /* 0x000fe40000010000 */
[-C--:B------:R-:W-:Y:S02]  /*1c10*/  FFMA.FTZ R117, R223, R218.reuse, R117 ;  /* 0x000000dadf757223 */ /* 0x080fe40000010075 */
        /* <DEDUP_REMOVED lines=16> */
[----:B------:R-:W-:Y:S01]  /*1d20*/  FFMA.FTZ R207, R219, R30, R208 ;  /* 0x0000001edbcf7223 */ /* 0x000fe200000100d0 */
[----:B------:R-:W-:Y:S05]  /*1d30*/  BRA.DIV ~URZ, `(.L_x_465) ;  /* 0x00002f227f007947 */ /* 0x000fea000b800000 */
[----:B------:R0:W1:Y:S02]  /*1d40*/  SHFL.BFLY PT, R205, R210, 0x1, 0x1f ;  /* 0x0c201f00d2cd7f89 */ /* 0x00006400000e0000 */
.L_x_469:
        /* <DEDUP_REMOVED lines=18> */
.L_x_470:
[----:B--2---:R-:W-:Y:S01]  /*1e70*/  FADD.FTZ R210, R210, R207 ;  /* 0x000000cfd2d27221 */ /* 0x004fe20000010000 */
[----:B-----5:R-:W-:Y:S01]  /*1e80*/  @P0 MOV R29, R2 ;  /* 0x00000002001d0202 */ /* 0x020fe20000000f00 */
[----:B-1----:R-:W-:Y:S01]  /*1e90*/  FADD.FTZ R28, R28, R209 ;  /* 0x000000d11c1c7221 */ /* 0x002fe20000010000 */
[----:B------:R-:W-:Y:S01]  /*1ea0*/  @P1 HADD2.F32 R206, -RZ, R6.H0_H0 ;  /* 0x20000006ffce1230 */ /* 0x000fe20000004100 */
[----:B------:R-:W-:Y:S01]  /*1eb0*/  FMUL.FTZ R210, R210, c[0x0][0x1e0] ;  /* 0x00007800d2d27a20 */ /* 0x000fe20000410000 */
[----:B------:R-:W-:Y:S01]  /*1ec0*/  @P0 LOP3.LUT P4, RZ, R29, 0xff, RZ, 0xc0, !PT ;  /* 0x000000ff1dff0812 */ /* 0x000fe2000788c0ff */
[----:B------:R-:W-:Y:S01]  /*1ed0*/  FMUL.FTZ R230, R28, c[0x0][0x1e0] ;  /* 0x000078001ce67a20 */ /* 0x000fe20000410000 */
[----:B------:R-:W-:Y:S01]  /*1ee0*/  MOV R28, R68 ;  /* 0x00000044001c7202 */ /* 0x000fe20000000f00 */
[----:B------:R-:W-:Y:S01]  /*1ef0*/  @P1 HADD2.F32 R231, -RZ, R19.H0_H0 ;  /* 0x20000013ffe71230 */ /* 0x000fe20000004100 */
[----:B------:R-:W-:Y:S02]  /*1f00*/  FSEL R229, R210, RZ, !P2 ;  /* 0x000000ffd2e57208 */ /* 0x000fe40005000000 */
[----:B------:R-:W-:Y:S01]  /*1f10*/  LOP3.LUT P6, RZ, R28, 0xff, RZ, 0xc0, !PT ;  /* 0x000000ff1cff7812 */ /* 0x000fe200078cc0ff */
[----:B------:R-:W-:Y:S01]  /*1f20*/  @P1 HADD2.F32 R28, -RZ, R4.H0_H0 ;  /* 0x20000004ff1c1230 */ /* 0x000fe20000004100 */
[----:B------:R-:W-:Y:S01]  /*1f30*/  LOP3.LUT P2, RZ, R68, 0xff00, RZ, 0xc0, !PT ;  /* 0x0000ff0044ff7812 */ /* 0x000fe2000784c0ff */
[-CC-:B------:R-:W-:Y:S01]  /*1f40*/  FFMA.FTZ R192, R192, R230.reuse, R229.reuse ;  /* 0x000000e6c0c07223 */ /* 0x180fe200000100e5 */
[----:B------:R-:W-:Y:S01]  /*1f50*/  @P0 LOP3.LUT P3, RZ, R2, 0xff00, RZ, 0xc0, !PT ;  /* 0x0000ff0002ff0812 */ /* 0x000fe2000786c0ff */
[----:B------:R-:W-:Y:S01]  /*1f60*/  FFMA.FTZ R204, R204, R230, R229 ;  /* 0x000000e6cccc7223 */ /* 0x000fe200000100e5 */
[----:B------:R-:W-:Y:S01]  /*1f70*/  LOP3.LUT P5, RZ, R68, 0xff0000, RZ, 0xc0, !PT ;  /* 0x00ff000044ff7812 */ /* 0x000fe200078ac0ff */
[----:B------:R-:W-:-:S02]  /*1f80*/  FADD.FTZ R192, R197, -R192 ;  /* 0x800000c0c5c07221 */ /* 0x000fc40000010000 */
[-CC-:B------:R-:W-:Y:S02]  /*1f90*/  FFMA.FTZ R29, R31, R230.reuse, R229.reuse ;  /* 0x000000e61f1d7223 */ /* 0x180fe400000100e5 */
[-CC-:B------:R-:W-:Y:S02]  /*1fa0*/  FFMA.FTZ R193, R193, R230.reuse, R229.reuse ;  /* 0x000000e6c1c17223 */ /* 0x180fe400000100e5 */
[----:B------:R-:W-:Y:S02]  /*1fb0*/  FADD.FTZ R204, R35, -R204 ;  /* 0x800000cc23cc7221 */ /* 0x000fe40000010000 */
[----:B------:R-:W-:Y:S02]  /*1fc0*/  FFMA.FTZ R194, R194, R230, R229 ;  /* 0x000000e6c2c27223 */ /* 0x000fe400000100e5 */
[----:B------:R-:W-:Y:S02]  /*1fd0*/  FMUL.FTZ R31, R187, R192 ;  /* 0x000000c0bb1f7220 */ /* 0x000fe40000410000 */
[----:B------:R-:W-:Y:S01]  /*1fe0*/  FADD.FTZ R32, R32, -R29 ;  /* 0x8000001d20207221 */ /* 0x000fe20000010000 */
[----:B------:R-:W-:Y:S01]  /*1ff0*/  @P1 HADD2.F32 R29, -RZ, R4.H1_H1 ;  /* 0x30000004ff1d1230 */ /* 0x000fe20000004100 */
[----:B------:R-:W-:-:S02]  /*2000*/  FADD.FTZ R192, R34, -R193 ;  /* 0x800000c122c07221 */ /* 0x000fc40000010000 */
[----:B------:R-:W-:Y:S01]  /*2010*/  FADD.FTZ R194, R33, -R194 ;  /* 0x800000c221c27221 */ /* 0x000fe20000010000 */
[--C-:B------:R-:W-:Y:S01]  /*2020*/  @P1 HADD2.F32 R33, -RZ, R5.reuse.H1_H1 ;  /* 0x30000005ff211230 */ /* 0x100fe20000004100 */
[----:B------:R-:W-:Y:S02]  /*2030*/  FMUL.FTZ R34, R187, R204 ;  /* 0x000000ccbb227220 */ /* 0x000fe40000410000 */
[----:B------:R-:W-:Y:S01]  /*2040*/  @P1 FADD.FTZ R31, R31, R28 ;  /* 0x0000001c1f1f1221 */ /* 0x000fe20000010000 */
[----:B------:R-:W-:Y:S01]  /*2050*/  @P1 HADD2.F32 R28, -RZ, R5.H0_H0 ;  /* 0x20000005ff1c1230 */ /* 0x000fe20000004100 */
[C---:B------:R-:W-:Y:S02]  /*2060*/  FMUL.FTZ R214, R187.reuse, R194 ;  /* 0x000000c2bbd67220 */ /* 0x040fe40000410000 */
[----:B------:R-:W-:Y:S02]  /*2070*/  @P1 FADD.FTZ R34, R34, R29 ;  /* 0x0000001d22221221 */ /* 0x000fe40000010000 */
[----:B------:R-:W-:-:S02]  /*2080*/  FMUL.FTZ R35, R187, R192 ;  /* 0x000000c0bb237220 */ /* 0x000fc40000410000 */
[----:B------:R-:W-:Y:S02]  /*2090*/  FMUL.FTZ R192, R31, c[0x0][0x1e8] ;  /* 0x00007a001fc07a20 */ /* 0x000fe40000410000 */
[----:B------:R-:W-:Y:S02]  /*20a0*/  FMUL.FTZ R215, R187, R32 ;  /* 0x00000020bbd77220 */ /* 0x000fe40000410000 */
[----:B------:R-:W-:Y:S02]  /*20b0*/  @P1 FADD.FTZ R214, R214, R33 ;  /* 0x00000021d6d61221 */ /* 0x000fe40000010000 */
[----:B------:R-:W-:Y:S02]  /*20c0*/  FMUL.FTZ R193, R34, c[0x0][0x1e8] ;  /* 0x00007a0022c17a20 */ /* 0x000fe40000410000 */
[----:B------:R-:W-:Y:S01]  /*20d0*/  @P1 FADD.FTZ R35, R35, R28 ;  /* 0x0000001c23231221 */ /* 0x000fe20000010000 */
[C---:B------:R-:W-:Y:S01]  /*20e0*/  FSEL R28, R192.reuse, RZ, P6 ;  /* 0x000000ffc01c7208 */ /* 0x040fe20003000000 */
[----:B------:R-:W-:Y:S01]  /*20f0*/  @P1 FADD.FTZ R215, R215, R206 ;  /* 0x000000ced7d71221 */ /* 0x000fe20000010000 */
[----:B------:R-:W-:Y:S01]  /*2100*/  @P0 FSEL R192, R192, RZ, P4 ;  /* 0x000000ffc0c00208 */ /* 0x000fe20002000000 */
[----:B------:R-:W-:Y:S01]  /*2110*/  FMUL.FTZ R197, R214, c[0x0][0x1e8] ;  /* 0x00007a00d6c57a20 */ /* 0x000fe20000410000 */
[----:B------:R-:W-:Y:S01]  /*2120*/  LOP3.LUT P4, RZ, R68, 0xff000000, RZ, 0xc0, !PT ;  /* 0xff00000044ff7812 */ /* 0x000fe2000788c0ff */
[----:B------:R-:W-:Y:S01]  /*2130*/  FMUL.FTZ R194, R35, c[0x0][0x1e8] ;  /* 0x00007a0023c27a20 */ /* 0x000fe20000410000 */
[----:B------:R-:W-:Y:S01]  /*2140*/  FSEL R33, R193, RZ, P2 ;  /* 0x000000ffc1217208 */ /* 0x000fe20001000000 */
[----:B------:R-:W-:Y:S01]  /*2150*/  FMUL.FTZ R204, R215, c[0x0][0x1e8] ;  /* 0x00007a00d7cc7a20 */ /* 0x000fe20000410000 */
[----:B------:R-:W-:Y:S01]  /*2160*/  @P0 LOP3.LUT P2, RZ, R2, 0xff000000, RZ, 0xc0, !PT ;  /* 0xff00000002ff0812 */ /* 0x000fe2000784c0ff */
[-CC-:B------:R-:W-:Y:S01]  /*2170*/  FFMA.FTZ R203, R203, R230.reuse, R229.reuse ;  /* 0x000000e6cbcb7223 */ /* 0x180fe200000100e5 */
[----:B------:R-:W-:Y:S01]  /*2180*/  @P0 FSEL R193, R193, RZ, P3 ;  /* 0x000000ffc1c10208 */ /* 0x000fe20001800000 */
[----:B------:R-:W-:Y:S01]  /*2190*/  FFMA.FTZ R189, R189, R230, R229 ;  /* 0x000000e6bdbd7223 */ /* 0x000fe200000100e5 */
[----:B------:R-:W-:Y:S01]  /*21a0*/  MOV R68, R72 ;  /* 0x0000004800447202 */ /* 0x000fe20000000f00 */
[----:B------:R-:W-:Y:S01]  /*21b0*/  FADD.FTZ R200, R200, -R203 ;  /* 0x800000cbc8c87221 */ /* 0x000fe20000010000 */
[----:B------:R-:W-:Y:S01]  /*21c0*/  @P0 LOP3.LUT P6, RZ, R2, 0xff0000, RZ, 0xc0, !PT ;  /* 0x00ff000002ff0812 */ /* 0x000fe200078cc0ff */
[-C--:B------:R-:W-:Y:S01]  /*21d0*/  FFMA.FTZ R202, R202, R230.reuse, R229 ;  /* 0x000000e6caca7223 */ /* 0x080fe200000100e5 */
[----:B------:R-:W-:Y:S01]  /*21e0*/  LOP3.LUT P3, RZ, R69, 0xff, RZ, 0xc0, !PT ;  /* 0x000000ff45ff7812 */ /* 0x000fe2000786c0ff */
[----:B------:R-:W-:Y:S01]  /*21f0*/  FADD.FTZ R206, R74, -R189 ;  /* 0x800000bd4ace7221 */ /* 0x000fe20000010000 */
[C---:B------:R-:W-:Y:S01]  /*2200*/  FSEL R32, R197.reuse, RZ, P4 ;  /* 0x000000ffc5207208 */ /* 0x040fe20002000000 */
[-CC-:B------:R-:W-:Y:S01]  /*2210*/  FFMA.FTZ R190, R190, R230.reuse, R229.reuse ;  /* 0x000000e6bebe7223 */ /* 0x180fe200000100e5 */
[----:B------:R-:W-:Y:S01]  /*2220*/  @P0 FSEL R197, R197, RZ, P2 ;  /* 0x000000ffc5c50208 */ /* 0x000fe20001000000 */
[--C-:B------:R-:W-:Y:S01]  /*2230*/  @P1 HADD2.F32 R74, -RZ, R7.reuse.H0_H0 ;  /* 0x20000007ff4a1230 */ /* 0x100fe20000004100 */
[----:B------:R-:W-:Y:S01]  /*2240*/  FSEL R29, R194, RZ, P5 ;  /* 0x000000ffc21d7208 */ /* 0x000fe20002800000 */
[----:B------:R-:W-:Y:S01]  /*2250*/  FADD.FTZ R202, R199, -R202 ;  /* 0x800000cac7ca7221 */ /* 0x000fe20000010000 */
[----:B------:R-:W-:Y:S01]  /*2260*/  LOP3.LUT P2, RZ, R68, 0xff, RZ, 0xc0, !PT ;  /* 0x000000ff44ff7812 */ /* 0x000fe2000784c0ff */
[--C-:B------:R-:W-:Y:S01]  /*2270*/  FFMA.FTZ R68, R198, R230, R229.reuse ;  /* 0x000000e6c6447223 */ /* 0x100fe200000100e5 */
[----:B------:R-:W-:Y:S01]  /*2280*/  @P0 FSEL R194, R194, RZ, P6 ;  /* 0x000000ffc2c20208 */ /* 0x000fe20003000000 */
[----:B------:R-:W-:Y:S01]  /*2290*/  FMUL.FTZ R225, R187, R200 ;  /* 0x000000c8bbe17220 */ /* 0x000fe20000410000 */
[C---:B------:R-:W-:Y:S01]  /*22a0*/  FSEL R220, R204.reuse, RZ, P3 ;  /* 0x000000ffccdc7208 */ /* 0x040fe20001800000 */
[----:B------:R-:W-:Y:S01]  /*22b0*/  FADD.FTZ R68, R201, -R68 ;  /* 0x80000044c9447221 */ /* 0x000fe20000010000 */
[----:B------:R-:W-:Y:S01]  /*22c0*/  LOP3.LUT P5, RZ, R69, 0xff00, RZ, 0xc0, !PT ;  /* 0x0000ff0045ff7812 */ /* 0x000fe200078ac0ff */
[----:B------:R-:W-:Y:S01]  /*22d0*/  FADD.FTZ R190, R37, -R190 ;  /* 0x800000be25be7221 */ /* 0x000fe20000010000 */
[----:B------:R-:W-:Y:S01]  /*22e0*/  LOP3.LUT P6, RZ, R69, 0xff0000, RZ, 0xc0, !PT ;  /* 0x00ff000045ff7812 */ /* 0x000fe200078cc0ff */
[----:B------:R-:W-:Y:S01]  /*22f0*/  FMUL.FTZ R224, R187, R68 ;  /* 0x00000044bbe07220 */ /* 0x000fe20000410000 */
[----:B------:R-:W-:Y:S01]  /*2300*/  LOP3.LUT P4, RZ, R69, 0xff000000, RZ, 0xc0, !PT ;  /* 0xff00000045ff7812 */ /* 0x000fe2000788c0ff */
[----:B------:R-:W-:Y:S01]  /*2310*/  @P1 HADD2.F32 R37, -RZ, R7.H1_H1 ;  /* 0x30000007ff251230 */ /* 0x000fe20000004100 */
[----:B------:R-:W-:Y:S01]  /*2320*/  @P0 LOP3.LUT P3, RZ, R3, 0xff, RZ, 0xc0, !PT ;  /* 0x000000ff03ff0812 */ /* 0x000fe2000786c0ff */
[----:B------:R-:W-:Y:S01]  /*2330*/  @P1 FADD.FTZ R225, R225, R74 ;  /* 0x0000004ae1e11221 */ /* 0x000fe20000010000 */
[----:B------:R-:W-:Y:S01]  /*2340*/  @P0 MOV R69, R60 ;  /* 0x0000003c00450202 */ /* 0x000fe20000000f00 */
[----:B------:R-:W-:Y:S01]  /*2350*/  FMUL.FTZ R226, R187, R202 ;  /* 0x000000cabbe27220 */ /* 0x000fe20000410000 */
[----:B------:R-:W-:Y:S01]  /*2360*/  @P0 FSEL R198, R204, RZ, P3 ;  /* 0x000000ffccc60208 */ /* 0x000fe20001800000 */
[-CC-:B------:R-:W-:Y:S01]  /*2370*/  FFMA.FTZ R204, R195, R230.reuse, R229.reuse ;  /* 0x000000e6c3cc7223 */ /* 0x180fe200000100e5 */
[----:B------:R-:W-:Y:S01]  /*2380*/  @P0 LOP3.LUT P3, RZ, R69, 0xff, RZ, 0xc0, !PT ;  /* 0x000000ff45ff0812 */ /* 0x000fe2000786c0ff */
[----:B------:R-:W-:Y:S01]  /*2390*/  @P1 HADD2.F32 R69, -RZ, R6.H1_H1 ;  /* 0x30000006ff451230 */ /* 0x000fe20000004100 */
[----:B------:R-:W-:Y:S01]  /*23a0*/  FFMA.FTZ R58, R58, R230, R229 ;  /* 0x000000e63a3a7223 */ /* 0x000fe200000100e5 */
[--C-:B------:R-:W-:Y:S01]  /*23b0*/  @P1 HADD2.F32 R68, -RZ, R9.reuse.H0_H0 ;  /* 0x20000009ff441230 */ /* 0x100fe20000004100 */
[----:B------:R-:W-:Y:S01]  /*23c0*/  FADD.FTZ R204, R191, -R204 ;  /* 0x800000ccbfcc7221 */ /* 0x000fe20000010000 */
[----:B------:R-:W-:Y:S01]  /*23d0*/  F2FP.PACK_AB R29, R32, R29 ;  /* 0x0000001d201d723e */ /* 0x000fe200000000ff */
[----:B------:R-:W-:Y:S01]  /*23e0*/  @P1 FADD.FTZ R224, R224, R69 ;  /* 0x00000045e0e01221 */ /* 0x000fe20000010000 */
[----:B------:R-:W-:Y:S01]  /*23f0*/  F2FP.PACK_AB R28, R33, R28 ;  /* 0x0000001c211c723e */ /* 0x000fe200000000ff */
[----:B------:R-:W-:Y:S01]  /*2400*/  FFMA.FTZ R59, R59, R230, R229 ;  /* 0x000000e63b3b7223 */ /* 0x000fe200000100e5 */
[----:B------:R-:W-:Y:S01]  /*2410*/  @P0 F2FP.PACK_AB R192, RZ, R192 ;  /* 0x000000c0ffc0023e */ /* 0x000fe200000000ff */
[----:B------:R-:W-:Y:S01]  /*2420*/  @P1 FADD.FTZ R226, R226, R37 ;  /* 0x00000025e2e21221 */ /* 0x000fe20000010000 */
[----:B------:R-:W-:Y:S01]  /*2430*/  @P1 HADD2.F32 R37, -RZ, R9.H1_H1 ;  /* 0x30000009ff251230 */ /* 0x000fe20000004100 */
[----:B------:R-:W-:Y:S01]  /*2440*/  FMUL.FTZ R205, R225, c[0x0][0x1e8] ;  /* 0x00007a00e1cd7a20 */ /* 0x000fe20000410000 */
[----:B------:R-:W-:Y:S01]  /*2450*/  @P0 F2FP.PACK_AB R194, RZ, R194 ;  /* 0x000000c2ffc2023e */ /* 0x000fe200000000ff */
[--C-:B------:R-:W-:Y:S01]  /*2460*/  FFMA.FTZ R196, R196, R230, R229.reuse ;  /* 0x000000e6c4c47223 */ /* 0x100fe200000100e5 */
[----:B------:R-:W-:Y:S01]  /*2470*/  @P0 F2FP.PACK_AB R198, RZ, R198 ;  /* 0x000000c6ffc6023e */ /* 0x000fe200000000ff */
[----:B------:R-:W-:Y:S01]  /*2480*/  FFMA.FTZ R76, R76, R230, R229 ;  /* 0x000000e64c4c7223 */ /* 0x000fe200000100e5 */
[----:B------:R-:W-:Y:S01]  /*2490*/  FSEL R227, R205, RZ, P6 ;  /* 0x000000ffcde37208 */ /* 0x000fe20003000000 */
[----:B------:R-:W-:Y:S01]  /*24a0*/  FMUL.FTZ R199, R187, R204 ;  /* 0x000000ccbbc77220 */ /* 0x000fe20000410000 */
[----:B------:R-:W-:Y:S01]  /*24b0*/  @P0 LOP3.LUT P6, RZ, R3, 0xff000000, RZ, 0xc0, !PT ;  /* 0xff00000003ff0812 */ /* 0x000fe200078cc0ff */
[----:B------:R-:W-:Y:S01]  /*24c0*/  FMUL.FTZ R201, R187, R206 ;  /* 0x000000cebbc97220 */ /* 0x000fe20000410000 */
[----:B------:R-:W-:Y:S01]  /*24d0*/  @P0 F2FP.PACK_AB R193, RZ, R193 ;  /* 0x000000c1ffc1023e */ /* 0x000fe200000000ff */
[----:B------:R-:W-:Y:S01]  /*24e0*/  FMUL.FTZ R204, R224, c[0x0][0x1e8] ;  /* 0x00007a00e0cc7a20 */ /* 0x000fe20000410000 */
[----:B------:R-:W-:Y:S01]  /*24f0*/  @P0 F2FP.PACK_AB R197, RZ, R197 ;  /* 0x000000c5ffc5023e */ /* 0x000fe200000000ff */
[----:B------:R-:W-:Y:S01]  /*2500*/  FADD.FTZ R58, R75, -R58 ;  /* 0x8000003a4b3a7221 */ /* 0x000fe20000010000 */
[----:B------:R-:W-:Y:S01]  /*2510*/  @P0 PRMT R24, R192, 0x7610, R24 ;  /* 0x00007610c0180816 */ /* 0x000fe20000000018 */
[----:B------:R-:W-:Y:S01]  /*2520*/  FADD.FTZ R208, R36, -R59 ;  /* 0x8000003b24d07221 */ /* 0x000fe20000010000 */
[--C-:B------:R-:W-:Y:S01]  /*2530*/  @P1 HADD2.F32 R36, -RZ, R8.reuse.H0_H0 ;  /* 0x20000008ff241230 */ /* 0x100fe20000004100 */
[----:B------:R-:W-:Y:S01]  /*2540*/  FMUL.FTZ R202, R187, R190 ;  /* 0x000000bebbca7220 */ /* 0x000fe20000410000 */
[----:B------:R-:W-:Y:S01]  /*2550*/  @P1 HADD2.F32 R59, -RZ, R8.H1_H1 ;  /* 0x30000008ff3b1230 */ /* 0x000fe20000004100 */
[----:B------:R-:W-:Y:S01]  /*2560*/  FMUL.FTZ R206, R226, c[0x0][0x1e8] ;  /* 0x00007a00e2ce7a20 */ /* 0x000fe20000410000 */
[----:B------:R-:W-:Y:S01]  /*2570*/  FSEL R221, R204, RZ, P5 ;  /* 0x000000ffccdd7208 */ /* 0x000fe20002800000 */
[----:B------:R-:W-:Y:S01]  /*2580*/  FADD.FTZ R196, R85, -R196 ;  /* 0x800000c455c47221 */ /* 0x000fe20000010000 */
[----:B------:R-:W-:Y:S01]  /*2590*/  @P0 LOP3.LUT P5, RZ, R3, 0xff00, RZ, 0xc0, !PT ;  /* 0x0000ff0003ff0812 */ /* 0x000fe200078ac0ff */
[----:B------:R-:W-:Y:S01]  /*25a0*/  FADD.FTZ R190, R79, -R76 ;  /* 0x8000004c4fbe7221 */ /* 0x000fe20000010000 */
[--C-:B------:R-:W-:Y:S01]  /*25b0*/  @P1 HADD2.F32 R76, -RZ, R10.reuse.H1_H1 ;  /* 0x3000000aff4c1230 */ /* 0x100fe20000004100 */
[----:B------:R-:W-:Y:S01]  /*25c0*/  @P1 FADD.FTZ R201, R201, R68 ;  /* 0x00000044c9c91221 */ /* 0x000fe20000010000 */
[C---:B------:R-:W-:Y:S01]  /*25d0*/  FSEL R228, R206.reuse, RZ, P4 ;  /* 0x000000ffcee47208 */ /* 0x040fe20002000000 */
[----:B0-----:R-:W-:Y:S01]  /*25e0*/  FMUL.FTZ R209, R187, R58 ;  /* 0x0000003abbd17220 */ /* 0x001fe20000410000 */
[----:B------:R-:W-:Y:S01]  /*25f0*/  @P0 FSEL R206, R206, RZ, P6 ;  /* 0x000000ffcece0208 */ /* 0x000fe20003000000 */
[--C-:B------:R-:W-:Y:S01]  /*2600*/  FFMA.FTZ R57, R57, R230, R229.reuse ;  /* 0x000000e639397223 */ /* 0x100fe200000100e5 */
[----:B------:R-:W-:Y:S01]  /*2610*/  LOP3.LUT P6, RZ, R72, 0xff0000, RZ, 0xc0, !PT ;  /* 0x00ff000048ff7812 */ /* 0x000fe200078cc0ff */
[----:B------:R-:W-:Y:S01]  /*2620*/  FMUL.FTZ R200, R187, R196 ;  /* 0x000000c4bbc87220 */ /* 0x000fe20000410000 */
[----:B------:R-:W-:Y:S01]  /*2630*/  @P0 FSEL R204, R204, RZ, P5 ;  /* 0x000000ffcccc0208 */ /* 0x000fe20002800000 */
[----:B------:R-:W-:Y:S01]  /*2640*/  @P1 FADD.FTZ R199, R199, R36 ;  /* 0x00000024c7c71221 */ /* 0x000fe20000010000 */
[----:B------:R-:W-:Y:S01]  /*2650*/  @P1 HADD2.F32 R36, -RZ, R10.H0_H0 ;  /* 0x2000000aff241230 */ /* 0x000fe20000004100 */
[----:B------:R-:W-:Y:S01]  /*2660*/  FMUL.FTZ R69, R201, c[0x0][0x1e8] ;  /* 0x00007a00c9457a20 */ /* 0x000fe20000410000 */
[----:B------:R-:W-:Y:S01]  /*2670*/  @P0 LOP3.LUT P5, RZ, R3, 0xff0000, RZ, 0xc0, !PT ;  /* 0x00ff000003ff0812 */ /* 0x000fe200078ac0ff */
[----:B------:R-:W-:Y:S01]  /*2680*/  FFMA.FTZ R82, R82, R230, R229 ;  /* 0x000000e652527223 */ /* 0x000fe200000100e5 */
[----:B------:R-:W-:Y:S01]  /*2690*/  @P0 LOP3.LUT P4, RZ, R60, 0xff00, RZ, 0xc0, !PT ;  /* 0x0000ff003cff0812 */ /* 0x000fe2000788c0ff */
[----:B------:R-:W-:Y:S01]  /*26a0*/  @P1 FADD.FTZ R209, R209, R76 ;  /* 0x0000004cd1d11221 */ /* 0x000fe20000010000 */
[----:B------:R-:W-:Y:S01]  /*26b0*/  FSEL R195, R69, RZ, P6 ;  /* 0x000000ff45c37208 */ /* 0x000fe20003000000 */
[----:B------:R-:W-:Y:S01]  /*26c0*/  FADD.FTZ R78, R78, -R57 ;  /* 0x800000394e4e7221 */ /* 0x000fe20000010000 */
[----:B------:R-:W-:Y:S01]  /*26d0*/  LOP3.LUT P6, RZ, R73, 0xff00, RZ, 0xc0, !PT ;  /* 0x0000ff0049ff7812 */ /* 0x000fe200078cc0ff */
[----:B------:R-:W-:Y:S01]  /*26e0*/  @P1 FADD.FTZ R200, R200, R59 ;  /* 0x0000003bc8c81221 */ /* 0x000fe20000010000 */
[----:B------:R-:W-:Y:S01]  /*26f0*/  @P0 FSEL R205, R205, RZ, P5 ;  /* 0x000000ffcdcd0208 */ /* 0x000fe20002800000 */
[----:B------:R-:W-:Y:S01]  /*2700*/  FMUL.FTZ R203, R187, R208 ;  /* 0x000000d0bbcb7220 */ /* 0x000fe20000410000 */
[----:B------:R-:W-:Y:S01]  /*2710*/  LOP3.LUT P5, RZ, R72, 0xff00, RZ, 0xc0, !PT ;  /* 0x0000ff0048ff7812 */ /* 0x000fe200078ac0ff */
[----:B------:R-:W-:Y:S01]  /*2720*/  FMUL.FTZ R59, R199, c[0x0][0x1e8] ;  /* 0x00007a00c73b7a20 */ /* 0x000fe20000410000 */
[----:B------:R-:W-:Y:S01]  /*2730*/  @P0 MOV R85, R62 ;  /* 0x0000003e00550202 */ /* 0x000fe20000000f00 */
[-CC-:B------:R-:W-:Y:S01]  /*2740*/  FFMA.FTZ R81, R81, R230.reuse, R229.reuse ;  /* 0x000000e651517223 */ /* 0x180fe200000100e5 */
[----:B------:R-:W-:Y:S01]  /*2750*/  @P0 F2FP.PACK_AB R205, RZ, R205 ;  /* 0x000000cdffcd023e */ /* 0x000fe200000000ff */
[----:B------:R-:W-:Y:S01]  /*2760*/  FADD.FTZ R82, R43, -R82 ;  /* 0x800000522b527221 */ /* 0x000fe20000010000 */
[----:B------:R-:W-:Y:S01]  /*2770*/  @P1 HADD2.F32 R43, -RZ, R11.H0_H0 ;  /* 0x2000000bff2b1230 */ /* 0x000fe20000004100 */
[--C-:B------:R-:W-:Y:S01]  /*2780*/  FFMA.FTZ R77, R77, R230, R229.reuse ;  /* 0x000000e64d4d7223 */ /* 0x100fe200000100e5 */
[----:B------:R-:W-:Y:S01]  /*2790*/  @P0 F2FP.PACK_AB R204, RZ, R204 ;  /* 0x000000ccffcc023e */ /* 0x000fe200000000ff */
[----:B------:R-:W-:Y:S01]  /*27a0*/  FMUL.FTZ R79, R209, c[0x0][0x1e8] ;  /* 0x00007a00d14f7a20 */ /* 0x000fe20000410000 */
[----:B------:R-:W-:Y:S01]  /*27b0*/  @P0 F2FP.PACK_AB R206, RZ, R206 ;  /* 0x000000ceffce023e */ /* 0x000fe200000000ff */
[----:B------:R-:W-:Y:S01]  /*27c0*/  FFMA.FTZ R57, R84, R230, R229 ;  /* 0x000000e654397223 */ /* 0x000fe200000100e5 */
[----:B------:R-:W-:Y:S01]  /*27d0*/  @P0 PRMT R25, R194, 0x7610, R25 ;  /* 0x00007610c2190816 */ /* 0x000fe20000000019 */
[----:B------:R-:W-:Y:S01]  /*27e0*/  FMUL.FTZ R210, R187, R78 ;  /* 0x0000004ebbd27220 */ /* 0x000fe20000410000 */
[----:B------:R-:W-:Y:S01]  /*27f0*/  FSEL R208, R79, RZ, P6 ;  /* 0x000000ff4fd07208 */ /* 0x000fe20003000000 */
[----:B------:R-:W-:Y:S01]  /*2800*/  @P1 FADD.FTZ R202, R202, R37 ;  /* 0x00000025caca1221 */ /* 0x000fe20000010000 */
[----:B------:R-:W-:Y:S01]  /*2810*/  @P0 LOP3.LUT P6, RZ, R61, 0xff00, RZ, 0xc0, !PT ;  /* 0x0000ff003dff0812 */ /* 0x000fe200078cc0ff */
[----:B------:R-:W-:Y:S01]  /*2820*/  @P1 FADD.FTZ R203, R203, R36 ;  /* 0x00000024cbcb1221 */ /* 0x000fe20000010000 */
[C---:B------:R-:W-:Y:S01]  /*2830*/  FSEL R36, R59.reuse, RZ, P2 ;  /* 0x000000ff3b247208 */ /* 0x040fe20001000000 */
[----:B------:R-:W-:Y:S01]  /*2840*/  FMUL.FTZ R68, R200, c[0x0][0x1e8] ;  /* 0x00007a00c8447a20 */ /* 0x000fe20000410000 */
[----:B------:R-:W-:Y:S01]  /*2850*/  @P0 LOP3.LUT P2, RZ, R60, 0xff0000, RZ, 0xc0, !PT ;  /* 0x00ff00003cff0812 */ /* 0x000fe2000784c0ff */
[----:B------:R-:W-:Y:S01]  /*2860*/  FADD.FTZ R58, R42, -R81 ;  /* 0x800000512a3a7221 */ /* 0x000fe20000010000 */
[----:B------:R-:W-:Y:S01]  /*2870*/  @P0 FSEL R59, R59, RZ, P3 ;  /* 0x000000ff3b3b0208 */ /* 0x000fe20001800000 */
[----:B------:R-:W-:Y:S01]  /*2880*/  FADD.FTZ R80, R80, -R77 ;  /* 0x8000004d50507221 */ /* 0x000fe20000010000 */
[----:B------:R-:W-:Y:S01]  /*2890*/  LOP3.LUT P3, RZ, R72, 0xff000000, RZ, 0xc0, !PT ;  /* 0xff00000048ff7812 */ /* 0x000fe2000786c0ff */
[----:B------:R-:W-:Y:S01]  /*28a0*/  FADD.FTZ R84, R44, -R57 ;  /* 0x800000392c547221 */ /* 0x000fe20000010000 */
[--C-:B------:R-:W-:Y:S01]  /*28b0*/  @P1 HADD2.F32 R57, -RZ, R12.reuse.H1_H1 ;  /* 0x3000000cff391230 */ /* 0x100fe20000004100 */
[----:B------:R-:W-:Y:S01]  /*28c0*/  @P1 FADD.FTZ R210, R210, R43 ;  /* 0x0000002bd2d21221 */ /* 0x000fe20000010000 */
[----:B------:R-:W-:Y:S01]  /*28d0*/  FSEL R37, R68, RZ, P5 ;  /* 0x000000ff44257208 */ /* 0x000fe20002800000 */
[----:B------:R-:W-:Y:S01]  /*28e0*/  FMUL.FTZ R72, R202, c[0x0][0x1e8] ;  /* 0x00007a00ca487a20 */ /* 0x000fe20000410000 */
[----:B------:R-:W-:Y:S01]  /*28f0*/  @P0 LOP3.LUT P5, RZ, R60, 0xff000000, RZ, 0xc0, !PT ;  /* 0xff0000003cff0812 */ /* 0x000fe200078ac0ff */
[----:B------:R-:W-:Y:S01]  /*2900*/  FMUL.FTZ R76, R187, R58 ;  /* 0x0000003abb4c7220 */ /* 0x000fe20000410000 */
[----:B------:R-:W-:Y:S01]  /*2910*/  @P0 FSEL R69, R69, RZ, P2 ;  /* 0x000000ff45450208 */ /* 0x000fe20001000000 */
[----:B------:R-:W-:Y:S01]  /*2920*/  FMUL.FTZ R75, R187, R80 ;  /* 0x00000050bb4b7220 */ /* 0x000fe20000410000 */
[----:B------:R-:W-:Y:S01]  /*2930*/  @P1 HADD2.F32 R43, -RZ, R13.H1_H1 ;  /* 0x3000000dff2b1230 */ /* 0x000fe20000004100 */
[----:B------:R-:W-:Y:S01]  /*2940*/  FMUL.FTZ R80, R210, c[0x0][0x1e8] ;  /* 0x00007a00d2507a20 */ /* 0x000fe20000410000 */
[----:B------:R-:W-:Y:S01]  /*2950*/  LOP3.LUT P2, RZ, R73, 0xff0000, RZ, 0xc0, !PT ;  /* 0x00ff000049ff7812 */ /* 0x000fe2000784c0ff */
[----:B------:R-:W-:Y:S01]  /*2960*/  FMUL.FTZ R78, R187, R84 ;  /* 0x00000054bb4e7220 */ /* 0x000fe20000410000 */
[----:B------:R-:W-:Y:S01]  /*2970*/  @P0 FSEL R79, R79, RZ, P6 ;  /* 0x000000ff4f4f0208 */ /* 0x000fe20003000000 */
[----:B------:R-:W-:Y:S01]  /*2980*/  @P1 FADD.FTZ R76, R76, R57 ;  /* 0x000000394c4c1221 */ /* 0x000fe20000010000 */
[----:B------:R-:W-:Y:S01]  /*2990*/  @P0 LOP3.LUT P6, RZ, R61, 0xff0000, RZ, 0xc0, !PT ;  /* 0x00ff00003dff0812 */ /* 0x000fe200078cc0ff */
[----:B------:R-:W-:Y:S01]  /*29a0*/  FMUL.FTZ R74, R203, c[0x0][0x1e8] ;  /* 0x00007a00cb4a7a20 */ /* 0x000fe20000410000 */
[----:B------:R-:W-:Y:S01]  /*29b0*/  @P0 FSEL R68, R68, RZ, P4 ;  /* 0x000000ff44440208 */ /* 0x000fe20002000000 */
[----:B------:R-:W-:Y:S01]  /*29c0*/  @P1 FADD.FTZ R78, R78, R43 ;  /* 0x0000002b4e4e1221 */ /* 0x000fe20000010000 */
[----:B------:R-:W-:Y:S01]  /*29d0*/  FSEL R196, R72, RZ, P3 ;  /* 0x000000ff48c47208 */ /* 0x000fe20001800000 */
[----:B------:R-:W-:Y:S01]  /*29e0*/  FMUL.FTZ R43, R76, c[0x0][0x1e8] ;  /* 0x00007a004c2b7a20 */ /* 0x000fe20000410000 */
[----:B------:R-:W-:Y:S01]  /*29f0*/  LOP3.LUT P4, RZ, R73, 0xff, RZ, 0xc0, !PT ;  /* 0x000000ff49ff7812 */ /* 0x000fe2000788c0ff */
[----:B------:R-:W-:Y:S01]  /*2a00*/  @P1 HADD2.F32 R42, -RZ, R11.H1_H1 ;  /* 0x3000000bff2a1230 */ /* 0x000fe20000004100 */
[----:B------:R-:W-:Y:S01]  /*2a10*/  @P0 FSEL R72, R72, RZ, P5 ;  /* 0x000000ff48480208 */ /* 0x000fe20002800000 */
[----:B------:R-:W-:Y:S01]  /*2a20*/  FMUL.FTZ R211, R187, R190 ;  /* 0x000000bebbd37220 */ /* 0x000fe20000410000 */
[----:B------:R-:W-:Y:S01]  /*2a30*/  @P0 LOP3.LUT P5, RZ, R61, 0xff, RZ, 0xc0, !PT ;  /* 0x000000ff3dff0812 */ /* 0x000fe200078ac0ff */
[----:B------:R-:W-:Y:S01]  /*2a40*/  FMUL.FTZ R77, R187, R82 ;  /* 0x00000052bb4d7220 */ /* 0x000fe20000410000 */
[----:B------:R-:W-:Y:S01]  /*2a50*/  FSEL R212, R80, RZ, P2 ;  /* 0x000000ff50d47208 */ /* 0x000fe20001000000 */
[-CC-:B------:R-:W-:Y:S01]  /*2a60*/  FFMA.FTZ R82, R48, R230.reuse, R229.reuse ;  /* 0x000000e630527223 */ /* 0x180fe200000100e5 */
[----:B------:R-:W-:Y:S01]  /*2a70*/  @P0 FSEL R80, R80, RZ, P6 ;  /* 0x000000ff50500208 */ /* 0x000fe20003000000 */
[----:B------:R-:W-:Y:S01]  /*2a80*/  @P1 HADD2.F32 R44, -RZ, R12.H0_H0 ;  /* 0x2000000cff2c1230 */ /* 0x000fe20000004100 */
[----:B------:R-:W-:Y:S01]  /*2a90*/  LOP3.LUT P6, RZ, R66, 0xff00, RZ, 0xc0, !PT ;  /* 0x0000ff0042ff7812 */ /* 0x000fe200078cc0ff */
[----:B------:R-:W-:Y:S01]  /*2aa0*/  @P1 FADD.FTZ R211, R211, R42 ;  /* 0x0000002ad3d31221 */ /* 0x000fe20000010000 */
[----:B------:R-:W-:Y:S01]  /*2ab0*/  FSEL R207, R74, RZ, P4 ;  /* 0x000000ff4acf7208 */ /* 0x000fe20002000000 */
[--C-:B------:R-:W-:Y:S01]  /*2ac0*/  FFMA.FTZ R50, R50, R230, R229.reuse ;  /* 0x000000e632327223 */ /* 0x100fe200000100e5 */
[----:B------:R-:W-:Y:S01]  /*2ad0*/  @P0 FSEL R74, R74, RZ, P5 ;  /* 0x000000ff4a4a0208 */ /* 0x000fe20002800000 */
[----:B------:R-:W-:Y:S01]  /*2ae0*/  @P1 HADD2.F32 R42, -RZ, R13.H0_H0 ;  /* 0x2000000dff2a1230 */ /* 0x000fe20000004100 */
[----:B------:R-:W-:Y:S01]  /*2af0*/  @P0 LOP3.LUT P5, RZ, R85, 0xff, RZ, 0xc0, !PT ;  /* 0x000000ff55ff0812 */ /* 0x000fe200078ac0ff */
[----:B------:R-:W-:Y:S01]  /*2b00*/  FMUL.FTZ R85, R78, c[0x0][0x1e8] ;  /* 0x00007a004e557a20 */ /* 0x000fe20000410000 */
[----:B------:R-:W-:Y:S01]  /*2b10*/  FSEL R58, R43, RZ, P6 ;  /* 0x000000ff2b3a7208 */ /* 0x000fe20003000000 */
[----:B------:R-:W-:Y:S01]  /*2b20*/  FADD.FTZ R82, R41, -R82 ;  /* 0x8000005229527221 */ /* 0x000fe20000010000 */
[----:B------:R-:W-:Y:S01]  /*2b30*/  @P0 LOP3.LUT P6, RZ, R62, 0xff000000, RZ, 0xc0, !PT ;  /* 0xff0000003eff0812 */ /* 0x000fe200078cc0ff */
[----:B------:R-:W-:Y:S01]  /*2b40*/  @P1 FADD.FTZ R75, R75, R44 ;  /* 0x0000002c4b4b1221 */ /* 0x000fe20000010000 */
[----:B------:R-:W-:Y:S01]  /*2b50*/  MOV R84, R70 ;  /* 0x0000004600547202 */ /* 0x000fe20000000f00 */
[----:B------:R-:W-:Y:S01]  /*2b60*/  FMUL.FTZ R81, R211, c[0x0][0x1e8] ;  /* 0x00007a00d3517a20 */ /* 0x000fe20000410000 */
[----:B------:R-:W-:Y:S01]  /*2b70*/  @P0 FSEL R48, R85, RZ, P6 ;  /* 0x000000ff55300208 */ /* 0x000fe20003000000 */
[-CC-:B------:R-:W-:Y:S01]  /*2b80*/  FFMA.FTZ R47, R47, R230.reuse, R229.reuse ;  /* 0x000000e62f2f7223 */ /* 0x180fe200000100e5 */
[----:B------:R-:W-:Y:S01]  /*2b90*/  LOP3.LUT P6, RZ, R84, 0xff, RZ, 0xc0, !PT ;  /* 0x000000ff54ff7812 */ /* 0x000fe200078cc0ff */
[--C-:B------:R-:W-:Y:S01]  /*2ba0*/  FFMA.FTZ R84, R54, R230, R229.reuse ;  /* 0x000000e636547223 */ /* 0x100fe200000100e5 */
[----:B------:R-:W-:Y:S01]  /*2bb0*/  LOP3.LUT P3, RZ, R73, 0xff000000, RZ, 0xc0, !PT ;  /* 0xff00000049ff7812 */ /* 0x000fe2000786c0ff */
[----:B------:R-:W-:Y:S01]  /*2bc0*/  FADD.FTZ R54, R45, -R50 ;  /* 0x800000322d367221 */ /* 0x000fe20000010000 */
[----:B------:R-:W-:Y:S01]  /*2bd0*/  MOV R73, R66 ;  /* 0x0000004200497202 */ /* 0x000fe20000000f00 */
[-CC-:B------:R-:W-:Y:S01]  /*2be0*/  FFMA.FTZ R51, R51, R230.reuse, R229.reuse ;  /* 0x000000e633337223 */ /* 0x180fe200000100e5 */
[----:B------:R-:W-:Y:S01]  /*2bf0*/  @P1 HADD2.F32 R50, -RZ, R14.H0_H0 ;  /* 0x2000000eff321230 */ /* 0x000fe20000004100 */
[--C-:B------:R-:W-:Y:S01]  /*2c00*/  FFMA.FTZ R41, R83, R230, R229.reuse ;  /* 0x000000e653297223 */ /* 0x100fe200000100e5 */
[----:B------:R-:W-:Y:S01]  /*2c10*/  LOP3.LUT P4, RZ, R73, 0xff, RZ, 0xc0, !PT ;  /* 0x000000ff49ff7812 */ /* 0x000fe2000788c0ff */
[----:B------:R-:W-:Y:S01]  /*2c20*/  FMUL.FTZ R83, R187, R82 ;  /* 0x00000052bb537220 */ /* 0x000fe20000410000 */
[----:B------:R-:W-:Y:S01]  /*2c30*/  FSEL R213, R81, RZ, P3 ;  /* 0x000000ff51d57208 */ /* 0x000fe20001800000 */
[----:B------:R-:W-:Y:S01]  /*2c40*/  @P1 FADD.FTZ R77, R77, R42 ;  /* 0x0000002a4d4d1221 */ /* 0x000fe20000010000 */
[----:B------:R-:W-:Y:S01]  /*2c50*/  @P0 LOP3.LUT P3, RZ, R62, 0xff00, RZ, 0xc0, !PT ;  /* 0x0000ff003eff0812 */ /* 0x000fe2000786c0ff */
[----:B------:R-:W-:Y:S01]  /*2c60*/  FADD.FTZ R190, R49, -R84 ;  /* 0x8000005431be7221 */ /* 0x000fe20000010000 */
[----:B------:R-:W-:Y:S01]  /*2c70*/  @P0 LOP3.LUT P2, RZ, R61, 0xff000000, RZ, 0xc0, !PT ;  /* 0xff0000003dff0812 */ /* 0x000fe2000784c0ff */
[----:B------:R-:W-:Y:S01]  /*2c80*/  FMUL.FTZ R42, R75, c[0x0][0x1e8] ;  /* 0x00007a004b2a7a20 */ /* 0x000fe20000410000 */
[----:B------:R-:W-:Y:S01]  /*2c90*/  @P0 FSEL R43, R43, RZ, P3 ;  /* 0x000000ff2b2b0208 */ /* 0x000fe20001800000 */
[-C--:B------:R-:W-:Y:S01]  /*2ca0*/  FFMA.FTZ R84, R55, R230.reuse, R229 ;  /* 0x000000e637547223 */ /* 0x080fe200000100e5 */
[----:B------:R-:W-:Y:S01]  /*2cb0*/  LOP3.LUT P3, RZ, R67, 0xff, RZ, 0xc0, !PT ;  /* 0x000000ff43ff7812 */ /* 0x000fe2000786c0ff */
[----:B------:R-:W-:Y:S01]  /*2cc0*/  FADD.FTZ R52, R52, -R47 ;  /* 0x8000002f34347221 */ /* 0x000fe20000010000 */
[----:B------:R-:W-:Y:S01]  /*2cd0*/  FSEL R57, R42, RZ, P4 ;  /* 0x000000ff2a397208 */ /* 0x000fe20002000000 */
[----:B------:R-:W-:Y:S01]  /*2ce0*/  FADD.FTZ R56, R56, -R51 ;  /* 0x8000003338387221 */ /* 0x000fe20000010000 */
[----:B------:R-:W-:Y:S01]  /*2cf0*/  @P0 FSEL R42, R42, RZ, P5 ;  /* 0x000000ff2a2a0208 */ /* 0x000fe20002800000 */
[----:B------:R-:W-:Y:S01]  /*2d00*/  FFMA.FTZ R53, R53, R230, R229 ;  /* 0x000000e635357223 */ /* 0x000fe200000100e5 */
[----:B------:R-:W-:Y:S01]  /*2d10*/  LOP3.LUT P5, RZ, R66, 0xff000000, RZ, 0xc0, !PT ;  /* 0xff00000042ff7812 */ /* 0x000fe200078ac0ff */
[----:B------:R-:W-:Y:S01]  /*2d20*/  @P1 FADD.FTZ R83, R83, R50 ;  /* 0x0000003253531221 */ /* 0x000fe20000010000 */
[----:B------:R-:W-:Y:S01]  /*2d30*/  @P1 HADD2.F32 R50, -RZ, R16.H0_H0 ;  /* 0x20000010ff321230 */ /* 0x000fe20000004100 */
[----:B------:R-:W-:Y:S01]  /*2d40*/  FADD.FTZ R232, R39, -R84 ;  /* 0x8000005427e87221 */ /* 0x000fe20000010000 */
[----:B------:R-:W-:Y:S01]  /*2d50*/  @P0 FSEL R81, R81, RZ, P2 ;  /* 0x000000ff51510208 */ /* 0x000fe20001000000 */
[----:B------:R-:W-:Y:S01]  /*2d60*/  FADD.FTZ R82, R38, -R53 ;  /* 0x8000003526527221 */ /* 0x000fe20000010000 */
[----:B------:R-:W-:Y:S01]  /*2d70*/  @P1 HADD2.F32 R38, -RZ, R14.H1_H1 ;  /* 0x3000000eff261230 */ /* 0x000fe20000004100 */
[C---:B------:R-:W-:Y:S01]  /*2d80*/  FMUL.FTZ R84, R187.reuse, R52 ;  /* 0x00000034bb547220 */ /* 0x040fe20000410000 */
[----:B------:R-:W-:Y:S01]  /*2d90*/  LOP3.LUT P2, RZ, R66, 0xff0000, RZ, 0xc0, !PT ;  /* 0x00ff000042ff7812 */ /* 0x000fe2000784c0ff */
[----:B------:R-:W-:Y:S01]  /*2da0*/  FMUL.FTZ R49, R187, R56 ;  /* 0x00000038bb317220 */ /* 0x000fe20000410000 */
[----:B------:R-:W-:Y:S01]  /*2db0*/  FSEL R73, R85, RZ, P5 ;  /* 0x000000ff55497208 */ /* 0x000fe20002800000 */
[----:B------:R-:W-:Y:S01]  /*2dc0*/  FMUL.FTZ R52, R83, c[0x0][0x1e8] ;  /* 0x00007a0053347a20 */ /* 0x000fe20000410000 */
[--C-:B------:R-:W-:Y:S01]  /*2dd0*/  @P1 HADD2.F32 R39, -RZ, R15.reuse.H0_H0 ;  /* 0x2000000fff271230 */ /* 0x100fe20000004100 */
[----:B------:R-:W-:Y:S01]  /*2de0*/  FMUL.FTZ R189, R187, R54 ;  /* 0x00000036bbbd7220 */ /* 0x000fe20000410000 */
[----:B------:R-:W-:Y:S01]  /*2df0*/  @P0 LOP3.LUT P4, RZ, R62, 0xff0000, RZ, 0xc0, !PT ;  /* 0x00ff00003eff0812 */ /* 0x000fe2000788c0ff */
[----:B------:R-:W-:Y:S01]  /*2e00*/  @P1 FADD.FTZ R49, R49, R50 ;  /* 0x0000003231311221 */ /* 0x000fe20000010000 */
[----:B------:R-:W-:Y:S01]  /*2e10*/  LOP3.LUT P5, RZ, R67, 0xff000000, RZ, 0xc0, !PT ;  /* 0xff00000043ff7812 */ /* 0x000fe200078ac0ff */
[----:B------:R-:W-:Y:S01]  /*2e20*/  FMUL.FTZ R44, R77, c[0x0][0x1e8] ;  /* 0x00007a004d2c7a20 */ /* 0x000fe20000410000 */
[----:B------:R-:W-:Y:S01]  /*2e30*/  @P0 PRMT R26, R198, 0x7610, R26 ;  /* 0x00007610c61a0816 */ /* 0x000fe2000000001a */
[----:B------:R-:W-:Y:S01]  /*2e40*/  FADD.FTZ R234, R40, -R41 ;  /* 0x8000002928ea7221 */ /* 0x000fe20000010000 */
[----:B------:R-:W-:Y:S01]  /*2e50*/  @P1 HADD2.F32 R40, -RZ, R15.H1_H1 ;  /* 0x3000000fff281230 */ /* 0x000fe20000004100 */
[----:B------:R-:W-:Y:S01]  /*2e60*/  FMUL.FTZ R50, R187, R82 ;  /* 0x00000052bb327220 */ /* 0x000fe20000410000 */
[----:B------:R-:W-:Y:S01]  /*2e70*/  FSEL R82, R52, RZ, P3 ;  /* 0x000000ff34527208 */ /* 0x000fe20001800000 */
[----:B------:R-:W-:Y:S01]  /*2e80*/  @P1 FADD.FTZ R189, R189, R38 ;  /* 0x00000026bdbd1221 */ /* 0x000fe20000010000 */
[----:B------:R-:W-:Y:S01]  /*2e90*/  @P0 LOP3.LUT P3, RZ, R63, 0xff, RZ, 0xc0, !PT ;  /* 0x000000ff3fff0812 */ /* 0x000fe2000786c0ff */
[----:B------:R-:W-:Y:S01]  /*2ea0*/  FMUL.FTZ R85, R187, R190 ;  /* 0x000000bebb557220 */ /* 0x000fe20000410000 */
[----:B------:R-:W-:Y:S01]  /*2eb0*/  FSEL R66, R44, RZ, P2 ;  /* 0x000000ff2c427208 */ /* 0x000fe20001000000 */
[----:B------:R-:W-:Y:S01]  /*2ec0*/  FMUL.FTZ R53, R189, c[0x0][0x1e8] ;  /* 0x00007a00bd357a20 */ /* 0x000fe20000410000 */
[----:B------:R-:W-:Y:S01]  /*2ed0*/  LOP3.LUT P2, RZ, R67, 0xff00, RZ, 0xc0, !PT ;  /* 0x0000ff0043ff7812 */ /* 0x000fe2000784c0ff */
[----:B------:R-:W-:Y:S01]  /*2ee0*/  @P1 FADD.FTZ R84, R84, R39 ;  /* 0x0000002754541221 */ /* 0x000fe20000010000 */
[----:B------:R-:W-:Y:S01]  /*2ef0*/  @P0 FSEL R52, R52, RZ, P3 ;  /* 0x000000ff34340208 */ /* 0x000fe20001800000 */
[----:B------:R-:W-:Y:S01]  /*2f00*/  @P1 FADD.FTZ R85, R85, R40 ;  /* 0x0000002855551221 */ /* 0x000fe20000010000 */
[----:B------:R-:W-:Y:S01]  /*2f10*/  @P1 HADD2.F32 R39, -RZ, R17.H0_H0 ;  /* 0x20000011ff271230 */ /* 0x000fe20000004100 */
[----:B------:R-:W-:Y:S01]  /*2f20*/  @P0 LOP3.LUT P3, RZ, R63, 0xff00, RZ, 0xc0, !PT ;  /* 0x0000ff003fff0812 */ /* 0x000fe2000786c0ff */
[----:B------:R-:W-:Y:S01]  /*2f30*/  @P1 HADD2.F32 R38, -RZ, R18.H0_H0 ;  /* 0x20000012ff261230 */ /* 0x000fe20000004100 */
[----:B------:R-:W-:Y:S01]  /*2f40*/  @P0 FSEL R44, R44, RZ, P4 ;  /* 0x000000ff2c2c0208 */ /* 0x000fe20002000000 */
[----:B------:R-:W-:Y:S01]  /*2f50*/  FMUL.FTZ R51, R187, R232 ;  /* 0x000000e8bb337220 */ /* 0x000fe20000410000 */
[----:B------:R-:W-:Y:S01]  /*2f60*/  LOP3.LUT P4, RZ, R67, 0xff0000, RZ, 0xc0, !PT ;  /* 0x00ff000043ff7812 */ /* 0x000fe2000788c0ff */
[----:B------:R-:W-:Y:S01]  /*2f70*/  FMUL.FTZ R54, R84, c[0x0][0x1e8] ;  /* 0x00007a0054367a20 */ /* 0x000fe20000410000 */
[----:B------:R-:W-:Y:S01]  /*2f80*/  FSEL R67, R53, RZ, P2 ;  /* 0x000000ff35437208 */ /* 0x000fe20001000000 */
[----:B------:R-:W-:Y:S01]  /*2f90*/  FMUL.FTZ R55, R85, c[0x0][0x1e8] ;  /* 0x00007a0055377a20 */ /* 0x000fe20000410000 */
[----:B------:R-:W-:Y:S01]  /*2fa0*/  @P0 FSEL R53, R53, RZ, P3 ;  /* 0x000000ff35350208 */ /* 0x000fe20001800000 */
[----:B------:R-:W-:Y:S01]  /*2fb0*/  @P1 FADD.FTZ R50, R50, R39 ;  /* 0x0000002732321221 */ /* 0x000fe20000010000 */
[----:B------:R-:W-:Y:S01]  /*2fc0*/  @P0 LOP3.LUT P2, RZ, R63, 0xff0000, RZ, 0xc0, !PT ;  /* 0x00ff00003fff0812 */ /* 0x000fe2000784c0ff */
[----:B------:R-:W-:Y:S01]  /*2fd0*/  @P1 FADD.FTZ R51, R51, R38 ;  /* 0x0000002633331221 */ /* 0x000fe20000010000 */
[----:B------:R-:W-:Y:S01]  /*2fe0*/  @P0 LOP3.LUT P3, RZ, R63, 0xff000000, RZ, 0xc0, !PT ;  /* 0xff0000003fff0812 */ /* 0x000fe2000786c0ff */
[----:B------:R-:W-:Y:S01]  /*2ff0*/  FMUL.FTZ R38, R49, c[0x0][0x1e8] ;  /* 0x00007a0031267a20 */ /* 0x000fe20000410000 */
[----:B------:R-:W-:Y:S01]  /*3000*/  FSEL R191, R54, RZ, P4 ;  /* 0x000000ff36bf7208 */ /* 0x000fe20002000000 */
[----:B------:R-:W-:Y:S01]  /*3010*/  FMUL.FTZ R39, R50, c[0x0][0x1e8] ;  /* 0x00007a0032277a20 */ /* 0x000fe20000410000 */
[----:B------:R-:W-:Y:S01]  /*3020*/  FSEL R190, R55, RZ, P5 ;  /* 0x000000ff37be7208 */ /* 0x000fe20002800000 */
[----:B------:R-:W-:Y:S01]  /*3030*/  FMUL.FTZ R40, R51, c[0x0][0x1e8] ;  /* 0x00007a0033287a20 */ /* 0x000fe20000410000 */
[----:B------:R-:W-:Y:S01]  /*3040*/  @P0 FSEL R54, R54, RZ, P2 ;  /* 0x000000ff36360208 */ /* 0x000fe20001000000 */
[----:B------:R-:W-:Y:S01]  /*3050*/  FMUL.FTZ R56, R187, R234 ;  /* 0x000000eabb387220 */ /* 0x000fe20000410000 */
[----:B------:R-:W-:Y:S01]  /*3060*/  @P0 FSEL R55, R55, RZ, P3 ;  /* 0x000000ff37370208 */ /* 0x000fe20001800000 */
[-C--:B------:R-:W-:Y:S01]  /*3070*/  FFMA.FTZ R219, R219, R230.reuse, R229 ;  /* 0x000000e6dbdb7223 */ /* 0x080fe200000100e5 */
[----:B------:R-:W-:Y:S01]  /*3080*/  LOP3.LUT P2, RZ, R70, 0xff0000, RZ, 0xc0, !PT ;  /* 0x00ff000046ff7812 */ /* 0x000fe2000784c0ff */
[----:B------:R-:W-:Y:S01]  /*3090*/  @P1 FADD.FTZ R56, R56, R231 ;  /* 0x000000e738381221 */ /* 0x000fe20000010000 */
[----:B------:R-:W-:Y:S01]  /*30a0*/  LOP3.LUT P3, RZ, R71, 0xff, RZ, 0xc0, !PT ;  /* 0x000000ff47ff7812 */ /* 0x000fe2000786c0ff */
[----:B------:R-:W-:Y:S01]  /*30b0*/  FADD.FTZ R30, R30, -R219 ;  /* 0x800000db1e1e7221 */ /* 0x000fe20000010000 */
[----:B------:R-:W-:Y:S01]  /*30c0*/  FSEL R41, R38, RZ, P6 ;  /* 0x000000ff26297208 */ /* 0x000fe20003000000 */
[----:B------:R-:W-:Y:S01]  /*30d0*/  @P1 HADD2.F32 R219, -RZ, R16.H1_H1 ;  /* 0x30000010ffdb1230 */ /* 0x000fe20000004100 */
[----:B------:R-:W-:Y:S01]  /*30e0*/  FSEL R45, R39, RZ, P2 ;  /* 0x000000ff272d7208 */ /* 0x000fe20001000000 */
[-CC-:B------:R-:W-:Y:S01]  /*30f0*/  FFMA.FTZ R222, R222, R230.reuse, R229.reuse ;  /* 0x000000e6dede7223 */ /* 0x180fe200000100e5 */
[----:B------:R-:W-:Y:S01]  /*3100*/  FSEL R47, R40, RZ, P3 ;  /* 0x000000ff282f7208 */ /* 0x000fe20001800000 */
[----:B------:R-:W-:Y:S01]  /*3110*/  FFMA.FTZ R223, R223, R230, R229 ;  /* 0x000000e6dfdf7223 */ /* 0x000fe200000100e5 */
[----:B------:R-:W-:Y:S01]  /*3120*/  LOP3.LUT P6, RZ, R71, 0xff00, RZ, 0xc0, !PT ;  /* 0x0000ff0047ff7812 */ /* 0x000fe200078cc0ff */
[----:B------:R-:W-:Y:S01]  /*3130*/  FADD.FTZ R222, R217, -R222 ;  /* 0x800000ded9de7221 */ /* 0x000fe20000010000 */
[----:B------:R-:W-:-:S02]  /*3140*/  LOP3.LUT P2, RZ, R71, 0xff0000, RZ, 0xc0, !PT ;  /* 0x00ff000047ff7812 */ /* 0x000fc4000784c0ff */
[----:B------:R-:W-:Y:S01]  /*3150*/  LOP3.LUT P3, RZ, R71, 0xff000000, RZ, 0xc0, !PT ;  /* 0xff00000047ff7812 */ /* 0x000fe2000786c0ff */
[----:B------:R-:W-:Y:S01]  /*3160*/  FFMA.FTZ R71, R46, R230, R229 ;  /* 0x000000e62e477223 */ /* 0x000fe200000100e5 */
[----:B------:R-:W-:Y:S01]  /*3170*/  LOP3.LUT P4, RZ, R70, 0xff00, RZ, 0xc0, !PT ;  /* 0x0000ff0046ff7812 */ /* 0x000fe2000788c0ff */
[----:B------:R-:W-:Y:S01]  /*3180*/  FMUL.FTZ R46, R56, c[0x0][0x1e8] ;  /* 0x00007a00382e7a20 */ /* 0x000fe20000410000 */
[----:B------:R-:W-:Y:S01]  /*3190*/  LOP3.LUT P5, RZ, R70, 0xff000000, RZ, 0xc0, !PT ;  /* 0xff00000046ff7812 */ /* 0x000fe200078ac0ff */
[----:B------:R-:W-:Y:S01]  /*31a0*/  FADD.FTZ R216, R216, -R71 ;  /* 0x80000047d8d87221 */ /* 0x000fe20000010000 */
[----:B------:R-:W-:Y:S01]  /*31b0*/  @P0 PRMT R27, R205, 0x7610, R27 ;  /* 0x00007610cd1b0816 */ /* 0x000fe2000000001b */
[----:B------:R-:W-:Y:S01]  /*31c0*/  IMAD R70, R182, c[0x0][0x168], RZ ;  /* 0x00005a00b6467a24 */ /* 0x000fe200078e02ff */
[----:B------:R-:W-:Y:S01]  /*31d0*/  FSEL R71, R46, RZ, P2 ;  /* 0x000000ff2e477208 */ /* 0x000fe20001000000 */
[----:B------:R-:W-:Y:S01]  /*31e0*/  FMUL.FTZ R216, R187, R216 ;  /* 0x000000d8bbd87220 */ /* 0x000fe20000410000 */
[----:B------:R-:W-:-:S02]  /*31f0*/  ISETP.NE.U32.AND P2, PT, RZ, c[0x0][0x258], PT ;  /* 0x00009600ff007a0c */ /* 0x000fc40003f45070 */
[----:B------:R-:W-:Y:S01]  /*3200*/  SHF.R.S32.HI R233, RZ, 0x1f, R70 ;  /* 0x0000001fffe97819 */ /* 0x000fe20000011446 */
[----:B------:R-:W-:Y:S01]  /*3210*/  @P1 FADD.FTZ R216, R216, R219 ;  /* 0x000000dbd8d81221 */ /* 0x000fe20000010000 */
[----:B------:R-:W-:Y:S02]  /*3220*/  ISETP.NE.AND.EX P2, PT, RZ, c[0x0][0x25c], PT, P2 ;  /* 0x00009700ff007a0c */ /* 0x000fe40003f45320 */
[----:B------:R-:W-:Y:S01]  /*3230*/  LEA.HI R233, R233, R70, RZ, 0x3 ;  /* 0x00000046e9e97211 */ /* 0x000fe200078f18ff */
[----:B------:R-:W-:Y:S01]  /*3240*/  FADD.FTZ R70, R218, -R223 ;  /* 0x800000dfda467221 */ /* 0x000fe20000010000 */
[----:B------:R-:W-:Y:S01]  /*3250*/  @P1 HADD2.F32 R223, -RZ, R17.H1_H1 ;  /* 0x30000011ffdf1230 */ /* 0x000fe20000004100 */
[C---:B------:R-:W-:Y:S01]  /*3260*/  FMUL.FTZ R218, R187.reuse, R222 ;  /* 0x000000debbda7220 */ /* 0x040fe20000410000 */
[----:B------:R-:W-:Y:S01]  /*3270*/  @P1 HADD2.F32 R222, -RZ, R19.H1_H1 ;  /* 0x30000013ffde1230 */ /* 0x000fe20000004100 */
[C---:B------:R-:W-:Y:S01]  /*3280*/  FMUL.FTZ R217, R187.reuse, R70 ;  /* 0x00000046bbd97220 */ /* 0x040fe20000410000 */
[----:B------:R-:W-:Y:S01]  /*3290*/  @P1 HADD2.F32 R70, -RZ, R18.H1_H1 ;  /* 0x30000012ff461230 */ /* 0x000fe20000004100 */
[----:B------:R-:W-:Y:S01]  /*32a0*/  FMUL.FTZ R187, R187, R30 ;  /* 0x0000001ebbbb7220 */ /* 0x000fe20000410000 */
[----:B------:R-:W-:Y:S01]  /*32b0*/  @P0 MOV R30, R64 ;  /* 0x00000040001e0202 */ /* 0x000fe20000000f00 */
[----:B------:R-:W-:Y:S01]  /*32c0*/  @P1 FADD.FTZ R218, R218, R223 ;  /* 0x000000dfdada1221 */ /* 0x000fe20000010000 */
[----:B------:R-:W-:Y:S01]  /*32d0*/  @P0 PRMT R24, R24, 0x5410, R193 ;  /* 0x0000541018180816 */ /* 0x000fe200000000c1 */
[----:B------:R-:W-:Y:S01]  /*32e0*/  @P1 FADD.FTZ R217, R217, R70 ;  /* 0x00000046d9d91221 */ /* 0x000fe20000010000 */
[----:B------:R-:W-:Y:S01]  /*32f0*/  @P2 F2FP.PACK_AB R219, RZ, R214 ;  /* 0x000000d6ffdb223e */ /* 0x000fe200000000ff */
[----:B------:R-:W-:Y:S01]  /*3300*/  HFMA2.MMA R214, -RZ, RZ, 0, 9.5367431640625e-07 ;  /* 0x00000010ffd67435 */ /* 0x000fe200000001ff */
[----:B------:R-:W-:Y:S01]  /*3310*/  @P2 F2FP.PACK_AB R31, RZ, R31 ;  /* 0x0000001fff1f223e */ /* 0x000fe200000000ff */
[----:B------:R-:W-:Y:S01]  /*3320*/  @P1 FADD.FTZ R187, R187, R222 ;  /* 0x000000debbbb1221 */ /* 0x000fe20000010000 */
[----:B------:R-:W-:-:S02]  /*3330*/  @P2 F2FP.PACK_AB R35, RZ, R35 ;  /* 0x00000023ff23223e */ /* 0x000fc400000000ff */
[----:B------:R-:W-:Y:S02]  /*3340*/  @P2 F2FP.PACK_AB R215, RZ, R215 ;  /* 0x000000d7ffd7223e */ /* 0x000fe400000000ff */
[----:B------:R-:W-:Y:S02]  /*3350*/  @P2 F2FP.PACK_AB R225, RZ, R225 ;  /* 0x000000e1ffe1223e */ /* 0x000fe400000000ff */
[----:B------:R-:W-:Y:S01]  /*3360*/  @P2 F2FP.PACK_AB R34, RZ, R34 ;  /* 0x00000022ff22223e */ /* 0x000fe200000000ff */
[----:B------:R-:W-:Y:S01]  /*3370*/  @P2 IMAD.WIDE.U32 R32, R186, R214, c[0x0][0x258] ;  /* 0x00009600ba202625 */ /* 0x000fe200078e00d6 */
[----:B------:R-:W-:Y:S02]  /*3380*/  @P2 F2FP.PACK_AB R224, RZ, R224 ;  /* 0x000000e0ffe0223e */ /* 0x000fe400000000ff */
[----:B------:R-:W-:Y:S02]  /*3390*/  @P2 F2FP.PACK_AB R226, RZ, R226 ;  /* 0x000000e2ffe2223e */ /* 0x000fe400000000ff */
[----:B------:R-:W-:-:S02]  /*33a0*/  @P2 PRMT R20, R31, 0x7610, R20 ;  /* 0x000076101f142816 */ /* 0x000fc40000000014 */
[----:B------:R-:W-:Y:S02]  /*33b0*/  @P2 PRMT R21, R35, 0x7610, R21 ;  /* 0x0000761023152816 */ /* 0x000fe40000000015 */
[----:B------:R-:W-:Y:S02]  /*33c0*/  @P2 PRMT R22, R215, 0x7610, R22 ;  /* 0x00007610d7162816 */ /* 0x000fe40000000016 */
[----:B------:R-:W-:Y:S02]  /*33d0*/  @P2 PRMT R23, R225, 0x7610, R23 ;  /* 0x00007610e1172816 */ /* 0x000fe40000000017 */
[----:B------:R-:W-:Y:S02]  /*33e0*/  @P0 LOP3.LUT P1, RZ, R30, 0xff, RZ, 0xc0, !PT ;  /* 0x000000ff1eff0812 */ /* 0x000fe4000782c0ff */
[----:B------:R-:W-:Y:S01]  /*33f0*/  @P2 PRMT R20, R20, 0x5410, R34 ;  /* 0x0000541014142816 */ /* 0x000fe20000000022 */
[----:B------:R-:W-:Y:S01]  /*3400*/  IMAD.WIDE.U32 R34, R186, R214, c[0x0][0x248] ;  /* 0x00009200ba227625 */ /* 0x000fe200078e00d6 */
[----:B------:R-:W-:-:S02]  /*3410*/  @P2 PRMT R21, R21, 0x5410, R219 ;  /* 0x0000541015152816 */ /* 0x000fc400000000db */
[----:B------:R-:W-:Y:S02]  /*3420*/  @P2 PRMT R22, R22, 0x5410, R224 ;  /* 0x0000541016162816 */ /* 0x000fe400000000e0 */
[----:B------:R-:W-:Y:S02]  /*3430*/  @P2 PRMT R23, R23, 0x5410, R226 ;  /* 0x0000541017172816 */ /* 0x000fe400000000e2 */
[----:B------:R-:W-:Y:S02]  /*3440*/  F2FP.PACK_AB R31, R228, R227 ;  /* 0x000000e3e41f723e */ /* 0x000fe400000000ff */
[----:B------:R-:W-:Y:S01]  /*3450*/  F2FP.PACK_AB R30, R221, R220 ;  /* 0x000000dcdd1e723e */ /* 0x000fe200000000ff */
[----:B------:R0:W-:Y:S01]  /*3460*/  @P2 STG.E.128 [R32.64], R20 ;  /* 0x0000001420002986 */ /* 0x0001e2000c101d04 */
[----:B------:R-:W-:Y:S02]  /*3470*/  @P2 F2FP.PACK_AB R199, RZ, R199 ;  /* 0x000000c7ffc7223e */ /* 0x000fe400000000ff */
[----:B------:R-:W-:Y:S01]  /*3480*/  @P2 F2FP.PACK_AB R201, RZ, R201 ;  /* 0x000000c9ffc9223e */ /* 0x000fe200000000ff */
[----:B------:R1:W-:Y:S01]  /*3490*/  STG.E.128 [R34.64], R28 ;  /* 0x0000001c22007986 */ /* 0x0003e2000c101d04 */
[----:B------:R-:W-:-:S02]  /*34a0*/  @P2 F2FP.PACK_AB R203, RZ, R203 ;  /* 0x000000cbffcb223e */ /* 0x000fc400000000ff */
[----:B------:R-:W-:Y:S02]  /*34b0*/  @P2 F2FP.PACK_AB R210, RZ, R210 ;  /* 0x000000d2ffd2223e */ /* 0x000fe400000000ff */
[----:B------:R-:W-:Y:S02]  /*34c0*/  @P0 PRMT R25, R25, 0x5410, R197 ;  /* 0x0000541019190816 */ /* 0x000fe400000000c5 */
[----:B------:R-:W-:Y:S02]  /*34d0*/  @P0 PRMT R26, R26, 0x5410, R204 ;  /* 0x000054101a1a0816 */ /* 0x000fe400000000cc */
[----:B------:R-:W-:Y:S02]  /*34e0*/  @P0 PRMT R27, R27, 0x5410, R206 ;  /* 0x000054101b1b0816 */ /* 0x000fe400000000ce */
[----:B------:R-:W-:Y:S02]  /*34f0*/  @P2 F2FP.PACK_AB R200, RZ, R200 ;  /* 0x000000c8ffc8223e */ /* 0x000fe400000000ff */
[----:B------:R-:W-:Y:S01]  /*3500*/  @P2 F2FP.PACK_AB R202, RZ, R202 ;  /* 0x000000caffca223e */ /* 0x000fe200000000ff */
[----:B0-----:R-:W-:Y:S01]  /*3510*/  @P2 IMAD.WIDE.U32 R32, R185, R214, c[0x0][0x258] ;  /* 0x00009600b9202625 */ /* 0x001fe200078e00d6 */
[----:B------:R-:W-:-:S02]  /*3520*/  @P2 F2FP.PACK_AB R209, RZ, R209 ;  /* 0x000000d1ffd1223e */ /* 0x000fc400000000ff */
[----:B------:R-:W-:Y:S01]  /*3530*/  @P2 F2FP.PACK_AB R211, RZ, R211 ;  /* 0x000000d3ffd3223e */ /* 0x000fe200000000ff */
[----:B-1----:R-:W-:Y:S01]  /*3540*/  IMAD.WIDE.U32 R34, R185, R214, c[0x0][0x248] ;  /* 0x00009200b9227625 */ /* 0x002fe200078e00d6 */
[----:B------:R-:W-:Y:S02]  /*3550*/  F2FP.PACK_AB R28, R37, R36 ;  /* 0x00000024251c723e */ /* 0x000fe400000000ff */
[----:B------:R-:W-:Y:S01]  /*3560*/  @P2 PRMT R20, R199, 0x7610, R20 ;  /* 0x00007610c7142816 */ /* 0x000fe20000000014 */
[----:B------:R-:W-:Y:S01]  /*3570*/  @P0 IMAD.WIDE.U32 R36, R186, R214, c[0x0][0x250] ;  /* 0x00009400ba240625 */ /* 0x000fe200078e00d6 */
[----:B------:R-:W-:Y:S02]  /*3580*/  @P2 PRMT R21, R201, 0x7610, R21 ;  /* 0x00007610c9152816 */ /* 0x000fe40000000015 */
[----:B------:R-:W-:Y:S02]  /*3590*/  @P2 PRMT R22, R203, 0x7610, R22 ;  /* 0x00007610cb162816 */ /* 0x000fe40000000016 */
[----:B------:R-:W-:Y:S01]  /*35a0*/  @P2 PRMT R23, R210, 0x7610, R23 ;  /* 0x00007610d2172816 */ /* 0x000fe20000000017 */
[----:B------:R0:W-:Y:S01]  /*35b0*/  @P0 STG.E.128 [R36.64], R24 ;  /* 0x0000001824000986 */ /* 0x0001e2000c101d04 */
        /* <DEDUP_REMOVED lines=10> */
[----:B------:R-:W-:Y:S01]  /*3660*/  @P0 F2FP.PACK_AB R72, RZ, R72 ;  /* 0x00000048ff48023e */ /* 0x000fe200000000ff */
[----:B------:R0:W-:Y:S01]  /*3670*/  @P2 STG.E.128 [R32.64], R20 ;  /* 0x0000001420002986 */ /* 0x0001e2000c101d04 */
        /* <DEDUP_REMOVED lines=8> */
[----:B------:R-:W-:Y:S01]  /*3700*/  @P2 F2FP.PACK_AB R83, RZ, R83 ;  /* 0x00000053ff53223e */ /* 0x000fe200000000ff */
[----:B0-----:R-:W-:Y:S01]  /*3710*/  @P2 IMAD.WIDE.U32 R32, R183, R214, c[0x0][0x258] ;  /* 0x00009600b7202625 */ /* 0x001fe200078e00d6 */
[----:B------:R-:W-:-:S02]  /*3720*/  @P2 F2FP.PACK_AB R84, RZ, R84 ;  /* 0x00000054ff54223e */ /* 0x000fc400000000ff */
[----:B------:R-:W-:Y:S02]  /*3730*/  F2FP.PACK_AB R31, R213, R212 ;  /* 0x000000d4d51f723e */ /* 0x000fe400000000ff */
[----:B------:R-:W-:Y:S02]  /*3740*/  F2FP.PACK_AB R30, R208, R207 ;  /* 0x000000cfd01e723e */ /* 0x000fe400000000ff */
[----:B------:R-:W-:Y:S02]  /*3750*/  F2FP.PACK_AB R29, R196, R195 ;  /* 0x000000c3c41d723e */ /* 0x000fe400000000ff */
[----:B------:R-:W-:Y:S02]  /*3760*/  @P0 PRMT R24, R24, 0x5410, R68 ;  /* 0x0000541018180816 */ /* 0x000fe40000000044 */
[----:B------:R-:W-:Y:S01]  /*3770*/  @P0 PRMT R25, R25, 0x5410, R72 ;  /* 0x0000541019190816 */ /* 0x000fe20000000048 */
[----:B------:R0:W-:Y:S01]  /*3780*/  STG.E.128 [R34.64], R28 ;  /* 0x0000001c22007986 */ /* 0x0001e2000c101d04 */
[----:B------:R-:W-:-:S02]  /*3790*/  @P0 PRMT R26, R26, 0x5410, R79 ;  /* 0x000054101a1a0816 */ /* 0x000fc4000000004f */
[----:B------:R-:W-:Y:S02]  /*37a0*/  @P0 PRMT R27, R27, 0x5410, R81 ;  /* 0x000054101b1b0816 */ /* 0x000fe40000000051 */
[----:B------:R-:W-:Y:S02]  /*37b0*/  @P2 F2FP.PACK_AB R76, RZ, R76 ;  /* 0x0000004cff4c223e */ /* 0x000fe400000000ff */
[----:B------:R-:W-:Y:S01]  /*37c0*/  @P2 F2FP.PACK_AB R78, RZ, R78 ;  /* 0x0000004eff4e223e */ /* 0x000fe200000000ff */
[----:B------:R1:W-:Y:S01]  /*37d0*/  @P0 STG.E.128 [R36.64], R24 ;  /* 0x0000001824000986 */ /* 0x0003e2000c101d04 */
[----:B------:R-:W-:Y:S02]  /*37e0*/  @P2 F2FP.PACK_AB R189, RZ, R189 ;  /* 0x000000bdffbd223e */ /* 0x000fe400000000ff */
[----:B------:R-:W-:Y:S02]  /*37f0*/  @P2 F2FP.PACK_AB R85, RZ, R85 ;  /* 0x00000055ff55223e */ /* 0x000fe400000000ff */
[----:B------:R-:W-:-:S02]  /*3800*/  @P2 PRMT R20, R75, 0x7610, R20 ;  /* 0x000076104b142816 */ /* 0x000fc40000000014 */
[----:B------:R-:W-:Y:S02]  /*3810*/  @P2 PRMT R21, R77, 0x7610, R21 ;  /* 0x000076104d152816 */ /* 0x000fe40000000015 */
[----:B------:R-:W-:Y:S01]  /*3820*/  @P2 PRMT R22, R83, 0x7610, R22 ;  /* 0x0000761053162816 */ /* 0x000fe20000000016 */
[----:B0-----:R-:W-:Y:S01]  /*3830*/  IMAD.WIDE.U32 R34, R183, R214, c[0x0][0x248] ;  /* 0x00009200b7227625 */ /* 0x001fe200078e00d6 */
[----:B------:R-:W-:Y:S02]  /*3840*/  @P2 PRMT R23, R84, 0x7610, R23 ;  /* 0x0000761054172816 */ /* 0x000fe40000000017 */
[----:B------:R-:W-:Y:S02]  /*3850*/  F2FP.PACK_AB R28, R58, R57 ;  /* 0x000000393a1c723e */ /* 0x000fe400000000ff */
[----:B------:R-:W-:Y:S02]  /*3860*/  @P2 PRMT R20, R20, 0x5410, R76 ;  /* 0x0000541014142816 */ /* 0x000fe4000000004c */
[----:B------:R-:W-:-:S02]  /*3870*/  @P2 PRMT R21, R21, 0x5410, R78 ;  /* 0x0000541015152816 */ /* 0x000fc4000000004e */
[----:B------:R-:W-:Y:S02]  /*3880*/  @P2 PRMT R22, R22, 0x5410, R189 ;  /* 0x0000541016162816 */ /* 0x000fe400000000bd */
[----:B------:R-:W-:Y:S02]  /*3890*/  @P2 PRMT R23, R23, 0x5410, R85 ;  /* 0x0000541017172816 */ /* 0x000fe40000000055 */
[----:B-1----:R-:W-:Y:S01]  /*38a0*/  @P2 F2FP.PACK_AB R36, RZ, R218 ;  /* 0x000000daff24223e */ /* 0x002fe200000000ff */
[----:B------:R-:W-:Y:S01]  /*38b0*/  FMUL.FTZ R218, R218, c[0x0][0x1e8] ;  /* 0x00007a00dada7a20 */ /* 0x000fe20000410000 */
[----:B------:R-:W-:Y:S01]  /*38c0*/  F2FP.PACK_AB R31, R190, R191 ;  /* 0x000000bfbe1f723e */ /* 0x000fe200000000ff */
[----:B------:R0:W-:Y:S01]  /*38d0*/  @P2 STG.E.128 [R32.64], R20 ;  /* 0x0000001420002986 */ /* 0x0001e2000c101d04 */
[----:B------:R-:W-:Y:S02]  /*38e0*/  F2FP.PACK_AB R30, R67, R82 ;  /* 0x00000052431e723e */ /* 0x000fe400000000ff */
[----:B------:R-:W-:-:S02]  /*38f0*/  F2FP.PACK_AB R29, R73, R66 ;  /* 0x00000042491d723e */ /* 0x000fc400000000ff */
[----:B------:R-:W-:Y:S01]  /*3900*/  @P2 F2FP.PACK_AB R58, RZ, R187 ;  /* 0x000000bbff3a223e */ /* 0x000fe200000000ff */
[----:B------:R-:W-:Y:S01]  /*3910*/  FMUL.FTZ R187, R187, c[0x0][0x1e8] ;  /* 0x00007a00bbbb7a20 */ /* 0x000fe20000410000 */
[----:B------:R-:W-:Y:S01]  /*3920*/  @P2 F2FP.PACK_AB R49, RZ, R49 ;  /* 0x00000031ff31223e */ /* 0x000fe200000000ff */
[----:B------:R1:W-:Y:S01]  /*3930*/  STG.E.128 [R34.64], R28 ;  /* 0x0000001c22007986 */ /* 0x0003e2000c101d04 */
[----:B------:R-:W-:Y:S02]  /*3940*/  @P0 F2FP.PACK_AB R42, RZ, R42 ;  /* 0x0000002aff2a023e */ /* 0x000fe400000000ff */
[----:B------:R-:W-:Y:S02]  /*3950*/  @P0 F2FP.PACK_AB R44, RZ, R44 ;  /* 0x0000002cff2c023e */ /* 0x000fe400000000ff */
[----:B------:R-:W-:Y:S02]  /*3960*/  @P0 F2FP.PACK_AB R52, RZ, R52 ;  /* 0x00000034ff34023e */ /* 0x000fe400000000ff */
[----:B------:R-:W-:-:S02]  /*3970*/  @P0 F2FP.PACK_AB R54, RZ, R54 ;  /* 0x00000036ff36023e */ /* 0x000fc400000000ff */
[----:B------:R-:W-:Y:S02]  /*3980*/  @P2 F2FP.PACK_AB R50, RZ, R50 ;  /* 0x00000032ff32223e */ /* 0x000fe400000000ff */
[----:B------:R-:W-:Y:S02]  /*3990*/  @P2 F2FP.PACK_AB R51, RZ, R51 ;  /* 0x00000033ff33223e */ /* 0x000fe400000000ff */
[----:B------:R-:W-:Y:S02]  /*39a0*/  @P2 F2FP.PACK_AB R56, RZ, R56 ;  /* 0x00000038ff38223e */ /* 0x000fe400000000ff */
[----:B------:R-:W-:Y:S02]  /*39b0*/  LOP3.LUT R230, R0, 0x1f, RZ, 0xc0, !PT ;  /* 0x0000001f00e67812 */ /* 0x000fe400078ec0ff */
[----:B0-----:R-:W-:Y:S02]  /*39c0*/  FSEL R32, R218, RZ, P5 ;  /* 0x000000ffda207208 */ /* 0x001fe40002800000 */
[----:B-1----:R-:W-:Y:S01]  /*39d0*/  @P2 F2FP.PACK_AB R35, RZ, R216 ;  /* 0x000000d8ff23223e */ /* 0x002fe200000000ff */
[----:B------:R-:W-:Y:S01]  /*39e0*/  FMUL.FTZ R216, R216, c[0x0][0x1e8] ;  /* 0x00007a00d8d87a20 */ /* 0x000fe20000410000 */
[----:B------:R-:W-:-:S02]  /*39f0*/  @P0 F2FP.PACK_AB R43, RZ, R43 ;  /* 0x0000002bff2b023e */ /* 0x000fc400000000ff */
[----:B------:R-:W-:Y:S02]  /*3a00*/  @P0 F2FP.PACK_AB R48, RZ, R48 ;  /* 0x00000030ff30023e */ /* 0x000fe400000000ff */
[----:B------:R-:W-:Y:S02]  /*3a10*/  @P0 F2FP.PACK_AB R53, RZ, R53 ;  /* 0x00000035ff35023e */ /* 0x000fe400000000ff */
[----:B------:R-:W-:Y:S02]  /*3a20*/  @P0 F2FP.PACK_AB R55, RZ, R55 ;  /* 0x00000037ff37023e */ /* 0x000fe400000000ff */
[----:B------:R-:W-:Y:S02]  /*3a30*/  FSEL R34, R187, RZ, P3 ;  /* 0x000000ffbb227208 */ /* 0x000fe40001800000 */
[----:B------:R-:W-:Y:S02]  /*3a40*/  @P0 PRMT R24, R42, 0x7610, R24 ;  /* 0x000076102a180816 */ /* 0x000fe40000000018 */
[----:B------:R-:W-:-:S02]  /*3a50*/  @P0 PRMT R25, R44, 0x7610, R25 ;  /* 0x000076102c190816 */ /* 0x000fc40000000019 */
[----:B------:R-:W-:Y:S02]  /*3a60*/  @P0 PRMT R26, R52, 0x7610, R26 ;  /* 0x00007610341a0816 */ /* 0x000fe4000000001a */
[----:B------:R-:W-:Y:S02]  /*3a70*/  @P0 PRMT R27, R54, 0x7610, R27 ;  /* 0x00007610361b0816 */ /* 0x000fe4000000001b */
[----:B------:R-:W-:Y:S02]  /*3a80*/  @P2 PRMT R20, R49, 0x7610, R20 ;  /* 0x0000761031142816 */ /* 0x000fe40000000014 */
[----:B------:R-:W-:Y:S01]  /*3a90*/  @P2 F2FP.PACK_AB R57, RZ, R217 ;  /* 0x000000d9ff39223e */ /* 0x000fe200000000ff */
[----:B------:R-:W-:Y:S01]  /*3aa0*/  FMUL.FTZ R217, R217, c[0x0][0x1e8] ;  /* 0x00007a00d9d97a20 */ /* 0x000fe20000410000 */
[----:B------:R-:W-:Y:S02]  /*3ab0*/  @P2 PRMT R21, R50, 0x7610, R21 ;  /* 0x0000761032152816 */ /* 0x000fe40000000015 */
[----:B------:R-:W-:-:S02]  /*3ac0*/  @P2 PRMT R22, R51, 0x7610, R22 ;  /* 0x0000761033162816 */ /* 0x000fc40000000016 */
[----:B------:R-:W-:Y:S02]  /*3ad0*/  @P2 PRMT R23, R56, 0x7610, R23 ;  /* 0x0000761038172816 */ /* 0x000fe40000000017 */
[----:B------:R-:W-:Y:S02]  /*3ae0*/  LEA.HI.SX32 R70, R233, R230, 0x1d ;  /* 0x000000e6e9467211 */ /* 0x000fe400078feaff */
[----:B------:R-:W-:Y:S01]  /*3af0*/  F2FP.PACK_AB R29, R32, R45 ;  /* 0x0000002d201d723e */ /* 0x000fe200000000ff */
[----:B------:R-:W-:Y:S01]  /*3b00*/  @P0 IMAD.WIDE.U32 R32, R183, R214, c[0x0][0x250] ;  /* 0x00009400b7200625 */ /* 0x000fe200078e00d6 */
[----:B------:R-:W-:Y:S02]  /*3b10*/  F2FP.PACK_AB R31, R34, R71 ;  /* 0x00000047221f723e */ /* 0x000fe400000000ff */
[----:B------:R-:W-:Y:S02]  /*3b20*/  @P0 PRMT R24, R24, 0x5410, R43 ;  /* 0x0000541018180816 */ /* 0x000fe4000000002b */
[----:B------:R-:W-:-:S02]  /*3b30*/  @P0 PRMT R25, R25, 0x5410, R48 ;  /* 0x0000541019190816 */ /* 0x000fc40000000030 */
[----:B------:R-:W-:Y:S02]  /*3b40*/  @P0 PRMT R26, R26, 0x5410, R53 ;  /* 0x000054101a1a0816 */ /* 0x000fe40000000035 */
[----:B------:R-:W-:Y:S02]  /*3b50*/  @P0 PRMT R27, R27, 0x5410, R55 ;  /* 0x000054101b1b0816 */ /* 0x000fe40000000037 */
[----:B------:R-:W-:Y:S01]  /*3b60*/  @P2 PRMT R20, R20, 0x5410, R35 ;  /* 0x0000541014142816 */ /* 0x000fe20000000023 */
[-C--:B------:R-:W-:Y:S01]  /*3b70*/  @P2 IMAD.WIDE.U32 R34, R184, R214.reuse, c[0x0][0x258] ;  /* 0x00009600b8222625 */ /* 0x080fe200078e00d6 */
[----:B------:R-:W-:Y:S01]  /*3b80*/  @P0 LOP3.LUT P3, RZ, R64, 0xff0000, RZ, 0xc0, !PT ;  /* 0x00ff000040ff0812 */ /* 0x000fe2000786c0ff */
        /* <DEDUP_REMOVED lines=8> */
[----:B------:R-:W-:Y:S01]  /*3c10*/  FSEL R28, R216, RZ, P4 ;  /* 0x000000ffd81c7208 */ /* 0x000fe20002000000 */
[----:B------:R-:W-:Y:S01]  /*3c20*/  IMAD.WIDE.U32 R36, R214, R37, c[0x0][0x248] ;  /* 0x00009200d6247625 */ /* 0x000fe200078e0025 */
[----:B------:R-:W-:Y:S02]  /*3c30*/  @P0 LOP3.LUT P4, RZ, R64, 0xff000000, RZ, 0xc0, !PT ;  /* 0xff00000040ff0812 */ /* 0x000fe4000788c0ff */
[----:B------:R-:W-:-:S02]  /*3c40*/  @P0 FSEL R39, R39, RZ, P3 ;  /* 0x000000ff27270208 */ /* 0x000fc40001800000 */
[----:B------:R-:W-:Y:S02]  /*3c50*/  @P0 LOP3.LUT P3, RZ, R65, 0xff0000, RZ, 0xc0, !PT ;  /* 0x00ff000041ff0812 */ /* 0x000fe4000786c0ff */
[----:B------:R-:W-:Y:S02]  /*3c60*/  F2FP.PACK_AB R30, R30, R47 ;  /* 0x0000002f1e1e723e */ /* 0x000fe400000000ff */
[----:B------:R-:W-:Y:S02]  /*3c70*/  F2FP.PACK_AB R28, R28, R41 ;  /* 0x000000291c1c723e */ /* 0x000fe400000000ff */
[----:B------:R-:W-:Y:S02]  /*3c80*/  @P0 LOP3.LUT P2, RZ, R64, 0xff00, RZ, 0xc0, !PT ;  /* 0x0000ff0040ff0812 */ /* 0x000fe4000784c0ff */
[----:B------:R-:W-:Y:S01]  /*3c90*/  @P0 FSEL R38, R38, RZ, P1 ;  /* 0x000000ff26260208 */ /* 0x000fe20000800000 */
[----:B------:R1:W-:Y:S01]  /*3ca0*/  STG.E.128 [R36.64], R28 ;  /* 0x0000001c24007986 */ /* 0x0003e2000c101d04 */
[----:B0-----:R-:W-:-:S02]  /*3cb0*/  @P0 FSEL R33, R218, RZ, P4 ;  /* 0x000000ffda210208 */ /* 0x001fc40002000000 */
[C---:B------:R-:W-:Y:S02]  /*3cc0*/  @P0 LOP3.LUT P1, RZ, R65.reuse, 0xff, RZ, 0xc0, !PT ;  /* 0x000000ff41ff0812 */ /* 0x040fe4000782c0ff */
[C---:B------:R-:W-:Y:S02]  /*3cd0*/  @P0 LOP3.LUT P4, RZ, R65.reuse, 0xff000000, RZ, 0xc0, !PT ;  /* 0xff00000041ff0812 */ /* 0x040fe4000788c0ff */
[----:B------:R-:W-:Y:S02]  /*3ce0*/  @P0 FSEL R46, R46, RZ, P3 ;  /* 0x000000ff2e2e0208 */ /* 0x000fe40001800000 */
[----:B------:R-:W-:Y:S02]  /*3cf0*/  @P0 FSEL R32, R216, RZ, P2 ;  /* 0x000000ffd8200208 */ /* 0x000fe40001000000 */
[----:B------:R-:W-:Y:S02]  /*3d00*/  @P0 LOP3.LUT P2, RZ, R65, 0xff00, RZ, 0xc0, !PT ;  /* 0x0000ff0041ff0812 */ /* 0x000fe4000784c0ff */
[----:B------:R-:W-:-:S02]  /*3d10*/  @P0 FSEL R40, R40, RZ, P1 ;  /* 0x000000ff28280208 */ /* 0x000fc40000800000 */
[----:B------:R-:W-:Y:S02]  /*3d20*/  @P0 F2FP.PACK_AB R46, RZ, R46 ;  /* 0x0000002eff2e023e */ /* 0x000fe400000000ff */
[----:B------:R-:W-:Y:S02]  /*3d30*/  @P0 F2FP.PACK_AB R38, RZ, R38 ;  /* 0x00000026ff26023e */ /* 0x000fe400000000ff */
[----:B-1----:R-:W-:Y:S02]  /*3d40*/  @P0 FSEL R29, R187, RZ, P4 ;  /* 0x000000ffbb1d0208 */ /* 0x002fe40002000000 */
[----:B------:R-:W-:Y:S02]  /*3d50*/  @P0 F2FP.PACK_AB R39, RZ, R39 ;  /* 0x00000027ff27023e */ /* 0x000fe400000000ff */
[----:B------:R-:W-:Y:S02]  /*3d60*/  @P0 FSEL R28, R217, RZ, P2 ;  /* 0x000000ffd91c0208 */ /* 0x000fe40001000000 */
[----:B------:R-:W-:-:S02]  /*3d70*/  @P0 F2FP.PACK_AB R40, RZ, R40 ;  /* 0x00000028ff28023e */ /* 0x000fc400000000ff */
[----:B------:R-:W-:Y:S02]  /*3d80*/  @P0 F2FP.PACK_AB R29, RZ, R29 ;  /* 0x0000001dff1d023e */ /* 0x000fe400000000ff */
[----:B------:R-:W-:Y:S02]  /*3d90*/  @P0 PRMT R27, R46, 0x7610, R27 ;  /* 0x000076102e1b0816 */ /* 0x000fe4000000001b */
[----:B------:R-:W-:Y:S02]  /*3da0*/  @P0 F2FP.PACK_AB R32, RZ, R32 ;  /* 0x00000020ff20023e */ /* 0x000fe400000000ff */
[----:B------:R-:W-:Y:S02]  /*3db0*/  @P0 F2FP.PACK_AB R33, RZ, R33 ;  /* 0x00000021ff21023e */ /* 0x000fe400000000ff */
[----:B------:R-:W-:Y:S02]  /*3dc0*/  @P0 F2FP.PACK_AB R28, RZ, R28 ;  /* 0x0000001cff1c023e */ /* 0x000fe400000000ff */
[----:B------:R-:W-:-:S02]  /*3dd0*/  @P0 PRMT R24, R38, 0x7610, R24 ;  /* 0x0000761026180816 */ /* 0x000fc40000000018 */
[----:B------:R-:W-:Y:S02]  /*3de0*/  @P0 PRMT R25, R39, 0x7610, R25 ;  /* 0x0000761027190816 */ /* 0x000fe40000000019 */
[----:B------:R-:W-:Y:S02]  /*3df0*/  @P0 PRMT R26, R40, 0x7610, R26 ;  /* 0x00007610281a0816 */ /* 0x000fe4000000001a */
[----:B------:R-:W-:Y:S02]  /*3e00*/  @P0 PRMT R27, R27, 0x5410, R29 ;  /* 0x000054101b1b0816 */ /* 0x000fe4000000001d */
[----:B------:R-:W-:Y:S02]  /*3e10*/  MOV R29, c[0x0][0x160] ;  /* 0x00005800001d7a02 */ /* 0x000fe40000000f00 */
[----:B------:R-:W-:Y:S02]  /*3e20*/  @P0 PRMT R24, R24, 0x5410, R32 ;  /* 0x0000541018180816 */ /* 0x000fe40000000020 */
[----:B------:R-:W-:-:S02]  /*3e30*/  @P0 PRMT R25, R25, 0x5410, R33 ;  /* 0x0000541019190816 */ /* 0x000fc40000000021 */
[----:B------:R-:W-:Y:S02]  /*3e40*/  @P0 PRMT R26, R26, 0x5410, R28 ;  /* 0x000054101a1a0816 */ /* 0x000fe4000000001c */
[----:B------:R-:W-:-:S03]  /*3e50*/  LEA R182, R29, R182, 0x2 ;  /* 0x000000b61db67211 */ /* 0x000fc600078e10ff */
[----:B------:R0:W-:Y:S01]  /*3e60*/  @P0 STG.E.128 [R184.64], R24 ;  /* 0x00000018b8000986 */ /* 0x0001e2000c101d04 */
[----:B------:R-:W-:-:S13]  /*3e70*/  ISETP.GE.AND P0, PT, R182, c[0x0][0x164], PT ;  /* 0x00005900b6007a0c */ /* 0x000fda0003f06270 */
[----:B0-----:R-:W-:Y:S01]  /*3e80*/  @P0 CALL.REL.NOINC `(.L_x_467) ;  /* 0x0000001000000944 */ /* 0x001fe20003c00000 */
[----:B------:R-:W-:Y:S05]  /*3e90*/  BRA `(.L_x_468) ;  /* 0xffffc8b000007947 */ /* 0x000fea000383ffff */
.L_x_467:
[----:B------:R-:W-:Y:S05]  /*3ea0*/  BSYNC B1 ;  /* 0x0000000000017941 */ /* 0x000fea0003800000 */
.L_x_464:
        /* <DEDUP_REMOVED lines=38> */
.L_x_463:
[----:B------:R-:W-:Y:S05]  /*4110*/  BSYNC B0 ;  /* 0x0000000000007941 */ /* 0x000fea0003800000 */
.L_x_461:
        /* <DEDUP_REMOVED lines=121> */
[C---:B------:R-:W-:Y:S01]  /*48b0*/  IADD3.X R3, R24.reuse, c[0x0][0x22c], RZ, P0, !PT ;  /* 0x00008b0018037a10 */ /* 0x040fe200007fe4ff */
[----:B------:R-:W-:Y:S01]  /*48c0*/  FADD.FTZ R16, R5, R16 ;  /* 0x0000001005107221 */ /* 0x000fe20000010000 */
[----:B------:R-:W-:Y:S01]  /*48d0*/  IADD3.X R5, R24, c[0x0][0x224], RZ, P1, !PT ;  /* 0x0000890018057a10 */ /* 0x000fe20000ffe4ff */
[----:B------:R-:W5:Y:S01]  /*48e0*/  LDS R29, [R0.X4+0x2600] ;  /* 0x00260000001d7984 */ /* 0x000f620000004800 */
[----:B------:R-:W-:-:S03]  /*48f0*/  FADD.FTZ R8, RZ, R8 ;  /* 0x00000008ff087221 */ /* 0x000fc60000010000 */
[----:B------:R-:W5:Y:S01]  /*4900*/  LDS R21, [R0.X4+0x1a00] ;  /* 0x001a000000157984 */ /* 0x000f620000004800 */
[----:B------:R-:W-:-:S03]  /*4910*/  FADD.FTZ R15, R15, R20 ;  /* 0x000000140f0f7221 */ /* 0x000fc60000010000 */
[----:B------:R-:W5:Y:S01]  /*4920*/  LDS R14, [R0.X4+0xe00] ;  /* 0x000e0000000e7984 */ /* 0x000f620000004800 */
[----:B0-----:R-:W-:-:S03]  /*4930*/  FADD.FTZ R6, R6, R17 ;  /* 0x0000001106067221 */ /* 0x001fc60000010000 */
[----:B------:R-:W0:Y:S01]  /*4940*/  LDS R49, [R0.X4+0x3400] ;  /* 0x0034000000317984 */ /* 0x000e220000004800 */
[----:B-1----:R-:W-:-:S03]  /*4950*/  FADD.FTZ R10, RZ, R10 ;  /* 0x0000000aff0a7221 */ /* 0x002fc60000010000 */
[----:B------:R-:W1:Y:S04]  /*4960*/  LDS R39, [R0.X4+0x2800] ;  /* 0x0028000000277984 */ /* 0x000e680000004800 */
[----:B------:R-:W1:Y:S01]  /*4970*/  LDS R23, [R0.X4+0x1c00] ;  /* 0x001c000000177984 */ /* 0x000e620000004800 */
[----:B--2---:R-:W-:-:S03]  /*4980*/  FADD.FTZ R47, R18, R47 ;  /* 0x0000002f122f7221 */ /* 0x004fc60000010000 */
        /* <DEDUP_REMOVED lines=18> */
[----:B------:R-:W-:Y:S01]  /*4ab0*/  FADD.FTZ R12, R12, R23 ;  /* 0x000000170c0c7221 */ /* 0x000fe20000010000 */
[----:B------:R-:W-:Y:S01]  /*4ac0*/  STG.E [R2.64], R47 ;  /* 0x0000002f02007986 */ /* 0x000fe2000c101904 */
[----:B--2---:R-:W-:-:S03]  /*4ad0*/  FADD.FTZ R51, R6, R51 ;  /* 0x0000003306337221 */ /* 0x004fc60000010000 */
        /* <DEDUP_REMOVED lines=24> */
.L_x_465:
[----:B------:R-:W-:Y:S01]  /*4c60*/  HFMA2.MMA R211, -RZ, RZ, 0, 5.9604644775390625e-08 ;  /* 0x00000001ffd37435 */ /* 0x000fe200000001ff */
[----:B------:R-:W-:-:S02]  /*4c70*/  MOV R206, R210 ;  /* 0x000000d200ce7202 */ /* 0x000fc40000000f00 */
[----:B------:R-:W-:Y:S02]  /*4c80*/  MOV R208, 0x1f ;  /* 0x0000001f00d07802 */ /* 0x000fe40000000f00 */
[----:B------:R-:W-:Y:S02]  /*4c90*/  MOV R213, 0xffffffff ;  /* 0xffffffff00d57802 */ /* 0x000fe40000000f00 */
[----:B------:R-:W-:Y:S02]  /*4ca0*/  MOV R28, 0x4cc0 ;  /* 0x00004cc0001c7802 */ /* 0x000fe40000000f00 */
[----:B-----5:R-:W-:Y:S05]  /*4cb0*/  CALL.REL.NOINC `($__internal_23_$__cuda_sm70_shflsync_bfly_p) ;  /* 0x0000046000007944 */ /* 0x020fea0003c00000 */
[----:B-1----:R-:W-:Y:S01]  /*4cc0*/  MOV R205, R206 ;  /* 0x000000ce00cd7202 */ /* 0x002fe20000000f00 */
[----:B0-----:R-:W-:Y:S05]  /*4cd0*/  BRA `(.L_x_469) ;  /* 0xffffd07000007947 */ /* 0x001fea000383ffff */
.L_x_466:
[----:B------:R-:W-:Y:S01]  /*4ce0*/  HFMA2.MMA R211, -RZ, RZ, 0, 5.9604644775390625e-08 ;  /* 0x00000001ffd37435 */ /* 0x000fe200000001ff */
[----:B------:R-:W-:Y:S02]  /*4cf0*/  MOV R206, R207 ;  /* 0x000000cf00ce7202 */ /* 0x000fe40000000f00 */
[----:B------:R-:W-:Y:S02]  /*4d00*/  MOV R208, 0x1f ;  /* 0x0000001f00d07802 */ /* 0x000fe40000000f00 */
[----:B------:R-:W-:-:S02]  /*4d10*/  MOV R213, 0xffffffff ;  /* 0xffffffff00d57802 */ /* 0x000fc40000000f00 */
[----:B------:R-:W-:Y:S02]  /*4d20*/  MOV R28, 0x4d40 ;  /* 0x00004d40001c7802 */ /* 0x000fe40000000f00 */
[----:B01---5:R-:W-:Y:S05]  /*4d30*/  CALL.REL.NOINC `($__internal_23_$__cuda_sm70_shflsync_bfly_p) ;  /* 0x000003e000007944 */ /* 0x023fea0003c00000 */
[----:B------:R-:W-:Y:S01]  /*4d40*/  FADD.FTZ R210, R210, R205 ;  /* 0x000000cdd2d27221 */ /* 0x000fe20000010000 */
[----:B0-----:R-:W-:Y:S01]  /*4d50*/  HFMA2.MMA R211, -RZ, RZ, 0, 1.1920928955078125e-07 ;  /* 0x00000002ffd37435 */ /* 0x001fe200000001ff */
[----:B-1----:R-:W-:Y:S01]  /*4d60*/  FADD.FTZ R207, R207, R206 ;  /* 0x000000cecfcf7221 */ /* 0x002fe20000010000 */
[----:B------:R-:W-:Y:S02]  /*4d70*/  MOV R208, 0x1f ;  /* 0x0000001f00d07802 */ /* 0x000fe40000000f00 */
[----:B------:R-:W-:Y:S02]  /*4d80*/  MOV R213, 0xffffffff ;  /* 0xffffffff00d57802 */ /* 0x000fe40000000f00 */
[----:B------:R-:W-:Y:S02]  /*4d90*/  MOV R206, R210 ;  /* 0x000000d200ce7202 */ /* 0x000fe40000000f00 */
[----:B------:R-:W-:Y:S02]  /*4da0*/  MOV R28, 0x4dc0 ;  /* 0x00004dc0001c7802 */ /* 0x000fe40000000f00 */
[----:B------:R-:W-:Y:S05]  /*4db0*/  CALL.REL.NOINC `($__internal_23_$__cuda_sm70_shflsync_bfly_p) ;  /* 0x0000036000007944 */ /* 0x000fea0003c00000 */
[----:B0-----:R-:W-:Y:S01]  /*4dc0*/  HFMA2.MMA R211, -RZ, RZ, 0, 1.1920928955078125e-07 ;  /* 0x00000002ffd37435 */ /* 0x001fe200000001ff */
[----:B-1----:R-:W-:-:S02]  /*4dd0*/  MOV R205, R206 ;  /* 0x000000ce00cd7202 */ /* 0x002fc40000000f00 */
[----:B------:R-:W-:Y:S02]  /*4de0*/  MOV R206, R207 ;  /* 0x000000cf00ce7202 */ /* 0x000fe40000000f00 */
[----:B------:R-:W-:Y:S02]  /*4df0*/  MOV R208, 0x1f ;  /* 0x0000001f00d07802 */ /* 0x000fe40000000f00 */
[----:B------:R-:W-:Y:S02]  /*4e00*/  MOV R213, 0xffffffff ;  /* 0xffffffff00d57802 */ /* 0x000fe40000000f00 */
[----:B------:R-:W-:Y:S02]  /*4e10*/  MOV R28, 0x4e30 ;  /* 0x00004e30001c7802 */ /* 0x000fe40000000f00 */
[----:B------:R-:W-:Y:S05]  /*4e20*/  CALL.REL.NOINC `($__internal_23_$__cuda_sm70_shflsync_bfly_p) ;  /* 0x000002f000007944 */ /* 0x000fea0003c00000 */
[----:B------:R-:W-:Y:S01]  /*4e30*/  FADD.FTZ R210, R205, R210 ;  /* 0x000000d2cdd27221 */ /* 0x000fe20000010000 */
[----:B0-----:R-:W-:Y:S01]  /*4e40*/  HFMA2.MMA R211, -RZ, RZ, 0, 2.384185791015625e-07 ;  /* 0x00000004ffd37435 */ /* 0x001fe200000001ff */
[----:B-1----:R-:W-:Y:S01]  /*4e50*/  FADD.FTZ R207, R207, R206 ;  /* 0x000000cecfcf7221 */ /* 0x002fe20000010000 */
[----:B------:R-:W-:Y:S02]  /*4e60*/  MOV R208, 0x1f ;  /* 0x0000001f00d07802 */ /* 0x000fe40000000f00 */
[----:B------:R-:W-:-:S02]  /*4e70*/  MOV R213, 0xffffffff ;  /* 0xffffffff00d57802 */ /* 0x000fc40000000f00 */
[----:B------:R-:W-:Y:S02]  /*4e80*/  MOV R206, R210 ;  /* 0x000000d200ce7202 */ /* 0x000fe40000000f00 */
[----:B------:R-:W-:Y:S02]  /*4e90*/  MOV R28, 0x4eb0 ;  /* 0x00004eb0001c7802 */ /* 0x000fe40000000f00 */
[----:B------:R-:W-:Y:S05]  /*4ea0*/  CALL.REL.NOINC `($__internal_23_$__cuda_sm70_shflsync_bfly_p) ;  /* 0x0000027000007944 */ /* 0x000fea0003c00000 */
[----:B0-----:R-:W-:Y:S01]  /*4eb0*/  HFMA2.MMA R211, -RZ, RZ, 0, 2.384185791015625e-07 ;  /* 0x00000004ffd37435 */ /* 0x001fe200000001ff */
[----:B-1----:R-:W-:Y:S02]  /*4ec0*/  MOV R205, R206 ;  /* 0x000000ce00cd7202 */ /* 0x002fe40000000f00 */
[----:B------:R-:W-:Y:S02]  /*4ed0*/  MOV R206, R207 ;  /* 0x000000cf00ce7202 */ /* 0x000fe40000000f00 */
[----:B------:R-:W-:Y:S02]  /*4ee0*/  MOV R208, 0x1f ;  /* 0x0000001f00d07802 */ /* 0x000fe40000000f00 */
[----:B------:R-:W-:Y:S02]  /*4ef0*/  MOV R213, 0xffffffff ;  /* 0xffffffff00d57802 */ /* 0x000fe40000000f00 */
[----:B------:R-:W-:-:S02]  /*4f00*/  MOV R28, 0x4f20 ;  /* 0x00004f20001c7802 */ /* 0x000fc40000000f00 */
[----:B------:R-:W-:Y:S05]  /*4f10*/  CALL.REL.NOINC `($__internal_23_$__cuda_sm70_shflsync_bfly_p) ;  /* 0x0000020000007944 */ /* 0x000fea0003c00000 */
[----:B------:R-:W-:Y:S01]  /*4f20*/  FADD.FTZ R210, R205, R210 ;  /* 0x000000d2cdd27221 */ /* 0x000fe20000010000 */
[----:B0-----:R-:W-:Y:S01]  /*4f30*/  HFMA2.MMA R211, -RZ, RZ, 0, 4.76837158203125e-07 ;  /* 0x00000008ffd37435 */ /* 0x001fe200000001ff */
[----:B-1----:R-:W-:Y:S01]  /*4f40*/  FADD.FTZ R209, R207, R206 ;  /* 0x000000cecfd17221 */ /* 0x002fe20000010000 */
[----:B------:R-:W-:-:S02]  /*4f50*/  MOV R208, 0x1f ;  /* 0x0000001f00d07802 */ /* 0x000fc40000000f00 */
[----:B------:R-:W-:Y:S02]  /*4f60*/  MOV R213, 0xffffffff ;  /* 0xffffffff00d57802 */ /* 0x000fe40000000f00 */
[----:B------:R-:W-:Y:S02]  /*4f70*/  MOV R206, R210 ;  /* 0x000000d200ce7202 */ /* 0x000fe40000000f00 */
[----:B------:R-:W-:Y:S02]  /*4f80*/  MOV R28, 0x4fa0 ;  /* 0x00004fa0001c7802 */ /* 0x000fe40000000f00 */
[----:B------:R-:W-:Y:S05]  /*4f90*/  CALL.REL.NOINC `($__internal_23_$__cuda_sm70_shflsync_bfly_p) ;  /* 0x0000018000007944 */ /* 0x000fea0003c00000 */
[----:B0-----:R-:W-:Y:S01]  /*4fa0*/  HFMA2.MMA R211, -RZ, RZ, 0, 4.76837158203125e-07 ;  /* 0x00000008ffd37435 */ /* 0x001fe200000001ff */
[----:B-1----:R-:W-:Y:S02]  /*4fb0*/  MOV R205, R206 ;  /* 0x000000ce00cd7202 */ /* 0x002fe40000000f00 */
[----:B------:R-:W-:Y:S02]  /*4fc0*/  MOV R206, R209 ;  /* 0x000000d100ce7202 */ /* 0x000fe40000000f00 */
[----:B------:R-:W-:Y:S02]  /*4fd0*/  MOV R208, 0x1f ;  /* 0x0000001f00d07802 */ /* 0x000fe40000000f00 */
[----:B------:R-:W-:-:S02]  /*4fe0*/  MOV R213, 0xffffffff ;  /* 0xffffffff00d57802 */ /* 0x000fc40000000f00 */
[----:B------:R-:W-:Y:S02]  /*4ff0*/  MOV R28, 0x5010 ;  /* 0x00005010001c7802 */ /* 0x000fe40000000f00 */
[----:B------:R-:W-:Y:S05]  /*5000*/  CALL.REL.NOINC `($__internal_23_$__cuda_sm70_shflsync_bfly_p) ;  /* 0x0000011000007944 */ /* 0x000fea0003c00000 */
[----:B------:R-:W-:Y:S01]  /*5010*/  FADD.FTZ R207, R205, R210 ;  /* 0x000000d2cdcf7221 */ /* 0x000fe20000010000 */
[----:B0-----:R-:W-:Y:S01]  /*5020*/  HFMA2.MMA R211, -RZ, RZ, 0, 9.5367431640625e-07 ;  /* 0x00000010ffd37435 */ /* 0x001fe200000001ff */
[----:B-1----:R-:W-:Y:S01]  /*5030*/  FADD.FTZ R209, R209, R206 ;  /* 0x000000ced1d17221 */ /* 0x002fe20000010000 */
[----:B------:R-:W-:Y:S02]  /*5040*/  MOV R208, 0x1f ;  /* 0x0000001f00d07802 */ /* 0x000fe40000000f00 */
[----:B------:R-:W-:Y:S02]  /*5050*/  MOV R213, 0xffffffff ;  /* 0xffffffff00d57802 */ /* 0x000fe40000000f00 */
[----:B------:R-:W-:Y:S02]  /*5060*/  MOV R206, R207 ;  /* 0x000000cf00ce7202 */ /* 0x000fe40000000f00 */
[----:B------:R-:W-:Y:S02]  /*5070*/  MOV R28, 0x5090 ;  /* 0x00005090001c7802 */ /* 0x000fe40000000f00 */
[----:B------:R-:W-:Y:S05]  /*5080*/  CALL.REL.NOINC `($__internal_23_$__cuda_sm70_shflsync_bfly_p) ;  /* 0x0000009000007944 */ /* 0x000fea0003c00000 */
[----:B0-----:R-:W-:Y:S01]  /*5090*/  HFMA2.MMA R211, -RZ, RZ, 0, 9.5367431640625e-07 ;  /* 0x00000010ffd37435 */ /* 0x001fe200000001ff */
[----:B-1----:R-:W-:-:S02]  /*50a0*/  MOV R210, R206 ;  /* 0x000000ce00d27202 */ /* 0x002fc40000000f00 */
[----:B------:R-:W-:Y:S02]  /*50b0*/  MOV R206, R209 ;  /* 0x000000d100ce7202 */ /* 0x000fe40000000f00 */
[----:B------:R-:W-:Y:S02]  /*50c0*/  MOV R208, 0x1f ;  /* 0x0000001f00d07802 */ /* 0x000fe40000000f00 */
[----:B------:R-:W-:Y:S02]  /*50d0*/  MOV R213, 0xffffffff ;  /* 0xffffffff00d57802 */ /* 0x000fe40000000f00 */
[----:B------:R-:W-:Y:S02]  /*50e0*/  MOV R28, 0x5100 ;  /* 0x00005100001c7802 */ /* 0x000fe40000000f00 */
[----:B------:R-:W-:Y:S05]  /*50f0*/  CALL.REL.NOINC `($__internal_23_$__cuda_sm70_shflsync_bfly_p) ;  /* 0x0000002000007944 */ /* 0x000fea0003c00000 */
[----:B-1----:R-:W-:Y:S01]  /*5100*/  MOV R28, R206 ;  /* 0x000000ce001c7202 */ /* 0x002fe20000000f00 */
[----:B0-----:R-:W-:Y:S05]  /*5110*/  BRA `(.L_x_470) ;  /* 0xffffcd5000007947 */ /* 0x001fea000383ffff */
        .weak           $__internal_23_$__cuda_sm70_shflsync_bfly_p
        .type           $__internal_23_$__cuda_sm70_shflsync_bfly_p,@function
        .size           $__internal_23_$__cuda_sm70_shflsync_bfly_p,(.L_x_2561 - $__internal_23_$__cuda_sm70_shflsync_bfly_p)
$__internal_23_$__cuda_sm70_shflsync_bfly_p:
[----:B------:R-:W-:Y:S01]  /*5120*/  HFMA2.MMA R29, -RZ, RZ, 0, 0 ;  /* 0x00000000ff1d7435 */ /* 0x000fe200000001ff */
[----:B------:R-:W-:Y:S04]  /*5130*/  WARPSYNC R213 ;  /* 0x000000d500007348 */ /* 0x000fe80003800000 */
[----:B------:R0:W1:Y:S01]  /*5140*/  SHFL.BFLY PT, R206, R206, R211, R208 ;  /* 0x0c0000d3cece7389 */ /* 0x00006200000e00d0 */
[----:B------:R-:W-:Y:S05]  /*5150*/  RET.REL.NODEC R28 `(_ZN10layer_norm31ln_parallel_residual_bwd_kernelINS_13Kernel_traitsI6__halfS2_S2_S2_fjLj1024ELj1ELj4ELj1ELj16ENS_18Kernel_traits_baseILj1024ES2_S2_S2_S2_fjLj128EEEEELb1ELb1ELb1EEEvNS_9BwdParamsE) ;  /* 0xffffaea01c007950 */ /* 0x000fea0003c3ffff */
.L_x_471:
        /* <DEDUP_REMOVED lines=10> */
.L_x_2561:


//--------------------- .text._ZN10layer_norm31ln_parallel_residual_bwd_kernelINS_13Kernel_traitsIf13__nv_bfloat16S2_S2_fjLj1024ELj1ELj4ELj1ELj16ENS_18Kernel_traits_baseILj1024EfS2_S2_S2_fjLj128EEEEELb0ELb0ELb0EEEvNS_9BwdParamsE --------------------------
	.section	.text._ZN10layer_norm31ln_parallel_residual_bwd_kernelINS_13Kernel_traitsIf13__nv_bfloat16S2_S2_fjLj1024ELj1ELj4ELj1ELj16ENS_18Kernel_traits_baseILj1024EfS2_S2_S2_fjLj128EEEEELb0ELb0ELb0EEEvNS_9BwdParamsE,"ax",@progbits
	.sectioninfo	@"SHI_REGISTERS=255"
	.align	128
        .global         _ZN10layer_norm31ln_parallel_residual_bwd_kernelINS_13Kernel_traitsIf13__nv_bfloat16S2_S2_fjLj1024ELj1ELj4ELj1ELj16ENS_18Kernel_traits_baseILj1024EfS2_S2_S2_fjLj128EEEEELb0ELb0ELb0EEEvNS_9BwdParamsE
        .type           _ZN10layer_norm31ln_parallel_residual_bwd_kernelINS_13Kernel_traitsIf13__nv_bfloat16S2_S2_fjLj1024ELj1ELj4ELj1ELj16ENS_18Kernel_traits_baseILj1024EfS2_S2_S2_fjLj128EEEEELb0ELb0ELb0EEEvNS_9BwdParamsE,@function
        .size           _ZN10layer_norm31ln_parallel_residual_bwd_kernelINS_13Kernel_traitsIf13__nv_bfloat16S2_S2_fjLj1024ELj1ELj4ELj1ELj16ENS_18Kernel_traits_baseILj1024EfS2_S2_S2_fjLj128EEEEELb0ELb0ELb0EEEvNS_9BwdParamsE,(.L_x_2562 - _ZN10layer_norm31ln_parallel_residual_bwd_kernelINS_13Kernel_traitsIf13__nv_bfloat16S2_S2_fjLj1024ELj1ELj4ELj1ELj16ENS_18Kernel_traits_baseILj1024EfS2_S2_S2_fjLj128EEEEELb0ELb0ELb0EEEvNS_9BwdParamsE)
        .other          _ZN10layer_norm31ln_parallel_residual_bwd_kernelINS_13Kernel_traitsIf13__nv_bfloat16S2_S2_fjLj1024ELj1ELj4ELj1ELj16ENS_18Kernel_traits_baseILj1024EfS2_S2_S2_fjLj128EEEEELb0ELb0ELb0EEEvNS_9BwdParamsE,@"STO_CUDA_ENTRY STV_DEFAULT"
_ZN10layer_norm31ln_parallel_residual_bwd_kernelINS_13Kernel_traitsIf13__nv_bfloat16S2_S2_fjLj1024ELj1ELj4ELj1ELj16ENS_18Kernel_traits_baseILj1024EfS2_S2_S2_fjLj128EEEEELb0ELb0ELb0EEEvNS_9BwdParamsE:
.text._ZN10layer_norm31ln_parallel_residual_bwd_kernelINS_13Kernel_traitsIf13__nv_bfloat16S2_S2_fjLj1024ELj1ELj4ELj1ELj16ENS_18Kernel_traits_baseILj1024EfS2_S2_S2_fjLj128EEEEELb0ELb0ELb0EEEvNS_9BwdParamsE:
[----:B------:R-:W-:-:S04]  /*0000*/  MOV R1, c[0x0][0x28] ;  /* 0x00000a0000017a02 */ /* 0x000fc80000000f00 */
[----:B------:R-:W-:-:S05]  /*0010*/  IADD3 R1, R1, -0xc8, RZ ;  /* 0xffffff3801017810 */ /* 0x000fca0007ffe0ff */
[----:B------:R0:W2:Y:S04]  /*0020*/  LDL.64 R56, [R1+0xb0] ;  /* 0x0000b00001387983 */ /* 0x0000a80000100a00 */
[----:B------:R0:W2:Y:S04]  /*0030*/  LDL.64 R58, [R1+0xb8] ;  /* 0x0000b800013a7983 */ /* 0x0000a80000100a00 */
[----:B------:R0:W3:Y:S04]  /*0040*/  LDL.64 R52, [R1+0x90] ;  /* 0x0000900001347983 */ /* 0x0000e80000100a00 */
[----:B------:R0:W3:Y:S04]  /*0050*/  LDL.64 R54, [R1+0x98] ;  /* 0x0000980001367983 */ /* 0x0000e80000100a00 */
[----:B------:R0:W4:Y:S04]  /*0060*/  LDL.64 R48, [R1+0xa0] ;  /* 0x0000a00001307983 */ /* 0x0001280000100a00 */
        /* <DEDUP_REMOVED lines=14> */
[----:B------:R0:W4:Y:S01]  /*0150*/  LDL.64 R22, [R1+0x28] ;  /* 0x0000280001167983 */ /* 0x0001220000100a00 */
[----:B------:R-:W-:Y:S01]  /*0160*/  MOV R0, c[0x0][0x168] ;  /* 0x00005a0000007a02 */ /* 0x000fe20000000f00 */
[----:B------:R-:W-:-:S02]  /*0170*/  ULDC.64 UR4, c[0x0][0x118] ;  /* 0x0000460000047ab9 */ /* 0x000fc40000000a00 */
[----:B------:R-:W1:Y:S01]  /*0180*/  S2R R16, SR_TID.X ;  /* 0x0000000000107919 */ /* 0x000e620000002100 */
[----:B------:R-:W-:-:S04]  /*0190*/  SHF.R.S32.HI R0, RZ, 0x1f, R0 ;  /* 0x0000001fff007819 */ /* 0x000fc80000011400 */
[----:B------:R-:W-:Y:S02]  /*01a0*/  LEA.HI R0, R0, c[0x0][0x168], RZ, 0x3 ;  /* 0x00005a0000007a11 */ /* 0x000fe400078f18ff */
[C---:B-1----:R-:W-:Y:S02]  /*01b0*/  LOP3.LUT R3, R16.reuse, 0x1f, RZ, 0xc, !PT ;  /* 0x0000001f10037812 */ /* 0x042fe400078e0cff */
[----:B------:R-:W-:Y:S02]  /*01c0*/  LOP3.LUT R14, R16, 0x1f, RZ, 0xc0, !PT ;  /* 0x0000001f100e7812 */ /* 0x000fe400078ec0ff */
[----:B------:R-:W-:-:S04]  /*01d0*/  LEA.HI.SX32 R0, R0, R3, 0x1d ;  /* 0x0000000300007211 */ /* 0x000fc800078feaff */
[C---:B------:R-:W-:Y:S02]  /*01e0*/  LOP3.LUT P2, RZ, R0.reuse, 0xffffffe0, RZ, 0xc0, !PT ;  /* 0xffffffe000ff7812 */ /* 0x040fe4000784c0ff */
[C---:B------:R-:W-:Y:S02]  /*01f0*/  ISETP.GE.U32.AND P3, PT, R0.reuse, 0x40, PT ;  /* 0x000000400000780c */ /* 0x040fe40003f66070 */
[C---:B------:R-:W-:Y:S02]  /*0200*/  ISETP.GE.U32.AND P4, PT, R0.reuse, 0x60, PT ;  /* 0x000000600000780c */ /* 0x040fe40003f86070 */
[----:B------:R-:W-:-:S07]  /*0210*/  ISETP.GE.U32.AND P5, PT, R0, 0x80, PT ;  /* 0x000000800000780c */ /* 0x000fce0003fa6070 */
[----:B------:R-:W-:Y:S02]  /*0220*/  @P2 MOV R5, 0x20 ;  /* 0x0000002000052802 */ /* 0x000fe40000000f00 */
[----:B------:R-:W-:-:S03]  /*0230*/  @P3 MOV R9, 0x20 ;  /* 0x0000002000093802 */ /* 0x000fc60000000f00 */
[----:B------:R-:W-:-:S04]  /*0240*/  @P2 IMAD.WIDE.U32 R2, R14, R5, c[0x0][0x1b0] ;  /* 0x00006c000e022625 */ /* 0x000fc800078e0005 */
[C---:B------:R-:W-:Y:S01]  /*0250*/  @P2 IMAD.WIDE.U32 R4, R14.reuse, R5, c[0x0][0x1b8] ;  /* 0x00006e000e042625 */ /* 0x040fe200078e0005 */
[----:B------:R-:W-:Y:S02]  /*0260*/  @P2 LOP3.LUT R14, R14, 0x20, RZ, 0xfc, !PT ;  /* 0x000000200e0e2812 */ /* 0x000fe400078efcff */
[----:B------:R-:W-:-:S03]  /*0270*/  @P4 MOV R13, 0x20 ;  /* 0x00000020000d4802 */ /* 0x000fc60000000f00 */
[----:B------:R-:W-:-:S04]  /*0280*/  @P3 IMAD.WIDE.U32 R6, R14, R9, c[0x0][0x1b0] ;  /* 0x00006c000e063625 */ /* 0x000fc800078e0009 */
[C---:B------:R-:W-:Y:S01]  /*0290*/  @P3 IMAD.WIDE.U32 R8, R14.reuse, R9, c[0x0][0x1b8] ;  /* 0x00006e000e083625 */ /* 0x040fe200078e0009 */
[----:B------:R-:W-:Y:S02]  /*02a0*/  @P3 IADD3 R14, R14, 0x20, RZ ;  /* 0x000000200e0e3810 */ /* 0x000fe40007ffe0ff */
[----:B------:R-:W-:-:S03]  /*02b0*/  @P5 MOV R15, 0x20 ;  /* 0x00000020000f5802 */ /* 0x000fc60000000f00 */
[----:B------:R-:W-:-:S04]  /*02c0*/  @P4 IMAD.WIDE.U32 R10, R14, R13, c[0x0][0x1b0] ;  /* 0x00006c000e0a4625 */ /* 0x000fc800078e000d */
[C---:B------:R-:W-:Y:S01]  /*02d0*/  @P4 IMAD.WIDE.U32 R12, R14.reuse, R13, c[0x0][0x1b8] ;  /* 0x00006e000e0c4625 */ /* 0x040fe200078e000d */
[----:B------:R-:W-:Y:S01]  /*02e0*/  @P4 IADD3 R14, R14, 0x20, RZ ;  /* 0x000000200e0e4810 */ /* 0x000fe20007ffe0ff */
[----:B------:R0:W5:Y:S04]  /*02f0*/  @P4 LDG.E.128 R168, [R10.64+0x10] ;  /* 0x000010040aa84981 */ /* 0x000168000c1e1d00 */
[----:B------:R0:W5:Y:S04]  /*0300*/  @P4 LDG.E.128 R164, [R12.64+0x10] ;  /* 0x000010040ca44981 */ /* 0x000168000c1e1d00 */
[----:B--2---:R1:W2:Y:S04]  /*0310*/  @P2 LDG.E.128 R56, [R2.64] ;  /* 0x0000000402382981 */ /* 0x0042a8000c1e1d00 */
[----:B---3--:R1:W3:Y:S04]  /*0320*/  @P2 LDG.E.128 R52, [R2.64+0x10] ;  /* 0x0000100402342981 */ /* 0x0082e8000c1e1d00 */
[----:B----4-:R4:W3:Y:S04]  /*0330*/  @P2 LDG.E.128 R48, [R4.64] ;  /* 0x0000000404302981 */ /* 0x0108e8000c1e1d00 */
[----:B------:R4:W3:Y:S04]  /*0340*/  @P2 LDG.E.128 R44, [R4.64+0x10] ;  /* 0x00001004042c2981 */ /* 0x0008e8000c1e1d00 */
[----:B------:R0:W3:Y:S04]  /*0350*/  @P3 LDG.E.128 R40, [R6.64] ;  /* 0x0000000406283981 */ /* 0x0000e8000c1e1d00 */
[----:B------:R0:W3:Y:S01]  /*0360*/  @P3 LDG.E.128 R36, [R6.64+0x10] ;  /* 0x0000100406243981 */ /* 0x0000e2000c1e1d00 */
[----:B-1----:R-:W-:-:S03]  /*0370*/  @P5 IMAD.WIDE.U32 R2, R14, R15, c[0x0][0x1b0] ;  /* 0x00006c000e025625 */ /* 0x002fc600078e000f */
[----:B------:R-:W3:Y:S01]  /*0380*/  @P3 LDG.E.128 R32, [R8.64] ;  /* 0x0000000408203981 */ /* 0x000ee2000c1e1d00 */
[----:B----4-:R-:W-:-:S03]  /*0390*/  @P5 IMAD.WIDE.U32 R4, R14, R15, c[0x0][0x1b8] ;  /* 0x00006e000e045625 */ /* 0x010fc600078e000f */
[----:B------:R1:W5:Y:S04]  /*03a0*/  @P5 LDG.E.128 R160, [R2.64] ;  /* 0x0000000402a05981 */ /* 0x000368000c1e1d00 */
[----:B------:R-:W4:Y:S04]  /*03b0*/  @P3 LDG.E.128 R28, [R8.64+0x10] ;  /* 0x00001004081c3981 */ /* 0x000f28000c1e1d00 */
[----:B------:R1:W5:Y:S04]  /*03c0*/  @P5 LDG.E.128 R156, [R2.64+0x10] ;  /* 0x00001004029c5981 */ /* 0x000368000c1e1d00 */
[----:B------:R-:W4:Y:S04]  /*03d0*/  @P4 LDG.E.128 R24, [R10.64] ;  /* 0x000000040a184981 */ /* 0x000f28000c1e1d00 */
[----:B------:R1:W5:Y:S04]  /*03e0*/  @P5 LDG.E.128 R152, [R4.64] ;  /* 0x0000000404985981 */ /* 0x000368000c1e1d00 */
[----:B------:R-:W4:Y:S04]  /*03f0*/  @P4 LDG.E.128 R20, [R12.64] ;  /* 0x000000040c144981 */ /* 0x000f28000c1e1d00 */
[----:B------:R1:W5:Y:S04]  /*0400*/  @P5 LDG.E.128 R148, [R4.64+0x10] ;  /* 0x0000100404945981 */ /* 0x000368000c1e1d00 */
[----:B0-----:R-:W0:Y:S01]  /*0410*/  S2R R7, SR_CTAID.X ;  /* 0x0000000000077919 */ /* 0x001e220000002500 */
[----:B------:R-:W-:Y:S01]  /*0420*/  SHF.R.U32.HI R0, RZ, 0x5, R16 ;  /* 0x00000005ff007819 */ /* 0x000fe20000011610 */
[----:B------:R-:W-:Y:S01]  /*0430*/  BSSY B0, `(.L_x_472) ;  /* 0x0000430000007945 */ /* 0x000fe20003800000 */
[----:B------:R-:W-:Y:S01]  /*0440*/  CS2R R144, SRZ ;  /* 0x0000000000907805 */ /* 0x000fe2000001ff00 */
[----:B------:R-:W-:Y:S01]  /*0450*/  CS2R R146, SRZ ;  /* 0x0000000000927805 */ /* 0x000fe2000001ff00 */
[----:B------:R-:W-:Y:S01]  /*0460*/  CS2R R140, SRZ ;  /* 0x00000000008c7805 */ /* 0x000fe2000001ff00 */
[----:B0-----:R-:W-:-:S04]  /*0470*/  LEA R0, R7, R0, 0x2 ;  /* 0x0000000007007211 */ /* 0x001fc800078e10ff */
        /* <DEDUP_REMOVED lines=42> */
[----:B--2---:R0:W-:Y:S04]  /*0720*/  @P2 STL.64 [R1+0xb0], R56 ;  /* 0x0000b03801002387 */ /* 0x0041e80000100a00 */
[----:B------:R2:W-:Y:S04]  /*0730*/  @P2 STL.64 [R1+0xb8], R58 ;  /* 0x0000b83a01002387 */ /* 0x0005e80000100a00 */
[----:B---3--:R3:W-:Y:S04]  /*0740*/  @P2 STL.64 [R1+0x90], R52 ;  /* 0x0000903401002387 */ /* 0x0087e80000100a00 */
[----:B------:R0:W-:Y:S04]  /*0750*/  @P2 STL.64 [R1+0x98], R54 ;  /* 0x0000983601002387 */ /* 0x0001e80000100a00 */
        /* <DEDUP_REMOVED lines=10> */
[----:B----4-:R4:W-:Y:S04]  /*0800*/  @P3 STL.64 [R1+0x40], R28 ;  /* 0x0000401c01003387 */ /* 0x0109e80000100a00 */
[----:B------:R1:W-:Y:S04]  /*0810*/  @P3 STL.64 [R1+0x48], R30 ;  /* 0x0000481e01003387 */ /* 0x0003e80000100a00 */
[----:B------:R1:W-:Y:S01]  /*0820*/  @P4 STL.64 [R1+0x30], R24 ;  /* 0x0000301801004387 */ /* 0x0003e20000100a00 */
[----:B0-----:R-:W-:-:S03]  /*0830*/  CS2R R56, SRZ ;  /* 0x0000000000387805 */ /* 0x001fc6000001ff00 */
[----:B------:R0:W-:Y:S01]  /*0840*/  @P4 STL.64 [R1+0x38], R26 ;  /* 0x0000381a01004387 */ /* 0x0001e20000100a00 */
[----:B--2---:R-:W-:Y:S01]  /*0850*/  CS2R R58, SRZ ;  /* 0x00000000003a7805 */ /* 0x004fe2000001ff00 */
[----:B---3--:R-:W-:Y:S02]  /*0860*/  CS2R R52, SRZ ;  /* 0x0000000000347805 */ /* 0x008fe4000001ff00 */
[----:B------:R2:W-:Y:S01]  /*0870*/  @P4 STL.64 [R1+0x20], R20 ;  /* 0x0000201401004387 */ /* 0x0005e20000100a00 */
[----:B------:R-:W-:Y:S01]  /*0880*/  CS2R R54, SRZ ;  /* 0x0000000000367805 */ /* 0x000fe2000001ff00 */
[----:B------:R-:W-:Y:S01]  /*0890*/  CS2R R48, SRZ ;  /* 0x0000000000307805 */ /* 0x000fe2000001ff00 */
[----:B------:R-:W-:Y:S01]  /*08a0*/  CS2R R50, SRZ ;  /* 0x0000000000327805 */ /* 0x000fe2000001ff00 */
[----:B------:R3:W-:Y:S01]  /*08b0*/  @P4 STL.64 [R1+0x28], R22 ;  /* 0x0000281601004387 */ /* 0x0007e20000100a00 */
        /* <DEDUP_REMOVED lines=9> */
[----:B-1----:R-:W-:Y:S01]  /*0950*/  CS2R R30, SRZ ;  /* 0x00000000001e7805 */ /* 0x002fe2000001ff00 */
[----:B------:R-:W-:Y:S01]  /*0960*/  CS2R R24, SRZ ;  /* 0x0000000000187805 */ /* 0x000fe2000001ff00 */
[----:B0-----:R-:W-:Y:S01]  /*0970*/  CS2R R26, SRZ ;  /* 0x00000000001a7805 */ /* 0x001fe2000001ff00 */
[----:B--2---:R-:W-:Y:S01]  /*0980*/  CS2R R20, SRZ ;  /* 0x0000000000147805 */ /* 0x004fe2000001ff00 */
[----:B---3--:R-:W-:Y:S01]  /*0990*/  CS2R R22, SRZ ;  /* 0x0000000000167805 */ /* 0x008fe2000001ff00 */
[----:B------:R-:W-:Y:S05]  /*09a0*/  @P0 BRA `(.L_x_473) ;  /* 0x00003d8000000947 */ /* 0x000fea0003800000 */
[----:B------:R-:W-:Y:S01]  /*09b0*/  HFMA2.MMA R145, -RZ, RZ, 0, 0 ;  /* 0x00000000ff917435 */ /* 0x000fe200000001ff */
[----:B------:R-:W-:-:S02]  /*09c0*/  MOV R3, R0 ;  /* 0x0000000000037202 */ /* 0x000fc40000000f00 */
.L_x_492:
[----:B------:R-:W-:-:S05]  /*09d0*/  MOV R192, 0x4 ;  /* 0x0000000400c07802 */ /* 0x000fca0000000f00 */
[CC--:B------:R-:W-:Y:S01]  /*09e0*/  IMAD.WIDE R194, R3.reuse, R192.reuse, c[0x0][0x1a0] ;  /* 0x0000680003c27625 */ /* 0x0c0fe200078e02c0 */
[----:B------:R-:W0:Y:S03]  /*09f0*/  S2R R196, SR_TID.X ;  /* 0x0000000000c47919 */ /* 0x000e260000002100 */
[C---:B------:R-:W-:Y:S01]  /*0a00*/  IMAD.WIDE R192, R3.reuse, R192, c[0x0][0x1a8] ;  /* 0x00006a0003c07625 */ /* 0x040fe200078e02c0 */
[----:B-----5:R1:W5:Y:S03]  /*0a10*/  LDG.E R216, [R194.64] ;  /* 0x00000004c2d87981 */ /* 0x020366000c1e1900 */
[----:B------:R-:W-:Y:S01]  /*0a20*/  IMAD R2, R3, c[0x0][0x168], RZ ;  /* 0x00005a0003027a24 */ /* 0x000fe200078e02ff */
[----:B------:R2:W5:Y:S01]  /*0a30*/  LDG.E R6, [R192.64] ;  /* 0x00000004c0067981 */ /* 0x000562000c1e1900 */
[----:B------:R-:W-:Y:S01]  /*0a40*/  BSSY B1, `(.L_x_474) ;  /* 0x0000094000017945 */ /* 0x000fe20003800000 */
[----:B------:R-:W-:-:S02]  /*0a50*/  MOV R224, RZ ;  /* 0x000000ff00e07202 */ /* 0x000fc40000000f00 */
[----:B------:R-:W-:Y:S02]  /*0a60*/  MOV R223, RZ ;  /* 0x000000ff00df7202 */ /* 0x000fe40000000f00 */
[----:B--2---:R-:W-:-:S04]  /*0a70*/  SHF.R.S32.HI R192, RZ, 0x1f, R2 ;  /* 0x0000001fffc07819 */ /* 0x004fc80000011402 */
[----:B------:R-:W-:Y:S02]  /*0a80*/  LEA.HI R2, R192, R2, RZ, 0x3 ;  /* 0x00000002c0027211 */ /* 0x000fe400078f18ff */
[----:B0-----:R-:W-:-:S04]  /*0a90*/  LOP3.LUT R192, R196, 0x1f, RZ, 0xc0, !PT ;  /* 0x0000001fc4c07812 */ /* 0x001fc800078ec0ff */
[----:B------:R-:W-:-:S04]  /*0aa0*/  LEA.HI.SX32 R2, R2, R192, 0x1d ;  /* 0x000000c002027211 */ /* 0x000fc800078feaff */
[----:B------:R-:W-:Y:S01]  /*0ab0*/  MOV R222, R2 ;  /* 0x0000000200de7202 */ /* 0x000fe20000000f00 */
[----:B------:R-:W-:Y:S05]  /*0ac0*/  @!P2 BRA `(.L_x_475) ;  /* 0x000008b00000a947 */ /* 0x000fea0003800000 */
[C---:B-1----:R-:W-:Y:S01]  /*0ad0*/  LEA R192, P0, R2.reuse, c[0x0][0x188], 0x4 ;  /* 0x0000620002c07a11 */ /* 0x042fe200078020ff */
[----:B------:R-:W2:Y:S03]  /*0ae0*/  LDL R215, [R1+0xa0] ;  /* 0x0000a00001d77983 */ /* 0x000ea60000100800 */
[C---:B------:R-:W-:Y:S02]  /*0af0*/  LEA.HI.X R193, R2.reuse, c[0x0][0x18c], RZ, 0x4, P0 ;  /* 0x0000630002c17a11 */ /* 0x040fe400000f24ff */
[----:B------:R-:W-:Y:S01]  /*0b00*/  MOV R196, 0x10 ;  /* 0x0000001000c47802 */ /* 0x000fe20000000f00 */
[----:B------:R-:W0:Y:S01]  /*0b10*/  LDC.U8 R234, c[0x0][0x1f0] ;  /* 0x00007c00ffea7b82 */ /* 0x000e220000000000 */
[----:B------:R-:W3:Y:S04]  /*0b20*/  LDL R217, [R1+0xb0] ;  /* 0x0000b00001d97983 */ /* 0x000ee80000100800 */
[----:B------:R1:W4:Y:S04]  /*0b30*/  LDG.E.128 R200, [R192.64] ;  /* 0x00000004c0c87981 */ /* 0x000328000c1e1d00 */
[----:B------:R-:W2:Y:S04]  /*0b40*/  LDL R250, [R1+0xa4] ;  /* 0x0000a40001fa7983 */ /* 0x000ea80000100800 */
[----:B------:R-:W2:Y:S01]  /*0b50*/  LDL R223, [R1+0xb4] ;  /* 0x0000b40001df7983 */ /* 0x000ea20000100800 */
[----:B-1----:R-:W-:-:S03]  /*0b60*/  IMAD.WIDE.U32 R192, R2, R196, c[0x0][0x210] ;  /* 0x0000840002c07625 */ /* 0x002fc600078e00c4 */
[----:B------:R-:W2:Y:S01]  /*0b70*/  LDL R249, [R1+0xa8] ;  /* 0x0000a80001f97983 */ /* 0x000ea20000100800 */
[----:B------:R-:W-:-:S03]  /*0b80*/  IMAD.WIDE.U32 R196, R2, R196, c[0x0][0x208] ;  /* 0x0000820002c47625 */ /* 0x000fc600078e00c4 */
[----:B------:R-:W2:Y:S04]  /*0b90*/  LDG.E.128 R192, [R192.64] ;  /* 0x00000004c0c07981 */ /* 0x000ea8000c1e1d00 */
[----:B------:R-:W2:Y:S01]  /*0ba0*/  LDG.E.128 R196, [R196.64] ;  /* 0x00000004c4c47981 */ /* 0x000ea2000c1e1d00 */
[----:B0-----:R-:W-:-:S03]  /*0bb0*/  ISETP.NE.AND P0, PT, R234, RZ, PT ;  /* 0x000000ffea00720c */ /* 0x001fc60003f05270 */
[----:B------:R-:W2:Y:S04]  /*0bc0*/  LDL R222, [R1+0xb8] ;  /* 0x0000b80001de7983 */ /* 0x000ea80000100800 */
[----:B------:R-:W2:Y:S04]  /*0bd0*/  LDL R234, [R1+0xac] ;  /* 0x0000ac0001ea7983 */ /* 0x000ea80000100800 */
[----:B------:R-:W2:Y:S01]  /*0be0*/  LDL R224, [R1+0xbc] ;  /* 0x0000bc0001e07983 */ /* 0x000ea20000100800 */
[----:B-----5:R-:W-:-:S03]  /*0bf0*/  FSEL R0, R216, RZ, !P0 ;  /* 0x000000ffd8007208 */ /* 0x020fc60004000000 */
[----:B------:R-:W3:Y:S04]  /*0c00*/  LDL R242, [R1+0x80] ;  /* 0x0000800001f27983 */ /* 0x000ee80000100800 */
[----:B------:R-:W3:Y:S01]  /*0c10*/  LDL R241, [R1+0x90] ;  /* 0x0000900001f17983 */ /* 0x000ee20000100800 */
[--C-:B----4-:R-:W-:Y:S02]  /*0c20*/  PRMT R206, RZ, 0x5410, R200.reuse ;  /* 0x00005410ffce7816 */ /* 0x110fe400000000c8 */
[--C-:B------:R-:W-:Y:S02]  /*0c30*/  PRMT R9, RZ, 0x5410, R201.reuse ;  /* 0x00005410ff097816 */ /* 0x100fe400000000c9 */
[----:B------:R-:W-:Y:S02]  /*0c40*/  PRMT R205, RZ, 0x7610, R200 ;  /* 0x00007610ffcd7816 */ /* 0x000fe400000000c8 */
[----:B------:R-:W-:-:S02]  /*0c50*/  PRMT R201, RZ, 0x7610, R201 ;  /* 0x00007610ffc97816 */ /* 0x000fc400000000c9 */
[--C-:B------:R-:W-:Y:S02]  /*0c60*/  PRMT R10, RZ, 0x5410, R202.reuse ;  /* 0x00005410ff0a7816 */ /* 0x100fe400000000ca */
[----:B------:R-:W-:Y:S02]  /*0c70*/  PRMT R202, RZ, 0x7610, R202 ;  /* 0x00007610ffca7816 */ /* 0x000fe400000000ca */
[--C-:B------:R-:W-:Y:S02]  /*0c80*/  PRMT R207, RZ, 0x5410, R203.reuse ;  /* 0x00005410ffcf7816 */ /* 0x100fe400000000cb */
[----:B------:R-:W-:Y:S01]  /*0c90*/  PRMT R200, RZ, 0x7610, R203 ;  /* 0x00007610ffc87816 */ /* 0x000fe200000000cb */
[----:B------:R-:W-:Y:S02]  /*0ca0*/  FADD.FTZ R206, R206, -R0 ;  /* 0x80000000cece7221 */ /* 0x000fe40000010000 */
[C---:B------:R-:W-:Y:S02]  /*0cb0*/  FADD.FTZ R203, -R0.reuse, R9 ;  /* 0x0000000900cb7221 */ /* 0x040fe40000010100 */
[----:B------:R-:W-:-:S02]  /*0cc0*/  FADD.FTZ R9, -R0, R201 ;  /* 0x000000c900097221 */ /* 0x000fc40000010100 */
[C---:B------:R-:W-:Y:S02]  /*0cd0*/  FADD.FTZ R205, -R0.reuse, R205 ;  /* 0x000000cd00cd7221 */ /* 0x040fe40000010100 */
[C---:B------:R-:W-:Y:S02]  /*0ce0*/  FADD.FTZ R10, -R0.reuse, R10 ;  /* 0x0000000a000a7221 */ /* 0x040fe40000010100 */
[C---:B------:R-:W-:Y:S02]  /*0cf0*/  FADD.FTZ R202, -R0.reuse, R202 ;  /* 0x000000ca00ca7221 */ /* 0x040fe40000010100 */
[C---:B------:R-:W-:Y:S02]  /*0d00*/  FADD.FTZ R201, -R0.reuse, R207 ;  /* 0x000000cf00c97221 */ /* 0x040fe40000010100 */
[----:B------:R-:W-:Y:S02]  /*0d10*/  FADD.FTZ R200, -R0, R200 ;  /* 0x000000c800c87221 */ /* 0x000fe40000010100 */
[----:B------:R-:W-:Y:S01]  /*0d20*/  FMUL.FTZ R0, R6, R206 ;  /* 0x000000ce06007220 */ /* 0x000fe20000410000 */
[----:B--2---:R-:W-:-:S05]  /*0d30*/  PRMT R206, RZ, 0x5410, R192 ;  /* 0x00005410ffce7816 */ /* 0x004fca00000000c0 */
[----:B------:R-:W-:Y:S01]  /*0d40*/  FMUL.FTZ R207, R215, R206 ;  /* 0x000000ced7cf7220 */ /* 0x000fe20000410000 */
[----:B------:R-:W-:Y:S02]  /*0d50*/  PRMT R215, RZ, 0x5410, R196 ;  /* 0x00005410ffd77816 */ /* 0x000fe400000000c4 */
[----:B------:R-:W-:-:S03]  /*0d60*/  PRMT R192, RZ, 0x7610, R192 ;  /* 0x00007610ffc07816 */ /* 0x000fc600000000c0 */
[----:B---3--:R-:W-:Y:S02]  /*0d70*/  FFMA.FTZ R232, R217, R215, R207 ;  /* 0x000000d7d9e87223 */ /* 0x008fe400000100cf */
[----:B------:R-:W-:Y:S01]  /*0d80*/  FMUL.FTZ R217, R6, R205 ;  /* 0x000000cd06d97220 */ /* 0x000fe20000410000 */
[----:B------:R-:W-:Y:S01]  /*0d90*/  PRMT R196, RZ, 0x7610, R196 ;  /* 0x00007610ffc47816 */ /* 0x000fe200000000c4 */
[-C--:B------:R-:W-:Y:S02]  /*0da0*/  FMUL.FTZ R205, R250, R192.reuse ;  /* 0x000000c0facd7220 */ /* 0x080fe40000410000 */
[----:B------:R-:W-:Y:S02]  /*0db0*/  FADD.FTZ R49, R49, R192 ;  /* 0x000000c031317221 */ /* 0x000fe40000010000 */
[----:B------:R-:W-:Y:S01]  /*0dc0*/  FFMA.FTZ R81, R217, R192, R81 ;  /* 0x000000c0d9517223 */ /* 0x000fe20000010051 */
[----:B------:R-:W-:Y:S01]  /*0dd0*/  PRMT R192, RZ, 0x5410, R193 ;  /* 0x00005410ffc07816 */ /* 0x000fe200000000c1 */
[----:B------:R-:W-:-:S02]  /*0de0*/  FADD.FTZ R112, R112, R215 ;  /* 0x000000d770707221 */ /* 0x000fc40000010000 */
[----:B------:R-:W-:Y:S02]  /*0df0*/  FFMA.FTZ R144, R0, R215, R144 ;  /* 0x000000d700907223 */ /* 0x000fe40000010090 */
[----:B------:R-:W-:Y:S01]  /*0e00*/  FMUL.FTZ R215, R6, R203 ;  /* 0x000000cb06d77220 */ /* 0x000fe20000410000 */
[----:B------:R-:W-:Y:S01]  /*0e10*/  PRMT R203, RZ, 0x5410, R197 ;  /* 0x00005410ffcb7816 */ /* 0x000fe200000000c5 */
[----:B------:R-:W-:Y:S02]  /*0e20*/  FADD.FTZ R113, R113, R196 ;  /* 0x000000c471717221 */ /* 0x000fe40000010000 */
[-C--:B------:R-:W-:Y:S02]  /*0e30*/  FFMA.FTZ R145, R217, R196.reuse, R145 ;  /* 0x000000c4d9917223 */ /* 0x080fe40000010091 */
[----:B------:R-:W-:Y:S02]  /*0e40*/  FFMA.FTZ R223, R223, R196, R205 ;  /* 0x000000c4dfdf7223 */ /* 0x000fe400000100cd */
[----:B------:R-:W-:Y:S01]  /*0e50*/  FMUL.FTZ R196, R249, R192 ;  /* 0x000000c0f9c47220 */ /* 0x000fe20000410000 */
[----:B------:R-:W-:-:S03]  /*0e60*/  PRMT R193, RZ, 0x7610, R193 ;  /* 0x00007610ffc17816 */ /* 0x000fc600000000c1 */
[----:B------:R-:W-:Y:S01]  /*0e70*/  FFMA.FTZ R222, R222, R203, R196 ;  /* 0x000000cbdede7223 */ /* 0x000fe200000100c4 */
[----:B------:R-:W-:Y:S01]  /*0e80*/  STL [R1+0x10], R223 ;  /* 0x000010df01007387 */ /* 0x000fe20000100800 */
[----:B------:R-:W-:Y:S02]  /*0e90*/  FADD.FTZ R50, R50, R192 ;  /* 0x000000c032327221 */ /* 0x000fe40000010000 */
[----:B------:R-:W-:Y:S01]  /*0ea0*/  FFMA.FTZ R82, R215, R192, R82 ;  /* 0x000000c0d7527223 */ /* 0x000fe20000010052 */
[----:B------:R0:W-:Y:S01]  /*0eb0*/  STL [R1+0xc], R222 ;  /* 0x00000cde01007387 */ /* 0x0001e20000100800 */
[----:B------:R-:W-:Y:S01]  /*0ec0*/  FMUL.FTZ R196, R234, R193 ;  /* 0x000000c1eac47220 */ /* 0x000fe20000410000 */
[----:B------:R-:W-:Y:S02]  /*0ed0*/  PRMT R192, RZ, 0x7610, R197 ;  /* 0x00007610ffc07816 */ /* 0x000fe400000000c5 */
[----:B------:R-:W2:Y:S03]  /*0ee0*/  LDL R234, [R1+0x84] ;  /* 0x0000840001ea7983 */ /* 0x000ea60000100800 */
[----:B------:R-:W-:Y:S01]  /*0ef0*/  FFMA.FTZ R250, R224, R192, R196 ;  /* 0x000000c0e0fa7223 */ /* 0x000fe200000100c4 */
[----:B------:R-:W3:Y:S04]  /*0f00*/  LDL R205, [R1+0x94] ;  /* 0x0000940001cd7983 */ /* 0x000ee80000100800 */
[----:B------:R-:W4:Y:S04]  /*0f10*/  LDL R224, [R1+0x88] ;  /* 0x0000880001e07983 */ /* 0x000f280000100800 */
[----:B------:R-:W4:Y:S01]  /*0f20*/  LDL R207, [R1+0x98] ;  /* 0x0000980001cf7983 */ /* 0x000f220000100800 */
[----:B------:R-:W-:-:S02]  /*0f30*/  FADD.FTZ R114, R114, R203 ;  /* 0x000000cb72727221 */ /* 0x000fc40000010000 */
[----:B------:R-:W-:Y:S01]  /*0f40*/  FFMA.FTZ R146, R215, R203, R146 ;  /* 0x000000cbd7927223 */ /* 0x000fe20000010092 */
[----:B------:R-:W4:Y:S04]  /*0f50*/  LDL R197, [R1+0x9c] ;  /* 0x00009c0001c57983 */ /* 0x000f280000100800 */
[----:B------:R-:W4:Y:S01]  /*0f60*/  LDL R203, [R1+0x8c] ;  /* 0x00008c0001cb7983 */ /* 0x000f220000100800 */
[C---:B------:R-:W-:Y:S02]  /*0f70*/  FMUL.FTZ R9, R6.reuse, R9 ;  /* 0x0000000906097220 */ /* 0x040fe40000410000 */
[----:B------:R-:W-:Y:S02]  /*0f80*/  FADD.FTZ R115, R115, R192 ;  /* 0x000000c073737221 */ /* 0x000fe40000010000 */
[----:B------:R-:W-:Y:S01]  /*0f90*/  FFMA.FTZ R147, R9, R192, R147 ;  /* 0x000000c009937223 */ /* 0x000fe20000010093 */
[----:B------:R-:W-:Y:S01]  /*0fa0*/  PRMT R192, RZ, 0x5410, R194 ;  /* 0x00005410ffc07816 */ /* 0x000fe200000000c2 */
[----:B------:R-:W-:Y:S01]  /*0fb0*/  FADD.FTZ R51, R51, R193 ;  /* 0x000000c133337221 */ /* 0x000fe20000010000 */
[----:B------:R-:W-:Y:S01]  /*0fc0*/  PRMT R196, RZ, 0x5410, R198 ;  /* 0x00005410ffc47816 */ /* 0x000fe200000000c6 */
[----:B------:R-:W-:Y:S01]  /*0fd0*/  FFMA.FTZ R83, R9, R193, R83 ;  /* 0x000000c109537223 */ /* 0x000fe20000010053 */
[----:B------:R-:W-:Y:S01]  /*0fe0*/  ISETP.NE.U32.AND P0, PT, RZ, c[0x0][0x218], PT ;  /* 0x00008600ff007a0c */ /* 0x000fe20003f05070 */
[----:B------:R-:W-:Y:S01]  /*0ff0*/  FMUL.FTZ R10, R6, R10 ;  /* 0x0000000a060a7220 */ /* 0x000fe20000410000 */
[----:B------:R-:W-:Y:S01]  /*1000*/  PRMT R194, RZ, 0x7610, R194 ;  /* 0x00007610ffc27816 */ /* 0x000fe200000000c2 */
[----:B------:R-:W-:-:S02]  /*1010*/  FADD.FTZ R48, R48, R206 ;  /* 0x000000ce30307221 */ /* 0x000fc40000010000 */
[----:B------:R-:W-:Y:S02]  /*1020*/  FFMA.FTZ R80, R0, R206, R80 ;  /* 0x000000ce00507223 */ /* 0x000fe40000010050 */
[----:B------:R-:W-:Y:S02]  /*1030*/  FMUL.FTZ R193, R242, R192 ;  /* 0x000000c0f2c17220 */ /* 0x000fe40000410000 */
[----:B------:R-:W-:Y:S01]  /*1040*/  FMUL.FTZ R206, R6, R202 ;  /* 0x000000ca06ce7220 */ /* 0x000fe20000410000 */
[----:B------:R-:W-:Y:S01]  /*1050*/  ISETP.NE.AND.EX P0, PT, RZ, c[0x0][0x21c], PT, P0 ;  /* 0x00008700ff007a0c */ /* 0x000fe20003f05300 */
[----:B------:R-:W-:Y:S02]  /*1060*/  FADD.FTZ R44, R44, R192 ;  /* 0x000000c02c2c7221 */ /* 0x000fe40000010000 */
[----:B------:R-:W-:Y:S01]  /*1070*/  FFMA.FTZ R76, R10, R192, R76 ;  /* 0x000000c00a4c7223 */ /* 0x000fe2000001004c */
[----:B------:R-:W-:Y:S01]  /*1080*/  PRMT R192, RZ, 0x7610, R198 ;  /* 0x00007610ffc07816 */ /* 0x000fe200000000c6 */
[----:B------:R-:W-:-:S02]  /*1090*/  FFMA.FTZ R249, R241, R196, R193 ;  /* 0x000000c4f1f97223 */ /* 0x000fc400000100c1 */
[----:B------:R-:W-:Y:S02]  /*10a0*/  FADD.FTZ R45, R45, R194 ;  /* 0x000000c22d2d7221 */ /* 0x000fe40000010000 */
[C---:B------:R-:W-:Y:S02]  /*10b0*/  FFMA.FTZ R77, R206.reuse, R194, R77 ;  /* 0x000000c2ce4d7223 */ /* 0x040fe4000001004d */
[----:B------:R-:W-:Y:S02]  /*10c0*/  FADD.FTZ R109, R109, R192 ;  /* 0x000000c06d6d7221 */ /* 0x000fe40000010000 */
[----:B------:R-:W-:Y:S02]  /*10d0*/  FFMA.FTZ R141, R206, R192, R141 ;  /* 0x000000c0ce8d7223 */ /* 0x000fe4000001008d */
[----:B------:R-:W-:Y:S02]  /*10e0*/  FADD.FTZ R108, R108, R196 ;  /* 0x000000c46c6c7221 */ /* 0x000fe40000010000 */
[----:B------:R-:W-:-:S02]  /*10f0*/  FFMA.FTZ R140, R10, R196, R140 ;  /* 0x000000c40a8c7223 */ /* 0x000fc4000001008c */
[----:B--2---:R-:W-:Y:S01]  /*1100*/  FMUL.FTZ R193, R234, R194 ;  /* 0x000000c2eac17220 */ /* 0x004fe20000410000 */
[----:B------:R-:W-:-:S03]  /*1110*/  PRMT R194, RZ, 0x5410, R195 ;  /* 0x00005410ffc27816 */ /* 0x000fc600000000c3 */
[----:B---3--:R-:W-:Y:S01]  /*1120*/  FFMA.FTZ R242, R205, R192, R193 ;  /* 0x000000c0cdf27223 */ /* 0x008fe200000100c1 */
[----:B------:R-:W-:Y:S01]  /*1130*/  PRMT R193, RZ, 0x5410, R199 ;  /* 0x00005410ffc17816 */ /* 0x000fe200000000c7 */
[----:B----4-:R-:W-:Y:S02]  /*1140*/  FMUL.FTZ R192, R224, R194 ;  /* 0x000000c2e0c07220 */ /* 0x010fe40000410000 */
[----:B------:R-:W-:Y:S02]  /*1150*/  FMUL.FTZ R205, R6, R201 ;  /* 0x000000c906cd7220 */ /* 0x000fe40000410000 */
[-C--:B------:R-:W-:Y:S01]  /*1160*/  FFMA.FTZ R241, R207, R193.reuse, R192 ;  /* 0x000000c1cff17223 */ /* 0x080fe200000100c0 */
[----:B------:R-:W-:Y:S01]  /*1170*/  @P0 LEA R192, P1, R2, c[0x0][0x218], 0x4 ;  /* 0x0000860002c00a11 */ /* 0x000fe200078220ff */
[----:B------:R-:W-:Y:S02]  /*1180*/  FADD.FTZ R110, R110, R193 ;  /* 0x000000c16e6e7221 */ /* 0x000fe40000010000 */
[----:B------:R-:W-:Y:S01]  /*1190*/  FFMA.FTZ R142, R205, R193, R142 ;  /* 0x000000c1cd8e7223 */ /* 0x000fe2000001008e */
[----:B------:R-:W-:-:S02]  /*11a0*/  @P0 LEA.HI.X R193, R2, c[0x0][0x21c], RZ, 0x4, P1 ;  /* 0x0000870002c10a11 */ /* 0x000fc400008f24ff */
[----:B------:R-:W-:Y:S01]  /*11b0*/  PRMT R195, RZ, 0x7610, R195 ;  /* 0x00007610ffc37816 */ /* 0x000fe200000000c3 */
[----:B------:R-:W-:Y:S02]  /*11c0*/  FMUL.FTZ R207, R6, R200 ;  /* 0x000000c806cf7220 */ /* 0x000fe40000410000 */
[----:B------:R1:W5:Y:S02]  /*11d0*/  @P0 LDG.E.128 R16, [R192.64] ;  /* 0x00000004c0100981 */ /* 0x000364000c1e1d00 */
[----:B-1----:R-:W-:Y:S01]  /*11e0*/  PRMT R192, RZ, 0x7610, R199 ;  /* 0x00007610ffc07816 */ /* 0x002fe200000000c7 */
[----:B------:R-:W-:-:S04]  /*11f0*/  FMUL.FTZ R193, R203, R195 ;  /* 0x000000c3cbc17220 */ /* 0x000fc80000410000 */
[----:B------:R-:W-:Y:S02]  /*1200*/  FADD.FTZ R111, R111, R192 ;  /* 0x000000c06f6f7221 */ /* 0x000fe40000010000 */
[-C--:B------:R-:W-:Y:S02]  /*1210*/  FFMA.FTZ R143, R207, R192.reuse, R143 ;  /* 0x000000c0cf8f7223 */ /* 0x080fe4000001008f */
[----:B------:R-:W-:Y:S02]  /*1220*/  FFMA.FTZ R234, R197, R192, R193 ;  /* 0x000000c0c5ea7223 */ /* 0x000fe400000100c1 */
[----:B------:R-:W-:Y:S02]  /*1230*/  FADD.FTZ R193, RZ, R232 ;  /* 0x000000e8ffc17221 */ /* 0x000fe40000010000 */
[----:B------:R-:W-:Y:S02]  /*1240*/  FFMA.FTZ R192, R0, R232, RZ ;  /* 0x000000e800c07223 */ /* 0x000fe400000100ff */
        /* <DEDUP_REMOVED lines=11> */
[----:B------:R-:W-:Y:S01]  /*1300*/  FFMA.FTZ R192, R205, R241, R192 ;  /* 0x000000f1cdc07223 */ /* 0x000fe200000100c0 */
[----:B0-----:R-:W-:Y:S01]  /*1310*/  IADD3 R222, R2, 0x20, RZ ;  /* 0x0000002002de7810 */ /* 0x001fe20007ffe0ff */
[----:B------:R-:W-:-:S02]  /*1320*/  FADD.FTZ R46, R46, R194 ;  /* 0x000000c22e2e7221 */ /* 0x000fc40000010000 */
[----:B------:R-:W-:Y:S02]  /*1330*/  FFMA.FTZ R78, R205, R194, R78 ;  /* 0x000000c2cd4e7223 */ /* 0x000fe4000001004e */
[----:B------:R-:W-:Y:S02]  /*1340*/  FADD.FTZ R47, R47, R195 ;  /* 0x000000c32f2f7221 */ /* 0x000fe40000010000 */
[----:B------:R-:W-:Y:S02]  /*1350*/  FFMA.FTZ R79, R207, R195, R79 ;  /* 0x000000c3cf4f7223 */ /* 0x000fe4000001004f */
[----:B------:R-:W-:Y:S02]  /*1360*/  FADD.FTZ R224, R193, R234 ;  /* 0x000000eac1e07221 */ /* 0x000fe40000010000 */
[----:B------:R-:W-:Y:S02]  /*1370*/  FFMA.FTZ R223, R207, R234, R192 ;  /* 0x000000eacfdf7223 */ /* 0x000fe400000100c0 */
.L_x_475:
[----:B-1----:R-:W-:Y:S05]  /*1380*/  BSYNC B1 ;  /* 0x0000000000017941 */ /* 0x002fea0003800000 */
.L_x_474:
[----:B------:R-:W-:Y:S01]  /*1390*/  BSSY B1, `(.L_x_476) ;  /* 0x0000092000017945 */ /* 0x000fe20003800000 */
[----:B------:R-:W-:Y:S05]  /*13a0*/  @!P3 BRA `(.L_x_477) ;  /* 0x000009000000b947 */ /* 0x000fea0003800000 */
[C---:B------:R-:W-:Y:S01]  /*13b0*/  LEA R192, P0, R222.reuse, c[0x0][0x188], 0x4 ;  /* 0x00006200dec07a11 */ /* 0x040fe200078020ff */
[----:B------:R0:W-:Y:S03]  /*13c0*/  STL [R1+0xc4], R2 ;  /* 0x0000c40201007387 */ /* 0x0001e60000100800 */
[C---:B------:R-:W-:Y:S01]  /*13d0*/  LEA.HI.X R193, R222.reuse, c[0x0][0x18c], RZ, 0x4, P0 ;  /* 0x00006300dec17a11 */ /* 0x040fe200000f24ff */
[----:B------:R-:W1:Y:S01]  /*13e0*/  LDC.U8 R230, c[0x0][0x1f0] ;  /* 0x00007c00ffe67b82 */ /* 0x000e620000000000 */
[----:B------:R-:W-:Y:S01]  /*13f0*/  HFMA2.MMA R196, -RZ, RZ, 0, 9.5367431640625e-07 ;  /* 0x00000010ffc47435 */ /* 0x000fe200000001ff */
[----:B------:R2:W-:Y:S04]  /*1400*/  STL [R1+0xc0], R0 ;  /* 0x0000c00001007387 */ /* 0x0005e80000100800 */
[----:B------:R3:W4:Y:S04]  /*1410*/  LDG.E.128 R200, [R192.64] ;  /* 0x00000004c0c87981 */ /* 0x000728000c1e1d00 */
[----:B0-----:R-:W4:Y:S04]  /*1420*/  LDL R2, [R1+0x70] ;  /* 0x0000700001027983 */ /* 0x001f280000100800 */
[----:B--2---:R-:W2:Y:S01]  /*1430*/  LDL R0, [R1+0x74] ;  /* 0x0000740001007983 */ /* 0x004ea20000100800 */
[----:B---3--:R-:W-:-:S03]  /*1440*/  IMAD.WIDE.U32 R192, R222, R196, c[0x0][0x210] ;  /* 0x00008400dec07625 */ /* 0x008fc600078e00c4 */
[----:B------:R-:W3:Y:S01]  /*1450*/  LDL R248, [R1+0x68] ;  /* 0x0000680001f87983 */ /* 0x000ee20000100800 */
[----:B------:R-:W-:-:S03]  /*1460*/  IMAD.WIDE.U32 R196, R222, R196, c[0x0][0x208] ;  /* 0x00008200dec47625 */ /* 0x000fc600078e00c4 */
[----:B------:R-:W2:Y:S01]  /*1470*/  LDG.E.128 R192, [R192.64] ;  /* 0x00000004c0c07981 */ /* 0x000ea2000c1e1d00 */
[----:B-1----:R-:W-:-:S03]  /*1480*/  ISETP.NE.AND P0, PT, R230, RZ, PT ;  /* 0x000000ffe600720c */ /* 0x002fc60003f05270 */
[----:B------:R-:W3:Y:S04]  /*1490*/  LDG.E.128 R196, [R196.64] ;  /* 0x00000004c4c47981 */ /* 0x000ee8000c1e1d00 */
[----:B------:R-:W3:Y:S04]  /*14a0*/  LDL R240, [R1+0x78] ;  /* 0x0000780001f07983 */ /* 0x000ee80000100800 */
[----:B------:R-:W3:Y:S04]  /*14b0*/  LDL R239, [R1+0x6c] ;  /* 0x00006c0001ef7983 */ /* 0x000ee80000100800 */
[----:B------:R-:W3:Y:S04]  /*14c0*/  LDL R230, [R1+0x7c] ;  /* 0x00007c0001e67983 */ /* 0x000ee80000100800 */
[----:B------:R-:W3:Y:S01]  /*14d0*/  LDL R247, [R1+0x40] ;  /* 0x0000400001f77983 */ /* 0x000ee20000100800 */
[----:B----4-:R-:W-:-:S02]  /*14e0*/  PRMT R15, RZ, 0x5410, R200 ;  /* 0x00005410ff0f7816 */ /* 0x010fc400000000c8 */
[----:B------:R-:W-:Y:S02]  /*14f0*/  PRMT R210, RZ, 0x7610, R200 ;  /* 0x00007610ffd27816 */ /* 0x000fe400000000c8 */
[----:B-----5:R-:W-:Y:S02]  /*1500*/  FSEL R200, R216, RZ, !P0 ;  /* 0x000000ffd8c87208 */ /* 0x020fe40004000000 */
[--C-:B------:R-:W-:Y:S02]  /*1510*/  PRMT R226, RZ, 0x5410, R203.reuse ;  /* 0x00005410ffe27816 */ /* 0x100fe400000000cb */
[----:B------:R-:W-:Y:S01]  /*1520*/  PRMT R214, RZ, 0x7610, R203 ;  /* 0x00007610ffd67816 */ /* 0x000fe200000000cb */
[C---:B------:R-:W-:Y:S02]  /*1530*/  FADD.FTZ R203, -R200.reuse, R210 ;  /* 0x000000d2c8cb7221 */ /* 0x040fe40000010100 */
[----:B------:R-:W4:Y:S01]  /*1540*/  LDL R210, [R1+0x60] ;  /* 0x0000600001d27983 */ /* 0x000f220000100800 */
[C---:B------:R-:W-:Y:S01]  /*1550*/  FADD.FTZ R204, -R200.reuse, R15 ;  /* 0x0000000fc8cc7221 */ /* 0x040fe20000010100 */
[--C-:B------:R-:W-:Y:S01]  /*1560*/  PRMT R11, RZ, 0x5410, R201.reuse ;  /* 0x00005410ff0b7816 */ /* 0x100fe200000000c9 */
[----:B------:R-:W-:Y:S01]  /*1570*/  FADD.FTZ R15, -R200, R226 ;  /* 0x000000e2c80f7221 */ /* 0x000fe20000010100 */
[----:B------:R-:W-:Y:S01]  /*1580*/  PRMT R12, RZ, 0x7610, R201 ;  /* 0x00007610ff0c7816 */ /* 0x000fe200000000c9 */
[----:B------:R-:W-:Y:S01]  /*1590*/  FMUL.FTZ R226, R6, R204 ;  /* 0x000000cc06e27220 */ /* 0x000fe20000410000 */
[----:B------:R-:W-:-:S02]  /*15a0*/  PRMT R213, RZ, 0x5410, R202 ;  /* 0x00005410ffd57816 */ /* 0x000fc400000000ca */
[----:B--2---:R-:W-:Y:S02]  /*15b0*/  PRMT R204, RZ, 0x5410, R192 ;  /* 0x00005410ffcc7816 */ /* 0x004fe400000000c0 */
[----:B------:R-:W-:Y:S01]  /*15c0*/  PRMT R201, RZ, 0x7610, R202 ;  /* 0x00007610ffc97816 */ /* 0x000fe200000000ca */
[C---:B------:R-:W-:Y:S02]  /*15d0*/  FADD.FTZ R202, -R200.reuse, R11 ;  /* 0x0000000bc8ca7221 */ /* 0x040fe40000010100 */
[C---:B------:R-:W-:Y:S02]  /*15e0*/  FADD.FTZ R11, -R200.reuse, R12 ;  /* 0x0000000cc80b7221 */ /* 0x040fe40000010100 */
[----:B------:R-:W-:Y:S01]  /*15f0*/  FADD.FTZ R12, -R200, R213 ;  /* 0x000000d5c80c7221 */ /* 0x000fe20000010100 */
[----:B---3--:R-:W-:Y:S01]  /*1600*/  PRMT R213, RZ, 0x5410, R196 ;  /* 0x00005410ffd57816 */ /* 0x008fe200000000c4 */
[----:B----4-:R-:W-:-:S04]  /*1610*/  FMUL.FTZ R210, R210, R204 ;  /* 0x000000ccd2d27220 */ /* 0x010fc80000410000 */
[----:B------:R-:W-:Y:S02]  /*1620*/  FFMA.FTZ R2, R2, R213, R210 ;  /* 0x000000d502027223 */ /* 0x000fe400000100d2 */
[----:B------:R-:W2:Y:S01]  /*1630*/  LDL R210, [R1+0x64] ;  /* 0x0000640001d27983 */ /* 0x000ea20000100800 */
[C---:B------:R-:W-:Y:S01]  /*1640*/  FADD.FTZ R201, -R200.reuse, R201 ;  /* 0x000000c9c8c97221 */ /* 0x040fe20000010100 */
[----:B------:R-:W-:Y:S01]  /*1650*/  PRMT R192, RZ, 0x7610, R192 ;  /* 0x00007610ffc07816 */ /* 0x000fe200000000c0 */
[----:B------:R-:W-:Y:S02]  /*1660*/  FADD.FTZ R200, -R200, R214 ;  /* 0x000000d6c8c87221 */ /* 0x000fe40000010100 */
[----:B------:R-:W-:Y:S01]  /*1670*/  FMUL.FTZ R214, R6, R203 ;  /* 0x000000cb06d67220 */ /* 0x000fe20000410000 */
[----:B------:R-:W-:Y:S01]  /*1680*/  PRMT R196, RZ, 0x7610, R196 ;  /* 0x00007610ffc47816 */ /* 0x000fe200000000c4 */
[----:B------:R-:W-:Y:S02]  /*1690*/  FADD.FTZ R41, R41, R192 ;  /* 0x000000c029297221 */ /* 0x000fe40000010000 */
[----:B------:R-:W-:-:S02]  /*16a0*/  FFMA.FTZ R73, R214, R192, R73 ;  /* 0x000000c0d6497223 */ /* 0x000fc40000010049 */
[----:B------:R-:W-:Y:S02]  /*16b0*/  FADD.FTZ R104, R104, R213 ;  /* 0x000000d568687221 */ /* 0x000fe40000010000 */
[----:B------:R-:W-:Y:S02]  /*16c0*/  FFMA.FTZ R136, R226, R213, R136 ;  /* 0x000000d5e2887223 */ /* 0x000fe40000010088 */
[----:B------:R-:W-:Y:S01]  /*16d0*/  FMUL.FTZ R213, R6, R202 ;  /* 0x000000ca06d57220 */ /* 0x000fe20000410000 */
[----:B------:R-:W-:Y:S01]  /*16e0*/  PRMT R202, RZ, 0x5410, R197 ;  /* 0x00005410ffca7816 */ /* 0x000fe200000000c5 */
[----:B------:R-:W-:Y:S02]  /*16f0*/  FADD.FTZ R105, R105, R196 ;  /* 0x000000c469697221 */ /* 0x000fe40000010000 */
[----:B------:R-:W-:Y:S01]  /*1700*/  FFMA.FTZ R137, R214, R196, R137 ;  /* 0x000000c4d6897223 */ /* 0x000fe20000010089 */
[----:B------:R0:W-:Y:S01]  /*1710*/  STL [R1+0x18], R2 ;  /* 0x0000180201007387 */ /* 0x0001e20000100800 */
[----:B------:R-:W-:-:S02]  /*1720*/  FADD.FTZ R40, R40, R204 ;  /* 0x000000cc28287221 */ /* 0x000fc40000010000 */
[----:B------:R-:W-:Y:S02]  /*1730*/  FFMA.FTZ R72, R226, R204, R72 ;  /* 0x000000cce2487223 */ /* 0x000fe40000010048 */
[----:B------:R-:W-:Y:S02]  /*1740*/  FADD.FTZ R106, R106, R202 ;  /* 0x000000ca6a6a7221 */ /* 0x000fe40000010000 */
[----:B------:R-:W-:Y:S02]  /*1750*/  FFMA.FTZ R138, R213, R202, R138 ;  /* 0x000000cad58a7223 */ /* 0x000fe4000001008a */
[----:B--2---:R-:W-:Y:S01]  /*1760*/  FMUL.FTZ R203, R210, R192 ;  /* 0x000000c0d2cb7220 */ /* 0x004fe20000410000 */
[----:B------:R-:W-:-:S03]  /*1770*/  PRMT R192, RZ, 0x5410, R193 ;  /* 0x00005410ffc07816 */ /* 0x000fc600000000c1 */
[----:B------:R-:W-:Y:S02]  /*1780*/  FFMA.FTZ R0, R0, R196, R203 ;  /* 0x000000c400007223 */ /* 0x000fe400000100cb */
[----:B------:R-:W-:-:S04]  /*1790*/  FMUL.FTZ R196, R248, R192 ;  /* 0x000000c0f8c47220 */ /* 0x000fc80000410000 */
[----:B------:R-:W-:Y:S01]  /*17a0*/  FFMA.FTZ R203, R240, R202, R196 ;  /* 0x000000caf0cb7223 */ /* 0x000fe200000100c4 */
[----:B------:R1:W-:Y:S01]  /*17b0*/  STL [R1+0x8], R0 ;  /* 0x0000080001007387 */ /* 0x0003e20000100800 */
[----:B------:R-:W-:-:S03]  /*17c0*/  PRMT R193, RZ, 0x7610, R193 ;  /* 0x00007610ffc17816 */ /* 0x000fc600000000c1 */
[----:B------:R2:W-:Y:S04]  /*17d0*/  STL [R1+0x4], R203 ;  /* 0x000004cb01007387 */ /* 0x0005e80000100800 */
[----:B------:R-:W3:Y:S01]  /*17e0*/  LDL R204, [R1+0x50] ;  /* 0x0000500001cc7983 */ /* 0x000ee20000100800 */
[----:B------:R-:W-:Y:S02]  /*17f0*/  FADD.FTZ R42, R42, R192 ;  /* 0x000000c02a2a7221 */ /* 0x000fe40000010000 */
[----:B------:R-:W-:Y:S01]  /*1800*/  FFMA.FTZ R74, R213, R192, R74 ;  /* 0x000000c0d54a7223 */ /* 0x000fe2000001004a */
[----:B------:R-:W-:Y:S01]  /*1810*/  PRMT R192, RZ, 0x7610, R197 ;  /* 0x00007610ffc07816 */ /* 0x000fe200000000c5 */
[----:B------:R-:W4:Y:S01]  /*1820*/  LDL R240, [R1+0x44] ;  /* 0x0000440001f07983 */ /* 0x000f220000100800 */
[----:B------:R-:W-:-:S03]  /*1830*/  FMUL.FTZ R196, R239, R193 ;  /* 0x000000c1efc47220 */ /* 0x000fc60000410000 */
[----:B------:R-:W2:Y:S01]  /*1840*/  LDL R239, [R1+0x54] ;  /* 0x0000540001ef7983 */ /* 0x000ea20000100800 */
[----:B------:R-:W-:-:S03]  /*1850*/  FFMA.FTZ R248, R230, R192, R196 ;  /* 0x000000c0e6f87223 */ /* 0x000fc600000100c4 */
[----:B------:R-:W2:Y:S04]  /*1860*/  LDL R230, [R1+0x48] ;  /* 0x0000480001e67983 */ /* 0x000ea80000100800 */
[----:B------:R-:W2:Y:S04]  /*1870*/  LDL R210, [R1+0x58] ;  /* 0x0000580001d27983 */ /* 0x000ea80000100800 */
[----:B------:R-:W2:Y:S04]  /*1880*/  LDL R202, [R1+0x4c] ;  /* 0x00004c0001ca7983 */ /* 0x000ea80000100800 */
[----:B------:R-:W2:Y:S01]  /*1890*/  LDL R197, [R1+0x5c] ;  /* 0x00005c0001c57983 */ /* 0x000ea20000100800 */
[----:B------:R-:W-:-:S02]  /*18a0*/  FMUL.FTZ R11, R6, R11 ;  /* 0x0000000b060b7220 */ /* 0x000fc40000410000 */
[----:B------:R-:W-:Y:S02]  /*18b0*/  FADD.FTZ R107, R107, R192 ;  /* 0x000000c06b6b7221 */ /* 0x000fe40000010000 */
[----:B------:R-:W-:Y:S01]  /*18c0*/  FFMA.FTZ R139, R11, R192, R139 ;  /* 0x000000c00b8b7223 */ /* 0x000fe2000001008b */
[----:B------:R-:W-:Y:S01]  /*18d0*/  PRMT R192, RZ, 0x5410, R194 ;  /* 0x00005410ffc07816 */ /* 0x000fe200000000c2 */
[----:B------:R-:W-:Y:S01]  /*18e0*/  FADD.FTZ R43, R43, R193 ;  /* 0x000000c12b2b7221 */ /* 0x000fe20000010000 */
[----:B------:R-:W-:Y:S01]  /*18f0*/  PRMT R196, RZ, 0x5410, R198 ;  /* 0x00005410ffc47816 */ /* 0x000fe200000000c6 */
[----:B------:R-:W-:Y:S02]  /*1900*/  FFMA.FTZ R75, R11, R193, R75 ;  /* 0x000000c10b4b7223 */ /* 0x000fe4000001004b */
[----:B------:R-:W-:Y:S01]  /*1910*/  FMUL.FTZ R193, R247, R192 ;  /* 0x000000c0f7c17220 */ /* 0x000fe20000410000 */
[----:B------:R-:W-:Y:S01]  /*1920*/  ISETP.NE.U32.AND P0, PT, RZ, c[0x0][0x218], PT ;  /* 0x00008600ff007a0c */ /* 0x000fe20003f05070 */
[----:B------:R-:W-:Y:S01]  /*1930*/  FMUL.FTZ R12, R6, R12 ;  /* 0x0000000c060c7220 */ /* 0x000fe20000410000 */
[----:B------:R-:W-:Y:S01]  /*1940*/  PRMT R194, RZ, 0x7610, R194 ;  /* 0x00007610ffc27816 */ /* 0x000fe200000000c2 */
[----:B------:R-:W-:Y:S01]  /*1950*/  FADD.FTZ R36, R36, R192 ;  /* 0x000000c024247221 */ /* 0x000fe20000010000 */
[----:B------:R-:W-:Y:S01]  /*1960*/  ISETP.NE.AND.EX P0, PT, RZ, c[0x0][0x21c], PT, P0 ;  /* 0x00008700ff007a0c */ /* 0x000fe20003f05300 */
[----:B------:R-:W-:Y:S01]  /*1970*/  FFMA.FTZ R68, R12, R192, R68 ;  /* 0x000000c00c447223 */ /* 0x000fe20000010044 */
[----:B------:R-:W-:Y:S01]  /*1980*/  PRMT R192, RZ, 0x7610, R198 ;  /* 0x00007610ffc07816 */ /* 0x000fe200000000c6 */
[----:B------:R-:W-:-:S04]  /*1990*/  FADD.FTZ R37, R37, R194 ;  /* 0x000000c225257221 */ /* 0x000fc80000010000 */
[----:B------:R-:W-:Y:S02]  /*19a0*/  FADD.FTZ R101, R101, R192 ;  /* 0x000000c065657221 */ /* 0x000fe40000010000 */
[----:B------:R-:W-:Y:S02]  /*19b0*/  FMUL.FTZ R15, R6, R15 ;  /* 0x0000000f060f7220 */ /* 0x000fe40000410000 */
[----:B---3--:R-:W-:Y:S02]  /*19c0*/  FFMA.FTZ R247, R204, R196, R193 ;  /* 0x000000c4ccf77223 */ /* 0x008fe400000100c1 */
[----:B------:R-:W-:Y:S02]  /*19d0*/  FMUL.FTZ R204, R6, R201 ;  /* 0x000000c906cc7220 */ /* 0x000fe40000410000 */
[-C--:B----4-:R-:W-:Y:S02]  /*19e0*/  FMUL.FTZ R193, R240, R194.reuse ;  /* 0x000000c2f0c17220 */ /* 0x090fe40000410000 */
[C---:B------:R-:W-:Y:S01]  /*19f0*/  FFMA.FTZ R69, R204.reuse, R194, R69 ;  /* 0x000000c2cc457223 */ /* 0x040fe20000010045 */
[----:B------:R-:W-:Y:S01]  /*1a00*/  PRMT R194, RZ, 0x5410, R195 ;  /* 0x00005410ffc27816 */ /* 0x000fe200000000c3 */
[-C--:B--2---:R-:W-:Y:S01]  /*1a10*/  FFMA.FTZ R240, R239, R192.reuse, R193 ;  /* 0x000000c0eff07223 */ /* 0x084fe200000100c1 */
[----:B------:R-:W-:Y:S01]  /*1a20*/  PRMT R193, RZ, 0x5410, R199 ;  /* 0x00005410ffc17816 */ /* 0x000fe200000000c7 */
[----:B------:R-:W-:-:S02]  /*1a30*/  FFMA.FTZ R133, R204, R192, R133 ;  /* 0x000000c0cc857223 */ /* 0x000fc40000010085 */
[----:B------:R-:W-:-:S04]  /*1a40*/  FMUL.FTZ R192, R230, R194 ;  /* 0x000000c2e6c07220 */ /* 0x000fc80000410000 */
[-C--:B------:R-:W-:Y:S01]  /*1a50*/  FFMA.FTZ R239, R210, R193.reuse, R192 ;  /* 0x000000c1d2ef7223 */ /* 0x080fe200000100c0 */
[----:B------:R-:W-:Y:S01]  /*1a60*/  @P0 LEA R192, P1, R222, c[0x0][0x218], 0x4 ;  /* 0x00008600dec00a11 */ /* 0x000fe200078220ff */
[----:B------:R-:W-:Y:S02]  /*1a70*/  FADD.FTZ R102, R102, R193 ;  /* 0x000000c166667221 */ /* 0x000fe40000010000 */
[----:B------:R-:W-:Y:S01]  /*1a80*/  FFMA.FTZ R134, R15, R193, R134 ;  /* 0x000000c10f867223 */ /* 0x000fe20000010086 */
[----:B------:R-:W-:Y:S02]  /*1a90*/  @P0 LEA.HI.X R193, R222, c[0x0][0x21c], RZ, 0x4, P1 ;  /* 0x00008700dec10a11 */ /* 0x000fe400008f24ff */
[----:B------:R-:W-:Y:S01]  /*1aa0*/  PRMT R195, RZ, 0x7610, R195 ;  /* 0x00007610ffc37816 */ /* 0x000fe200000000c3 */
[----:B------:R-:W-:Y:S02]  /*1ab0*/  FMUL.FTZ R210, R6, R200 ;  /* 0x000000c806d27220 */ /* 0x000fe40000410000 */
[----:B------:R2:W5:Y:S02]  /*1ac0*/  @P0 LDG.E.128 R172, [R192.64] ;  /* 0x00000004c0ac0981 */ /* 0x000564000c1e1d00 */
[----:B--2---:R-:W-:Y:S01]  /*1ad0*/  PRMT R192, RZ, 0x7610, R199 ;  /* 0x00007610ffc07816 */ /* 0x004fe200000000c7 */
[----:B------:R-:W-:-:S04]  /*1ae0*/  FMUL.FTZ R193, R202, R195 ;  /* 0x000000c3cac17220 */ /* 0x000fc80000410000 */
[----:B------:R-:W-:Y:S02]  /*1af0*/  FADD.FTZ R103, R103, R192 ;  /* 0x000000c067677221 */ /* 0x000fe40000010000 */
[-C--:B------:R-:W-:Y:S02]  /*1b00*/  FFMA.FTZ R135, R210, R192.reuse, R135 ;  /* 0x000000c0d2877223 */ /* 0x080fe40000010087 */
[----:B------:R-:W-:Y:S02]  /*1b10*/  FFMA.FTZ R230, R197, R192, R193 ;  /* 0x000000c0c5e67223 */ /* 0x000fe400000100c1 */
[----:B------:R-:W-:Y:S02]  /*1b20*/  FADD.FTZ R192, R224, R2 ;  /* 0x00000002e0c07221 */ /* 0x000fe40000010000 */
[----:B------:R-:W-:Y:S02]  /*1b30*/  FFMA.FTZ R193, R226, R2, R223 ;  /* 0x00000002e2c17223 */ /* 0x000fe400000100df */
[----:B0-----:R0:W5:Y:S01]  /*1b40*/  LDL.LU R2, [R1+0xc4] ;  /* 0x0000c40001027983 */ /* 0x0011620000300800 */
[----:B------:R-:W-:-:S02]  /*1b50*/  FADD.FTZ R192, R192, R0 ;  /* 0x00000000c0c07221 */ /* 0x000fc40000010000 */
[----:B------:R-:W-:Y:S02]  /*1b60*/  FFMA.FTZ R193, R214, R0, R193 ;  /* 0x00000000d6c17223 */ /* 0x000fe400000100c1 */
[----:B-1----:R0:W5:Y:S01]  /*1b70*/  LDL.LU R0, [R1+0xc0] ;  /* 0x0000c00001007983 */ /* 0x0021620000300800 */
        /* <DEDUP_REMOVED lines=19> */
.L_x_477:
[----:B0-----:R-:W-:Y:S05]  /*1cb0*/  BSYNC B1 ;  /* 0x0000000000017941 */ /* 0x001fea0003800000 */
.L_x_476:
[----:B------:R-:W-:Y:S01]  /*1cc0*/  BSSY B1, `(.L_x_478) ;  /* 0x0000085000017945 */ /* 0x000fe20003800000 */
[----:B------:R-:W-:Y:S05]  /*1cd0*/  @!P4 BRA `(.L_x_479) ;  /* 0x000008300000c947 */ /* 0x000fea0003800000 */
[C---:B------:R-:W-:Y:S01]  /*1ce0*/  LEA R4, P0, R222.reuse, c[0x0][0x188], 0x4 ;  /* 0x00006200de047a11 */ /* 0x040fe200078020ff */
[----:B------:R-:W0:Y:S01]  /*1cf0*/  LDC.U8 R229, c[0x0][0x1f0] ;  /* 0x00007c00ffe57b82 */ /* 0x000e220000000000 */
[----:B------:R-:W2:Y:S02]  /*1d00*/  LDL R246, [R1+0x24] ;  /* 0x0000240001f67983 */ /* 0x000ea40000100800 */
[----:B------:R-:W-:Y:S02]  /*1d10*/  LEA.HI.X R5, R222, c[0x0][0x18c], RZ, 0x4, P0 ;  /* 0x00006300de057a11 */ /* 0x000fe400000f24ff */
[----:B------:R-:W3:Y:S04]  /*1d20*/  LDL R252, [R1+0x30] ;  /* 0x0000300001fc7983 */ /* 0x000ee80000100800 */
[----:B------:R1:W4:Y:S04]  /*1d30*/  LDG.E.128 R200, [R4.64] ;  /* 0x0000000404c87981 */ /* 0x000328000c1e1d00 */
[----:B------:R-:W2:Y:S04]  /*1d40*/  LDL R245, [R1+0x34] ;  /* 0x0000340001f57983 */ /* 0x000ea80000100800 */
[----:B------:R-:W2:Y:S01]  /*1d50*/  LDL R238, [R1+0x28] ;  /* 0x0000280001ee7983 */ /* 0x000ea20000100800 */
[----:B-1----:R-:W-:-:S03]  /*1d60*/  HFMA2.MMA R4, -RZ, RZ, 0, 9.5367431640625e-07 ;  /* 0x00000010ff047435 */ /* 0x002fc600000001ff */
[----:B------:R-:W2:Y:S01]  /*1d70*/  LDL R235, [R1+0x38] ;  /* 0x0000380001eb7983 */ /* 0x000ea20000100800 */
[----:B0-----:R-:W-:-:S03]  /*1d80*/  ISETP.NE.AND P0, PT, R229, RZ, PT ;  /* 0x000000ffe500720c */ /* 0x001fc60003f05270 */
[----:B------:R-:W2:Y:S03]  /*1d90*/  LDL R211, [R1+0x3c] ;  /* 0x00003c0001d37983 */ /* 0x000ea60000100800 */
[CC--:B------:R-:W-:Y:S01]  /*1da0*/  IMAD.WIDE.U32 R192, R222.reuse, R4.reuse, c[0x0][0x210] ;  /* 0x00008400dec07625 */ /* 0x0c0fe200078e0004 */
[----:B------:R-:W2:Y:S03]  /*1db0*/  LDL R229, [R1+0x2c] ;  /* 0x00002c0001e57983 */ /* 0x000ea60000100800 */
[----:B------:R-:W-:Y:S02]  /*1dc0*/  IMAD.WIDE.U32 R4, R222, R4, c[0x0][0x208] ;  /* 0x00008200de047625 */ /* 0x000fe400078e0004 */
[----:B------:R-:W2:Y:S04]  /*1dd0*/  LDG.E.128 R192, [R192.64] ;  /* 0x00000004c0c07981 */ /* 0x000ea8000c1e1d00 */
[----:B------:R4:W3:Y:S02]  /*1de0*/  LDG.E.128 R196, [R4.64] ;  /* 0x0000000404c47981 */ /* 0x0008e4000c1e1d00 */
[----:B----4-:R-:W-:-:S02]  /*1df0*/  PRMT R4, RZ, 0x5410, R200 ;  /* 0x00005410ff047816 */ /* 0x010fc400000000c8 */
[----:B------:R-:W-:Y:S02]  /*1e00*/  PRMT R8, RZ, 0x7610, R200 ;  /* 0x00007610ff087816 */ /* 0x000fe400000000c8 */
[----:B-----5:R-:W-:Y:S02]  /*1e10*/  FSEL R200, R216, RZ, !P0 ;  /* 0x000000ffd8c87208 */ /* 0x020fe40004000000 */
[--C-:B------:R-:W-:Y:S02]  /*1e20*/  PRMT R13, RZ, 0x5410, R202.reuse ;  /* 0x00005410ff0d7816 */ /* 0x100fe400000000ca */
[----:B------:R-:W-:Y:S02]  /*1e30*/  PRMT R14, RZ, 0x7610, R202 ;  /* 0x00007610ff0e7816 */ /* 0x000fe400000000ca */
[----:B------:R-:W-:Y:S02]  /*1e40*/  PRMT R202, RZ, 0x5410, R203 ;  /* 0x00005410ffca7816 */ /* 0x000fe400000000cb */
[----:B------:R-:W-:-:S02]  /*1e50*/  PRMT R5, RZ, 0x5410, R201 ;  /* 0x00005410ff057816 */ /* 0x000fc400000000c9 */
[----:B------:R-:W-:Y:S01]  /*1e60*/  PRMT R7, RZ, 0x7610, R201 ;  /* 0x00007610ff077816 */ /* 0x000fe200000000c9 */
[C---:B------:R-:W-:Y:S02]  /*1e70*/  FADD.FTZ R201, -R200.reuse, R4 ;  /* 0x00000004c8c97221 */ /* 0x040fe40000010100 */
[C---:B------:R-:W-:Y:S02]  /*1e80*/  FADD.FTZ R4, -R200.reuse, R8 ;  /* 0x00000008c8047221 */ /* 0x040fe40000010100 */
[C---:B------:R-:W-:Y:S02]  /*1e90*/  FADD.FTZ R8, -R200.reuse, R13 ;  /* 0x0000000dc8087221 */ /* 0x040fe40000010100 */
[----:B------:R-:W-:Y:S02]  /*1ea0*/  FADD.FTZ R13, -R200, R202 ;  /* 0x000000cac80d7221 */ /* 0x000fe40000010100 */
[----:B------:R-:W4:Y:S01]  /*1eb0*/  LDL R202, [R1+0x20] ;  /* 0x0000200001ca7983 */ /* 0x000f220000100800 */
[----:B------:R-:W-:Y:S01]  /*1ec0*/  PRMT R203, RZ, 0x7610, R203 ;  /* 0x00007610ffcb7816 */ /* 0x000fe200000000cb */
[----:B------:R-:W-:Y:S01]  /*1ed0*/  FMUL.FTZ R220, R6, R201 ;  /* 0x000000c906dc7220 */ /* 0x000fe20000410000 */
[--C-:B--2---:R-:W-:Y:S01]  /*1ee0*/  PRMT R201, RZ, 0x5410, R192.reuse ;  /* 0x00005410ffc97816 */ /* 0x104fe200000000c0 */
[C---:B------:R-:W-:Y:S01]  /*1ef0*/  FADD.FTZ R5, -R200.reuse, R5 ;  /* 0x00000005c8057221 */ /* 0x040fe20000010100 */
[----:B------:R-:W-:Y:S01]  /*1f00*/  PRMT R192, RZ, 0x7610, R192 ;  /* 0x00007610ffc07816 */ /* 0x000fe200000000c0 */
[----:B------:R-:W-:-:S02]  /*1f10*/  FADD.FTZ R7, -R200, R7 ;  /* 0x00000007c8077221 */ /* 0x000fc40000010100 */
[C---:B------:R-:W-:Y:S02]  /*1f20*/  FADD.FTZ R14, -R200.reuse, R14 ;  /* 0x0000000ec80e7221 */ /* 0x040fe40000010100 */
[----:B------:R-:W-:Y:S01]  /*1f30*/  FADD.FTZ R200, -R200, R203 ;  /* 0x000000cbc8c87221 */ /* 0x000fe20000010100 */
[--C-:B---3--:R-:W-:Y:S01]  /*1f40*/  PRMT R203, RZ, 0x5410, R196.reuse ;  /* 0x00005410ffcb7816 */ /* 0x108fe200000000c4 */
[----:B------:R-:W-:Y:S01]  /*1f50*/  FMUL.FTZ R4, R6, R4 ;  /* 0x0000000406047220 */ /* 0x000fe20000410000 */
[----:B------:R-:W-:Y:S01]  /*1f60*/  PRMT R196, RZ, 0x7610, R196 ;  /* 0x00007610ffc47816 */ /* 0x000fe200000000c4 */
        /* <DEDUP_REMOVED lines=8> */
[----:B------:R-:W-:-:S02]  /*1ff0*/  FMUL.FTZ R5, R6, R5 ;  /* 0x0000000506057220 */ /* 0x000fc40000410000 */
[C---:B------:R-:W-:Y:S01]  /*2000*/  FMUL.FTZ R7, R6.reuse, R7 ;  /* 0x0000000706077220 */ /* 0x040fe20000410000 */
[----:B------:R-:W-:Y:S01]  /*2010*/  ISETP.NE.U32.AND P0, PT, RZ, c[0x0][0x218], PT ;  /* 0x00008600ff007a0c */ /* 0x000fe20003f05070 */
[C---:B------:R-:W-:Y:S02]  /*2020*/  FMUL.FTZ R8, R6.reuse, R8 ;  /* 0x0000000806087220 */ /* 0x040fe40000410000 */
[C---:B------:R-:W-:Y:S01]  /*2030*/  FMUL.FTZ R14, R6.reuse, R14 ;  /* 0x0000000e060e7220 */ /* 0x040fe20000410000 */
[----:B------:R-:W-:Y:S01]  /*2040*/  ISETP.NE.AND.EX P0, PT, RZ, c[0x0][0x21c], PT, P0 ;  /* 0x00008700ff007a0c */ /* 0x000fe20003f05300 */
[----:B------:R-:W-:Y:S02]  /*2050*/  FMUL.FTZ R13, R6, R13 ;  /* 0x0000000d060d7220 */ /* 0x000fe40000410000 */
[----:B----4-:R-:W-:Y:S02]  /*2060*/  FMUL.FTZ R202, R202, R201 ;  /* 0x000000c9caca7220 */ /* 0x010fe40000410000 */
[----:B------:R-:W-:Y:S01]  /*2070*/  FMUL.FTZ R201, R246, R192 ;  /* 0x000000c0f6c97220 */ /* 0x000fe20000410000 */
[----:B------:R-:W-:Y:S01]  /*2080*/  PRMT R192, RZ, 0x5410, R193 ;  /* 0x00005410ffc07816 */ /* 0x000fe200000000c1 */
[----:B------:R-:W-:-:S02]  /*2090*/  FFMA.FTZ R203, R252, R203, R202 ;  /* 0x000000cbfccb7223 */ /* 0x000fc400000100ca */
[----:B------:R-:W-:Y:S01]  /*20a0*/  FFMA.FTZ R202, R245, R196, R201 ;  /* 0x000000c4f5ca7223 */ /* 0x000fe200000100c9 */
[----:B------:R-:W-:Y:S01]  /*20b0*/  PRMT R201, RZ, 0x5410, R197 ;  /* 0x00005410ffc97816 */ /* 0x000fe200000000c5 */
[-C--:B------:R-:W-:Y:S01]  /*20c0*/  FMUL.FTZ R196, R238, R192.reuse ;  /* 0x000000c0eec47220 */ /* 0x080fe20000410000 */
[----:B------:R-:W-:Y:S01]  /*20d0*/  PRMT R193, RZ, 0x7610, R193 ;  /* 0x00007610ffc17816 */ /* 0x000fe200000000c1 */
[----:B------:R-:W-:Y:S02]  /*20e0*/  FADD.FTZ R34, R34, R192 ;  /* 0x000000c022227221 */ /* 0x000fe40000010000 */
[----:B------:R-:W-:Y:S01]  /*20f0*/  FFMA.FTZ R66, R5, R192, R66 ;  /* 0x000000c005427223 */ /* 0x000fe20000010042 */
[----:B------:R-:W-:Y:S01]  /*2100*/  PRMT R192, RZ, 0x7610, R197 ;  /* 0x00007610ffc07816 */ /* 0x000fe200000000c5 */
[----:B------:R-:W-:Y:S02]  /*2110*/  FFMA.FTZ R252, R235, R201, R196 ;  /* 0x000000c9ebfc7223 */ /* 0x000fe400000100c4 */
[----:B------:R-:W-:-:S02]  /*2120*/  FMUL.FTZ R196, R229, R193 ;  /* 0x000000c1e5c47220 */ /* 0x000fc40000410000 */
[----:B------:R-:W-:Y:S02]  /*2130*/  FADD.FTZ R99, R99, R192 ;  /* 0x000000c063637221 */ /* 0x000fe40000010000 */
[-C--:B------:R-:W-:Y:S02]  /*2140*/  FFMA.FTZ R131, R7, R192.reuse, R131 ;  /* 0x000000c007837223 */ /* 0x080fe40000010083 */
[----:B------:R-:W-:Y:S01]  /*2150*/  FFMA.FTZ R246, R211, R192, R196 ;  /* 0x000000c0d3f67223 */ /* 0x000fe200000100c4 */
[----:B------:R-:W-:Y:S01]  /*2160*/  PRMT R192, RZ, 0x5410, R194 ;  /* 0x00005410ffc07816 */ /* 0x000fe200000000c2 */
[----:B------:R-:W-:Y:S01]  /*2170*/  FADD.FTZ R35, R35, R193 ;  /* 0x000000c123237221 */ /* 0x000fe20000010000 */
[----:B------:R-:W-:Y:S01]  /*2180*/  PRMT R196, RZ, 0x5410, R198 ;  /* 0x00005410ffc47816 */ /* 0x000fe200000000c6 */
[----:B------:R-:W-:Y:S01]  /*2190*/  FFMA.FTZ R67, R7, R193, R67 ;  /* 0x000000c107437223 */ /* 0x000fe20000010043 */
[----:B------:R-:W-:Y:S01]  /*21a0*/  PRMT R194, RZ, 0x7610, R194 ;  /* 0x00007610ffc27816 */ /* 0x000fe200000000c2 */
[----:B------:R-:W-:-:S02]  /*21b0*/  FMUL.FTZ R193, R164, R192 ;  /* 0x000000c0a4c17220 */ /* 0x000fc40000410000 */
[----:B------:R-:W-:Y:S02]  /*21c0*/  FADD.FTZ R28, R28, R192 ;  /* 0x000000c01c1c7221 */ /* 0x000fe40000010000 */
[----:B------:R-:W-:Y:S01]  /*21d0*/  FFMA.FTZ R60, R8, R192, R60 ;  /* 0x000000c0083c7223 */ /* 0x000fe2000001003c */
[----:B------:R-:W-:Y:S01]  /*21e0*/  PRMT R192, RZ, 0x7610, R198 ;  /* 0x00007610ffc07816 */ /* 0x000fe200000000c6 */
[----:B------:R-:W-:Y:S02]  /*21f0*/  FFMA.FTZ R245, R168, R196, R193 ;  /* 0x000000c4a8f57223 */ /* 0x000fe400000100c1 */
[-C--:B------:R-:W-:Y:S02]  /*2200*/  FMUL.FTZ R193, R165, R194.reuse ;  /* 0x000000c2a5c17220 */ /* 0x080fe40000410000 */
[----:B------:R-:W-:Y:S02]  /*2210*/  FADD.FTZ R29, R29, R194 ;  /* 0x000000c21d1d7221 */ /* 0x000fe40000010000 */
[----:B------:R-:W-:Y:S01]  /*2220*/  FFMA.FTZ R61, R14, R194, R61 ;  /* 0x000000c20e3d7223 */ /* 0x000fe2000001003d */
[----:B------:R-:W-:Y:S01]  /*2230*/  PRMT R194, RZ, 0x5410, R195 ;  /* 0x00005410ffc27816 */ /* 0x000fe200000000c3 */
[----:B------:R-:W-:Y:S01]  /*2240*/  FFMA.FTZ R238, R169, R192, R193 ;  /* 0x000000c0a9ee7223 */ /* 0x000fe200000100c1 */
[----:B------:R-:W-:Y:S01]  /*2250*/  PRMT R193, RZ, 0x5410, R199 ;  /* 0x00005410ffc17816 */ /* 0x000fe200000000c7 */
[----:B------:R-:W-:-:S02]  /*2260*/  FADD.FTZ R93, R93, R192 ;  /* 0x000000c05d5d7221 */ /* 0x000fc40000010000 */
[----:B------:R-:W-:Y:S02]  /*2270*/  FFMA.FTZ R125, R14, R192, R125 ;  /* 0x000000c00e7d7223 */ /* 0x000fe4000001007d */
        /* <DEDUP_REMOVED lines=9> */
[----:B0-----:R-:W-:Y:S01]  /*2310*/  PRMT R192, RZ, 0x7610, R199 ;  /* 0x00007610ffc07816 */ /* 0x001fe200000000c7 */
[----:B------:R-:W-:-:S04]  /*2320*/  FMUL.FTZ R193, R167, R195 ;  /* 0x000000c3a7c17220 */ /* 0x000fc80000410000 */
[----:B------:R-:W-:Y:S02]  /*2330*/  FADD.FTZ R95, R95, R192 ;  /* 0x000000c05f5f7221 */ /* 0x000fe40000010000 */
[-C--:B------:R-:W-:Y:S02]  /*2340*/  FFMA.FTZ R127, R211, R192.reuse, R127 ;  /* 0x000000c0d37f7223 */ /* 0x080fe4000001007f */
[----:B------:R-:W-:Y:S02]  /*2350*/  FFMA.FTZ R229, R171, R192, R193 ;  /* 0x000000c0abe57223 */ /* 0x000fe400000100c1 */
[----:B------:R-:W-:Y:S02]  /*2360*/  FADD.FTZ R192, R224, R203 ;  /* 0x000000cbe0c07221 */ /* 0x000fe40000010000 */
[----:B------:R-:W-:Y:S02]  /*2370*/  FFMA.FTZ R193, R220, R203, R223 ;  /* 0x000000cbdcc17223 */ /* 0x000fe400000100df */
[----:B------:R-:W-:-:S02]  /*2380*/  FADD.FTZ R192, R192, R202 ;  /* 0x000000cac0c07221 */ /* 0x000fc40000010000 */
[----:B------:R-:W-:Y:S01]  /*2390*/  FFMA.FTZ R193, R4, R202, R193 ;  /* 0x000000ca04c17223 */ /* 0x000fe200000100c1 */
[----:B------:R0:W-:Y:S01]  /*23a0*/  STL [R1+0x14], R203 ;  /* 0x000014cb01007387 */ /* 0x0001e20000100800 */
[----:B------:R-:W-:Y:S02]  /*23b0*/  FADD.FTZ R192, R192, R252 ;  /* 0x000000fcc0c07221 */ /* 0x000fe40000010000 */
[----:B------:R-:W-:Y:S01]  /*23c0*/  FFMA.FTZ R193, R5, R252, R193 ;  /* 0x000000fc05c17223 */ /* 0x000fe200000100c1 */
[----:B------:R0:W-:Y:S01]  /*23d0*/  STL [R1], R202 ;  /* 0x000000ca01007387 */ /* 0x0001e20000100800 */
        /* <DEDUP_REMOVED lines=19> */
.L_x_479:
[----:B0-----:R-:W-:Y:S05]  /*2510*/  BSYNC B1 ;  /* 0x0000000000017941 */ /* 0x001fea0003800000 */
.L_x_478:
        /* <DEDUP_REMOVED lines=19> */
[----:B-1----:R-:W-:Y:S02]  /*2650*/  PRMT R208, RZ, 0x7610, R192 ;  /* 0x00007610ffd07816 */ /* 0x002fe400000000c0 */
[--C-:B------:R-:W-:Y:S01]  /*2660*/  PRMT R209, RZ, 0x5410, R193.reuse ;  /* 0x00005410ffd17816 */ /* 0x100fe200000000c1 */
[C---:B------:R-:W-:Y:S01]  /*2670*/  FADD.FTZ R218, -R212.reuse, R218 ;  /* 0x000000dad4da7221 */ /* 0x040fe20000010100 */
[----:B------:R-:W-:Y:S01]  /*2680*/  PRMT R193, RZ, 0x7610, R193 ;  /* 0x00007610ffc17816 */ /* 0x000fe200000000c1 */
[C---:B------:R-:W-:Y:S01]  /*2690*/  FADD.FTZ R216, -R212.reuse, R208 ;  /* 0x000000d0d4d87221 */ /* 0x040fe20000010100 */
[--C-:B------:R-:W-:Y:S01]  /*26a0*/  PRMT R192, RZ, 0x5410, R194.reuse ;  /* 0x00005410ffc07816 */ /* 0x100fe200000000c2 */
[C---:B------:R-:W-:Y:S01]  /*26b0*/  FADD.FTZ R209, -R212.reuse, R209 ;  /* 0x000000d1d4d17221 */ /* 0x040fe20000010100 */
[----:B------:R-:W-:Y:S01]  /*26c0*/  PRMT R194, RZ, 0x7610, R194 ;  /* 0x00007610ffc27816 */ /* 0x000fe200000000c2 */
[----:B------:R-:W-:Y:S01]  /*26d0*/  FADD.FTZ R208, -R212, R193 ;  /* 0x000000c1d4d07221 */ /* 0x000fe20000010100 */
[--C-:B------:R-:W-:Y:S01]  /*26e0*/  PRMT R221, RZ, 0x5410, R195.reuse ;  /* 0x00005410ffdd7816 */ /* 0x100fe200000000c3 */
[----:B------:R-:W-:Y:S01]  /*26f0*/  FMUL.FTZ R227, R6, R218 ;  /* 0x000000da06e37220 */ /* 0x000fe20000410000 */
[----:B------:R-:W-:Y:S01]  /*2700*/  PRMT R219, RZ, 0x7610, R195 ;  /* 0x00007610ffdb7816 */ /* 0x000fe200000000c3 */
[----:B------:R-:W-:-:S02]  /*2710*/  FADD.FTZ R195, -R212, R192 ;  /* 0x000000c0d4c37221 */ /* 0x000fc40000010100 */
[C---:B------:R-:W-:Y:S02]  /*2720*/  FADD.FTZ R194, -R212.reuse, R194 ;  /* 0x000000c2d4c27221 */ /* 0x040fe40000010100 */
[C---:B------:R-:W-:Y:S02]  /*2730*/  FADD.FTZ R193, -R212.reuse, R221 ;  /* 0x000000ddd4c17221 */ /* 0x040fe40000010100 */
[----:B------:R-:W-:Y:S01]  /*2740*/  FADD.FTZ R192, -R212, R219 ;  /* 0x000000dbd4c07221 */ /* 0x000fe20000010100 */
[--C-:B---3--:R-:W-:Y:S01]  /*2750*/  PRMT R212, RZ, 0x5410, R196.reuse ;  /* 0x00005410ffd47816 */ /* 0x108fe200000000c4 */
[C---:B------:R-:W-:Y:S01]  /*2760*/  FMUL.FTZ R225, R6.reuse, R216 ;  /* 0x000000d806e17220 */ /* 0x040fe20000410000 */
[----:B------:R-:W-:Y:S01]  /*2770*/  PRMT R196, RZ, 0x7610, R196 ;  /* 0x00007610ffc47816 */ /* 0x000fe200000000c4 */
[----:B------:R-:W-:Y:S01]  /*2780*/  FMUL.FTZ R221, R6, R209 ;  /* 0x000000d106dd7220 */ /* 0x000fe20000410000 */
[--C-:B----4-:R-:W-:Y:S01]  /*2790*/  PRMT R219, RZ, 0x5410, R200.reuse ;  /* 0x00005410ffdb7816 */ /* 0x110fe200000000c8 */
[-C--:B------:R-:W-:Y:S01]  /*27a0*/  FMUL.FTZ R218, R152, R212.reuse ;  /* 0x000000d498da7220 */ /* 0x080fe20000410000 */
[----:B------:R-:W-:Y:S01]  /*27b0*/  PRMT R200, RZ, 0x7610, R200 ;  /* 0x00007610ffc87816 */ /* 0x000fe200000000c8 */
[----:B------:R-:W-:Y:S01]  /*27c0*/  FADD.FTZ R24, R24, R212 ;  /* 0x000000d418187221 */ /* 0x000fe20000010000 */
[----:B------:R-:W-:Y:S01]  /*27d0*/  PRMT R209, RZ, 0x5410, R201 ;  /* 0x00005410ffd17816 */ /* 0x000fe200000000c9 */
[----:B------:R-:W-:-:S02]  /*27e0*/  FFMA.FTZ R56, R227, R212, R56 ;  /* 0x000000d4e3387223 */ /* 0x000fc40000010038 */
[-C--:B------:R-:W-:Y:S02]  /*27f0*/  FMUL.FTZ R212, R153, R196.reuse ;  /* 0x000000c499d47220 */ /* 0x080fe40000410000 */
[----:B------:R-:W-:Y:S02]  /*2800*/  FADD.FTZ R25, R25, R196 ;  /* 0x000000c419197221 */ /* 0x000fe40000010000 */
[----:B------:R-:W-:Y:S01]  /*2810*/  FFMA.FTZ R57, R225, R196, R57 ;  /* 0x000000c4e1397223 */ /* 0x000fe20000010039 */
[--C-:B------:R-:W-:Y:S01]  /*2820*/  PRMT R196, RZ, 0x5410, R197.reuse ;  /* 0x00005410ffc47816 */ /* 0x100fe200000000c5 */
[----:B------:R-:W-:Y:S01]  /*2830*/  FADD.FTZ R89, R89, R200 ;  /* 0x000000c859597221 */ /* 0x000fe20000010000 */
[----:B------:R-:W-:Y:S01]  /*2840*/  PRMT R197, RZ, 0x7610, R197 ;  /* 0x00007610ffc57816 */ /* 0x000fe200000000c5 */
[-C--:B------:R-:W-:Y:S02]  /*2850*/  FFMA.FTZ R121, R225, R200.reuse, R121 ;  /* 0x000000c8e1797223 */ /* 0x080fe40000010079 */
[----:B------:R-:W-:-:S02]  /*2860*/  FFMA.FTZ R244, R161, R200, R212 ;  /* 0x000000c8a1f47223 */ /* 0x000fc400000100d4 */
[-C--:B------:R-:W-:Y:S02]  /*2870*/  FMUL.FTZ R200, R154, R196.reuse ;  /* 0x000000c49ac87220 */ /* 0x080fe40000410000 */
[----:B------:R-:W-:Y:S02]  /*2880*/  FADD.FTZ R88, R88, R219 ;  /* 0x000000db58587221 */ /* 0x000fe40000010000 */
[-C--:B------:R-:W-:Y:S02]  /*2890*/  FFMA.FTZ R120, R227, R219.reuse, R120 ;  /* 0x000000dbe3787223 */ /* 0x080fe40000010078 */
[----:B------:R-:W-:Y:S02]  /*28a0*/  FFMA.FTZ R251, R160, R219, R218 ;  /* 0x000000dba0fb7223 */ /* 0x000fe400000100da */
[----:B------:R-:W-:Y:S02]  /*28b0*/  FADD.FTZ R26, R26, R196 ;  /* 0x000000c41a1a7221 */ /* 0x000fe40000010000 */
[----:B------:R-:W-:Y:S01]  /*28c0*/  FFMA.FTZ R58, R221, R196, R58 ;  /* 0x000000c4dd3a7223 */ /* 0x000fe2000001003a */
[----:B------:R-:W-:Y:S01]  /*28d0*/  PRMT R196, RZ, 0x7610, R201 ;  /* 0x00007610ffc47816 */ /* 0x000fe200000000c9 */
[----:B------:R-:W-:-:S02]  /*28e0*/  FFMA.FTZ R243, R162, R209, R200 ;  /* 0x000000d1a2f37223 */ /* 0x000fc400000100c8 */
[C---:B------:R-:W-:Y:S02]  /*28f0*/  FMUL.FTZ R219, R6.reuse, R208 ;  /* 0x000000d006db7220 */ /* 0x040fe40000410000 */
[----:B------:R-:W-:Y:S01]  /*2900*/  FMUL.FTZ R218, R6, R195 ;  /* 0x000000c306da7220 */ /* 0x000fe20000410000 */
[----:B------:R-:W-:Y:S01]  /*2910*/  PRMT R195, RZ, 0x5410, R198 ;  /* 0x00005410ffc37816 */ /* 0x000fe200000000c6 */
[-C--:B------:R-:W-:Y:S02]  /*2920*/  FMUL.FTZ R200, R155, R197.reuse ;  /* 0x000000c59bc87220 */ /* 0x080fe40000410000 */
[----:B------:R-:W-:Y:S02]  /*2930*/  FADD.FTZ R27, R27, R197 ;  /* 0x000000c51b1b7221 */ /* 0x000fe40000010000 */
[----:B------:R-:W-:Y:S01]  /*2940*/  FFMA.FTZ R59, R219, R197, R59 ;  /* 0x000000c5db3b7223 */ /* 0x000fe2000001003b */
[----:B------:R-:W-:Y:S01]  /*2950*/  PRMT R197, RZ, 0x5410, R202 ;  /* 0x00005410ffc57816 */ /* 0x000fe200000000ca */
[----:B------:R-:W-:-:S02]  /*2960*/  FADD.FTZ R91, R91, R196 ;  /* 0x000000c45b5b7221 */ /* 0x000fc40000010000 */
[-C--:B------:R-:W-:Y:S02]  /*2970*/  FFMA.FTZ R123, R219, R196.reuse, R123 ;  /* 0x000000c4db7b7223 */ /* 0x080fe4000001007b */
[----:B------:R-:W-:Y:S02]  /*2980*/  FFMA.FTZ R237, R163, R196, R200 ;  /* 0x000000c4a3ed7223 */ /* 0x000fe400000100c8 */
[-C--:B------:R-:W-:Y:S02]  /*2990*/  FMUL.FTZ R196, R148, R195.reuse ;  /* 0x000000c394c47220 */ /* 0x080fe40000410000 */
[----:B------:R-:W-:Y:S02]  /*29a0*/  FADD.FTZ R20, R20, R195 ;  /* 0x000000c314147221 */ /* 0x000fe40000010000 */
[----:B------:R-:W-:Y:S01]  /*29b0*/  FFMA.FTZ R52, R218, R195, R52 ;  /* 0x000000c3da347223 */ /* 0x000fe20000010034 */
[----:B------:R-:W-:Y:S01]  /*29c0*/  PRMT R195, RZ, 0x7610, R198 ;  /* 0x00007610ffc37816 */ /* 0x000fe200000000c6 */
[----:B------:R-:W-:-:S02]  /*29d0*/  FADD.FTZ R90, R90, R209 ;  /* 0x000000d15a5a7221 */ /* 0x000fc40000010000 */
[----:B------:R-:W-:Y:S02]  /*29e0*/  FFMA.FTZ R122, R221, R209, R122 ;  /* 0x000000d1dd7a7223 */ /* 0x000fe4000001007a */
[----:B------:R-:W-:Y:S01]  /*29f0*/  FFMA.FTZ R236, R156, R197, R196 ;  /* 0x000000c59cec7223 */ /* 0x000fe200000100c4 */
[----:B------:R-:W-:Y:S01]  /*2a00*/  PRMT R196, RZ, 0x7610, R202 ;  /* 0x00007610ffc47816 */ /* 0x000fe200000000ca */
[C---:B------:R-:W-:Y:S02]  /*2a10*/  FMUL.FTZ R208, R6.reuse, R194 ;  /* 0x000000c206d07220 */ /* 0x040fe40000410000 */
[----:B------:R-:W-:Y:S01]  /*2a20*/  FMUL.FTZ R209, R6, R193 ;  /* 0x000000c106d17220 */ /* 0x000fe20000410000 */
[----:B------:R-:W-:Y:S01]  /*2a30*/  PRMT R193, RZ, 0x5410, R199 ;  /* 0x00005410ffc17816 */ /* 0x000fe200000000c7 */
[----:B------:R-:W-:Y:S02]  /*2a40*/  FMUL.FTZ R194, R149, R195 ;  /* 0x000000c395c27220 */ /* 0x000fe40000410000 */
[----:B------:R-:W-:-:S02]  /*2a50*/  FADD.FTZ R21, R21, R195 ;  /* 0x000000c315157221 */ /* 0x000fc40000010000 */
        /* <DEDUP_REMOVED lines=9> */
[----:B------:R-:W-:-:S02]  /*2af0*/  FMUL.FTZ R212, R6, R192 ;  /* 0x000000c006d47220 */ /* 0x000fc40000410000 */
[-C--:B------:R-:W-:Y:S02]  /*2b00*/  FMUL.FTZ R192, R151, R193.reuse ;  /* 0x000000c197c07220 */ /* 0x080fe40000410000 */
[----:B------:R-:W-:Y:S02]  /*2b10*/  FADD.FTZ R23, R23, R193 ;  /* 0x000000c117177221 */ /* 0x000fe40000010000 */
[----:B------:R-:W-:Y:S02]  /*2b20*/  FFMA.FTZ R228, R159, R194, R192 ;  /* 0x000000c29fe47223 */ /* 0x000fe400000100c0 */
        /* <DEDUP_REMOVED lines=25> */
.L_x_481:
[----:B------:R-:W-:Y:S05]  /*2cc0*/  BSYNC B1 ;  /* 0x0000000000017941 */ /* 0x000fea0003800000 */
.L_x_480:
[----:B------:R-:W-:Y:S05]  /*2cd0*/  BRA.DIV ~URZ, `(.L_x_482) ;  /* 0x000039327f007947 */ /* 0x000fea000b800000 */
[----:B------:R0:W1:Y:S02]  /*2ce0*/  SHFL.BFLY PT, R195, R224, 0x1, 0x1f ;  /* 0x0c201f00e0c37f89 */ /* 0x00006400000e0000 */
.L_x_507:
[----:B------:R-:W-:Y:S05]  /*2cf0*/  BRA.DIV ~URZ, `(.L_x_483) ;  /* 0x000039927f007947 */ /* 0x000fea000b800000 */
[----:B-1----:R-:W-:Y:S01]  /*2d00*/  FADD.FTZ R195, R195, R224 ;  /* 0x000000e0c3c37221 */ /* 0x002fe20000010000 */
[----:B------:R-:W1:Y:S04]  /*2d10*/  SHFL.BFLY PT, R192, R223, 0x1, 0x1f ;  /* 0x0c201f00dfc07f89 */ /* 0x000e6800000e0000 */
        /* <DEDUP_REMOVED lines=9> */
[----:B------:R-:W1:Y:S02]  /*2db0*/  SHFL.BFLY PT, R193, R195, 0x8, 0x1f ;  /* 0x0d001f00c3c17f89 */ /* 0x000e6400000e0000 */
[----:B-1----:R-:W-:Y:S02]  /*2dc0*/  FADD.FTZ R195, R195, R193 ;  /* 0x000000c1c3c37221 */ /* 0x002fe40000010000 */
[----:B------:R-:W1:Y:S04]  /*2dd0*/  SHFL.BFLY PT, R193, R192, 0x8, 0x1f ;  /* 0x0d001f00c0c17f89 */ /* 0x000e6800000e0000 */
[----:B------:R2:W3:Y:S01]  /*2de0*/  SHFL.BFLY PT, R197, R195, 0x10, 0x1f ;  /* 0x0e001f00c3c57f89 */ /* 0x0004e200000e0000 */
[----:B-1----:R-:W-:-:S05]  /*2df0*/  FADD.FTZ R196, R192, R193 ;  /* 0x000000c1c0c47221 */ /* 0x002fca0000010000 */
[----:B------:R2:W1:Y:S02]  /*2e00*/  SHFL.BFLY PT, R192, R196, 0x10, 0x1f ;  /* 0x0e001f00c4c07f89 */ /* 0x00046400000e0000 */
.L_x_508:
[----:B---3--:R-:W3:Y:S01]  /*2e10*/  LDC.U8 R194, c[0x0][0x1f0] ;  /* 0x00007c00ffc27b82 */ /* 0x008ee20000000000 */
[----:B--2---:R-:W-:Y:S01]  /*2e20*/  FADD.FTZ R195, R197, R195 ;  /* 0x000000c3c5c37221 */ /* 0x004fe20000010000 */
[----:B------:R-:W-:Y:S01]  /*2e30*/  BSSY B1, `(.L_x_484) ;  /* 0x0000066000017945 */ /* 0x000fe20003800000 */
[----:B-1----:R-:W-:Y:S02]  /*2e40*/  FADD.FTZ R192, R192, R196 ;  /* 0x000000c4c0c07221 */ /* 0x002fe40000010000 */
[----:B------:R-:W-:Y:S02]  /*2e50*/  FMUL.FTZ R195, R195, c[0x0][0x1e0] ;  /* 0x00007800c3c37a20 */ /* 0x000fe40000410000 */
[----:B------:R-:W-:Y:S01]  /*2e60*/  FMUL.FTZ R198, R192, c[0x0][0x1e0] ;  /* 0x00007800c0c67a20 */ /* 0x000fe20000410000 */
[----:B---3--:R-:W-:-:S04]  /*2e70*/  ISETP.NE.AND P0, PT, R194, RZ, PT ;  /* 0x000000ffc200720c */ /* 0x008fc80003f05270 */
[----:B------:R-:W-:Y:S01]  /*2e80*/  FSEL R199, R195, RZ, !P0 ;  /* 0x000000ffc3c77208 */ /* 0x000fe20004000000 */
[----:B------:R-:W-:Y:S05]  /*2e90*/  @!P2 BRA `(.L_x_485) ;  /* 0x000005f00000a947 */ /* 0x000fea0003800000 */
[----:B------:R-:W2:Y:S04]  /*2ea0*/  LDL R194, [R1+0x10] ;  /* 0x0000100001c27983 */ /* 0x000ea80000100800 */
[----:B------:R-:W3:Y:S01]  /*2eb0*/  LDL R200, [R1+0xc] ;  /* 0x00000c0001c87983 */ /* 0x000ee20000100800 */
[----:B------:R-:W-:Y:S01]  /*2ec0*/  ISETP.NE.U32.AND P0, PT, RZ, c[0x0][0x218], PT ;  /* 0x00008600ff007a0c */ /* 0x000fe20003f05070 */
[----:B-----5:R-:W-:Y:S01]  /*2ed0*/  FFMA.FTZ R192, R0, R198, R199 ;  /* 0x000000c600c07223 */ /* 0x020fe200000100c7 */
[----:B------:R-:W-:Y:S02]  /*2ee0*/  ISETP.NE.U32.AND P1, PT, RZ, c[0x0][0x258], PT ;  /* 0x00009600ff007a0c */ /* 0x000fe40003f25070 */
[----:B------:R-:W-:Y:S01]  /*2ef0*/  ISETP.NE.AND.EX P0, PT, RZ, c[0x0][0x21c], PT, P0 ;  /* 0x00008700ff007a0c */ /* 0x000fe20003f05300 */
[----:B------:R-:W-:Y:S01]  /*2f00*/  FADD.FTZ R192, R232, -R192 ;  /* 0x800000c0e8c07221 */ /* 0x000fe20000010000 */
[----:B------:R-:W-:-:S02]  /*2f10*/  ISETP.NE.U32.AND P6, PT, RZ, c[0x0][0x250], PT ;  /* 0x00009400ff007a0c */ /* 0x000fc40003fc5070 */
[----:B------:R-:W-:Y:S01]  /*2f20*/  ISETP.NE.AND.EX P1, PT, RZ, c[0x0][0x25c], PT, P1 ;  /* 0x00009700ff007a0c */ /* 0x000fe20003f25310 */
[----:B------:R-:W-:Y:S01]  /*2f30*/  FMUL.FTZ R196, R6, R192 ;  /* 0x000000c006c47220 */ /* 0x000fe20000410000 */
[----:B------:R-:W-:-:S07]  /*2f40*/  ISETP.NE.AND.EX P6, PT, RZ, c[0x0][0x254], PT, P6 ;  /* 0x00009500ff007a0c */ /* 0x000fce0003fc5360 */
[----:B------:R-:W-:Y:S02]  /*2f50*/  @P0 PRMT R192, RZ, 0x5410, R16 ;  /* 0x00005410ffc00816 */ /* 0x000fe40000000010 */
[----:B------:R-:W-:-:S03]  /*2f60*/  @P0 PRMT R197, RZ, 0x5410, R17 ;  /* 0x00005410ffc50816 */ /* 0x000fc60000000011 */
[----:B------:R-:W-:Y:S02]  /*2f70*/  @P0 FADD.FTZ R196, R196, R192 ;  /* 0x000000c0c4c40221 */ /* 0x000fe40000010000 */
[----:B------:R-:W-:-:S03]  /*2f80*/  FFMA.FTZ R192, R217, R198, R199 ;  /* 0x000000c6d9c07223 */ /* 0x000fc600000100c7 */
[----:B------:R-:W-:-:S04]  /*2f90*/  @P6 F2FP.BF16.PACK_AB R193, RZ, R196 ;  /* 0x000000c4ffc1623e */ /* 0x000fc800000010ff */
[----:B------:R-:W-:Y:S01]  /*2fa0*/  @P6 PRMT R188, R193, 0x7610, R188 ;  /* 0x00007610c1bc6816 */ /* 0x000fe200000000bc */
[----:B------:R-:W-:Y:S02]  /*2fb0*/  FFMA.FTZ R193, R215, R198, R199 ;  /* 0x000000c6d7c17223 */ /* 0x000fe400000100c7 */
[----:B--2---:R-:W-:Y:S01]  /*2fc0*/  FADD.FTZ R192, R194, -R192 ;  /* 0x800000c0c2c07221 */ /* 0x004fe20000010000 */
[----:B------:R-:W-:-:S03]  /*2fd0*/  @P0 PRMT R194, RZ, 0x7610, R16 ;  /* 0x00007610ffc20816 */ /* 0x000fc60000000010 */
[----:B------:R-:W-:Y:S01]  /*2fe0*/  FMUL.FTZ R195, R6, R192 ;  /* 0x000000c006c37220 */ /* 0x000fe20000410000 */
[----:B------:R-:W-:Y:S01]  /*2ff0*/  @P1 F2FP.BF16.PACK_AB R192, RZ, R196 ;  /* 0x000000c4ffc0123e */ /* 0x000fe200000010ff */
[----:B---3--:R-:W-:Y:S01]  /*3000*/  FADD.FTZ R193, R200, -R193 ;  /* 0x800000c1c8c17221 */ /* 0x008fe20000010000 */
[----:B------:R-:W-:Y:S01]  /*3010*/  HFMA2.MMA R200, -RZ, RZ, 0, 9.5367431640625e-07 ;  /* 0x00000010ffc87435 */ /* 0x000fe200000001ff */
[----:B------:R-:W-:Y:S01]  /*3020*/  @P0 FADD.FTZ R195, R195, R194 ;  /* 0x000000c2c3c30221 */ /* 0x000fe20000010000 */
[----:B------:R-:W-:Y:S01]  /*3030*/  @P1 PRMT R184, R192, 0x7610, R184 ;  /* 0x00007610c0b81816 */ /* 0x000fe200000000b8 */
[----:B------:R-:W-:-:S03]  /*3040*/  FMUL.FTZ R193, R6, R193 ;  /* 0x000000c106c17220 */ /* 0x000fc60000410000 */
[-C--:B------:R-:W-:Y:S01]  /*3050*/  @P6 F2FP.BF16.PACK_AB R192, RZ, R195.reuse ;  /* 0x000000c3ffc0623e */ /* 0x080fe200000010ff */
[----:B------:R-:W-:Y:S01]  /*3060*/  @P0 FADD.FTZ R193, R193, R197 ;  /* 0x000000c5c1c10221 */ /* 0x000fe20000010000 */
[----:B------:R-:W-:Y:S02]  /*3070*/  @P1 F2FP.BF16.PACK_AB R194, RZ, R195 ;  /* 0x000000c3ffc2123e */ /* 0x000fe400000010ff */
[----:B------:R-:W-:Y:S01]  /*3080*/  @P6 PRMT R188, R188, 0x5410, R192 ;  /* 0x00005410bcbc6816 */ /* 0x000fe200000000c0 */
[----:B------:R-:W-:Y:S01]  /*3090*/  FFMA.FTZ R192, R9, R198, R199 ;  /* 0x000000c609c07223 */ /* 0x000fe200000100c7 */
[----:B------:R-:W-:Y:S02]  /*30a0*/  @P1 PRMT R184, R184, 0x5410, R194 ;  /* 0x00005410b8b81816 */ /* 0x000fe400000000c2 */
[----:B------:R-:W-:Y:S01]  /*30b0*/  @P1 F2FP.BF16.PACK_AB R197, RZ, R193 ;  /* 0x000000c1ffc5123e */ /* 0x000fe200000010ff */
[----:B------:R-:W-:-:S03]  /*30c0*/  FADD.FTZ R192, R250, -R192 ;  /* 0x800000c0fac07221 */ /* 0x000fc60000010000 */
[----:B------:R-:W-:Y:S01]  /*30d0*/  @P1 PRMT R185, R197, 0x7610, R185 ;  /* 0x00007610c5b91816 */ /* 0x000fe200000000b9 */
[----:B------:R-:W-:Y:S01]  /*30e0*/  FMUL.FTZ R194, R6, R192 ;  /* 0x000000c006c27220 */ /* 0x000fe20000410000 */
[----:B------:R-:W-:Y:S02]  /*30f0*/  @P0 PRMT R192, RZ, 0x7610, R17 ;  /* 0x00007610ffc00816 */ /* 0x000fe40000000011 */
[----:B------:R-:W-:-:S03]  /*3100*/  @P6 F2FP.BF16.PACK_AB R197, RZ, R193 ;  /* 0x000000c1ffc5623e */ /* 0x000fc600000010ff */
[----:B------:R-:W-:Y:S01]  /*3110*/  @P0 FADD.FTZ R194, R194, R192 ;  /* 0x000000c0c2c20221 */ /* 0x000fe20000010000 */
[----:B------:R-:W-:Y:S02]  /*3120*/  F2FP.BF16.PACK_AB R192, R195, R196 ;  /* 0x000000c4c3c0723e */ /* 0x000fe400000010ff */
[----:B------:R-:W-:Y:S02]  /*3130*/  @P6 PRMT R189, R197, 0x7610, R189 ;  /* 0x00007610c5bd6816 */ /* 0x000fe400000000bd */
[-C--:B------:R-:W-:Y:S02]  /*3140*/  @P1 F2FP.BF16.PACK_AB R195, RZ, R194.reuse ;  /* 0x000000c2ffc3123e */ /* 0x080fe400000010ff */
[----:B------:R-:W-:Y:S02]  /*3150*/  @P0 PRMT R196, RZ, 0x5410, R18 ;  /* 0x00005410ffc40816 */ /* 0x000fe40000000012 */
[----:B------:R-:W-:Y:S02]  /*3160*/  @P1 PRMT R185, R185, 0x5410, R195 ;  /* 0x00005410b9b91816 */ /* 0x000fe400000000c3 */
[----:B------:R-:W-:-:S02]  /*3170*/  @P6 F2FP.BF16.PACK_AB R195, RZ, R194 ;  /* 0x000000c2ffc3623e */ /* 0x000fc400000010ff */
        /* <DEDUP_REMOVED lines=43> */
[----:B-1----:R-:W-:-:S05]  /*3430*/  IMAD.WIDE.U32 R196, R2, R200, c[0x0][0x248] ;  /* 0x0000920002c47625 */ /* 0x002fca00078e00c8 */
[----:B------:R1:W-:Y:S02]  /*3440*/  STG.E.128 [R196.64], R192 ;  /* 0x000000c0c4007986 */ /* 0x0003e4000c101d04 */
[----:B-1----:R-:W-:-:S04]  /*3450*/  @P6 LEA R192, P0, R2, c[0x0][0x250], 0x4 ;  /* 0x0000940002c06a11 */ /* 0x002fc800078020ff */
[C---:B------:R-:W-:Y:S02]  /*3460*/  @P6 LEA.HI.X R193, R2.reuse, c[0x0][0x254], RZ, 0x4, P0 ;  /* 0x0000950002c16a11 */ /* 0x040fe400000f24ff */
[----:B------:R-:W-:-:S03]  /*3470*/  IADD3 R2, R2, 0x20, RZ ;  /* 0x0000002002027810 */ /* 0x000fc60007ffe0ff */
[----:B------:R1:W-:Y:S04]  /*3480*/  @P6 STG.E.128 [R192.64], R188 ;  /* 0x000000bcc0006986 */ /* 0x0003e8000c101d04 */
.L_x_485:
[----:B------:R-:W-:Y:S05]  /*3490*/  BSYNC B1 ;  /* 0x0000000000017941 */ /* 0x000fea0003800000 */
.L_x_484:
[----:B------:R-:W-:Y:S01]  /*34a0*/  BSSY B1, `(.L_x_486) ;  /* 0x0000062000017945 */ /* 0x000fe20003800000 */
[----:B------:R-:W-:Y:S05]  /*34b0*/  @!P3 BRA `(.L_x_487) ;  /* 0x000006000000b947 */ /* 0x000fea0003800000 */
[----:B------:R-:W2:Y:S04]  /*34c0*/  LDL R195, [R1+0x18] ;  /* 0x0000180001c37983 */ /* 0x000ea80000100800 */
[----:B------:R-:W3:Y:S04]  /*34d0*/  LDL R194, [R1+0x8] ;  /* 0x0000080001c27983 */ /* 0x000ee80000100800 */
[----:B------:R-:W4:Y:S01]  /*34e0*/  LDL R197, [R1+0x4] ;  /* 0x0000040001c57983 */ /* 0x000f220000100800 */
[----:B------:R-:W-:Y:S01]  /*34f0*/  ISETP.NE.U32.AND P1, PT, RZ, c[0x0][0x218], PT ;  /* 0x00008600ff007a0c */ /* 0x000fe20003f25070 */
[----:B-1----:R-:W-:Y:S01]  /*3500*/  FFMA.FTZ R192, R226, R198, R199 ;  /* 0x000000c6e2c07223 */ /* 0x002fe200000100c7 */
[----:B------:R-:W-:-:S02]  /*3510*/  ISETP.NE.U32.AND P0, PT, RZ, c[0x0][0x258], PT ;  /* 0x00009600ff007a0c */ /* 0x000fc40003f05070 */
[----:B------:R-:W-:Y:S02]  /*3520*/  ISETP.NE.AND.EX P1, PT, RZ, c[0x0][0x21c], PT, P1 ;  /* 0x00008700ff007a0c */ /* 0x000fe40003f25310 */
[----:B------:R-:W-:Y:S02]  /*3530*/  ISETP.NE.U32.AND P6, PT, RZ, c[0x0][0x250], PT ;  /* 0x00009400ff007a0c */ /* 0x000fe40003fc5070 */
[----:B------:R-:W-:Y:S02]  /*3540*/  ISETP.NE.AND.EX P0, PT, RZ, c[0x0][0x25c], PT, P0 ;  /* 0x00009700ff007a0c */ /* 0x000fe40003f05300 */
[----:B------:R-:W-:Y:S02]  /*3550*/  ISETP.NE.AND.EX P6, PT, RZ, c[0x0][0x254], PT, P6 ;  /* 0x00009500ff007a0c */ /* 0x000fe40003fc5360 */
[----:B------:R-:W-:Y:S01]  /*3560*/  MOV R200, 0x10 ;  /* 0x0000001000c87802 */ /* 0x000fe20000000f00 */
[----:B--2---:R-:W-:-:S04]  /*3570*/  FADD.FTZ R192, R195, -R192 ;  /* 0x800000c0c3c07221 */ /* 0x004fc80000010000 */
[----:B-----5:R-:W-:Y:S01]  /*3580*/  FMUL.FTZ R196, R6, R192 ;  /* 0x000000c006c47220 */ /* 0x020fe20000410000 */
[----:B------:R-:W-:-:S05]  /*3590*/  @P1 PRMT R192, RZ, 0x5410, R172 ;  /* 0x00005410ffc01816 */ /* 0x000fca00000000ac */
[----:B------:R-:W-:Y:S02]  /*35a0*/  @P1 FADD.FTZ R196, R196, R192 ;  /* 0x000000c0c4c41221 */ /* 0x000fe40000010000 */
[----:B------:R-:W-:-:S03]  /*35b0*/  FFMA.FTZ R192, R214, R198, R199 ;  /* 0x000000c6d6c07223 */ /* 0x000fc600000100c7 */
[----:B------:R-:W-:Y:S01]  /*35c0*/  @P6 F2FP.BF16.PACK_AB R193, RZ, R196 ;  /* 0x000000c4ffc1623e */ /* 0x000fe200000010ff */
[----:B---3--:R-:W-:Y:S01]  /*35d0*/  FADD.FTZ R192, R194, -R192 ;  /* 0x800000c0c2c07221 */ /* 0x008fe20000010000 */
[----:B------:R-:W-:Y:S02]  /*35e0*/  @P1 PRMT R194, RZ, 0x7610, R172 ;  /* 0x00007610ffc21816 */ /* 0x000fe400000000ac */
[----:B------:R-:W-:Y:S01]  /*35f0*/  @P6 PRMT R188, R193, 0x7610, R188 ;  /* 0x00007610c1bc6816 */ /* 0x000fe200000000bc */
[----:B------:R-:W-:Y:S01]  /*3600*/  FMUL.FTZ R195, R6, R192 ;  /* 0x000000c006c37220 */ /* 0x000fe20000410000 */
[----:B------:R-:W-:Y:S01]  /*3610*/  @P0 F2FP.BF16.PACK_AB R192, RZ, R196 ;  /* 0x000000c4ffc0023e */ /* 0x000fe200000010ff */
[----:B------:R-:W-:Y:S02]  /*3620*/  FFMA.FTZ R193, R213, R198, R199 ;  /* 0x000000c6d5c17223 */ /* 0x000fe400000100c7 */
[----:B------:R-:W-:Y:S01]  /*3630*/  @P1 FADD.FTZ R195, R195, R194 ;  /* 0x000000c2c3c31221 */ /* 0x000fe20000010000 */
[----:B------:R-:W-:Y:S01]  /*3640*/  @P0 PRMT R184, R192, 0x7610, R184 ;  /* 0x00007610c0b80816 */ /* 0x000fe200000000b8 */
[----:B----4-:R-:W-:Y:S01]  /*3650*/  FADD.FTZ R193, R197, -R193 ;  /* 0x800000c1c5c17221 */ /* 0x010fe20000010000 */
[----:B------:R-:W-:-:S02]  /*3660*/  @P1 PRMT R197, RZ, 0x5410, R173 ;  /* 0x00005410ffc51816 */ /* 0x000fc400000000ad */
[----:B------:R-:W-:Y:S01]  /*3670*/  @P6 F2FP.BF16.PACK_AB R192, RZ, R195 ;  /* 0x000000c3ffc0623e */ /* 0x000fe200000010ff */
        /* <DEDUP_REMOVED lines=68> */
.L_x_487:
[----:B------:R-:W-:Y:S05]  /*3ac0*/  BSYNC B1 ;  /* 0x0000000000017941 */ /* 0x000fea0003800000 */
.L_x_486:
[----:B------:R-:W-:Y:S01]  /*3ad0*/  BSSY B1, `(.L_x_488) ;  /* 0x0000061000017945 */ /* 0x000fe20003800000 */
[----:B------:R-:W-:Y:S05]  /*3ae0*/  @!P4 BRA `(.L_x_489) ;  /* 0x000005f00000c947 */ /* 0x000fea0003800000 */
[----:B------:R-:W2:Y:S04]  /*3af0*/  LDL R195, [R1+0x14] ;  /* 0x0000140001c37983 */ /* 0x000ea80000100800 */
[----:B------:R-:W3:Y:S01]  /*3b00*/  LDL R194, [R1] ;  /* 0x0000000001c27983 */ /* 0x000ee20000100800 */
[----:B------:R-:W-:Y:S01]  /*3b10*/  ISETP.NE.U32.AND P1, PT, RZ, c[0x0][0x218], PT ;  /* 0x00008600ff007a0c */ /* 0x000fe20003f25070 */
[----:B-1----:R-:W-:Y:S01]  /*3b20*/  FFMA.FTZ R192, R220, R198, R199 ;  /* 0x000000c6dcc07223 */ /* 0x002fe200000100c7 */
[----:B------:R-:W-:Y:S01]  /*3b30*/  ISETP.NE.U32.AND P0, PT, RZ, c[0x0][0x258], PT ;  /* 0x00009600ff007a0c */ /* 0x000fe20003f05070 */
[----:B------:R-:W-:Y:S01]  /*3b40*/  HFMA2.MMA R200, -RZ, RZ, 0, 9.5367431640625e-07 ;  /* 0x00000010ffc87435 */ /* 0x000fe200000001ff */
[----:B------:R-:W-:-:S02]  /*3b50*/  ISETP.NE.AND.EX P1, PT, RZ, c[0x0][0x21c], PT, P1 ;  /* 0x00008700ff007a0c */ /* 0x000fc40003f25310 */
[----:B------:R-:W-:Y:S02]  /*3b60*/  ISETP.NE.U32.AND P6, PT, RZ, c[0x0][0x250], PT ;  /* 0x00009400ff007a0c */ /* 0x000fe40003fc5070 */
[----:B------:R-:W-:Y:S02]  /*3b70*/  ISETP.NE.AND.EX P0, PT, RZ, c[0x0][0x25c], PT, P0 ;  /* 0x00009700ff007a0c */ /* 0x000fe40003f05300 */
[----:B------:R-:W-:-:S07]  /*3b80*/  ISETP.NE.AND.EX P6, PT, RZ, c[0x0][0x254], PT, P6 ;  /* 0x00009500ff007a0c */ /* 0x000fce0003fc5360 */
[----:B-----5:R-:W-:Y:S01]  /*3b90*/  @P1 PRMT R197, RZ, 0x5410, R177 ;  /* 0x00005410ffc51816 */ /* 0x020fe200000000b1 */
[----:B--2---:R-:W-:-:S04]  /*3ba0*/  FADD.FTZ R192, R195, -R192 ;  /* 0x800000c0c3c07221 */ /* 0x004fc80000010000 */
[----:B------:R-:W-:Y:S01]  /*3bb0*/  FMUL.FTZ R196, R6, R192 ;  /* 0x000000c006c47220 */ /* 0x000fe20000410000 */
        /* <DEDUP_REMOVED lines=12> */
[----:B------:R-:W-:-:S03]  /*3c80*/  FADD.FTZ R193, R252, -R193 ;  /* 0x800000c1fcc17221 */ /* 0x000fc60000010000 */
        /* <DEDUP_REMOVED lines=69> */
.L_x_489:
[----:B------:R-:W-:Y:S05]  /*40e0*/  BSYNC B1 ;  /* 0x0000000000017941 */ /* 0x000fea0003800000 */
.L_x_488:
[----:B------:R-:W-:Y:S01]  /*40f0*/  BSSY B1, `(.L_x_490) ;  /* 0x000005e000017945 */ /* 0x000fe20003800000 */
[----:B------:R-:W-:Y:S05]  /*4100*/  @!P5 BRA `(.L_x_491) ;  /* 0x000005c00000d947 */ /* 0x000fea0003800000 */
[----:B------:R-:W-:Y:S01]  /*4110*/  ISETP.NE.U32.AND P0, PT, RZ, c[0x0][0x218], PT ;  /* 0x00008600ff007a0c */ /* 0x000fe20003f05070 */
[-CC-:B------:R-:W-:Y:S01]  /*4120*/  FFMA.FTZ R196, R208, R198.reuse, R199.reuse ;  /* 0x000000c6d0c47223 */ /* 0x180fe200000100c7 */
[----:B------:R-:W-:Y:S01]  /*4130*/  ISETP.NE.U32.AND P1, PT, RZ, c[0x0][0x258], PT ;  /* 0x00009600ff007a0c */ /* 0x000fe20003f25070 */
[-CC-:B-1----:R-:W-:Y:S01]  /*4140*/  FFMA.FTZ R192, R227, R198.reuse, R199.reuse ;  /* 0x000000c6e3c07223 */ /* 0x182fe200000100c7 */
        /* <DEDUP_REMOVED lines=81> */
[----:B-1----:R-:W-:Y:S02]  /*4660*/  F2FP.BF16.PACK_AB R194, R198, R197 ;  /* 0x000000c5c6c2723e */ /* 0x002fe400000010ff */
[----:B------:R-:W-:Y:S01]  /*4670*/  F2FP.BF16.PACK_AB R195, R6, R196 ;  /* 0x000000c406c3723e */ /* 0x000fe200000010ff */
[----:B------:R-:W-:-:S05]  /*4680*/  IMAD.WIDE.U32 R196, R2, R199, c[0x0][0x248] ;  /* 0x0000920002c47625 */ /* 0x000fca00078e00c7 */
[----:B------:R1:W-:Y:S02]  /*4690*/  STG.E.128 [R196.64], R192 ;  /* 0x000000c0c4007986 */ /* 0x0003e4000c101d04 */
[----:B-1----:R-:W-:-:S04]  /*46a0*/  @P6 LEA R192, P0, R2, c[0x0][0x250], 0x4 ;  /* 0x0000940002c06a11 */ /* 0x002fc800078020ff */
[----:B------:R-:W-:-:S05]  /*46b0*/  @P6 LEA.HI.X R193, R2, c[0x0][0x254], RZ, 0x4, P0 ;  /* 0x0000950002c16a11 */ /* 0x000fca00000f24ff */
[----:B------:R1:W-:Y:S04]  /*46c0*/  @P6 STG.E.128 [R192.64], R188 ;  /* 0x000000bcc0006986 */ /* 0x0003e8000c101d04 */
.L_x_491:
[----:B------:R-:W-:Y:S05]  /*46d0*/  BSYNC B1 ;  /* 0x0000000000017941 */ /* 0x000fea0003800000 */
.L_x_490:
[----:B-----5:R-:W-:-:S04]  /*46e0*/  MOV R2, c[0x0][0x160] ;  /* 0x0000580000027a02 */ /* 0x020fc80000000f00 */
[----:B------:R-:W-:-:S04]  /*46f0*/  LEA R3, R2, R3, 0x2 ;  /* 0x0000000302037211 */ /* 0x000fc800078e10ff */
[----:B------:R-:W-:-:S13]  /*4700*/  ISETP.GE.AND P0, PT, R3, c[0x0][0x164], PT ;  /* 0x0000590003007a0c */ /* 0x000fda0003f06270 */
[----:B01----:R-:W-:Y:S01]  /*4710*/  @P0 CALL.REL.NOINC `(.L_x_473) ;  /* 0x0000001000000944 */ /* 0x003fe20003c00000 */
[----:B------:R-:W-:Y:S05]  /*4720*/  BRA `(.L_x_492) ;  /* 0xffffc2a000007947 */ /* 0x000fea000383ffff */
.L_x_473:
[----:B------:R-:W-:Y:S05]  /*4730*/  BSYNC B0 ;  /* 0x0000000000007941 */ /* 0x000fea0003800000 */
.L_x_472:
        /* <DEDUP_REMOVED lines=34> */
[----:B-----5:R-:W-:Y:S04]  /*4960*/  LDS R148, [R192.X4+0x1e00] ;  /* 0x001e0000c0947984 */ /* 0x020fe80000004800 */
        /* <DEDUP_REMOVED lines=67> */
[----:B------:R1:W-:Y:S04]  /*4da0*/  STS.128 [R2+0x800], R32 ;  /* 0x0008002002007388 */ /* 0x0003e80000000c00 */
[----:B------:R0:W-:Y:S04]  /*4db0*/  STS.128 [R2+0x810], R28 ;  /* 0x0008101c02007388 */ /* 0x0001e80000000c00 */
[----:B------:R2:W-:Y:S04]  /*4dc0*/  STS.128 [R2+0xc00], R24 ;  /* 0x000c001802007388 */ /* 0x0005e80000000c00 */
[----:B------:R-:W-:Y:S04]  /*4dd0*/  STS.128 [R2+0xc10], R20 ;  /* 0x000c101402007388 */ /* 0x000fe80000000c00 */
[----:B------:R-:W-:Y:S01]  /*4de0*/  BAR.SYNC.DEFER_BLOCKING 0x0 ;  /* 0x0000000000007b1d */ /* 0x000fe20000010000 */
[----:B-1----:R-:W-:-:S02]  /*4df0*/  FADD.FTZ R33, R5, R138 ;  /* 0x0000008a05217221 */ /* 0x002fc40000010000 */
[----:B0-----:R-:W-:-:S03]  /*4e00*/  FADD.FTZ R31, R3, R10 ;  /* 0x0000000a031f7221 */ /* 0x001fc60000010000 */
[----:B--2---:R-:W0:Y:S04]  /*4e10*/  S2R R25, SR_CTAID.X ;  /* 0x0000000000197919 */ /* 0x004e280000002500 */
[----:B------:R-:W1:Y:S04]  /*4e20*/  LDS R9, [R192.X4] ;  /* 0x00000000c0097984 */ /* 0x000e680000004800 */
[----:B------:R-:W2:Y:S04]  /*4e30*/  LDS R140, [R192.X4+0x1000] ;  /* 0x00100000c08c7984 */ /* 0x000ea80000004800 */
[----:B------:R-:W-:Y:S01]  /*4e40*/  LDS R48, [R192.X4+0x200] ;  /* 0x00020000c0307984 */ /* 0x000fe20000004800 */
[----:B0-----:R-:W-:-:S03]  /*4e50*/  IMAD R4, R25, c[0x0][0x168], RZ ;  /* 0x00005a0019047a24 */ /* 0x001fc600078e02ff */
[----:B------:R-:W-:Y:S02]  /*4e60*/  LDS R45, [R192.X4+0x1200] ;  /* 0x00120000c02d7984 */ /* 0x000fe40000004800 */
[----:B------:R-:W-:Y:S02]  /*4e70*/  IADD3 R4, P0, R4, R192, RZ ;  /* 0x000000c004047210 */ /* 0x000fe40007f1e0ff */
[----:B------:R-:W-:Y:S02]  /*4e80*/  LDS R40, [R192.X4+0x400] ;  /* 0x00040000c0287984 */ /* 0x000fe40000004800 */
[----:B------:R-:W-:Y:S02]  /*4e90*/  IADD3.X R3, RZ, RZ, RZ, P0, !PT ;  /* 0x000000ffff037210 */ /* 0x000fe400007fe4ff */
[----:B------:R-:W-:Y:S02]  /*4ea0*/  LDS R37, [R192.X4+0x1400] ;  /* 0x00140000c0257984 */ /* 0x000fe40000004800 */
[----:B------:R-:W-:-:S02]  /*4eb0*/  SHF.L.U64.HI R3, R4, 0x2, R3 ;  /* 0x0000000204037819 */ /* 0x000fc40000010203 */
[----:B------:R-:W-:Y:S04]  /*4ec0*/  LDS R32, [R192.X4+0x600] ;  /* 0x00060000c0207984 */ /* 0x000fe80000004800 */
[----:B------:R-:W-:Y:S04]  /*4ed0*/  LDS R39, [R192.X4+0x1600] ;  /* 0x00160000c0277984 */ /* 0x000fe80000004800 */
[----:B------:R-:W-:Y:S04]  /*4ee0*/  LDS R30, [R192.X4+0x800] ;  /* 0x00080000c01e7984 */ /* 0x000fe80000004800 */
[----:B------:R-:W-:Y:S04]  /*4ef0*/  LDS R41, [R192.X4+0x1800] ;  /* 0x00180000c0297984 */ /* 0x000fe80000004800 */
[----:B------:R-:W-:Y:S01]  /*4f00*/  LDS R34, [R192.X4+0xa00] ;  /* 0x000a0000c0227984 */ /* 0x000fe20000004800 */
[----:B-1----:R-:W-:-:S03]  /*4f10*/  FADD.FTZ R9, RZ, R9 ;  /* 0x00000009ff097221 */ /* 0x002fc60000010000 */
[----:B------:R-:W-:Y:S01]  /*4f20*/  LDS R43, [R192.X4+0x1a00] ;  /* 0x001a0000c02b7984 */ /* 0x000fe20000004800 */
[----:B--2---:R-:W-:-:S03]  /*4f30*/  FADD.FTZ R9, R9, R140 ;  /* 0x0000008c09097221 */ /* 0x004fc60000010000 */
        /* <DEDUP_REMOVED lines=25> */
[----:B------:R-:W-:Y:S04]  /*50d0*/  STS.128 [R2+0x400], R72 ;  /* 0x0004004802007388 */ /* 0x000fe80000000c00 */
[----:B------:R-:W-:Y:S04]  /*50e0*/  STS.128 [R2+0x410], R68 ;  /* 0x0004104402007388 */ /* 0x000fe80000000c00 */
[----:B------:R-:W-:Y:S04]  /*50f0*/  STS.128 [R2+0x800], R64 ;  /* 0x0008004002007388 */ /* 0x000fe80000000c00 */
[----:B------:R-:W-:Y:S04]  /*5100*/  STS.128 [R2+0x810], R60 ;  /* 0x0008103c02007388 */ /* 0x000fe80000000c00 */
[----:B------:R-:W-:Y:S04]  /*5110*/  STS.128 [R2+0xc00], R56 ;  /* 0x000c003802007388 */ /* 0x000fe80000000c00 */
[----:B------:R0:W-:Y:S04]  /*5120*/  STS.128 [R2+0xc10], R52 ;  /* 0x000c103402007388 */ /* 0x0001e80000000c00 */
[----:B------:R-:W-:Y:S01]  /*5130*/  BAR.SYNC.DEFER_BLOCKING 0x0 ;  /* 0x0000000000007b1d */ /* 0x000fe20000010000 */
[----:B0-----:R-:W-:-:S05]  /*5140*/  IADD3 R2, -R192, 0x7f, RZ ;  /* 0x0000007fc0027810 */ /* 0x001fca0007ffe1ff */
[----:B------:R-:W0:Y:S04]  /*5150*/  LDS R11, [R192.X4] ;  /* 0x00000000c00b7984 */ /* 0x000e280000004800 */
[----:B------:R-:W1:Y:S04]  /*5160*/  LDS R28, [R192.X4+0x1000] ;  /* 0x00100000c01c7984 */ /* 0x000e680000004800 */
[----:B------:R-:W2:Y:S04]  /*5170*/  LDS R46, [R192.X4+0x2000] ;  /* 0x00200000c02e7984 */ /* 0x000ea80000004800 */
[----:B------:R-:W3:Y:S01]  /*5180*/  LDS R50, [R192.X4+0x3000] ;  /* 0x00300000c0327984 */ /* 0x000ee20000004800 */
[----:B0-----:R-:W-:-:S04]  /*5190*/  FADD.FTZ R11, RZ, R11 ;  /* 0x0000000bff0b7221 */ /* 0x001fc80000010000 */
[----:B-1----:R-:W-:-:S04]  /*51a0*/  FADD.FTZ R11, R11, R28 ;  /* 0x0000001c0b0b7221 */ /* 0x002fc80000010000 */
[----:B--2---:R-:W-:Y:S01]  /*51b0*/  FADD.FTZ R11, R11, R46 ;  /* 0x0000002e0b0b7221 */ /* 0x004fe20000010000 */
[----:B------:R-:W-:Y:S02]  /*51c0*/  IADD3 R46, R2, c[0x0][0x168], RZ ;  /* 0x00005a00022e7a10 */ /* 0x000fe40007ffe0ff */
[----:B------:R-:W-:Y:S01]  /*51d0*/  SHF.L.U32 R2, R4, 0x2, RZ ;  /* 0x0000000204027819 */ /* 0x000fe200000006ff */
[----:B---3--:R-:W-:Y:S01]  /*51e0*/  FADD.FTZ R51, R11, R50 ;  /* 0x000000320b337221 */ /* 0x008fe20000010000 */
[----:B------:R-:W-:Y:S02]  /*51f0*/  LOP3.LUT P0, RZ, R46, 0xffffff80, RZ, 0xc0, !PT ;  /* 0xffffff802eff7812 */ /* 0x000fe4000780c0ff */
[C---:B------:R-:W-:Y:S02]  /*5200*/  IADD3 R10, P1, R2.reuse, c[0x0][0x228], RZ ;  /* 0x00008a00020a7a10 */ /* 0x040fe40007f3e0ff */
[C---:B------:R-:W-:Y:S02]  /*5210*/  IADD3 R8, P2, R2.reuse, c[0x0][0x220], RZ ;  /* 0x0000880002087a10 */ /* 0x040fe40007f5e0ff */
[----:B------:R-:W-:-:S02]  /*5220*/  IADD3 R4, P3, R2, c[0x0][0x238], RZ ;  /* 0x00008e0002047a10 */ /* 0x000fc40007f7e0ff */
[----:B------:R-:W-:Y:S02]  /*5230*/  IADD3 R2, P4, R2, c[0x0][0x230], RZ ;  /* 0x00008c0002027a10 */ /* 0x000fe40007f9e0ff */
[C---:B------:R-:W-:Y:S02]  /*5240*/  IADD3.X R11, R3.reuse, c[0x0][0x22c], RZ, P1, !PT ;  /* 0x00008b00030b7a10 */ /* 0x040fe40000ffe4ff */
[C---:B------:R-:W-:Y:S02]  /*5250*/  IADD3.X R9, R3.reuse, c[0x0][0x224], RZ, P2, !PT ;  /* 0x0000890003097a10 */ /* 0x040fe400017fe4ff */
[----:B------:R-:W-:Y:S02]  /*5260*/  IADD3.X R5, R3, c[0x0][0x23c], RZ, P3, !PT ;  /* 0x00008f0003057a10 */ /* 0x000fe40001ffe4ff */
[C---:B------:R-:W-:Y:S02]  /*5270*/  ISETP.GE.U32.AND P6, PT, R46.reuse, 0x100, PT ;  /* 0x000001002e00780c */ /* 0x040fe40003fc6070 */
[----:B------:R-:W-:-:S02]  /*5280*/  ISETP.GE.U32.AND P5, PT, R46, 0x180, PT ;  /* 0x000001802e00780c */ /* 0x000fc40003fa6070 */
[----:B------:R-:W-:Y:S01]  /*5290*/  IADD3.X R3, R3, c[0x0][0x234], RZ, P4, !PT ;  /* 0x00008d0003037a10 */ /* 0x000fe200027fe4ff */
[----:B------:R-:W-:Y:S05]  /*52a0*/  @!P0 BRA `(.L_x_494) ;  /* 0x0000014000008947 */ /* 0x000fea0003800000 */
[----:B------:R-:W-:Y:S02]  /*52b0*/  MOV R24, R10 ;  /* 0x0000000a00187202 */ /* 0x000fe40000000f00 */
[----:B------:R-:W-:Y:S02]  /*52c0*/  MOV R25, R11 ;  /* 0x0000000b00197202 */ /* 0x000fe40000000f00 */
[----:B------:R-:W-:Y:S02]  /*52d0*/  MOV R26, R8 ;  /* 0x00000008001a7202 */ /* 0x000fe40000000f00 */
[----:B------:R-:W-:Y:S01]  /*52e0*/  MOV R27, R9 ;  /* 0x00000009001b7202 */ /* 0x000fe20000000f00 */
[----:B------:R0:W-:Y:S01]  /*52f0*/  STG.E [R24.64], R33 ;  /* 0x0000002118007986 */ /* 0x0001e2000c101904 */
[----:B------:R-:W-:Y:S02]  /*5300*/  MOV R28, R4 ;  /* 0x00000004001c7202 */ /* 0x000fe40000000f00 */
[----:B------:R-:W-:Y:S01]  /*5310*/  MOV R29, R5 ;  /* 0x00000005001d7202 */ /* 0x000fe20000000f00 */
[----:B------:R1:W-:Y:S01]  /*5320*/  STG.E [R26.64], R31 ;  /* 0x0000001f1a007986 */ /* 0x0003e2000c101904 */
[----:B------:R-:W-:-:S02]  /*5330*/  IADD3 R10, P0, R10, 0x200, RZ ;  /* 0x000002000a0a7810 */ /* 0x000fc40007f1e0ff */
[----:B------:R-:W-:Y:S01]  /*5340*/  IADD3 R8, P1, R8, 0x200, RZ ;  /* 0x0000020008087810 */ /* 0x000fe20007f3e0ff */
[----:B------:R1:W-:Y:S01]  /*5350*/  STG.E [R28.64], R51 ;  /* 0x000000331c007986 */ /* 0x0003e2000c101904 */
[----:B------:R-:W-:Y:S02]  /*5360*/  IADD3 R4, P2, R4, 0x200, RZ ;  /* 0x0000020004047810 */ /* 0x000fe40007f5e0ff */
[----:B------:R-:W-:Y:S02]  /*5370*/  IADD3.X R11, RZ, R11, RZ, P0, !PT ;  /* 0x0000000bff0b7210 */ /* 0x000fe400007fe4ff */
[----:B0-----:R-:W-:Y:S02]  /*5380*/  MOV R24, R2 ;  /* 0x0000000200187202 */ /* 0x001fe40000000f00 */
[----:B------:R-:W-:Y:S02]  /*5390*/  MOV R25, R3 ;  /* 0x0000000300197202 */ /* 0x000fe40000000f00 */
[----:B------:R-:W-:-:S02]  /*53a0*/  IADD3 R2, P3, R2, 0x200, RZ ;  /* 0x0000020002027810 */ /* 0x000fc40007f7e0ff */
[----:B------:R-:W-:Y:S01]  /*53b0*/  IADD3.X R9, RZ, R9, RZ, P1, !PT ;  /* 0x00000009ff097210 */ /* 0x000fe20000ffe4ff */
[----:B------:R1:W-:Y:S01]  /*53c0*/  STG.E [R24.64], R49 ;  /* 0x0000003118007986 */ /* 0x0003e2000c101904 */
[----:B------:R-:W-:Y:S02]  /*53d0*/  IADD3.X R5, RZ, R5, RZ, P2, !PT ;  /* 0x00000005ff057210 */ /* 0x000fe400017fe4ff */
[----:B------:R-:W-:Y:S02]  /*53e0*/  IADD3.X R3, RZ, R3, RZ, P3, !PT ;  /* 0x00000003ff037210 */ /* 0x000fe40001ffe4ff */
.L_x_494:
[----:B------:R-:W-:Y:S05]  /*53f0*/  BSYNC B0 ;  /* 0x0000000000007941 */ /* 0x000fea0003800000 */
.L_x_493:
[----:B------:R-:W-:Y:S01]  /*5400*/  FADD.FTZ R109, RZ, R109 ;  /* 0x0000006dff6d7221 */ /* 0x000fe20000010000 */
[----:B-1----:R-:W-:Y:S01]  /*5410*/  LDS R24, [R192.X4+0x600] ;  /* 0x00060000c0187984 */ /* 0x002fe20000004800 */
[----:B------:R-:W-:Y:S01]  /*5420*/  FADD.FTZ R118, RZ, R118 ;  /* 0x00000076ff767221 */ /* 0x000fe20000010000 */
[----:B------:R-:W-:Y:S01]  /*5430*/  BSSY B0, `(.L_x_495) ;  /* 0x000009e000007945 */ /* 0x000fe20003800000 */
[----:B------:R-:W-:Y:S01]  /*5440*/  FADD.FTZ R148, R109, R148 ;  /* 0x000000946d947221 */ /* 0x000fe20000010000 */
[----:B------:R-:W-:Y:S01]  /*5450*/  LDS R33, [R192.X4+0x1200] ;  /* 0x00120000c0217984 */ /* 0x000fe20000004800 */
[----:B------:R-:W-:Y:S01]  /*5460*/  FADD.FTZ R123, R118, R123 ;  /* 0x0000007b767b7221 */ /* 0x000fe20000010000 */
[----:B------:R-:W-:Y:S01]  /*5470*/  ISETP.GE.U32.AND P0, PT, R46, 0x200, PT ;  /* 0x000002002e00780c */ /* 0x000fe20003f06070 */
[----:B------:R-:W-:Y:S01]  /*5480*/  FADD.FTZ R91, R148, R91 ;  /* 0x0000005b945b7221 */ /* 0x000fe20000010000 */
[----:B------:R-:W-:Y:S01]  /*5490*/  LDS R26, [R192.X4+0x800] ;  /* 0x00080000c01a7984 */ /* 0x000fe20000004800 */
[----:B------:R-:W-:Y:S01]  /*54a0*/  FADD.FTZ R40, RZ, R40 ;  /* 0x00000028ff287221 */ /* 0x000fe20000010000 */
[C---:B------:R-:W-:Y:S01]  /*54b0*/  ISETP.GE.U32.AND P1, PT, R46.reuse, 0x280, PT ;  /* 0x000002802e00780c */ /* 0x040fe20003f26070 */
[----:B------:R-:W-:Y:S01]  /*54c0*/  FADD.FTZ R30, RZ, R30 ;  /* 0x0000001eff1e7221 */ /* 0x000fe20000010000 */
[----:B------:R-:W-:Y:S01]  /*54d0*/  LDS R28, [R192.X4+0xa00] ;  /* 0x000a0000c01c7984 */ /* 0x000fe20000004800 */
[----:B------:R-:W-:Y:S01]  /*54e0*/  FADD.FTZ R91, R91, R0 ;  /* 0x000000005b5b7221 */ /* 0x000fe20000010000 */
[----:B------:R-:W-:Y:S01]  /*54f0*/  ISETP.GE.U32.AND P2, PT, R46, 0x300, PT ;  /* 0x000003002e00780c */ /* 0x000fe20003f46070 */
[----:B------:R-:W-:Y:S01]  /*5500*/  FADD.FTZ R123, R123, R100 ;  /* 0x000000647b7b7221 */ /* 0x000fe20000010000 */
[----:B------:R-:W0:Y:S01]  /*5510*/  LDS R0, [R192.X4+0x200] ;  /* 0x00020000c0007984 */ /* 0x000e220000004800 */
[----:B------:R-:W-:Y:S01]  /*5520*/  FADD.FTZ R37, R40, R37 ;  /* 0x0000002528257221 */ /* 0x000fe20000010000 */
[C---:B------:R-:W-:Y:S01]  /*5530*/  ISETP.GE.U32.AND P3, PT, R46.reuse, 0x380, PT ;  /* 0x000003802e00780c */ /* 0x040fe20003f66070 */
[----:B------:R-:W-:Y:S01]  /*5540*/  FADD.FTZ R32, RZ, R32 ;  /* 0x00000020ff207221 */ /* 0x000fe20000010000 */
[----:B------:R-:W-:Y:S01]  /*5550*/  LDS R31, [R192.X4+0xe00] ;  /* 0x000e0000c01f7984 */ /* 0x000fe20000004800 */
[----:B------:R-:W-:Y:S01]  /*5560*/  FADD.FTZ R123, R123, R18 ;  /* 0x000000127b7b7221 */ /* 0x000fe20000010000 */
[----:B------:R-:W-:Y:S01]  /*5570*/  ISETP.GE.U32.AND P4, PT, R46, 0x400, PT ;  /* 0x000004002e00780c */ /* 0x000fe20003f86070 */
[----:B------:R-:W-:Y:S01]  /*5580*/  FADD.FTZ R34, RZ, R34 ;  /* 0x00000022ff227221 */ /* 0x000fe20000010000 */
[----:B------:R-:W1:Y:S01]  /*5590*/  LDS R18, [R192.X4+0x400] ;  /* 0x00040000c0127984 */ /* 0x000e620000004800 */
[----:B------:R-:W-:-:S02]  /*55a0*/  FADD.FTZ R35, RZ, R35 ;  /* 0x00000023ff237221 */ /* 0x000fc40000010000 */
[----:B------:R-:W-:Y:S01]  /*55b0*/  FADD.FTZ R36, RZ, R36 ;  /* 0x00000024ff247221 */ /* 0x000fe20000010000 */
[----:B------:R-:W-:Y:S01]  /*55c0*/  LDS R49, [R192.X4+0x1c00] ;  /* 0x001c0000c0317984 */ /* 0x000fe20000004800 */
[----:B------:R-:W-:Y:S02]  /*55d0*/  FADD.FTZ R41, R30, R41 ;  /* 0x000000291e297221 */ /* 0x000fe40000010000 */
[----:B------:R-:W-:Y:S01]  /*55e0*/  FADD.FTZ R48, RZ, R48 ;  /* 0x00000030ff307221 */ /* 0x000fe20000010000 */
[----:B------:R-:W2:Y:S01]  /*55f0*/  LDS R30, [R192.X4+0xc00] ;  /* 0x000c0000c01e7984 */ /* 0x000ea20000004800 */
        /* <DEDUP_REMOVED lines=8> */
[----:B------:R-:W3:Y:S01]  /*5680*/  LDS R37, [R192.X4+0x1400] ;  /* 0x00140000c0257984 */ /* 0x000ee20000004800 */
[----:B------:R-:W-:Y:S02]  /*5690*/  FADD.FTZ R108, RZ, R108 ;  /* 0x0000006cff6c7221 */ /* 0x000fe40000010000 */
[----:B------:R-:W-:Y:S01]  /*56a0*/  FADD.FTZ R45, R45, R42 ;  /* 0x0000002a2d2d7221 */ /* 0x000fe20000010000 */
[----:B------:R-:W4:Y:S01]  /*56b0*/  LDS R47, [R192.X4+0x1a00] ;  /* 0x001a0000c02f7984 */ /* 0x000f220000004800 */
[----:B------:R-:W-:-:S02]  /*56c0*/  FADD.FTZ R103, RZ, R103 ;  /* 0x00000067ff677221 */ /* 0x000fc40000010000 */
[----:B------:R-:W-:Y:S01]  /*56d0*/  FADD.FTZ R104, RZ, R104 ;  /* 0x00000068ff687221 */ /* 0x000fe20000010000 */
[----:B------:R-:W5:Y:S01]  /*56e0*/  LDS R38, [R192.X4+0x1e00] ;  /* 0x001e0000c0267984 */ /* 0x000f620000004800 */
[----:B------:R-:W-:Y:S02]  /*56f0*/  FADD.FTZ R105, RZ, R105 ;  /* 0x00000069ff697221 */ /* 0x000fe40000010000 */
[----:B------:R-:W-:Y:S01]  /*5700*/  FADD.FTZ R106, RZ, R106 ;  /* 0x0000006aff6a7221 */ /* 0x000fe20000010000 */
[----:B------:R-:W1:Y:S01]  /*5710*/  LDS R51, [R192.X4+0x2200] ;  /* 0x00220000c0337984 */ /* 0x000e620000004800 */
[----:B------:R-:W-:Y:S02]  /*5720*/  FADD.FTZ R107, RZ, R107 ;  /* 0x0000006bff6b7221 */ /* 0x000fe40000010000 */
[----:B------:R-:W-:Y:S01]  /*5730*/  FADD.FTZ R144, RZ, R144 ;  /* 0x00000090ff907221 */ /* 0x000fe20000010000 */
[----:B------:R-:W2:Y:S01]  /*5740*/  LDS R53, [R192.X4+0x2400] ;  /* 0x00240000c0357984 */ /* 0x000ea20000004800 */
[----:B------:R-:W-:-:S02]  /*5750*/  FADD.FTZ R136, RZ, R136 ;  /* 0x00000088ff887221 */ /* 0x000fc40000010000 */
[----:B------:R-:W-:Y:S01]  /*5760*/  FADD.FTZ R128, RZ, R128 ;  /* 0x00000080ff807221 */ /* 0x000fe20000010000 */
[----:B------:R-:W2:Y:S01]  /*5770*/  LDS R55, [R192.X4+0x2600] ;  /* 0x00260000c0377984 */ /* 0x000ea20000004800 */
[----:B------:R-:W-:Y:S02]  /*5780*/  FADD.FTZ R120, RZ, R120 ;  /* 0x00000078ff787221 */ /* 0x000fe40000010000 */
[----:B------:R-:W-:Y:S01]  /*5790*/  FADD.FTZ R116, RZ, R116 ;  /* 0x00000074ff747221 */ /* 0x000fe20000010000 */
[----:B------:R-:W3:Y:S01]  /*57a0*/  LDS R57, [R192.X4+0x2800] ;  /* 0x00280000c0397984 */ /* 0x000ee20000004800 */
[----:B------:R-:W-:Y:S02]  /*57b0*/  FADD.FTZ R117, RZ, R117 ;  /* 0x00000075ff757221 */ /* 0x000fe40000010000 */
[----:B0-----:R-:W-:Y:S01]  /*57c0*/  FADD.FTZ R0, RZ, R0 ;  /* 0x00000000ff007221 */ /* 0x001fe20000010000 */
[----:B------:R-:W0:Y:S01]  /*57d0*/  LDS R59, [R192.X4+0x2a00] ;  /* 0x002a0000c03b7984 */ /* 0x000e220000004800 */
[----:B------:R-:W-:-:S02]  /*57e0*/  FADD.FTZ R108, R108, R111 ;  /* 0x0000006f6c6c7221 */ /* 0x000fc40000010000 */
[----:B------:R-:W-:Y:S01]  /*57f0*/  FADD.FTZ R110, R103, R110 ;  /* 0x0000006e676e7221 */ /* 0x000fe20000010000 */
[----:B------:R-:W0:Y:S01]  /*5800*/  LDS R61, [R192.X4+0x2c00] ;  /* 0x002c0000c03d7984 */ /* 0x000e220000004800 */
[----:B------:R-:W-:Y:S02]  /*5810*/  FADD.FTZ R104, R104, R113 ;  /* 0x0000007168687221 */ /* 0x000fe40000010000 */
[----:B------:R-:W-:Y:S01]  /*5820*/  FADD.FTZ R112, R105, R112 ;  /* 0x0000007069707221 */ /* 0x000fe20000010000 */
[----:B------:R-:W0:Y:S01]  /*5830*/  LDS R40, [R192.X4+0x2e00] ;  /* 0x002e0000c0287984 */ /* 0x000e220000004800 */
[----:B------:R-:W-:Y:S02]  /*5840*/  FADD.FTZ R106, R106, R115 ;  /* 0x000000736a6a7221 */ /* 0x000fe40000010000 */
[----:B------:R-:W-:Y:S01]  /*5850*/  FADD.FTZ R114, R107, R114 ;  /* 0x000000726b727221 */ /* 0x000fe20000010000 */
[----:B------:R-:W0:Y:S01]  /*5860*/  LDS R63, [R192.X4+0x3200] ;  /* 0x00320000c03f7984 */ /* 0x000e220000004800 */
[----:B------:R-:W-:-:S02]  /*5870*/  FADD.FTZ R141, R144, R141 ;  /* 0x0000008d908d7221 */ /* 0x000fc40000010000 */
[----:B------:R-:W-:Y:S01]  /*5880*/  FADD.FTZ R133, R136, R133 ;  /* 0x0000008588857221 */ /* 0x000fe20000010000 */
[----:B------:R0:W0:Y:S01]  /*5890*/  LDS R65, [R192.X4+0x3400] ;  /* 0x00340000c0417984 */ /* 0x0000220000004800 */
[----:B------:R-:W-:Y:S02]  /*58a0*/  FADD.FTZ R125, R128, R125 ;  /* 0x0000007d807d7221 */ /* 0x000fe40000010000 */
[----:B------:R-:W-:Y:S01]  /*58b0*/  FADD.FTZ R119, R120, R119 ;  /* 0x0000007778777221 */ /* 0x000fe20000010000 */
[----:B------:R0:W0:Y:S01]  /*58c0*/  LDS R67, [R192.X4+0x3600] ;  /* 0x00360000c0437984 */ /* 0x0000220000004800 */
[----:B------:R-:W-:Y:S02]  /*58d0*/  FADD.FTZ R116, R116, R121 ;  /* 0x0000007974747221 */ /* 0x000fe40000010000 */
[----:B------:R-:W-:Y:S01]  /*58e0*/  FADD.FTZ R117, R117, R122 ;  /* 0x0000007a75757221 */ /* 0x000fe20000010000 */
[----:B------:R0:W0:Y:S01]  /*58f0*/  LDS R69, [R192.X4+0x3800] ;  /* 0x00380000c0457984 */ /* 0x0000220000004800 */
[----:B-1----:R-:W-:-:S02]  /*5900*/  FADD.FTZ R18, RZ, R18 ;  /* 0x00000012ff127221 */ /* 0x002fc40000010000 */
[----:B------:R-:W-:Y:S01]  /*5910*/  FADD.FTZ R24, RZ, R24 ;  /* 0x00000018ff187221 */ /* 0x000fe20000010000 */
[----:B------:R1:W0:Y:S01]  /*5920*/  LDS R71, [R192.X4+0x3a00] ;  /* 0x003a0000c0477984 */ /* 0x0002220000004800 */
[----:B------:R-:W-:Y:S02]  /*5930*/  FADD.FTZ R0, R0, R33 ;  /* 0x0000002100007221 */ /* 0x000fe40000010000 */
[----:B------:R-:W-:Y:S01]  /*5940*/  FADD.FTZ R26, RZ, R26 ;  /* 0x0000001aff1a7221 */ /* 0x000fe20000010000 */
[----:B------:R1:W0:Y:S01]  /*5950*/  LDS R73, [R192.X4+0x3c00] ;  /* 0x003c0000c0497984 */ /* 0x0002220000004800 */
[----:B------:R-:W-:Y:S02]  /*5960*/  FADD.FTZ R28, RZ, R28 ;  /* 0x0000001cff1c7221 */ /* 0x000fe40000010000 */
[----:B--2---:R-:W-:Y:S01]  /*5970*/  FADD.FTZ R30, RZ, R30 ;  /* 0x0000001eff1e7221 */ /* 0x004fe20000010000 */
[----:B------:R1:W2:Y:S01]  /*5980*/  LDS R42, [R192.X4+0x3e00] ;  /* 0x003e0000c02a7984 */ /* 0x0002a20000004800 */
[----:B------:R-:W-:-:S02]  /*5990*/  FADD.FTZ R31, RZ, R31 ;  /* 0x0000001fff1f7221 */ /* 0x000fc40000010000 */
        /* <DEDUP_REMOVED lines=17> */
[----:B---3--:R-:W-:-:S02]  /*5ab0*/  FADD.FTZ R18, R18, R37 ;  /* 0x0000002512127221 */ /* 0x008fc40000010000 */
[----:B------:R-:W-:Y:S02]  /*5ac0*/  FADD.FTZ R24, R24, R39 ;  /* 0x0000002718187221 */ /* 0x000fe40000010000 */
[----:B------:R-:W-:Y:S02]  /*5ad0*/  FADD.FTZ R26, R26, R43 ;  /* 0x0000002b1a1a7221 */ /* 0x000fe40000010000 */
[----:B----4-:R-:W-:Y:S02]  /*5ae0*/  FADD.FTZ R28, R28, R47 ;  /* 0x0000002f1c1c7221 */ /* 0x010fe40000010000 */
[----:B------:R-:W-:Y:S02]  /*5af0*/  FADD.FTZ R30, R30, R49 ;  /* 0x000000311e1e7221 */ /* 0x000fe40000010000 */
[----:B-----5:R-:W-:Y:S02]  /*5b00*/  FADD.FTZ R31, R31, R38 ;  /* 0x000000261f1f7221 */ /* 0x020fe40000010000 */
        /* <DEDUP_REMOVED lines=23> */
[----:B0-----:R-:W-:Y:S02]  /*5c80*/  FADD.FTZ R28, R28, R59 ;  /* 0x0000003b1c1c7221 */ /* 0x001fe40000010000 */
[----:B------:R-:W-:-:S02]  /*5c90*/  FADD.FTZ R30, R30, R61 ;  /* 0x0000003d1e1e7221 */ /* 0x000fc40000010000 */
[----:B------:R-:W-:Y:S02]  /*5ca0*/  FADD.FTZ R31, R31, R40 ;  /* 0x000000281f1f7221 */ /* 0x000fe40000010000 */
[----:B------:R-:W-:Y:S01]  /*5cb0*/  FADD.FTZ R63, R0, R63 ;  /* 0x0000003f003f7221 */ /* 0x000fe20000010000 */
[----:B------:R-:W-:Y:S05]  /*5cc0*/  @!P6 BRA `(.L_x_496) ;  /* 0x000001400000e947 */ /* 0x000fea0003800000 */
[----:B-12---:R-:W-:Y:S02]  /*5cd0*/  MOV R6, R10 ;  /* 0x0000000a00067202 */ /* 0x006fe40000000f00 */
        /* <DEDUP_REMOVED lines=19> */
.L_x_496:
[----:B-12---:R-:W-:Y:S05]  /*5e10*/  BSYNC B0 ;  /* 0x0000000000007941 */ /* 0x006fea0003800000 */
.L_x_495:
[----:B------:R-:W-:Y:S01]  /*5e20*/  BSSY B0, `(.L_x_497) ;  /* 0x0000017000007945 */ /* 0x000fe20003800000 */
[----:B------:R-:W-:Y:S01]  /*5e30*/  FADD.FTZ R65, R18, R65 ;  /* 0x0000004112417221 */ /* 0x000fe20000010000 */
[----:B------:R-:W-:Y:S05]  /*5e40*/  @!P5 BRA `(.L_x_498) ;  /* 0x000001400000d947 */ /* 0x000fea0003800000 */
[----:B0-----:R-:W-:Y:S02]  /*5e50*/  MOV R6, R10 ;  /* 0x0000000a00067202 */ /* 0x001fe40000000f00 */
        /* <DEDUP_REMOVED lines=19> */
.L_x_498:
[----:B------:R-:W-:Y:S05]  /*5f90*/  BSYNC B0 ;  /* 0x0000000000007941 */ /* 0x000fea0003800000 */
.L_x_497:
[----:B------:R-:W-:Y:S01]  /*5fa0*/  BSSY B0, `(.L_x_499) ;  /* 0x0000017000007945 */ /* 0x000fe20003800000 */
[----:B------:R-:W-:Y:S01]  /*5fb0*/  FADD.FTZ R67, R24, R67 ;  /* 0x0000004318437221 */ /* 0x000fe20000010000 */
[----:B------:R-:W-:Y:S05]  /*5fc0*/  @!P0 BRA `(.L_x_500) ;  /* 0x0000014000008947 */ /* 0x000fea0003800000 */
[----:B01----:R-:W-:Y:S02]  /*5fd0*/  MOV R6, R10 ;  /* 0x0000000a00067202 */ /* 0x003fe40000000f00 */
        /* <DEDUP_REMOVED lines=19> */
.L_x_500:
[----:B------:R-:W-:Y:S05]  /*6110*/  BSYNC B0 ;  /* 0x0000000000007941 */ /* 0x000fea0003800000 */
.L_x_499:
[----:B------:R-:W-:Y:S01]  /*6120*/  BSSY B0, `(.L_x_501) ;  /* 0x0000017000007945 */ /* 0x000fe20003800000 */
[----:B------:R-:W-:Y:S01]  /*6130*/  FADD.FTZ R69, R26, R69 ;  /* 0x000000451a457221 */ /* 0x000fe20000010000 */
[----:B------:R-:W-:Y:S05]  /*6140*/  @!P1 BRA `(.L_x_502) ;  /* 0x0000014000009947 */ /* 0x000fea0003800000 */
[----:B01----:R-:W-:Y:S02]  /*6150*/  MOV R6, R10 ;  /* 0x0000000a00067202 */ /* 0x003fe40000000f00 */
        /* <DEDUP_REMOVED lines=19> */
.L_x_502:
[----:B------:R-:W-:Y:S05]  /*6290*/  BSYNC B0 ;  /* 0x0000000000007941 */ /* 0x000fea0003800000 */
.L_x_501:
        /* <DEDUP_REMOVED lines=23> */
.L_x_504:
[----:B------:R-:W-:Y:S05]  /*6410*/  BSYNC B0 ;  /* 0x0000000000007941 */ /* 0x000fea0003800000 */
.L_x_503:
        /* <DEDUP_REMOVED lines=23> */
.L_x_506:
[----:B------:R-:W-:Y:S05]  /*6590*/  BSYNC B0 ;  /* 0x0000000000007941 */ /* 0x000fea0003800000 */
.L_x_505:
[----:B------:R-:W-:Y:S05]  /*65a0*/  @!P4 EXIT ;  /* 0x000000000000c94d */ /* 0x000fea0003800000 */
[----:B------:R-:W-:Y:S01]  /*65b0*/  FADD.FTZ R31, R31, R42 ;  /* 0x0000002a1f1f7221 */ /* 0x000fe20000010000 */
[----:B------:R-:W-:Y:S04]  /*65c0*/  STG.E [R10.64], R123 ;  /* 0x0000007b0a007986 */ /* 0x000fe8000c101904 */
[----:B------:R-:W-:Y:S04]  /*65d0*/  STG.E [R8.64], R91 ;  /* 0x0000005b08007986 */ /* 0x000fe8000c101904 */
[----:B------:R-:W-:Y:S04]  /*65e0*/  STG.E [R4.64], R31 ;  /* 0x0000001f04007986 */ /* 0x000fe8000c101904 */
[----:B------:R-:W-:Y:S01]  /*65f0*/  STG.E [R2.64], R19 ;  /* 0x0000001302007986 */ /* 0x000fe2000c101904 */
[----:B------:R-:W-:Y:S05]  /*6600*/  EXIT ;  /* 0x000000000000794d */ /* 0x000fea0003800000 */
.L_x_482:
[----:B------:R-:W-:Y:S01]  /*6610*/  HFMA2.MMA R194, -RZ, RZ, 0, 5.9604644775390625e-08 ;  /* 0x00000001ffc27435 */ /* 0x000fe200000001ff */
[----:B------:R-:W-:-:S02]  /*6620*/  MOV R193, R224 ;  /* 0x000000e000c17202 */ /* 0x000fc40000000f00 */
[----:B------:R-:W-:Y:S02]  /*6630*/  MOV R199, 0x1f ;  /* 0x0000001f00c77802 */ /* 0x000fe40000000f00 */
[----:B------:R-:W-:Y:S02]  /*6640*/  MOV R198, 0xffffffff ;  /* 0xffffffff00c67802 */ /* 0x000fe40000000f00 */
[----:B------:R-:W-:Y:S02]  /*6650*/  MOV R192, 0x6670 ;  /* 0x0000667000c07802 */ /* 0x000fe40000000f00 */
[----:B-----5:R-:W-:Y:S05]  /*6660*/  CALL.REL.NOINC `($__internal_24_$__cuda_sm70_shflsync_bfly_p) ;  /* 0x0000046000007944 */ /* 0x020fea0003c00000 */
[----:B-1----:R-:W-:Y:S01]  /*6670*/  MOV R195, R194 ;  /* 0x000000c200c37202 */ /* 0x002fe20000000f00 */
[----:B------:R-:W-:Y:S05]  /*6680*/  BRA `(.L_x_507) ;  /* 0xffffc66000007947 */ /* 0x000fea000383ffff */
.L_x_483:
[----:B------:R-:W-:Y:S01]  /*6690*/  HFMA2.MMA R194, -RZ, RZ, 0, 5.9604644775390625e-08 ;  /* 0x00000001ffc27435 */ /* 0x000fe200000001ff */
[----:B------:R-:W-:Y:S02]  /*66a0*/  MOV R193, R223 ;  /* 0x000000df00c17202 */ /* 0x000fe40000000f00 */
[----:B------:R-:W-:Y:S02]  /*66b0*/  MOV R199, 0x1f ;  /* 0x0000001f00c77802 */ /* 0x000fe40000000f00 */
[----:B------:R-:W-:-:S02]  /*66c0*/  MOV R198, 0xffffffff ;  /* 0xffffffff00c67802 */ /* 0x000fc40000000f00 */
[----:B------:R-:W-:Y:S02]  /*66d0*/  MOV R192, 0x66f0 ;  /* 0x000066f000c07802 */ /* 0x000fe40000000f00 */
[----:B01---5:R-:W-:Y:S05]  /*66e0*/  CALL.REL.NOINC `($__internal_24_$__cuda_sm70_shflsync_bfly_p) ;  /* 0x000003e000007944 */ /* 0x023fea0003c00000 */
[----:B------:R-:W-:Y:S01]  /*66f0*/  FADD.FTZ R195, R195, R224 ;  /* 0x000000e0c3c37221 */ /* 0x000fe20000010000 */
[----:B------:R-:W-:Y:S01]  /*6700*/  MOV R199, 0x1f ;  /* 0x0000001f00c77802 */ /* 0x000fe20000000f00 */
[----:B-1----:R-:W-:Y:S01]  /*6710*/  FADD.FTZ R196, R223, R194 ;  /* 0x000000c2dfc47221 */ /* 0x002fe20000010000 */
[----:B------:R-:W-:Y:S01]  /*6720*/  HFMA2.MMA R194, -RZ, RZ, 0, 1.1920928955078125e-07 ;  /* 0x00000002ffc27435 */ /* 0x000fe200000001ff */
[----:B------:R-:W-:Y:S02]  /*6730*/  MOV R198, 0xffffffff ;  /* 0xffffffff00c67802 */ /* 0x000fe40000000f00 */
[----:B------:R-:W-:Y:S02]  /*6740*/  MOV R193, R195 ;  /* 0x000000c300c17202 */ /* 0x000fe40000000f00 */
[----:B------:R-:W-:Y:S02]  /*6750*/  MOV R192, 0x6770 ;  /* 0x0000677000c07802 */ /* 0x000fe40000000f00 */
[----:B------:R-:W-:Y:S05]  /*6760*/  CALL.REL.NOINC `($__internal_24_$__cuda_sm70_shflsync_bfly_p) ;  /* 0x0000036000007944 */ /* 0x000fea0003c00000 */
[----:B-1----:R-:W-:Y:S01]  /*6770*/  MOV R197, R194 ;  /* 0x000000c200c57202 */ /* 0x002fe20000000f00 */
[----:B------:R-:W-:Y:S01]  /*6780*/  HFMA2.MMA R194, -RZ, RZ, 0, 1.1920928955078125e-07 ;  /* 0x00000002ffc27435 */ /* 0x000fe200000001ff */
[----:B------:R-:W-:-:S02]  /*6790*/  MOV R193, R196 ;  /* 0x000000c400c17202 */ /* 0x000fc40000000f00 */
[----:B------:R-:W-:Y:S02]  /*67a0*/  MOV R199, 0x1f ;  /* 0x0000001f00c77802 */ /* 0x000fe40000000f00 */
[----:B------:R-:W-:Y:S02]  /*67b0*/  MOV R198, 0xffffffff ;  /* 0xffffffff00c67802 */ /* 0x000fe40000000f00 */
[----:B------:R-:W-:Y:S02]  /*67c0*/  MOV R192, 0x67e0 ;  /* 0x000067e000c07802 */ /* 0x000fe40000000f00 */
[----:B------:R-:W-:Y:S05]  /*67d0*/  CALL.REL.NOINC `($__internal_24_$__cuda_sm70_shflsync_bfly_p) ;  /* 0x000002f000007944 */ /* 0x000fea0003c00000 */
[----:B------:R-:W-:Y:S01]  /*67e0*/  FADD.FTZ R195, R197, R195 ;  /* 0x000000c3c5c37221 */ /* 0x000fe20000010000 */
[----:B------:R-:W-:Y:S01]  /*67f0*/  MOV R199, 0x1f ;  /* 0x0000001f00c77802 */ /* 0x000fe20000000f00 */
[----:B-1----:R-:W-:Y:S01]  /*6800*/  FADD.FTZ R196, R196, R194 ;  /* 0x000000c2c4c47221 */ /* 0x002fe20000010000 */
[----:B------:R-:W-:Y:S01]  /*6810*/  HFMA2.MMA R194, -RZ, RZ, 0, 2.384185791015625e-07 ;  /* 0x00000004ffc27435 */ /* 0x000fe200000001ff */
[----:B------:R-:W-:Y:S02]  /*6820*/  MOV R198, 0xffffffff ;  /* 0xffffffff00c67802 */ /* 0x000fe40000000f00 */
[----:B------:R-:W-:-:S02]  /*6830*/  MOV R193, R195 ;  /* 0x000000c300c17202 */ /* 0x000fc40000000f00 */
[----:B------:R-:W-:Y:S02]  /*6840*/  MOV R192, 0x6860 ;  /* 0x0000686000c07802 */ /* 0x000fe40000000f00 */
[----:B------:R-:W-:Y:S05]  /*6850*/  CALL.REL.NOINC `($__internal_24_$__cuda_sm70_shflsync_bfly_p) ;  /* 0x0000027000007944 */ /* 0x000fea0003c00000 */
[----:B-1----:R-:W-:Y:S01]  /*6860*/  MOV R197, R194 ;  /* 0x000000c200c57202 */ /* 0x002fe20000000f00 */
[----:B------:R-:W-:Y:S01]  /*6870*/  HFMA2.MMA R194, -RZ, RZ, 0, 2.384185791015625e-07 ;  /* 0x00000004ffc27435 */ /* 0x000fe200000001ff */
[----:B------:R-:W-:Y:S02]  /*6880*/  MOV R193, R196 ;  /* 0x000000c400c17202 */ /* 0x000fe40000000f00 */
[----:B------:R-:W-:Y:S02]  /*6890*/  MOV R199, 0x1f ;  /* 0x0000001f00c77802 */ /* 0x000fe40000000f00 */
[----:B------:R-:W-:Y:S02]  /*68a0*/  MOV R198, 0xffffffff ;  /* 0xffffffff00c67802 */ /* 0x000fe40000000f00 */
[----:B------:R-:W-:Y:S02]  /*68b0*/  MOV R192, 0x68d0 ;  /* 0x000068d000c07802 */ /* 0x000fe40000000f00 */
[----:B------:R-:W-:Y:S05]  /*68c0*/  CALL.REL.NOINC `($__internal_24_$__cuda_sm70_shflsync_bfly_p) ;  /* 0x0000020000007944 */ /* 0x000fea0003c00000 */
[----:B------:R-:W-:Y:S01]  /*68d0*/  FADD.FTZ R195, R197, R195 ;  /* 0x000000c3c5c37221 */ /* 0x000fe20000010000 */
[----:B------:R-:W-:Y:S01]  /*68e0*/  MOV R199, 0x1f ;  /* 0x0000001f00c77802 */ /* 0x000fe20000000f00 */
[----:B-1----:R-:W-:Y:S01]  /*68f0*/  FADD.FTZ R196, R196, R194 ;  /* 0x000000c2c4c47221 */ /* 0x002fe20000010000 */
[----:B------:R-:W-:Y:S01]  /*6900*/  HFMA2.MMA R194, -RZ, RZ, 0, 4.76837158203125e-07 ;  /* 0x00000008ffc27435 */ /* 0x000fe200000001ff */
[----:B------:R-:W-:-:S02]  /*6910*/  MOV R198, 0xffffffff ;  /* 0xffffffff00c67802 */ /* 0x000fc40000000f00 */
[----:B------:R-:W-:Y:S02]  /*6920*/  MOV R193, R195 ;  /* 0x000000c300c17202 */ /* 0x000fe40000000f00 */
[----:B------:R-:W-:Y:S02]  /*6930*/  MOV R192, 0x6950 ;  /* 0x0000695000c07802 */ /* 0x000fe40000000f00 */
[----:B------:R-:W-:Y:S05]  /*6940*/  CALL.REL.NOINC `($__internal_24_$__cuda_sm70_shflsync_bfly_p) ;  /* 0x0000018000007944 */ /* 0x000fea0003c00000 */
[----:B-1----:R-:W-:Y:S01]  /*6950*/  MOV R197, R194 ;  /* 0x000000c200c57202 */ /* 0x002fe20000000f00 */
[----:B------:R-:W-:Y:S01]  /*6960*/  HFMA2.MMA R194, -RZ, RZ, 0, 4.76837158203125e-07 ;  /* 0x00000008ffc27435 */ /* 0x000fe200000001ff */
[----:B------:R-:W-:Y:S02]  /*6970*/  MOV R193, R196 ;  /* 0x000000c400c17202 */ /* 0x000fe40000000f00 */
[----:B------:R-:W-:Y:S02]  /*6980*/  MOV R199, 0x1f ;  /* 0x0000001f00c77802 */ /* 0x000fe40000000f00 */
[----:B------:R-:W-:Y:S02]  /*6990*/  MOV R198, 0xffffffff ;  /* 0xffffffff00c67802 */ /* 0x000fe40000000f00 */
[----:B------:R-:W-:-:S02]  /*69a0*/  MOV R192, 0x69c0 ;  /* 0x000069c000c07802 */ /* 0x000fc40000000f00 */
[----:B------:R-:W-:Y:S05]  /*69b0*/  CALL.REL.NOINC `($__internal_24_$__cuda_sm70_shflsync_bfly_p) ;  /* 0x0000011000007944 */ /* 0x000fea0003c00000 */
[----:B------:R-:W-:Y:S01]  /*69c0*/  FADD.FTZ R195, R197, R195 ;  /* 0x000000c3c5c37221 */ /* 0x000fe20000010000 */
[----:B------:R-:W-:Y:S01]  /*69d0*/  MOV R199, 0x1f ;  /* 0x0000001f00c77802 */ /* 0x000fe20000000f00 */
[----:B-1----:R-:W-:Y:S01]  /*69e0*/  FADD.FTZ R196, R196, R194 ;  /* 0x000000c2c4c47221 */ /* 0x002fe20000010000 */
[----:B------:R-:W-:Y:S01]  /*69f0*/  HFMA2.MMA R194, -RZ, RZ, 0, 9.5367431640625e-07 ;  /* 0x00000010ffc27435 */ /* 0x000fe200000001ff */
[----:B------:R-:W-:-:S02]  /*6a00*/  MOV R198, 0xffffffff ;  /* 0xffffffff00c67802 */ /* 0x000fc40000000f00 */
[----:B------:R-:W-:Y:S02]  /*6a10*/  MOV R193, R195 ;  /* 0x000000c300c17202 */ /* 0x000fe40000000f00 */
[----:B------:R-:W-:Y:S02]  /*6a20*/  MOV R192, 0x6a40 ;  /* 0x00006a4000c07802 */ /* 0x000fe40000000f00 */
[----:B------:R-:W-:Y:S05]  /*6a30*/  CALL.REL.NOINC `($__internal_24_$__cuda_sm70_shflsync_bfly_p) ;  /* 0x0000009000007944 */ /* 0x000fea0003c00000 */
[----:B-1----:R-:W-:Y:S01]  /*6a40*/  MOV R197, R194 ;  /* 0x000000c200c57202 */ /* 0x002fe20000000f00 */
[----:B------:R-:W-:Y:S01]  /*6a50*/  HFMA2.MMA R194, -RZ, RZ, 0, 9.5367431640625e-07 ;  /* 0x00000010ffc27435 */ /* 0x000fe200000001ff */
[----:B------:R-:W-:Y:S02]  /*6a60*/  MOV R193, R196 ;  /* 0x000000c400c17202 */ /* 0x000fe40000000f00 */
[----:B------:R-:W-:Y:S02]  /*6a70*/  MOV R199, 0x1f ;  /* 0x0000001f00c77802 */ /* 0x000fe40000000f00 */
[----:B------:R-:W-:Y:S02]  /*6a80*/  MOV R198, 0xffffffff ;  /* 0xffffffff00c67802 */ /* 0x000fe40000000f00 */
[----:B------:R-:W-:-:S02]  /*6a90*/  MOV R192, 0x6ab0 ;  /* 0x00006ab000c07802 */ /* 0x000fc40000000f00 */
[----:B------:R-:W-:Y:S05]  /*6aa0*/  CALL.REL.NOINC `($__internal_24_$__cuda_sm70_shflsync_bfly_p) ;  /* 0x0000002000007944 */ /* 0x000fea0003c00000 */
[----:B-1----:R-:W-:Y:S01]  /*6ab0*/  MOV R192, R194 ;  /* 0x000000c200c07202 */ /* 0x002fe20000000f00 */
[----:B------:R-:W-:Y:S05]  /*6ac0*/  BRA `(.L_x_508) ;  /* 0xffffc34000007947 */ /* 0x000fea000383ffff */
        .weak           $__internal_24_$__cuda_sm70_shflsync_bfly_p
        .type           $__internal_24_$__cuda_sm70_shflsync_bfly_p,@function
        .size           $__internal_24_$__cuda_sm70_shflsync_bfly_p,(.L_x_2562 - $__internal_24_$__cuda_sm70_shflsync_bfly_p)
$__internal_24_$__cuda_sm70_shflsync_bfly_p:
[----:B------:R-:W-:Y:S04]  /*6ad0*/  WARPSYNC R198 ;  /* 0x000000c600007348 */ /* 0x000fe80003800000 */
[----:B------:R0:W1:Y:S02]  /*6ae0*/  SHFL.BFLY PT, R194, R193, R194, R199 ;  /* 0x0c0000c2c1c27389 */ /* 0x00006400000e00c7 */
[----:B0-----:R-:W-:-:S06]  /*6af0*/  HFMA2.MMA R193, -RZ, RZ, 0, 0 ;  /* 0x00000000ffc17435 */ /* 0x001fcc00000001ff */
[----:B------:R-:W-:Y:S05]  /*6b00*/  RET.REL.NODEC R192 `(_ZN10layer_norm31ln_parallel_residual_bwd_kernelINS_13Kernel_traitsIf13__nv_bfloat16S2_S2_fjLj1024ELj1ELj4ELj1ELj16ENS_18Kernel_traits_baseILj1024EfS2_S2_S2_fjLj128EEEEELb0ELb0ELb0EEEvNS_9BwdParamsE) ;  /* 0xffff94f0c0007950 */ /* 0x000fea0003c3ffff */
.L_x_509:
        /* <DEDUP_REMOVED lines=15> */
.L_x_2562:


//--------------------- .text._ZN10layer_norm31ln_parallel_residual_bwd_kernelINS_13Kernel_traitsIf13__nv_bfloat16S2_S2_fjLj1024ELj1ELj4ELj1ELj16ENS_18Kernel_traits_baseILj1024EfS2_S2_S2_fjLj128EEEEELb0ELb0ELb1EEEvNS_9BwdParamsE --------------------------
	.section	.text._ZN10layer_norm31ln_parallel_residual_bwd_kernelINS_13Kernel_traitsIf13__nv_bfloat16S2_S2_fjLj1024ELj1ELj4ELj1ELj16ENS_18Kernel_traits_baseILj1024EfS2_S2_S2_fjLj128EEEEELb0ELb0ELb1EEEvNS_9BwdParamsE,"ax",@progbits
	.sectioninfo	@"SHI_REGISTERS=255"
	.align	128
        .global         _ZN10layer_norm31ln_parallel_residual_bwd_kernelINS_13Kernel_traitsIf13__nv_bfloat16S2_S2_fjLj1024ELj1ELj4ELj1ELj16ENS_18Kernel_traits_baseILj1024EfS2_S2_S2_fjLj128EEEEELb0ELb0ELb1EEEvNS_9BwdParamsE
        .type           _ZN10layer_norm31ln_parallel_residual_bwd_kernelINS_13Kernel_traitsIf13__nv_bfloat16S2_S2_fjLj1024ELj1ELj4ELj1ELj16ENS_18Kernel_traits_baseILj1024EfS2_S2_S2_fjLj128EEEEELb0ELb0ELb1EEEvNS_9BwdParamsE,@function
        .size           _ZN10layer_norm31ln_parallel_residual_bwd_kernelINS_13Kernel_traitsIf13__nv_bfloat16S2_S2_fjLj1024ELj1ELj4ELj1ELj16ENS_18Kernel_traits_baseILj1024EfS2_S2_S2_fjLj128EEEEELb0ELb0ELb1EEEvNS_9BwdParamsE,(.L_x_2563 - _ZN10layer_norm31ln_parallel_residual_bwd_kernelINS_13Kernel_traitsIf13__nv_bfloat16S2_S2_fjLj1024ELj1ELj4ELj1ELj16ENS_18Kernel_traits_baseILj1024EfS2_S2_S2_fjLj128EEEEELb0ELb0ELb1EEEvNS_9BwdParamsE)
        .other          _ZN10layer_norm31ln_parallel_residual_bwd_kernelINS_13Kernel_traitsIf13__nv_bfloat16S2_S2_fjLj1024ELj1ELj4ELj1ELj16ENS_18Kernel_traits_baseILj1024EfS2_S2_S2_fjLj128EEEEELb0ELb0ELb1EEEvNS_9BwdParamsE,@"STO_CUDA_ENTRY STV_DEFAULT"
_ZN10layer_norm31ln_parallel_residual_bwd_kernelINS_13Kernel_traitsIf13__nv_bfloat16S2_S2_fjLj1024ELj1ELj4ELj1ELj16ENS_18Kernel_traits_baseILj1024EfS2_S2_S2_fjLj128EEEEELb0ELb0ELb1EEEvNS_9BwdParamsE:
.text._ZN10layer_norm31ln_parallel_residual_bwd_kernelINS_13Kernel_traitsIf13__nv_bfloat16S2_S2_fjLj1024ELj1ELj4ELj1ELj16ENS_18Kernel_traits_baseILj1024EfS2_S2_S2_fjLj128EEEEELb0ELb0ELb1EEEvNS_9BwdParamsE:
        /* <DEDUP_REMOVED lines=75> */
.L_x_511:
[----:B------:R0:W-:Y:S01]  /*04b0*/  STL [R1+0x9c], RZ ;  /* 0x00009cff01007387 */ /* 0x0001e20000100800 */
[----:B------:R-:W-:-:S03]  /*04c0*/  SHF.L.U32 R2, R2, 0x5, RZ ;  /* 0x0000000502027819 */ /* 0x000fc600000006ff */
[----:B------:R0:W-:Y:S01]  /*04d0*/  STL [R1+0x98], RZ ;  /* 0x000098ff01007387 */ /* 0x0001e20000100800 */
[----:B------:R-:W-:-:S03]  /*04e0*/  LOP3.LUT R4, R2, 0x3e0, RZ, 0xc0, !PT ;  /* 0x000003e002047812 */ /* 0x000fc600078ec0ff */
[----:B------:R0:W-:Y:S01]  /*04f0*/  STL [R1+0x94], RZ ;  /* 0x000094ff01007387 */ /* 0x0001e20000100800 */
[C---:B------:R-:W-:Y:S02]  /*0500*/  IADD3 R2, P0, R4.reuse, c[0x0][0x1b0], RZ ;  /* 0x00006c0004027a10 */ /* 0x040fe40007f1e0ff */
[----:B------:R-:W-:Y:S01]  /*0510*/  IADD3 R4, P1, R4, c[0x0][0x1b8], RZ ;  /* 0x00006e0004047a10 */ /* 0x000fe20007f3e0ff */
[----:B------:R0:W-:Y:S01]  /*0520*/  STL [R1+0x90], RZ ;  /* 0x000090ff01007387 */ /* 0x0001e20000100800 */
[----:B------:R-:W-:Y:S02]  /*0530*/  IADD3.X R3, RZ, c[0x0][0x1b4], RZ, P0, !PT ;  /* 0x00006d00ff037a10 */ /* 0x000fe400007fe4ff */
[----:B------:R-:W-:Y:S01]  /*0540*/  IADD3.X R5, RZ, c[0x0][0x1bc], RZ, P1, !PT ;  /* 0x00006f00ff057a10 */ /* 0x000fe20000ffe4ff */
[----:B------:R0:W-:Y:S04]  /*0550*/  STL [R1+0x8c], RZ ;  /* 0x00008cff01007387 */ /* 0x0001e80000100800 */
        /* <DEDUP_REMOVED lines=17> */
[----:B------:R0:W-:Y:S04]  /*0670*/  STL [R1], RZ ;  /* 0x000000ff01007387 */ /* 0x0001e80000100800 */
        /* <DEDUP_REMOVED lines=16> */
[----:B------:R0:W-:Y:S01]  /*0780*/  STL [R1+0xc], RZ ;  /* 0x00000cff01007387 */ /* 0x0001e20000100800 */
[----:B------:R-:W-:Y:S01]  /*0790*/  HFMA2.MMA R252, -RZ, RZ, 0, 0 ;  /* 0x00000000fffc7435 */ /* 0x000fe200000001ff */
[----:B------:R-:W-:Y:S01]  /*07a0*/  BSSY B1, `(.L_x_513) ;  /* 0x00003d5000017945 */ /* 0x000fe20003800000 */
[----:B------:R-:W-:Y:S01]  /*07b0*/  CS2R R250, SRZ ;  /* 0x0000000000fa7805 */ /* 0x000fe2000001ff00 */
[----:B------:R1:W5:Y:S01]  /*07c0*/  LDG.E.128 R92, [R2.64] ;  /* 0x00000004025c7981 */ /* 0x000362000c1e1d00 */
[----:B------:R-:W-:Y:S01]  /*07d0*/  CS2R R248, SRZ ;  /* 0x0000000000f87805 */ /* 0x000fe2000001ff00 */
[----:B------:R-:W-:Y:S01]  /*07e0*/  CS2R R226, SRZ ;  /* 0x0000000000e27805 */ /* 0x000fe2000001ff00 */
[----:B------:R-:W-:Y:S01]  /*07f0*/  CS2R R224, SRZ ;  /* 0x0000000000e07805 */ /* 0x000fe2000001ff00 */
[----:B------:R1:W5:Y:S01]  /*0800*/  LDG.E.128 R88, [R2.64+0x10] ;  /* 0x0000100402587981 */ /* 0x000362000c1e1d00 */
[----:B------:R-:W-:Y:S01]  /*0810*/  MOV R223, RZ ;  /* 0x000000ff00df7202 */ /* 0x000fe20000000f00 */
[----:B------:R-:W-:Y:S01]  /*0820*/  CS2R R220, SRZ ;  /* 0x0000000000dc7805 */ /* 0x000fe2000001ff00 */
[----:B------:R-:W-:Y:S01]  /*0830*/  CS2R R218, SRZ ;  /* 0x0000000000da7805 */ /* 0x000fe2000001ff00 */
[----:B------:R1:W5:Y:S01]  /*0840*/  LDG.E.128 R84, [R2.64+0x400] ;  /* 0x0004000402547981 */ /* 0x000362000c1e1d00 */
[----:B------:R-:W-:Y:S01]  /*0850*/  CS2R R212, SRZ ;  /* 0x0000000000d47805 */ /* 0x000fe2000001ff00 */
        /* <DEDUP_REMOVED lines=22> */
[----:B------:R2:W5:Y:S01]  /*09c0*/  LDG.E.128 R60, [R4.64] ;  /* 0x00000004043c7981 */ /* 0x000562000c1e1d00 */
[----:B------:R-:W-:Y:S01]  /*09d0*/  CS2R R176, SRZ ;  /* 0x0000000000b07805 */ /* 0x000fe2000001ff00 */
[----:B------:R-:W-:Y:S01]  /*09e0*/  CS2R R178, SRZ ;  /* 0x0000000000b27805 */ /* 0x000fe2000001ff00 */
[----:B------:R-:W-:Y:S01]  /*09f0*/  CS2R R180, SRZ ;  /* 0x0000000000b47805 */ /* 0x000fe2000001ff00 */
[----:B------:R2:W5:Y:S01]  /*0a00*/  LDG.E.128 R56, [R4.64+0x10] ;  /* 0x0000100404387981 */ /* 0x000562000c1e1d00 */
[----:B------:R-:W-:Y:S01]  /*0a10*/  CS2R R182, SRZ ;  /* 0x0000000000b67805 */ /* 0x000fe2000001ff00 */
[----:B-1----:R-:W-:Y:S01]  /*0a20*/  CS2R R2, SRZ ;  /* 0x0000000000027805 */ /* 0x002fe2000001ff00 */
        /* <DEDUP_REMOVED lines=17> */
[----:B------:R2:W5:Y:S04]  /*0b40*/  LDG.E.128 R36, [R4.64+0xc00] ;  /* 0x000c000404247981 */ /* 0x000568000c1e1d00 */
[----:B------:R2:W5:Y:S02]  /*0b50*/  LDG.E.128 R32, [R4.64+0xc10] ;  /* 0x000c100404207981 */ /* 0x000564000c1e1d00 */
[----:B0-2---:R-:W-:-:S02]  /*0b60*/  CS2R R4, SRZ ;  /* 0x0000000000047805 */ /* 0x005fc4000001ff00 */
.L_x_517:
[----:B------:R-:W0:Y:S01]  /*0b70*/  S2R R122, SR_TID.X ;  /* 0x00000000007a7919 */ /* 0x000e220000002100 */
[----:B------:R-:W-:Y:S01]  /*0b80*/  IMAD R120, R0, c[0x0][0x168], RZ ;  /* 0x00005a0000787a24 */ /* 0x000fe200078e02ff */
[----:B------:R-:W-:-:S02]  /*0b90*/  MOV R129, 0x4 ;  /* 0x0000000400817802 */ /* 0x000fc40000000f00 */
[----:B------:R-:W-:Y:S01]  /*0ba0*/  MOV R234, 0x10 ;  /* 0x0000001000ea7802 */ /* 0x000fe20000000f00 */
[----:B------:R-:W2:Y:S01]  /*0bb0*/  LDL.LU R235, [R1] ;  /* 0x0000000001eb7983 */ /* 0x000ea20000300800 */
[----:B------:R-:W-:-:S03]  /*0bc0*/  SHF.R.S32.HI R121, RZ, 0x1f, R120 ;  /* 0x0000001fff797819 */ /* 0x000fc60000011478 */
[----:B------:R-:W3:Y:S01]  /*0bd0*/  LDL.LU R236, [R1+0x8] ;  /* 0x0000080001ec7983 */ /* 0x000ee20000300800 */
[----:B------:R-:W-:-:S03]  /*0be0*/  LEA.HI R121, R121, R120, RZ, 0x3 ;  /* 0x0000007879797211 */ /* 0x000fc600078f18ff */
[----:B------:R-:W4:Y:S01]  /*0bf0*/  LDL.LU R238, [R1+0x4] ;  /* 0x0000040001ee7983 */ /* 0x000f220000300800 */
[----:B------:R-:W1:Y:S01]  /*0c00*/  LDC.U8 R156, c[0x0][0x1f0] ;  /* 0x00007c00ff9c7b82 */ /* 0x000e620000000000 */
[----:B------:R-:W-:Y:S02]  /*0c10*/  ISETP.NE.U32.AND P0, PT, RZ, c[0x0][0x218], PT ;  /* 0x00008600ff007a0c */ /* 0x000fe40003f05070 */
[----:B------:R-:W2:Y:S01]  /*0c20*/  LDL.LU R237, [R1+0x1c] ;  /* 0x00001c0001ed7983 */ /* 0x000ea20000300800 */
[----:B0-----:R-:W-:-:S04]  /*0c30*/  LOP3.LUT R122, R122, 0x1f, RZ, 0xc0, !PT ;  /* 0x0000001f7a7a7812 */ /* 0x001fc800078ec0ff */
[----:B------:R-:W-:Y:S01]  /*0c40*/  LEA.HI.SX32 R215, R121, R122, 0x1d ;  /* 0x0000007a79d77211 */ /* 0x000fe200078feaff */
[----:B------:R-:W-:-:S04]  /*0c50*/  IMAD.WIDE R122, R0, R129, c[0x0][0x1a0] ;  /* 0x00006800007a7625 */ /* 0x000fc800078e0281 */
[CC--:B------:R-:W-:Y:S01]  /*0c60*/  IMAD.WIDE.U32 R120, R215.reuse, R234.reuse, c[0x0][0x188] ;  /* 0x00006200d7787625 */ /* 0x0c0fe200078e00ea */
[----:B------:R0:W2:Y:S03]  /*0c70*/  LDG.E R230, [R122.64] ;  /* 0x000000047ae67981 */ /* 0x0000a6000c1e1900 */
[----:B------:R-:W-:-:S04]  /*0c80*/  IMAD.WIDE.U32 R124, R215, R234, c[0x0][0x210] ;  /* 0x00008400d77c7625 */ /* 0x000fc800078e00ea */
[----:B------:R-:W-:Y:S02]  /*0c90*/  IMAD.WIDE R128, R0, R129, c[0x0][0x1a8] ;  /* 0x00006a0000807625 */ /* 0x000fe400078e0281 */
[----:B------:R-:W3:Y:S02]  /*0ca0*/  LDG.E.128 R124, [R124.64] ;  /* 0x000000047c7c7981 */ /* 0x000ee4000c1e1d00 */
[C---:B------:R-:W-:Y:S02]  /*0cb0*/  IMAD.WIDE.U32 R130, R215.reuse, R234, c[0x0][0x208] ;  /* 0x00008200d7827625 */ /* 0x040fe400078e00ea */
[----:B0-----:R-:W4:Y:S04]  /*0cc0*/  LDG.E.128 R120, [R120.64] ;  /* 0x0000000478787981 */ /* 0x001f28000c1e1d00 */
[----:B------:R0:W4:Y:S04]  /*0cd0*/  LDG.E R222, [R128.64] ;  /* 0x0000000480de7981 */ /* 0x000128000c1e1900 */
[----:B0-----:R-:W4:Y:S01]  /*0ce0*/  LDG.E.128 R128, [R130.64] ;  /* 0x0000000482807981 */ /* 0x001f22000c1e1d00 */
[----:B------:R-:W-:-:S05]  /*0cf0*/  IADD3 R214, R215, 0x20, RZ ;  /* 0x00000020d7d67810 */ /* 0x000fca0007ffe0ff */
[----:B------:R-:W-:-:S04]  /*0d00*/  IMAD.WIDE.U32 R132, R214, R234, c[0x0][0x188] ;  /* 0x00006200d6847625 */ /* 0x000fc800078e00ea */
[CC--:B------:R-:W-:Y:S02]  /*0d10*/  IMAD.WIDE.U32 R136, R214.reuse, R234.reuse, c[0x0][0x210] ;  /* 0x00008400d6887625 */ /* 0x0c0fe400078e00ea */
[----:B------:R-:W4:Y:S04]  /*0d20*/  LDG.E.128 R132, [R132.64] ;  /* 0x0000000484847981 */ /* 0x000f28000c1e1d00 */
[----:B------:R-:W4:Y:S01]  /*0d30*/  LDG.E.128 R136, [R136.64] ;  /* 0x0000000488887981 */ /* 0x000f22000c1e1d00 */
[----:B------:R-:W-:-:S06]  /*0d40*/  IMAD.WIDE.U32 R140, R214, R234, c[0x0][0x208] ;  /* 0x00008200d68c7625 */ /* 0x000fcc00078e00ea */
[----:B------:R-:W4:Y:S01]  /*0d50*/  LDG.E.128 R140, [R140.64] ;  /* 0x000000048c8c7981 */ /* 0x000f22000c1e1d00 */
[----:B-1----:R-:W-:Y:S02]  /*0d60*/  ISETP.NE.AND P1, PT, R156, RZ, PT ;  /* 0x000000ff9c00720c */ /* 0x002fe40003f25270 */
[----:B------:R-:W-:-:S13]  /*0d70*/  ISETP.NE.AND.EX P0, PT, RZ, c[0x0][0x21c], PT, P0 ;  /* 0x00008700ff007a0c */ /* 0x000fda0003f05300 */
[----:B------:R-:W-:-:S05]  /*0d80*/  @P0 IMAD.WIDE.U32 R194, R215, R234, c[0x0][0x218] ;  /* 0x00008600d7c20625 */ /* 0x000fca00078e00ea */
[----:B-----5:R0:W5:Y:S01]  /*0d90*/  @P0 LDG.E.128 R96, [R194.64] ;  /* 0x00000004c2600981 */ /* 0x020162000c1e1d00 */
[C---:B------:R-:W-:Y:S02]  /*0da0*/  IADD3 R216, R215.reuse, 0x40, RZ ;  /* 0x00000040d7d87810 */ /* 0x040fe40007ffe0ff */
[C---:B------:R-:W-:Y:S02]  /*0db0*/  IADD3 R217, R215.reuse, 0x60, RZ ;  /* 0x00000060d7d97810 */ /* 0x040fe40007ffe0ff */
[----:B------:R-:W-:Y:S01]  /*0dc0*/  IADD3 R145, R215, 0x40, RZ ;  /* 0x00000040d7917810 */ /* 0x000fe20007ffe0ff */
[----:B------:R-:W-:-:S04]  /*0dd0*/  IMAD.WIDE.U32 R148, R216, R234, c[0x0][0x210] ;  /* 0x00008400d8947625 */ /* 0x000fc800078e00ea */
[-C--:B------:R-:W-:Y:S02]  /*0de0*/  IMAD.WIDE.U32 R144, R145, R234.reuse, c[0x0][0x188] ;  /* 0x0000620091907625 */ /* 0x080fe400078e00ea */
[----:B------:R-:W4:Y:S02]  /*0df0*/  LDG.E.128 R148, [R148.64] ;  /* 0x0000000494947981 */ /* 0x000f24000c1e1d00 */
[-C--:B------:R-:W-:Y:S02]  /*0e00*/  IMAD.WIDE.U32 R152, R216, R234.reuse, c[0x0][0x208] ;  /* 0x00008200d8987625 */ /* 0x080fe400078e00ea */
[----:B------:R-:W4:Y:S02]  /*0e10*/  LDG.E.128 R144, [R144.64] ;  /* 0x0000000490907981 */ /* 0x000f24000c1e1d00 */
[----:B------:R-:W-:Y:S02]  /*0e20*/  IMAD.WIDE.U32 R156, R234, R217, c[0x0][0x188] ;  /* 0x00006200ea9c7625 */ /* 0x000fe400078e00d9 */
[----:B------:R-:W4:Y:S02]  /*0e30*/  LDG.E.128 R152, [R152.64] ;  /* 0x0000000498987981 */ /* 0x000f24000c1e1d00 */
[----:B------:R-:W-:-:S02]  /*0e40*/  IMAD.WIDE.U32 R164, R217, R234, c[0x0][0x208] ;  /* 0x00008200d9a47625 */ /* 0x000fc400078e00ea */
[----:B------:R-:W4:Y:S04]  /*0e50*/  LDG.E.128 R156, [R156.64] ;  /* 0x000000049c9c7981 */ /* 0x000f28000c1e1d00 */
[----:B------:R-:W4:Y:S01]  /*0e60*/  LDG.E.128 R164, [R164.64] ;  /* 0x00000004a4a47981 */ /* 0x000f22000c1e1d00 */
[----:B--2---:R-:W-:Y:S02]  /*0e70*/  FSEL R230, R230, RZ, !P1 ;  /* 0x000000ffe6e67208 */ /* 0x004fe40004800000 */
[----:B---3--:R-:W-:Y:S02]  /*0e80*/  PRMT R162, RZ, 0x5410, R124 ;  /* 0x00005410ffa27816 */ /* 0x008fe4000000007c */
[--C-:B----4-:R-:W-:Y:S02]  /*0e90*/  PRMT R232, RZ, 0x7610, R120.reuse ;  /* 0x00007610ffe87816 */ /* 0x110fe40000000078 */
[----:B------:R-:W-:-:S02]  /*0ea0*/  PRMT R229, RZ, 0x5410, R120 ;  /* 0x00005410ffe57816 */ /* 0x000fc40000000078 */
[----:B------:R-:W-:Y:S01]  /*0eb0*/  PRMT R120, RZ, 0x7610, R124 ;  /* 0x00007610ff787816 */ /* 0x000fe2000000007c */
[----:B------:R-:W-:Y:S01]  /*0ec0*/  FADD.FTZ R232, -R230, R232 ;  /* 0x000000e8e6e87221 */ /* 0x000fe20000010100 */
[----:B------:R-:W-:-:S03]  /*0ed0*/  PRMT R124, RZ, 0x5410, R121 ;  /* 0x00005410ff7c7816 */ /* 0x000fc60000000079 */
[----:B------:R-:W-:Y:S01]  /*0ee0*/  FMUL.FTZ R233, R61, R120 ;  /* 0x000000783de97220 */ /* 0x000fe20000410000 */
[--C-:B------:R-:W-:Y:S02]  /*0ef0*/  PRMT R231, RZ, 0x7610, R128.reuse ;  /* 0x00007610ffe77816 */ /* 0x100fe40000000080 */
[----:B------:R-:W-:Y:S01]  /*0f00*/  PRMT R160, RZ, 0x5410, R128 ;  /* 0x00005410ffa07816 */ /* 0x000fe20000000080 */
[----:B------:R-:W-:Y:S02]  /*0f10*/  FMUL.FTZ R128, R222, R232 ;  /* 0x000000e8de807220 */ /* 0x000fe40000410000 */
[----:B------:R-:W-:Y:S02]  /*0f20*/  FADD.FTZ R232, -R230, R124 ;  /* 0x0000007ce6e87221 */ /* 0x000fe40000010100 */
[-C--:B------:R-:W-:Y:S01]  /*0f30*/  FFMA.FTZ R124, R93, R231.reuse, R233 ;  /* 0x000000e75d7c7223 */ /* 0x080fe200000100e9 */
[----:B------:R-:W-:Y:S01]  /*0f40*/  PRMT R233, RZ, 0x5410, R125 ;  /* 0x00005410ffe97816 */ /* 0x000fe2000000007d */
[----:B------:R-:W-:Y:S01]  /*0f50*/  FADD.FTZ R178, R231, R178 ;  /* 0x000000b2e7b27221 */ /* 0x000fe20000010000 */
[----:B0-----:R-:W-:Y:S01]  /*0f60*/  PRMT R194, RZ, 0x5410, R129 ;  /* 0x00005410ffc27816 */ /* 0x001fe20000000081 */
[----:B------:R-:W-:-:S02]  /*0f70*/  FFMA.FTZ R212, R128, R231, R212 ;  /* 0x000000e780d47223 */ /* 0x000fc400000100d4 */
[----:B------:R-:W-:Y:S02]  /*0f80*/  FMUL.FTZ R232, R222, R232 ;  /* 0x000000e8dee87220 */ /* 0x000fe40000410000 */
[----:B------:R-:W-:Y:S02]  /*0f90*/  FMUL.FTZ R231, R62, R233 ;  /* 0x000000e93ee77220 */ /* 0x000fe40000410000 */
[----:B------:R-:W-:Y:S02]  /*0fa0*/  FADD.FTZ R175, R194, R175 ;  /* 0x000000afc2af7221 */ /* 0x000fe40000010000 */
[-C--:B------:R-:W-:Y:S02]  /*0fb0*/  FFMA.FTZ R209, R232, R194.reuse, R209 ;  /* 0x000000c2e8d17223 */ /* 0x080fe400000100d1 */
[----:B------:R-:W-:Y:S02]  /*0fc0*/  FFMA.FTZ R231, R94, R194, R231 ;  /* 0x000000c25ee77223 */ /* 0x000fe400000100e7 */
[----:B------:R-:W-:-:S04]  /*0fd0*/  @P0 IMAD.WIDE.U32 R194, R234, R214, c[0x0][0x218] ;  /* 0x00008600eac20625 */ /* 0x000fc800078e00d6 */
[----:B------:R-:W-:Y:S01]  /*0fe0*/  FADD.FTZ R224, R120, R224 ;  /* 0x000000e078e07221 */ /* 0x000fe20000010000 */
[----:B------:R0:W5:Y:S01]  /*0ff0*/  @P0 LDG.E.128 R100, [R194.64] ;  /* 0x00000004c2640981 */ /* 0x000162000c1e1d00 */
[----:B------:R-:W-:Y:S01]  /*1000*/  FFMA.FTZ R10, R128, R120, R10 ;  /* 0x00000078800a7223 */ /* 0x000fe2000001000a */
[----:B------:R-:W-:-:S05]  /*1010*/  PRMT R120, RZ, 0x7610, R121 ;  /* 0x00007610ff787816 */ /* 0x000fca0000000079 */
[----:B------:R-:W-:Y:S01]  /*1020*/  FADD.FTZ R120, -R230, R120 ;  /* 0x00000078e6787221 */ /* 0x000fe20000010100 */
[----:B0-----:R-:W-:Y:S02]  /*1030*/  PRMT R195, RZ, 0x7610, R125 ;  /* 0x00007610ffc37816 */ /* 0x001fe4000000007d */
[----:B------:R-:W-:Y:S01]  /*1040*/  PRMT R194, RZ, 0x7610, R129 ;  /* 0x00007610ffc27816 */ /* 0x000fe20000000081 */
[----:B------:R-:W-:Y:S02]  /*1050*/  FMUL.FTZ R129, R222, R120 ;  /* 0x00000078de817220 */ /* 0x000fe40000410000 */
[----:B------:R-:W-:Y:S02]  /*1060*/  FMUL.FTZ R125, R63, R195 ;  /* 0x000000c33f7d7220 */ /* 0x000fe40000410000 */
[----:B------:R-:W-:-:S04]  /*1070*/  @P0 IMAD.WIDE.U32 R120, R234, R216, c[0x0][0x218] ;  /* 0x00008600ea780625 */ /* 0x000fc800078e00d8 */
[----:B------:R-:W-:Y:S01]  /*1080*/  FADD.FTZ R176, R194, R176 ;  /* 0x000000b0c2b07221 */ /* 0x000fe20000010000 */
[----:B------:R0:W5:Y:S01]  /*1090*/  @P0 LDG.E.128 R104, [R120.64] ;  /* 0x0000000478680981 */ /* 0x000162000c1e1d00 */
[-C--:B------:R-:W-:Y:S02]  /*10a0*/  FFMA.FTZ R210, R129, R194.reuse, R210 ;  /* 0x000000c281d27223 */ /* 0x080fe400000100d2 */
[----:B------:R-:W-:Y:S01]  /*10b0*/  FFMA.FTZ R125, R95, R194, R125 ;  /* 0x000000c25f7d7223 */ /* 0x000fe2000001007d */
[----:B------:R-:W-:Y:S01]  /*10c0*/  PRMT R194, RZ, 0x5410, R122 ;  /* 0x00005410ffc27816 */ /* 0x000fe2000000007a */
[----:B------:R-:W-:Y:S02]  /*10d0*/  FADD.FTZ R226, R195, R226 ;  /* 0x000000e2c3e27221 */ /* 0x000fe40000010000 */
[----:B------:R-:W-:Y:S02]  /*10e0*/  FFMA.FTZ R8, R129, R195, R8 ;  /* 0x000000c381087223 */ /* 0x000fe40000010008 */
[----:B------:R-:W-:Y:S01]  /*10f0*/  FADD.FTZ R194, -R230, R194 ;  /* 0x000000c2e6c27221 */ /* 0x000fe20000010100 */
[----:B0-----:R-:W-:-:S02]  /*1100*/  PRMT R120, RZ, 0x5410, R126 ;  /* 0x00005410ff787816 */ /* 0x001fc4000000007e */
[----:B------:R-:W-:Y:S01]  /*1110*/  PRMT R121, RZ, 0x7610, R122 ;  /* 0x00007610ff797816 */ /* 0x000fe2000000007a */
[----:B------:R-:W-:Y:S01]  /*1120*/  FMUL.FTZ R194, R222, R194 ;  /* 0x000000c2dec27220 */ /* 0x000fe20000410000 */
[----:B------:R-:W-:Y:S01]  /*1130*/  PRMT R195, RZ, 0x5410, R130 ;  /* 0x00005410ffc37816 */ /* 0x000fe20000000082 */
[----:B------:R-:W-:Y:S02]  /*1140*/  FMUL.FTZ R122, R56, R120 ;  /* 0x00000078387a7220 */ /* 0x000fe40000410000 */
[----:B------:R-:W-:Y:S02]  /*1150*/  FADD.FTZ R121, -R230, R121 ;  /* 0x00000079e6797221 */ /* 0x000fe40000010100 */
[----:B------:R-:W-:Y:S02]  /*1160*/  FADD.FTZ R173, R195, R173 ;  /* 0x000000adc3ad7221 */ /* 0x000fe40000010000 */
[-C--:B------:R-:W-:Y:S02]  /*1170*/  FFMA.FTZ R207, R194, R195.reuse, R207 ;  /* 0x000000c3c2cf7223 */ /* 0x080fe400000100cf */
[----:B------:R-:W-:Y:S01]  /*1180*/  FFMA.FTZ R122, R88, R195, R122 ;  /* 0x000000c3587a7223 */ /* 0x000fe2000001007a */
[----:B------:R-:W-:Y:S01]  /*1190*/  PRMT R195, RZ, 0x7610, R126 ;  /* 0x00007610ffc37816 */ /* 0x000fe2000000007e */
[----:B------:R-:W-:Y:S01]  /*11a0*/  FMUL.FTZ R126, R222, R121 ;  /* 0x00000079de7e7220 */ /* 0x000fe20000410000 */
[----:B------:R-:W-:-:S03]  /*11b0*/  PRMT R130, RZ, 0x7610, R130 ;  /* 0x00007610ff827816 */ /* 0x000fc60000000082 */
[----:B------:R-:W-:Y:S02]  /*11c0*/  FMUL.FTZ R121, R57, R195 ;  /* 0x000000c339797220 */ /* 0x000fe40000410000 */
[----:B------:R-:W-:Y:S02]  /*11d0*/  FADD.FTZ R174, R130, R174 ;  /* 0x000000ae82ae7221 */ /* 0x000fe40000010000 */
[-C--:B------:R-:W-:Y:S02]  /*11e0*/  FFMA.FTZ R208, R126, R130.reuse, R208 ;  /* 0x000000827ed07223 */ /* 0x080fe400000100d0 */
[----:B------:R-:W-:Y:S02]  /*11f0*/  FFMA.FTZ R130, R89, R130, R121 ;  /* 0x0000008259827223 */ /* 0x000fe40000010079 */
[----:B------:R-:W-:Y:S02]  /*1200*/  FADD.FTZ R249, R120, R249 ;  /* 0x000000f978f97221 */ /* 0x000fe40000010000 */
[----:B------:R-:W-:-:S02]  /*1210*/  FFMA.FTZ R5, R194, R120, R5 ;  /* 0x00000078c2057223 */ /* 0x000fc40000010005 */
[----:B------:R-:W-:-:S04]  /*1220*/  @P0 IMAD.WIDE.U32 R120, R217, R234, c[0x0][0x218] ;  /* 0x00008600d9780625 */ /* 0x000fc800078e00ea */
[----:B------:R-:W-:Y:S01]  /*1230*/  FADD.FTZ R248, R195, R248 ;  /* 0x000000f8c3f87221 */ /* 0x000fe20000010000 */
[----:B------:R0:W5:Y:S01]  /*1240*/  @P0 LDG.E.128 R108, [R120.64] ;  /* 0x00000004786c0981 */ /* 0x000162000c1e1d00 */
[----:B------:R-:W-:Y:S01]  /*1250*/  FFMA.FTZ R6, R126, R195, R6 ;  /* 0x000000c37e067223 */ /* 0x000fe20000010006 */
[----:B------:R-:W-:Y:S01]  /*1260*/  PRMT R195, RZ, 0x5410, R123 ;  /* 0x00005410ffc37816 */ /* 0x000fe2000000007b */
[----:B------:R-:W-:Y:S02]  /*1270*/  FADD.FTZ R227, R233, R227 ;  /* 0x000000e3e9e37221 */ /* 0x000fe40000010000 */
[----:B------:R-:W-:Y:S01]  /*1280*/  FFMA.FTZ R7, R232, R233, R7 ;  /* 0x000000e9e8077223 */ /* 0x000fe20000010007 */
[----:B------:R-:W-:Y:S01]  /*1290*/  PRMT R233, RZ, 0x7610, R123 ;  /* 0x00007610ffe97816 */ /* 0x000fe2000000007b */
[----:B------:R-:W-:Y:S01]  /*12a0*/  FADD.FTZ R195, -R230, R195 ;  /* 0x000000c3e6c37221 */ /* 0x000fe20000010100 */
[----:B0-----:R-:W-:-:S03]  /*12b0*/  PRMT R120, RZ, 0x5410, R127 ;  /* 0x00005410ff787816 */ /* 0x001fc6000000007f */
[----:B------:R-:W-:Y:S01]  /*12c0*/  FMUL.FTZ R195, R222, R195 ;  /* 0x000000c3dec37220 */ /* 0x000fe20000410000 */
[----:B------:R-:W-:Y:S01]  /*12d0*/  PRMT R121, RZ, 0x5410, R131 ;  /* 0x00005410ff797816 */ /* 0x000fe20000000083 */
[----:B------:R-:W-:Y:S02]  /*12e0*/  FADD.FTZ R233, -R230, R233 ;  /* 0x000000e9e6e97221 */ /* 0x000fe40000010100 */
[----:B------:R-:W-:Y:S02]  /*12f0*/  FMUL.FTZ R123, R58, R120 ;  /* 0x000000783a7b7220 */ /* 0x000fe40000410000 */
[----:B------:R-:W-:Y:S02]  /*1300*/  FADD.FTZ R171, R121, R171 ;  /* 0x000000ab79ab7221 */ /* 0x000fe40000010000 */
[-C--:B------:R-:W-:Y:S02]  /*1310*/  FFMA.FTZ R205, R195, R121.reuse, R205 ;  /* 0x00000079c3cd7223 */ /* 0x080fe400000100cd */
[----:B------:R-:W-:Y:S01]  /*1320*/  FFMA.FTZ R123, R90, R121, R123 ;  /* 0x000000795a7b7223 */ /* 0x000fe2000001007b */
[----:B------:R-:W-:Y:S01]  /*1330*/  PRMT R121, RZ, 0x7610, R127 ;  /* 0x00007610ff797816 */ /* 0x000fe2000000007f */
[----:B------:R-:W-:-:S02]  /*1340*/  FADD.FTZ R229, R229, -R230 ;  /* 0x800000e6e5e57221 */ /* 0x000fc40000010000 */
[C---:B------:R-:W-:Y:S01]  /*1350*/  FMUL.FTZ R127, R222.reuse, R233 ;  /* 0x000000e9de7f7220 */ /* 0x040fe20000410000 */
[----:B------:R-:W-:Y:S01]  /*1360*/  PRMT R233, RZ, 0x5410, R132 ;  /* 0x00005410ffe97816 */ /* 0x000fe20000000084 */
[----:B------:R-:W-:Y:S02]  /*1370*/  FMUL.FTZ R229, R222, R229 ;  /* 0x000000e5dee57220 */ /* 0x000fe40000410000 */
[----:B------:R-:W-:Y:S02]  /*1380*/  FMUL.FTZ R228, R60, R162 ;  /* 0x000000a23ce47220 */ /* 0x000fe40000410000 */
[----:B------:R-:W-:Y:S01]  /*1390*/  FADD.FTZ R233, -R230, R233 ;  /* 0x000000e9e6e97221 */ /* 0x000fe20000010100 */
[----:B------:R-:W-:Y:S01]  /*13a0*/  PRMT R131, RZ, 0x7610, R131 ;  /* 0x00007610ff837816 */ /* 0x000fe20000000083 */
[----:B------:R-:W-:Y:S02]  /*13b0*/  FADD.FTZ R177, R160, R177 ;  /* 0x000000b1a0b17221 */ /* 0x000fe40000010000 */
[----:B------:R-:W-:-:S02]  /*13c0*/  FFMA.FTZ R211, R229, R160, R211 ;  /* 0x000000a0e5d37223 */ /* 0x000fc400000100d3 */
[----:B------:R-:W-:Y:S02]  /*13d0*/  FFMA.FTZ R228, R92, R160, R228 ;  /* 0x000000a05ce47223 */ /* 0x000fe400000100e4 */
[----:B------:R-:W-:Y:S02]  /*13e0*/  FADD.FTZ R251, R120, R251 ;  /* 0x000000fb78fb7221 */ /* 0x000fe40000010000 */
[----:B------:R-:W-:Y:S01]  /*13f0*/  FFMA.FTZ R3, R195, R120, R3 ;  /* 0x00000078c3037223 */ /* 0x000fe20000010003 */
[----:B------:R-:W-:Y:S01]  /*1400*/  PRMT R120, RZ, 0x5410, R136 ;  /* 0x00005410ff787816 */ /* 0x000fe20000000088 */
[----:B------:R-:W-:Y:S01]  /*1410*/  IMAD.WIDE.U32 R160, R217, R234, c[0x0][0x210] ;  /* 0x00008400d9a07625 */ /* 0x000fe200078e00ea */
[----:B------:R-:W-:-:S03]  /*1420*/  PRMT R132, RZ, 0x7610, R132 ;  /* 0x00007610ff847816 */ /* 0x000fc60000000084 */
[----:B------:R-:W-:Y:S02]  /*1430*/  FMUL.FTZ R234, R59, R121 ;  /* 0x000000793bea7220 */ /* 0x000fe40000410000 */
[----:B------:R-:W-:Y:S01]  /*1440*/  FMUL.FTZ R233, R222, R233 ;  /* 0x000000e9dee97220 */ /* 0x000fe20000410000 */
[----:B------:R-:W-:Y:S01]  /*1450*/  PRMT R136, RZ, 0x7610, R136 ;  /* 0x00007610ff887816 */ /* 0x000fe20000000088 */
[----:B------:R-:W-:Y:S02]  /*1460*/  FADD.FTZ R172, R131, R172 ;  /* 0x000000ac83ac7221 */ /* 0x000fe40000010000 */
[-C--:B------:R-:W-:Y:S02]  /*1470*/  FFMA.FTZ R206, R127, R131.reuse, R206 ;  /* 0x000000837fce7223 */ /* 0x080fe400000100ce */
[----:B------:R-:W-:Y:S02]  /*1480*/  FFMA.FTZ R234, R91, R131, R234 ;  /* 0x000000835bea7223 */ /* 0x000fe400000100ea */
[----:B------:R-:W-:-:S02]  /*1490*/  FADD.FTZ R235, R120, R235 ;  /* 0x000000eb78eb7221 */ /* 0x000fc40000010000 */
[-C--:B------:R-:W-:Y:S02]  /*14a0*/  FMUL.FTZ R131, R52, R120.reuse ;  /* 0x0000007834837220 */ /* 0x080fe40000410000 */
[----:B------:R-:W-:Y:S01]  /*14b0*/  FFMA.FTZ R213, R233, R120, R213 ;  /* 0x00000078e9d57223 */ /* 0x000fe200000100d5 */
[----:B------:R-:W-:Y:S01]  /*14c0*/  PRMT R120, RZ, 0x5410, R133 ;  /* 0x00005410ff787816 */ /* 0x000fe20000000085 */
[----:B------:R-:W-:Y:S02]  /*14d0*/  FADD.FTZ R132, -R230, R132 ;  /* 0x00000084e6847221 */ /* 0x000fe40000010100 */
[----:B------:R-:W-:Y:S02]  /*14e0*/  FADD.FTZ R250, R121, R250 ;  /* 0x000000fa79fa7221 */ /* 0x000fe40000010000 */
[----:B------:R-:W-:Y:S01]  /*14f0*/  FFMA.FTZ R4, R127, R121, R4 ;  /* 0x000000797f047223 */ /* 0x000fe20000010004 */
[--C-:B------:R-:W-:Y:S01]  /*1500*/  PRMT R121, RZ, 0x5410, R140.reuse ;  /* 0x00005410ff797816 */ /* 0x100fe2000000008c */
[----:B------:R0:W-:Y:S01]  /*1510*/  STL [R1], R235 ;  /* 0x000000eb01007387 */ /* 0x0001e20000100800 */
[----:B------:R-:W-:Y:S01]  /*1520*/  PRMT R140, RZ, 0x7610, R140 ;  /* 0x00007610ff8c7816 */ /* 0x000fe2000000008c */
[----:B------:R-:W-:-:S02]  /*1530*/  FMUL.FTZ R132, R222, R132 ;  /* 0x00000084de847220 */ /* 0x000fc40000410000 */
[----:B------:R-:W-:Y:S01]  /*1540*/  FADD.FTZ R120, -R230, R120 ;  /* 0x00000078e6787221 */ /* 0x000fe20000010100 */
[----:B------:R-:W2:Y:S01]  /*1550*/  LDL.LU R239, [R1+0x18] ;  /* 0x0000180001ef7983 */ /* 0x000ea20000300800 */
[----:B------:R-:W-:Y:S02]  /*1560*/  FADD.FTZ R170, R140, R170 ;  /* 0x000000aa8caa7221 */ /* 0x000fe40000010000 */
[----:B0-----:R-:W-:Y:S02]  /*1570*/  FMUL.FTZ R235, R53, R136 ;  /* 0x0000008835eb7220 */ /* 0x001fe40000410000 */
[-C--:B------:R-:W-:Y:S02]  /*1580*/  FFMA.FTZ R204, R132, R140.reuse, R204 ;  /* 0x0000008c84cc7223 */ /* 0x080fe400000100cc */
[----:B------:R-:W-:Y:S02]  /*1590*/  FFMA.FTZ R235, R85, R140, R235 ;  /* 0x0000008c55eb7223 */ /* 0x000fe400000100eb */
[----:B------:R-:W-:Y:S01]  /*15a0*/  FMUL.FTZ R140, R222, R120 ;  /* 0x00000078de8c7220 */ /* 0x000fe20000410000 */
[----:B------:R-:W-:-:S05]  /*15b0*/  PRMT R120, RZ, 0x5410, R137 ;  /* 0x00005410ff787816 */ /* 0x000fca0000000089 */
[----:B------:R-:W-:Y:S01]  /*15c0*/  FADD.FTZ R236, R120, R236 ;  /* 0x000000ec78ec7221 */ /* 0x000fe20000010000 */
[----:B------:R-:W-:-:S04]  /*15d0*/  PRMT R137, RZ, 0x7610, R137 ;  /* 0x00007610ff897816 */ /* 0x000fc80000000089 */
[----:B------:R-:W-:Y:S04]  /*15e0*/  STL [R1+0x8], R236 ;  /* 0x000008ec01007387 */ /* 0x000fe80000100800 */
[----:B------:R-:W3:Y:S01]  /*15f0*/  LDL.LU R242, [R1+0x24] ;  /* 0x0000240001f27983 */ /* 0x000ee20000300800 */
[----:B------:R-:W-:-:S05]  /*1600*/  FADD.FTZ R238, R137, R238 ;  /* 0x000000ee89ee7221 */ /* 0x000fca0000010000 */
[----:B------:R0:W-:Y:S04]  /*1610*/  STL [R1+0x4], R238 ;  /* 0x000004ee01007387 */ /* 0x0001e80000100800 */
[----:B0-----:R-:W4:Y:S04]  /*1620*/  LDL.LU R238, [R1+0xc] ;  /* 0x00000c0001ee7983 */ /* 0x001f280000300800 */
[----:B------:R-:W4:Y:S01]  /*1630*/  LDL.LU R241, [R1+0x20] ;  /* 0x0000200001f17983 */ /* 0x000f220000300800 */
[----:B------:R-:W-:Y:S01]  /*1640*/  PRMT R236, RZ, 0x7610, R133 ;  /* 0x00007610ffec7816 */ /* 0x000fe20000000085 */
[----:B------:R-:W-:-:S02]  /*1650*/  FADD.FTZ R169, R121, R169 ;  /* 0x000000a979a97221 */ /* 0x000fc40000010000 */
[-C--:B------:R-:W-:Y:S02]  /*1660*/  FFMA.FTZ R203, R233, R121.reuse, R203 ;  /* 0x00000079e9cb7223 */ /* 0x080fe400000100cb */
[----:B------:R-:W-:Y:S02]  /*1670*/  FADD.FTZ R236, -R230, R236 ;  /* 0x000000ece6ec7221 */ /* 0x000fe40000010100 */
[----:B------:R-:W-:Y:S01]  /*1680*/  FFMA.FTZ R131, R84, R121, R131 ;  /* 0x0000007954837223 */ /* 0x000fe20000010083 */
[--C-:B------:R-:W-:Y:S01]  /*1690*/  PRMT R121, RZ, 0x5410, R141.reuse ;  /* 0x00005410ff797816 */ /* 0x100fe2000000008d */
[----:B------:R-:W-:Y:S01]  /*16a0*/  FADD.FTZ R252, R136, R252 ;  /* 0x000000fc88fc7221 */ /* 0x000fe20000010000 */
[----:B------:R-:W-:Y:S01]  /*16b0*/  PRMT R141, RZ, 0x7610, R141 ;  /* 0x00007610ff8d7816 */ /* 0x000fe2000000008d */
[----:B------:R-:W-:Y:S02]  /*16c0*/  FFMA.FTZ R2, R132, R136, R2 ;  /* 0x0000008884027223 */ /* 0x000fe40000010002 */
[----:B------:R-:W-:-:S02]  /*16d0*/  FMUL.FTZ R136, R54, R120 ;  /* 0x0000007836887220 */ /* 0x000fc40000410000 */
[----:B------:R-:W-:Y:S02]  /*16e0*/  FFMA.FTZ R219, R140, R120, R219 ;  /* 0x000000788cdb7223 */ /* 0x000fe400000100db */
[----:B------:R-:W-:Y:S02]  /*16f0*/  FMUL.FTZ R236, R222, R236 ;  /* 0x000000ecdeec7220 */ /* 0x000fe40000410000 */
[----:B------:R-:W-:Y:S02]  /*1700*/  FMUL.FTZ R120, R55, R137 ;  /* 0x0000008937787220 */ /* 0x000fe40000410000 */
[----:B------:R-:W-:Y:S02]  /*1710*/  FADD.FTZ R168, R141, R168 ;  /* 0x000000a88da87221 */ /* 0x000fe40000010000 */
[CC--:B------:R-:W-:Y:S02]  /*1720*/  FFMA.FTZ R202, R236.reuse, R141.reuse, R202 ;  /* 0x0000008decca7223 */ /* 0x0c0fe400000100ca */
[----:B------:R-:W-:Y:S01]  /*1730*/  FFMA.FTZ R141, R87, R141, R120 ;  /* 0x0000008d578d7223 */ /* 0x000fe20000010078 */
[----:B------:R-:W-:Y:S01]  /*1740*/  PRMT R120, RZ, 0x5410, R134 ;  /* 0x00005410ff787816 */ /* 0x000fe20000000086 */
[----:B------:R-:W-:-:S04]  /*1750*/  FFMA.FTZ R218, R236, R137, R218 ;  /* 0x00000089ecda7223 */ /* 0x000fc800000100da */
[----:B------:R-:W-:-:S04]  /*1760*/  FADD.FTZ R120, -R230, R120 ;  /* 0x00000078e6787221 */ /* 0x000fc80000010100 */
[----:B------:R-:W-:Y:S01]  /*1770*/  FMUL.FTZ R137, R222, R120 ;  /* 0x00000078de897220 */ /* 0x000fe20000410000 */
[----:B------:R-:W-:-:S05]  /*1780*/  PRMT R120, RZ, 0x5410, R138 ;  /* 0x00005410ff787816 */ /* 0x000fca000000008a */
[----:B------:R-:W-:-:S05]  /*1790*/  FADD.FTZ R237, R120, R237 ;  /* 0x000000ed78ed7221 */ /* 0x000fca0000010000 */
[----:B------:R0:W-:Y:S04]  /*17a0*/  STL [R1+0x1c], R237 ;  /* 0x00001ced01007387 */ /* 0x0001e80000100800 */
[----:B------:R-:W4:Y:S01]  /*17b0*/  LDL.LU R240, [R1+0x4c] ;  /* 0x00004c0001f07983 */ /* 0x000f220000300800 */
[----:B------:R-:W-:Y:S02]  /*17c0*/  PRMT R138, RZ, 0x7610, R138 ;  /* 0x00007610ff8a7816 */ /* 0x000fe4000000008a */
[----:B0-----:R-:W-:Y:S01]  /*17d0*/  PRMT R237, RZ, 0x7610, R134 ;  /* 0x00007610ffed7816 */ /* 0x001fe20000000086 */
[----:B------:R-:W-:Y:S02]  /*17e0*/  FADD.FTZ R31, R121, R31 ;  /* 0x0000001f791f7221 */ /* 0x000fe40000010000 */
[----:B------:R-:W-:-:S02]  /*17f0*/  FFMA.FTZ R201, R140, R121, R201 ;  /* 0x000000798cc97223 */ /* 0x000fc400000100c9 */
[----:B------:R-:W-:Y:S02]  /*1800*/  FADD.FTZ R237, -R230, R237 ;  /* 0x000000ede6ed7221 */ /* 0x000fe40000010100 */
[----:B------:R-:W-:Y:S01]  /*1810*/  FFMA.FTZ R136, R86, R121, R136 ;  /* 0x0000007956887223 */ /* 0x000fe20000010088 */
[--C-:B------:R-:W-:Y:S01]  /*1820*/  PRMT R121, RZ, 0x5410, R142.reuse ;  /* 0x00005410ff797816 */ /* 0x100fe2000000008e */
[-C--:B------:R-:W-:Y:S01]  /*1830*/  FMUL.FTZ R133, R48, R120.reuse ;  /* 0x0000007830857220 */ /* 0x080fe20000410000 */
[----:B------:R-:W-:Y:S01]  /*1840*/  PRMT R142, RZ, 0x7610, R142 ;  /* 0x00007610ff8e7816 */ /* 0x000fe2000000008e */
[----:B------:R-:W-:Y:S02]  /*1850*/  FFMA.FTZ R221, R137, R120, R221 ;  /* 0x0000007889dd7223 */ /* 0x000fe400000100dd */
[----:B------:R-:W-:Y:S02]  /*1860*/  FMUL.FTZ R237, R222, R237 ;  /* 0x000000eddeed7220 */ /* 0x000fe40000410000 */
[----:B------:R-:W-:-:S02]  /*1870*/  FMUL.FTZ R120, R49, R138 ;  /* 0x0000008a31787220 */ /* 0x000fc40000410000 */
[----:B------:R-:W-:Y:S02]  /*1880*/  FADD.FTZ R30, R142, R30 ;  /* 0x0000001e8e1e7221 */ /* 0x000fe40000010000 */
[-C--:B------:R-:W-:Y:S02]  /*1890*/  FFMA.FTZ R200, R237, R142.reuse, R200 ;  /* 0x0000008eedc87223 */ /* 0x080fe400000100c8 */
[----:B------:R-:W-:Y:S01]  /*18a0*/  FFMA.FTZ R142, R81, R142, R120 ;  /* 0x0000008e518e7223 */ /* 0x000fe20000010078 */
[----:B------:R-:W-:Y:S01]  /*18b0*/  PRMT R120, RZ, 0x5410, R135 ;  /* 0x00005410ff787816 */ /* 0x000fe20000000087 */
[----:B------:R-:W-:-:S04]  /*18c0*/  FFMA.FTZ R220, R237, R138, R220 ;  /* 0x0000008aeddc7223 */ /* 0x000fc800000100dc */
[----:B------:R-:W-:Y:S02]  /*18d0*/  FADD.FTZ R120, -R230, R120 ;  /* 0x00000078e6787221 */ /* 0x000fe40000010100 */
[----:B--2---:R-:W-:Y:S02]  /*18e0*/  FADD.FTZ R239, R138, R239 ;  /* 0x000000ef8aef7221 */ /* 0x004fe40000010000 */
[----:B------:R-:W-:-:S03]  /*18f0*/  FMUL.FTZ R138, R222, R120 ;  /* 0x00000078de8a7220 */ /* 0x000fc60000410000 */
[----:B------:R0:W-:Y:S01]  /*1900*/  STL [R1+0x18], R239 ;  /* 0x000018ef01007387 */ /* 0x0001e20000100800 */
[----:B------:R-:W-:-:S03]  /*1910*/  PRMT R120, RZ, 0x5410, R139 ;  /* 0x00005410ff787816 */ /* 0x000fc6000000008b */
[----:B0-----:R-:W2:Y:S01]  /*1920*/  LDL.LU R239, [R1+0x14] ;  /* 0x0000140001ef7983 */ /* 0x001ea20000300800 */
[----:B------:R-:W-:Y:S01]  /*1930*/  PRMT R139, RZ, 0x7610, R139 ;  /* 0x00007610ff8b7816 */ /* 0x000fe2000000008b */
[----:B---3--:R-:W-:-:S05]  /*1940*/  FADD.FTZ R242, R120, R242 ;  /* 0x000000f278f27221 */ /* 0x008fca0000010000 */
[----:B------:R0:W-:Y:S04]  /*1950*/  STL [R1+0x24], R242 ;  /* 0x000024f201007387 */ /* 0x0001e80000100800 */
[----:B0-----:R-:W3:Y:S01]  /*1960*/  LDL.LU R242, [R1+0x48] ;  /* 0x0000480001f27983 */ /* 0x001ee20000300800 */
[----:B----4-:R-:W-:Y:S02]  /*1970*/  FFMA.FTZ R238, R138, R120, R238 ;  /* 0x000000788aee7223 */ /* 0x010fe400000100ee */
[----:B------:R-:W-:-:S03]  /*1980*/  FADD.FTZ R241, R139, R241 ;  /* 0x000000f18bf17221 */ /* 0x000fc60000010000 */
[----:B------:R-:W-:Y:S04]  /*1990*/  STL [R1+0xc], R238 ;  /* 0x00000cee01007387 */ /* 0x000fe80000100800 */
[----:B------:R0:W-:Y:S04]  /*19a0*/  STL [R1+0x20], R241 ;  /* 0x000020f101007387 */ /* 0x0001e80000100800 */
[----:B0-----:R-:W4:Y:S01]  /*19b0*/  LDL.LU R241, [R1+0x10] ;  /* 0x0000100001f17983 */ /* 0x001f220000300800 */
[----:B------:R-:W-:Y:S01]  /*19c0*/  PRMT R238, RZ, 0x7610, R135 ;  /* 0x00007610ffee7816 */ /* 0x000fe20000000087 */
[----:B------:R-:W-:-:S02]  /*19d0*/  FADD.FTZ R29, R121, R29 ;  /* 0x0000001d791d7221 */ /* 0x000fc40000010000 */
[-C--:B------:R-:W-:Y:S01]  /*19e0*/  FFMA.FTZ R199, R137, R121.reuse, R199 ;  /* 0x0000007989c77223 */ /* 0x080fe200000100c7 */
[----:B------:R-:W4:Y:S01]  /*19f0*/  LDL.LU R245, [R1+0x54] ;  /* 0x0000540001f57983 */ /* 0x000f220000300800 */
[----:B------:R-:W-:Y:S02]  /*1a00*/  FADD.FTZ R238, -R230, R238 ;  /* 0x000000eee6ee7221 */ /* 0x000fe40000010100 */
[----:B------:R-:W-:Y:S01]  /*1a10*/  FFMA.FTZ R133, R80, R121, R133 ;  /* 0x0000007950857223 */ /* 0x000fe20000010085 */
[--C-:B------:R-:W-:Y:S01]  /*1a20*/  PRMT R121, RZ, 0x5410, R143.reuse ;  /* 0x00005410ff797816 */ /* 0x100fe2000000008f */
[----:B------:R-:W-:Y:S01]  /*1a30*/  FMUL.FTZ R134, R50, R120 ;  /* 0x0000007832867220 */ /* 0x000fe20000410000 */
[----:B------:R-:W-:Y:S01]  /*1a40*/  PRMT R143, RZ, 0x7610, R143 ;  /* 0x00007610ff8f7816 */ /* 0x000fe2000000008f */
[----:B------:R-:W-:Y:S02]  /*1a50*/  FMUL.FTZ R238, R222, R238 ;  /* 0x000000eedeee7220 */ /* 0x000fe40000410000 */
[----:B------:R-:W-:-:S02]  /*1a60*/  FMUL.FTZ R120, R51, R139 ;  /* 0x0000008b33787220 */ /* 0x000fc40000410000 */
        /* <DEDUP_REMOVED lines=10> */
[----:B0-----:R-:W4:Y:S01]  /*1b10*/  LDL.LU R240, [R1+0x2c] ;  /* 0x00002c0001f07983 */ /* 0x001f220000300800 */
[----:B------:R-:W-:Y:S01]  /*1b20*/  PRMT R148, RZ, 0x7610, R148 ;  /* 0x00007610ff947816 */ /* 0x000fe20000000094 */
[----:B--2---:R-:W-:-:S05]  /*1b30*/  FFMA.FTZ R239, R139, R120, R239 ;  /* 0x000000788bef7223 */ /* 0x004fca00000100ef */
[----:B------:R0:W-:Y:S04]  /*1b40*/  STL [R1+0x14], R239 ;  /* 0x000014ef01007387 */ /* 0x0001e80000100800 */
[----:B------:R-:W2:Y:S04]  /*1b50*/  LDL.LU R244, [R1+0x50] ;  /* 0x0000500001f47983 */ /* 0x000ea80000300800 */
[----:B------:R-:W2:Y:S01]  /*1b60*/  LDL.LU R243, [R1+0x28] ;  /* 0x0000280001f37983 */ /* 0x000ea20000300800 */
[----:B0-----:R-:W-:Y:S01]  /*1b70*/  PRMT R239, RZ, 0x7610, R144 ;  /* 0x00007610ffef7816 */ /* 0x001fe20000000090 */
[----:B---3--:R-:W-:-:S04]  /*1b80*/  FADD.FTZ R242, R148, R242 ;  /* 0x000000f294f27221 */ /* 0x008fc80000010000 */
[----:B------:R-:W-:Y:S01]  /*1b90*/  FADD.FTZ R239, -R230, R239 ;  /* 0x000000efe6ef7221 */ /* 0x000fe20000010100 */
[----:B------:R0:W-:Y:S03]  /*1ba0*/  STL [R1+0x48], R242 ;  /* 0x000048f201007387 */ /* 0x0001e60000100800 */
[----:B------:R-:W-:Y:S01]  /*1bb0*/  FMUL.FTZ R239, R222, R239 ;  /* 0x000000efdeef7220 */ /* 0x000fe20000410000 */
[----:B0-----:R-:W3:Y:S03]  /*1bc0*/  LDL.LU R242, [R1+0x74] ;  /* 0x0000740001f27983 */ /* 0x001ee60000300800 */
[----:B----4-:R-:W-:-:S05]  /*1bd0*/  FFMA.FTZ R241, R239, R148, R241 ;  /* 0x00000094eff17223 */ /* 0x010fca00000100f1 */
[----:B------:R0:W-:Y:S04]  /*1be0*/  STL [R1+0x10], R241 ;  /* 0x000010f101007387 */ /* 0x0001e80000100800 */
[----:B0-----:R-:W2:Y:S01]  /*1bf0*/  LDL.LU R241, [R1+0x34] ;  /* 0x0000340001f17983 */ /* 0x001ea20000300800 */
[----:B------:R-:W-:Y:S02]  /*1c00*/  FADD.FTZ R27, R121, R27 ;  /* 0x0000001b791b7221 */ /* 0x000fe40000010000 */
[-C--:B------:R-:W-:Y:S02]  /*1c10*/  FFMA.FTZ R197, R138, R121.reuse, R197 ;  /* 0x000000798ac57223 */ /* 0x080fe400000100c5 */
[----:B------:R-:W-:Y:S01]  /*1c20*/  FFMA.FTZ R134, R82, R121, R134 ;  /* 0x0000007952867223 */ /* 0x000fe20000010086 */
[--C-:B------:R-:W-:Y:S01]  /*1c30*/  PRMT R121, RZ, 0x5410, R152.reuse ;  /* 0x00005410ff797816 */ /* 0x100fe20000000098 */
[----:B------:R-:W-:Y:S01]  /*1c40*/  FMUL.FTZ R135, R44, R120 ;  /* 0x000000782c877220 */ /* 0x000fe20000410000 */
[----:B------:R-:W-:Y:S01]  /*1c50*/  PRMT R152, RZ, 0x7610, R152 ;  /* 0x00007610ff987816 */ /* 0x000fe20000000098 */
[----:B------:R-:W-:-:S04]  /*1c60*/  FMUL.FTZ R120, R45, R148 ;  /* 0x000000942d787220 */ /* 0x000fc80000410000 */
[----:B------:R-:W-:Y:S02]  /*1c70*/  FADD.FTZ R26, R152, R26 ;  /* 0x0000001a981a7221 */ /* 0x000fe40000010000 */
[-C--:B------:R-:W-:Y:S02]  /*1c80*/  FFMA.FTZ R196, R239, R152.reuse, R196 ;  /* 0x00000098efc47223 */ /* 0x080fe400000100c4 */
[----:B------:R-:W-:Y:S01]  /*1c90*/  FFMA.FTZ R152, R77, R152, R120 ;  /* 0x000000984d987223 */ /* 0x000fe20000010078 */
[----:B------:R-:W-:-:S05]  /*1ca0*/  PRMT R120, RZ, 0x5410, R145 ;  /* 0x00005410ff787816 */ /* 0x000fca0000000091 */
[----:B------:R-:W-:-:S04]  /*1cb0*/  FADD.FTZ R120, -R230, R120 ;  /* 0x00000078e6787221 */ /* 0x000fc80000010100 */
[----:B------:R-:W-:Y:S01]  /*1cc0*/  FMUL.FTZ R148, R222, R120 ;  /* 0x00000078de947220 */ /* 0x000fe20000410000 */
[----:B------:R-:W-:-:S05]  /*1cd0*/  PRMT R120, RZ, 0x5410, R149 ;  /* 0x00005410ff787816 */ /* 0x000fca0000000095 */
[----:B------:R-:W-:-:S05]  /*1ce0*/  FFMA.FTZ R240, R148, R120, R240 ;  /* 0x0000007894f07223 */ /* 0x000fca00000100f0 */
[----:B------:R0:W-:Y:S01]  /*1cf0*/  STL [R1+0x2c], R240 ;  /* 0x00002cf001007387 */ /* 0x0001e20000100800 */
[----:B------:R-:W-:Y:S01]  /*1d00*/  PRMT R149, RZ, 0x7610, R149 ;  /* 0x00007610ff957816 */ /* 0x000fe20000000095 */
[----:B------:R-:W-:Y:S02]  /*1d10*/  FADD.FTZ R25, R121, R25 ;  /* 0x0000001979197221 */ /* 0x000fe40000010000 */
[-C--:B------:R-:W-:Y:S01]  /*1d20*/  FFMA.FTZ R193, R139, R121.reuse, R193 ;  /* 0x000000798bc17223 */ /* 0x080fe200000100c1 */
[----:B0-----:R-:W-:Y:S01]  /*1d30*/  PRMT R240, RZ, 0x7610, R145 ;  /* 0x00007610fff07816 */ /* 0x001fe20000000091 */
[----:B------:R-:W-:Y:S01]  /*1d40*/  FFMA.FTZ R135, R76, R121, R135 ;  /* 0x000000794c877223 */ /* 0x000fe20000010087 */
[----:B------:R-:W-:-:S03]  /*1d50*/  PRMT R121, RZ, 0x5410, R153 ;  /* 0x00005410ff797816 */ /* 0x000fc60000000099 */
[----:B------:R-:W-:Y:S01]  /*1d60*/  FADD.FTZ R240, -R230, R240 ;  /* 0x000000f0e6f07221 */ /* 0x000fe20000010100 */
[----:B------:R-:W-:Y:S01]  /*1d70*/  PRMT R153, RZ, 0x7610, R153 ;  /* 0x00007610ff997816 */ /* 0x000fe20000000099 */
[----:B------:R-:W-:Y:S02]  /*1d80*/  FMUL.FTZ R144, R46, R120 ;  /* 0x000000782e907220 */ /* 0x000fe40000410000 */
[----:B------:R-:W-:Y:S02]  /*1d90*/  FADD.FTZ R245, R120, R245 ;  /* 0x000000f578f57221 */ /* 0x000fe40000010000 */
[----:B------:R-:W-:Y:S02]  /*1da0*/  FMUL.FTZ R240, R222, R240 ;  /* 0x000000f0def07220 */ /* 0x000fe40000410000 */
[----:B------:R-:W-:Y:S02]  /*1db0*/  FMUL.FTZ R120, R47, R149 ;  /* 0x000000952f787220 */ /* 0x000fe40000410000 */
[----:B------:R-:W-:-:S02]  /*1dc0*/  FADD.FTZ R24, R153, R24 ;  /* 0x0000001899187221 */ /* 0x000fc40000010000 */
[-C--:B------:R-:W-:Y:S02]  /*1dd0*/  FFMA.FTZ R192, R240, R153.reuse, R192 ;  /* 0x00000099f0c07223 */ /* 0x080fe400000100c0 */
[----:B------:R-:W-:Y:S01]  /*1de0*/  FFMA.FTZ R153, R79, R153, R120 ;  /* 0x000000994f997223 */ /* 0x000fe20000010078 */
[----:B------:R-:W-:-:S05]  /*1df0*/  PRMT R120, RZ, 0x5410, R146 ;  /* 0x00005410ff787816 */ /* 0x000fca0000000092 */
[----:B------:R-:W-:Y:S02]  /*1e00*/  FADD.FTZ R120, -R230, R120 ;  /* 0x00000078e6787221 */ /* 0x000fe40000010100 */
[----:B------:R-:W-:Y:S02]  /*1e10*/  FADD.FTZ R23, R121, R23 ;  /* 0x0000001779177221 */ /* 0x000fe40000010000 */
[-C--:B------:R-:W-:Y:S02]  /*1e20*/  FFMA.FTZ R191, R148, R121.reuse, R191 ;  /* 0x0000007994bf7223 */ /* 0x080fe400000100bf */
[----:B------:R-:W-:Y:S01]  /*1e30*/  FFMA.FTZ R144, R78, R121, R144 ;  /* 0x000000794e907223 */ /* 0x000fe20000010090 */
[----:B------:R-:W-:Y:S01]  /*1e40*/  PRMT R121, RZ, 0x5410, R154 ;  /* 0x00005410ff797816 */ /* 0x000fe2000000009a */
[----:B------:R0:W-:Y:S04]  /*1e50*/  STL [R1+0x54], R245 ;  /* 0x000054f501007387 */ /* 0x0001e80000100800 */
[----:B------:R-:W-:-:S02]  /*1e60*/  FADD.FTZ R21, R121, R21 ;  /* 0x0000001579157221 */ /* 0x000fc40000010000 */
[----:B------:R-:W-:Y:S02]  /*1e70*/  FADD.FTZ R225, R162, R225 ;  /* 0x000000e1a2e17221 */ /* 0x000fe40000010000 */
[----:B------:R-:W-:Y:S02]  /*1e80*/  FFMA.FTZ R9, R229, R162, R9 ;  /* 0x000000a2e5097223 */ /* 0x000fe40000010009 */
[----:B------:R-:W2:Y:S02]  /*1e90*/  LDG.E.128 R160, [R160.64] ;  /* 0x00000004a0a07981 */ /* 0x000ea4000c1e1d00 */
[----:B--2---:R-:W-:Y:S02]  /*1ea0*/  FADD.FTZ R244, R149, R244 ;  /* 0x000000f495f47221 */ /* 0x004fe40000010000 */
[----:B------:R-:W-:Y:S02]  /*1eb0*/  FFMA.FTZ R243, R240, R149, R243 ;  /* 0x00000095f0f37223 */ /* 0x000fe400000100f3 */
[----:B------:R-:W-:Y:S01]  /*1ec0*/  FMUL.FTZ R149, R222, R120 ;  /* 0x00000078de957220 */ /* 0x000fe20000410000 */
[----:B------:R-:W-:Y:S01]  /*1ed0*/  PRMT R120, RZ, 0x5410, R150 ;  /* 0x00005410ff787816 */ /* 0x000fe20000000096 */
[----:B------:R1:W-:Y:S04]  /*1ee0*/  STL [R1+0x50], R244 ;  /* 0x000050f401007387 */ /* 0x0003e80000100800 */
[----:B------:R-:W-:Y:S01]  /*1ef0*/  FMUL.FTZ R145, R40, R120 ;  /* 0x0000007828917220 */ /* 0x000fe20000410000 */
[----:B------:R2:W-:Y:S01]  /*1f00*/  STL [R1+0x28], R243 ;  /* 0x000028f301007387 */ /* 0x0005e20000100800 */
[----:B------:R-:W-:-:S02]  /*1f10*/  FFMA.FTZ R189, R149, R121, R189 ;  /* 0x0000007995bd7223 */ /* 0x000fc400000100bd */
[----:B------:R-:W-:Y:S01]  /*1f20*/  FFMA.FTZ R145, R72, R121, R145 ;  /* 0x0000007948917223 */ /* 0x000fe20000010091 */
[----:B------:R-:W4:Y:S04]  /*1f30*/  LDL.LU R246, [R1+0x70] ;  /* 0x0000700001f67983 */ /* 0x000f280000300800 */
[----:B------:R-:W4:Y:S01]  /*1f40*/  LDL.LU R121, [R1+0x30] ;  /* 0x0000300001797983 */ /* 0x000f220000300800 */
[----:B---3--:R-:W-:-:S05]  /*1f50*/  FADD.FTZ R242, R120, R242 ;  /* 0x000000f278f27221 */ /* 0x008fca0000010000 */
[----:B------:R3:W-:Y:S04]  /*1f60*/  STL [R1+0x74], R242 ;  /* 0x000074f201007387 */ /* 0x0007e80000100800 */
[----:B0-----:R-:W4:Y:S04]  /*1f70*/  LDL.LU R245, [R1+0x7c] ;  /* 0x00007c0001f57983 */ /* 0x001f280000300800 */
[----:B-1----:R-:W4:Y:S04]  /*1f80*/  LDL.LU R244, [R1+0x3c] ;  /* 0x00003c0001f47983 */ /* 0x002f280000300800 */
[----:B--2---:R-:W2:Y:S01]  /*1f90*/  LDL.LU R243, [R1+0x78] ;  /* 0x0000780001f37983 */ /* 0x004ea20000300800 */
[----:B------:R-:W-:-:S05]  /*1fa0*/  FFMA.FTZ R241, R149, R120, R241 ;  /* 0x0000007895f17223 */ /* 0x000fca00000100f1 */
[----:B------:R0:W-:Y:S04]  /*1fb0*/  STL [R1+0x34], R241 ;  /* 0x000034f101007387 */ /* 0x0001e80000100800 */
[----:B---3--:R-:W3:Y:S01]  /*1fc0*/  LDL.LU R242, [R1+0x38] ;  /* 0x0000380001f27983 */ /* 0x008ee20000300800 */
[----:B------:R-:W-:Y:S02]  /*1fd0*/  PRMT R150, RZ, 0x7610, R150 ;  /* 0x00007610ff967816 */ /* 0x000fe40000000096 */
[----:B0-----:R-:W-:Y:S02]  /*1fe0*/  PRMT R241, RZ, 0x7610, R146 ;  /* 0x00007610fff17816 */ /* 0x001fe40000000092 */
[----:B------:R-:W-:-:S03]  /*1ff0*/  PRMT R154, RZ, 0x7610, R154 ;  /* 0x00007610ff9a7816 */ /* 0x000fc6000000009a */
[----:B------:R-:W-:Y:S02]  /*2000*/  FADD.FTZ R241, -R230, R241 ;  /* 0x000000f1e6f17221 */ /* 0x000fe40000010100 */
[----:B------:R-:W-:Y:S02]  /*2010*/  FMUL.FTZ R120, R41, R150 ;  /* 0x0000009629787220 */ /* 0x000fe40000410000 */
[----:B------:R-:W-:Y:S02]  /*2020*/  FMUL.FTZ R241, R222, R241 ;  /* 0x000000f1def17220 */ /* 0x000fe40000410000 */
[----:B------:R-:W-:Y:S02]  /*2030*/  FADD.FTZ R22, R154, R22 ;  /* 0x000000169a167221 */ /* 0x000fe40000010000 */
[-C--:B------:R-:W-:Y:S02]  /*2040*/  FFMA.FTZ R190, R241, R154.reuse, R190 ;  /* 0x0000009af1be7223 */ /* 0x080fe400000100be */
[----:B------:R-:W-:Y:S01]  /*2050*/  FFMA.FTZ R154, R73, R154, R120 ;  /* 0x0000009a499a7223 */ /* 0x000fe20000010078 */
[----:B------:R-:W-:-:S05]  /*2060*/  PRMT R120, RZ, 0x5410, R147 ;  /* 0x00005410ff787816 */ /* 0x000fca0000000093 */
[----:B------:R-:W-:Y:S02]  /*2070*/  FADD.FTZ R120, -R230, R120 ;  /* 0x00000078e6787221 */ /* 0x000fe40000010100 */
[----:B----4-:R-:W-:Y:S02]  /*2080*/  FADD.FTZ R246, R150, R246 ;  /* 0x000000f696f67221 */ /* 0x010fe40000010000 */
[----:B------:R-:W-:Y:S02]  /*2090*/  FFMA.FTZ R121, R241, R150, R121 ;  /* 0x00000096f1797223 */ /* 0x000fe40000010079 */
[----:B------:R-:W-:Y:S01]  /*20a0*/  FMUL.FTZ R150, R222, R120 ;  /* 0x00000078de967220 */ /* 0x000fe20000410000 */
[----:B------:R-:W-:Y:S01]  /*20b0*/  PRMT R120, RZ, 0x5410, R151 ;  /* 0x00005410ff787816 */ /* 0x000fe20000000097 */
[----:B------:R-:W-:Y:S04]  /*20c0*/  STL [R1+0x70], R246 ;  /* 0x000070f601007387 */ /* 0x000fe80000100800 */
[----:B------:R0:W-:Y:S01]  /*20d0*/  STL [R1+0x30], R121 ;  /* 0x0000307901007387 */ /* 0x0001e20000100800 */
[----:B------:R-:W-:Y:S01]  /*20e0*/  FMUL.FTZ R146, R42, R120 ;  /* 0x000000782a927220 */ /* 0x000fe20000410000 */
[----:B0-----:R-:W-:Y:S01]  /*20f0*/  PRMT R121, RZ, 0x5410, R155 ;  /* 0x00005410ff797816 */ /* 0x001fe2000000009b */
[----:B------:R-:W-:-:S02]  /*2100*/  FADD.FTZ R245, R120, R245 ;  /* 0x000000f578f57221 */ /* 0x000fc40000010000 */
[C---:B------:R-:W-:Y:S01]  /*2110*/  FFMA.FTZ R244, R150.reuse, R120, R244 ;  /* 0x0000007896f47223 */ /* 0x040fe200000100f4 */
[----:B------:R-:W-:Y:S01]  /*2120*/  PRMT R120, RZ, 0x7610, R147 ;  /* 0x00007610ff787816 */ /* 0x000fe20000000093 */
[----:B------:R-:W-:Y:S02]  /*2130*/  FADD.FTZ R19, R121, R19 ;  /* 0x0000001379137221 */ /* 0x000fe40000010000 */
[-C--:B------:R-:W-:Y:S02]  /*2140*/  FFMA.FTZ R187, R150, R121.reuse, R187 ;  /* 0x0000007996bb7223 */ /* 0x080fe400000100bb */
[----:B------:R-:W-:Y:S01]  /*2150*/  FFMA.FTZ R146, R74, R121, R146 ;  /* 0x000000794a927223 */ /* 0x000fe20000010092 */
[----:B------:R-:W-:Y:S01]  /*2160*/  PRMT R121, RZ, 0x7610, R151 ;  /* 0x00007610ff797816 */ /* 0x000fe20000000097 */
[----:B------:R-:W-:Y:S01]  /*2170*/  FADD.FTZ R120, -R230, R120 ;  /* 0x00000078e6787221 */ /* 0x000fe20000010100 */
[----:B------:R-:W-:-:S03]  /*2180*/  PRMT R147, RZ, 0x7610, R155 ;  /* 0x00007610ff937816 */ /* 0x000fc6000000009b */
[----:B------:R-:W-:Y:S02]  /*2190*/  FMUL.FTZ R151, R222, R120 ;  /* 0x00000078de977220 */ /* 0x000fe40000410000 */
[----:B------:R-:W-:Y:S01]  /*21a0*/  FMUL.FTZ R120, R43, R121 ;  /* 0x000000792b787220 */ /* 0x000fe20000410000 */
[----:B------:R0:W-:Y:S01]  /*21b0*/  STL [R1+0x7c], R245 ;  /* 0x00007cf501007387 */ /* 0x0001e20000100800 */
[----:B--2---:R-:W-:Y:S02]  /*21c0*/  FADD.FTZ R243, R121, R243 ;  /* 0x000000f379f37221 */ /* 0x004fe40000010000 */
[----:B------:R-:W-:Y:S01]  /*21d0*/  FADD.FTZ R20, R147, R20 ;  /* 0x0000001493147221 */ /* 0x000fe20000010000 */
[----:B------:R1:W-:Y:S01]  /*21e0*/  STL [R1+0x3c], R244 ;  /* 0x00003cf401007387 */ /* 0x0003e20000100800 */
[C---:B------:R-:W-:Y:S02]  /*21f0*/  FFMA.FTZ R188, R151.reuse, R147, R188 ;  /* 0x0000009397bc7223 */ /* 0x040fe400000100bc */
[----:B---3--:R-:W-:Y:S01]  /*2200*/  FFMA.FTZ R242, R151, R121, R242 ;  /* 0x0000007997f27223 */ /* 0x008fe200000100f2 */
[----:B------:R-:W2:Y:S01]  /*2210*/  LDL.LU R247, [R1+0x44] ;  /* 0x0000440001f77983 */ /* 0x000ea20000300800 */
[----:B------:R-:W-:Y:S01]  /*2220*/  FFMA.FTZ R147, R75, R147, R120 ;  /* 0x000000934b937223 */ /* 0x000fe20000010078 */
[----:B------:R-:W-:-:S02]  /*2230*/  PRMT R120, RZ, 0x5410, R157 ;  /* 0x00005410ff787816 */ /* 0x000fc4000000009d */
[--C-:B0-----:R-:W-:Y:S01]  /*2240*/  PRMT R245, RZ, 0x5410, R159.reuse ;  /* 0x00005410fff57816 */ /* 0x101fe2000000009f */
[----:B------:R-:W3:Y:S01]  /*2250*/  LDL.LU R246, [R1+0x40] ;  /* 0x0000400001f67983 */ /* 0x000ee20000300800 */
[----:B------:R-:W-:Y:S02]  /*2260*/  PRMT R159, RZ, 0x7610, R159 ;  /* 0x00007610ff9f7816 */ /* 0x000fe4000000009f */
[--C-:B------:R-:W-:Y:S01]  /*2270*/  PRMT R121, RZ, 0x5410, R156.reuse ;  /* 0x00005410ff797816 */ /* 0x100fe2000000009c */
[----:B------:R0:W-:Y:S01]  /*2280*/  STL [R1+0x78], R243 ;  /* 0x000078f301007387 */ /* 0x0001e20000100800 */
[----:B------:R-:W-:-:S03]  /*2290*/  PRMT R155, RZ, 0x7610, R156 ;  /* 0x00007610ff9b7816 */ /* 0x000fc6000000009c */
[----:B------:R4:W-:Y:S01]  /*22a0*/  STL [R1+0x38], R242 ;  /* 0x000038f201007387 */ /* 0x0009e20000100800 */
[----:B-1----:R-:W-:Y:S01]  /*22b0*/  PRMT R244, RZ, 0x7610, R157 ;  /* 0x00007610fff47816 */ /* 0x002fe2000000009d */
[C---:B------:R-:W-:Y:S01]  /*22c0*/  FADD.FTZ R156, -R230.reuse, R121 ;  /* 0x00000079e69c7221 */ /* 0x040fe20000010100 */
[--C-:B0-----:R-:W-:Y:S02]  /*22d0*/  PRMT R243, RZ, 0x7610, R158.reuse ;  /* 0x00007610fff37816 */ /* 0x101fe4000000009e */
[----:B----4-:R-:W-:Y:S01]  /*22e0*/  PRMT R242, RZ, 0x5410, R158 ;  /* 0x00005410fff27816 */ /* 0x010fe2000000009e */
[C---:B------:R-:W-:Y:S02]  /*22f0*/  FADD.FTZ R158, -R230.reuse, R120 ;  /* 0x00000078e69e7221 */ /* 0x040fe40000010100 */
[C---:B------:R-:W-:Y:S01]  /*2300*/  FADD.FTZ R120, -R230.reuse, R159 ;  /* 0x0000009fe6787221 */ /* 0x040fe20000010100 */
[----:B------:R-:W-:Y:S01]  /*2310*/  PRMT R159, RZ, 0x5410, R160 ;  /* 0x00005410ff9f7816 */ /* 0x000fe200000000a0 */
[----:B------:R-:W-:-:S02]  /*2320*/  FADD.FTZ R157, -R230, R155 ;  /* 0x0000009be69d7221 */ /* 0x000fc40000010100 */
[C---:B------:R-:W-:Y:S02]  /*2330*/  FADD.FTZ R244, -R230.reuse, R244 ;  /* 0x000000f4e6f47221 */ /* 0x040fe40000010100 */
[C---:B------:R-:W-:Y:S02]  /*2340*/  FADD.FTZ R242, -R230.reuse, R242 ;  /* 0x000000f2e6f27221 */ /* 0x040fe40000010100 */
[C---:B------:R-:W-:Y:S02]  /*2350*/  FADD.FTZ R243, -R230.reuse, R243 ;  /* 0x000000f3e6f37221 */ /* 0x040fe40000010100 */
[----:B------:R-:W-:Y:S01]  /*2360*/  FADD.FTZ R121, -R230, R245 ;  /* 0x000000f5e6797221 */ /* 0x000fe20000010100 */
[----:B------:R-:W-:Y:S01]  /*2370*/  PRMT R230, RZ, 0x5410, R164 ;  /* 0x00005410ffe67816 */ /* 0x000fe200000000a4 */
[----:B------:R-:W-:Y:S01]  /*2380*/  FMUL.FTZ R156, R222, R156 ;  /* 0x0000009cde9c7220 */ /* 0x000fe20000410000 */
[----:B------:R-:W4:Y:S01]  /*2390*/  LDL.LU R245, [R1+0x80] ;  /* 0x0000800001f57983 */ /* 0x000f220000300800 */
[----:B------:R-:W-:-:S02]  /*23a0*/  FMUL.FTZ R155, R36, R159 ;  /* 0x0000009f249b7220 */ /* 0x000fc40000410000 */
[----:B------:R-:W-:Y:S02]  /*23b0*/  FADD.FTZ R17, R230, R17 ;  /* 0x00000011e6117221 */ /* 0x000fe40000010000 */
[-C--:B------:R-:W-:Y:S02]  /*23c0*/  FFMA.FTZ R185, R156, R230.reuse, R185 ;  /* 0x000000e69cb97223 */ /* 0x080fe400000100b9 */
[----:B------:R-:W-:Y:S02]  /*23d0*/  FFMA.FTZ R155, R68, R230, R155 ;  /* 0x000000e6449b7223 */ /* 0x000fe4000001009b */
[----:B------:R-:W3:Y:S01]  /*23e0*/  LDL.LU R230, [R1+0x84] ;  /* 0x0000840001e67983 */ /* 0x000ee20000300800 */
[----:B------:R-:W-:Y:S02]  /*23f0*/  FMUL.FTZ R158, R222, R158 ;  /* 0x0000009ede9e7220 */ /* 0x000fe40000410000 */
[----:B--2---:R-:W-:-:S05]  /*2400*/  FFMA.FTZ R247, R156, R159, R247 ;  /* 0x0000009f9cf77223 */ /* 0x004fca00000100f7 */
[----:B------:R0:W-:Y:S04]  /*2410*/  STL [R1+0x44], R247 ;  /* 0x000044f701007387 */ /* 0x0001e80000100800 */
[----:B0-----:R-:W2:Y:S01]  /*2420*/  LDL.LU R247, [R1+0x5c] ;  /* 0x00005c0001f77983 */ /* 0x001ea20000300800 */
[----:B---3--:R-:W-:Y:S01]  /*2430*/  FADD.FTZ R230, R159, R230 ;  /* 0x000000e69fe67221 */ /* 0x008fe20000010000 */
[----:B------:R-:W-:Y:S02]  /*2440*/  PRMT R159, RZ, 0x7610, R164 ;  /* 0x00007610ff9f7816 */ /* 0x000fe400000000a4 */
[----:B------:R-:W-:Y:S01]  /*2450*/  PRMT R164, RZ, 0x7610, R160 ;  /* 0x00007610ffa47816 */ /* 0x000fe200000000a0 */
[----:B------:R-:W-:-:S04]  /*2460*/  FMUL.FTZ R160, R222, R157 ;  /* 0x0000009ddea07220 */ /* 0x000fc80000410000 */
[-C--:B------:R-:W-:Y:S02]  /*2470*/  FMUL.FTZ R157, R37, R164.reuse ;  /* 0x000000a4259d7220 */ /* 0x080fe40000410000 */
[----:B----4-:R-:W-:Y:S02]  /*2480*/  FADD.FTZ R245, R164, R245 ;  /* 0x000000f5a4f57221 */ /* 0x010fe40000010000 */
[C---:B------:R-:W-:Y:S01]  /*2490*/  FFMA.FTZ R246, R160.reuse, R164, R246 ;  /* 0x000000a4a0f67223 */ /* 0x040fe200000100f6 */
[----:B------:R-:W-:Y:S01]  /*24a0*/  PRMT R164, RZ, 0x5410, R161 ;  /* 0x00005410ffa47816 */ /* 0x000fe200000000a1 */
[----:B------:R0:W-:Y:S01]  /*24b0*/  STL [R1+0x84], R230 ;  /* 0x000084e601007387 */ /* 0x0001e20000100800 */
[----:B------:R-:W-:Y:S02]  /*24c0*/  FADD.FTZ R18, R159, R18 ;  /* 0x000000129f127221 */ /* 0x000fe40000010000 */
[-C--:B------:R-:W-:Y:S02]  /*24d0*/  FFMA.FTZ R186, R160, R159.reuse, R186 ;  /* 0x0000009fa0ba7223 */ /* 0x080fe400000100ba */
[----:B------:R-:W-:Y:S01]  /*24e0*/  FFMA.FTZ R159, R69, R159, R157 ;  /* 0x0000009f459f7223 */ /* 0x000fe2000001009d */
[----:B------:R1:W-:Y:S01]  /*24f0*/  STL [R1+0x40], R246 ;  /* 0x000040f601007387 */ /* 0x0003e20000100800 */
[----:B------:R-:W-:Y:S01]  /*2500*/  FMUL.FTZ R157, R38, R164 ;  /* 0x000000a4269d7220 */ /* 0x000fe20000410000 */
[----:B0-----:R-:W-:-:S02]  /*2510*/  PRMT R230, RZ, 0x5410, R165 ;  /* 0x00005410ffe67816 */ /* 0x001fc400000000a5 */
[----:B-1----:R-:W3:Y:S03]  /*2520*/  LDL.LU R246, [R1+0x88] ;  /* 0x0000880001f67983 */ /* 0x002ee60000300800 */
[----:B------:R-:W-:Y:S02]  /*2530*/  FADD.FTZ R15, R230, R15 ;  /* 0x0000000fe60f7221 */ /* 0x000fe40000010000 */
[-C--:B------:R-:W-:Y:S01]  /*2540*/  FFMA.FTZ R183, R158, R230.reuse, R183 ;  /* 0x000000e69eb77223 */ /* 0x080fe200000100b7 */
[----:B------:R0:W-:Y:S01]  /*2550*/  STL [R1+0x80], R245 ;  /* 0x000080f501007387 */ /* 0x0001e20000100800 */
[----:B------:R-:W-:-:S03]  /*2560*/  FFMA.FTZ R157, R70, R230, R157 ;  /* 0x000000e6469d7223 */ /* 0x000fc6000001009d */
[----:B0-----:R-:W4:Y:S04]  /*2570*/  LDL.LU R245, [R1+0x58] ;  /* 0x0000580001f57983 */ /* 0x001f280000300800 */
[----:B------:R-:W4:Y:S01]  /*2580*/  LDL.LU R230, [R1+0x8c] ;  /* 0x00008c0001e67983 */ /* 0x000f220000300800 */
[----:B------:R-:W-:Y:S02]  /*2590*/  PRMT R161, RZ, 0x7610, R161 ;  /* 0x00007610ffa17816 */ /* 0x000fe400000000a1 */
[----:B------:R-:W-:-:S05]  /*25a0*/  PRMT R165, RZ, 0x7610, R165 ;  /* 0x00007610ffa57816 */ /* 0x000fca00000000a5 */
[----:B------:R-:W-:Y:S02]  /*25b0*/  FADD.FTZ R16, R165, R16 ;  /* 0x00000010a5107221 */ /* 0x000fe40000010000 */
[----:B--2---:R-:W-:-:S05]  /*25c0*/  FFMA.FTZ R247, R158, R164, R247 ;  /* 0x000000a49ef77223 */ /* 0x004fca00000100f7 */
[----:B------:R0:W-:Y:S04]  /*25d0*/  STL [R1+0x5c], R247 ;  /* 0x00005cf701007387 */ /* 0x0001e80000100800 */
[----:B0-----:R-:W2:Y:S01]  /*25e0*/  LDL.LU R247, [R1+0x64] ;  /* 0x0000640001f77983 */ /* 0x001ea20000300800 */
[----:B---3--:R-:W-:Y:S02]  /*25f0*/  FADD.FTZ R246, R161, R246 ;  /* 0x000000f6a1f67221 */ /* 0x008fe40000010000 */
[----:B----4-:R-:W-:Y:S02]  /*2600*/  FADD.FTZ R230, R164, R230 ;  /* 0x000000e6a4e67221 */ /* 0x010fe40000010000 */
[----:B------:R-:W-:-:S03]  /*2610*/  FMUL.FTZ R164, R39, R161 ;  /* 0x000000a127a47220 */ /* 0x000fc60000410000 */
[----:B------:R0:W-:Y:S02]  /*2620*/  STL [R1+0x8c], R230 ;  /* 0x00008ce601007387 */ /* 0x0001e40000100800 */
[----:B0-----:R-:W-:-:S04]  /*2630*/  FMUL.FTZ R230, R222, R244 ;  /* 0x000000f4dee67220 */ /* 0x001fc80000410000 */
[-C--:B------:R-:W-:Y:S02]  /*2640*/  FFMA.FTZ R184, R230, R165.reuse, R184 ;  /* 0x000000a5e6b87223 */ /* 0x080fe400000100b8 */
[----:B------:R-:W-:Y:S02]  /*2650*/  FFMA.FTZ R165, R71, R165, R164 ;  /* 0x000000a547a57223 */ /* 0x000fe400000100a4 */
[----:B------:R-:W-:Y:S01]  /*2660*/  FMUL.FTZ R164, R222, R242 ;  /* 0x000000f2dea47220 */ /* 0x000fe20000410000 */
[----:B------:R-:W-:Y:S01]  /*2670*/  PRMT R242, RZ, 0x5410, R162 ;  /* 0x00005410fff27816 */ /* 0x000fe200000000a2 */
[----:B------:R-:W-:Y:S01]  /*2680*/  FFMA.FTZ R245, R230, R161, R245 ;  /* 0x000000a1e6f57223 */ /* 0x000fe200000100f5 */
[----:B------:R-:W-:Y:S01]  /*2690*/  PRMT R244, RZ, 0x5410, R166 ;  /* 0x00005410fff47816 */ /* 0x000fe200000000a6 */
[----:B------:R0:W-:Y:S02]  /*26a0*/  STL [R1+0x88], R246 ;  /* 0x000088f601007387 */ /* 0x0001e40000100800 */
[----:B------:R-:W-:-:S02]  /*26b0*/  FMUL.FTZ R161, R32, R242 ;  /* 0x000000f220a17220 */ /* 0x000fc40000410000 */
[----:B------:R-:W-:Y:S02]  /*26c0*/  FADD.FTZ R13, R244, R13 ;  /* 0x0000000df40d7221 */ /* 0x000fe40000010000 */
[-C--:B------:R-:W-:Y:S02]  /*26d0*/  FFMA.FTZ R181, R164, R244.reuse, R181 ;  /* 0x000000f4a4b57223 */ /* 0x080fe400000100b5 */
[----:B------:R-:W-:Y:S01]  /*26e0*/  FFMA.FTZ R161, R64, R244, R161 ;  /* 0x000000f440a17223 */ /* 0x000fe200000100a1 */
[----:B0-----:R-:W3:Y:S04]  /*26f0*/  LDL.LU R246, [R1+0x90] ;  /* 0x0000900001f67983 */ /* 0x001ee80000300800 */
[----:B------:R0:W-:Y:S04]  /*2700*/  STL [R1+0x58], R245 ;  /* 0x000058f501007387 */ /* 0x0001e80000100800 */
[----:B0-----:R-:W4:Y:S04]  /*2710*/  LDL.LU R245, [R1+0x60] ;  /* 0x0000600001f57983 */ /* 0x001f280000300800 */
[----:B------:R-:W4:Y:S01]  /*2720*/  LDL.LU R244, [R1+0x94] ;  /* 0x0000940001f47983 */ /* 0x000f220000300800 */
[----:B------:R-:W-:Y:S01]  /*2730*/  PRMT R162, RZ, 0x7610, R162 ;  /* 0x00007610ffa27816 */ /* 0x000fe200000000a2 */
[----:B------:R-:W-:Y:S01]  /*2740*/  FMUL.FTZ R243, R222, R243 ;  /* 0x000000f3def37220 */ /* 0x000fe20000410000 */
[----:B------:R-:W-:-:S05]  /*2750*/  PRMT R166, RZ, 0x7610, R166 ;  /* 0x00007610ffa67816 */ /* 0x000fca00000000a6 */
[----:B------:R-:W-:Y:S02]  /*2760*/  FADD.FTZ R14, R166, R14 ;  /* 0x0000000ea60e7221 */ /* 0x000fe40000010000 */
[----:B------:R-:W-:Y:S02]  /*2770*/  FFMA.FTZ R182, R243, R166, R182 ;  /* 0x000000a6f3b67223 */ /* 0x000fe400000100b6 */
[----:B--2---:R-:W-:-:S05]  /*2780*/  FFMA.FTZ R247, R164, R242, R247 ;  /* 0x000000f2a4f77223 */ /* 0x004fca00000100f7 */
[----:B------:R0:W-:Y:S04]  /*2790*/  STL [R1+0x64], R247 ;  /* 0x000064f701007387 */ /* 0x0001e80000100800 */
[----:B0-----:R-:W2:Y:S01]  /*27a0*/  LDL.LU R247, [R1+0x6c] ;  /* 0x00006c0001f77983 */ /* 0x001ea20000300800 */
[----:B---3--:R-:W-:Y:S02]  /*27b0*/  FADD.FTZ R246, R162, R246 ;  /* 0x000000f6a2f67221 */ /* 0x008fe40000010000 */
[----:B----4-:R-:W-:Y:S02]  /*27c0*/  FADD.FTZ R244, R242, R244 ;  /* 0x000000f4f2f47221 */ /* 0x010fe40000010000 */
[----:B------:R-:W-:-:S04]  /*27d0*/  FMUL.FTZ R242, R33, R162 ;  /* 0x000000a221f27220 */ /* 0x000fc80000410000 */
[----:B------:R-:W-:Y:S02]  /*27e0*/  FFMA.FTZ R242, R65, R166, R242 ;  /* 0x000000a641f27223 */ /* 0x000fe400000100f2 */
[----:B------:R-:W-:Y:S01]  /*27f0*/  FMUL.FTZ R166, R222, R121 ;  /* 0x00000079dea67220 */ /* 0x000fe20000410000 */
[----:B------:R-:W-:Y:S01]  /*2800*/  PRMT R121, RZ, 0x5410, R163 ;  /* 0x00005410ff797816 */ /* 0x000fe200000000a3 */
[----:B------:R0:W-:Y:S01]  /*2810*/  STL [R1+0x94], R244 ;  /* 0x000094f401007387 */ /* 0x0001e20000100800 */
[----:B------:R-:W-:-:S03]  /*2820*/  FFMA.FTZ R245, R243, R162, R245 ;  /* 0x000000a2f3f57223 */ /* 0x000fc600000100f5 */
[----:B------:R-:W-:Y:S01]  /*2830*/  FMUL.FTZ R162, R34, R121 ;  /* 0x0000007922a27220 */ /* 0x000fe20000410000 */
[----:B------:R1:W-:Y:S01]  /*2840*/  STL [R1+0x90], R246 ;  /* 0x000090f601007387 */ /* 0x0003e20000100800 */
[----:B0-----:R-:W-:-:S03]  /*2850*/  PRMT R244, RZ, 0x5410, R167 ;  /* 0x00005410fff47816 */ /* 0x001fc600000000a7 */
[----:B-1----:R-:W3:Y:S02]  /*2860*/  LDL.LU R246, [R1+0x98] ;  /* 0x0000980001f67983 */ /* 0x002ee40000300800 */
[----:B------:R-:W-:Y:S02]  /*2870*/  FADD.FTZ R11, R244, R11 ;  /* 0x0000000bf40b7221 */ /* 0x000fe40000010000 */
[-C--:B------:R-:W-:Y:S01]  /*2880*/  FFMA.FTZ R179, R166, R244.reuse, R179 ;  /* 0x000000f4a6b37223 */ /* 0x080fe200000100b3 */
[----:B------:R0:W-:Y:S01]  /*2890*/  STL [R1+0x60], R245 ;  /* 0x000060f501007387 */ /* 0x0001e20000100800 */
[----:B------:R-:W-:-:S03]  /*28a0*/  FFMA.FTZ R162, R66, R244, R162 ;  /* 0x000000f442a27223 */ /* 0x000fc600000100a2 */
[----:B0-----:R-:W4:Y:S04]  /*28b0*/  LDL.LU R245, [R1+0x68] ;  /* 0x0000680001f57983 */ /* 0x001f280000300800 */
[----:B------:R-:W3:Y:S01]  /*28c0*/  LDL.LU R244, [R1+0x9c] ;  /* 0x00009c0001f47983 */ /* 0x000ee20000300800 */
[----:B------:R-:W-:-:S05]  /*28d0*/  PRMT R167, RZ, 0x7610, R167 ;  /* 0x00007610ffa77816 */ /* 0x000fca00000000a7 */
[----:B------:R-:W-:Y:S02]  /*28e0*/  FADD.FTZ R12, R167, R12 ;  /* 0x0000000ca70c7221 */ /* 0x000fe40000010000 */
[----:B--2---:R-:W-:Y:S02]  /*28f0*/  FFMA.FTZ R247, R166, R121, R247 ;  /* 0x00000079a6f77223 */ /* 0x004fe400000100f7 */
[----:B---3--:R-:W-:Y:S01]  /*2900*/  FADD.FTZ R244, R121, R244 ;  /* 0x000000f479f47221 */ /* 0x008fe20000010000 */
[----:B------:R-:W-:Y:S01]  /*2910*/  PRMT R121, RZ, 0x7610, R163 ;  /* 0x00007610ff797816 */ /* 0x000fe200000000a3 */
[----:B------:R-:W-:-:S04]  /*2920*/  FMUL.FTZ R163, R222, R120 ;  /* 0x00000078dea37220 */ /* 0x000fc80000410000 */
[----:B----4-:R-:W-:Y:S02]  /*2930*/  FFMA.FTZ R245, R163, R121, R245 ;  /* 0x00000079a3f57223 */ /* 0x010fe400000100f5 */
[----:B------:R-:W-:Y:S01]  /*2940*/  FADD.FTZ R246, R121, R246 ;  /* 0x000000f679f67221 */ /* 0x000fe20000010000 */
[----:B------:R-:W-:Y:S04]  /*2950*/  STL [R1+0x9c], R244 ;  /* 0x00009cf401007387 */ /* 0x000fe80000100800 */
[----:B------:R-:W-:Y:S04]  /*2960*/  STL [R1+0x6c], R247 ;  /* 0x00006cf701007387 */ /* 0x000fe80000100800 */
[----:B------:R0:W-:Y:S04]  /*2970*/  STL [R1+0x68], R245 ;  /* 0x000068f501007387 */ /* 0x0001e80000100800 */
[----:B------:R1:W-:Y:S01]  /*2980*/  STL [R1+0x98], R246 ;  /* 0x000098f601007387 */ /* 0x0003e20000100800 */
[----:B0-----:R-:W-:-:S02]  /*2990*/  FFMA.FTZ R245, R229, R228, RZ ;  /* 0x000000e4e5f57223 */ /* 0x001fc400000100ff */
[----:B-1----:R-:W-:Y:S02]  /*29a0*/  FADD.FTZ R246, RZ, R228 ;  /* 0x000000e4fff67221 */ /* 0x002fe40000010000 */
        /* <DEDUP_REMOVED lines=56> */
[----:B------:R-:W-:Y:S02]  /*2d30*/  FMUL.FTZ R120, R35, R121 ;  /* 0x0000007923787220 */ /* 0x000fe40000410000 */
[----:B------:R-:W-:Y:S02]  /*2d40*/  FFMA.FTZ R245, R243, R242, R245 ;  /* 0x000000f2f3f57223 */ /* 0x000fe400000100f5 */
[----:B------:R-:W-:-:S02]  /*2d50*/  FADD.FTZ R246, R246, R242 ;  /* 0x000000f2f6f67221 */ /* 0x000fc40000010000 */
[-C--:B------:R-:W-:Y:S02]  /*2d60*/  FFMA.FTZ R180, R163, R167.reuse, R180 ;  /* 0x000000a7a3b47223 */ /* 0x080fe400000100b4 */
[----:B------:R-:W-:Y:S02]  /*2d70*/  FFMA.FTZ R167, R67, R167, R120 ;  /* 0x000000a743a77223 */ /* 0x000fe40000010078 */
[----:B------:R-:W-:Y:S02]  /*2d80*/  FFMA.FTZ R245, R166, R162, R245 ;  /* 0x000000a2a6f57223 */ /* 0x000fe400000100f5 */
[----:B------:R-:W-:Y:S02]  /*2d90*/  FADD.FTZ R246, R246, R162 ;  /* 0x000000a2f6f67221 */ /* 0x000fe40000010000 */
[----:B------:R-:W-:Y:S02]  /*2da0*/  FFMA.FTZ R245, R163, R167, R245 ;  /* 0x000000a7a3f57223 */ /* 0x000fe400000100f5 */
[----:B------:R-:W-:Y:S01]  /*2db0*/  FADD.FTZ R246, R246, R167 ;  /* 0x000000a7f6f67221 */ /* 0x000fe20000010000 */
[----:B------:R-:W-:Y:S05]  /*2dc0*/  BRA.DIV ~URZ, `(.L_x_514) ;  /* 0x000035127f007947 */ /* 0x000fea000b800000 */
[----:B------:R0:W1:Y:S02]  /*2dd0*/  SHFL.BFLY PT, R247, R246, 0x1, 0x1f ;  /* 0x0c201f00f6f77f89 */ /* 0x00006400000e0000 */
.L_x_518:
        /* <DEDUP_REMOVED lines=18> */
.L_x_519:
        /* <DEDUP_REMOVED lines=236> */
[----:B------:R-:W-:Y:S01]  /*3dc0*/  F2FP.BF16.PACK_AB R122, R237, R137 ;  /* 0x00000089ed7a723e */ /* 0x000fe200000010ff */
[----:B------:R-:W-:Y:S01]  /*3dd0*/  @P2 IMAD.WIDE.U32 R214, R214, R147, c[0x0][0x250] ;  /* 0x00009400d6d62625 */ /* 0x000fe200078e0093 */
        /* <DEDUP_REMOVED lines=9> */
[----:B------:R-:W-:Y:S02]  /*3e70*/  @P2 PRMT R116, R233, 0x7610, R116 ;  /* 0x00007610e9742816 */ /* 0x000fe40000000074 */
[----:B------:R-:W-:Y:S02]  /*3e80*/  @P2 F2FP.BF16.PACK_AB R238, RZ, R238 ;  /* 0x000000eeffee223e */ /* 0x000fe400000010ff */
[----:B------:R-:W-:Y:S02]  /*3e90*/  @P2 F2FP.BF16.PACK_AB R236, RZ, R236 ;  /* 0x000000ecffec223e */ /* 0x000fe400000010ff */
[----:B------:R-:W-:-:S02]  /*3ea0*/  @P2 PRMT R119, R138, 0x7610, R119 ;  /* 0x000076108a772816 */ /* 0x000fc40000000077 */
[----:B------:R-:W-:Y:S02]  /*3eb0*/  @P2 PRMT R117, R140, 0x7610, R117 ;  /* 0x000076108c752816 */ /* 0x000fe40000000075 */
[----:B------:R-:W-:Y:S02]  /*3ec0*/  @P1 F2FP.BF16.PACK_AB R138, RZ, R151 ;  /* 0x00000097ff8a123e */ /* 0x000fe400000010ff */
[----:B--2---:R-:W-:Y:S02]  /*3ed0*/  IADD3 R126, R130, 0x40, RZ ;  /* 0x00000040827e7810 */ /* 0x004fe40007ffe0ff */
[----:B------:R-:W-:Y:S02]  /*3ee0*/  @P2 PRMT R119, R119, 0x5410, R238 ;  /* 0x0000541077772816 */ /* 0x000fe400000000ee */
[----:B------:R-:W-:Y:S01]  /*3ef0*/  @P2 PRMT R117, R117, 0x5410, R236 ;  /* 0x0000541075752816 */ /* 0x000fe200000000ec */
[----:B0-----:R-:W-:Y:S01]  /*3f00*/  @P1 IMAD.WIDE.U32 R124, R216, R147, c[0x0][0x258] ;  /* 0x00009600d87c1625 */ /* 0x001fe200078e0093 */
[----:B------:R-:W-:-:S02]  /*3f10*/  @P2 F2FP.BF16.PACK_AB R120, RZ, R137 ;  /* 0x00000089ff78223e */ /* 0x000fc400000010ff */
[----:B------:R-:W-:Y:S01]  /*3f20*/  @P1 F2FP.BF16.PACK_AB R122, RZ, R148 ;  /* 0x00000094ff7a123e */ /* 0x000fe200000010ff */
[----:B------:R-:W-:Y:S01]  /*3f30*/  IMAD.WIDE.U32 R126, R126, R147, c[0x0][0x248] ;  /* 0x000092007e7e7625 */ /* 0x000fe200078e0093 */
[----:B------:R-:W-:Y:S02]  /*3f40*/  @P2 F2FP.BF16.PACK_AB R121, RZ, R136 ;  /* 0x00000088ff79223e */ /* 0x000fe400000010ff */
[----:B------:R-:W-:Y:S02]  /*3f50*/  @P2 PRMT R118, R120, 0x7610, R118 ;  /* 0x0000761078762816 */ /* 0x000fe40000000076 */
[----:B------:R-:W-:Y:S02]  /*3f60*/  @P1 F2FP.BF16.PACK_AB R120, RZ, R149 ;  /* 0x00000095ff78123e */ /* 0x000fe400000010ff */
[----:B------:R-:W-:Y:S02]  /*3f70*/  @P1 PRMT R113, R122, 0x7610, R113 ;  /* 0x000076107a711816 */ /* 0x000fe40000000071 */
[----:B------:R-:W-:-:S02]  /*3f80*/  @P1 F2FP.BF16.PACK_AB R123, RZ, R139 ;  /* 0x0000008bff7b123e */ /* 0x000fc400000010ff */
[----:B------:R-:W-:Y:S02]  /*3f90*/  @P1 F2FP.BF16.PACK_AB R122, RZ, R150 ;  /* 0x00000096ff7a123e */ /* 0x000fe400000010ff */
[----:B------:R-:W-:Y:S02]  /*3fa0*/  @P2 PRMT R116, R116, 0x5410, R121 ;  /* 0x0000541074742816 */ /* 0x000fe40000000079 */
[----:B------:R-:W-:Y:S02]  /*3fb0*/  @P1 F2FP.BF16.PACK_AB R121, RZ, R241 ;  /* 0x000000f1ff79123e */ /* 0x000fe400000010ff */
[----:B------:R-:W-:Y:S02]  /*3fc0*/  @P1 PRMT R114, R120, 0x7610, R114 ;  /* 0x0000761078721816 */ /* 0x000fe40000000072 */
[----:B------:R-:W-:Y:S02]  /*3fd0*/  @P1 F2FP.BF16.PACK_AB R136, RZ, R240 ;  /* 0x000000f0ff88123e */ /* 0x000fe400000010ff */
[----:B------:R-:W-:-:S02]  /*3fe0*/  @P1 F2FP.BF16.PACK_AB R137, RZ, R239 ;  /* 0x000000efff89123e */ /* 0x000fc400000010ff */
[----:B------:R-:W-:Y:S02]  /*3ff0*/  @P1 PRMT R112, R123, 0x7610, R112 ;  /* 0x000076107b701816 */ /* 0x000fe40000000070 */
[----:B------:R-:W-:Y:S02]  /*4000*/  @P1 PRMT R115, R122, 0x7610, R115 ;  /* 0x000076107a731816 */ /* 0x000fe40000000073 */
[----:B------:R-:W-:Y:S02]  /*4010*/  @P2 PRMT R118, R118, 0x5410, R237 ;  /* 0x0000541076762816 */ /* 0x000fe400000000ed */
[----:B------:R-:W-:Y:S02]  /*4020*/  @P1 PRMT R114, R114, 0x5410, R121 ;  /* 0x0000541072721816 */ /* 0x000fe40000000079 */
[----:B------:R-:W-:Y:S01]  /*4030*/  F2FP.BF16.PACK_AB R122, R241, R149 ;  /* 0x00000095f17a723e */ /* 0x000fe200000010ff */
[----:B------:R0:W-:Y:S01]  /*4040*/  @P2 STG.E.128 [R214.64], R116 ;  /* 0x00000074d6002986 */ /* 0x0001e2000c101d04 */
[----:B------:R-:W-:-:S02]  /*4050*/  F2FP.BF16.PACK_AB R123, R151, R150 ;  /* 0x00000096977b723e */ /* 0x000fc400000010ff */
[----:B------:R-:W-:Y:S02]  /*4060*/  F2FP.BF16.PACK_AB R121, R240, R148 ;  /* 0x00000094f079723e */ /* 0x000fe400000010ff */
[----:B------:R-:W-:Y:S02]  /*4070*/  F2FP.BF16.PACK_AB R120, R239, R139 ;  /* 0x0000008bef78723e */ /* 0x000fe400000010ff */
[----:B------:R-:W-:Y:S02]  /*4080*/  @P1 PRMT R115, R115, 0x5410, R138 ;  /* 0x0000541073731816 */ /* 0x000fe4000000008a */
[----:B------:R-:W-:Y:S02]  /*4090*/  @P1 PRMT R113, R113, 0x5410, R136 ;  /* 0x0000541071711816 */ /* 0x000fe40000000088 */
[----:B------:R-:W-:Y:S02]  /*40a0*/  @P1 PRMT R112, R112, 0x5410, R137 ;  /* 0x0000541070701816 */ /* 0x000fe40000000089 */
[----:B------:R-:W-:-:S02]  /*40b0*/  @P2 F2FP.BF16.PACK_AB R149, RZ, R149 ;  /* 0x00000095ff95223e */ /* 0x000fc400000010ff */
[----:B------:R-:W-:Y:S01]  /*40c0*/  @P2 F2FP.BF16.PACK_AB R150, RZ, R150 ;  /* 0x00000096ff96223e */ /* 0x000fe200000010ff */
[----:B------:R2:W-:Y:S01]  /*40d0*/  @P1 STG.E.128 [R124.64], R112 ;  /* 0x000000707c001986 */ /* 0x0005e2000c101d04 */
[----:B------:R-:W-:Y:S02]  /*40e0*/  @P2 F2FP.BF16.PACK_AB R148, RZ, R148 ;  /* 0x00000094ff94223e */ /* 0x000fe400000010ff */
[----:B------:R-:W-:Y:S01]  /*40f0*/  @P2 F2FP.BF16.PACK_AB R139, RZ, R139 ;  /* 0x0000008bff8b223e */ /* 0x000fe200000010ff */
[----:B------:R3:W-:Y:S01]  /*4100*/  STG.E.128 [R126.64], R120 ;  /* 0x000000787e007986 */ /* 0x0007e2000c101d04 */
[----:B------:R-:W-:Y:S02]  /*4110*/  @P2 F2FP.BF16.PACK_AB R241, RZ, R241 ;  /* 0x000000f1fff1223e */ /* 0x000fe400000010ff */
[----:B------:R-:W-:Y:S02]  /*4120*/  @P2 F2FP.BF16.PACK_AB R151, RZ, R151 ;  /* 0x00000097ff97223e */ /* 0x000fe400000010ff */
[----:B------:R-:W-:-:S02]  /*4130*/  @P2 F2FP.BF16.PACK_AB R240, RZ, R240 ;  /* 0x000000f0fff0223e */ /* 0x000fc400000010ff */
[----:B------:R-:W-:Y:S02]  /*4140*/  @P2 F2FP.BF16.PACK_AB R239, RZ, R239 ;  /* 0x000000efffef223e */ /* 0x000fe400000010ff */
[----:B0-----:R-:W-:Y:S02]  /*4150*/  @P2 PRMT R118, R149, 0x7610, R118 ;  /* 0x0000761095762816 */ /* 0x001fe40000000076 */
[----:B------:R-:W-:Y:S02]  /*4160*/  @P2 PRMT R119, R150, 0x7610, R119 ;  /* 0x0000761096772816 */ /* 0x000fe40000000077 */
[----:B------:R-:W-:Y:S02]  /*4170*/  @P2 PRMT R117, R148, 0x7610, R117 ;  /* 0x0000761094752816 */ /* 0x000fe40000000075 */
[----:B------:R-:W-:Y:S02]  /*4180*/  @P2 PRMT R116, R139, 0x7610, R116 ;  /* 0x000076108b742816 */ /* 0x000fe40000000074 */
[----:B--2---:R-:W-:Y:S01]  /*4190*/  @P1 F2FP.BF16.PACK_AB R125, RZ, R133 ;  /* 0x00000085ff7d123e */ /* 0x004fe200000010ff */
[----:B---3--:R-:W-:Y:S01]  /*41a0*/  @P2 IMAD.WIDE.U32 R120, R216, R147, c[0x0][0x250] ;  /* 0x00009400d8782625 */ /* 0x008fe200078e0093 */
[----:B------:R-:W-:-:S02]  /*41b0*/  @P1 F2FP.BF16.PACK_AB R123, RZ, R131 ;  /* 0x00000083ff7b123e */ /* 0x000fc400000010ff */
[----:B------:R-:W-:Y:S02]  /*41c0*/  @P1 F2FP.BF16.PACK_AB R127, RZ, R135 ;  /* 0x00000087ff7f123e */ /* 0x000fe400000010ff */
[----:B------:R-:W-:Y:S02]  /*41d0*/  @P1 F2FP.BF16.PACK_AB R122, RZ, R128 ;  /* 0x00000080ff7a123e */ /* 0x000fe400000010ff */
[----:B------:R-:W-:Y:S02]  /*41e0*/  @P2 PRMT R118, R118, 0x5410, R241 ;  /* 0x0000541076762816 */ /* 0x000fe400000000f1 */
[----:B------:R-:W-:Y:S02]  /*41f0*/  @P2 PRMT R119, R119, 0x5410, R151 ;  /* 0x0000541077772816 */ /* 0x000fe40000000097 */
[----:B------:R-:W-:Y:S02]  /*4200*/  @P2 PRMT R117, R117, 0x5410, R240 ;  /* 0x0000541075752816 */ /* 0x000fe400000000f0 */
[----:B------:R-:W-:-:S02]  /*4210*/  @P2 PRMT R116, R116, 0x5410, R239 ;  /* 0x0000541074742816 */ /* 0x000fc400000000ef */
[----:B------:R-:W-:Y:S02]  /*4220*/  @P1 F2FP.BF16.PACK_AB R124, RZ, R132 ;  /* 0x00000084ff7c123e */ /* 0x000fe400000010ff */
[----:B------:R-:W-:Y:S01]  /*4230*/  @P1 PRMT R113, R123, 0x7610, R113 ;  /* 0x000076107b711816 */ /* 0x000fe20000000071 */
[----:B------:R0:W-:Y:S01]  /*4240*/  @P2 STG.E.128 [R120.64], R116 ;  /* 0x0000007478002986 */ /* 0x0001e2000c101d04 */
[----:B------:R-:W-:Y:S02]  /*4250*/  @P1 F2FP.BF16.PACK_AB R137, RZ, R222 ;  /* 0x000000deff89123e */ /* 0x000fe400000010ff */
[----:B------:R-:W-:Y:S02]  /*4260*/  @P1 F2FP.BF16.PACK_AB R126, RZ, R134 ;  /* 0x00000086ff7e123e */ /* 0x000fe400000010ff */
[----:B------:R-:W-:Y:S02]  /*4270*/  @P1 F2FP.BF16.PACK_AB R136, RZ, R129 ;  /* 0x00000081ff88123e */ /* 0x000fe400000010ff */
[----:B------:R-:W-:-:S02]  /*4280*/  @P1 PRMT R115, R127, 0x7610, R115 ;  /* 0x000076107f731816 */ /* 0x000fc40000000073 */
[----:B------:R-:W-:Y:S02]  /*4290*/  @P1 PRMT R114, R125, 0x7610, R114 ;  /* 0x000076107d721816 */ /* 0x000fe40000000072 */
[----:B------:R-:W-:Y:S02]  /*42a0*/  @P1 PRMT R112, R122, 0x7610, R112 ;  /* 0x000076107a701816 */ /* 0x000fe40000000070 */
[----:B------:R-:W-:Y:S02]  /*42b0*/  IADD3 R130, R130, 0x60, RZ ;  /* 0x0000006082827810 */ /* 0x000fe40007ffe0ff */
[----:B------:R-:W-:Y:S02]  /*42c0*/  F2FP.BF16.PACK_AB R123, R222, R135 ;  /* 0x00000087de7b723e */ /* 0x000fe400000010ff */
[----:B------:R-:W-:Y:S02]  /*42d0*/  F2FP.BF16.PACK_AB R122, R134, R133 ;  /* 0x00000085867a723e */ /* 0x000fe400000010ff */
[----:B0-----:R-:W-:-:S02]  /*42e0*/  F2FP.BF16.PACK_AB R121, R132, R131 ;  /* 0x000000838479723e */ /* 0x001fc400000010ff */
[-C--:B------:R-:W-:Y:S02]  /*42f0*/  F2FP.BF16.PACK_AB R120, R129, R128.reuse ;  /* 0x000000808178723e */ /* 0x080fe400000010ff */
[----:B------:R-:W-:Y:S01]  /*4300*/  @P1 PRMT R113, R113, 0x5410, R124 ;  /* 0x0000541071711816 */ /* 0x000fe2000000007c */
[----:B------:R-:W-:Y:S01]  /*4310*/  @P1 IMAD.WIDE.U32 R124, R217, R147, c[0x0][0x258] ;  /* 0x00009600d97c1625 */ /* 0x000fe200078e0093 */
[----:B------:R-:W-:Y:S02]  /*4320*/  @P2 F2FP.BF16.PACK_AB R135, RZ, R135 ;  /* 0x00000087ff87223e */ /* 0x000fe400000010ff */
[----:B------:R-:W-:Y:S02]  /*4330*/  @P2 F2FP.BF16.PACK_AB R133, RZ, R133 ;  /* 0x00000085ff85223e */ /* 0x000fe400000010ff */
[----:B------:R-:W-:Y:S02]  /*4340*/  @P2 F2FP.BF16.PACK_AB R131, RZ, R131 ;  /* 0x00000083ff83223e */ /* 0x000fe400000010ff */
[----:B------:R-:W-:-:S02]  /*4350*/  @P2 F2FP.BF16.PACK_AB R128, RZ, R128 ;  /* 0x00000080ff80223e */ /* 0x000fc400000010ff */
[----:B------:R-:W-:Y:S02]  /*4360*/  @P1 PRMT R115, R115, 0x5410, R137 ;  /* 0x0000541073731816 */ /* 0x000fe40000000089 */
[----:B------:R-:W-:Y:S01]  /*4370*/  @P1 PRMT R114, R114, 0x5410, R126 ;  /* 0x0000541072721816 */ /* 0x000fe2000000007e */
[----:B------:R-:W-:Y:S01]  /*4380*/  IMAD.WIDE.U32 R126, R147, R130, c[0x0][0x248] ;  /* 0x00009200937e7625 */ /* 0x000fe200078e0082 */
[----:B------:R-:W-:Y:S02]  /*4390*/  @P1 PRMT R112, R112, 0x5410, R136 ;  /* 0x0000541070701816 */ /* 0x000fe40000000088 */
[----:B------:R-:W-:Y:S02]  /*43a0*/  @P2 F2FP.BF16.PACK_AB R222, RZ, R222 ;  /* 0x000000deffde223e */ /* 0x000fe400000010ff */
[----:B------:R-:W-:Y:S01]  /*43b0*/  @P2 F2FP.BF16.PACK_AB R134, RZ, R134 ;  /* 0x00000086ff86223e */ /* 0x000fe200000010ff */
[----:B------:R-:W-:Y:S01]  /*43c0*/  @P1 STG.E.128 [R124.64], R112 ;  /* 0x000000707c001986 */ /* 0x000fe2000c101d04 */
[----:B------:R-:W-:-:S02]  /*43d0*/  @P2 F2FP.BF16.PACK_AB R132, RZ, R132 ;  /* 0x00000084ff84223e */ /* 0x000fc400000010ff */
[----:B------:R-:W-:Y:S01]  /*43e0*/  @P2 F2FP.BF16.PACK_AB R129, RZ, R129 ;  /* 0x00000081ff81223e */ /* 0x000fe200000010ff */
        /* <DEDUP_REMOVED lines=16> */
.L_x_516:
[----:B------:R-:W-:Y:S05]  /*44f0*/  BSYNC B1 ;  /* 0x0000000000017941 */ /* 0x000fea0003800000 */
.L_x_513:
[----:B------:R0:W5:Y:S01]  /*4500*/  LDL.LU R52, [R1] ;  /* 0x0000000001347983 */ /* 0x0001620000300800 */
[----:B------:R-:W-:Y:S02]  /*4510*/  MOV R67, R8 ;  /* 0x0000000800437202 */ /* 0x000fe40000000f00 */
[----:B------:R-:W-:Y:S01]  /*4520*/  MOV R64, R9 ;  /* 0x0000000900407202 */ /* 0x000fe20000000f00 */
[----:B------:R0:W5:Y:S01]  /*4530*/  LDL.LU R54, [R1+0x8] ;  /* 0x0000080001367983 */ /* 0x0001620000300800 */
[----:B------:R-:W-:Y:S02]  /*4540*/  MOV R65, R10 ;  /* 0x0000000a00417202 */ /* 0x000fe40000000f00 */
[----:B------:R-:W-:Y:S01]  /*4550*/  MOV R66, R7 ;  /* 0x0000000700427202 */ /* 0x000fe20000000f00 */
[----:B------:R0:W5:Y:S01]  /*4560*/  LDL.LU R55, [R1+0x4] ;  /* 0x0000040001377983 */ /* 0x0001620000300800 */
[----:B------:R-:W-:Y:S02]  /*4570*/  MOV R36, R5 ;  /* 0x0000000500247202 */ /* 0x000fe40000000f00 */
[----:B------:R-:W-:Y:S01]  /*4580*/  MOV R37, R6 ;  /* 0x0000000600257202 */ /* 0x000fe20000000f00 */
[----:B------:R0:W5:Y:S01]  /*4590*/  LDL.LU R88, [R1+0x1c] ;  /* 0x00001c0001587983 */ /* 0x0001620000300800 */
[----:B------:R-:W-:-:S02]  /*45a0*/  MOV R39, R4 ;  /* 0x0000000400277202 */ /* 0x000fc40000000f00 */
        /* <DEDUP_REMOVED lines=67> */
[----:B------:R0:W5:Y:S04]  /*49e0*/  LDL.LU R121, [R1+0x40] ;  /* 0x0000400001797983 */ /* 0x0001680000300800 */
        /* <DEDUP_REMOVED lines=12> */
[----:B------:R0:W5:Y:S01]  /*4ab0*/  LDL.LU R19, [R1+0x98] ;  /* 0x0000980001137983 */ /* 0x0001620000300800 */
        /* <DEDUP_REMOVED lines=36> */
.L_x_512:
[----:B0-----:R-:W-:Y:S05]  /*4d00*/  BSYNC B0 ;  /* 0x0000000000007941 */ /* 0x001fea0003800000 */
.L_x_510:
        /* <DEDUP_REMOVED lines=19> */
[----:B------:R-:W3:Y:S04]  /*4e40*/  LDS R2, [R136.X4] ;  /* 0x0000000088027984 */ /* 0x000ee80000004800 */
        /* <DEDUP_REMOVED lines=9> */
[----:B-1----:R-:W-:-:S03]  /*4ee0*/  FADD.FTZ R3, RZ, R3 ;  /* 0x00000003ff037221 */ /* 0x002fc60000010000 */
[----:B------:R-:W1:Y:S01]  /*4ef0*/  LDS R46, [R136.X4+0x1a00] ;  /* 0x001a0000882e7984 */ /* 0x000e620000004800 */
[----:B--2---:R-:W-:-:S03]  /*4f00*/  FADD.FTZ R12, R12, R45 ;  /* 0x0000002d0c0c7221 */ /* 0x004fc60000010000 */
[----:B------:R-:W2:Y:S01]  /*4f10*/  LDS R68, [R136.X4+0x1e00] ;  /* 0x001e000088447984 */ /* 0x000ea20000004800 */
[----:B---3--:R-:W-:-:S03]  /*4f20*/  FADD.FTZ R2, RZ, R2 ;  /* 0x00000002ff027221 */ /* 0x008fc60000010000 */
[----:B------:R-:W3:Y:S01]  /*4f30*/  LDS R70, [R136.X4+0x2200] ;  /* 0x0022000088467984 */ /* 0x000ee20000004800 */
[----:B----4-:R-:W-:-:S03]  /*4f40*/  FADD.FTZ R13, RZ, R13 ;  /* 0x0000000dff0d7221 */ /* 0x010fc60000010000 */
[----:B------:R-:W4:Y:S01]  /*4f50*/  LDS R81, [R136.X4+0x2400] ;  /* 0x0024000088517984 */ /* 0x000f220000004800 */
[----:B------:R-:W-:Y:S02]  /*4f60*/  FADD.FTZ R3, R3, R42 ;  /* 0x0000002a03037221 */ /* 0x000fe40000010000 */
[----:B------:R-:W-:Y:S01]  /*4f70*/  FADD.FTZ R14, RZ, R14 ;  /* 0x0000000eff0e7221 */ /* 0x000fe20000010000 */
[----:B------:R-:W4:Y:S01]  /*4f80*/  LDS R40, [R136.X4+0xc00] ;  /* 0x000c000088287984 */ /* 0x000f220000004800 */
[----:B------:R-:W-:-:S03]  /*4f90*/  FADD.FTZ R15, RZ, R15 ;  /* 0x0000000fff0f7221 */ /* 0x000fc60000010000 */
[----:B------:R-:W4:Y:S01]  /*4fa0*/  LDS R69, [R136.X4+0x1c00] ;  /* 0x001c000088457984 */ /* 0x000f220000004800 */
[----:B------:R-:W-:-:S03]  /*4fb0*/  FADD.FTZ R41, RZ, R41 ;  /* 0x00000029ff297221 */ /* 0x000fc60000010000 */
[----:B------:R-:W4:Y:S01]  /*4fc0*/  LDS R71, [R136.X4+0x2000] ;  /* 0x0020000088477984 */ /* 0x000f220000004800 */
[----:B------:R-:W-:-:S03]  /*4fd0*/  FADD.FTZ R2, R2, R43 ;  /* 0x0000002b02027221 */ /* 0x000fc60000010000 */
[----:B------:R-:W4:Y:S01]  /*4fe0*/  LDS R80, [R136.X4+0x2600] ;  /* 0x0026000088507984 */ /* 0x000f220000004800 */
[----:B------:R-:W-:-:S03]  /*4ff0*/  FADD.FTZ R13, R13, R44 ;  /* 0x0000002c0d0d7221 */ /* 0x000fc60000010000 */
[----:B------:R-:W4:Y:S01]  /*5000*/  LDS R83, [R136.X4+0x2800] ;  /* 0x0028000088537984 */ /* 0x000f220000004800 */
        /* <DEDUP_REMOVED lines=9> */
[----:B------:R-:W-:Y:S04]  /*50a0*/  LDS R44, [R136.X4+0x3400] ;  /* 0x00340000882c7984 */ /* 0x000fe80000004800 */
[----:B------:R-:W-:Y:S01]  /*50b0*/  LDS R12, [R136.X4+0x2e00] ;  /* 0x002e0000880c7984 */ /* 0x000fe20000004800 */
[----:B------:R-:W-:-:S03]  /*50c0*/  FADD.FTZ R40, RZ, R40 ;  /* 0x00000028ff287221 */ /* 0x000fc60000010000 */
[----:B------:R-:W-:Y:S01]  /*50d0*/  LDS R46, [R136.X4+0x3600] ;  /* 0x00360000882e7984 */ /* 0x000fe20000004800 */
[----:B------:R-:W-:-:S03]  /*50e0*/  FADD.FTZ R40, R40, R69 ;  /* 0x0000004528287221 */ /* 0x000fc60000010000 */
[----:B------:R-:W-:Y:S01]  /*50f0*/  LDS R45, [R136.X4+0x3800] ;  /* 0x00380000882d7984 */ /* 0x000fe20000004800 */
[----:B------:R-:W-:-:S03]  /*5100*/  FADD.FTZ R2, R2, R71 ;  /* 0x0000004702027221 */ /* 0x000fc60000010000 */
[----:B------:R-:W3:Y:S01]  /*5110*/  LDS R68, [R136.X4+0x3a00] ;  /* 0x003a000088447984 */ /* 0x000ee20000004800 */
[----:B------:R-:W-:-:S03]  /*5120*/  FADD.FTZ R13, R13, R80 ;  /* 0x000000500d0d7221 */ /* 0x000fc60000010000 */
[----:B------:R-:W4:Y:S01]  /*5130*/  LDS R47, [R136.X4+0x3c00] ;  /* 0x003c0000882f7984 */ /* 0x000f220000004800 */
[----:B------:R-:W-:-:S03]  /*5140*/  FADD.FTZ R14, R14, R83 ;  /* 0x000000530e0e7221 */ /* 0x000fc60000010000 */
[----:B------:R-:W4:Y:S01]  /*5150*/  LDS R70, [R136.X4+0x3e00] ;  /* 0x003e000088467984 */ /* 0x000f220000004800 */
[----:B0-----:R-:W-:-:S03]  /*5160*/  FADD.FTZ R15, R15, R82 ;  /* 0x000000520f0f7221 */ /* 0x001fc60000010000 */
[----:B------:R-:W-:Y:S01]  /*5170*/  BAR.SYNC.DEFER_BLOCKING 0x0 ;  /* 0x0000000000007b1d */ /* 0x000fe20000010000 */
[----:B-1----:R-:W-:Y:S02]  /*5180*/  FADD.FTZ R40, R40, R93 ;  /* 0x0000005d28287221 */ /* 0x002fe40000010000 */
[----:B--2---:R-:W-:-:S03]  /*5190*/  FADD.FTZ R43, R2, R43 ;  /* 0x0000002b022b7221 */ /* 0x004fc60000010000 */
[----:B------:R-:W-:Y:S04]  /*51a0*/  STS.128 [R0], R72 ;  /* 0x0000004800007388 */ /* 0x000fe80000000c00 */
[----:B------:R-:W-:Y:S01]  /*51b0*/  STS.128 [R0+0x10], R56 ;  /* 0x0000103800007388 */ /* 0x000fe20000000c00 */
[----:B---3--:R-:W-:-:S03]  /*51c0*/  FADD.FTZ R2, R15, R68 ;  /* 0x000000440f027221 */ /* 0x008fc60000010000 */
[----:B------:R0:W-:Y:S04]  /*51d0*/  STS.128 [R0+0x400], R4 ;  /* 0x0004000400007388 */ /* 0x0001e80000000c00 */
[----:B------:R-:W-:Y:S04]  /*51e0*/  STS.128 [R0+0x410], R76 ;  /* 0x0004104c00007388 */ /* 0x000fe80000000c00 */
[----:B------:R-:W-:Y:S04]  /*51f0*/  STS.128 [R0+0x800], R28 ;  /* 0x0008001c00007388 */ /* 0x000fe80000000c00 */
[----:B------:R-:W-:Y:S04]  /*5200*/  STS.128 [R0+0x810], R24 ;  /* 0x0008101800007388 */ /* 0x000fe80000000c00 */
[----:B------:R-:W-:Y:S01]  /*5210*/  STS.128 [R0+0xc00], R20 ;  /* 0x000c001400007388 */ /* 0x000fe20000000c00 */
[----:B0-----:R-:W-:-:S02]  /*5220*/  FADD.FTZ R5, R14, R45 ;  /* 0x0000002d0e057221 */ /* 0x001fc40000010000 */
[----:B------:R-:W-:Y:S01]  /*5230*/  FADD.FTZ R7, R41, R12 ;  /* 0x0000000c29077221 */ /* 0x000fe20000010000 */
[----:B------:R-:W-:Y:S01]  /*5240*/  STS.128 [R0+0xc10], R128 ;  /* 0x000c108000007388 */ /* 0x000fe20000000c00 */
[----:B------:R-:W-:Y:S02]  /*5250*/  FADD.FTZ R12, R3, R42 ;  /* 0x0000002a030c7221 */ /* 0x000fe40000010000 */
[----:B------:R-:W-:Y:S01]  /*5260*/  FADD.FTZ R3, R81, R44 ;  /* 0x0000002c51037221 */ /* 0x000fe20000010000 */
[----:B------:R-:W-:Y:S01]  /*5270*/  BAR.SYNC.DEFER_BLOCKING 0x0 ;  /* 0x0000000000007b1d */ /* 0x000fe20000010000 */
[----:B------:R-:W-:Y:S02]  /*5280*/  FADD.FTZ R6, R13, R46 ;  /* 0x0000002e0d067221 */ /* 0x000fe40000010000 */
[----:B----4-:R-:W-:Y:S02]  /*5290*/  FADD.FTZ R4, R40, R47 ;  /* 0x0000002f28047221 */ /* 0x010fe40000010000 */
[----:B------:R-:W-:Y:S01]  /*52a0*/  FADD.FTZ R7, R7, R70 ;  /* 0x0000004607077221 */ /* 0x000fe20000010000 */
        /* <DEDUP_REMOVED lines=21> */
[----:B------:R-:W-:-:S03]  /*5400*/  FADD.FTZ R56, RZ, R56 ;  /* 0x00000038ff387221 */ /* 0x000fc60000010000 */
        /* <DEDUP_REMOVED lines=9> */
[----:B------:R-:W-:-:S03]  /*54a0*/  FADD.FTZ R21, RZ, R21 ;  /* 0x00000015ff157221 */ /* 0x000fc60000010000 */
[----:B------:R-:W4:Y:S01]  /*54b0*/  LDS R78, [R136.X4+0x2a00] ;  /* 0x002a0000884e7984 */ /* 0x000f220000004800 */
        /* <DEDUP_REMOVED lines=33> */
[----:B-----5:R-:W-:Y:S01]  /*56d0*/  STS.128 [R0+0x400], R52 ;  /* 0x0004003400007388 */ /* 0x020fe20000000c00 */
        /* <DEDUP_REMOVED lines=90> */
[C---:B------:R-:W-:Y:S02]  /*5c80*/  IADD3 R14, P1, R15.reuse, c[0x0][0x238], RZ ;  /* 0x00008e000f0e7a10 */ /* 0x040fe40007f3e0ff */
[----:B------:R-:W-:Y:S01]  /*5c90*/  IADD3.X R9, R24, c[0x0][0x22c], RZ, P0, !PT ;  /* 0x00008b0018097a10 */ /* 0x000fe200007fe4ff */
[----:B------:R-:W2:Y:S01]  /*5ca0*/  LDS R10, [R136.X4+0x2000] ;  /* 0x00200000880a7984 */ /* 0x000ea20000004800 */
[----:B------:R-:W-:-:S03]  /*5cb0*/  IADD3 R16, P2, R15, c[0x0][0x230], RZ ;  /* 0x00008c000f107a10 */ /* 0x000fc60007f5e0ff */
[----:B------:R-:W3:Y:S01]  /*5cc0*/  LDS R11, [R136.X4+0x3000] ;  /* 0x00300000880b7984 */ /* 0x000ee20000004800 */
[----:B------:R-:W-:-:S03]  /*5cd0*/  IADD3.X R17, R24, c[0x0][0x234], RZ, P2, !PT ;  /* 0x00008d0018117a10 */ /* 0x000fc600017fe4ff */
        /* <DEDUP_REMOVED lines=15> */
[C---:B------:R-:W-:Y:S01]  /*5dd0*/  IADD3.X R15, R24.reuse, c[0x0][0x23c], RZ, P1, !PT ;  /* 0x00008f00180f7a10 */ /* 0x040fe20000ffe4ff */
[----:B----4-:R-:W-:Y:S01]  /*5de0*/  FADD.FTZ R0, RZ, R0 ;  /* 0x00000000ff007221 */ /* 0x010fe20000010000 */
[----:B------:R-:W-:Y:S01]  /*5df0*/  IADD3.X R11, R24, c[0x0][0x224], RZ, P0, !PT ;  /* 0x00008900180b7a10 */ /* 0x000fe200007fe4ff */
[----:B------:R-:W4:Y:S02]  /*5e00*/  LDS R65, [R136.X4+0x3400] ;  /* 0x0034000088417984 */ /* 0x000f240000004800 */
[----:B------:R-:W-:-:S02]  /*5e10*/  FADD.FTZ R33, R0, R33 ;  /* 0x0000002100217221 */ /* 0x000fc40000010000 */
[----:B------:R-:W4:Y:S02]  /*5e20*/  LDS R47, [R136.X4+0x2600] ;  /* 0x00260000882f7984 */ /* 0x000f240000004800 */
[----:B------:R-:W-:Y:S02]  /*5e30*/  FADD.FTZ R28, R33, R26 ;  /* 0x0000001a211c7221 */ /* 0x000fe40000010000 */
[----:B------:R-:W4:Y:S01]  /*5e40*/  LDS R39, [R136.X4+0x1800] ;  /* 0x0018000088277984 */ /* 0x000f220000004800 */
[----:B------:R-:W-:-:S03]  /*5e50*/  FADD.FTZ R18, RZ, R18 ;  /* 0x00000012ff127221 */ /* 0x000fc60000010000 */
[----:B------:R-:W4:Y:S01]  /*5e60*/  LDS R24, [R136.X4+0xa00] ;  /* 0x000a000088187984 */ /* 0x000f220000004800 */
[----:B------:R-:W-:-:S03]  /*5e70*/  FADD.FTZ R53, R28, R53 ;  /* 0x000000351c357221 */ /* 0x000fc60000010000 */
[----:B------:R-:W-:Y:S01]  /*5e80*/  STG.E [R8.64], R57 ;  /* 0x0000003908007986 */ /* 0x000fe2000c101904 */
[----:B------:R-:W-:-:S03]  /*5e90*/  FADD.FTZ R18, R18, R35 ;  /* 0x0000002312127221 */ /* 0x000fc60000010000 */
[----:B------:R-:W4:Y:S01]  /*5ea0*/  LDS R57, [R136.X4+0x3600] ;  /* 0x0036000088397984 */ /* 0x000f220000004800 */
[----:B0-----:R-:W-:-:S03]  /*5eb0*/  FADD.FTZ R20, RZ, R20 ;  /* 0x00000014ff147221 */ /* 0x001fc60000010000 */
[----:B------:R-:W0:Y:S01]  /*5ec0*/  LDS R49, [R136.X4+0x2800] ;  /* 0x0028000088317984 */ /* 0x000e220000004800 */
[----:B-1----:R-:W-:-:S03]  /*5ed0*/  FADD.FTZ R18, R18, R45 ;  /* 0x0000002d12127221 */ /* 0x002fc60000010000 */
[----:B------:R-:W1:Y:S01]  /*5ee0*/  LDS R41, [R136.X4+0x1a00] ;  /* 0x001a000088297984 */ /* 0x000e620000004800 */
[----:B--2---:R-:W-:-:S03]  /*5ef0*/  FADD.FTZ R22, RZ, R22 ;  /* 0x00000016ff167221 */ /* 0x004fc60000010000 */
[----:B------:R-:W2:Y:S04]  /*5f00*/  LDS R0, [R136.X4+0xc00] ;  /* 0x000c000088007984 */ /* 0x000ea80000004800 */
[----:B------:R-:W-:Y:S01]  /*5f10*/  STG.E [R10.64], R43 ;  /* 0x0000002b0a007986 */ /* 0x000fe2000c101904 */
        /* <DEDUP_REMOVED lines=8> */
[----:B------:R-:W-:-:S03]  /*5fa0*/  FADD.FTZ R24, RZ, R24 ;  /* 0x00000018ff187221 */ /* 0x000fc60000010000 */
[----:B------:R-:W-:Y:S04]  /*5fb0*/  STG.E [R14.64], R51 ;  /* 0x000000330e007986 */ /* 0x000fe8000c101904 */
[----:B------:R-:W-:Y:S01]  /*5fc0*/  STG.E [R16.64], R13 ;  /* 0x0000000d10007986 */ /* 0x000fe2000c101904 */
[----:B------:R-:W-:-:S03]  /*5fd0*/  FADD.FTZ R57, R20, R57 ;  /* 0x0000003914397221 */ /* 0x000fc60000010000 */
[----:B------:R-:W4:Y:S01]  /*5fe0*/  LDS R69, [R136.X4+0x3a00] ;  /* 0x003a000088457984 */ /* 0x000f220000004800 */
[----:B0-----:R-:W-:-:S03]  /*5ff0*/  FADD.FTZ R22, R22, R49 ;  /* 0x0000003116167221 */ /* 0x001fc60000010000 */
[----:B------:R-:W0:Y:S01]  /*6000*/  LDS R51, [R136.X4+0x2c00] ;  /* 0x002c000088337984 */ /* 0x000e220000004800 */
[----:B-1----:R-:W-:-:S03]  /*6010*/  FADD.FTZ R24, R24, R41 ;  /* 0x0000002918187221 */ /* 0x002fc60000010000 */
[----:B------:R-:W1:Y:S01]  /*6020*/  LDS R13, [R136.X4+0x1e00] ;  /* 0x001e0000880d7984 */ /* 0x000e620000004800 */
[----:B--2---:R-:W-:-:S03]  /*6030*/  FADD.FTZ R0, RZ, R0 ;  /* 0x00000000ff007221 */ /* 0x004fc60000010000 */
[----:B------:R-:W2:Y:S04]  /*6040*/  LDS R35, [R136.X4+0x3c00] ;  /* 0x003c000088237984 */ /* 0x000ea80000004800 */
[----:B------:R-:W2:Y:S01]  /*6050*/  LDS R28, [R136.X4+0x2e00] ;  /* 0x002e0000881c7984 */ /* 0x000ea20000004800 */
[----:B---3--:R-:W-:-:S03]  /*6060*/  FADD.FTZ R67, R22, R67 ;  /* 0x0000004316437221 */ /* 0x008fc60000010000 */
[----:B------:R-:W3:Y:S01]  /*6070*/  LDS R30, [R136.X4+0x3e00] ;  /* 0x003e0000881e7984 */ /* 0x000ee20000004800 */
[----:B----4-:R-:W-:-:S03]  /*6080*/  FADD.FTZ R24, R24, R43 ;  /* 0x0000002b18187221 */ /* 0x010fc60000010000 */
[----:B------:R-:W-:Y:S01]  /*6090*/  STG.E [R8.64+0x200], R75 ;  /* 0x0002004b08007986 */ /* 0x000fe2000c101904 */
[----:B------:R-:W-:-:S03]  /*60a0*/  FADD.FTZ R0, R0, R33 ;  /* 0x0000002100007221 */ /* 0x000fc60000010000 */
[----:B------:R-:W-:Y:S01]  /*60b0*/  STG.E [R10.64+0x200], R12 ;  /* 0x0002000c0a007986 */ /* 0x000fe2000c101904 */
[----:B------:R-:W-:-:S03]  /*60c0*/  FADD.FTZ R26, RZ, R26 ;  /* 0x0000001aff1a7221 */ /* 0x000fc60000010000 */
        /* <DEDUP_REMOVED lines=9> */
[----:B--2---:R-:W-:-:S03]  /*6160*/  FADD.FTZ R35, R0, R35 ;  /* 0x0000002300237221 */ /* 0x004fc60000010000 */
[----:B------:R-:W-:Y:S01]  /*6170*/  STG.E [R8.64+0x600], R25 ;  /* 0x0006001908007986 */ /* 0x000fe2000c101904 */
[----:B------:R-:W-:-:S03]  /*6180*/  FADD.FTZ R13, R13, R28 ;  /* 0x0000001c0d0d7221 */ /* 0x000fc60000010000 */
[----:B------:R-:W-:Y:S01]  /*6190*/  STG.E [R10.64+0x600], R6 ;  /* 0x000600060a007986 */ /* 0x000fe2000c101904 */
[----:B---3--:R-:W-:-:S03]  /*61a0*/  FADD.FTZ R13, R13, R30 ;  /* 0x0000001e0d0d7221 */ /* 0x008fc60000010000 */
        /* <DEDUP_REMOVED lines=19> */
.L_x_514:
[----:B------:R-:W-:Y:S01]  /*62e0*/  HFMA2.MMA R244, -RZ, RZ, 0, 5.9604644775390625e-08 ;  /* 0x00000001fff47435 */ /* 0x000fe200000001ff */
[----:B------:R-:W-:-:S02]  /*62f0*/  MOV R121, R246 ;  /* 0x000000f600797202 */ /* 0x000fc40000000f00 */
[----:B------:R-:W-:-:S03]  /*6300*/  MOV R120, 0x6320 ;  /* 0x0000632000787802 */ /* 0x000fc60000000f00 */
[----:B-----5:R-:W-:Y:S05]  /*6310*/  CALL.REL.NOINC `($__internal_25_$__cuda_sm70_shflsync_bfly_p) ;  /* 0x0000034000007944 */ /* 0x020fea0003c00000 */
[----:B-1----:R-:W-:Y:S01]  /*6320*/  MOV R247, R244 ;  /* 0x000000f400f77202 */ /* 0x002fe20000000f00 */
[----:B0----5:R-:W-:Y:S05]  /*6330*/  BRA `(.L_x_518) ;  /* 0xffffcaa000007947 */ /* 0x021fea000383ffff */
.L_x_515:
[----:B------:R-:W-:Y:S01]  /*6340*/  HFMA2.MMA R244, -RZ, RZ, 0, 5.9604644775390625e-08 ;  /* 0x00000001fff47435 */ /* 0x000fe200000001ff */
[----:B------:R-:W-:Y:S02]  /*6350*/  MOV R121, R245 ;  /* 0x000000f500797202 */ /* 0x000fe40000000f00 */
[----:B------:R-:W-:-:S03]  /*6360*/  MOV R120, 0x6380 ;  /* 0x0000638000787802 */ /* 0x000fc60000000f00 */
[----:B01---5:R-:W-:Y:S05]  /*6370*/  CALL.REL.NOINC `($__internal_25_$__cuda_sm70_shflsync_bfly_p) ;  /* 0x000002e000007944 */ /* 0x023fea0003c00000 */
[----:B------:R-:W-:Y:S01]  /*6380*/  FADD.FTZ R246, R246, R247 ;  /* 0x000000f7f6f67221 */ /* 0x000fe20000010000 */
[----:B------:R-:W-:Y:S01]  /*6390*/  MOV R120, 0x63e0 ;  /* 0x000063e000787802 */ /* 0x000fe20000000f00 */
[----:B-1----:R-:W-:Y:S01]  /*63a0*/  FADD.FTZ R245, R245, R244 ;  /* 0x000000f4f5f57221 */ /* 0x002fe20000010000 */
[----:B------:R-:W-:Y:S02]  /*63b0*/  MOV R244, 0x2 ;  /* 0x0000000200f47802 */ /* 0x000fe40000000f00 */
[----:B------:R-:W-:Y:S02]  /*63c0*/  MOV R121, R246 ;  /* 0x000000f600797202 */ /* 0x000fe40000000f00 */
[----:B0----5:R-:W-:Y:S05]  /*63d0*/  CALL.REL.NOINC `($__internal_25_$__cuda_sm70_shflsync_bfly_p) ;  /* 0x0000028000007944 */ /* 0x021fea0003c00000 */
[----:B-1----:R-:W-:Y:S01]  /*63e0*/  MOV R247, R244 ;  /* 0x000000f400f77202 */ /* 0x002fe20000000f00 */
[----:B------:R-:W-:Y:S01]  /*63f0*/  HFMA2.MMA R244, -RZ, RZ, 0, 1.1920928955078125e-07 ;  /* 0x00000002fff47435 */ /* 0x000fe200000001ff */
[----:B------:R-:W-:-:S02]  /*6400*/  MOV R121, R245 ;  /* 0x000000f500797202 */ /* 0x000fc40000000f00 */
[----:B------:R-:W-:-:S03]  /*6410*/  MOV R120, 0x6430 ;  /* 0x0000643000787802 */ /* 0x000fc60000000f00 */
[----:B0----5:R-:W-:Y:S05]  /*6420*/  CALL.REL.NOINC `($__internal_25_$__cuda_sm70_shflsync_bfly_p) ;  /* 0x0000023000007944 */ /* 0x021fea0003c00000 */
[----:B------:R-:W-:Y:S01]  /*6430*/  FADD.FTZ R246, R247, R246 ;  /* 0x000000f6f7f67221 */ /* 0x000fe20000010000 */
[----:B------:R-:W-:Y:S01]  /*6440*/  MOV R120, 0x6490 ;  /* 0x0000649000787802 */ /* 0x000fe20000000f00 */
[----:B-1----:R-:W-:Y:S01]  /*6450*/  FADD.FTZ R245, R245, R244 ;  /* 0x000000f4f5f57221 */ /* 0x002fe20000010000 */
[----:B------:R-:W-:Y:S02]  /*6460*/  MOV R244, 0x4 ;  /* 0x0000000400f47802 */ /* 0x000fe40000000f00 */
[----:B------:R-:W-:Y:S02]  /*6470*/  MOV R121, R246 ;  /* 0x000000f600797202 */ /* 0x000fe40000000f00 */
[----:B0----5:R-:W-:Y:S05]  /*6480*/  CALL.REL.NOINC `($__internal_25_$__cuda_sm70_shflsync_bfly_p) ;  /* 0x000001d000007944 */ /* 0x021fea0003c00000 */
[----:B-1----:R-:W-:Y:S01]  /*6490*/  MOV R247, R244 ;  /* 0x000000f400f77202 */ /* 0x002fe20000000f00 */
[----:B------:R-:W-:Y:S01]  /*64a0*/  HFMA2.MMA R244, -RZ, RZ, 0, 2.384185791015625e-07 ;  /* 0x00000004fff47435 */ /* 0x000fe200000001ff */
[----:B------:R-:W-:Y:S02]  /*64b0*/  MOV R121, R245 ;  /* 0x000000f500797202 */ /* 0x000fe40000000f00 */
[----:B------:R-:W-:-:S03]  /*64c0*/  MOV R120, 0x64e0 ;  /* 0x000064e000787802 */ /* 0x000fc60000000f00 */
[----:B0----5:R-:W-:Y:S05]  /*64d0*/  CALL.REL.NOINC `($__internal_25_$__cuda_sm70_shflsync_bfly_p) ;  /* 0x0000018000007944 */ /* 0x021fea0003c00000 */
[----:B------:R-:W-:Y:S01]  /*64e0*/  FADD.FTZ R246, R247, R246 ;  /* 0x000000f6f7f67221 */ /* 0x000fe20000010000 */
[----:B------:R-:W-:Y:S01]  /*64f0*/  MOV R120, 0x6540 ;  /* 0x0000654000787802 */ /* 0x000fe20000000f00 */
[----:B-1----:R-:W-:Y:S01]  /*6500*/  FADD.FTZ R245, R245, R244 ;  /* 0x000000f4f5f57221 */ /* 0x002fe20000010000 */
[----:B------:R-:W-:-:S02]  /*6510*/  MOV R244, 0x8 ;  /* 0x0000000800f47802 */ /* 0x000fc40000000f00 */
[----:B------:R-:W-:Y:S02]  /*6520*/  MOV R121, R246 ;  /* 0x000000f600797202 */ /* 0x000fe40000000f00 */
[----:B0----5:R-:W-:Y:S05]  /*6530*/  CALL.REL.NOINC `($__internal_25_$__cuda_sm70_shflsync_bfly_p) ;  /* 0x0000012000007944 */ /* 0x021fea0003c00000 */
[----:B-1----:R-:W-:Y:S01]  /*6540*/  MOV R247, R244 ;  /* 0x000000f400f77202 */ /* 0x002fe20000000f00 */
[----:B------:R-:W-:Y:S01]  /*6550*/  HFMA2.MMA R244, -RZ, RZ, 0, 4.76837158203125e-07 ;  /* 0x00000008fff47435 */ /* 0x000fe200000001ff */
[----:B------:R-:W-:Y:S02]  /*6560*/  MOV R121, R245 ;  /* 0x000000f500797202 */ /* 0x000fe40000000f00 */
        /* <DEDUP_REMOVED lines=9> */
[----:B------:R-:W-:Y:S01]  /*6600*/  HFMA2.MMA R244, -RZ, RZ, 0, 9.5367431640625e-07 ;  /* 0x00000010fff47435 */ /* 0x000fe200000001ff */
[----:B------:R-:W-:-:S02]  /*6610*/  MOV R121, R245 ;  /* 0x000000f500797202 */ /* 0x000fc40000000f00 */
[----:B------:R-:W-:-:S03]  /*6620*/  MOV R120, 0x6640 ;  /* 0x0000664000787802 */ /* 0x000fc60000000f00 */
[----:B0----5:R-:W-:Y:S05]  /*6630*/  CALL.REL.NOINC `($__internal_25_$__cuda_sm70_shflsync_bfly_p) ;  /* 0x0000002000007944 */ /* 0x021fea0003c00000 */
[----:B-1----:R-:W-:Y:S01]  /*6640*/  MOV R120, R244 ;  /* 0x000000f400787202 */ /* 0x002fe20000000f00 */
[----:B0----5:R-:W-:Y:S05]  /*6650*/  BRA `(.L_x_519) ;  /* 0xffffc8a000007947 */ /* 0x021fea000383ffff */
        .weak           $__internal_25_$__cuda_sm70_shflsync_bfly_p
        .type           $__internal_25_$__cuda_sm70_shflsync_bfly_p,@function
        .size           $__internal_25_$__cuda_sm70_shflsync_bfly_p,(.L_x_2563 - $__internal_25_$__cuda_sm70_shflsync_bfly_p)
$__internal_25_$__cuda_sm70_shflsync_bfly_p:
        /* <DEDUP_REMOVED lines=9> */
[----:B------:R-:W-:Y:S05]  /*66f0*/  RET.REL.NODEC R120 `(_ZN10layer_norm31ln_parallel_residual_bwd_kernelINS_13Kernel_traitsIf13__nv_bfloat16S2_S2_fjLj1024ELj1ELj4ELj1ELj16ENS_18Kernel_traits_baseILj1024EfS2_S2_S2_fjLj128EEEEELb0ELb0ELb1EEEvNS_9BwdParamsE) ;  /* 0xffff990078007950 */ /* 0x000fea0003c3ffff */
.L_x_520:
        /* <DEDUP_REMOVED lines=16> */
.L_x_2563:


//--------------------- .text._ZN10layer_norm31ln_parallel_residual_bwd_kernelINS_13Kernel_traitsIf13__nv_bfloat16S2_S2_fjLj1024ELj1ELj4ELj1ELj16ENS_18Kernel_traits_baseILj1024EfS2_S2_S2_fjLj128EEEEELb0ELb1ELb0EEEvNS_9BwdParamsE --------------------------
	.section	.text._ZN10layer_norm31ln_parallel_residual_bwd_kernelINS_13Kernel_traitsIf13__nv_bfloat16S2_S2_fjLj1024ELj1ELj4ELj1ELj16ENS_18Kernel_traits_baseILj1024EfS2_S2_S2_fjLj128EEEEELb0ELb1ELb0EEEvNS_9BwdParamsE,"ax",@progbits
	.sectioninfo	@"SHI_REGISTERS=218"
	.align	128
        .global         _ZN10layer_norm31ln_parallel_residual_bwd_kernelINS_13Kernel_traitsIf13__nv_bfloat16S2_S2_fjLj1024ELj1ELj4ELj1ELj16ENS_18Kernel_traits_baseILj1024EfS2_S2_S2_fjLj128EEEEELb0ELb1ELb0EEEvNS_9BwdParamsE
        .type           _ZN10layer_norm31ln_parallel_residual_bwd_kernelINS_13Kernel_traitsIf13__nv_bfloat16S2_S2_fjLj1024ELj1ELj4ELj1ELj16ENS_18Kernel_traits_baseILj1024EfS2_S2_S2_fjLj128EEEEELb0ELb1ELb0EEEvNS_9BwdParamsE,@function
        .size           _ZN10layer_norm31ln_parallel_residual_bwd_kernelINS_13Kernel_traitsIf13__nv_bfloat16S2_S2_fjLj1024ELj1ELj4ELj1ELj16ENS_18Kernel_traits_baseILj1024EfS2_S2_S2_fjLj128EEEEELb0ELb1ELb0EEEvNS_9BwdParamsE,(.L_x_2564 - _ZN10layer_norm31ln_parallel_residual_bwd_kernelINS_13Kernel_traitsIf13__nv_bfloat16S2_S2_fjLj1024ELj1ELj4ELj1ELj16ENS_18Kernel_traits_baseILj1024EfS2_S2_S2_fjLj128EEEEELb0ELb1ELb0EEEvNS_9BwdParamsE)
        .other          _ZN10layer_norm31ln_parallel_residual_bwd_kernelINS_13Kernel_traitsIf13__nv_bfloat16S2_S2_fjLj1024ELj1ELj4ELj1ELj16ENS_18Kernel_traits_baseILj1024EfS2_S2_S2_fjLj128EEEEELb0ELb1ELb0EEEvNS_9BwdParamsE,@"STO_CUDA_ENTRY STV_DEFAULT"
_ZN10layer_norm31ln_parallel_residual_bwd_kernelINS_13Kernel_traitsIf13__nv_bfloat16S2_S2_fjLj1024ELj1ELj4ELj1ELj16ENS_18Kernel_traits_baseILj1024EfS2_S2_S2_fjLj128EEEEELb0ELb1ELb0EEEvNS_9BwdParamsE:
.text._ZN10layer_norm31ln_parallel_residual_bwd_kernelINS_13Kernel_traitsIf13__nv_bfloat16S2_S2_fjLj1024ELj1ELj4ELj1ELj16ENS_18Kernel_traits_baseILj1024EfS2_S2_S2_fjLj128EEEEELb0ELb1ELb0EEEvNS_9BwdParamsE:
        /* <DEDUP_REMOVED lines=17> */
[----:B------:R-:W-:-:S03]  /*0110*/  @P2 LOP3.LUT R6, R6, 0x20, RZ, 0xfc, !PT ;  /* 0x0000002006062812 */ /* 0x000fc600078efcff */
[----:B------:R-:W-:Y:S01]  /*0120*/  @P5 IMAD.MOV.U32 R7, RZ, RZ, 0x20 ;  /* 0x00000020ff075424 */ /* 0x000fe200078e00ff */
[----:B------:R0:W5:Y:S01]  /*0130*/  @P2 LDG.E.128 R36, [R2.64] ;  /* 0x0000000402242981 */ /* 0x000162000c1e1d00 */
[C---:B------:R-:W-:Y:S01]  /*0140*/  @P3 IMAD.WIDE.U32 R8, R6.reuse, R9, c[0x0][0x1b0] ;  /* 0x00006c0006083625 */ /* 0x040fe200078e0009 */
[----:B------:R-:W-:Y:S02]  /*0150*/  @P3 IADD3 R6, R6, 0x20, RZ ;  /* 0x0000002006063810 */ /* 0x000fe40007ffe0ff */
[----:B------:R0:W5:Y:S03]  /*0160*/  @P2 LDG.E.128 R40, [R2.64+0x10] ;  /* 0x0000100402282981 */ /* 0x000166000c1e1d00 */
[C---:B------:R-:W-:Y:S01]  /*0170*/  @P4 IMAD.WIDE.U32 R10, R6.reuse, R11, c[0x0][0x1b0] ;  /* 0x00006c00060a4625 */ /* 0x040fe200078e000b */
[----:B------:R-:W-:Y:S01]  /*0180*/  @P4 IADD3 R6, R6, 0x20, RZ ;  /* 0x0000002006064810 */ /* 0x000fe20007ffe0ff */
[----:B------:R0:W5:Y:S04]  /*0190*/  @P3 LDG.E.128 R44, [R8.64] ;  /* 0x00000004082c3981 */ /* 0x000168000c1e1d00 */
[----:B------:R-:W-:Y:S01]  /*01a0*/  @P5 IMAD.WIDE.U32 R6, R6, R7, c[0x0][0x1b0] ;  /* 0x00006c0006065625 */ /* 0x000fe200078e0007 */
[----:B------:R0:W5:Y:S04]  /*01b0*/  @P3 LDG.E.128 R48, [R8.64+0x10] ;  /* 0x0000100408303981 */ /* 0x000168000c1e1d00 */
[----:B------:R0:W5:Y:S04]  /*01c0*/  @P4 LDG.E.128 R52, [R10.64] ;  /* 0x000000040a344981 */ /* 0x000168000c1e1d00 */
[----:B------:R0:W5:Y:S04]  /*01d0*/  @P4 LDG.E.128 R56, [R10.64+0x10] ;  /* 0x000010040a384981 */ /* 0x000168000c1e1d00 */
[----:B------:R0:W5:Y:S04]  /*01e0*/  @P5 LDG.E.128 R60, [R6.64] ;  /* 0x00000004063c5981 */ /* 0x000168000c1e1d00 */
[----:B------:R0:W5:Y:S04]  /*01f0*/  @P5 LDG.E.128 R64, [R6.64+0x10] ;  /* 0x0000100406405981 */ /* 0x000168000c1e1d00 */
        /* <DEDUP_REMOVED lines=40> */
[----:B------:R-:W-:-:S06]  /*0480*/  MOV R2, R0 ;  /* 0x0000000000027202 */ /* 0x000fcc0000000f00 */
.L_x_541:
[----:B------:R-:W-:-:S05]  /*0490*/  MOV R153, 0x4 ;  /* 0x0000000400997802 */ /* 0x000fca0000000f00 */
[----:B------:R-:W-:-:S04]  /*04a0*/  IMAD.WIDE R154, R2, R153, c[0x0][0x1a0] ;  /* 0x00006800029a7625 */ /* 0x000fc800078e0299 */
[C---:B------:R-:W-:Y:S02]  /*04b0*/  IMAD.WIDE R152, R2.reuse, R153, c[0x0][0x1a8] ;  /* 0x00006a0002987625 */ /* 0x040fe400078e0299 */
[----:B------:R-:W2:Y:S04]  /*04c0*/  LDG.E R154, [R154.64] ;  /* 0x000000049a9a7981 */ /* 0x000ea8000c1e1900 */
[----:B-----5:R1:W5:Y:S01]  /*04d0*/  LDG.E R199, [R152.64] ;  /* 0x0000000498c77981 */ /* 0x020362000c1e1900 */
[----:B------:R-:W-:Y:S01]  /*04e0*/  IMAD R0, R2, c[0x0][0x168], RZ ;  /* 0x00005a0002007a24 */ /* 0x000fe200078e02ff */
[----:B0-----:R-:W-:Y:S01]  /*04f0*/  ISETP.NE.AND P1, PT, R3, RZ, PT ;  /* 0x000000ff0300720c */ /* 0x001fe20003f25270 */
[----:B------:R-:W-:Y:S01]  /*0500*/  BSSY B1, `(.L_x_523) ;  /* 0x000005d000017945 */ /* 0x000fe20003800000 */
[----:B------:R-:W-:-:S02]  /*0510*/  CS2R R200, SRZ ;  /* 0x0000000000c87805 */ /* 0x000fc4000001ff00 */
[----:B------:R-:W-:-:S04]  /*0520*/  SHF.R.S32.HI R157, RZ, 0x1f, R0 ;  /* 0x0000001fff9d7819 */ /* 0x000fc80000011400 */
[----:B------:R-:W-:Y:S02]  /*0530*/  LEA.HI R0, R157, R0, RZ, 0x3 ;  /* 0x000000009d007211 */ /* 0x000fe400078f18ff */
[----:B------:R-:W-:-:S04]  /*0540*/  LOP3.LUT R157, R4, 0x1f, RZ, 0xc0, !PT ;  /* 0x0000001f049d7812 */ /* 0x000fc800078ec0ff */
[----:B------:R-:W-:-:S04]  /*0550*/  LEA.HI.SX32 R0, R0, R157, 0x1d ;  /* 0x0000009d00007211 */ /* 0x000fc800078feaff */
[----:B------:R-:W-:Y:S02]  /*0560*/  MOV R191, R0 ;  /* 0x0000000000bf7202 */ /* 0x000fe40000000f00 */
[----:B--2---:R-:W-:Y:S01]  /*0570*/  FSEL R190, R154, RZ, !P1 ;  /* 0x000000ff9abe7208 */ /* 0x004fe20004800000 */
[----:B------:R-:W-:Y:S05]  /*0580*/  @!P2 BRA `(.L_x_524) ;  /* 0x000005400000a947 */ /* 0x000fea0003800000 */
[----:B-1----:R-:W-:Y:S01]  /*0590*/  LEA R12, P0, R0, c[0x0][0x188], 0x4 ;  /* 0x00006200000c7a11 */ /* 0x002fe200078020ff */
        /* <DEDUP_REMOVED lines=12> */
[--C-:B------:R-:W-:Y:S02]  /*0660*/  PRMT R19, RZ, 0x5410, R13.reuse ;  /* 0x00005410ff137816 */ /* 0x100fe4000000000d */
[----:B------:R-:W-:Y:S01]  /*0670*/  PRMT R21, RZ, 0x7610, R13 ;  /* 0x00007610ff157816 */ /* 0x000fe2000000000d */
[C---:B------:R-:W-:Y:S01]  /*0680*/  FADD.FTZ R6, -R190.reuse, R7 ;  /* 0x00000007be067221 */ /* 0x040fe20000010100 */
[--C-:B---3--:R-:W-:Y:S02]  /*0690*/  PRMT R13, RZ, 0x5410, R8.reuse ;  /* 0x00005410ff0d7816 */ /* 0x108fe40000000008 */
[----:B------:R-:W-:Y:S01]  /*06a0*/  PRMT R12, RZ, 0x7610, R8 ;  /* 0x00007610ff0c7816 */ /* 0x000fe20000000008 */
[----:B------:R-:W-:Y:S01]  /*06b0*/  FADD.FTZ R8, -R190, R17 ;  /* 0x00000011be087221 */ /* 0x000fe20000010100 */
[--C-:B------:R-:W-:Y:S01]  /*06c0*/  PRMT R153, RZ, 0x5410, R14.reuse ;  /* 0x00005410ff997816 */ /* 0x100fe2000000000e */
[C---:B-----5:R-:W-:Y:S01]  /*06d0*/  FMUL.FTZ R6, R199.reuse, R6 ;  /* 0x00000006c7067220 */ /* 0x060fe20000410000 */
        /* <DEDUP_REMOVED lines=9> */
[----:B------:R-:W-:Y:S01]  /*0770*/  FMUL.FTZ R9, R36, R13 ;  /* 0x0000000d24097220 */ /* 0x000fe20000410000 */
[--C-:B------:R-:W-:Y:S01]  /*0780*/  PRMT R155, RZ, 0x5410, R10.reuse ;  /* 0x00005410ff9b7816 */ /* 0x100fe2000000000a */
[C---:B------:R-:W-:Y:S01]  /*0790*/  FADD.FTZ R12, -R190.reuse, R21 ;  /* 0x00000015be0c7221 */ /* 0x040fe20000010100 */
[----:B------:R-:W-:Y:S01]  /*07a0*/  PRMT R152, RZ, 0x7610, R10 ;  /* 0x00007610ff987816 */ /* 0x000fe2000000000a */
[C---:B------:R-:W-:Y:S01]  /*07b0*/  FADD.FTZ R16, -R190.reuse, R153 ;  /* 0x00000099be107221 */ /* 0x040fe20000010100 */
[----:B------:R-:W-:Y:S01]  /*07c0*/  PRMT R191, RZ, 0x5410, R11 ;  /* 0x00005410ffbf7816 */ /* 0x000fe2000000000b */
[----:B------:R-:W-:Y:S01]  /*07d0*/  FADD.FTZ R17, RZ, R9 ;  /* 0x00000009ff117221 */ /* 0x000fe20000010000 */
[----:B------:R-:W-:Y:S01]  /*07e0*/  PRMT R156, RZ, 0x7610, R11 ;  /* 0x00007610ff9c7816 */ /* 0x000fe2000000000b */
[----:B------:R-:W-:-:S02]  /*07f0*/  FADD.FTZ R10, -R190, R19 ;  /* 0x00000013be0a7221 */ /* 0x000fc40000010100 */
[----:B------:R-:W-:Y:S02]  /*0800*/  FFMA.FTZ R18, R6, R9, RZ ;  /* 0x0000000906127223 */ /* 0x000fe400000100ff */
[C---:B------:R-:W-:Y:S02]  /*0810*/  FMUL.FTZ R11, R199.reuse, R12 ;  /* 0x0000000cc70b7220 */ /* 0x040fe40000410000 */
[----:B------:R-:W-:Y:S02]  /*0820*/  FADD.FTZ R104, R104, R13 ;  /* 0x0000000d68687221 */ /* 0x000fe40000010000 */
[----:B------:R-:W-:Y:S02]  /*0830*/  FFMA.FTZ R68, R6, R13, R68 ;  /* 0x0000000d06447223 */ /* 0x000fe40000010044 */
[----:B------:R-:W-:Y:S02]  /*0840*/  FMUL.FTZ R12, R199, R16 ;  /* 0x00000010c70c7220 */ /* 0x000fe40000410000 */
[----:B------:R-:W-:-:S02]  /*0850*/  FMUL.FTZ R13, R38, R15 ;  /* 0x0000000f260d7220 */ /* 0x000fc40000410000 */
        /* <DEDUP_REMOVED lines=8> */
[----:B------:R-:W-:Y:S02]  /*08e0*/  FMUL.FTZ R14, R39, R14 ;  /* 0x0000000e270e7220 */ /* 0x000fe40000410000 */
        /* <DEDUP_REMOVED lines=22> */
[----:B------:R-:W-:Y:S01]  /*0a50*/  FFMA.FTZ R74, R18, R191, R74 ;  /* 0x000000bf124a7223 */ /* 0x000fe2000001004a */
[----:B------:R-:W-:Y:S01]  /*0a60*/  IADD3 R191, R0, 0x20, RZ ;  /* 0x0000002000bf7810 */ /* 0x000fe20007ffe0ff */
[----:B------:R-:W-:Y:S02]  /*0a70*/  FADD.FTZ R108, R108, R155 ;  /* 0x0000009b6c6c7221 */ /* 0x000fe40000010000 */
[----:B------:R-:W-:Y:S02]  /*0a80*/  FFMA.FTZ R72, R12, R155, R72 ;  /* 0x0000009b0c487223 */ /* 0x000fe40000010048 */
[----:B------:R-:W-:Y:S02]  /*0a90*/  FADD.FTZ R111, R111, R156 ;  /* 0x0000009c6f6f7221 */ /* 0x000fe40000010000 */
[----:B------:R-:W-:-:S02]  /*0aa0*/  FFMA.FTZ R75, R21, R156, R75 ;  /* 0x0000009c154b7223 */ /* 0x000fc4000001004b */
[----:B------:R-:W-:Y:S02]  /*0ab0*/  FADD.FTZ R201, R201, R20 ;  /* 0x00000014c9c97221 */ /* 0x000fe40000010000 */
[----:B------:R-:W-:Y:S02]  /*0ac0*/  FFMA.FTZ R200, R21, R20, R153 ;  /* 0x0000001415c87223 */ /* 0x000fe40000010099 */
.L_x_524:
[----:B-1----:R-:W-:Y:S05]  /*0ad0*/  BSYNC B1 ;  /* 0x0000000000017941 */ /* 0x002fea0003800000 */
.L_x_523:
        /* <DEDUP_REMOVED lines=16> */
[--C-:B---3--:R-:W-:Y:S01]  /*0be0*/  PRMT R23, RZ, 0x5410, R24.reuse ;  /* 0x00005410ff177816 */ /* 0x108fe20000000018 */
[C---:B------:R-:W-:Y:S01]  /*0bf0*/  FADD.FTZ R22, -R190.reuse, R5 ;  /* 0x00000005be167221 */ /* 0x040fe20000010100 */
[----:B------:R-:W-:Y:S01]  /*0c00*/  PRMT R28, RZ, 0x7610, R24 ;  /* 0x00007610ff1c7816 */ /* 0x000fe20000000018 */
[C---:B------:R-:W-:Y:S01]  /*0c10*/  FADD.FTZ R24, -R190.reuse, R153 ;  /* 0x00000099be187221 */ /* 0x040fe20000010100 */
[----:B------:R-:W-:Y:S01]  /*0c20*/  PRMT R159, RZ, 0x5410, R30 ;  /* 0x00005410ff9f7816 */ /* 0x000fe2000000001e */
[C---:B-----5:R-:W-:Y:S01]  /*0c30*/  FMUL.FTZ R5, R199.reuse, R22 ;  /* 0x00000016c7057220 */ /* 0x060fe20000410000 */
[--C-:B------:R-:W-:Y:S01]  /*0c40*/  PRMT R155, RZ, 0x5410, R29.reuse ;  /* 0x00005410ff9b7816 */ /* 0x100fe2000000001d */
[----:B------:R-:W-:Y:S01]  /*0c50*/  FMUL.FTZ R22, R199, R24 ;  /* 0x00000018c7167220 */ /* 0x000fe20000410000 */
[----:B------:R-:W-:Y:S01]  /*0c60*/  PRMT R157, RZ, 0x7610, R29 ;  /* 0x00007610ff9d7816 */ /* 0x000fe2000000001d */
[----:B------:R-:W-:Y:S01]  /*0c70*/  FADD.FTZ R152, -R190, R159 ;  /* 0x0000009fbe987221 */ /* 0x000fe20000010100 */
[--C-:B------:R-:W-:Y:S01]  /*0c80*/  PRMT R163, RZ, 0x5410, R31.reuse ;  /* 0x00005410ffa37816 */ /* 0x100fe2000000001f */
[-C--:B------:R-:W-:Y:S01]  /*0c90*/  FMUL.FTZ R24, R44, R23.reuse ;  /* 0x000000172c187220 */ /* 0x080fe20000410000 */
[----:B------:R-:W-:Y:S01]  /*0ca0*/  PRMT R205, RZ, 0x7610, R31 ;  /* 0x00007610ffcd7816 */ /* 0x000fe2000000001f */
[----:B------:R-:W-:Y:S01]  /*0cb0*/  FADD.FTZ R112, R112, R23 ;  /* 0x0000001770707221 */ /* 0x000fe20000010000 */
[----:B------:R-:W-:Y:S01]  /*0cc0*/  PRMT R31, RZ, 0x5410, R26 ;  /* 0x00005410ff1f7816 */ /* 0x000fe2000000001a */
[----:B------:R-:W-:Y:S01]  /*0cd0*/  FFMA.FTZ R76, R5, R23, R76 ;  /* 0x00000017054c7223 */ /* 0x000fe2000001004c */
[----:B------:R-:W-:Y:S01]  /*0ce0*/  PRMT R154, RZ, 0x7610, R26 ;  /* 0x00007610ff9a7816 */ /* 0x000fe2000000001a */
[----:B------:R-:W-:Y:S01]  /*0cf0*/  FADD.FTZ R113, R113, R28 ;  /* 0x0000001c71717221 */ /* 0x000fe20000010000 */
[----:B------:R-:W-:Y:S01]  /*0d00*/  PRMT R203, RZ, 0x5410, R27 ;  /* 0x00005410ffcb7816 */ /* 0x000fe2000000001b */
[----:B------:R-:W-:Y:S01]  /*0d10*/  FADD.FTZ R26, -R190, R155 ;  /* 0x0000009bbe1a7221 */ /* 0x000fe20000010100 */
[----:B------:R-:W-:Y:S01]  /*0d20*/  PRMT R158, RZ, 0x7610, R27 ;  /* 0x00007610ff9e7816 */ /* 0x000fe2000000001b */
[-C--:B------:R-:W-:Y:S01]  /*0d30*/  FFMA.FTZ R77, R22, R28.reuse, R77 ;  /* 0x0000001c164d7223 */ /* 0x080fe2000001004d */
[----:B------:R-:W-:Y:S01]  /*0d40*/  PRMT R29, RZ, 0x5410, R25 ;  /* 0x00005410ff1d7816 */ /* 0x000fe20000000019 */
[----:B------:R-:W-:Y:S01]  /*0d50*/  FMUL.FTZ R23, R45, R28 ;  /* 0x0000001c2d177220 */ /* 0x000fe20000410000 */
[----:B------:R-:W-:Y:S01]  /*0d60*/  PRMT R161, RZ, 0x7610, R30 ;  /* 0x00007610ffa17816 */ /* 0x000fe2000000001e */
[----:B------:R-:W-:Y:S01]  /*0d70*/  FADD.FTZ R28, -R190, R157 ;  /* 0x0000009dbe1c7221 */ /* 0x000fe20000010100 */
[----:B------:R-:W-:Y:S01]  /*0d80*/  PRMT R30, RZ, 0x7610, R25 ;  /* 0x00007610ff1e7816 */ /* 0x000fe20000000019 */
[----:B------:R-:W-:-:S02]  /*0d90*/  FMUL.FTZ R27, R199, R152 ;  /* 0x00000098c71b7220 */ /* 0x000fc40000410000 */
[----:B------:R-:W-:Y:S02]  /*0da0*/  FADD.FTZ R152, R201, R24 ;  /* 0x00000018c9987221 */ /* 0x000fe40000010000 */
[----:B------:R-:W-:Y:S02]  /*0db0*/  FFMA.FTZ R200, R5, R24, R200 ;  /* 0x0000001805c87223 */ /* 0x000fe400000100c8 */
[C---:B------:R-:W-:Y:S02]  /*0dc0*/  FMUL.FTZ R25, R199.reuse, R26 ;  /* 0x0000001ac7197220 */ /* 0x040fe40000410000 */
[----:B------:R-:W-:Y:S02]  /*0dd0*/  FMUL.FTZ R26, R199, R28 ;  /* 0x0000001cc71a7220 */ /* 0x000fe40000410000 */
[----:B------:R-:W-:Y:S02]  /*0de0*/  FMUL.FTZ R28, R46, R29 ;  /* 0x0000001d2e1c7220 */ /* 0x000fe40000410000 */
[----:B------:R-:W-:-:S02]  /*0df0*/  FADD.FTZ R153, R152, R23 ;  /* 0x0000001798997221 */ /* 0x000fc40000010000 */
[----:B------:R-:W-:Y:S02]  /*0e00*/  FFMA.FTZ R200, R22, R23, R200 ;  /* 0x0000001716c87223 */ /* 0x000fe400000100c8 */
[----:B------:R-:W-:Y:S02]  /*0e10*/  FADD.FTZ R114, R114, R29 ;  /* 0x0000001d72727221 */ /* 0x000fe40000010000 */
[----:B------:R-:W-:Y:S02]  /*0e20*/  FFMA.FTZ R78, R25, R29, R78 ;  /* 0x0000001d194e7223 */ /* 0x000fe4000001004e */
[----:B------:R-:W-:Y:S02]  /*0e30*/  FMUL.FTZ R29, R47, R30 ;  /* 0x0000001e2f1d7220 */ /* 0x000fe40000410000 */
[----:B------:R-:W-:Y:S02]  /*0e40*/  FADD.FTZ R152, R153, R28 ;  /* 0x0000001c99987221 */ /* 0x000fe40000010000 */
[----:B------:R-:W-:-:S02]  /*0e50*/  FFMA.FTZ R200, R25, R28, R200 ;  /* 0x0000001c19c87223 */ /* 0x000fc400000100c8 */
[----:B------:R-:W-:Y:S02]  /*0e60*/  FADD.FTZ R115, R115, R30 ;  /* 0x0000001e73737221 */ /* 0x000fe40000010000 */
[----:B------:R-:W-:Y:S02]  /*0e70*/  FFMA.FTZ R79, R26, R30, R79 ;  /* 0x0000001e1a4f7223 */ /* 0x000fe4000001004f */
[----:B------:R-:W-:Y:S02]  /*0e80*/  FMUL.FTZ R30, R48, R31 ;  /* 0x0000001f301e7220 */ /* 0x000fe40000410000 */
[----:B------:R-:W-:Y:S02]  /*0e90*/  FADD.FTZ R160, -R190, R161 ;  /* 0x000000a1bea07221 */ /* 0x000fe40000010100 */
[----:B------:R-:W-:Y:S02]  /*0ea0*/  FADD.FTZ R153, R152, R29 ;  /* 0x0000001d98997221 */ /* 0x000fe40000010000 */
[----:B------:R-:W-:-:S02]  /*0eb0*/  FFMA.FTZ R200, R26, R29, R200 ;  /* 0x0000001d1ac87223 */ /* 0x000fc400000100c8 */
[----:B------:R-:W-:Y:S02]  /*0ec0*/  FADD.FTZ R116, R116, R31 ;  /* 0x0000001f74747221 */ /* 0x000fe40000010000 */
[----:B------:R-:W-:Y:S02]  /*0ed0*/  FFMA.FTZ R80, R27, R31, R80 ;  /* 0x0000001f1b507223 */ /* 0x000fe40000010050 */
[----:B------:R-:W-:Y:S02]  /*0ee0*/  FMUL.FTZ R160, R199, R160 ;  /* 0x000000a0c7a07220 */ /* 0x000fe40000410000 */
[----:B------:R-:W-:Y:S02]  /*0ef0*/  FADD.FTZ R156, -R190, R163 ;  /* 0x000000a3be9c7221 */ /* 0x000fe40000010100 */
        /* <DEDUP_REMOVED lines=20> */
.L_x_526:
[----:B------:R-:W-:Y:S05]  /*1040*/  BSYNC B1 ;  /* 0x0000000000017941 */ /* 0x000fea0003800000 */
.L_x_525:
        /* <DEDUP_REMOVED lines=20> */
[----:B------:R-:W-:Y:S01]  /*1190*/  PRMT R175, RZ, 0x5410, R154 ;  /* 0x00005410ffaf7816 */ /* 0x000fe2000000009a */
[C---:B-----5:R-:W-:Y:S01]  /*11a0*/  FMUL.FTZ R167, R199.reuse, R152 ;  /* 0x00000098c7a77220 */ /* 0x060fe20000410000 */
[--C-:B---3--:R-:W-:Y:S01]  /*11b0*/  PRMT R153, RZ, 0x5410, R156.reuse ;  /* 0x00005410ff997816 */ /* 0x108fe2000000009c */
[C---:B------:R-:W-:Y:S01]  /*11c0*/  FADD.FTZ R152, -R190.reuse, R171 ;  /* 0x000000abbe987221 */ /* 0x040fe20000010100 */
[----:B------:R-:W-:Y:S01]  /*11d0*/  PRMT R156, RZ, 0x7610, R156 ;  /* 0x00007610ff9c7816 */ /* 0x000fe2000000009c */
[C---:B------:R-:W-:Y:S01]  /*11e0*/  FADD.FTZ R170, -R190.reuse, R173 ;  /* 0x000000adbeaa7221 */ /* 0x040fe20000010100 */
[--C-:B------:R-:W-:Y:S01]  /*11f0*/  PRMT R179, RZ, 0x5410, R155.reuse ;  /* 0x00005410ffb37816 */ /* 0x100fe2000000009b */
[C---:B------:R-:W-:Y:S01]  /*1200*/  FMUL.FTZ R171, R199.reuse, R152 ;  /* 0x00000098c7ab7220 */ /* 0x040fe20000410000 */
[----:B------:R-:W-:Y:S01]  /*1210*/  PRMT R203, RZ, 0x7610, R155 ;  /* 0x00007610ffcb7816 */ /* 0x000fe2000000009b */
[----:B------:R-:W-:Y:S01]  /*1220*/  FADD.FTZ R152, -R190, R175 ;  /* 0x000000afbe987221 */ /* 0x000fe20000010100 */
[--C-:B------:R-:W-:Y:S01]  /*1230*/  PRMT R155, RZ, 0x5410, R157.reuse ;  /* 0x00005410ff9b7816 */ /* 0x100fe2000000009d */
[----:B------:R-:W-:Y:S01]  /*1240*/  FMUL.FTZ R168, R52, R153 ;  /* 0x0000009934a87220 */ /* 0x000fe20000410000 */
[----:B------:R-:W-:Y:S01]  /*1250*/  PRMT R177, RZ, 0x7610, R154 ;  /* 0x00007610ffb17816 */ /* 0x000fe2000000009a */
[C---:B------:R-:W-:Y:S01]  /*1260*/  FMUL.FTZ R173, R199.reuse, R152 ;  /* 0x00000098c7ad7220 */ /* 0x040fe20000410000 */
[----:B------:R-:W-:Y:S01]  /*1270*/  PRMT R154, RZ, 0x7610, R157 ;  /* 0x00007610ff9a7816 */ /* 0x000fe2000000009d */
[----:B------:R-:W-:Y:S01]  /*1280*/  FMUL.FTZ R166, R199, R166 ;  /* 0x000000a6c7a67220 */ /* 0x000fe20000410000 */
[--C-:B------:R-:W-:Y:S01]  /*1290*/  PRMT R157, RZ, 0x5410, R158.reuse ;  /* 0x00005410ff9d7816 */ /* 0x100fe2000000009e */
[----:B------:R-:W-:Y:S01]  /*12a0*/  FMUL.FTZ R169, R53, R156 ;  /* 0x0000009c35a97220 */ /* 0x000fe20000410000 */
[----:B------:R-:W-:Y:S01]  /*12b0*/  PRMT R158, RZ, 0x7610, R158 ;  /* 0x00007610ff9e7816 */ /* 0x000fe2000000009e */
[----:B------:R-:W-:Y:S01]  /*12c0*/  FADD.FTZ R152, R201, R168 ;  /* 0x000000a8c9987221 */ /* 0x000fe20000010000 */
[--C-:B------:R-:W-:Y:S01]  /*12d0*/  PRMT R181, RZ, 0x5410, R159.reuse ;  /* 0x00005410ffb57816 */ /* 0x100fe2000000009f */
[----:B------:R-:W-:Y:S01]  /*12e0*/  FFMA.FTZ R200, R167, R168, R200 ;  /* 0x000000a8a7c87223 */ /* 0x000fe200000100c8 */
[----:B------:R-:W-:Y:S01]  /*12f0*/  PRMT R202, RZ, 0x7610, R159 ;  /* 0x00007610ffca7816 */ /* 0x000fe2000000009f */
[----:B------:R-:W-:-:S02]  /*1300*/  FADD.FTZ R120, R120, R153 ;  /* 0x0000009978787221 */ /* 0x000fc40000010000 */
[----:B------:R-:W-:Y:S02]  /*1310*/  FFMA.FTZ R84, R167, R153, R84 ;  /* 0x00000099a7547223 */ /* 0x000fe40000010054 */
[----:B------:R-:W-:Y:S02]  /*1320*/  FMUL.FTZ R172, R54, R155 ;  /* 0x0000009b36ac7220 */ /* 0x000fe40000410000 */
[----:B------:R-:W-:Y:S02]  /*1330*/  FADD.FTZ R153, R152, R169 ;  /* 0x000000a998997221 */ /* 0x000fe40000010000 */
[----:B------:R-:W-:Y:S02]  /*1340*/  FFMA.FTZ R200, R166, R169, R200 ;  /* 0x000000a9a6c87223 */ /* 0x000fe400000100c8 */
[----:B------:R-:W-:Y:S02]  /*1350*/  FMUL.FTZ R170, R199, R170 ;  /* 0x000000aac7aa7220 */ /* 0x000fe40000410000 */
[----:B------:R-:W-:-:S02]  /*1360*/  FMUL.FTZ R175, R55, R154 ;  /* 0x0000009a37af7220 */ /* 0x000fc40000410000 */
        /* <DEDUP_REMOVED lines=36> */
.L_x_528:
[----:B------:R-:W-:Y:S05]  /*15b0*/  BSYNC B1 ;  /* 0x0000000000017941 */ /* 0x000fea0003800000 */
.L_x_527:
[----:B------:R-:W-:Y:S01]  /*15c0*/  BSSY B1, `(.L_x_529) ;  /* 0x0000055000017945 */ /* 0x000fe20003800000 */
[----:B------:R-:W-:Y:S05]  /*15d0*/  @!P5 BRA `(.L_x_530) ;  /* 0x000005300000d947 */ /* 0x000fea0003800000 */
[----:B------:R-:W-:Y:S02]  /*15e0*/  LEA R152, P0, R191, c[0x0][0x188], 0x4 ;  /* 0x00006200bf987a11 */ /* 0x000fe400078020ff */
[----:B------:R-:W-:-:S02]  /*15f0*/  MOV R156, 0x10 ;  /* 0x00000010009c7802 */ /* 0x000fc40000000f00 */
        /* <DEDUP_REMOVED lines=10> */
[----:B------:R-:W-:Y:S02]  /*16a0*/  PRMT R153, RZ, 0x7610, R153 ;  /* 0x00007610ff997816 */ /* 0x000fe40000000099 */
[--C-:B------:R-:W-:Y:S01]  /*16b0*/  PRMT R165, RZ, 0x5410, R152.reuse ;  /* 0x00005410ffa57816 */ /* 0x100fe20000000098 */
[C---:B------:R-:W-:Y:S01]  /*16c0*/  FADD.FTZ R186, -R190.reuse, R185 ;  /* 0x000000b9beba7221 */ /* 0x040fe20000010100 */
[----:B0-----:R-:W-:Y:S01]  /*16d0*/  PRMT R183, RZ, 0x7610, R152 ;  /* 0x00007610ffb77816 */ /* 0x001fe20000000098 */
[C---:B------:R-:W-:Y:S01]  /*16e0*/  FADD.FTZ R188, -R190.reuse, R153 ;  /* 0x00000099bebc7221 */ /* 0x040fe20000010100 */
[----:B---3--:R-:W-:Y:S01]  /*16f0*/  PRMT R153, RZ, 0x5410, R156 ;  /* 0x00005410ff997816 */ /* 0x008fe2000000009c */
[----:B------:R-:W-:Y:S01]  /*1700*/  FADD.FTZ R152, -R190, R165 ;  /* 0x000000a5be987221 */ /* 0x000fe20000010100 */
[----:B------:R-:W-:-:S02]  /*1710*/  PRMT R191, RZ, 0x5410, R155 ;  /* 0x00005410ffbf7816 */ /* 0x000fc4000000009b */
[----:B------:R-:W-:Y:S01]  /*1720*/  PRMT R155, RZ, 0x7610, R155 ;  /* 0x00007610ff9b7816 */ /* 0x000fe2000000009b */
[C---:B-----5:R-:W-:Y:S01]  /*1730*/  FMUL.FTZ R165, R199.reuse, R152 ;  /* 0x00000098c7a57220 */ /* 0x060fe20000410000 */
[--C-:B------:R-:W-:Y:S01]  /*1740*/  PRMT R187, RZ, 0x5410, R154.reuse ;  /* 0x00005410ffbb7816 */ /* 0x100fe2000000009a */
[----:B------:R-:W-:Y:S01]  /*1750*/  FMUL.FTZ R184, R60, R153 ;  /* 0x000000993cb87220 */ /* 0x000fe20000410000 */
[----:B------:R-:W-:Y:S01]  /*1760*/  PRMT R189, RZ, 0x7610, R154 ;  /* 0x00007610ffbd7816 */ /* 0x000fe2000000009a */
[C---:B------:R-:W-:Y:S01]  /*1770*/  FADD.FTZ R154, -R190.reuse, R183 ;  /* 0x000000b7be9a7221 */ /* 0x040fe20000010100 */
[----:B------:R-:W-:Y:S01]  /*1780*/  PRMT R156, RZ, 0x7610, R156 ;  /* 0x00007610ff9c7816 */ /* 0x000fe2000000009c */
[----:B------:R-:W-:Y:S01]  /*1790*/  FADD.FTZ R198, -R190, R155 ;  /* 0x0000009bbec67221 */ /* 0x000fe20000010100 */
[----:B------:R-:W-:Y:S01]  /*17a0*/  PRMT R155, RZ, 0x5410, R157 ;  /* 0x00005410ff9b7816 */ /* 0x000fe2000000009d */
[----:B------:R-:W-:Y:S01]  /*17b0*/  FMUL.FTZ R182, R199, R154 ;  /* 0x0000009ac7b67220 */ /* 0x000fe20000410000 */
[----:B------:R-:W-:Y:S01]  /*17c0*/  PRMT R202, RZ, 0x7610, R159 ;  /* 0x00007610ffca7816 */ /* 0x000fe2000000009f */
[----:B------:R-:W-:-:S02]  /*17d0*/  FMUL.FTZ R185, R61, R156 ;  /* 0x0000009c3db97220 */ /* 0x000fc40000410000 */
[----:B------:R-:W-:Y:S02]  /*17e0*/  FADD.FTZ R152, R201, R184 ;  /* 0x000000b8c9987221 */ /* 0x000fe40000010000 */
[----:B------:R-:W-:Y:S02]  /*17f0*/  FFMA.FTZ R200, R165, R184, R200 ;  /* 0x000000b8a5c87223 */ /* 0x000fe400000100c8 */
[C---:B------:R-:W-:Y:S02]  /*1800*/  FADD.FTZ R192, -R190.reuse, R187 ;  /* 0x000000bbbec07221 */ /* 0x040fe40000010100 */
[C---:B------:R-:W-:Y:S02]  /*1810*/  FADD.FTZ R194, -R190.reuse, R189 ;  /* 0x000000bdbec27221 */ /* 0x040fe40000010100 */
[----:B------:R-:W-:Y:S01]  /*1820*/  FADD.FTZ R196, -R190, R191 ;  /* 0x000000bfbec47221 */ /* 0x000fe20000010100 */
[----:B------:R-:W-:Y:S01]  /*1830*/  PRMT R190, RZ, 0x7610, R157 ;  /* 0x00007610ffbe7816 */ /* 0x000fe2000000009d */
[----:B------:R-:W-:Y:S01]  /*1840*/  FMUL.FTZ R183, R199, R186 ;  /* 0x000000bac7b77220 */ /* 0x000fe20000410000 */
[--C-:B------:R-:W-:Y:S01]  /*1850*/  PRMT R157, RZ, 0x5410, R158.reuse ;  /* 0x00005410ff9d7816 */ /* 0x100fe2000000009e */
[----:B------:R-:W-:Y:S01]  /*1860*/  FADD.FTZ R96, R96, R153 ;  /* 0x0000009960607221 */ /* 0x000fe20000010000 */
[----:B------:R-:W-:Y:S01]  /*1870*/  PRMT R158, RZ, 0x7610, R158 ;  /* 0x00007610ff9e7816 */ /* 0x000fe2000000009e */
[----:B------:R-:W-:Y:S01]  /*1880*/  FFMA.FTZ R144, R165, R153, R144 ;  /* 0x00000099a5907223 */ /* 0x000fe20000010090 */
[----:B------:R-:W-:Y:S01]  /*1890*/  PRMT R191, RZ, 0x5410, R159 ;  /* 0x00005410ffbf7816 */ /* 0x000fe2000000009f */
[----:B------:R-:W-:-:S02]  /*18a0*/  FMUL.FTZ R186, R199, R188 ;  /* 0x000000bcc7ba7220 */ /* 0x000fc40000410000 */
[----:B------:R-:W-:Y:S02]  /*18b0*/  FMUL.FTZ R188, R62, R155 ;  /* 0x0000009b3ebc7220 */ /* 0x000fe40000410000 */
[----:B------:R-:W-:Y:S02]  /*18c0*/  FADD.FTZ R153, R152, R185 ;  /* 0x000000b998997221 */ /* 0x000fe40000010000 */
[----:B------:R-:W-:Y:S02]  /*18d0*/  FFMA.FTZ R200, R182, R185, R200 ;  /* 0x000000b9b6c87223 */ /* 0x000fe400000100c8 */
[----:B------:R-:W-:Y:S02]  /*18e0*/  FMUL.FTZ R187, R63, R190 ;  /* 0x000000be3fbb7220 */ /* 0x000fe40000410000 */
[----:B------:R-:W-:Y:S02]  /*18f0*/  FADD.FTZ R152, R153, R188 ;  /* 0x000000bc99987221 */ /* 0x000fe40000010000 */
[----:B------:R-:W-:-:S02]  /*1900*/  FFMA.FTZ R200, R183, R188, R200 ;  /* 0x000000bcb7c87223 */ /* 0x000fc400000100c8 */
        /* <DEDUP_REMOVED lines=32> */
.L_x_530:
[----:B------:R-:W-:Y:S05]  /*1b10*/  BSYNC B1 ;  /* 0x0000000000017941 */ /* 0x000fea0003800000 */
.L_x_529:
[----:B------:R-:W-:Y:S05]  /*1b20*/  BRA.DIV ~URZ, `(.L_x_531) ;  /* 0x000029827f007947 */ /* 0x000fea000b800000 */
[----:B------:R0:W1:Y:S02]  /*1b30*/  SHFL.BFLY PT, R154, R201, 0x1, 0x1f ;  /* 0x0c201f00c99a7f89 */ /* 0x00006400000e0000 */
.L_x_542:
        /* <DEDUP_REMOVED lines=18> */
.L_x_543:
        /* <DEDUP_REMOVED lines=13> */
[----:B------:R-:W-:Y:S01]  /*1d30*/  ISETP.NE.AND.EX P1, PT, RZ, c[0x0][0x25c], PT, P1 ;  /* 0x00009700ff007a0c */ /* 0x000fe20003f25310 */
[----:B------:R-:W-:Y:S01]  /*1d40*/  FADD.FTZ R154, R8, -R153 ;  /* 0x80000099089a7221 */ /* 0x000fe20000010000 */
[----:B------:R-:W-:Y:S01]  /*1d50*/  ISETP.NE.U32.AND P6, PT, RZ, c[0x0][0x250], PT ;  /* 0x00009400ff007a0c */ /* 0x000fe20003fc5070 */
[----:B-----5:R-:W-:-:S02]  /*1d60*/  FMUL.FTZ R152, R199, R152 ;  /* 0x00000098c7987220 */ /* 0x020fc40000410000 */
[-CC-:B0-----:R-:W-:Y:S01]  /*1d70*/  FFMA.FTZ R156, R10, R200.reuse, R201.reuse ;  /* 0x000000c80a9c7223 */ /* 0x181fe200000100c9 */
        /* <DEDUP_REMOVED lines=10> */
[----:B------:R-:W-:Y:S01]  /*1e20*/  FFMA.FTZ R156, R16, R200, R201 ;  /* 0x000000c8109c7223 */ /* 0x000fe200000100c9 */
[----:B------:R-:W-:Y:S01]  /*1e30*/  @P6 F2FP.BF16.PACK_AB R208, RZ, R152 ;  /* 0x00000098ffd0623e */ /* 0x000fe200000010ff */
[----:B------:R-:W-:Y:S02]  /*1e40*/  FMUL.FTZ R190, R199, R158 ;  /* 0x0000009ec7be7220 */ /* 0x000fe40000410000 */
[----:B------:R-:W-:Y:S01]  /*1e50*/  @P0 FADD.FTZ R153, R153, R154 ;  /* 0x0000009a99990221 */ /* 0x000fe20000010000 */
[----:B------:R-:W-:Y:S01]  /*1e60*/  @P0 PRMT R154, RZ, 0x5410, R133 ;  /* 0x00005410ff9a0816 */ /* 0x000fe20000000085 */
[----:B------:R-:W-:Y:S01]  /*1e70*/  FADD.FTZ R156, R17, -R156 ;  /* 0x8000009c119c7221 */ /* 0x000fe20000010000 */
[----:B------:R-:W-:Y:S01]  /*1e80*/  @P6 PRMT R100, R208, 0x7610, R100 ;  /* 0x00007610d0646816 */ /* 0x000fe20000000064 */
[----:B------:R-:W-:Y:S01]  /*1e90*/  @P0 FADD.FTZ R190, R190, R157 ;  /* 0x0000009dbebe0221 */ /* 0x000fe20000010000 */
[----:B------:R-:W-:Y:S01]  /*1ea0*/  @P0 PRMT R157, RZ, 0x5410, R134 ;  /* 0x00005410ff9d0816 */ /* 0x000fe20000000086 */
[----:B------:R-:W-:Y:S01]  /*1eb0*/  @P0 FADD.FTZ R155, R155, R154 ;  /* 0x0000009a9b9b0221 */ /* 0x000fe20000010000 */
[----:B------:R-:W-:Y:S01]  /*1ec0*/  @P6 F2FP.BF16.PACK_AB R209, RZ, R153 ;  /* 0x00000099ffd1623e */ /* 0x000fe200000010ff */
[--C-:B------:R-:W-:Y:S01]  /*1ed0*/  FFMA.FTZ R154, R12, R200, R201.reuse ;  /* 0x000000c80c9a7223 */ /* 0x100fe200000100c9 */
[----:B------:R-:W-:Y:S01]  /*1ee0*/  @P6 F2FP.BF16.PACK_AB R211, RZ, R190 ;  /* 0x000000beffd3623e */ /* 0x000fe200000010ff */
[-C--:B------:R-:W-:Y:S01]  /*1ef0*/  FFMA.FTZ R158, R18, R200.reuse, R201 ;  /* 0x000000c8129e7223 */ /* 0x080fe200000100c9 */
[----:B------:R-:W-:Y:S01]  /*1f00*/  @P6 F2FP.BF16.PACK_AB R210, RZ, R155 ;  /* 0x0000009bffd2623e */ /* 0x000fe200000010ff */
[----:B------:R-:W-:Y:S01]  /*1f10*/  FADD.FTZ R154, R15, -R154 ;  /* 0x8000009a0f9a7221 */ /* 0x000fe20000010000 */
[----:B------:R-:W-:Y:S01]  /*1f20*/  @P6 PRMT R100, R100, 0x5410, R209 ;  /* 0x0000541064646816 */ /* 0x000fe200000000d1 */
[----:B------:R-:W-:Y:S01]  /*1f30*/  FFMA.FTZ R159, R21, R200, R201 ;  /* 0x000000c8159f7223 */ /* 0x000fe200000100c9 */
[----:B------:R-:W-:Y:S01]  /*1f40*/  @P6 PRMT R101, R210, 0x7610, R101 ;  /* 0x00007610d2656816 */ /* 0x000fe20000000065 */
[C---:B------:R-:W-:Y:S01]  /*1f50*/  FMUL.FTZ R203, R199.reuse, R156 ;  /* 0x0000009cc7cb7220 */ /* 0x040fe20000410000 */
[----:B------:R-:W-:Y:S01]  /*1f60*/  @P0 PRMT R156, RZ, 0x7610, R134 ;  /* 0x00007610ff9c0816 */ /* 0x000fe20000000086 */
[----:B------:R-:W-:Y:S01]  /*1f70*/  FMUL.FTZ R154, R199, R154 ;  /* 0x0000009ac79a7220 */ /* 0x000fe20000410000 */
[----:B------:R-:W-:Y:S01]  /*1f80*/  @P6 PRMT R101, R101, 0x5410, R211 ;  /* 0x0000541065656816 */ /* 0x000fe200000000d3 */
[----:B------:R-:W-:-:S02]  /*1f90*/  FADD.FTZ R158, R19, -R158 ;  /* 0x8000009e139e7221 */ /* 0x000fc40000010000 */
[----:B------:R-:W-:Y:S01]  /*1fa0*/  FADD.FTZ R202, R20, -R159 ;  /* 0x8000009f14ca7221 */ /* 0x000fe20000010000 */
[----:B------:R-:W-:Y:S01]  /*1fb0*/  @P1 F2FP.BF16.PACK_AB R159, RZ, R190 ;  /* 0x000000beff9f123e */ /* 0x000fe200000010ff */
        /* <DEDUP_REMOVED lines=46> */
.L_x_534:
[----:B------:R-:W-:Y:S05]  /*22a0*/  BSYNC B1 ;  /* 0x0000000000017941 */ /* 0x000fea0003800000 */
.L_x_533:
        /* <DEDUP_REMOVED lines=95> */
.L_x_536:
[----:B------:R-:W-:Y:S05]  /*28a0*/  BSYNC B1 ;  /* 0x0000000000017941 */ /* 0x000fea0003800000 */
.L_x_535:
        /* <DEDUP_REMOVED lines=95> */
.L_x_538:
[----:B------:R-:W-:Y:S05]  /*2ea0*/  BSYNC B1 ;  /* 0x0000000000017941 */ /* 0x000fea0003800000 */
.L_x_537:
        /* <DEDUP_REMOVED lines=94> */
.L_x_540:
[----:B------:R-:W-:Y:S05]  /*3490*/  BSYNC B1 ;  /* 0x0000000000017941 */ /* 0x000fea0003800000 */
.L_x_539:
[----:B0-----:R-:W-:-:S04]  /*34a0*/  MOV R153, c[0x0][0x160] ;  /* 0x0000580000997a02 */ /* 0x001fc80000000f00 */
[----:B------:R-:W-:-:S04]  /*34b0*/  LEA R2, R153, R2, 0x2 ;  /* 0x0000000299027211 */ /* 0x000fc800078e10ff */
[----:B------:R-:W-:-:S13]  /*34c0*/  ISETP.GE.AND P0, PT, R2, c[0x0][0x164], PT ;  /* 0x0000590002007a0c */ /* 0x000fda0003f06270 */
[----:B-----5:R-:W-:Y:S01]  /*34d0*/  @P0 CALL.REL.NOINC `(.L_x_522) ;  /* 0x0000001000000944 */ /* 0x020fe20003c00000 */
[----:B------:R-:W-:Y:S05]  /*34e0*/  BRA `(.L_x_541) ;  /* 0xffffcfa000007947 */ /* 0x000fea000383ffff */
.L_x_522:
[----:B0-----:R-:W-:Y:S05]  /*34f0*/  BSYNC B0 ;  /* 0x0000000000007941 */ /* 0x001fea0003800000 */
.L_x_521:
[----:B------:R-:W-:Y:S01]  /*3500*/  SHF.R.U32.HI R0, RZ, 0x5, R4 ;  /* 0x00000005ff007819 */ /* 0x000fe20000011604 */
[----:B------:R-:W-:Y:S01]  /*3510*/  WARPSYNC 0xffffffff ;  /* 0xffffffff00007948 */ /* 0x000fe20003800000 */
[----:B------:R-:W-:Y:S01]  /*3520*/  LOP3.LUT R2, R4, 0x1f, RZ, 0xc0, !PT ;  /* 0x0000001f04027812 */ /* 0x000fe200078ec0ff */
[----:B-----5:R-:W0:Y:S01]  /*3530*/  S2R R40, SR_CTAID.X ;  /* 0x0000000000287919 */ /* 0x020e220000002500 */
        /* <DEDUP_REMOVED lines=12> */
[----:B0-----:R-:W-:-:S03]  /*3600*/  IMAD R41, R40, c[0x0][0x168], RZ ;  /* 0x00005a0028297a24 */ /* 0x001fc600078e02ff */
[----:B------:R-:W-:Y:S02]  /*3610*/  STS.128 [R0+0x410], R116 ;  /* 0x0004107400007388 */ /* 0x000fe40000000c00 */
[----:B------:R-:W-:Y:S02]  /*3620*/  IADD3 R44, P0, R41, R4, RZ ;  /* 0x00000004292c7210 */ /* 0x000fe40007f1e0ff */
[----:B------:R-:W-:Y:S02]  /*3630*/  STS.128 [R0+0x800], R120 ;  /* 0x0008007800007388 */ /* 0x000fe40000000c00 */
[----:B------:R-:W-:Y:S02]  /*3640*/  SHF.L.U32 R43, R44, 0x2, RZ ;  /* 0x000000022c2b7819 */ /* 0x000fe400000006ff */
[----:B------:R-:W-:Y:S01]  /*3650*/  STS.128 [R0+0x810], R124 ;  /* 0x0008107c00007388 */ /* 0x000fe20000000c00 */
[----:B------:R-:W-:Y:S01]  /*3660*/  IMAD.X R41, RZ, RZ, RZ, P0 ;  /* 0x000000ffff297224 */ /* 0x000fe200000e06ff */
[----:B------:R-:W-:-:S02]  /*3670*/  IADD3 R45, P0, R43, c[0x0][0x228], RZ ;  /* 0x00008a002b2d7a10 */ /* 0x000fc40007f1e0ff */
[----:B------:R-:W-:Y:S01]  /*3680*/  STS.128 [R0+0xc00], R96 ;  /* 0x000c006000007388 */ /* 0x000fe20000000c00 */
[----:B------:R-:W-:Y:S02]  /*3690*/  IADD3 R43, P1, R43, c[0x0][0x220], RZ ;  /* 0x000088002b2b7a10 */ /* 0x000fe40007f3e0ff */
[----:B------:R-:W-:Y:S01]  /*36a0*/  SHF.L.U64.HI R44, R44, 0x2, R41 ;  /* 0x000000022c2c7819 */ /* 0x000fe20000010229 */
[----:B------:R-:W-:Y:S03]  /*36b0*/  STS.128 [R0+0xc10], R148 ;  /* 0x000c109400007388 */ /* 0x000fe60000000c00 */
[----:B------:R-:W-:Y:S01]  /*36c0*/  IADD3.X R46, R44, c[0x0][0x22c], RZ, P0, !PT ;  /* 0x00008b002c2e7a10 */ /* 0x000fe200007fe4ff */
[----:B------:R-:W-:Y:S01]  /*36d0*/  BAR.SYNC.DEFER_BLOCKING 0x0 ;  /* 0x0000000000007b1d */ /* 0x000fe20000010000 */
[----:B------:R-:W-:Y:S02]  /*36e0*/  ISETP.GE.U32.AND P0, PT, R38, 0x100, PT ;  /* 0x000001002600780c */ /* 0x000fe40003f06070 */
[----:B------:R-:W-:-:S03]  /*36f0*/  IADD3.X R44, R44, c[0x0][0x224], RZ, P1, !PT ;  /* 0x000089002c2c7a10 */ /* 0x000fc60000ffe4ff */
        /* <DEDUP_REMOVED lines=13> */
[----:B-1----:R-:W-:Y:S01]  /*37d0*/  FADD.FTZ R2, R2, R3 ;  /* 0x0000000302027221 */ /* 0x002fe20000010000 */
[----:B------:R-:W-:Y:S02]  /*37e0*/  @P5 MOV R3, R46 ;  /* 0x0000002e00035202 */ /* 0x000fe40000000f00 */
        /* <DEDUP_REMOVED lines=43> */
[----:B--2---:R-:W-:Y:S01]  /*3aa0*/  FADD.FTZ R27, R2, R27 ;  /* 0x0000001b021b7221 */ /* 0x004fe20000010000 */
[----:B------:R-:W-:Y:S02]  /*3ab0*/  @P5 MOV R2, R45 ;  /* 0x0000002d00025202 */ /* 0x000fe40000000f00 */
[----:B------:R-:W-:Y:S01]  /*3ac0*/  @P5 IADD3 R45, P1, R45, 0x200, RZ ;  /* 0x000002002d2d5810 */ /* 0x000fe20007f3e0ff */
[----:B---3--:R-:W-:-:S04]  /*3ad0*/  FADD.FTZ R5, R5, R30 ;  /* 0x0000001e05057221 */ /* 0x008fc80000010000 */
[----:B------:R-:W-:Y:S01]  /*3ae0*/  @P5 IMAD.X R46, RZ, RZ, R46, P1 ;  /* 0x000000ffff2e5224 */ /* 0x000fe200008e062e */
[----:B------:R-:W-:Y:S01]  /*3af0*/  ISETP.GE.U32.AND P1, PT, R38, 0x300, PT ;  /* 0x000003002600780c */ /* 0x000fe20003f26070 */
        /* <DEDUP_REMOVED lines=33> */
[----:B----4-:R-:W-:-:S03]  /*3d10*/  FADD.FTZ R0, RZ, R0 ;  /* 0x00000000ff007221 */ /* 0x010fc60000010000 */
[----:B------:R4:W-:Y:S01]  /*3d20*/  @P5 STG.E [R2.64], R39 ;  /* 0x0000002702005986 */ /* 0x0009e2000c101904 */
[----:B------:R-:W-:-:S03]  /*3d30*/  FADD.FTZ R14, RZ, R14 ;  /* 0x0000000eff0e7221 */ /* 0x000fc60000010000 */
[----:B------:R-:W3:Y:S04]  /*3d40*/  LDS R39, [R4.X4+0x3200] ;  /* 0x0032000004277984 */ /* 0x000ee80000004800 */
[----:B------:R-:W3:Y:S01]  /*3d50*/  LDS R16, [R4.X4+0x1800] ;  /* 0x0018000004107984 */ /* 0x000ee20000004800 */
[----:B------:R-:W-:Y:S01]  /*3d60*/  FADD.FTZ R14, R14, R17 ;  /* 0x000000110e0e7221 */ /* 0x000fe20000010000 */
[----:B----4-:R-:W-:Y:S02]  /*3d70*/  @P5 MOV R2, R43 ;  /* 0x0000002b00025202 */ /* 0x010fe40000000f00 */
[----:B------:R-:W4:Y:S01]  /*3d80*/  LDS R18, [R4.X4+0x2800] ;  /* 0x0028000004127984 */ /* 0x000f220000004800 */
[----:B------:R-:W-:Y:S02]  /*3d90*/  @P5 MOV R3, R44 ;  /* 0x0000002c00035202 */ /* 0x000fe40000000f00 */
[----:B------:R-:W-:Y:S01]  /*3da0*/  @P5 IADD3 R43, P6, R43, 0x200, RZ ;  /* 0x000002002b2b5810 */ /* 0x000fe20007fde0ff */
[----:B------:R-:W4:Y:S01]  /*3db0*/  LDS R10, [R4.X4+0x3800] ;  /* 0x00380000040a7984 */ /* 0x000f220000004800 */
[----:B------:R-:W-:-:S02]  /*3dc0*/  FADD.FTZ R14, R14, R21 ;  /* 0x000000150e0e7221 */ /* 0x000fc40000010000 */
[----:B------:R-:W-:Y:S01]  /*3dd0*/  @P5 IADD3.X R44, RZ, R44, RZ, P6, !PT ;  /* 0x0000002cff2c5210 */ /* 0x000fe200037fe4ff */
[----:B------:R2:W-:Y:S01]  /*3de0*/  @P5 STG.E [R2.64], R27 ;  /* 0x0000001b02005986 */ /* 0x0005e2000c101904 */
[----:B------:R-:W-:Y:S02]  /*3df0*/  @P0 MOV R6, R43 ;  /* 0x0000002b00060202 */ /* 0x000fe40000000f00 */
[----:B------:R-:W-:Y:S01]  /*3e00*/  @P0 MOV R7, R44 ;  /* 0x0000002c00070202 */ /* 0x000fe20000000f00 */
[----:B------:R-:W4:Y:S01]  /*3e10*/  LDS R27, [R4.X4+0x400] ;  /* 0x00040000041b7984 */ /* 0x000f220000004800 */
[----:B------:R-:W-:Y:S01]  /*3e20*/  ISETP.GE.U32.AND P5, PT, R38, 0x380, PT ;  /* 0x000003802600780c */ /* 0x000fe20003fa6070 */
[----:B0-----:R-:W-:Y:S02]  /*3e30*/  FADD.FTZ R41, R14, R41 ;  /* 0x000000290e297221 */ /* 0x001fe40000010000 */
[----:B------:R-:W-:Y:S01]  /*3e40*/  LDS R19, [R4.X4+0x1a00] ;  /* 0x001a000004137984 */ /* 0x000fe20000004800 */
[----:B-1----:R-:W-:-:S02]  /*3e50*/  FADD.FTZ R15, RZ, R15 ;  /* 0x0000000fff0f7221 */ /* 0x002fc40000010000 */
[----:B--2---:R-:W-:Y:S01]  /*3e60*/  FADD.FTZ R0, R0, R35 ;  /* 0x0000002300007221 */ /* 0x004fe20000010000 */
[----:B------:R-:W-:Y:S01]  /*3e70*/  @P0 MOV R2, R45 ;  /* 0x0000002d00020202 */ /* 0x000fe20000000f00 */
[----:B------:R-:W-:Y:S01]  /*3e80*/  LDS R23, [R4.X4+0x2a00] ;  /* 0x002a000004177984 */ /* 0x000fe20000004800 */
[----:B------:R-:W-:Y:S01]  /*3e90*/  @P0 IADD3 R45, P6, R45, 0x200, RZ ;  /* 0x000002002d2d0810 */ /* 0x000fe20007fde0ff */
[----:B---3--:R-:W-:Y:S01]  /*3ea0*/  FADD.FTZ R0, R0, R37 ;  /* 0x0000002500007221 */ /* 0x008fe20000010000 */
[----:B------:R-:W-:Y:S01]  /*3eb0*/  @P0 MOV R3, R46 ;  /* 0x0000002e00030202 */ /* 0x000fe20000000f00 */
[----:B------:R-:W0:Y:S02]  /*3ec0*/  LDS R8, [R4.X4+0xc00] ;  /* 0x000c000004087984 */ /* 0x000e240000004800 */
[----:B------:R-:W-:Y:S01]  /*3ed0*/  @P0 IMAD.X R46, RZ, RZ, R46, P6 ;  /* 0x000000ffff2e0224 */ /* 0x000fe200030e062e */
[----:B------:R-:W-:Y:S01]  /*3ee0*/  @P0 IADD3 R43, P6, R43, 0x200, RZ ;  /* 0x000002002b2b0810 */ /* 0x000fe20007fde0ff */
[----:B------:R-:W-:Y:S01]  /*3ef0*/  LDS R35, [R4.X4+0x3a00] ;  /* 0x003a000004237984 */ /* 0x000fe20000004800 */
[----:B------:R-:W-:-:S02]  /*3f00*/  FADD.FTZ R39, R0, R39 ;  /* 0x0000002700277221 */ /* 0x000fc40000010000 */
[----:B------:R-:W-:Y:S01]  /*3f10*/  @P0 IADD3.X R44, RZ, R44, RZ, P6, !PT ;  /* 0x0000002cff2c0210 */ /* 0x000fe200037fe4ff */
[----:B------:R-:W1:Y:S01]  /*3f20*/  LDS R0, [R4.X4+0xa00] ;  /* 0x000a000004007984 */ /* 0x000e620000004800 */
[----:B------:R-:W-:Y:S01]  /*3f30*/  ISETP.GE.U32.AND P6, PT, R38, 0x400, PT ;  /* 0x000004002600780c */ /* 0x000fe20003fc6070 */
[----:B------:R-:W-:Y:S02]  /*3f40*/  FADD.FTZ R15, R15, R16 ;  /* 0x000000100f0f7221 */ /* 0x000fe40000010000 */
[----:B------:R-:W2:Y:S02]  /*3f50*/  LDS R38, [R4.X4+0x1400] ;  /* 0x0014000004267984 */ /* 0x000ea40000004800 */
[----:B----4-:R-:W-:Y:S02]  /*3f60*/  FADD.FTZ R15, R15, R18 ;  /* 0x000000120f0f7221 */ /* 0x010fe40000010000 */
[----:B------:R3:W-:Y:S02]  /*3f70*/  @P0 STG.E [R2.64], R39 ;  /* 0x0000002702000986 */ /* 0x0007e4000c101904 */
[----:B------:R-:W-:-:S02]  /*3f80*/  FADD.FTZ R15, R15, R10 ;  /* 0x0000000a0f0f7221 */ /* 0x000fc40000010000 */
[----:B------:R-:W4:Y:S04]  /*3f90*/  LDS R17, [R4.X4+0x1c00] ;  /* 0x001c000004117984 */ /* 0x000f280000004800 */
[----:B------:R-:W-:Y:S01]  /*3fa0*/  @P0 STG.E [R6.64], R5 ;  /* 0x0000000506000986 */ /* 0x000fe2000c101904 */
[----:B------:R-:W-:Y:S01]  /*3fb0*/  FADD.FTZ R27, RZ, R27 ;  /* 0x0000001bff1b7221 */ /* 0x000fe20000010000 */
[----:B---3--:R-:W-:Y:S02]  /*3fc0*/  @P4 MOV R2, R45 ;  /* 0x0000002d00024202 */ /* 0x008fe40000000f00 */
[----:B------:R-:W3:Y:S01]  /*3fd0*/  LDS R6, [R4.X4+0xe00] ;  /* 0x000e000004067984 */ /* 0x000ee20000004800 */
[----:B------:R-:W-:Y:S02]  /*3fe0*/  @P4 MOV R3, R46 ;  /* 0x0000002e00034202 */ /* 0x000fe40000000f00 */
[----:B------:R-:W-:Y:S01]  /*3ff0*/  @P4 IADD3 R45, P0, R45, 0x200, RZ ;  /* 0x000002002d2d4810 */ /* 0x000fe20007f1e0ff */
[----:B------:R-:W3:Y:S04]  /*4000*/  LDS R21, [R4.X4+0x2c00] ;  /* 0x002c000004157984 */ /* 0x000ee80000004800 */
[----:B------:R-:W3:Y:S01]  /*4010*/  LDS R7, [R4.X4+0x1e00] ;  /* 0x001e000004077984 */ /* 0x000ee20000004800 */
[----:B------:R-:W-:-:S02]  /*4020*/  @P4 IMAD.X R46, RZ, RZ, R46, P0 ;  /* 0x000000ffff2e4224 */ /* 0x000fc400000e062e */
[----:B0-----:R-:W-:Y:S01]  /*4030*/  FADD.FTZ R8, RZ, R8 ;  /* 0x00000008ff087221 */ /* 0x001fe20000010000 */
[----:B------:R-:W0:Y:S01]  /*4040*/  LDS R25, [R4.X4+0x2e00] ;  /* 0x002e000004197984 */ /* 0x000e220000004800 */
[----:B-1----:R-:W-:Y:S02]  /*4050*/  FADD.FTZ R0, RZ, R0 ;  /* 0x00000000ff007221 */ /* 0x002fe40000010000 */
[----:B--2---:R-:W-:Y:S02]  /*4060*/  FADD.FTZ R27, R27, R38 ;  /* 0x000000261b1b7221 */ /* 0x004fe40000010000 */
[----:B------:R-:W-:Y:S02]  /*4070*/  FADD.FTZ R0, R0, R19 ;  /* 0x0000001300007221 */ /* 0x000fe40000010000 */
[----:B------:R-:W-:Y:S02]  /*4080*/  FADD.FTZ R27, R27, R40 ;  /* 0x000000281b1b7221 */ /* 0x000fe40000010000 */
[----:B------:R-:W-:-:S02]  /*4090*/  FADD.FTZ R0, R0, R23 ;  /* 0x0000001700007221 */ /* 0x000fc40000010000 */
[----:B------:R-:W-:Y:S02]  /*40a0*/  FADD.FTZ R27, R27, R42 ;  /* 0x0000002a1b1b7221 */ /* 0x000fe40000010000 */
[----:B------:R-:W-:Y:S02]  /*40b0*/  FADD.FTZ R35, R0, R35 ;  /* 0x0000002300237221 */ /* 0x000fe40000010000 */
[----:B----4-:R-:W-:Y:S01]  /*40c0*/  FADD.FTZ R8, R8, R17 ;  /* 0x0000001108087221 */ /* 0x010fe20000010000 */
[----:B------:R1:W-:Y:S04]  /*40d0*/  @P4 STG.E [R2.64], R27 ;  /* 0x0000001b02004986 */ /* 0x0003e8000c101904 */
[----:B------:R-:W2:Y:S01]  /*40e0*/  LDS R27, [R4.X4+0x3c00] ;  /* 0x003c0000041b7984 */ /* 0x000ea20000004800 */
[----:B---3--:R-:W-:-:S02]  /*40f0*/  FADD.FTZ R6, RZ, R6 ;  /* 0x00000006ff067221 */ /* 0x008fc40000010000 */
[----:B------:R-:W-:Y:S01]  /*4100*/  FADD.FTZ R8, R8, R21 ;  /* 0x0000001508087221 */ /* 0x000fe20000010000 */
[----:B-1----:R-:W-:Y:S01]  /*4110*/  @P4 MOV R2, R43 ;  /* 0x0000002b00024202 */ /* 0x002fe20000000f00 */
[----:B------:R-:W-:Y:S01]  /*4120*/  FADD.FTZ R0, R6, R7 ;  /* 0x0000000706007221 */ /* 0x000fe20000010000 */
[-C--:B------:R-:W-:Y:S02]  /*4130*/  @P4 MOV R3, R44.reuse ;  /* 0x0000002c00034202 */ /* 0x080fe40000000f00 */
[----:B------:R-:W-:Y:S01]  /*4140*/  @P4 IADD3 R43, P0, R43, 0x200, RZ ;  /* 0x000002002b2b4810 */ /* 0x000fe20007f1e0ff */
[----:B0-----:R-:W-:Y:S02]  /*4150*/  FADD.FTZ R0, R0, R25 ;  /* 0x0000001900007221 */ /* 0x001fe40000010000 */
[----:B------:R0:W-:Y:S01]  /*4160*/  @P4 STG.E [R2.64], R29 ;  /* 0x0000001d02004986 */ /* 0x0001e2000c101904 */
[----:B------:R-:W-:-:S03]  /*4170*/  @P4 IADD3.X R44, RZ, R44, RZ, P0, !PT ;  /* 0x0000002cff2c4210 */ /* 0x000fc600007fe4ff */
[----:B------:R-:W1:Y:S01]  /*4180*/  LDS R29, [R4.X4+0x3e00] ;  /* 0x003e0000041d7984 */ /* 0x000e620000004800 */
[----:B0-----:R-:W-:Y:S02]  /*4190*/  @P3 MOV R2, R45 ;  /* 0x0000002d00023202 */ /* 0x001fe40000000f00 */
[----:B------:R-:W-:Y:S02]  /*41a0*/  @P3 MOV R3, R46 ;  /* 0x0000002e00033202 */ /* 0x000fe40000000f00 */
[----:B------:R-:W-:-:S03]  /*41b0*/  @P3 IADD3 R45, P0, R45, 0x200, RZ ;  /* 0x000002002d2d3810 */ /* 0x000fc60007f1e0ff */
[----:B------:R0:W-:Y:S02]  /*41c0*/  @P3 STG.E [R2.64], R41 ;  /* 0x0000002902003986 */ /* 0x0001e4000c101904 */
[----:B------:R-:W-:Y:S02]  /*41d0*/  @P3 IMAD.X R46, RZ, RZ, R46, P0 ;  /* 0x000000ffff2e3224 */ /* 0x000fe400000e062e */
[----:B--2---:R-:W-:Y:S01]  /*41e0*/  FADD.FTZ R27, R8, R27 ;  /* 0x0000001b081b7221 */ /* 0x004fe20000010000 */
[----:B0-----:R-:W-:Y:S02]  /*41f0*/  @P3 MOV R2, R43 ;  /* 0x0000002b00023202 */ /* 0x001fe40000000f00 */
[----:B------:R-:W-:Y:S02]  /*4200*/  @P3 MOV R3, R44 ;  /* 0x0000002c00033202 */ /* 0x000fe40000000f00 */
[----:B------:R-:W-:-:S03]  /*4210*/  @P3 IADD3 R43, P4, R43, 0x200, RZ ;  /* 0x000002002b2b3810 */ /* 0x000fc60007f9e0ff */
[----:B------:R0:W-:Y:S01]  /*4220*/  @P3 STG.E [R2.64], R9 ;  /* 0x0000000902003986 */ /* 0x0001e2000c101904 */
[----:B------:R-:W-:Y:S01]  /*4230*/  @P3 IADD3.X R44, RZ, R44, RZ, P4, !PT ;  /* 0x0000002cff2c3210 */ /* 0x000fe200027fe4ff */
[----:B-1----:R-:W-:Y:S01]  /*4240*/  FADD.FTZ R29, R0, R29 ;  /* 0x0000001d001d7221 */ /* 0x002fe20000010000 */
[----:B0-----:R-:W-:Y:S02]  /*4250*/  @P2 MOV R2, R45 ;  /* 0x0000002d00022202 */ /* 0x001fe40000000f00 */
        /* <DEDUP_REMOVED lines=16> */
[----:B------:R-:W-:Y:S02]  /*4360*/  @P1 MOV R3, R46 ;  /* 0x0000002e00031202 */ /* 0x000fe40000000f00 */
[-C--:B------:R-:W-:Y:S01]  /*4370*/  @P5 MOV R7, R44.reuse ;  /* 0x0000002c00075202 */ /* 0x080fe20000000f00 */
[----:B------:R-:W-:Y:S01]  /*4380*/  @P1 IMAD.X R46, RZ, RZ, R46, P0 ;  /* 0x000000ffff2e1224 */ /* 0x000fe200000e062e */
[----:B------:R-:W-:Y:S01]  /*4390*/  @P5 IADD3 R43, P2, R43, 0x200, RZ ;  /* 0x000002002b2b5810 */ /* 0x000fe20007f5e0ff */
[----:B------:R0:W-:Y:S03]  /*43a0*/  @P1 STG.E [R2.64], R35 ;  /* 0x0000002302001986 */ /* 0x0001e6000c101904 */
[----:B------:R-:W-:Y:S01]  /*43b0*/  @P5 IADD3.X R44, RZ, R44, RZ, P2, !PT ;  /* 0x0000002cff2c5210 */ /* 0x000fe200017fe4ff */
[----:B------:R1:W-:Y:S01]  /*43c0*/  @P1 STG.E [R4.64], R11 ;  /* 0x0000000b04001986 */ /* 0x0003e2000c101904 */
[----:B0-----:R-:W-:-:S02]  /*43d0*/  @P5 MOV R2, R45 ;  /* 0x0000002d00025202 */ /* 0x001fc40000000f00 */
[----:B------:R-:W-:Y:S02]  /*43e0*/  @P5 IADD3 R45, P0, R45, 0x200, RZ ;  /* 0x000002002d2d5810 */ /* 0x000fe40007f1e0ff */
[----:B------:R-:W-:Y:S02]  /*43f0*/  @P5 MOV R3, R46 ;  /* 0x0000002e00035202 */ /* 0x000fe40000000f00 */
[----:B-1----:R-:W-:Y:S01]  /*4400*/  MOV R4, R43 ;  /* 0x0000002b00047202 */ /* 0x002fe20000000f00 */
[----:B------:R-:W-:Y:S01]  /*4410*/  @P5 IMAD.X R46, RZ, RZ, R46, P0 ;  /* 0x000000ffff2e5224 */ /* 0x000fe200000e062e */
[----:B------:R-:W-:Y:S01]  /*4420*/  MOV R5, R44 ;  /* 0x0000002c00057202 */ /* 0x000fe20000000f00 */
[----:B------:R0:W-:Y:S04]  /*4430*/  @P5 STG.E [R2.64], R27 ;  /* 0x0000001b02005986 */ /* 0x0001e8000c101904 */
[----:B------:R1:W-:Y:S01]  /*4440*/  @P5 STG.E [R6.64], R33 ;  /* 0x0000002106005986 */ /* 0x0003e2000c101904 */
[----:B0-----:R-:W-:-:S02]  /*4450*/  MOV R2, R45 ;  /* 0x0000002d00027202 */ /* 0x001fc40000000f00 */
[----:B------:R-:W-:Y:S01]  /*4460*/  MOV R3, R46 ;  /* 0x0000002e00037202 */ /* 0x000fe20000000f00 */
[----:B------:R-:W-:Y:S06]  /*4470*/  @!P6 EXIT ;  /* 0x000000000000e94d */ /* 0x000fec0003800000 */
[----:B------:R-:W-:Y:S04]  /*4480*/  STG.E [R2.64], R29 ;  /* 0x0000001d02007986 */ /* 0x000fe8000c101904 */
[----:B------:R-:W-:Y:S01]  /*4490*/  STG.E [R4.64], R13 ;  /* 0x0000000d04007986 */ /* 0x000fe2000c101904 */
[----:B------:R-:W-:Y:S05]  /*44a0*/  EXIT ;  /* 0x000000000000794d */ /* 0x000fea0003800000 */
.L_x_531:
[----:B------:R-:W-:Y:S01]  /*44b0*/  HFMA2.MMA R190, -RZ, RZ, 0, 5.9604644775390625e-08 ;  /* 0x00000001ffbe7435 */ /* 0x000fe200000001ff */
[----:B------:R-:W-:Y:S01]  /*44c0*/  IMAD.MOV.U32 R155, RZ, RZ, R201 ;  /* 0x000000ffff9b7224 */ /* 0x000fe200078e00c9 */
[----:B------:R-:W-:Y:S02]  /*44d0*/  MOV R157, 0x1f ;  /* 0x0000001f009d7802 */ /* 0x000fe40000000f00 */
[----:B------:R-:W-:-:S02]  /*44e0*/  MOV R202, 0xffffffff ;  /* 0xffffffff00ca7802 */ /* 0x000fc40000000f00 */
[----:B------:R-:W-:Y:S02]  /*44f0*/  MOV R152, 0x4510 ;  /* 0x0000451000987802 */ /* 0x000fe40000000f00 */
[----:B-----5:R-:W-:Y:S05]  /*4500*/  CALL.REL.NOINC `($__internal_26_$__cuda_sm70_shflsync_bfly_p) ;  /* 0x0000046000007944 */ /* 0x020fea0003c00000 */
[----:B-1----:R-:W-:Y:S01]  /*4510*/  MOV R154, R155 ;  /* 0x0000009b009a7202 */ /* 0x002fe20000000f00 */
[----:B0-----:R-:W-:Y:S05]  /*4520*/  BRA `(.L_x_542) ;  /* 0xffffd61000007947 */ /* 0x001fea000383ffff */
.L_x_532:
[----:B------:R-:W-:Y:S01]  /*4530*/  HFMA2.MMA R157, -RZ, RZ, 0, 1.847743988037109375e-06 ;  /* 0x0000001fff9d7435 */ /* 0x000fe200000001ff */
[----:B------:R-:W-:Y:S01]  /*4540*/  MOV R155, R200 ;  /* 0x000000c8009b7202 */ /* 0x000fe20000000f00 */
[----:B------:R-:W-:Y:S01]  /*4550*/  IMAD.MOV.U32 R190, RZ, RZ, 0x1 ;  /* 0x00000001ffbe7424 */ /* 0x000fe200078e00ff */
[----:B------:R-:W-:Y:S02]  /*4560*/  MOV R202, 0xffffffff ;  /* 0xffffffff00ca7802 */ /* 0x000fe40000000f00 */
[----:B------:R-:W-:Y:S02]  /*4570*/  MOV R152, 0x4590 ;  /* 0x0000459000987802 */ /* 0x000fe40000000f00 */
[----:B01---5:R-:W-:Y:S05]  /*4580*/  CALL.REL.NOINC `($__internal_26_$__cuda_sm70_shflsync_bfly_p) ;  /* 0x000003e000007944 */ /* 0x023fea0003c00000 */
[----:B------:R-:W-:Y:S01]  /*4590*/  FADD.FTZ R201, R154, R201 ;  /* 0x000000c99ac97221 */ /* 0x000fe20000010000 */
[----:B0-----:R-:W-:Y:S01]  /*45a0*/  HFMA2.MMA R190, -RZ, RZ, 0, 1.1920928955078125e-07 ;  /* 0x00000002ffbe7435 */ /* 0x001fe200000001ff */
[----:B-1----:R-:W-:Y:S01]  /*45b0*/  FADD.FTZ R200, R200, R155 ;  /* 0x0000009bc8c87221 */ /* 0x002fe20000010000 */
[----:B------:R-:W-:Y:S01]  /*45c0*/  MOV R157, 0x1f ;  /* 0x0000001f009d7802 */ /* 0x000fe20000000f00 */
[----:B------:R-:W-:Y:S01]  /*45d0*/  IMAD.MOV.U32 R155, RZ, RZ, R201 ;  /* 0x000000ffff9b7224 */ /* 0x000fe200078e00c9 */
[----:B------:R-:W-:-:S02]  /*45e0*/  MOV R202, 0xffffffff ;  /* 0xffffffff00ca7802 */ /* 0x000fc40000000f00 */
[----:B------:R-:W-:Y:S02]  /*45f0*/  MOV R152, 0x4610 ;  /* 0x0000461000987802 */ /* 0x000fe40000000f00 */
[----:B------:R-:W-:Y:S05]  /*4600*/  CALL.REL.NOINC `($__internal_26_$__cuda_sm70_shflsync_bfly_p) ;  /* 0x0000036000007944 */ /* 0x000fea0003c00000 */
[----:B0-----:R-:W-:Y:S01]  /*4610*/  HFMA2.MMA R190, -RZ, RZ, 0, 1.1920928955078125e-07 ;  /* 0x00000002ffbe7435 */ /* 0x001fe200000001ff */
[----:B-1----:R-:W-:Y:S02]  /*4620*/  MOV R154, R155 ;  /* 0x0000009b009a7202 */ /* 0x002fe40000000f00 */
[----:B------:R-:W-:Y:S02]  /*4630*/  MOV R155, R200 ;  /* 0x000000c8009b7202 */ /* 0x000fe40000000f00 */
[----:B------:R-:W-:Y:S02]  /*4640*/  MOV R157, 0x1f ;  /* 0x0000001f009d7802 */ /* 0x000fe40000000f00 */
[----:B------:R-:W-:Y:S02]  /*4650*/  MOV R202, 0xffffffff ;  /* 0xffffffff00ca7802 */ /* 0x000fe40000000f00 */
[----:B------:R-:W-:Y:S02]  /*4660*/  MOV R152, 0x4680 ;  /* 0x0000468000987802 */ /* 0x000fe40000000f00 */
[----:B------:R-:W-:Y:S05]  /*4670*/  CALL.REL.NOINC `($__internal_26_$__cuda_sm70_shflsync_bfly_p) ;  /* 0x000002f000007944 */ /* 0x000fea0003c00000 */
[----:B------:R-:W-:Y:S01]  /*4680*/  FADD.FTZ R201, R154, R201 ;  /* 0x000000c99ac97221 */ /* 0x000fe20000010000 */
[----:B0-----:R-:W-:Y:S01]  /*4690*/  HFMA2.MMA R190, -RZ, RZ, 0, 2.384185791015625e-07 ;  /* 0x00000004ffbe7435 */ /* 0x001fe200000001ff */
[----:B-1----:R-:W-:Y:S01]  /*46a0*/  FADD.FTZ R200, R200, R155 ;  /* 0x0000009bc8c87221 */ /* 0x002fe20000010000 */
[----:B------:R-:W-:Y:S01]  /*46b0*/  MOV R202, 0xffffffff ;  /* 0xffffffff00ca7802 */ /* 0x000fe20000000f00 */
[----:B------:R-:W-:Y:S01]  /*46c0*/  IMAD.MOV.U32 R157, RZ, RZ, 0x1f ;  /* 0x0000001fff9d7424 */ /* 0x000fe200078e00ff */
[----:B------:R-:W-:-:S02]  /*46d0*/  MOV R155, R201 ;  /* 0x000000c9009b7202 */ /* 0x000fc40000000f00 */
[----:B------:R-:W-:Y:S02]  /*46e0*/  MOV R152, 0x4700 ;  /* 0x0000470000987802 */ /* 0x000fe40000000f00 */
[----:B------:R-:W-:Y:S05]  /*46f0*/  CALL.REL.NOINC `($__internal_26_$__cuda_sm70_shflsync_bfly_p) ;  /* 0x0000027000007944 */ /* 0x000fea0003c00000 */
[----:B0-----:R-:W-:Y:S01]  /*4700*/  HFMA2.MMA R190, -RZ, RZ, 0, 2.384185791015625e-07 ;  /* 0x00000004ffbe7435 */ /* 0x001fe200000001ff */
[----:B-1----:R-:W-:Y:S01]  /*4710*/  MOV R154, R155 ;  /* 0x0000009b009a7202 */ /* 0x002fe20000000f00 */
[----:B------:R-:W-:Y:S01]  /*4720*/  IMAD.MOV.U32 R202, RZ, RZ, -0x1 ;  /* 0xffffffffffca7424 */ /* 0x000fe200078e00ff */
[----:B------:R-:W-:Y:S02]  /*4730*/  MOV R155, R200 ;  /* 0x000000c8009b7202 */ /* 0x000fe40000000f00 */
[----:B------:R-:W-:Y:S02]  /*4740*/  MOV R157, 0x1f ;  /* 0x0000001f009d7802 */ /* 0x000fe40000000f00 */
[----:B------:R-:W-:Y:S02]  /*4750*/  MOV R152, 0x4770 ;  /* 0x0000477000987802 */ /* 0x000fe40000000f00 */
[----:B------:R-:W-:Y:S05]  /*4760*/  CALL.REL.NOINC `($__internal_26_$__cuda_sm70_shflsync_bfly_p) ;  /* 0x0000020000007944 */ /* 0x000fea0003c00000 */
[----:B------:R-:W-:Y:S01]  /*4770*/  FADD.FTZ R201, R154, R201 ;  /* 0x000000c99ac97221 */ /* 0x000fe20000010000 */
[----:B0-----:R-:W-:Y:S01]  /*4780*/  HFMA2.MMA R190, -RZ, RZ, 0, 4.76837158203125e-07 ;  /* 0x00000008ffbe7435 */ /* 0x001fe200000001ff */
[----:B-1----:R-:W-:Y:S01]  /*4790*/  FADD.FTZ R158, R200, R155 ;  /* 0x0000009bc89e7221 */ /* 0x002fe20000010000 */
[----:B------:R-:W-:-:S02]  /*47a0*/  MOV R157, 0x1f ;  /* 0x0000001f009d7802 */ /* 0x000fc40000000f00 */
[----:B------:R-:W-:Y:S02]  /*47b0*/  MOV R202, 0xffffffff ;  /* 0xffffffff00ca7802 */ /* 0x000fe40000000f00 */
[----:B------:R-:W-:Y:S02]  /*47c0*/  MOV R155, R201 ;  /* 0x000000c9009b7202 */ /* 0x000fe40000000f00 */
[----:B------:R-:W-:Y:S02]  /*47d0*/  MOV R152, 0x47f0 ;  /* 0x000047f000987802 */ /* 0x000fe40000000f00 */
[----:B------:R-:W-:Y:S05]  /*47e0*/  CALL.REL.NOINC `($__internal_26_$__cuda_sm70_shflsync_bfly_p) ;  /* 0x0000018000007944 */ /* 0x000fea0003c00000 */
[----:B0-----:R-:W-:Y:S01]  /*47f0*/  HFMA2.MMA R157, -RZ, RZ, 0, 1.847743988037109375e-06 ;  /* 0x0000001fff9d7435 */ /* 0x001fe200000001ff */
[----:B-1----:R-:W-:Y:S01]  /*4800*/  MOV R154, R155 ;  /* 0x0000009b009a7202 */ /* 0x002fe20000000f00 */
[----:B------:R-:W-:Y:S01]  /*4810*/  IMAD.MOV.U32 R190, RZ, RZ, 0x8 ;  /* 0x00000008ffbe7424 */ /* 0x000fe200078e00ff */
[----:B------:R-:W-:Y:S02]  /*4820*/  MOV R155, R158 ;  /* 0x0000009e009b7202 */ /* 0x000fe40000000f00 */
[----:B------:R-:W-:Y:S02]  /*4830*/  MOV R202, 0xffffffff ;  /* 0xffffffff00ca7802 */ /* 0x000fe40000000f00 */
[----:B------:R-:W-:-:S02]  /*4840*/  MOV R152, 0x4860 ;  /* 0x0000486000987802 */ /* 0x000fc40000000f00 */
[----:B------:R-:W-:Y:S05]  /*4850*/  CALL.REL.NOINC `($__internal_26_$__cuda_sm70_shflsync_bfly_p) ;  /* 0x0000011000007944 */ /* 0x000fea0003c00000 */
[----:B------:R-:W-:Y:S01]  /*4860*/  FADD.FTZ R156, R154, R201 ;  /* 0x000000c99a9c7221 */ /* 0x000fe20000010000 */
[----:B0-----:R-:W-:Y:S01]  /*4870*/  HFMA2.MMA R190, -RZ, RZ, 0, 9.5367431640625e-07 ;  /* 0x00000010ffbe7435 */ /* 0x001fe200000001ff */
[----:B-1----:R-:W-:Y:S01]  /*4880*/  FADD.FTZ R158, R158, R155 ;  /* 0x0000009b9e9e7221 */ /* 0x002fe20000010000 */
[----:B------:R-:W-:-:S02]  /*4890*/  MOV R157, 0x1f ;  /* 0x0000001f009d7802 */ /* 0x000fc40000000f00 */
[----:B------:R-:W-:Y:S02]  /*48a0*/  MOV R202, 0xffffffff ;  /* 0xffffffff00ca7802 */ /* 0x000fe40000000f00 */
[----:B------:R-:W-:Y:S02]  /*48b0*/  MOV R155, R156 ;  /* 0x0000009c009b7202 */ /* 0x000fe40000000f00 */
[----:B------:R-:W-:Y:S02]  /*48c0*/  MOV R152, 0x48e0 ;  /* 0x000048e000987802 */ /* 0x000fe40000000f00 */
[----:B------:R-:W-:Y:S05]  /*48d0*/  CALL.REL.NOINC `($__internal_26_$__cuda_sm70_shflsync_bfly_p) ;  /* 0x0000009000007944 */ /* 0x000fea0003c00000 */
[----:B0-----:R-:W-:Y:S01]  /*48e0*/  HFMA2.MMA R190, -RZ, RZ, 0, 9.5367431640625e-07 ;  /* 0x00000010ffbe7435 */ /* 0x001fe200000001ff */
[----:B-1----:R-:W-:Y:S01]  /*48f0*/  IMAD.MOV.U32 R159, RZ, RZ, R155 ;  /* 0x000000ffff9f7224 */ /* 0x002fe200078e009b */
[----:B------:R-:W-:Y:S02]  /*4900*/  MOV R155, R158 ;  /* 0x0000009e009b7202 */ /* 0x000fe40000000f00 */
[----:B------:R-:W-:Y:S02]  /*4910*/  MOV R157, 0x1f ;  /* 0x0000001f009d7802 */ /* 0x000fe40000000f00 */
[----:B------:R-:W-:-:S02]  /*4920*/  MOV R202, 0xffffffff ;  /* 0xffffffff00ca7802 */ /* 0x000fc40000000f00 */
[----:B------:R-:W-:Y:S02]  /*4930*/  MOV R152, 0x4950 ;  /* 0x0000495000987802 */ /* 0x000fe40000000f00 */
[----:B------:R-:W-:Y:S05]  /*4940*/  CALL.REL.NOINC `($__internal_26_$__cuda_sm70_shflsync_bfly_p) ;  /* 0x0000002000007944 */ /* 0x000fea0003c00000 */
[----:B-1----:R-:W-:Y:S01]  /*4950*/  MOV R153, R155 ;  /* 0x0000009b00997202 */ /* 0x002fe20000000f00 */
[----:B0-----:R-:W-:Y:S05]  /*4960*/  BRA `(.L_x_543) ;  /* 0xffffd2f000007947 */ /* 0x001fea000383ffff */
        .weak           $__internal_26_$__cuda_sm70_shflsync_bfly_p
        .type           $__internal_26_$__cuda_sm70_shflsync_bfly_p,@function
        .size           $__internal_26_$__cuda_sm70_shflsync_bfly_p,(.L_x_2564 - $__internal_26_$__cuda_sm70_shflsync_bfly_p)
$__internal_26_$__cuda_sm70_shflsync_bfly_p:
[----:B------:R-:W-:Y:S01]  /*4970*/  HFMA2.MMA R153, -RZ, RZ, 0, 0 ;  /* 0x00000000ff997435 */ /* 0x000fe200000001ff */
[----:B------:R-:W-:Y:S04]  /*4980*/  WARPSYNC R202 ;  /* 0x000000ca00007348 */ /* 0x000fe80003800000 */
[----:B------:R0:W1:Y:S01]  /*4990*/  SHFL.BFLY PT, R155, R155, R190, R157 ;  /* 0x0c0000be9b9b7389 */ /* 0x00006200000e009d */
[----:B------:R-:W-:Y:S05]  /*49a0*/  RET.REL.NODEC R152 `(_ZN10layer_norm31ln_parallel_residual_bwd_kernelINS_13Kernel_traitsIf13__nv_bfloat16S2_S2_fjLj1024ELj1ELj4ELj1ELj16ENS_18Kernel_traits_baseILj1024EfS2_S2_S2_fjLj128EEEEELb0ELb1ELb0EEEvNS_9BwdParamsE) ;  /* 0xffffb65098007950 */ /* 0x000fea0003c3ffff */
.L_x_544:
        /* <DEDUP_REMOVED lines=13> */
.L_x_2564:


//--------------------- .text._ZN10layer_norm31ln_parallel_residual_bwd_kernelINS_13Kernel_traitsIf13__nv_bfloat16S2_S2_fjLj1024ELj1ELj4ELj1ELj16ENS_18Kernel_traits_baseILj1024EfS2_S2_S2_fjLj128EEEEELb0ELb1ELb1EEEvNS_9BwdParamsE --------------------------
	.section	.text._ZN10layer_norm31ln_parallel_residual_bwd_kernelINS_13Kernel_traitsIf13__nv_bfloat16S2_S2_fjLj1024ELj1ELj4ELj1ELj16ENS_18Kernel_traits_baseILj1024EfS2_S2_S2_fjLj128EEEEELb0ELb1ELb1EEEvNS_9BwdParamsE,"ax",@progbits
	.sectioninfo	@"SHI_REGISTERS=230"
	.align	128
        .global         _ZN10layer_norm31ln_parallel_residual_bwd_kernelINS_13Kernel_traitsIf13__nv_bfloat16S2_S2_fjLj1024ELj1ELj4ELj1ELj16ENS_18Kernel_traits_baseILj1024EfS2_S2_S2_fjLj128EEEEELb0ELb1ELb1EEEvNS_9BwdParamsE
        .type           _ZN10layer_norm31ln_parallel_residual_bwd_kernelINS_13Kernel_traitsIf13__nv_bfloat16S2_S2_fjLj1024ELj1ELj4ELj1ELj16ENS_18Kernel_traits_baseILj1024EfS2_S2_S2_fjLj128EEEEELb0ELb1ELb1EEEvNS_9BwdParamsE,@function
        .size           _ZN10layer_norm31ln_parallel_residual_bwd_kernelINS_13Kernel_traitsIf13__nv_bfloat16S2_S2_fjLj1024ELj1ELj4ELj1ELj16ENS_18Kernel_traits_baseILj1024EfS2_S2_S2_fjLj128EEEEELb0ELb1ELb1EEEvNS_9BwdParamsE,(.L_x_2565 - _ZN10layer_norm31ln_parallel_residual_bwd_kernelINS_13Kernel_traitsIf13__nv_bfloat16S2_S2_fjLj1024ELj1ELj4ELj1ELj16ENS_18Kernel_traits_baseILj1024EfS2_S2_S2_fjLj128EEEEELb0ELb1ELb1EEEvNS_9BwdParamsE)
        .other          _ZN10layer_norm31ln_parallel_residual_bwd_kernelINS_13Kernel_traitsIf13__nv_bfloat16S2_S2_fjLj1024ELj1ELj4ELj1ELj16ENS_18Kernel_traits_baseILj1024EfS2_S2_S2_fjLj128EEEEELb0ELb1ELb1EEEvNS_9BwdParamsE,@"STO_CUDA_ENTRY STV_DEFAULT"
_ZN10layer_norm31ln_parallel_residual_bwd_kernelINS_13Kernel_traitsIf13__nv_bfloat16S2_S2_fjLj1024ELj1ELj4ELj1ELj16ENS_18Kernel_traits_baseILj1024EfS2_S2_S2_fjLj128EEEEELb0ELb1ELb1EEEvNS_9BwdParamsE:
.text._ZN10layer_norm31ln_parallel_residual_bwd_kernelINS_13Kernel_traitsIf13__nv_bfloat16S2_S2_fjLj1024ELj1ELj4ELj1ELj16ENS_18Kernel_traits_baseILj1024EfS2_S2_S2_fjLj128EEEEELb0ELb1ELb1EEEvNS_9BwdParamsE:
        /* <DEDUP_REMOVED lines=42> */
.L_x_546:
[----:B------:R-:W0:Y:S01]  /*02a0*/  LDC.U8 R155, c[0x0][0x1f0] ;  /* 0x00007c00ff9b7b82 */ /* 0x000e220000000000 */
[----:B------:R-:W-:-:S04]  /*02b0*/  SHF.L.U32 R0, R137, 0x5, RZ ;  /* 0x0000000589007819 */ /* 0x000fc800000006ff */
[----:B------:R-:W-:-:S04]  /*02c0*/  LOP3.LUT R0, R0, 0x3e0, RZ, 0xc0, !PT ;  /* 0x000003e000007812 */ /* 0x000fc800078ec0ff */
[----:B------:R-:W-:-:S04]  /*02d0*/  IADD3 R2, P0, R0, c[0x0][0x1b0], RZ ;  /* 0x00006c0000027a10 */ /* 0x000fc80007f1e0ff */
[----:B------:R-:W-:Y:S01]  /*02e0*/  IADD3.X R3, RZ, c[0x0][0x1b4], RZ, P0, !PT ;  /* 0x00006d00ff037a10 */ /* 0x000fe200007fe4ff */
[----:B------:R-:W-:Y:S01]  /*02f0*/  HFMA2.MMA R136, -RZ, RZ, 0, 0 ;  /* 0x00000000ff887435 */ /* 0x000fe200000001ff */
[----:B------:R-:W-:Y:S01]  /*0300*/  BSSY B1, `(.L_x_548) ;  /* 0x00002e6000017945 */ /* 0x000fe20003800000 */
        /* <DEDUP_REMOVED lines=39> */
[----:B01----:R-:W-:-:S02]  /*0580*/  CS2R R2, SRZ ;  /* 0x0000000000027805 */ /* 0x003fc4000001ff00 */
.L_x_552:
[----:B------:R-:W-:Y:S01]  /*0590*/  IMAD R60, R154, c[0x0][0x168], RZ ;  /* 0x00005a009a3c7a24 */ /* 0x000fe200078e02ff */
[----:B------:R-:W-:-:S02]  /*05a0*/  LOP3.LUT R62, R137, 0x1f, RZ, 0xc0, !PT ;  /* 0x0000001f893e7812 */ /* 0x000fc400078ec0ff */
        /* <DEDUP_REMOVED lines=11> */
[CC--:B------:R-:W-:Y:S01]  /*0660*/  IMAD.WIDE.U32 R64, R159.reuse, R173.reuse, c[0x0][0x208] ;  /* 0x000082009f407625 */ /* 0x0c0fe200078e00ad */
[----:B------:R-:W-:Y:S01]  /*0670*/  IADD3 R76, R159, 0x40, RZ ;  /* 0x000000409f4c7810 */ /* 0x000fe20007ffe0ff */
[----:B------:R-:W3:Y:S02]  /*0680*/  LDG.E.128 R60, [R60.64] ;  /* 0x000000043c3c7981 */ /* 0x000ee4000c1e1d00 */
[----:B------:R-:W-:Y:S02]  /*0690*/  IMAD.WIDE.U32 R80, R157, R173, c[0x0][0x208] ;  /* 0x000082009d507625 */ /* 0x000fe400078e00ad */
[----:B------:R-:W4:Y:S02]  /*06a0*/  LDG.E.128 R64, [R64.64] ;  /* 0x0000000440407981 */ /* 0x000f24000c1e1d00 */
[----:B------:R-:W-:-:S02]  /*06b0*/  IMAD.WIDE.U32 R84, R173, R156, c[0x0][0x188] ;  /* 0x00006200ad547625 */ /* 0x000fc400078e009c */
[----:B------:R-:W4:Y:S02]  /*06c0*/  LDG.E.128 R80, [R80.64] ;  /* 0x0000000450507981 */ /* 0x000f24000c1e1d00 */
[----:B------:R-:W-:Y:S02]  /*06d0*/  IMAD.WIDE R160, R154, R161, c[0x0][0x1a8] ;  /* 0x00006a009aa07625 */ /* 0x000fe400078e02a1 */
[----:B------:R-:W4:Y:S02]  /*06e0*/  LDG.E.128 R84, [R84.64] ;  /* 0x0000000454547981 */ /* 0x000f24000c1e1d00 */
[-C--:B------:R-:W-:Y:S02]  /*06f0*/  IMAD.WIDE.U32 R68, R158, R173.reuse, c[0x0][0x188] ;  /* 0x000062009e447625 */ /* 0x080fe400078e00ad */
[----:B------:R-:W4:Y:S02]  /*0700*/  LDG.E R160, [R160.64] ;  /* 0x00000004a0a07981 */ /* 0x000f24000c1e1900 */
[----:B------:R-:W-:-:S02]  /*0710*/  IMAD.WIDE.U32 R76, R76, R173, c[0x0][0x188] ;  /* 0x000062004c4c7625 */ /* 0x000fc400078e00ad */
[----:B------:R-:W4:Y:S02]  /*0720*/  LDG.E.128 R68, [R68.64] ;  /* 0x0000000444447981 */ /* 0x000f24000c1e1d00 */
[-C--:B------:R-:W-:Y:S02]  /*0730*/  IMAD.WIDE.U32 R72, R158, R173.reuse, c[0x0][0x208] ;  /* 0x000082009e487625 */ /* 0x080fe400078e00ad */
[----:B------:R-:W4:Y:S02]  /*0740*/  LDG.E.128 R76, [R76.64] ;  /* 0x000000044c4c7981 */ /* 0x000f24000c1e1d00 */
[----:B------:R-:W-:Y:S02]  /*0750*/  IMAD.WIDE.U32 R88, R156, R173, c[0x0][0x208] ;  /* 0x000082009c587625 */ /* 0x000fe400078e00ad */
[----:B------:R-:W4:Y:S04]  /*0760*/  LDG.E.128 R72, [R72.64] ;  /* 0x0000000448487981 */ /* 0x000f28000c1e1d00 */
[----:B------:R-:W4:Y:S01]  /*0770*/  LDG.E.128 R88, [R88.64] ;  /* 0x0000000458587981 */ /* 0x000f22000c1e1d00 */
[----:B------:R-:W-:-:S04]  /*0780*/  ISETP.NE.U32.AND P1, PT, RZ, c[0x0][0x218], PT ;  /* 0x00008600ff007a0c */ /* 0x000fc80003f25070 */
[----:B------:R-:W-:Y:S02]  /*0790*/  ISETP.NE.AND.EX P1, PT, RZ, c[0x0][0x21c], PT, P1 ;  /* 0x00008700ff007a0c */ /* 0x000fe40003f25310 */
[----:B------:R-:W-:-:S11]  /*07a0*/  ISETP.NE.AND P0, PT, R155, RZ, PT ;  /* 0x000000ff9b00720c */ /* 0x000fd60003f05270 */
[----:B0-----:R-:W-:-:S04]  /*07b0*/  @P1 IMAD.WIDE.U32 R162, R156, R173, c[0x0][0x218] ;  /* 0x000086009ca21625 */ /* 0x001fc800078e00ad */
[C---:B------:R-:W-:Y:S01]  /*07c0*/  @P1 IMAD.WIDE.U32 R166, R173.reuse, R158, c[0x0][0x218] ;  /* 0x00008600ada61625 */ /* 0x040fe200078e009e */
[----:B-----5:R3:W5:Y:S03]  /*07d0*/  @P1 LDG.E.128 R48, [R162.64] ;  /* 0x00000004a2301981 */ /* 0x020766000c1e1d00 */
[----:B------:R-:W-:Y:S01]  /*07e0*/  @P1 IMAD.WIDE.U32 R168, R173, R157, c[0x0][0x218] ;  /* 0x00008600ada81625 */ /* 0x000fe200078e009d */
[----:B------:R0:W5:Y:S03]  /*07f0*/  @P1 LDG.E.128 R40, [R166.64] ;  /* 0x00000004a6281981 */ /* 0x000166000c1e1d00 */
[----:B------:R-:W-:Y:S01]  /*0800*/  @P1 IMAD.WIDE.U32 R164, R159, R173, c[0x0][0x218] ;  /* 0x000086009fa41625 */ /* 0x000fe200078e00ad */
[----:B------:R1:W5:Y:S04]  /*0810*/  @P1 LDG.E.128 R44, [R168.64] ;  /* 0x00000004a82c1981 */ /* 0x000368000c1e1d00 */
[----:B------:R0:W5:Y:S01]  /*0820*/  @P1 LDG.E.128 R36, [R164.64] ;  /* 0x00000004a4241981 */ /* 0x000162000c1e1d00 */
[----:B--2---:R-:W-:-:S02]  /*0830*/  FSEL R186, R171, RZ, !P0 ;  /* 0x000000ffabba7208 */ /* 0x004fc40004000000 */
[----:B---3--:R-:W-:Y:S02]  /*0840*/  PRMT R163, RZ, 0x5410, R60 ;  /* 0x00005410ffa37816 */ /* 0x008fe4000000003c */
[--C-:B0-----:R-:W-:Y:S02]  /*0850*/  PRMT R167, RZ, 0x5410, R62.reuse ;  /* 0x00005410ffa77816 */ /* 0x101fe4000000003e */
[----:B------:R-:W-:Y:S02]  /*0860*/  PRMT R62, RZ, 0x7610, R62 ;  /* 0x00007610ff3e7816 */ /* 0x000fe4000000003e */
[--C-:B----4-:R-:W-:Y:S02]  /*0870*/  PRMT R187, RZ, 0x5410, R65.reuse ;  /* 0x00005410ffbb7816 */ /* 0x110fe40000000041 */
[----:B------:R-:W-:Y:S01]  /*0880*/  PRMT R172, RZ, 0x7610, R65 ;  /* 0x00007610ffac7816 */ /* 0x000fe20000000041 */
[C---:B------:R-:W-:Y:S01]  /*0890*/  FADD.FTZ R65, -R186.reuse, R163 ;  /* 0x000000a3ba417221 */ /* 0x040fe20000010100 */
[--C-:B------:R-:W-:Y:S01]  /*08a0*/  PRMT R173, RZ, 0x5410, R63.reuse ;  /* 0x00005410ffad7816 */ /* 0x100fe2000000003f */
[----:B------:R-:W-:Y:S01]  /*08b0*/  FADD.FTZ R191, -R186, R62 ;  /* 0x0000003ebabf7221 */ /* 0x000fe20000010100 */
[----:B------:R-:W-:-:S02]  /*08c0*/  PRMT R179, RZ, 0x7610, R63 ;  /* 0x00007610ffb37816 */ /* 0x000fc4000000003f */
[--C-:B------:R-:W-:Y:S02]  /*08d0*/  PRMT R199, RZ, 0x5410, R80.reuse ;  /* 0x00005410ffc77816 */ /* 0x100fe40000000050 */
[----:B-1----:R-:W-:Y:S01]  /*08e0*/  PRMT R168, RZ, 0x7610, R80 ;  /* 0x00007610ffa87816 */ /* 0x002fe20000000050 */
[----:B------:R-:W-:Y:S01]  /*08f0*/  FMUL.FTZ R62, R160, R65 ;  /* 0x00000041a03e7220 */ /* 0x000fe20000410000 */
[--C-:B------:R-:W-:Y:S02]  /*0900*/  PRMT R63, RZ, 0x5410, R64.reuse ;  /* 0x00005410ff3f7816 */ /* 0x100fe40000000040 */
[----:B------:R-:W-:Y:S01]  /*0910*/  PRMT R80, RZ, 0x5410, R85 ;  /* 0x00005410ff507816 */ /* 0x000fe20000000055 */
[----:B------:R-:W-:Y:S01]  /*0920*/  FADD.FTZ R195, -R186, R173 ;  /* 0x000000adbac37221 */ /* 0x000fe20000010100 */
[----:B------:R-:W-:Y:S02]  /*0930*/  PRMT R176, RZ, 0x7610, R64 ;  /* 0x00007610ffb07816 */ /* 0x000fe40000000040 */
[----:B------:R-:W-:-:S02]  /*0940*/  PRMT R60, RZ, 0x7610, R60 ;  /* 0x00007610ff3c7816 */ /* 0x000fc4000000003c */
[----:B------:R-:W-:Y:S02]  /*0950*/  PRMT R64, RZ, 0x5410, R68 ;  /* 0x00005410ff407816 */ /* 0x000fe40000000044 */
[--C-:B------:R-:W-:Y:S02]  /*0960*/  PRMT R201, RZ, 0x5410, R78.reuse ;  /* 0x00005410ffc97816 */ /* 0x100fe4000000004e */
[----:B------:R-:W-:Y:S02]  /*0970*/  PRMT R197, RZ, 0x7610, R78 ;  /* 0x00007610ffc57816 */ /* 0x000fe4000000004e */
[----:B------:R-:W-:Y:S02]  /*0980*/  PRMT R165, RZ, 0x5410, R61 ;  /* 0x00005410ffa57816 */ /* 0x000fe4000000003d */
[----:B------:R-:W-:Y:S01]  /*0990*/  PRMT R78, RZ, 0x5410, R84 ;  /* 0x00005410ff4e7816 */ /* 0x000fe20000000054 */
[----:B------:R-:W-:Y:S01]  /*09a0*/  FADD.FTZ R163, -R186, R80 ;  /* 0x00000050baa37221 */ /* 0x000fe20000010100 */
[----:B------:R-:W-:Y:S01]  /*09b0*/  PRMT R180, RZ, 0x5410, R70 ;  /* 0x00005410ffb47816 */ /* 0x000fe20000000046 */
[----:B------:R-:W-:Y:S01]  /*09c0*/  FADD.FTZ R152, R63, R152 ;  /* 0x000000983f987221 */ /* 0x000fe20000010000 */
[----:B------:R-:W-:Y:S01]  /*09d0*/  PRMT R175, RZ, 0x5410, R67 ;  /* 0x00005410ffaf7816 */ /* 0x000fe20000000043 */
[-C--:B------:R-:W-:Y:S01]  /*09e0*/  FFMA.FTZ R153, R62, R63.reuse, R153 ;  /* 0x0000003f3e997223 */ /* 0x080fe20000010099 */
[----:B------:R-:W-:Y:S01]  /*09f0*/  PRMT R182, RZ, 0x5410, R71 ;  /* 0x00005410ffb67816 */ /* 0x000fe20000000047 */
[----:B------:R-:W-:Y:S01]  /*0a00*/  FMUL.FTZ R63, R32, R63 ;  /* 0x0000003f203f7220 */ /* 0x000fe20000410000 */
[--C-:B------:R-:W-:Y:S01]  /*0a10*/  PRMT R181, RZ, 0x5410, R72.reuse ;  /* 0x00005410ffb57816 */ /* 0x100fe20000000048 */
[----:B------:R-:W-:Y:S01]  /*0a20*/  FMUL.FTZ R80, R160, R195 ;  /* 0x000000c3a0507220 */ /* 0x000fe20000410000 */
[----:B------:R-:W-:-:S02]  /*0a30*/  PRMT R162, RZ, 0x7610, R72 ;  /* 0x00007610ffa27816 */ /* 0x000fc40000000048 */
[--C-:B------:R-:W-:Y:S02]  /*0a40*/  PRMT R185, RZ, 0x5410, R73.reuse ;  /* 0x00005410ffb97816 */ /* 0x100fe40000000049 */
[----:B------:R-:W-:Y:S01]  /*0a50*/  PRMT R170, RZ, 0x7610, R73 ;  /* 0x00007610ffaa7816 */ /* 0x000fe20000000049 */
[C---:B------:R-:W-:Y:S01]  /*0a60*/  FADD.FTZ R209, -R186.reuse, R64 ;  /* 0x00000040bad17221 */ /* 0x040fe20000010100 */
[----:B------:R-:W-:Y:S02]  /*0a70*/  PRMT R164, RZ, 0x7610, R67 ;  /* 0x00007610ffa47816 */ /* 0x000fe40000000043 */
[----:B------:R-:W-:Y:S01]  /*0a80*/  PRMT R183, RZ, 0x7610, R71 ;  /* 0x00007610ffb77816 */ /* 0x000fe20000000047 */
[C---:B------:R-:W-:Y:S01]  /*0a90*/  FADD.FTZ R71, -R186.reuse, R60 ;  /* 0x0000003cba477221 */ /* 0x040fe20000010100 */
[--C-:B------:R-:W-:Y:S02]  /*0aa0*/  PRMT R72, RZ, 0x5410, R76.reuse ;  /* 0x00005410ff487816 */ /* 0x100fe4000000004c */
[----:B------:R-:W-:Y:S01]  /*0ab0*/  PRMT R73, RZ, 0x7610, R76 ;  /* 0x00007610ff497816 */ /* 0x000fe2000000004c */
[----:B------:R-:W-:Y:S01]  /*0ac0*/  FADD.FTZ R173, -R186, R78 ;  /* 0x0000004ebaad7221 */ /* 0x000fe20000010100 */
[----:B------:R-:W-:-:S02]  /*0ad0*/  PRMT R61, RZ, 0x7610, R61 ;  /* 0x00007610ff3d7816 */ /* 0x000fc4000000003d */
[----:B------:R-:W-:Y:S02]  /*0ae0*/  PRMT R67, RZ, 0x5410, R69 ;  /* 0x00005410ff437816 */ /* 0x000fe40000000045 */
[--C-:B------:R-:W-:Y:S02]  /*0af0*/  PRMT R205, RZ, 0x5410, R77.reuse ;  /* 0x00005410ffcd7816 */ /* 0x100fe4000000004d */
        /* <DEDUP_REMOVED lines=13> */
[----:B------:R-:W-:Y:S01]  /*0bd0*/  FMUL.FTZ R65, R33, R176 ;  /* 0x000000b021417220 */ /* 0x000fe20000410000 */
[----:B------:R-:W-:Y:S01]  /*0be0*/  PRMT R74, RZ, 0x5410, R79 ;  /* 0x00005410ff4a7816 */ /* 0x000fe2000000004f */
[----:B------:R-:W-:Y:S01]  /*0bf0*/  FADD.FTZ R140, R175, R140 ;  /* 0x0000008caf8c7221 */ /* 0x000fe20000010000 */
[----:B------:R-:W-:Y:S01]  /*0c00*/  PRMT R84, RZ, 0x7610, R84 ;  /* 0x00007610ff547816 */ /* 0x000fe20000000054 */
[----:B------:R-:W-:Y:S01]  /*0c10*/  FFMA.FTZ R141, R80, R175, R141 ;  /* 0x000000af508d7223 */ /* 0x000fe2000001008d */
[----:B------:R-:W-:Y:S01]  /*0c20*/  PRMT R86, RZ, 0x7610, R86 ;  /* 0x00007610ff567816 */ /* 0x000fe20000000056 */
[----:B------:R-:W-:Y:S01]  /*0c30*/  FADD.FTZ R180, RZ, R63 ;  /* 0x0000003fffb47221 */ /* 0x000fe20000010000 */
[----:B------:R-:W-:-:S02]  /*0c40*/  PRMT R165, RZ, 0x5410, R89 ;  /* 0x00005410ffa57816 */ /* 0x000fc40000000059 */
        /* <DEDUP_REMOVED lines=9> */
[----:B------:R-:W-:Y:S01]  /*0ce0*/  FFMA.FTZ R182, R62, R63, RZ ;  /* 0x0000003f3eb67223 */ /* 0x000fe200000100ff */
[----:B------:R-:W-:Y:S01]  /*0cf0*/  PRMT R68, RZ, 0x7610, R83 ;  /* 0x00007610ff447816 */ /* 0x000fe20000000053 */
[C---:B------:R-:W-:Y:S01]  /*0d00*/  FADD.FTZ R83, -R186.reuse, R61 ;  /* 0x0000003dba537221 */ /* 0x040fe20000010100 */
[----:B------:R-:W-:Y:S01]  /*0d10*/  PRMT R171, RZ, 0x5410, R87 ;  /* 0x00005410ffab7816 */ /* 0x000fe20000000057 */
[C---:B------:R-:W-:Y:S01]  /*0d20*/  FADD.FTZ R213, -R186.reuse, R67 ;  /* 0x00000043bad57221 */ /* 0x040fe20000010100 */
        /* <DEDUP_REMOVED lines=9> */
[----:B------:R-:W-:Y:S02]  /*0dc0*/  FMUL.FTZ R71, R34, R187 ;  /* 0x000000bb22477220 */ /* 0x000fe40000410000 */
[----:B------:R-:W-:Y:S02]  /*0dd0*/  FADD.FTZ R184, R180, R65 ;  /* 0x00000041b4b87221 */ /* 0x000fe40000010000 */
[C---:B------:R-:W-:Y:S02]  /*0de0*/  FMUL.FTZ R66, R160.reuse, R77 ;  /* 0x0000004da0427220 */ /* 0x040fe40000410000 */
[C---:B------:R-:W-:Y:S02]  /*0df0*/  FMUL.FTZ R74, R160.reuse, R191 ;  /* 0x000000bfa04a7220 */ /* 0x040fe40000410000 */
[----:B------:R-:W-:-:S02]  /*0e00*/  FMUL.FTZ R84, R160, R207 ;  /* 0x000000cfa0547220 */ /* 0x000fc40000410000 */
[----:B------:R-:W-:Y:S02]  /*0e10*/  FADD.FTZ R114, R181, R114 ;  /* 0x00000072b5727221 */ /* 0x000fe40000010000 */
[-C--:B------:R-:W-:Y:S02]  /*0e20*/  FFMA.FTZ R2, R175, R181.reuse, R2 ;  /* 0x000000b5af027223 */ /* 0x080fe40000010002 */
[----:B------:R-:W-:Y:S02]  /*0e30*/  FMUL.FTZ R86, R24, R181 ;  /* 0x000000b518567220 */ /* 0x000fe40000410000 */
[----:B------:R-:W-:Y:S02]  /*0e40*/  FFMA.FTZ R182, R64, R65, R182 ;  /* 0x0000004140b67223 */ /* 0x000fe400000100b6 */
[----:B------:R-:W-:Y:S02]  /*0e50*/  FADD.FTZ R215, -R186, R69 ;  /* 0x00000045bad77221 */ /* 0x000fe40000010100 */
[----:B------:R-:W-:Y:S01]  /*0e60*/  FMUL.FTZ R181, R160, R213 ;  /* 0x000000d5a0b57220 */ /* 0x000fe20000410000 */
[--C-:B------:R-:W-:Y:S01]  /*0e70*/  PRMT R69, RZ, 0x5410, R91.reuse ;  /* 0x00005410ff457816 */ /* 0x100fe2000000005b */
[C---:B------:R-:W-:Y:S01]  /*0e80*/  FADD.FTZ R225, -R186.reuse, R72 ;  /* 0x00000048bae17221 */ /* 0x040fe20000010100 */
[----:B------:R-:W-:Y:S01]  /*0e90*/  PRMT R60, RZ, 0x7610, R91 ;  /* 0x00007610ff3c7816 */ /* 0x000fe2000000005b */
[----:B------:R-:W-:-:S02]  /*0ea0*/  FADD.FTZ R219, -R186, R70 ;  /* 0x00000046badb7221 */ /* 0x000fc40000010100 */
[----:B------:R-:W-:Y:S02]  /*0eb0*/  FMUL.FTZ R72, R160, R87 ;  /* 0x00000057a0487220 */ /* 0x000fe40000410000 */
[----:B------:R-:W-:Y:S02]  /*0ec0*/  FMUL.FTZ R77, R35, R172 ;  /* 0x000000ac234d7220 */ /* 0x000fe40000410000 */
[----:B------:R-:W-:Y:S02]  /*0ed0*/  FADD.FTZ R184, R184, R71 ;  /* 0x00000047b8b87221 */ /* 0x000fe40000010000 */
[----:B------:R-:W-:Y:S02]  /*0ee0*/  FMUL.FTZ R70, R160, R83 ;  /* 0x00000053a0467220 */ /* 0x000fe40000410000 */
[----:B------:R-:W-:Y:S02]  /*0ef0*/  FADD.FTZ R142, R166, R142 ;  /* 0x0000008ea68e7221 */ /* 0x000fe40000010000 */
[----:B------:R-:W-:-:S02]  /*0f00*/  FFMA.FTZ R143, R74, R166, R143 ;  /* 0x000000a64a8f7223 */ /* 0x000fc4000001008f */
[----:B------:R-:W-:Y:S02]  /*0f10*/  FMUL.FTZ R87, R29, R166 ;  /* 0x000000a61d577220 */ /* 0x000fe40000410000 */
[----:B------:R-:W-:Y:S02]  /*0f20*/  FADD.FTZ R138, R164, R138 ;  /* 0x0000008aa48a7221 */ /* 0x000fe40000010000 */
[-C--:B------:R-:W-:Y:S02]  /*0f30*/  FFMA.FTZ R139, R84, R164.reuse, R139 ;  /* 0x000000a4548b7223 */ /* 0x080fe4000001008b */
[----:B------:R-:W-:Y:S02]  /*0f40*/  FMUL.FTZ R91, R31, R164 ;  /* 0x000000a41f5b7220 */ /* 0x000fe40000410000 */
[----:B------:R-:W-:Y:S02]  /*0f50*/  FFMA.FTZ R182, R66, R71, R182 ;  /* 0x0000004742b67223 */ /* 0x000fe400000100b6 */
[----:B------:R-:W-:-:S02]  /*0f60*/  FADD.FTZ R116, R185, R116 ;  /* 0x00000074b9747221 */ /* 0x000fc40000010000 */
[----:B------:R-:W-:Y:S02]  /*0f70*/  FMUL.FTZ R164, R160, R215 ;  /* 0x000000d7a0a47220 */ /* 0x000fe40000410000 */
[-C--:B------:R-:W-:Y:S02]  /*0f80*/  FFMA.FTZ R92, R181, R185.reuse, R92 ;  /* 0x000000b9b55c7223 */ /* 0x080fe4000001005c */
[----:B------:R-:W-:Y:S02]  /*0f90*/  FMUL.FTZ R166, R26, R185 ;  /* 0x000000b91aa67220 */ /* 0x000fe40000410000 */
[----:B------:R-:W-:Y:S02]  /*0fa0*/  FMUL.FTZ R185, R160, R217 ;  /* 0x000000d9a0b97220 */ /* 0x000fe40000410000 */
[----:B------:R-:W-:Y:S02]  /*0fb0*/  FMUL.FTZ R83, R28, R177 ;  /* 0x000000b11c537220 */ /* 0x000fe40000410000 */
[----:B------:R-:W-:Y:S01]  /*0fc0*/  FADD.FTZ R184, R184, R77 ;  /* 0x0000004db8b87221 */ /* 0x000fe20000010000 */
[----:B------:R-:W-:Y:S01]  /*0fd0*/  PRMT R79, RZ, 0x7610, R79 ;  /* 0x00007610ff4f7816 */ /* 0x000fe2000000004f */
[----:B------:R-:W-:-:S02]  /*0fe0*/  FADD.FTZ R148, R187, R148 ;  /* 0x00000094bb947221 */ /* 0x000fc40000010000 */
[----:B------:R-:W-:Y:S02]  /*0ff0*/  FFMA.FTZ R149, R66, R187, R149 ;  /* 0x000000bb42957223 */ /* 0x000fe40000010095 */
[----:B------:R-:W-:Y:S01]  /*1000*/  FFMA.FTZ R182, R70, R77, R182 ;  /* 0x0000004d46b67223 */ /* 0x000fe200000100b6 */
[----:B------:R-:W-:Y:S01]  /*1010*/  PRMT R85, RZ, 0x7610, R85 ;  /* 0x00007610ff557816 */ /* 0x000fe20000000055 */
[----:B------:R-:W-:Y:S02]  /*1020*/  FADD.FTZ R146, R172, R146 ;  /* 0x00000092ac927221 */ /* 0x000fe40000010000 */
[----:B------:R-:W-:Y:S02]  /*1030*/  FFMA.FTZ R147, R70, R172, R147 ;  /* 0x000000ac46937223 */ /* 0x000fe40000010093 */
[----:B------:R-:W-:Y:S02]  /*1040*/  FADD.FTZ R115, R170, R115 ;  /* 0x00000073aa737221 */ /* 0x000fe40000010000 */
[----:B------:R-:W-:-:S02]  /*1050*/  FFMA.FTZ R3, R164, R170, R3 ;  /* 0x000000aaa4037223 */ /* 0x000fc40000010003 */
[----:B------:R-:W-:Y:S02]  /*1060*/  FMUL.FTZ R187, R27, R170 ;  /* 0x000000aa1bbb7220 */ /* 0x000fe40000410000 */
[----:B------:R-:W-:Y:S02]  /*1070*/  FADD.FTZ R118, R189, R118 ;  /* 0x00000076bd767221 */ /* 0x000fe40000010000 */
[----:B------:R-:W-:Y:S02]  /*1080*/  FMUL.FTZ R170, R160, R219 ;  /* 0x000000dba0aa7220 */ /* 0x000fe40000410000 */
        /* <DEDUP_REMOVED lines=8> */
[----:B------:R-:W-:-:S02]  /*1110*/  FADD.FTZ R117, R174, R117 ;  /* 0x00000075ae757221 */ /* 0x000fc40000010000 */
[-C--:B------:R-:W-:Y:S02]  /*1120*/  FFMA.FTZ R93, R170, R174.reuse, R93 ;  /* 0x000000aeaa5d7223 */ /* 0x080fe4000001005d */
[----:B------:R-:W-:Y:S02]  /*1130*/  FMUL.FTZ R191, R21, R174 ;  /* 0x000000ae15bf7220 */ /* 0x000fe40000410000 */
[C---:B------:R-:W-:Y:S02]  /*1140*/  FADD.FTZ R205, -R186.reuse, R205 ;  /* 0x000000cdbacd7221 */ /* 0x040fe40000010100 */
[C---:B------:R-:W-:Y:S02]  /*1150*/  FADD.FTZ R203, -R186.reuse, R203 ;  /* 0x000000cbbacb7221 */ /* 0x040fe40000010100 */
[C---:B------:R-:W-:Y:S02]  /*1160*/  FADD.FTZ R201, -R186.reuse, R201 ;  /* 0x000000c9bac97221 */ /* 0x040fe40000010100 */
[----:B------:R-:W-:-:S02]  /*1170*/  FADD.FTZ R197, -R186, R197 ;  /* 0x000000c5bac57221 */ /* 0x000fc40000010100 */
[C---:B------:R-:W-:Y:S02]  /*1180*/  FADD.FTZ R85, -R186.reuse, R85 ;  /* 0x00000055ba557221 */ /* 0x040fe40000010100 */
[C---:B------:R-:W-:Y:S02]  /*1190*/  FADD.FTZ R79, -R186.reuse, R81 ;  /* 0x00000051ba4f7221 */ /* 0x040fe40000010100 */
[----:B------:R-:W-:Y:S02]  /*11a0*/  FADD.FTZ R67, -R186, R171 ;  /* 0x000000abba437221 */ /* 0x000fe40000010100 */
[----:B------:R-:W-:Y:S02]  /*11b0*/  FADD.FTZ R120, R193, R120 ;  /* 0x00000078c1787221 */ /* 0x000fe40000010000 */
[----:B------:R-:W-:Y:S02]  /*11c0*/  FMUL.FTZ R174, R160, R223 ;  /* 0x000000dfa0ae7220 */ /* 0x000fe40000410000 */
[----:B------:R-:W-:-:S02]  /*11d0*/  FFMA.FTZ R96, R189, R193, R96 ;  /* 0x000000c1bd607223 */ /* 0x000fc40000010060 */
[----:B------:R-:W-:Y:S02]  /*11e0*/  FMUL.FTZ R176, R22, R193 ;  /* 0x000000c116b07220 */ /* 0x000fe40000410000 */
[----:B------:R-:W-:Y:S02]  /*11f0*/  FADD.FTZ R184, R184, R87 ;  /* 0x00000057b8b87221 */ /* 0x000fe40000010000 */
[----:B------:R-:W-:Y:S02]  /*1200*/  FMUL.FTZ R193, R160, R225 ;  /* 0x000000e1a0c17220 */ /* 0x000fe40000410000 */
[----:B------:R-:W-:Y:S02]  /*1210*/  FFMA.FTZ R186, R74, R87, R182 ;  /* 0x000000574aba7223 */ /* 0x000fe400000100b6 */
[----:B------:R-:W-:Y:S02]  /*1220*/  FMUL.FTZ R180, R160, R227 ;  /* 0x000000e3a0b47220 */ /* 0x000fe40000410000 */
[----:B------:R-:W-:-:S02]  /*1230*/  FADD.FTZ R119, R178, R119 ;  /* 0x00000077b2777221 */ /* 0x000fc40000010000 */
[-C--:B------:R-:W-:Y:S02]  /*1240*/  FFMA.FTZ R95, R174, R178.reuse, R95 ;  /* 0x000000b2ae5f7223 */ /* 0x080fe4000001005f */
[----:B------:R-:W-:Y:S02]  /*1250*/  FMUL.FTZ R195, R23, R178 ;  /* 0x000000b217c37220 */ /* 0x000fe40000410000 */
[----:B------:R-:W-:Y:S02]  /*1260*/  FADD.FTZ R184, R184, R89 ;  /* 0x00000059b8b87221 */ /* 0x000fe40000010000 */
[----:B------:R-:W-:Y:S02]  /*1270*/  FADD.FTZ R122, R199, R122 ;  /* 0x0000007ac77a7221 */ /* 0x000fe40000010000 */
[-C--:B------:R-:W-:Y:S02]  /*1280*/  FFMA.FTZ R98, R193, R199.reuse, R98 ;  /* 0x000000c7c1627223 */ /* 0x080fe40000010062 */
[----:B------:R-:W-:-:S02]  /*1290*/  FMUL.FTZ R178, R16, R199 ;  /* 0x000000c710b27220 */ /* 0x000fc40000410000 */
[----:B------:R-:W-:Y:S02]  /*12a0*/  FFMA.FTZ R186, R80, R89, R186 ;  /* 0x0000005950ba7223 */ /* 0x000fe400000100ba */
        /* <DEDUP_REMOVED lines=25> */
[-C--:B------:R-:W-:Y:S02]  /*1440*/  FFMA.FTZ R102, R201, R161.reuse, R102 ;  /* 0x000000a1c9667223 */ /* 0x080fe40000010066 */
[----:B------:R-:W-:Y:S02]  /*1450*/  FMUL.FTZ R76, R12, R161 ;  /* 0x000000a10c4c7220 */ /* 0x000fe40000410000 */
        /* <DEDUP_REMOVED lines=17> */
[-C--:B------:R-:W-:Y:S02]  /*1570*/  FFMA.FTZ R100, R168, R169.reuse, R100 ;  /* 0x000000a9a8647223 */ /* 0x080fe40000010064 */
[----:B------:R-:W-:Y:S02]  /*1580*/  FMUL.FTZ R169, R18, R169 ;  /* 0x000000a912a97220 */ /* 0x000fe40000410000 */
[----:B------:R-:W-:Y:S02]  /*1590*/  FADD.FTZ R188, R188, R199 ;  /* 0x000000c7bcbc7221 */ /* 0x000fe40000010000 */
[----:B------:R-:W-:-:S02]  /*15a0*/  FFMA.FTZ R75, R180, R199, R75 ;  /* 0x000000c7b44b7223 */ /* 0x000fc4000001004b */
[----:B------:R-:W-:Y:S01]  /*15b0*/  FADD.FTZ R188, R188, R169 ;  /* 0x000000a9bcbc7221 */ /* 0x000fe20000010000 */
[----:B------:R-:W-:Y:S01]  /*15c0*/  PRMT R82, RZ, 0x7610, R82 ;  /* 0x00007610ff527816 */ /* 0x000fe20000000052 */
[----:B------:R-:W-:Y:S02]  /*15d0*/  FFMA.FTZ R75, R168, R169, R75 ;  /* 0x000000a9a84b7223 */ /* 0x000fe4000001004b */
        /* <DEDUP_REMOVED lines=10> */
[----:B------:R-:W-:Y:S01]  /*1680*/  FFMA.FTZ R75, R197, R82, R75 ;  /* 0x00000052c54b7223 */ /* 0x000fe2000001004b */
[----:B------:R-:W-:Y:S01]  /*1690*/  PRMT R171, RZ, 0x5410, R88 ;  /* 0x00005410ffab7816 */ /* 0x000fe20000000058 */
[----:B------:R-:W-:Y:S02]  /*16a0*/  FADD.FTZ R127, R68, R127 ;  /* 0x0000007f447f7221 */ /* 0x000fe40000010000 */
[-C--:B------:R-:W-:Y:S02]  /*16b0*/  FFMA.FTZ R103, R179, R68.reuse, R103 ;  /* 0x00000044b3677223 */ /* 0x080fe40000010067 */
[----:B------:R-:W-:Y:S02]  /*16c0*/  FMUL.FTZ R68, R15, R68 ;  /* 0x000000440f447220 */ /* 0x000fe40000410000 */
[----:B------:R-:W-:Y:S02]  /*16d0*/  FMUL.FTZ R186, R160, R173 ;  /* 0x000000ada0ba7220 */ /* 0x000fe40000410000 */
[----:B------:R-:W-:-:S02]  /*16e0*/  FADD.FTZ R161, R161, R184 ;  /* 0x000000b8a1a17221 */ /* 0x000fc40000010000 */
[----:B------:R-:W-:Y:S01]  /*16f0*/  FFMA.FTZ R75, R183, R184, R75 ;  /* 0x000000b8b74b7223 */ /* 0x000fe2000001004b */
[----:B------:R-:W-:Y:S01]  /*1700*/  PRMT R88, RZ, 0x7610, R88 ;  /* 0x00007610ff587816 */ /* 0x000fe20000000058 */
[----:B------:R-:W-:Y:S02]  /*1710*/  FADD.FTZ R130, R171, R130 ;  /* 0x00000082ab827221 */ /* 0x000fe40000010000 */
[----:B------:R-:W-:Y:S02]  /*1720*/  FFMA.FTZ R106, R186, R171, R106 ;  /* 0x000000abba6a7223 */ /* 0x000fe4000001006a */
[----:B------:R-:W-:Y:S02]  /*1730*/  FMUL.FTZ R167, R160, R167 ;  /* 0x000000a7a0a77220 */ /* 0x000fe40000410000 */
[----:B------:R-:W-:Y:S02]  /*1740*/  FADD.FTZ R192, R161, R68 ;  /* 0x00000044a1c07221 */ /* 0x000fe40000010000 */
[----:B------:R-:W-:-:S02]  /*1750*/  FMUL.FTZ R171, R8, R171 ;  /* 0x000000ab08ab7220 */ /* 0x000fc40000410000 */
[----:B------:R-:W-:Y:S02]  /*1760*/  FFMA.FTZ R161, R179, R68, R75 ;  /* 0x00000044b3a17223 */ /* 0x000fe4000001004b */
[----:B------:R-:W-:Y:S02]  /*1770*/  FADD.FTZ R129, R88, R129 ;  /* 0x0000008158817221 */ /* 0x000fe40000010000 */
[-C--:B------:R-:W-:Y:S02]  /*1780*/  FFMA.FTZ R105, R167, R88.reuse, R105 ;  /* 0x00000058a7697223 */ /* 0x080fe40000010069 */
[----:B------:R-:W-:Y:S02]  /*1790*/  FMUL.FTZ R190, R160, R79 ;  /* 0x0000004fa0be7220 */ /* 0x000fe40000410000 */
[----:B------:R-:W-:Y:S02]  /*17a0*/  FMUL.FTZ R88, R9, R88 ;  /* 0x0000005809587220 */ /* 0x000fe40000410000 */
[----:B------:R-:W-:-:S02]  /*17b0*/  FADD.FTZ R75, R192, R171 ;  /* 0x000000abc04b7221 */ /* 0x000fc40000010000 */
[----:B------:R-:W-:Y:S02]  /*17c0*/  FFMA.FTZ R79, R186, R171, R161 ;  /* 0x000000abba4f7223 */ /* 0x000fe400000100a1 */
[C---:B------:R-:W-:Y:S02]  /*17d0*/  FMUL.FTZ R85, R160.reuse, R85 ;  /* 0x00000055a0557220 */ /* 0x040fe40000410000 */
[----:B------:R-:W-:Y:S02]  /*17e0*/  FMUL.FTZ R163, R160, R163 ;  /* 0x000000a3a0a37220 */ /* 0x000fe40000410000 */
        /* <DEDUP_REMOVED lines=8> */
[----:B------:R-:W-:Y:S01]  /*1870*/  FFMA.FTZ R79, R163, R188, R79 ;  /* 0x000000bca34f7223 */ /* 0x000fe2000001004f */
[----:B------:R-:W-:Y:S01]  /*1880*/  PRMT R90, RZ, 0x7610, R90 ;  /* 0x00007610ff5a7816 */ /* 0x000fe2000000005a */
        /* <DEDUP_REMOVED lines=29> */
.L_x_553:
        /* <DEDUP_REMOVED lines=18> */
.L_x_554:
        /* <DEDUP_REMOVED lines=15> */
[----:B-----5:R-:W-:Y:S01]  /*1c70*/  @P1 PRMT R60, RZ, 0x5410, R39 ;  /* 0x00005410ff3c1816 */ /* 0x020fe20000000027 */
[-CC-:B------:R-:W-:Y:S01]  /*1c80*/  FFMA.FTZ R64, R64, R61.reuse, R200.reuse ;  /* 0x0000003d40407223 */ /* 0x180fe200000100c8 */
[----:B------:R-:W-:Y:S01]  /*1c90*/  ISETP.NE.AND.EX P0, PT, RZ, c[0x0][0x25c], PT, P0 ;  /* 0x00009700ff007a0c */ /* 0x000fe20003f05300 */
        /* <DEDUP_REMOVED lines=31> */
[----:B------:R-:W-:Y:S01]  /*1e90*/  FMUL.FTZ R165, R160, R61 ;  /* 0x0000003da0a57220 */ /* 0x000fe20000410000 */
[----:B------:R-:W-:Y:S01]  /*1ea0*/  @P1 PRMT R61, RZ, 0x7610, R39 ;  /* 0x00007610ff3d1816 */ /* 0x000fe20000000027 */
[----:B------:R-:W-:Y:S02]  /*1eb0*/  FADD.FTZ R185, R172, -R185 ;  /* 0x800000b9acb97221 */ /* 0x000fe40000010000 */
[----:B0-----:R-:W-:Y:S02]  /*1ec0*/  FADD.FTZ R79, R171, -R186 ;  /* 0x800000baab4f7221 */ /* 0x001fe40000010000 */
[C---:B------:R-:W-:Y:S02]  /*1ed0*/  FMUL.FTZ R171, R160.reuse, R89 ;  /* 0x00000059a0ab7220 */ /* 0x040fe40000410000 */
[----:B------:R-:W-:Y:S02]  /*1ee0*/  FMUL.FTZ R172, R160, R91 ;  /* 0x0000005ba0ac7220 */ /* 0x000fe40000410000 */
[----:B------:R-:W-:-:S02]  /*1ef0*/  FADD.FTZ R83, R83, -R72 ;  /* 0x8000004853537221 */ /* 0x000fc40000010000 */
[----:B------:R-:W-:Y:S02]  /*1f00*/  FADD.FTZ R87, R87, -R74 ;  /* 0x8000004a57577221 */ /* 0x000fe40000010000 */
[----:B------:R-:W-:Y:S01]  /*1f10*/  @P1 FADD.FTZ R171, R171, R60 ;  /* 0x0000003cabab1221 */ /* 0x000fe20000010000 */
[--C-:B------:R-:W-:Y:S01]  /*1f20*/  @P1 PRMT R60, RZ, 0x7610, R38.reuse ;  /* 0x00007610ff3c1816 */ /* 0x100fe20000000026 */
        /* <DEDUP_REMOVED lines=11> */
[----:B------:R-:W-:Y:S02]  /*1fe0*/  FMUL.FTZ R166, R160, R77 ;  /* 0x0000004da0a67220 */ /* 0x000fe40000410000 */
        /* <DEDUP_REMOVED lines=11> */
[----:B------:R-:W-:Y:S01]  /*20a0*/  @P0 PRMT R54, R62, 0x7610, R54 ;  /* 0x000076103e360816 */ /* 0x000fe20000000036 */
        /* <DEDUP_REMOVED lines=8> */
[----:B------:R-:W-:Y:S01]  /*2130*/  FMUL.FTZ R90, R160, R185 ;  /* 0x000000b9a05a7220 */ /* 0x000fe20000410000 */
[----:B------:R-:W-:Y:S01]  /*2140*/  @P0 PRMT R54, R54, 0x5410, R170 ;  /* 0x0000541036360816 */ /* 0x000fe200000000aa */
[----:B------:R-:W-:Y:S01]  /*2150*/  FMUL.FTZ R161, R160, R161 ;  /* 0x000000a1a0a17220 */ /* 0x000fe20000410000 */
[----:B------:R-:W-:Y:S01]  /*2160*/  @P0 PRMT R55, R55, 0x5410, R64 ;  /* 0x0000541037370816 */ /* 0x000fe20000000040 */
        /* <DEDUP_REMOVED lines=9> */
[C---:B------:R-:W-:Y:S02]  /*2200*/  FMUL.FTZ R162, R160.reuse, R189 ;  /* 0x000000bda0a27220 */ /* 0x040fe40000410000 */
[----:B------:R-:W-:Y:S02]  /*2210*/  FMUL.FTZ R163, R160, R163 ;  /* 0x000000a3a0a37220 */ /* 0x000fe40000410000 */
[----:B------:R-:W-:Y:S01]  /*2220*/  FADD.FTZ R187, R187, -R164 ;  /* 0x800000a4bbbb7221 */ /* 0x000fe20000010000 */
[----:B------:R-:W-:Y:S01]  /*2230*/  @P0 F2FP.BF16.PACK_AB R164, RZ, R71 ;  /* 0x00000047ffa4023e */ /* 0x000fe200000010ff */
        /* <DEDUP_REMOVED lines=8> */
[----:B------:R-:W-:Y:S01]  /*22c0*/  @P1 FADD.FTZ R88, R88, R61 ;  /* 0x0000003d58581221 */ /* 0x000fe20000010000 */
[----:B------:R-:W-:Y:S01]  /*22d0*/  @P1 PRMT R61, RZ, 0x5410, R40 ;  /* 0x00005410ff3d1816 */ /* 0x000fe20000000028 */
[----:B------:R-:W-:Y:S01]  /*22e0*/  @P1 FADD.FTZ R91, R91, R60 ;  /* 0x0000003c5b5b1221 */ /* 0x000fe20000010000 */
[----:B------:R-:W-:Y:S01]  /*22f0*/  @P1 PRMT R60, RZ, 0x7610, R40 ;  /* 0x00007610ff3c1816 */ /* 0x000fe20000000028 */
[----:B------:R-:W-:-:S02]  /*2300*/  FMUL.FTZ R86, R160, R175 ;  /* 0x000000afa0567220 */ /* 0x000fc40000410000 */
        /* <DEDUP_REMOVED lines=13> */
[--C-:B------:R-:W-:Y:S01]  /*23e0*/  @P1 PRMT R61, RZ, 0x5410, R47.reuse ;  /* 0x00005410ff3d1816 */ /* 0x100fe2000000002f */
[----:B------:R-:W-:Y:S01]  /*23f0*/  @P1 FADD.FTZ R85, R85, R60 ;  /* 0x0000003c55551221 */ /* 0x000fe20000010000 */
[----:B------:R-:W-:Y:S01]  /*2400*/  @P1 PRMT R60, RZ, 0x7610, R47 ;  /* 0x00007610ff3c1816 */ /* 0x000fe2000000002f */
[----:B------:R-:W-:-:S02]  /*2410*/  FMUL.FTZ R84, R160, R183 ;  /* 0x000000b7a0547220 */ /* 0x000fc40000410000 */
[----:B------:R-:W-:Y:S02]  /*2420*/  FMUL.FTZ R87, R160, R179 ;  /* 0x000000b3a0577220 */ /* 0x000fe40000410000 */
        /* <DEDUP_REMOVED lines=13> */
[----:B------:R-:W-:Y:S02]  /*2500*/  FADD.FTZ R195, R81, -R190 ;  /* 0x800000be51c37221 */ /* 0x000fe40000010000 */
[----:B------:R-:W-:-:S02]  /*2510*/  FMUL.FTZ R78, R160, R193 ;  /* 0x000000c1a04e7220 */ /* 0x000fc40000410000 */
        /* <DEDUP_REMOVED lines=8> */
[C---:B------:R-:W-:Y:S02]  /*25a0*/  FMUL.FTZ R72, R160.reuse, R67 ;  /* 0x00000043a0487220 */ /* 0x040fe40000410000 */
[----:B------:R-:W-:Y:S02]  /*25b0*/  FMUL.FTZ R79, R160, R207 ;  /* 0x000000cfa04f7220 */ /* 0x000fe40000410000 */
[----:B------:R-:W-:Y:S01]  /*25c0*/  @P1 FADD.FTZ R72, R72, R61 ;  /* 0x0000003d48481221 */ /* 0x000fe20000010000 */
[----:B------:R-:W-:Y:S01]  /*25d0*/  @P1 PRMT R61, RZ, 0x7610, R50 ;  /* 0x00007610ff3d1816 */ /* 0x000fe20000000032 */
[----:B------:R-:W-:Y:S01]  /*25e0*/  @P1 FADD.FTZ R79, R79, R60 ;  /* 0x0000003c4f4f1221 */ /* 0x000fe20000010000 */
[----:B------:R-:W-:Y:S01]  /*25f0*/  @P1 PRMT R60, RZ, 0x5410, R50 ;  /* 0x00005410ff3c1816 */ /* 0x000fe20000000032 */
[C---:B------:R-:W-:Y:S02]  /*2600*/  FMUL.FTZ R77, R160.reuse, R195 ;  /* 0x000000c3a04d7220 */ /* 0x040fe40000410000 */
[----:B------:R-:W-:-:S02]  /*2610*/  FMUL.FTZ R76, R160, R205 ;  /* 0x000000cda04c7220 */ /* 0x000fc40000410000 */
[----:B------:R-:W-:Y:S01]  /*2620*/  @P1 FADD.FTZ R77, R77, R60 ;  /* 0x0000003c4d4d1221 */ /* 0x000fe20000010000 */
[----:B------:R-:W-:Y:S01]  /*2630*/  @P1 PRMT R60, RZ, 0x7610, R49 ;  /* 0x00007610ff3c1816 */ /* 0x000fe20000000031 */
[----:B------:R-:W-:Y:S01]  /*2640*/  @P1 FADD.FTZ R76, R76, R61 ;  /* 0x0000003d4c4c1221 */ /* 0x000fe20000010000 */
[----:B------:R-:W-:Y:S01]  /*2650*/  @P1 PRMT R61, RZ, 0x5410, R49 ;  /* 0x00005410ff3d1816 */ /* 0x000fe20000000031 */
[C---:B------:R-:W-:Y:S02]  /*2660*/  FMUL.FTZ R74, R160.reuse, R173 ;  /* 0x000000ada04a7220 */ /* 0x040fe40000410000 */
[----:B------:R-:W-:Y:S02]  /*2670*/  FMUL.FTZ R75, R160, R191 ;  /* 0x000000bfa04b7220 */ /* 0x000fe40000410000 */
[----:B------:R-:W-:Y:S01]  /*2680*/  @P1 FADD.FTZ R74, R74, R61 ;  /* 0x0000003d4a4a1221 */ /* 0x000fe20000010000 */
[----:B------:R-:W-:Y:S01]  /*2690*/  @P1 PRMT R61, RZ, 0x5410, R48 ;  /* 0x00005410ff3d1816 */ /* 0x000fe20000000030 */
[----:B------:R-:W-:Y:S01]  /*26a0*/  @P1 FADD.FTZ R75, R75, R60 ;  /* 0x0000003c4b4b1221 */ /* 0x000fe20000010000 */
[----:B------:R-:W-:Y:S01]  /*26b0*/  @P1 PRMT R60, RZ, 0x7610, R48 ;  /* 0x00007610ff3c1816 */ /* 0x000fe20000000030 */
[----:B------:R-:W-:Y:S01]  /*26c0*/  FMUL.FTZ R73, R160, R167 ;  /* 0x000000a7a0497220 */ /* 0x000fe20000410000 */
[----:B------:R-:W-:Y:S01]  /*26d0*/  HFMA2.MMA R160, -RZ, RZ, 0, 9.5367431640625e-07 ;  /* 0x00000010ffa07435 */ /* 0x000fe200000001ff */
[----:B------:R-:W-:Y:S01]  /*26e0*/  @P1 FADD.FTZ R68, R68, R61 ;  /* 0x0000003d44441221 */ /* 0x000fe20000010000 */
[----:B------:R-:W-:Y:S01]  /*26f0*/  @P0 F2FP.BF16.PACK_AB R61, RZ, R165 ;  /* 0x000000a5ff3d023e */ /* 0x000fe200000010ff */
[----:B------:R-:W-:Y:S01]  /*2700*/  @P1 FADD.FTZ R73, R73, R60 ;  /* 0x0000003c49491221 */ /* 0x000fe20000010000 */
[----:B------:R-:W-:-:S02]  /*2710*/  ISETP.NE.U32.AND P1, PT, RZ, c[0x0][0x250], PT ;  /* 0x00009400ff007a0c */ /* 0x000fc40003f25070 */
[----:B------:R-:W-:Y:S02]  /*2720*/  @P0 F2FP.BF16.PACK_AB R60, RZ, R70 ;  /* 0x00000046ff3c023e */ /* 0x000fe400000010ff */
[----:B------:R-:W-:Y:S02]  /*2730*/  ISETP.NE.AND.EX P1, PT, RZ, c[0x0][0x254], PT, P1 ;  /* 0x00009500ff007a0c */ /* 0x000fe40003f25310 */
[----:B------:R-:W-:Y:S01]  /*2740*/  @P0 F2FP.BF16.PACK_AB R167, RZ, R166 ;  /* 0x000000a6ffa7023e */ /* 0x000fe200000010ff */
[-C--:B------:R-:W-:Y:S01]  /*2750*/  @P0 IMAD.WIDE.U32 R66, R159, R160.reuse, c[0x0][0x258] ;  /* 0x000096009f420625 */ /* 0x080fe200078e00a0 */
[----:B------:R-:W-:Y:S02]  /*2760*/  @P0 PRMT R53, R61, 0x7610, R53 ;  /* 0x000076103d350816 */ /* 0x000fe40000000035 */
[----:B------:R-:W-:Y:S01]  /*2770*/  @P0 PRMT R52, R60, 0x7610, R52 ;  /* 0x000076103c340816 */ /* 0x000fe20000000034 */
[----:B------:R-:W-:Y:S01]  /*2780*/  IMAD.WIDE.U32 R64, R159, R160, c[0x0][0x248] ;  /* 0x000092009f407625 */ /* 0x000fe200078e00a0 */
[----:B------:R-:W-:-:S02]  /*2790*/  @P0 PRMT R53, R53, 0x5410, R167 ;  /* 0x0000541035350816 */ /* 0x000fc400000000a7 */
[----:B------:R-:W-:Y:S02]  /*27a0*/  @P0 PRMT R52, R52, 0x5410, R164 ;  /* 0x0000541034340816 */ /* 0x000fe400000000a4 */
[----:B------:R-:W-:Y:S02]  /*27b0*/  F2FP.BF16.PACK_AB R60, R71, R70 ;  /* 0x00000046473c723e */ /* 0x000fe400000010ff */
[----:B------:R-:W-:Y:S01]  /*27c0*/  @P1 F2FP.BF16.PACK_AB R171, RZ, R171 ;  /* 0x000000abffab123e */ /* 0x000fe200000010ff */
[----:B------:R0:W-:Y:S01]  /*27d0*/  @P0 STG.E.128 [R66.64], R52 ;  /* 0x0000003442000986 */ /* 0x0001e2000c101d04 */
[----:B------:R-:W-:Y:S02]  /*27e0*/  @P1 F2FP.BF16.PACK_AB R168, RZ, R168 ;  /* 0x000000a8ffa8123e */ /* 0x000fe400000010ff */
[----:B------:R-:W-:Y:S02]  /*27f0*/  @P1 F2FP.BF16.PACK_AB R167, RZ, R165 ;  /* 0x000000a5ffa7123e */ /* 0x000fe400000010ff */
[----:B------:R-:W-:-:S02]  /*2800*/  @P1 F2FP.BF16.PACK_AB R70, RZ, R70 ;  /* 0x00000046ff46123e */ /* 0x000fc400000010ff */
[----:B------:R-:W-:Y:S02]  /*2810*/  F2FP.BF16.PACK_AB R61, R166, R165 ;  /* 0x000000a5a63d723e */ /* 0x000fe400000010ff */
[----:B------:R-:W-:Y:S02]  /*2820*/  @P1 F2FP.BF16.PACK_AB R172, RZ, R172 ;  /* 0x000000acffac123e */ /* 0x000fe400000010ff */
[----:B------:R-:W-:Y:S01]  /*2830*/  @P1 F2FP.BF16.PACK_AB R169, RZ, R169 ;  /* 0x000000a9ffa9123e */ /* 0x000fe200000010ff */
[----:B------:R1:W-:Y:S01]  /*2840*/  STG.E.128 [R64.64], R60 ;  /* 0x0000003c40007986 */ /* 0x0003e2000c101d04 */
[----:B------:R-:W-:Y:S02]  /*2850*/  @P1 F2FP.BF16.PACK_AB R166, RZ, R166 ;  /* 0x000000a6ffa6123e */ /* 0x000fe400000010ff */
[----:B------:R-:W-:Y:S02]  /*2860*/  @P1 PRMT R59, R171, 0x7610, R59 ;  /* 0x00007610ab3b1816 */ /* 0x000fe4000000003b */
[----:B------:R-:W-:-:S02]  /*2870*/  @P1 PRMT R58, R168, 0x7610, R58 ;  /* 0x00007610a83a1816 */ /* 0x000fc4000000003a */
[----:B0-----:R-:W-:Y:S02]  /*2880*/  @P1 F2FP.BF16.PACK_AB R67, RZ, R71 ;  /* 0x00000047ff43123e */ /* 0x001fe400000010ff */
[----:B------:R-:W-:Y:S02]  /*2890*/  @P1 PRMT R57, R167, 0x7610, R57 ;  /* 0x00007610a7391816 */ /* 0x000fe40000000039 */
[----:B------:R-:W-:Y:S01]  /*28a0*/  @P1 PRMT R56, R70, 0x7610, R56 ;  /* 0x0000761046381816 */ /* 0x000fe20000000038 */
[----:B------:R-:W-:Y:S01]  /*28b0*/  @P1 IMAD.WIDE.U32 R70, R159, R160, c[0x0][0x250] ;  /* 0x000094009f461625 */ /* 0x000fe200078e00a0 */
[----:B------:R-:W-:Y:S02]  /*28c0*/  @P1 PRMT R59, R59, 0x5410, R172 ;  /* 0x000054103b3b1816 */ /* 0x000fe400000000ac */
[----:B------:R-:W-:Y:S02]  /*28d0*/  @P1 PRMT R58, R58, 0x5410, R169 ;  /* 0x000054103a3a1816 */ /* 0x000fe400000000a9 */
[----:B------:R-:W-:-:S02]  /*28e0*/  @P1 PRMT R57, R57, 0x5410, R166 ;  /* 0x0000541039391816 */ /* 0x000fc400000000a6 */
[----:B------:R-:W-:Y:S02]  /*28f0*/  @P1 PRMT R56, R56, 0x5410, R67 ;  /* 0x0000541038381816 */ /* 0x000fe40000000043 */
[----:B-1----:R-:W-:Y:S02]  /*2900*/  @P0 F2FP.BF16.PACK_AB R65, RZ, R90 ;  /* 0x0000005aff41023e */ /* 0x002fe400000010ff */
[----:B------:R-:W-:Y:S01]  /*2910*/  @P0 F2FP.BF16.PACK_AB R62, RZ, R162 ;  /* 0x000000a2ff3e023e */ /* 0x000fe200000010ff */
[----:B------:R0:W-:Y:S01]  /*2920*/  @P1 STG.E.128 [R70.64], R56 ;  /* 0x0000003846001986 */ /* 0x0001e2000c101d04 */
[----:B------:R-:W-:Y:S02]  /*2930*/  @P0 F2FP.BF16.PACK_AB R61, RZ, R88 ;  /* 0x00000058ff3d023e */ /* 0x000fe400000010ff */
[----:B------:R-:W-:Y:S02]  /*2940*/  @P0 F2FP.BF16.PACK_AB R60, RZ, R86 ;  /* 0x00000056ff3c023e */ /* 0x000fe400000010ff */
[----:B------:R-:W-:-:S02]  /*2950*/  @P0 F2FP.BF16.PACK_AB R66, RZ, R161 ;  /* 0x000000a1ff42023e */ /* 0x000fc400000010ff */
[----:B------:R-:W-:Y:S01]  /*2960*/  @P0 PRMT R54, R65, 0x7610, R54 ;  /* 0x0000761041360816 */ /* 0x000fe20000000036 */
[----:B------:R-:W-:Y:S01]  /*2970*/  IMAD.WIDE.U32 R64, R158, R160, c[0x0][0x248] ;  /* 0x000092009e407625 */ /* 0x000fe200078e00a0 */
[----:B------:R-:W-:Y:S02]  /*2980*/  @P0 F2FP.BF16.PACK_AB R165, RZ, R91 ;  /* 0x0000005bffa5023e */ /* 0x000fe400000010ff */
[----:B------:R-:W-:Y:S02]  /*2990*/  @P0 F2FP.BF16.PACK_AB R164, RZ, R89 ;  /* 0x00000059ffa4023e */ /* 0x000fe400000010ff */
[----:B------:R-:W-:Y:S02]  /*29a0*/  @P0 PRMT R53, R61, 0x7610, R53 ;  /* 0x000076103d350816 */ /* 0x000fe40000000035 */
[----:B------:R-:W-:Y:S02]  /*29b0*/  @P0 PRMT R52, R60, 0x7610, R52 ;  /* 0x000076103c340816 */ /* 0x000fe40000000034 */
[----:B------:R-:W-:-:S02]  /*29c0*/  @P0 PRMT R55, R62, 0x7610, R55 ;  /* 0x000076103e370816 */ /* 0x000fc40000000037 */
[----:B0-----:R-:W-:Y:S02]  /*29d0*/  @P0 F2FP.BF16.PACK_AB R71, RZ, R163 ;  /* 0x000000a3ff47023e */ /* 0x001fe400000010ff */
[----:B------:R-:W-:Y:S01]  /*29e0*/  @P0 PRMT R54, R54, 0x5410, R66 ;  /* 0x0000541036360816 */ /* 0x000fe20000000042 */
[CC--:B------:R-:W-:Y:S01]  /*29f0*/  @P0 IMAD.WIDE.U32 R66, R158.reuse, R160.reuse, c[0x0][0x258] ;  /* 0x000096009e420625 */ /* 0x0c0fe200078e00a0 */
[----:B------:R-:W-:Y:S02]  /*2a00*/  @P0 PRMT R55, R55, 0x5410, R71 ;  /* 0x0000541037370816 */ /* 0x000fe40000000047 */
[----:B------:R-:W-:Y:S01]  /*2a10*/  @P0 PRMT R53, R53, 0x5410, R165 ;  /* 0x0000541035350816 */ /* 0x000fe200000000a5 */
[----:B------:R-:W-:Y:S01]  /*2a20*/  @P1 IMAD.WIDE.U32 R158, R158, R160, c[0x0][0x250] ;  /* 0x000094009e9e1625 */ /* 0x000fe200078e00a0 */
[----:B------:R-:W-:Y:S02]  /*2a30*/  @P0 PRMT R52, R52, 0x5410, R164 ;  /* 0x0000541034340816 */ /* 0x000fe400000000a4 */
[----:B------:R-:W-:-:S02]  /*2a40*/  F2FP.BF16.PACK_AB R62, R161, R90 ;  /* 0x0000005aa13e723e */ /* 0x000fc400000010ff */
[----:B------:R-:W-:Y:S01]  /*2a50*/  F2FP.BF16.PACK_AB R63, R163, R162 ;  /* 0x000000a2a33f723e */ /* 0x000fe200000010ff */
[----:B------:R-:W-:Y:S01]  /*2a60*/  @P0 STG.E.128 [R66.64], R52 ;  /* 0x0000003442000986 */ /* 0x000fe2000c101d04 */
        /* <DEDUP_REMOVED lines=10> */
[----:B------:R-:W-:Y:S02]  /*2b10*/  @P1 F2FP.BF16.PACK_AB R89, RZ, R89 ;  /* 0x00000059ff59123e */ /* 0x000fe400000010ff */
[----:B------:R-:W-:-:S02]  /*2b20*/  @P1 PRMT R58, R90, 0x7610, R58 ;  /* 0x000076105a3a1816 */ /* 0x000fc4000000003a */
[----:B------:R-:W-:Y:S02]  /*2b30*/  @P1 PRMT R59, R162, 0x7610, R59 ;  /* 0x00007610a23b1816 */ /* 0x000fe4000000003b */
[----:B------:R-:W-:Y:S02]  /*2b40*/  @P1 PRMT R57, R88, 0x7610, R57 ;  /* 0x0000761058391816 */ /* 0x000fe40000000039 */
[----:B0-----:R-:W-:Y:S02]  /*2b50*/  @P0 F2FP.BF16.PACK_AB R60, RZ, R78 ;  /* 0x0000004eff3c023e */ /* 0x001fe400000010ff */
[----:B------:R-:W-:Y:S02]  /*2b60*/  @P0 F2FP.BF16.PACK_AB R65, RZ, R80 ;  /* 0x00000050ff41023e */ /* 0x000fe400000010ff */
[----:B------:R-:W-:Y:S02]  /*2b70*/  @P0 PRMT R52, R60, 0x7610, R52 ;  /* 0x000076103c340816 */ /* 0x000fe40000000034 */
[----:B------:R-:W-:-:S02]  /*2b80*/  @P0 F2FP.BF16.PACK_AB R60, RZ, R82 ;  /* 0x00000052ff3c023e */ /* 0x000fc400000010ff */
[----:B------:R-:W-:Y:S02]  /*2b90*/  @P0 F2FP.BF16.PACK_AB R62, RZ, R84 ;  /* 0x00000054ff3e023e */ /* 0x000fe400000010ff */
[----:B------:R-:W-:Y:S02]  /*2ba0*/  @P1 PRMT R56, R86, 0x7610, R56 ;  /* 0x0000761056381816 */ /* 0x000fe40000000038 */
[----:B------:R-:W-:Y:S02]  /*2bb0*/  @P0 F2FP.BF16.PACK_AB R71, RZ, R83 ;  /* 0x00000053ff47023e */ /* 0x000fe400000010ff */
[----:B------:R-:W-:Y:S02]  /*2bc0*/  @P0 F2FP.BF16.PACK_AB R70, RZ, R81 ;  /* 0x00000051ff46023e */ /* 0x000fe400000010ff */
[----:B------:R-:W-:Y:S01]  /*2bd0*/  @P0 PRMT R53, R65, 0x7610, R53 ;  /* 0x0000761041350816 */ /* 0x000fe20000000035 */
[----:B------:R-:W-:Y:S01]  /*2be0*/  @P0 IMAD.WIDE.U32 R64, R157, R160, c[0x0][0x258] ;  /* 0x000096009d400625 */ /* 0x000fe200078e00a0 */
[----:B------:R-:W-:-:S02]  /*2bf0*/  @P0 F2FP.BF16.PACK_AB R61, RZ, R85 ;  /* 0x00000055ff3d023e */ /* 0x000fc400000010ff */
[----:B------:R-:W-:Y:S02]  /*2c00*/  @P0 F2FP.BF16.PACK_AB R86, RZ, R87 ;  /* 0x00000057ff56023e */ /* 0x000fe400000010ff */
[----:B------:R-:W-:Y:S02]  /*2c10*/  IADD3 R67, R69, 0x40, RZ ;  /* 0x0000004045437810 */ /* 0x000fe40007ffe0ff */
[----:B------:R-:W-:Y:S02]  /*2c20*/  @P0 PRMT R54, R60, 0x7610, R54 ;  /* 0x000076103c360816 */ /* 0x000fe40000000036 */
[----:B------:R-:W-:Y:S01]  /*2c30*/  @P0 PRMT R55, R62, 0x7610, R55 ;  /* 0x000076103e370816 */ /* 0x000fe20000000037 */
[----:B------:R-:W-:Y:S01]  /*2c40*/  IMAD.WIDE.U32 R66, R67, R160, c[0x0][0x248] ;  /* 0x0000920043427625 */ /* 0x000fe200078e00a0 */
[----:B------:R-:W-:Y:S02]  /*2c50*/  @P1 PRMT R58, R58, 0x5410, R161 ;  /* 0x000054103a3a1816 */ /* 0x000fe400000000a1 */
[----:B------:R-:W-:-:S02]  /*2c60*/  @P1 PRMT R59, R59, 0x5410, R163 ;  /* 0x000054103b3b1816 */ /* 0x000fc400000000a3 */
[----:B------:R-:W-:Y:S02]  /*2c70*/  @P1 PRMT R57, R57, 0x5410, R91 ;  /* 0x0000541039391816 */ /* 0x000fe4000000005b */
[----:B------:R-:W-:Y:S02]  /*2c80*/  @P1 PRMT R56, R56, 0x5410, R89 ;  /* 0x0000541038381816 */ /* 0x000fe40000000059 */
[----:B------:R-:W-:Y:S02]  /*2c90*/  @P0 PRMT R54, R54, 0x5410, R61 ;  /* 0x0000541036360816 */ /* 0x000fe4000000003d */
[----:B------:R-:W-:Y:S01]  /*2ca0*/  @P0 PRMT R55, R55, 0x5410, R86 ;  /* 0x0000541037370816 */ /* 0x000fe20000000056 */
[----:B------:R-:W-:Y:S01]  /*2cb0*/  @P1 STG.E.128 [R158.64], R56 ;  /* 0x000000389e001986 */ /* 0x000fe2000c101d04 */
[----:B------:R-:W-:Y:S02]  /*2cc0*/  @P0 PRMT R53, R53, 0x5410, R71 ;  /* 0x0000541035350816 */ /* 0x000fe40000000047 */
        /* <DEDUP_REMOVED lines=15> */
[----:B------:R-:W-:-:S02]  /*2dc0*/  @P1 PRMT R58, R82, 0x7610, R58 ;  /* 0x00007610523a1816 */ /* 0x000fc4000000003a */
[----:B------:R-:W-:Y:S02]  /*2dd0*/  @P1 PRMT R59, R84, 0x7610, R59 ;  /* 0x00007610543b1816 */ /* 0x000fe4000000003b */
[----:B------:R-:W-:Y:S02]  /*2de0*/  @P1 PRMT R57, R80, 0x7610, R57 ;  /* 0x0000761050391816 */ /* 0x000fe40000000039 */
[----:B-1----:R-:W-:Y:S02]  /*2df0*/  @P0 F2FP.BF16.PACK_AB R61, RZ, R74 ;  /* 0x0000004aff3d023e */ /* 0x002fe400000010ff */
[----:B------:R-:W-:Y:S02]  /*2e00*/  @P0 F2FP.BF16.PACK_AB R63, RZ, R77 ;  /* 0x0000004dff3f023e */ /* 0x000fe400000010ff */
[----:B------:R-:W-:Y:S02]  /*2e10*/  @P0 F2FP.BF16.PACK_AB R62, RZ, R75 ;  /* 0x0000004bff3e023e */ /* 0x000fe400000010ff */
[----:B------:R-:W-:-:S02]  /*2e20*/  @P0 F2FP.BF16.PACK_AB R60, RZ, R68 ;  /* 0x00000044ff3c023e */ /* 0x000fc400000010ff */
[----:B------:R-:W-:Y:S01]  /*2e30*/  @P1 PRMT R56, R65, 0x7610, R56 ;  /* 0x0000761041381816 */ /* 0x000fe20000000038 */
[----:B------:R-:W-:Y:S01]  /*2e40*/  @P1 IMAD.WIDE.U32 R64, R157, R160, c[0x0][0x250] ;  /* 0x000094009d401625 */ /* 0x000fe200078e00a0 */
[----:B------:R-:W-:Y:S02]  /*2e50*/  @P0 PRMT R53, R61, 0x7610, R53 ;  /* 0x000076103d350816 */ /* 0x000fe40000000035 */
[----:B------:R-:W-:Y:S02]  /*2e60*/  @P0 F2FP.BF16.PACK_AB R67, RZ, R72 ;  /* 0x00000048ff43023e */ /* 0x000fe400000010ff */
[----:B------:R-:W-:Y:S02]  /*2e70*/  @P0 F2FP.BF16.PACK_AB R66, RZ, R76 ;  /* 0x0000004cff42023e */ /* 0x000fe400000010ff */
[----:B------:R-:W-:Y:S02]  /*2e80*/  @P1 PRMT R58, R58, 0x5410, R85 ;  /* 0x000054103a3a1816 */ /* 0x000fe40000000055 */
[----:B------:R-:W-:-:S02]  /*2e90*/  @P1 PRMT R59, R59, 0x5410, R87 ;  /* 0x000054103b3b1816 */ /* 0x000fc40000000057 */
[----:B------:R-:W-:Y:S02]  /*2ea0*/  @P1 PRMT R57, R57, 0x5410, R83 ;  /* 0x0000541039391816 */ /* 0x000fe40000000053 */
[----:B------:R-:W-:Y:S02]  /*2eb0*/  @P1 PRMT R56, R56, 0x5410, R81 ;  /* 0x0000541038381816 */ /* 0x000fe40000000051 */
[----:B------:R-:W-:Y:S02]  /*2ec0*/  @P0 PRMT R54, R63, 0x7610, R54 ;  /* 0x000076103f360816 */ /* 0x000fe40000000036 */
[----:B------:R-:W-:Y:S01]  /*2ed0*/  @P0 PRMT R52, R60, 0x7610, R52 ;  /* 0x000076103c340816 */ /* 0x000fe20000000034 */
[----:B------:R0:W-:Y:S01]  /*2ee0*/  @P1 STG.E.128 [R64.64], R56 ;  /* 0x0000003840001986 */ /* 0x0001e2000c101d04 */
[----:B------:R-:W-:Y:S02]  /*2ef0*/  @P0 PRMT R53, R53, 0x5410, R62 ;  /* 0x0000541035350816 */ /* 0x000fe4000000003e */
[----:B------:R-:W-:-:S02]  /*2f00*/  @P0 F2FP.BF16.PACK_AB R70, RZ, R79 ;  /* 0x0000004fff46023e */ /* 0x000fc400000010ff */
[----:B------:R-:W-:Y:S02]  /*2f10*/  @P0 F2FP.BF16.PACK_AB R78, RZ, R73 ;  /* 0x00000049ff4e023e */ /* 0x000fe400000010ff */
[----:B------:R-:W-:Y:S02]  /*2f20*/  @P0 PRMT R55, R67, 0x7610, R55 ;  /* 0x0000761043370816 */ /* 0x000fe40000000037 */
[----:B------:R-:W-:Y:S02]  /*2f30*/  IADD3 R71, R69, 0x60, RZ ;  /* 0x0000006045477810 */ /* 0x000fe40007ffe0ff */
[----:B------:R-:W-:Y:S02]  /*2f40*/  F2FP.BF16.PACK_AB R63, R79, R72 ;  /* 0x000000484f3f723e */ /* 0x000fe400000010ff */
[----:B------:R-:W-:Y:S02]  /*2f50*/  F2FP.BF16.PACK_AB R62, R76, R77 ;  /* 0x0000004d4c3e723e */ /* 0x000fe400000010ff */
[----:B------:R-:W-:-:S02]  /*2f60*/  F2FP.BF16.PACK_AB R61, R75, R74 ;  /* 0x0000004a4b3d723e */ /* 0x000fc400000010ff */
[----:B------:R-:W-:Y:S02]  /*2f70*/  F2FP.BF16.PACK_AB R60, R73, R68 ;  /* 0x00000044493c723e */ /* 0x000fe400000010ff */
[----:B------:R-:W-:Y:S02]  /*2f80*/  @P1 F2FP.BF16.PACK_AB R72, RZ, R72 ;  /* 0x00000048ff48123e */ /* 0x000fe400000010ff */
[----:B------:R-:W-:Y:S02]  /*2f90*/  @P1 F2FP.BF16.PACK_AB R77, RZ, R77 ;  /* 0x0000004dff4d123e */ /* 0x000fe400000010ff */
[----:B------:R-:W-:Y:S02]  /*2fa0*/  @P1 F2FP.BF16.PACK_AB R74, RZ, R74 ;  /* 0x0000004aff4a123e */ /* 0x000fe400000010ff */
[----:B------:R-:W-:Y:S02]  /*2fb0*/  @P1 F2FP.BF16.PACK_AB R68, RZ, R68 ;  /* 0x00000044ff44123e */ /* 0x000fe400000010ff */
[----:B------:R-:W-:Y:S01]  /*2fc0*/  @P0 PRMT R54, R54, 0x5410, R66 ;  /* 0x0000541036360816 */ /* 0x000fe20000000042 */
[----:B------:R-:W-:Y:S01]  /*2fd0*/  @P0 IMAD.WIDE.U32 R66, R156, R160, c[0x0][0x258] ;  /* 0x000096009c420625 */ /* 0x000fe200078e00a0 */
[----:B------:R-:W-:-:S02]  /*2fe0*/  @P0 PRMT R55, R55, 0x5410, R70 ;  /* 0x0000541037370816 */ /* 0x000fc40000000046 */
[----:B------:R-:W-:Y:S01]  /*2ff0*/  @P0 PRMT R52, R52, 0x5410, R78 ;  /* 0x0000541034340816 */ /* 0x000fe2000000004e */
[----:B------:R-:W-:Y:S01]  /*3000*/  IMAD.WIDE.U32 R70, R160, R71, c[0x0][0x248] ;  /* 0x00009200a0467625 */ /* 0x000fe200078e0047 */
[----:B------:R-:W-:Y:S02]  /*3010*/  @P1 F2FP.BF16.PACK_AB R79, RZ, R79 ;  /* 0x0000004fff4f123e */ /* 0x000fe400000010ff */
[----:B------:R-:W-:Y:S01]  /*3020*/  @P1 F2FP.BF16.PACK_AB R76, RZ, R76 ;  /* 0x0000004cff4c123e */ /* 0x000fe200000010ff */
[----:B------:R-:W-:Y:S01]  /*3030*/  @P0 STG.E.128 [R66.64], R52 ;  /* 0x0000003442000986 */ /* 0x000fe2000c101d04 */
[----:B------:R-:W-:Y:S01]  /*3040*/  @P1 F2FP.BF16.PACK_AB R75, RZ, R75 ;  /* 0x0000004bff4b123e */ /* 0x000fe200000010ff */
[----:B------:R-:W-:Y:S01]  /*3050*/  @P1 IMAD.WIDE.U32 R156, R156, R160, c[0x0][0x250] ;  /* 0x000094009c9c1625 */ /* 0x000fe200078e00a0 */
        /* <DEDUP_REMOVED lines=8> */
[----:B------:R-:W-:-:S02]  /*30e0*/  @P1 PRMT R57, R57, 0x5410, R75 ;  /* 0x0000541039391816 */ /* 0x000fc4000000004b */
[----:B------:R-:W-:Y:S02]  /*30f0*/  @P1 PRMT R56, R56, 0x5410, R73 ;  /* 0x0000541038381816 */ /* 0x000fe40000000049 */
[----:B-1----:R-:W-:-:S03]  /*3100*/  MOV R61, c[0x0][0x160] ;  /* 0x00005800003d7a02 */ /* 0x002fc60000000f00 */
[----:B------:R0:W-:Y:S01]  /*3110*/  @P1 STG.E.128 [R156.64], R56 ;  /* 0x000000389c001986 */ /* 0x0001e2000c101d04 */
[----:B------:R-:W-:-:S04]  /*3120*/  LEA R154, R61, R154, 0x2 ;  /* 0x0000009a3d9a7211 */ /* 0x000fc800078e10ff */
[----:B------:R-:W-:-:S13]  /*3130*/  ISETP.GE.AND P0, PT, R154, c[0x0][0x164], PT ;  /* 0x000059009a007a0c */ /* 0x000fda0003f06270 */
[----:B0-----:R-:W-:Y:S01]  /*3140*/  @P0 CALL.REL.NOINC `(.L_x_551) ;  /* 0x0000001000000944 */ /* 0x001fe20003c00000 */
[----:B------:R-:W-:Y:S05]  /*3150*/  BRA `(.L_x_552) ;  /* 0xffffd43000007947 */ /* 0x000fea000383ffff */
.L_x_551:
[----:B------:R-:W-:Y:S05]  /*3160*/  BSYNC B1 ;  /* 0x0000000000017941 */ /* 0x000fea0003800000 */
.L_x_548:
        /* <DEDUP_REMOVED lines=43> */
.L_x_547:
[----:B------:R-:W-:Y:S05]  /*3420*/  BSYNC B0 ;  /* 0x0000000000007941 */ /* 0x000fea0003800000 */
.L_x_545:
        /* <DEDUP_REMOVED lines=180> */
.L_x_549:
[----:B------:R-:W-:Y:S01]  /*3f70*/  HFMA2.MMA R196, -RZ, RZ, 0, 5.9604644775390625e-08 ;  /* 0x00000001ffc47435 */ /* 0x000fe200000001ff */
[----:B------:R-:W-:-:S02]  /*3f80*/  MOV R165, R200 ;  /* 0x000000c800a57202 */ /* 0x000fc40000000f00 */
[----:B------:R-:W-:Y:S02]  /*3f90*/  MOV R173, 0x1f ;  /* 0x0000001f00ad7802 */ /* 0x000fe40000000f00 */
[----:B------:R-:W-:Y:S02]  /*3fa0*/  MOV R198, 0xffffffff ;  /* 0xffffffff00c67802 */ /* 0x000fe40000000f00 */
[----:B------:R-:W-:Y:S02]  /*3fb0*/  MOV R60, 0x3fd0 ;  /* 0x00003fd0003c7802 */ /* 0x000fe40000000f00 */
[----:B-----5:R-:W-:Y:S05]  /*3fc0*/  CALL.REL.NOINC `($__internal_27_$__cuda_sm70_shflsync_bfly_p) ;  /* 0x0000046000007944 */ /* 0x020fea0003c00000 */
[----:B-1----:R-:W-:Y:S01]  /*3fd0*/  MOV R69, R165 ;  /* 0x000000a500457202 */ /* 0x002fe20000000f00 */
[----:B0-----:R-:W-:Y:S05]  /*3fe0*/  BRA `(.L_x_553) ;  /* 0xffffda7000007947 */ /* 0x001fea000383ffff */
.L_x_550:
[----:B------:R-:W-:Y:S01]  /*3ff0*/  HFMA2.MMA R196, -RZ, RZ, 0, 5.9604644775390625e-08 ;  /* 0x00000001ffc47435 */ /* 0x000fe200000001ff */
[----:B------:R-:W-:Y:S02]  /*4000*/  MOV R165, R79 ;  /* 0x0000004f00a57202 */ /* 0x000fe40000000f00 */
[----:B------:R-:W-:Y:S02]  /*4010*/  MOV R173, 0x1f ;  /* 0x0000001f00ad7802 */ /* 0x000fe40000000f00 */
[----:B------:R-:W-:-:S02]  /*4020*/  MOV R198, 0xffffffff ;  /* 0xffffffff00c67802 */ /* 0x000fc40000000f00 */
[----:B------:R-:W-:Y:S02]  /*4030*/  MOV R60, 0x4050 ;  /* 0x00004050003c7802 */ /* 0x000fe40000000f00 */
[----:B01---5:R-:W-:Y:S05]  /*4040*/  CALL.REL.NOINC `($__internal_27_$__cuda_sm70_shflsync_bfly_p) ;  /* 0x000003e000007944 */ /* 0x023fea0003c00000 */
[----:B------:R-:W-:Y:S01]  /*4050*/  FADD.FTZ R200, R200, R69 ;  /* 0x00000045c8c87221 */ /* 0x000fe20000010000 */
[----:B0-----:R-:W-:Y:S01]  /*4060*/  HFMA2.MMA R196, -RZ, RZ, 0, 1.1920928955078125e-07 ;  /* 0x00000002ffc47435 */ /* 0x001fe200000001ff */
[----:B-1----:R-:W-:Y:S01]  /*4070*/  FADD.FTZ R202, R79, R165 ;  /* 0x000000a54fca7221 */ /* 0x002fe20000010000 */
[----:B------:R-:W-:Y:S02]  /*4080*/  MOV R173, 0x1f ;  /* 0x0000001f00ad7802 */ /* 0x000fe40000000f00 */
[----:B------:R-:W-:Y:S02]  /*4090*/  MOV R198, 0xffffffff ;  /* 0xffffffff00c67802 */ /* 0x000fe40000000f00 */
[----:B------:R-:W-:Y:S02]  /*40a0*/  MOV R165, R200 ;  /* 0x000000c800a57202 */ /* 0x000fe40000000f00 */
[----:B------:R-:W-:Y:S02]  /*40b0*/  MOV R60, 0x40d0 ;  /* 0x000040d0003c7802 */ /* 0x000fe40000000f00 */
[----:B------:R-:W-:Y:S05]  /*40c0*/  CALL.REL.NOINC `($__internal_27_$__cuda_sm70_shflsync_bfly_p) ;  /* 0x0000036000007944 */ /* 0x000fea0003c00000 */
[----:B0-----:R-:W-:Y:S01]  /*40d0*/  HFMA2.MMA R196, -RZ, RZ, 0, 1.1920928955078125e-07 ;  /* 0x00000002ffc47435 */ /* 0x001fe200000001ff */
[----:B-1----:R-:W-:-:S02]  /*40e0*/  MOV R69, R165 ;  /* 0x000000a500457202 */ /* 0x002fc40000000f00 */
[----:B------:R-:W-:Y:S02]  /*40f0*/  MOV R165, R202 ;  /* 0x000000ca00a57202 */ /* 0x000fe40000000f00 */
[----:B------:R-:W-:Y:S02]  /*4100*/  MOV R173, 0x1f ;  /* 0x0000001f00ad7802 */ /* 0x000fe40000000f00 */
[----:B------:R-:W-:Y:S02]  /*4110*/  MOV R198, 0xffffffff ;  /* 0xffffffff00c67802 */ /* 0x000fe40000000f00 */
[----:B------:R-:W-:Y:S02]  /*4120*/  MOV R60, 0x4140 ;  /* 0x00004140003c7802 */ /* 0x000fe40000000f00 */
[----:B------:R-:W-:Y:S05]  /*4130*/  CALL.REL.NOINC `($__internal_27_$__cuda_sm70_shflsync_bfly_p) ;  /* 0x000002f000007944 */ /* 0x000fea0003c00000 */
[----:B------:R-:W-:Y:S01]  /*4140*/  FADD.FTZ R200, R69, R200 ;  /* 0x000000c845c87221 */ /* 0x000fe20000010000 */
[----:B0-----:R-:W-:Y:S01]  /*4150*/  HFMA2.MMA R196, -RZ, RZ, 0, 2.384185791015625e-07 ;  /* 0x00000004ffc47435 */ /* 0x001fe200000001ff */
[----:B-1----:R-:W-:Y:S01]  /*4160*/  FADD.FTZ R202, R202, R165 ;  /* 0x000000a5caca7221 */ /* 0x002fe20000010000 */
[----:B------:R-:W-:Y:S02]  /*4170*/  MOV R173, 0x1f ;  /* 0x0000001f00ad7802 */ /* 0x000fe40000000f00 */
[----:B------:R-:W-:-:S02]  /*4180*/  MOV R198, 0xffffffff ;  /* 0xffffffff00c67802 */ /* 0x000fc40000000f00 */
[----:B------:R-:W-:Y:S02]  /*4190*/  MOV R165, R200 ;  /* 0x000000c800a57202 */ /* 0x000fe40000000f00 */
[----:B------:R-:W-:Y:S02]  /*41a0*/  MOV R60, 0x41c0 ;  /* 0x000041c0003c7802 */ /* 0x000fe40000000f00 */
[----:B------:R-:W-:Y:S05]  /*41b0*/  CALL.REL.NOINC `($__internal_27_$__cuda_sm70_shflsync_bfly_p) ;  /* 0x0000027000007944 */ /* 0x000fea0003c00000 */
[----:B0-----:R-:W-:Y:S01]  /*41c0*/  HFMA2.MMA R196, -RZ, RZ, 0, 2.384185791015625e-07 ;  /* 0x00000004ffc47435 */ /* 0x001fe200000001ff */
[----:B-1----:R-:W-:Y:S02]  /*41d0*/  MOV R69, R165 ;  /* 0x000000a500457202 */ /* 0x002fe40000000f00 */
[----:B------:R-:W-:Y:S02]  /*41e0*/  MOV R165, R202 ;  /* 0x000000ca00a57202 */ /* 0x000fe40000000f00 */
[----:B------:R-:W-:Y:S02]  /*41f0*/  MOV R173, 0x1f ;  /* 0x0000001f00ad7802 */ /* 0x000fe40000000f00 */
[----:B------:R-:W-:Y:S02]  /*4200*/  MOV R198, 0xffffffff ;  /* 0xffffffff00c67802 */ /* 0x000fe40000000f00 */
[----:B------:R-:W-:-:S02]  /*4210*/  MOV R60, 0x4230 ;  /* 0x00004230003c7802 */ /* 0x000fc40000000f00 */
[----:B------:R-:W-:Y:S05]  /*4220*/  CALL.REL.NOINC `($__internal_27_$__cuda_sm70_shflsync_bfly_p) ;  /* 0x0000020000007944 */ /* 0x000fea0003c00000 */
[----:B------:R-:W-:Y:S01]  /*4230*/  FADD.FTZ R200, R69, R200 ;  /* 0x000000c845c87221 */ /* 0x000fe20000010000 */
[----:B0-----:R-:W-:Y:S01]  /*4240*/  HFMA2.MMA R196, -RZ, RZ, 0, 4.76837158203125e-07 ;  /* 0x00000008ffc47435 */ /* 0x001fe200000001ff */
[----:B-1----:R-:W-:Y:S01]  /*4250*/  FADD.FTZ R202, R202, R165 ;  /* 0x000000a5caca7221 */ /* 0x002fe20000010000 */
[----:B------:R-:W-:-:S02]  /*4260*/  MOV R173, 0x1f ;  /* 0x0000001f00ad7802 */ /* 0x000fc40000000f00 */
[----:B------:R-:W-:Y:S02]  /*4270*/  MOV R198, 0xffffffff ;  /* 0xffffffff00c67802 */ /* 0x000fe40000000f00 */
[----:B------:R-:W-:Y:S02]  /*4280*/  MOV R165, R200 ;  /* 0x000000c800a57202 */ /* 0x000fe40000000f00 */
[----:B------:R-:W-:Y:S02]  /*4290*/  MOV R60, 0x42b0 ;  /* 0x000042b0003c7802 */ /* 0x000fe40000000f00 */
[----:B------:R-:W-:Y:S05]  /*42a0*/  CALL.REL.NOINC `($__internal_27_$__cuda_sm70_shflsync_bfly_p) ;  /* 0x0000018000007944 */ /* 0x000fea0003c00000 */
[----:B0-----:R-:W-:Y:S01]  /*42b0*/  HFMA2.MMA R196, -RZ, RZ, 0, 4.76837158203125e-07 ;  /* 0x00000008ffc47435 */ /* 0x001fe200000001ff */
[----:B-1----:R-:W-:Y:S02]  /*42c0*/  MOV R69, R165 ;  /* 0x000000a500457202 */ /* 0x002fe40000000f00 */
[----:B------:R-:W-:Y:S02]  /*42d0*/  MOV R165, R202 ;  /* 0x000000ca00a57202 */ /* 0x000fe40000000f00 */
[----:B------:R-:W-:Y:S02]  /*42e0*/  MOV R173, 0x1f ;  /* 0x0000001f00ad7802 */ /* 0x000fe40000000f00 */
[----:B------:R-:W-:-:S02]  /*42f0*/  MOV R198, 0xffffffff ;  /* 0xffffffff00c67802 */ /* 0x000fc40000000f00 */
[----:B------:R-:W-:Y:S02]  /*4300*/  MOV R60, 0x4320 ;  /* 0x00004320003c7802 */ /* 0x000fe40000000f00 */
[----:B------:R-:W-:Y:S05]  /*4310*/  CALL.REL.NOINC `($__internal_27_$__cuda_sm70_shflsync_bfly_p) ;  /* 0x0000011000007944 */ /* 0x000fea0003c00000 */
[----:B------:R-:W-:Y:S01]  /*4320*/  FADD.FTZ R79, R69, R200 ;  /* 0x000000c8454f7221 */ /* 0x000fe20000010000 */
[----:B0-----:R-:W-:Y:S01]  /*4330*/  HFMA2.MMA R196, -RZ, RZ, 0, 9.5367431640625e-07 ;  /* 0x00000010ffc47435 */ /* 0x001fe200000001ff */
[----:B-1----:R-:W-:Y:S01]  /*4340*/  FADD.FTZ R161, R202, R165 ;  /* 0x000000a5caa17221 */ /* 0x002fe20000010000 */
[----:B------:R-:W-:Y:S02]  /*4350*/  MOV R173, 0x1f ;  /* 0x0000001f00ad7802 */ /* 0x000fe40000000f00 */
[----:B------:R-:W-:Y:S02]  /*4360*/  MOV R198, 0xffffffff ;  /* 0xffffffff00c67802 */ /* 0x000fe40000000f00 */
[----:B------:R-:W-:Y:S02]  /*4370*/  MOV R165, R79 ;  /* 0x0000004f00a57202 */ /* 0x000fe40000000f00 */
[----:B------:R-:W-:Y:S02]  /*4380*/  MOV R60, 0x43a0 ;  /* 0x000043a0003c7802 */ /* 0x000fe40000000f00 */
[----:B------:R-:W-:Y:S05]  /*4390*/  CALL.REL.NOINC `($__internal_27_$__cuda_sm70_shflsync_bfly_p) ;  /* 0x0000009000007944 */ /* 0x000fea0003c00000 */
[----:B0-----:R-:W-:Y:S01]  /*43a0*/  HFMA2.MMA R196, -RZ, RZ, 0, 9.5367431640625e-07 ;  /* 0x00000010ffc47435 */ /* 0x001fe200000001ff */
[----:B-1----:R-:W-:-:S02]  /*43b0*/  MOV R200, R165 ;  /* 0x000000a500c87202 */ /* 0x002fc40000000f00 */
[----:B------:R-:W-:Y:S02]  /*43c0*/  MOV R165, R161 ;  /* 0x000000a100a57202 */ /* 0x000fe40000000f00 */
[----:B------:R-:W-:Y:S02]  /*43d0*/  MOV R173, 0x1f ;  /* 0x0000001f00ad7802 */ /* 0x000fe40000000f00 */
[----:B------:R-:W-:Y:S02]  /*43e0*/  MOV R198, 0xffffffff ;  /* 0xffffffff00c67802 */ /* 0x000fe40000000f00 */
[----:B------:R-:W-:Y:S02]  /*43f0*/  MOV R60, 0x4410 ;  /* 0x00004410003c7802 */ /* 0x000fe40000000f00 */
[----:B------:R-:W-:Y:S05]  /*4400*/  CALL.REL.NOINC `($__internal_27_$__cuda_sm70_shflsync_bfly_p) ;  /* 0x0000002000007944 */ /* 0x000fea0003c00000 */
[----:B-1----:R-:W-:Y:S01]  /*4410*/  MOV R60, R165 ;  /* 0x000000a5003c7202 */ /* 0x002fe20000000f00 */
[----:B0-----:R-:W-:Y:S05]  /*4420*/  BRA `(.L_x_554) ;  /* 0xffffd75000007947 */ /* 0x001fea000383ffff */
        .weak           $__internal_27_$__cuda_sm70_shflsync_bfly_p
        .type           $__internal_27_$__cuda_sm70_shflsync_bfly_p,@function
        .size           $__internal_27_$__cuda_sm70_shflsync_bfly_p,(.L_x_2565 - $__internal_27_$__cuda_sm70_shflsync_bfly_p)
$__internal_27_$__cuda_sm70_shflsync_bfly_p:
[----:B------:R-:W-:Y:S01]  /*4430*/  HFMA2.MMA R61, -RZ, RZ, 0, 0 ;  /* 0x00000000ff3d7435 */ /* 0x000fe200000001ff */
[----:B------:R-:W-:Y:S04]  /*4440*/  WARPSYNC R198 ;  /* 0x000000c600007348 */ /* 0x000fe80003800000 */
[----:B------:R0:W1:Y:S01]  /*4450*/  SHFL.BFLY PT, R165, R165, R196, R173 ;  /* 0x0c0000c4a5a57389 */ /* 0x00006200000e00ad */
[----:B------:R-:W-:Y:S05]  /*4460*/  RET.REL.NODEC R60 `(_ZN10layer_norm31ln_parallel_residual_bwd_kernelINS_13Kernel_traitsIf13__nv_bfloat16S2_S2_fjLj1024ELj1ELj4ELj1ELj16ENS_18Kernel_traits_baseILj1024EfS2_S2_S2_fjLj128EEEEELb0ELb1ELb1EEEvNS_9BwdParamsE) ;  /* 0xffffbb903c007950 */ /* 0x000fea0003c3ffff */
.L_x_555:
        /* <DEDUP_REMOVED lines=9> */
.L_x_2565:


//--------------------- .text._ZN10layer_norm31ln_parallel_residual_bwd_kernelINS_13Kernel_traitsIf13__nv_bfloat16S2_S2_fjLj1024ELj1ELj4ELj1ELj16ENS_18Kernel_traits_baseILj1024EfS2_S2_S2_fjLj128EEEEELb1ELb0ELb0EEEvNS_9BwdParamsE --------------------------
	.section	.text._ZN10layer_norm31ln_parallel_residual_bwd_kernelINS_13Kernel_traitsIf13__nv_bfloat16S2_S2_fjLj1024ELj1ELj4ELj1ELj16ENS_18Kernel_traits_baseILj1024EfS2_S2_S2_fjLj128EEEEELb1ELb0ELb0EEEvNS_9BwdParamsE,"ax",@progbits
	.sectioninfo	@"SHI_REGISTERS=255"
	.align	128
        .global         _ZN10layer_norm31ln_parallel_residual_bwd_kernelINS_13Kernel_traitsIf13__nv_bfloat16S2_S2_fjLj1024ELj1ELj4ELj1ELj16ENS_18Kernel_traits_baseILj1024EfS2_S2_S2_fjLj128EEEEELb1ELb0ELb0EEEvNS_9BwdParamsE
        .type           _ZN10layer_norm31ln_parallel_residual_bwd_kernelINS_13Kernel_traitsIf13__nv_bfloat16S2_S2_fjLj1024ELj1ELj4ELj1ELj16ENS_18Kernel_traits_baseILj1024EfS2_S2_S2_fjLj128EEEEELb1ELb0ELb0EEEvNS_9BwdParamsE,@function
        .size           _ZN10layer_norm31ln_parallel_residual_bwd_kernelINS_13Kernel_traitsIf13__nv_bfloat16S2_S2_fjLj1024ELj1ELj4ELj1ELj16ENS_18Kernel_traits_baseILj1024EfS2_S2_S2_fjLj128EEEEELb1ELb0ELb0EEEvNS_9BwdParamsE,(.L_x_2566 - _ZN10layer_norm31ln_parallel_residual_bwd_kernelINS_13Kernel_traitsIf13__nv_bfloat16S2_S2_fjLj1024ELj1ELj4ELj1ELj16ENS_18Kernel_traits_baseILj1024EfS2_S2_S2_fjLj128EEEEELb1ELb0ELb0EEEvNS_9BwdParamsE)
        .other          _ZN10layer_norm31ln_parallel_residual_bwd_kernelINS_13Kernel_traitsIf13__nv_bfloat16S2_S2_fjLj1024ELj1ELj4ELj1ELj16ENS_18Kernel_traits_baseILj1024EfS2_S2_S2_fjLj128EEEEELb1ELb0ELb0EEEvNS_9BwdParamsE,@"STO_CUDA_ENTRY STV_DEFAULT"
_ZN10layer_norm31ln_parallel_residual_bwd_kernelINS_13Kernel_traitsIf13__nv_bfloat16S2_S2_fjLj1024ELj1ELj4ELj1ELj16ENS_18Kernel_traits_baseILj1024EfS2_S2_S2_fjLj128EEEEELb1ELb0ELb0EEEvNS_9BwdParamsE:
.text._ZN10layer_norm31ln_parallel_residual_bwd_kernelINS_13Kernel_traitsIf13__nv_bfloat16S2_S2_fjLj1024ELj1ELj4ELj1ELj16ENS_18Kernel_traits_baseILj1024EfS2_S2_S2_fjLj128EEEEELb1ELb0ELb0EEEvNS_9BwdParamsE:
        /* <DEDUP_REMOVED lines=32> */
[----:B------:R-:W1:Y:S01]  /*0200*/  S2R R16, SR_TID.X ;  /* 0x0000000000107919 */ /* 0x000e620000002100 */
[----:B------:R-:W-:-:S04]  /*0210*/  MOV R0, c[0x0][0x168] ;  /* 0x00005a0000007a02 */ /* 0x000fc80000000f00 */
[----:B------:R-:W-:-:S04]  /*0220*/  SHF.R.S32.HI R0, RZ, 0x1f, R0 ;  /* 0x0000001fff007819 */ /* 0x000fc80000011400 */
[----:B------:R-:W-:Y:S02]  /*0230*/  LEA.HI R0, R0, c[0x0][0x168], RZ, 0x3 ;  /* 0x00005a0000007a11 */ /* 0x000fe400078f18ff */
[----:B-1----:R-:W-:-:S04]  /*0240*/  LOP3.LUT R3, R16, 0x1f, RZ, 0xc, !PT ;  /* 0x0000001f10037812 */ /* 0x002fc800078e0cff */
[----:B------:R-:W-:-:S04]  /*0250*/  LEA.HI.SX32 R0, R0, R3, 0x1d ;  /* 0x0000000300007211 */ /* 0x000fc800078feaff */
[C---:B------:R-:W-:Y:S02]  /*0260*/  LOP3.LUT P3, RZ, R0.reuse, 0xffffffe0, RZ, 0xc0, !PT ;  /* 0xffffffe000ff7812 */ /* 0x040fe4000786c0ff */
[----:B------:R-:W-:Y:S02]  /*0270*/  ISETP.GE.U32.AND P0, PT, R0, 0x40, PT ;  /* 0x000000400000780c */ /* 0x000fe40003f06070 */
[----:B------:R-:W-:Y:S02]  /*0280*/  LOP3.LUT R14, R16, 0x1f, RZ, 0xc0, !PT ;  /* 0x0000001f100e7812 */ /* 0x000fe400078ec0ff */
[----:B------:R-:W-:-:S07]  /*0290*/  ISETP.GE.U32.AND P1, PT, R0, 0x60, PT ;  /* 0x000000600000780c */ /* 0x000fce0003f26070 */
[----:B------:R-:W-:Y:S02]  /*02a0*/  @P3 IMAD.MOV.U32 R5, RZ, RZ, 0x20 ;  /* 0x00000020ff053424 */ /* 0x000fe400078e00ff */
[----:B------:R-:W-:Y:S02]  /*02b0*/  @P0 MOV R9, 0x20 ;  /* 0x0000002000090802 */ /* 0x000fe40000000f00 */
[----:B------:R-:W-:-:S04]  /*02c0*/  @P3 IMAD.WIDE.U32 R2, R14, R5, c[0x0][0x1b0] ;  /* 0x00006c000e023625 */ /* 0x000fc800078e0005 */
[C---:B------:R-:W-:Y:S01]  /*02d0*/  @P3 IMAD.WIDE.U32 R4, R14.reuse, R5, c[0x0][0x1b8] ;  /* 0x00006e000e043625 */ /* 0x040fe200078e0005 */
[----:B------:R-:W-:Y:S02]  /*02e0*/  @P3 LOP3.LUT R14, R14, 0x20, RZ, 0xfc, !PT ;  /* 0x000000200e0e3812 */ /* 0x000fe400078efcff */
[----:B------:R-:W-:-:S03]  /*02f0*/  @P1 MOV R13, 0x20 ;  /* 0x00000020000d1802 */ /* 0x000fc60000000f00 */
[----:B------:R-:W-:-:S04]  /*0300*/  @P0 IMAD.WIDE.U32 R6, R14, R9, c[0x0][0x1b0] ;  /* 0x00006c000e060625 */ /* 0x000fc800078e0009 */
[C---:B------:R-:W-:Y:S01]  /*0310*/  @P0 IMAD.WIDE.U32 R8, R14.reuse, R9, c[0x0][0x1b8] ;  /* 0x00006e000e080625 */ /* 0x040fe200078e0009 */
[----:B------:R-:W-:Y:S01]  /*0320*/  @P0 IADD3 R14, R14, 0x20, RZ ;  /* 0x000000200e0e0810 */ /* 0x000fe20007ffe0ff */
[----:B------:R-:W-:-:S04]  /*0330*/  ULDC.64 UR4, c[0x0][0x118] ;  /* 0x0000460000047ab9 */ /* 0x000fc80000000a00 */
[----:B------:R-:W-:Y:S01]  /*0340*/  @P1 IMAD.WIDE.U32 R10, R14, R13, c[0x0][0x1b0] ;  /* 0x00006c000e0a1625 */ /* 0x000fe200078e000d */
[----:B------:R-:W-:-:S03]  /*0350*/  ISETP.GE.U32.AND P2, PT, R0, 0x80, PT ;  /* 0x000000800000780c */ /* 0x000fc60003f46070 */
[C---:B------:R-:W-:Y:S01]  /*0360*/  @P1 IMAD.WIDE.U32 R12, R14.reuse, R13, c[0x0][0x1b8] ;  /* 0x00006e000e0c1625 */ /* 0x040fe200078e000d */
[----:B------:R-:W-:-:S09]  /*0370*/  @P1 IADD3 R14, R14, 0x20, RZ ;  /* 0x000000200e0e1810 */ /* 0x000fd20007ffe0ff */
[----:B------:R-:W-:Y:S01]  /*0380*/  @P2 IMAD.MOV.U32 R15, RZ, RZ, 0x20 ;  /* 0x00000020ff0f2424 */ /* 0x000fe200078e00ff */
[----:B--2---:R-:W2:Y:S04]  /*0390*/  @P1 LDG.E.128 R40, [R10.64+0x10] ;  /* 0x000010040a281981 */ /* 0x004ea8000c1e1d00 */
[----:B---3--:R1:W3:Y:S04]  /*03a0*/  @P3 LDG.E.128 R80, [R2.64] ;  /* 0x0000000402503981 */ /* 0x0082e8000c1e1d00 */
[----:B----4-:R1:W4:Y:S04]  /*03b0*/  @P3 LDG.E.128 R76, [R2.64+0x10] ;  /* 0x00001004024c3981 */ /* 0x010328000c1e1d00 */
[----:B------:R0:W4:Y:S04]  /*03c0*/  @P3 LDG.E.128 R72, [R4.64] ;  /* 0x0000000404483981 */ /* 0x000128000c1e1d00 */
[----:B------:R0:W4:Y:S04]  /*03d0*/  @P3 LDG.E.128 R68, [R4.64+0x10] ;  /* 0x0000100404443981 */ /* 0x000128000c1e1d00 */
[----:B------:R0:W4:Y:S01]  /*03e0*/  @P0 LDG.E.128 R60, [R6.64+0x10] ;  /* 0x00001004063c0981 */ /* 0x000122000c1e1d00 */
[----:B-1----:R-:W-:-:S03]  /*03f0*/  @P2 IMAD.WIDE.U32 R2, R14, R15, c[0x0][0x1b0] ;  /* 0x00006c000e022625 */ /* 0x002fc600078e000f */
[----:B------:R1:W4:Y:S04]  /*0400*/  @P0 LDG.E.128 R64, [R6.64] ;  /* 0x0000000406400981 */ /* 0x000328000c1e1d00 */
[----:B------:R-:W4:Y:S01]  /*0410*/  @P0 LDG.E.128 R56, [R8.64] ;  /* 0x0000000408380981 */ /* 0x000f22000c1e1d00 */
[----:B0-----:R-:W-:-:S03]  /*0420*/  @P2 IMAD.WIDE.U32 R4, R14, R15, c[0x0][0x1b8] ;  /* 0x00006e000e042625 */ /* 0x001fc600078e000f */
[----:B------:R-:W4:Y:S04]  /*0430*/  @P0 LDG.E.128 R48, [R8.64+0x10] ;  /* 0x0000100408300981 */ /* 0x000f28000c1e1d00 */
[----:B------:R-:W4:Y:S04]  /*0440*/  @P1 LDG.E.128 R44, [R10.64] ;  /* 0x000000040a2c1981 */ /* 0x000f28000c1e1d00 */
[----:B------:R-:W4:Y:S04]  /*0450*/  @P1 LDG.E.128 R36, [R12.64] ;  /* 0x000000040c241981 */ /* 0x000f28000c1e1d00 */
[----:B------:R-:W4:Y:S04]  /*0460*/  @P1 LDG.E.128 R32, [R12.64+0x10] ;  /* 0x000010040c201981 */ /* 0x000f28000c1e1d00 */
[----:B------:R-:W4:Y:S04]  /*0470*/  @P2 LDG.E.128 R28, [R2.64] ;  /* 0x00000004021c2981 */ /* 0x000f28000c1e1d00 */
[----:B------:R-:W4:Y:S04]  /*0480*/  @P2 LDG.E.128 R24, [R2.64+0x10] ;  /* 0x0000100402182981 */ /* 0x000f28000c1e1d00 */
[----:B-1----:R-:W0:Y:S04]  /*0490*/  S2R R7, SR_CTAID.X ;  /* 0x0000000000077919 */ /* 0x002e280000002500 */
[----:B------:R-:W4:Y:S01]  /*04a0*/  @P2 LDG.E.128 R20, [R4.64] ;  /* 0x0000000404142981 */ /* 0x000f22000c1e1d00 */
[----:B------:R-:W-:-:S03]  /*04b0*/  SHF.R.U32.HI R6, RZ, 0x5, R16 ;  /* 0x00000005ff067819 */ /* 0x000fc60000011610 */
[----:B------:R1:W5:Y:S01]  /*04c0*/  @P2 LDG.E.128 R52, [R4.64+0x10] ;  /* 0x0000100404342981 */ /* 0x000362000c1e1d00 */
[----:B0-----:R-:W-:Y:S01]  /*04d0*/  LEA R6, R7, R6, 0x2 ;  /* 0x0000000607067211 */ /* 0x001fe200078e10ff */
        /* <DEDUP_REMOVED lines=45> */
[----:B---3--:R-:W-:Y:S04]  /*07b0*/  @P3 STL.64 [R1+0xf0], R80 ;  /* 0x0000f05001003387 */ /* 0x008fe80000100a00 */
[----:B------:R-:W-:Y:S04]  /*07c0*/  @P3 STL.64 [R1+0xf8], R82 ;  /* 0x0000f85201003387 */ /* 0x000fe80000100a00 */
[----:B----4-:R-:W-:Y:S04]  /*07d0*/  @P3 STL.64 [R1+0xd0], R76 ;  /* 0x0000d04c01003387 */ /* 0x010fe80000100a00 */
[----:B------:R-:W-:Y:S04]  /*07e0*/  @P3 STL.64 [R1+0xd8], R78 ;  /* 0x0000d84e01003387 */ /* 0x000fe80000100a00 */
[----:B------:R-:W-:Y:S04]  /*07f0*/  @P3 STL.64 [R1+0xe0], R72 ;  /* 0x0000e04801003387 */ /* 0x000fe80000100a00 */
[----:B------:R-:W-:Y:S04]  /*0800*/  @P3 STL.64 [R1+0xe8], R74 ;  /* 0x0000e84a01003387 */ /* 0x000fe80000100a00 */
[----:B------:R-:W-:Y:S04]  /*0810*/  @P3 STL.64 [R1+0xc0], R68 ;  /* 0x0000c04401003387 */ /* 0x000fe80000100a00 */
[----:B------:R-:W-:Y:S04]  /*0820*/  @P3 STL.64 [R1+0xc8], R70 ;  /* 0x0000c84601003387 */ /* 0x000fe80000100a00 */
[----:B------:R3:W-:Y:S04]  /*0830*/  @P0 STL.64 [R1+0x90], R60 ;  /* 0x0000903c01000387 */ /* 0x0007e80000100a00 */
[----:B------:R4:W-:Y:S04]  /*0840*/  @P0 STL.64 [R1+0x98], R62 ;  /* 0x0000983e01000387 */ /* 0x0009e80000100a00 */
[----:B------:R0:W-:Y:S04]  /*0850*/  @P0 STL.64 [R1+0xb0], R64 ;  /* 0x0000b04001000387 */ /* 0x0001e80000100a00 */
[----:B------:R0:W-:Y:S04]  /*0860*/  @P0 STL.64 [R1+0xb8], R66 ;  /* 0x0000b84201000387 */ /* 0x0001e80000100a00 */
[----:B------:R-:W-:Y:S04]  /*0870*/  @P0 STL.64 [R1+0xa0], R56 ;  /* 0x0000a03801000387 */ /* 0x000fe80000100a00 */
[----:B------:R-:W-:Y:S04]  /*0880*/  @P0 STL.64 [R1+0xa8], R58 ;  /* 0x0000a83a01000387 */ /* 0x000fe80000100a00 */
[----:B------:R-:W-:Y:S04]  /*0890*/  @P0 STL.64 [R1+0x80], R48 ;  /* 0x0000803001000387 */ /* 0x000fe80000100a00 */
[----:B------:R-:W-:Y:S04]  /*08a0*/  @P0 STL.64 [R1+0x88], R50 ;  /* 0x0000883201000387 */ /* 0x000fe80000100a00 */
[----:B------:R0:W-:Y:S04]  /*08b0*/  @P1 STL.64 [R1+0x70], R44 ;  /* 0x0000702c01001387 */ /* 0x0001e80000100a00 */
[----:B------:R0:W-:Y:S04]  /*08c0*/  @P1 STL.64 [R1+0x78], R46 ;  /* 0x0000782e01001387 */ /* 0x0001e80000100a00 */
[----:B------:R-:W-:Y:S04]  /*08d0*/  @P1 STL.64 [R1+0x60], R36 ;  /* 0x0000602401001387 */ /* 0x000fe80000100a00 */
[----:B------:R-:W-:Y:S04]  /*08e0*/  @P1 STL.64 [R1+0x68], R38 ;  /* 0x0000682601001387 */ /* 0x000fe80000100a00 */
[----:B------:R0:W-:Y:S04]  /*08f0*/  @P1 STL.64 [R1+0x40], R32 ;  /* 0x0000402001001387 */ /* 0x0001e80000100a00 */
[----:B------:R0:W-:Y:S04]  /*0900*/  @P1 STL.64 [R1+0x48], R34 ;  /* 0x0000482201001387 */ /* 0x0001e80000100a00 */
[----:B------:R1:W-:Y:S04]  /*0910*/  @P2 STL.64 [R1+0x30], R28 ;  /* 0x0000301c01002387 */ /* 0x0003e80000100a00 */
[----:B------:R1:W-:Y:S04]  /*0920*/  @P2 STL.64 [R1+0x38], R30 ;  /* 0x0000381e01002387 */ /* 0x0003e80000100a00 */
[----:B------:R1:W-:Y:S04]  /*0930*/  @P2 STL.64 [R1+0x10], R24 ;  /* 0x0000101801002387 */ /* 0x0003e80000100a00 */
[----:B------:R1:W-:Y:S04]  /*0940*/  @P2 STL.64 [R1+0x18], R26 ;  /* 0x0000181a01002387 */ /* 0x0003e80000100a00 */
[----:B------:R1:W-:Y:S04]  /*0950*/  @P2 STL.64 [R1+0x20], R20 ;  /* 0x0000201401002387 */ /* 0x0003e80000100a00 */
[----:B------:R1:W-:Y:S01]  /*0960*/  @P2 STL.64 [R1+0x28], R22 ;  /* 0x0000281601002387 */ /* 0x0003e20000100a00 */
[----:B------:R-:W-:Y:S01]  /*0970*/  ISETP.GE.AND P2, PT, R6, c[0x0][0x164], PT ;  /* 0x0000590006007a0c */ /* 0x000fe20003f46270 */
[----:B0-----:R-:W-:Y:S01]  /*0980*/  CS2R R40, SRZ ;  /* 0x0000000000287805 */ /* 0x001fe2000001ff00 */
[----:B--2---:R-:W-:Y:S01]  /*0990*/  CS2R R42, SRZ ;  /* 0x00000000002a7805 */ /* 0x004fe2000001ff00 */
[----:B---3--:R-:W-:Y:S01]  /*09a0*/  CS2R R60, SRZ ;  /* 0x00000000003c7805 */ /* 0x008fe2000001ff00 */
        /* <DEDUP_REMOVED lines=20> */
[----:B-1----:R-:W-:Y:S01]  /*0af0*/  MOV R3, R6 ;  /* 0x0000000600037202 */ /* 0x002fe20000000f00 */
[----:B------:R-:W-:-:S02]  /*0b00*/  IMAD.MOV.U32 R41, RZ, RZ, RZ ;  /* 0x000000ffff297224 */ /* 0x000fc400078e00ff */
.L_x_576:
[----:B------:R-:W-:-:S10]  /*0b10*/  HFMA2.MMA R188, -RZ, RZ, 0, 2.384185791015625e-07 ;  /* 0x00000004ffbc7435 */ /* 0x000fd400000001ff */
[CC--:B------:R-:W-:Y:S01]  /*0b20*/  IMAD.WIDE R190, R3.reuse, R188.reuse, c[0x0][0x1a0] ;  /* 0x0000680003be7625 */ /* 0x0c0fe200078e02bc */
[----:B------:R-:W0:Y:S03]  /*0b30*/  S2R R192, SR_TID.X ;  /* 0x0000000000c07919 */ /* 0x000e260000002100 */
[C---:B------:R-:W-:Y:S01]  /*0b40*/  IMAD.WIDE R188, R3.reuse, R188, c[0x0][0x1a8] ;  /* 0x00006a0003bc7625 */ /* 0x040fe200078e02bc */
[----:B-----5:R1:W5:Y:S03]  /*0b50*/  LDG.E R216, [R190.64] ;  /* 0x00000004bed87981 */ /* 0x020366000c1e1900 */
[----:B------:R-:W-:Y:S01]  /*0b60*/  IMAD R2, R3, c[0x0][0x168], RZ ;  /* 0x00005a0003027a24 */ /* 0x000fe200078e02ff */
[----:B------:R-:W-:Y:S01]  /*0b70*/  LOP3.LUT P2, RZ, R0, 0xffffffe0, RZ, 0xc0, !PT ;  /* 0xffffffe000ff7812 */ /* 0x000fe2000784c0ff */
[----:B------:R2:W5:Y:S01]  /*0b80*/  LDG.E R5, [R188.64] ;  /* 0x00000004bc057981 */ /* 0x000562000c1e1900 */
[----:B------:R-:W-:Y:S01]  /*0b90*/  BSSY B1, `(.L_x_558) ;  /* 0x000009d000017945 */ /* 0x000fe20003800000 */
[----:B------:R-:W-:Y:S01]  /*0ba0*/  MOV R224, RZ ;  /* 0x000000ff00e07202 */ /* 0x000fe20000000f00 */
[----:B------:R-:W-:Y:S01]  /*0bb0*/  IMAD.MOV.U32 R223, RZ, RZ, RZ ;  /* 0x000000ffffdf7224 */ /* 0x000fe200078e00ff */
        /* <DEDUP_REMOVED lines=8> */
[----:B------:R-:W-:Y:S01]  /*0c40*/  LEA.HI.X R19, R2, c[0x0][0x18c], RZ, 0x4, P2 ;  /* 0x0000630002137a11 */ /* 0x000fe200010f24ff */
[----:B------:R-:W3:Y:S04]  /*0c50*/  LDL R218, [R1+0xf0] ;  /* 0x0000f00001da7983 */ /* 0x000ee80000100800 */
[----:B------:R0:W4:Y:S04]  /*0c60*/  LDG.E.128 R196, [R18.64] ;  /* 0x0000000412c47981 */ /* 0x000128000c1e1d00 */
[----:B------:R-:W2:Y:S04]  /*0c70*/  LDL R252, [R1+0xe4] ;  /* 0x0000e40001fc7983 */ /* 0x000ea80000100800 */
[----:B------:R-:W2:Y:S01]  /*0c80*/  LDL R223, [R1+0xf4] ;  /* 0x0000f40001df7983 */ /* 0x000ea20000100800 */
[----:B0-----:R-:W-:-:S03]  /*0c90*/  MOV R18, 0x10 ;  /* 0x0000001000127802 */ /* 0x001fc60000000f00 */
[----:B------:R-:W2:Y:S02]  /*0ca0*/  LDL R245, [R1+0xe8] ;  /* 0x0000e80001f57983 */ /* 0x000ea40000100800 */
[CC--:B------:R-:W-:Y:S02]  /*0cb0*/  IMAD.WIDE.U32 R188, R2.reuse, R18.reuse, c[0x0][0x210] ;  /* 0x0000840002bc7625 */ /* 0x0c0fe400078e0012 */
[----:B------:R-:W2:Y:S02]  /*0cc0*/  LDL R244, [R1+0xf8] ;  /* 0x0000f80001f47983 */ /* 0x000ea40000100800 */
[C---:B------:R-:W-:Y:S02]  /*0cd0*/  IMAD.WIDE.U32 R18, R2.reuse, R18, c[0x0][0x208] ;  /* 0x0000820002127625 */ /* 0x040fe400078e0012 */
[----:B------:R-:W2:Y:S04]  /*0ce0*/  LDL R224, [R1+0xec] ;  /* 0x0000ec0001e07983 */ /* 0x000ea80000100800 */
[----:B------:R-:W2:Y:S04]  /*0cf0*/  LDG.E.128 R188, [R188.64] ;  /* 0x00000004bcbc7981 */ /* 0x000ea8000c1e1d00 */
[----:B------:R0:W2:Y:S01]  /*0d00*/  LDG.E.128 R192, [R18.64] ;  /* 0x0000000412c07981 */ /* 0x0000a2000c1e1d00 */
[----:B------:R-:W-:Y:S01]  /*0d10*/  ISETP.NE.U32.AND P3, PT, RZ, c[0x0][0x250], PT ;  /* 0x00009400ff007a0c */ /* 0x000fe20003f65070 */
[----:B------:R-:W-:Y:S01]  /*0d20*/  IMAD.SHL.U32 R11, R2, 0x8, RZ ;  /* 0x00000008020b7824 */ /* 0x000fe200078e00ff */
[----:B------:R-:W-:Y:S01]  /*0d30*/  ISETP.NE.U32.AND P2, PT, RZ, c[0x0][0x218], PT ;  /* 0x00008600ff007a0c */ /* 0x000fe20003f45070 */
[----:B------:R-:W1:Y:S01]  /*0d40*/  LDC.U8 R235, c[0x0][0x1f0] ;  /* 0x00007c00ffeb7b82 */ /* 0x000e620000000000 */
[----:B------:R-:W-:Y:S01]  /*0d50*/  ISETP.NE.AND.EX P3, PT, RZ, c[0x0][0x254], PT, P3 ;  /* 0x00009500ff007a0c */ /* 0x000fe20003f65330 */
[----:B------:R-:W3:Y:S01]  /*0d60*/  LDL R238, [R1+0xfc] ;  /* 0x0000fc0001ee7983 */ /* 0x000ee20000100800 */
[----:B------:R-:W-:-:S02]  /*0d70*/  ISETP.NE.AND.EX P2, PT, RZ, c[0x0][0x21c], PT, P2 ;  /* 0x00008700ff007a0c */ /* 0x000fc40003f45320 */
[----:B------:R-:W-:Y:S01]  /*0d80*/  SHF.L.U64.HI R4, R2, 0x3, RZ ;  /* 0x0000000302047819 */ /* 0x000fe200000102ff */
[----:B------:R-:W3:Y:S04]  /*0d90*/  LDL R237, [R1+0xc0] ;  /* 0x0000c00001ed7983 */ /* 0x000ee80000100800 */
[----:B------:R-:W3:Y:S04]  /*0da0*/  LDL R225, [R1+0xd4] ;  /* 0x0000d40001e17983 */ /* 0x000ee80000100800 */
[----:B0-----:R-:W-:-:S04]  /*0db0*/  @P3 IADD3 R18, P4, R11, c[0x0][0x198], RZ ;  /* 0x000066000b123a10 */ /* 0x001fc80007f9e0ff */
[----:B------:R-:W-:-:S05]  /*0dc0*/  @P3 IADD3.X R19, R4, c[0x0][0x19c], RZ, P4, !PT ;  /* 0x0000670004133a10 */ /* 0x000fca00027fe4ff */
[----:B------:R0:W5:Y:S02]  /*0dd0*/  @P3 LDG.E.64 R16, [R18.64] ;  /* 0x0000000412103981 */ /* 0x000164000c1e1b00 */
[----:B0-----:R-:W-:-:S04]  /*0de0*/  @P2 LEA R18, P3, R2, c[0x0][0x218], 0x4 ;  /* 0x0000860002122a11 */ /* 0x001fc800078620ff */
[----:B------:R-:W-:-:S05]  /*0df0*/  @P2 LEA.HI.X R19, R2, c[0x0][0x21c], RZ, 0x4, P3 ;  /* 0x0000870002132a11 */ /* 0x000fca00018f24ff */
[----:B------:R0:W5:Y:S02]  /*0e00*/  @P2 LDG.E.128 R48, [R18.64] ;  /* 0x0000000412302981 */ /* 0x000164000c1e1d00 */
[----:B0-----:R-:W-:-:S04]  /*0e10*/  IADD3 R18, P2, R11, c[0x0][0x190], RZ ;  /* 0x000064000b127a10 */ /* 0x001fc80007f5e0ff */
[----:B------:R-:W-:Y:S02]  /*0e20*/  IADD3.X R19, R4, c[0x0][0x194], RZ, P2, !PT ;  /* 0x0000650004137a10 */ /* 0x000fe400017fe4ff */
[----:B-1----:R-:W-:Y:S02]  /*0e30*/  ISETP.NE.AND P2, PT, R235, RZ, PT ;  /* 0x000000ffeb00720c */ /* 0x002fe40003f45270 */
[----:B------:R-:W3:Y:S02]  /*0e40*/  LDL R235, [R1+0xd0] ;  /* 0x0000d00001eb7983 */ /* 0x000ee40000100800 */
[----:B-----5:R-:W-:Y:S02]  /*0e50*/  FSEL R4, R216, RZ, !P2 ;  /* 0x000000ffd8047208 */ /* 0x020fe40005000000 */
[----:B------:R-:W5:Y:S01]  /*0e60*/  LDG.E.64 R18, [R18.64] ;  /* 0x0000000412127981 */ /* 0x000f62000c1e1b00 */
[--C-:B----4-:R-:W-:Y:S02]  /*0e70*/  PRMT R206, RZ, 0x5410, R196.reuse ;  /* 0x00005410ffce7816 */ /* 0x110fe400000000c4 */
[----:B------:R-:W-:-:S02]  /*0e80*/  PRMT R205, RZ, 0x7610, R196 ;  /* 0x00007610ffcd7816 */ /* 0x000fc400000000c4 */
[--C-:B------:R-:W-:Y:S02]  /*0e90*/  PRMT R12, RZ, 0x5410, R197.reuse ;  /* 0x00005410ff0c7816 */ /* 0x100fe400000000c5 */
[----:B------:R-:W-:Y:S02]  /*0ea0*/  PRMT R210, RZ, 0x7610, R197 ;  /* 0x00007610ffd27816 */ /* 0x000fe400000000c5 */
[--C-:B------:R-:W-:Y:S02]  /*0eb0*/  PRMT R11, RZ, 0x5410, R198.reuse ;  /* 0x00005410ff0b7816 */ /* 0x100fe400000000c6 */
[----:B------:R-:W-:Y:S02]  /*0ec0*/  PRMT R198, RZ, 0x7610, R198 ;  /* 0x00007610ffc67816 */ /* 0x000fe400000000c6 */
[--C-:B------:R-:W-:Y:S02]  /*0ed0*/  PRMT R197, RZ, 0x5410, R199.reuse ;  /* 0x00005410ffc57816 */ /* 0x100fe400000000c7 */
[----:B------:R-:W-:Y:S01]  /*0ee0*/  PRMT R196, RZ, 0x7610, R199 ;  /* 0x00007610ffc47816 */ /* 0x000fe200000000c7 */
[----:B------:R-:W-:-:S02]  /*0ef0*/  FADD.FTZ R206, R206, -R4 ;  /* 0x80000004cece7221 */ /* 0x000fc40000010000 */
        /* <DEDUP_REMOVED lines=8> */
[--C-:B--2---:R-:W-:Y:S02]  /*0f80*/  PRMT R206, RZ, 0x5410, R188.reuse ;  /* 0x00005410ffce7816 */ /* 0x104fe400000000bc */
[----:B------:R-:W-:-:S03]  /*0f90*/  PRMT R188, RZ, 0x7610, R188 ;  /* 0x00007610ffbc7816 */ /* 0x000fc600000000bc */
[----:B------:R-:W-:Y:S01]  /*0fa0*/  FMUL.FTZ R210, R217, R206 ;  /* 0x000000ced9d27220 */ /* 0x000fe20000410000 */
[--C-:B------:R-:W-:Y:S02]  /*0fb0*/  PRMT R217, RZ, 0x5410, R192.reuse ;  /* 0x00005410ffd97816 */ /* 0x100fe400000000c0 */
[----:B------:R-:W-:-:S03]  /*0fc0*/  PRMT R192, RZ, 0x7610, R192 ;  /* 0x00007610ffc07816 */ /* 0x000fc600000000c0 */
[----:B---3--:R-:W-:Y:S02]  /*0fd0*/  FFMA.FTZ R229, R218, R217, R210 ;  /* 0x000000d9dae57223 */ /* 0x008fe400000100d2 */
[----:B------:R-:W-:Y:S02]  /*0fe0*/  FMUL.FTZ R218, R5, R205 ;  /* 0x000000cd05da7220 */ /* 0x000fe40000410000 */
[----:B------:R-:W-:-:S04]  /*0ff0*/  FMUL.FTZ R205, R252, R188 ;  /* 0x000000bcfccd7220 */ /* 0x000fc80000410000 */
[----:B------:R-:W-:Y:S02]  /*1000*/  FFMA.FTZ R223, R223, R192, R205 ;  /* 0x000000c0dfdf7223 */ /* 0x000fe400000100cd */
[----:B------:R-:W-:Y:S02]  /*1010*/  FADD.FTZ R37, R37, R188 ;  /* 0x000000bc25257221 */ /* 0x000fe40000010000 */
[----:B------:R-:W-:Y:S01]  /*1020*/  FFMA.FTZ R33, R218, R188, R33 ;  /* 0x000000bcda217223 */ /* 0x000fe20000010021 */
[----:B------:R0:W-:Y:S01]  /*1030*/  STL [R1], R223 ;  /* 0x000000df01007387 */ /* 0x0001e20000100800 */
[----:B------:R-:W-:Y:S01]  /*1040*/  PRMT R188, RZ, 0x5410, R189 ;  /* 0x00005410ffbc7816 */ /* 0x000fe200000000bd */
[----:B------:R-:W-:Y:S02]  /*1050*/  FADD.FTZ R44, R44, R217 ;  /* 0x000000d92c2c7221 */ /* 0x000fe40000010000 */
[----:B------:R-:W2:Y:S01]  /*1060*/  LDL R205, [R1+0xc4] ;  /* 0x0000c40001cd7983 */ /* 0x000ea20000100800 */
[----:B------:R-:W-:-:S02]  /*1070*/  FFMA.FTZ R40, R4, R217, R40 ;  /* 0x000000d904287223 */ /* 0x000fc40000010028 */
[----:B------:R-:W-:Y:S01]  /*1080*/  FMUL.FTZ R217, R5, R199 ;  /* 0x000000c705d97220 */ /* 0x000fe20000410000 */
[----:B------:R-:W-:Y:S01]  /*1090*/  PRMT R199, RZ, 0x5410, R193 ;  /* 0x00005410ffc77816 */ /* 0x000fe200000000c1 */
[----:B------:R-:W-:Y:S01]  /*10a0*/  FADD.FTZ R45, R45, R192 ;  /* 0x000000c02d2d7221 */ /* 0x000fe20000010000 */
[----:B------:R-:W-:Y:S01]  /*10b0*/  PRMT R189, RZ, 0x7610, R189 ;  /* 0x00007610ffbd7816 */ /* 0x000fe200000000bd */
[----:B------:R-:W-:Y:S01]  /*10c0*/  FFMA.FTZ R41, R218, R192, R41 ;  /* 0x000000c0da297223 */ /* 0x000fe20000010029 */
[----:B------:R-:W3:Y:S01]  /*10d0*/  LDL R210, [R1+0xd8] ;  /* 0x0000d80001d27983 */ /* 0x000ee20000100800 */
[----:B------:R-:W-:-:S04]  /*10e0*/  FMUL.FTZ R192, R245, R188 ;  /* 0x000000bcf5c07220 */ /* 0x000fc80000410000 */
[----:B------:R-:W-:Y:S02]  /*10f0*/  FFMA.FTZ R252, R244, R199, R192 ;  /* 0x000000c7f4fc7223 */ /* 0x000fe400000100c0 */
[----:B------:R-:W-:Y:S02]  /*1100*/  FMUL.FTZ R192, R224, R189 ;  /* 0x000000bde0c07220 */ /* 0x000fe40000410000 */
[----:B------:R-:W4:Y:S01]  /*1110*/  LDL R224, [R1+0xc8] ;  /* 0x0000c80001e07983 */ /* 0x000f220000100800 */
[----:B------:R-:W-:Y:S02]  /*1120*/  FADD.FTZ R46, R46, R199 ;  /* 0x000000c72e2e7221 */ /* 0x000fe40000010000 */
[----:B------:R-:W-:Y:S02]  /*1130*/  FFMA.FTZ R42, R217, R199, R42 ;  /* 0x000000c7d92a7223 */ /* 0x000fe4000001002a */
[----:B------:R-:W3:Y:S01]  /*1140*/  LDL R199, [R1+0xcc] ;  /* 0x0000cc0001c77983 */ /* 0x000ee20000100800 */
[----:B------:R-:W-:-:S02]  /*1150*/  FADD.FTZ R38, R38, R188 ;  /* 0x000000bc26267221 */ /* 0x000fc40000010000 */
[----:B------:R-:W-:Y:S01]  /*1160*/  FFMA.FTZ R34, R217, R188, R34 ;  /* 0x000000bcd9227223 */ /* 0x000fe20000010022 */
[----:B------:R-:W-:Y:S02]  /*1170*/  PRMT R188, RZ, 0x7610, R193 ;  /* 0x00007610ffbc7816 */ /* 0x000fe400000000c1 */
[----:B------:R-:W3:Y:S01]  /*1180*/  LDL R193, [R1+0xdc] ;  /* 0x0000dc0001c17983 */ /* 0x000ee20000100800 */
[----:B------:R-:W-:Y:S02]  /*1190*/  FMUL.FTZ R12, R5, R12 ;  /* 0x0000000c050c7220 */ /* 0x000fe40000410000 */
        /* <DEDUP_REMOVED lines=9> */
[-C--:B------:R-:W-:Y:S02]  /*1230*/  FMUL.FTZ R189, R237, R188.reuse ;  /* 0x000000bcedbd7220 */ /* 0x080fe40000410000 */
[----:B------:R-:W-:Y:S02]  /*1240*/  FADD.FTZ R168, R168, R188 ;  /* 0x000000bca8a87221 */ /* 0x000fe40000010000 */
[----:B------:R-:W-:Y:S01]  /*1250*/  FFMA.FTZ R136, R11, R188, R136 ;  /* 0x000000bc0b887223 */ /* 0x000fe20000010088 */
[----:B------:R-:W-:Y:S01]  /*1260*/  PRMT R188, RZ, 0x7610, R194 ;  /* 0x00007610ffbc7816 */ /* 0x000fe200000000c2 */
[----:B------:R-:W-:Y:S02]  /*1270*/  FADD.FTZ R36, R36, R206 ;  /* 0x000000ce24247221 */ /* 0x000fe40000010000 */
[----:B------:R-:W-:Y:S02]  /*1280*/  FFMA.FTZ R32, R4, R206, R32 ;  /* 0x000000ce04207223 */ /* 0x000fe40000010020 */
[----:B------:R-:W-:-:S02]  /*1290*/  FFMA.FTZ R244, R235, R192, R189 ;  /* 0x000000c0ebf47223 */ /* 0x000fc400000100bd */
[----:B------:R-:W-:Y:S02]  /*12a0*/  FMUL.FTZ R206, R5, R198 ;  /* 0x000000c605ce7220 */ /* 0x000fe40000410000 */
[----:B------:R-:W-:Y:S02]  /*12b0*/  FADD.FTZ R57, R57, R188 ;  /* 0x000000bc39397221 */ /* 0x000fe40000010000 */
[C---:B------:R-:W-:Y:S02]  /*12c0*/  FFMA.FTZ R85, R206.reuse, R188, R85 ;  /* 0x000000bcce557223 */ /* 0x040fe40000010055 */
[----:B------:R-:W-:Y:S02]  /*12d0*/  FADD.FTZ R169, R169, R190 ;  /* 0x000000bea9a97221 */ /* 0x000fe40000010000 */
[----:B------:R-:W-:Y:S02]  /*12e0*/  FFMA.FTZ R137, R206, R190, R137 ;  /* 0x000000bece897223 */ /* 0x000fe40000010089 */
[----:B------:R-:W-:-:S02]  /*12f0*/  FADD.FTZ R56, R56, R192 ;  /* 0x000000c038387221 */ /* 0x000fc40000010000 */
[----:B------:R-:W-:Y:S02]  /*1300*/  FFMA.FTZ R84, R11, R192, R84 ;  /* 0x000000c00b547223 */ /* 0x000fe40000010054 */
[----:B--2---:R-:W-:-:S04]  /*1310*/  FMUL.FTZ R189, R205, R190 ;  /* 0x000000becdbd7220 */ /* 0x004fc80000410000 */
[----:B------:R-:W-:Y:S01]  /*1320*/  FFMA.FTZ R238, R225, R188, R189 ;  /* 0x000000bce1ee7223 */ /* 0x000fe200000100bd */
[----:B------:R-:W-:Y:S01]  /*1330*/  PRMT R188, RZ, 0x5410, R191 ;  /* 0x00005410ffbc7816 */ /* 0x000fe200000000bf */
[----:B------:R-:W-:Y:S01]  /*1340*/  FMUL.FTZ R205, R5, R197 ;  /* 0x000000c505cd7220 */ /* 0x000fe20000410000 */
[----:B------:R-:W-:Y:S02]  /*1350*/  PRMT R190, RZ, 0x5410, R195 ;  /* 0x00005410ffbe7816 */ /* 0x000fe400000000c3 */
[----:B------:R-:W-:Y:S01]  /*1360*/  PRMT R191, RZ, 0x7610, R191 ;  /* 0x00007610ffbf7816 */ /* 0x000fe200000000bf */
[----:B------:R-:W-:Y:S02]  /*1370*/  FADD.FTZ R170, R170, R188 ;  /* 0x000000bcaaaa7221 */ /* 0x000fe40000010000 */
[-C--:B------:R-:W-:Y:S02]  /*1380*/  FFMA.FTZ R138, R205, R188.reuse, R138 ;  /* 0x000000bccd8a7223 */ /* 0x080fe4000001008a */
[----:B----4-:R-:W-:Y:S01]  /*1390*/  FMUL.FTZ R189, R224, R188 ;  /* 0x000000bce0bd7220 */ /* 0x010fe20000410000 */
[----:B------:R-:W-:-:S03]  /*13a0*/  PRMT R188, RZ, 0x7610, R195 ;  /* 0x00007610ffbc7816 */ /* 0x000fc600000000c3 */
[----:B---3--:R-:W-:Y:S02]  /*13b0*/  FFMA.FTZ R237, R210, R190, R189 ;  /* 0x000000bed2ed7223 */ /* 0x008fe400000100bd */
[----:B------:R-:W-:Y:S02]  /*13c0*/  FMUL.FTZ R210, R5, R196 ;  /* 0x000000c405d27220 */ /* 0x000fe40000410000 */
[----:B------:R-:W-:Y:S02]  /*13d0*/  FMUL.FTZ R189, R199, R191 ;  /* 0x000000bfc7bd7220 */ /* 0x000fe40000410000 */
[----:B------:R-:W-:Y:S02]  /*13e0*/  FADD.FTZ R59, R59, R188 ;  /* 0x000000bc3b3b7221 */ /* 0x000fe40000010000 */
[-C--:B------:R-:W-:Y:S02]  /*13f0*/  FFMA.FTZ R87, R210, R188.reuse, R87 ;  /* 0x000000bcd2577223 */ /* 0x080fe40000010057 */
[----:B------:R-:W-:-:S02]  /*1400*/  FFMA.FTZ R235, R193, R188, R189 ;  /* 0x000000bcc1eb7223 */ /* 0x000fc400000100bd */
[----:B------:R-:W-:Y:S02]  /*1410*/  FADD.FTZ R189, RZ, R229 ;  /* 0x000000e5ffbd7221 */ /* 0x000fe40000010000 */
[----:B------:R-:W-:Y:S02]  /*1420*/  FFMA.FTZ R188, R4, R229, RZ ;  /* 0x000000e504bc7223 */ /* 0x000fe400000100ff */
        /* <DEDUP_REMOVED lines=11> */
[C---:B------:R-:W-:Y:S01]  /*14e0*/  FFMA.FTZ R188, R205.reuse, R237, R188 ;  /* 0x000000edcdbc7223 */ /* 0x040fe200000100bc */
[----:B------:R-:W-:Y:S01]  /*14f0*/  IADD3 R225, R2, 0x20, RZ ;  /* 0x0000002002e17810 */ /* 0x000fe20007ffe0ff */
[----:B------:R-:W-:Y:S02]  /*1500*/  FADD.FTZ R58, R58, R190 ;  /* 0x000000be3a3a7221 */ /* 0x000fe40000010000 */
[----:B------:R-:W-:Y:S02]  /*1510*/  FFMA.FTZ R86, R205, R190, R86 ;  /* 0x000000becd567223 */ /* 0x000fe40000010056 */
[----:B------:R-:W-:Y:S02]  /*1520*/  FADD.FTZ R171, R171, R191 ;  /* 0x000000bfabab7221 */ /* 0x000fe40000010000 */
[----:B------:R-:W-:-:S02]  /*1530*/  FFMA.FTZ R139, R210, R191, R139 ;  /* 0x000000bfd28b7223 */ /* 0x000fc4000001008b */
[----:B------:R-:W-:Y:S02]  /*1540*/  FADD.FTZ R224, R189, R235 ;  /* 0x000000ebbde07221 */ /* 0x000fe40000010000 */
[----:B0-----:R-:W-:Y:S02]  /*1550*/  FFMA.FTZ R223, R210, R235, R188 ;  /* 0x000000ebd2df7223 */ /* 0x001fe400000100bc */
.L_x_559:
[----:B-1----:R-:W-:Y:S05]  /*1560*/  BSYNC B1 ;  /* 0x0000000000017941 */ /* 0x002fea0003800000 */
.L_x_558:
[----:B------:R-:W-:Y:S01]  /*1570*/  BSSY B1, `(.L_x_560) ;  /* 0x0000098000017945 */ /* 0x000fe20003800000 */
[----:B------:R-:W-:Y:S05]  /*1580*/  @!P0 BRA `(.L_x_561) ;  /* 0x0000096000008947 */ /* 0x000fea0003800000 */
[C---:B------:R-:W-:Y:S01]  /*1590*/  LEA R22, P2, R225.reuse, c[0x0][0x188], 0x4 ;  /* 0x00006200e1167a11 */ /* 0x040fe200078420ff */
[----:B------:R0:W-:Y:S03]  /*15a0*/  STL [R1+0x100], R0 ;  /* 0x0001000001007387 */ /* 0x0001e60000100800 */
[C---:B------:R-:W-:Y:S02]  /*15b0*/  LEA.HI.X R23, R225.reuse, c[0x0][0x18c], RZ, 0x4, P2 ;  /* 0x00006300e1177a11 */ /* 0x040fe400010f24ff */
[----:B------:R-:W-:Y:S02]  /*15c0*/  ISETP.NE.U32.AND P3, PT, RZ, c[0x0][0x250], PT ;  /* 0x00009400ff007a0c */ /* 0x000fe40003f65070 */
[C---:B------:R-:W-:Y:S01]  /*15d0*/  SHF.L.U32 R10, R225.reuse, 0x3, RZ ;  /* 0x00000003e10a7819 */ /* 0x040fe200000006ff */
[----:B------:R1:W2:Y:S01]  /*15e0*/  LDG.E.128 R196, [R22.64] ;  /* 0x0000000416c47981 */ /* 0x0002a2000c1e1d00 */
[----:B------:R-:W-:Y:S01]  /*15f0*/  ISETP.NE.AND.EX P3, PT, RZ, c[0x0][0x254], PT, P3 ;  /* 0x00009500ff007a0c */ /* 0x000fe20003f65330 */
[----:B------:R-:W3:Y:S01]  /*1600*/  LDC.U8 R226, c[0x0][0x1f0] ;  /* 0x00007c00ffe27b82 */ /* 0x000ee20000000000 */
[----:B------:R-:W-:Y:S01]  /*1610*/  SHF.L.U64.HI R9, R225, 0x3, RZ ;  /* 0x00000003e1097819 */ /* 0x000fe200000102ff */
[----:B------:R-:W4:Y:S04]  /*1620*/  LDL R251, [R1+0xa4] ;  /* 0x0000a40001fb7983 */ /* 0x000f280000100800 */
[----:B0-----:R-:W4:Y:S01]  /*1630*/  LDL R0, [R1+0xb0] ;  /* 0x0000b00001007983 */ /* 0x001f220000100800 */
[----:B-1----:R-:W-:Y:S01]  /*1640*/  HFMA2.MMA R22, -RZ, RZ, 0, 9.5367431640625e-07 ;  /* 0x00000010ff167435 */ /* 0x002fe200000001ff */
[----:B------:R-:W-:-:S02]  /*1650*/  ISETP.NE.U32.AND P2, PT, RZ, c[0x0][0x218], PT ;  /* 0x00008600ff007a0c */ /* 0x000fc40003f45070 */
[----:B------:R-:W4:Y:S02]  /*1660*/  LDL R250, [R1+0xb4] ;  /* 0x0000b40001fa7983 */ /* 0x000f240000100800 */
[----:B------:R-:W-:Y:S02]  /*1670*/  ISETP.NE.AND.EX P2, PT, RZ, c[0x0][0x21c], PT, P2 ;  /* 0x00008700ff007a0c */ /* 0x000fe40003f45320 */
[----:B------:R-:W4:Y:S03]  /*1680*/  LDL R243, [R1+0xa8] ;  /* 0x0000a80001f37983 */ /* 0x000f260000100800 */
[CC--:B------:R-:W-:Y:S01]  /*1690*/  IMAD.WIDE.U32 R188, R225.reuse, R22.reuse, c[0x0][0x210] ;  /* 0x00008400e1bc7625 */ /* 0x0c0fe200078e0016 */
[----:B------:R-:W4:Y:S03]  /*16a0*/  LDL R242, [R1+0xb8] ;  /* 0x0000b80001f27983 */ /* 0x000f260000100800 */
[----:B------:R-:W-:Y:S01]  /*16b0*/  IMAD.WIDE.U32 R22, R225, R22, c[0x0][0x208] ;  /* 0x00008200e1167625 */ /* 0x000fe200078e0016 */
[----:B------:R-:W4:Y:S04]  /*16c0*/  LDL R233, [R1+0xac] ;  /* 0x0000ac0001e97983 */ /* 0x000f280000100800 */
[----:B------:R0:W4:Y:S04]  /*16d0*/  LDG.E.128 R192, [R22.64] ;  /* 0x0000000416c07981 */ /* 0x000128000c1e1d00 */
[----:B------:R-:W4:Y:S04]  /*16e0*/  LDG.E.128 R188, [R188.64] ;  /* 0x00000004bcbc7981 */ /* 0x000f28000c1e1d00 */
[----:B------:R-:W4:Y:S01]  /*16f0*/  LDL R234, [R1+0x80] ;  /* 0x0000800001ea7983 */ /* 0x000f220000100800 */
        /* <DEDUP_REMOVED lines=8> */
[----:B---3--:R-:W-:Y:S02]  /*1780*/  ISETP.NE.AND P2, PT, R226, RZ, PT ;  /* 0x000000ffe200720c */ /* 0x008fe40003f45270 */
[----:B------:R-:W3:Y:S04]  /*1790*/  LDL R226, [R1+0xbc] ;  /* 0x0000bc0001e27983 */ /* 0x000ee80000100800 */
[----:B------:R-:W5:Y:S01]  /*17a0*/  LDG.E.64 R22, [R22.64] ;  /* 0x0000000416167981 */ /* 0x000f62000c1e1b00 */
[--C-:B--2---:R-:W-:Y:S02]  /*17b0*/  PRMT R203, RZ, 0x5410, R196.reuse ;  /* 0x00005410ffcb7816 */ /* 0x104fe400000000c4 */
[----:B------:R-:W-:-:S02]  /*17c0*/  PRMT R214, RZ, 0x7610, R196 ;  /* 0x00007610ffd67816 */ /* 0x000fc400000000c4 */
[----:B-----5:R-:W-:-:S05]  /*17d0*/  FSEL R196, R216, RZ, !P2 ;  /* 0x000000ffd8c47208 */ /* 0x020fca0005000000 */
[C---:B------:R-:W-:Y:S02]  /*17e0*/  FADD.FTZ R204, -R196.reuse, R203 ;  /* 0x000000cbc4cc7221 */ /* 0x040fe40000010100 */
[----:B------:R-:W-:Y:S02]  /*17f0*/  FADD.FTZ R203, -R196, R214 ;  /* 0x000000d6c4cb7221 */ /* 0x000fe40000010100 */
[----:B------:R-:W2:Y:S01]  /*1800*/  LDL R214, [R1+0xa0] ;  /* 0x0000a00001d67983 */ /* 0x000ea20000100800 */
[--C-:B------:R-:W-:Y:S02]  /*1810*/  PRMT R10, RZ, 0x5410, R197.reuse ;  /* 0x00005410ff0a7816 */ /* 0x100fe400000000c5 */
[----:B------:R-:W-:Y:S02]  /*1820*/  PRMT R197, RZ, 0x7610, R197 ;  /* 0x00007610ffc57816 */ /* 0x000fe400000000c5 */
[--C-:B------:R-:W-:Y:S01]  /*1830*/  PRMT R9, RZ, 0x5410, R198.reuse ;  /* 0x00005410ff097816 */ /* 0x100fe200000000c6 */
[----:B------:R-:W-:Y:S01]  /*1840*/  FMUL.FTZ R221, R5, R204 ;  /* 0x000000cc05dd7220 */ /* 0x000fe20000410000 */
[----:B------:R-:W-:-:S02]  /*1850*/  PRMT R198, RZ, 0x7610, R198 ;  /* 0x00007610ffc67816 */ /* 0x000fc400000000c6 */
[--C-:B------:R-:W-:Y:S02]  /*1860*/  PRMT R215, RZ, 0x5410, R199.reuse ;  /* 0x00005410ffd77816 */ /* 0x100fe400000000c7 */
[----:B------:R-:W-:Y:S01]  /*1870*/  PRMT R209, RZ, 0x7610, R199 ;  /* 0x00007610ffd17816 */ /* 0x000fe200000000c7 */
[C---:B------:R-:W-:Y:S02]  /*1880*/  FADD.FTZ R199, -R196.reuse, R10 ;  /* 0x0000000ac4c77221 */ /* 0x040fe40000010100 */
[C---:B------:R-:W-:Y:S02]  /*1890*/  FADD.FTZ R10, -R196.reuse, R197 ;  /* 0x000000c5c40a7221 */ /* 0x040fe40000010100 */
[C---:B------:R-:W-:Y:S01]  /*18a0*/  FADD.FTZ R9, -R196.reuse, R9 ;  /* 0x00000009c4097221 */ /* 0x040fe20000010100 */
[----:B----4-:R-:W-:Y:S01]  /*18b0*/  PRMT R204, RZ, 0x5410, R188 ;  /* 0x00005410ffcc7816 */ /* 0x010fe200000000bc */
[C---:B------:R-:W-:Y:S01]  /*18c0*/  FADD.FTZ R198, -R196.reuse, R198 ;  /* 0x000000c6c4c67221 */ /* 0x040fe20000010100 */
[----:B------:R-:W-:Y:S01]  /*18d0*/  PRMT R188, RZ, 0x7610, R188 ;  /* 0x00007610ffbc7816 */ /* 0x000fe200000000bc */
[----:B------:R-:W-:-:S02]  /*18e0*/  FADD.FTZ R197, -R196, R215 ;  /* 0x000000d7c4c57221 */ /* 0x000fc40000010100 */
[----:B------:R-:W-:Y:S02]  /*18f0*/  FADD.FTZ R196, -R196, R209 ;  /* 0x000000d1c4c47221 */ /* 0x000fe40000010100 */
[----:B------:R-:W-:Y:S02]  /*1900*/  FMUL.FTZ R215, R5, R203 ;  /* 0x000000cb05d77220 */ /* 0x000fe40000410000 */
[-C--:B------:R-:W-:Y:S02]  /*1910*/  FMUL.FTZ R203, R251, R188.reuse ;  /* 0x000000bcfbcb7220 */ /* 0x080fe40000410000 */
[----:B------:R-:W-:Y:S02]  /*1920*/  FADD.FTZ R141, R141, R188 ;  /* 0x000000bc8d8d7221 */ /* 0x000fe40000010000 */
[----:B------:R-:W-:Y:S01]  /*1930*/  FFMA.FTZ R113, R215, R188, R113 ;  /* 0x000000bcd7717223 */ /* 0x000fe20000010071 */
[--C-:B------:R-:W-:Y:S02]  /*1940*/  PRMT R188, RZ, 0x5410, R189.reuse ;  /* 0x00005410ffbc7816 */ /* 0x100fe400000000bd */
[----:B------:R-:W-:Y:S01]  /*1950*/  PRMT R189, RZ, 0x7610, R189 ;  /* 0x00007610ffbd7816 */ /* 0x000fe200000000bd */
[----:B------:R-:W-:-:S02]  /*1960*/  FADD.FTZ R140, R140, R204 ;  /* 0x000000cc8c8c7221 */ /* 0x000fc40000010000 */
[-C--:B------:R-:W-:Y:S02]  /*1970*/  FFMA.FTZ R112, R221, R204.reuse, R112 ;  /* 0x000000ccdd707223 */ /* 0x080fe40000010070 */
[----:B------:R-:W-:Y:S02]  /*1980*/  FADD.FTZ R142, R142, R188 ;  /* 0x000000bc8e8e7221 */ /* 0x000fe40000010000 */
[----:B--2---:R-:W-:Y:S01]  /*1990*/  FMUL.FTZ R209, R214, R204 ;  /* 0x000000ccd6d17220 */ /* 0x004fe20000410000 */
[--C-:B------:R-:W-:Y:S02]  /*19a0*/  PRMT R214, RZ, 0x5410, R192.reuse ;  /* 0x00005410ffd67816 */ /* 0x100fe400000000c0 */
[----:B------:R-:W-:-:S03]  /*19b0*/  PRMT R192, RZ, 0x7610, R192 ;  /* 0x00007610ffc07816 */ /* 0x000fc600000000c0 */
[----:B------:R-:W-:Y:S02]  /*19c0*/  FADD.FTZ R88, R88, R214 ;  /* 0x000000d658587221 */ /* 0x000fe40000010000 */
[-C--:B------:R-:W-:Y:S02]  /*19d0*/  FFMA.FTZ R60, R221, R214.reuse, R60 ;  /* 0x000000d6dd3c7223 */ /* 0x080fe4000001003c */
[----:B------:R-:W-:Y:S02]  /*19e0*/  FFMA.FTZ R0, R0, R214, R209 ;  /* 0x000000d600007223 */ /* 0x000fe400000100d1 */
[----:B------:R-:W-:Y:S01]  /*19f0*/  FMUL.FTZ R214, R5, R199 ;  /* 0x000000c705d67220 */ /* 0x000fe20000410000 */
[----:B------:R-:W-:Y:S01]  /*1a00*/  PRMT R199, RZ, 0x5410, R193 ;  /* 0x00005410ffc77816 */ /* 0x000fe200000000c1 */
[----:B------:R-:W-:Y:S02]  /*1a10*/  FADD.FTZ R89, R89, R192 ;  /* 0x000000c059597221 */ /* 0x000fe40000010000 */
[----:B------:R-:W-:-:S02]  /*1a20*/  FFMA.FTZ R61, R215, R192, R61 ;  /* 0x000000c0d73d7223 */ /* 0x000fc4000001003d */
[----:B------:R-:W-:Y:S02]  /*1a30*/  FFMA.FTZ R251, R250, R192, R203 ;  /* 0x000000c0fafb7223 */ /* 0x000fe400000100cb */
[----:B------:R-:W-:Y:S01]  /*1a40*/  FMUL.FTZ R192, R243, R188 ;  /* 0x000000bcf3c07220 */ /* 0x000fe20000410000 */
[----:B------:R0:W-:Y:S03]  /*1a50*/  STL [R1+0xc], R0 ;  /* 0x00000c0001007387 */ /* 0x0001e60000100800 */
[----:B------:R-:W-:Y:S01]  /*1a60*/  FFMA.FTZ R250, R242, R199, R192 ;  /* 0x000000c7f2fa7223 */ /* 0x000fe200000100c0 */
[----:B------:R-:W2:Y:S01]  /*1a70*/  LDL R204, [R1+0x90] ;  /* 0x0000900001cc7983 */ /* 0x000ea20000100800 */
[----:B------:R-:W-:-:S03]  /*1a80*/  FMUL.FTZ R192, R233, R189 ;  /* 0x000000bde9c07220 */ /* 0x000fc60000410000 */
[----:B------:R-:W4:Y:S01]  /*1a90*/  LDL R233, [R1+0x84] ;  /* 0x0000840001e97983 */ /* 0x000f220000100800 */
[----:B------:R-:W-:Y:S01]  /*1aa0*/  FFMA.FTZ R114, R214, R188, R114 ;  /* 0x000000bcd6727223 */ /* 0x000fe20000010072 */
[----:B------:R-:W-:Y:S02]  /*1ab0*/  PRMT R188, RZ, 0x7610, R193 ;  /* 0x00007610ffbc7816 */ /* 0x000fe400000000c1 */
[----:B------:R-:W4:Y:S03]  /*1ac0*/  LDL R203, [R1+0x94] ;  /* 0x0000940001cb7983 */ /* 0x000f260000100800 */
[----:B---3--:R-:W-:Y:S01]  /*1ad0*/  FFMA.FTZ R243, R226, R188, R192 ;  /* 0x000000bce2f37223 */ /* 0x008fe200000100c0 */
[----:B------:R-:W3:Y:S04]  /*1ae0*/  LDL R209, [R1+0x98] ;  /* 0x0000980001d17983 */ /* 0x000ee80000100800 */
[----:B------:R-:W3:Y:S01]  /*1af0*/  LDL R226, [R1+0x88] ;  /* 0x0000880001e27983 */ /* 0x000ee20000100800 */
[----:B------:R-:W-:-:S02]  /*1b00*/  FADD.FTZ R90, R90, R199 ;  /* 0x000000c75a5a7221 */ /* 0x000fc40000010000 */
[----:B------:R-:W-:Y:S01]  /*1b10*/  FFMA.FTZ R62, R214, R199, R62 ;  /* 0x000000c7d63e7223 */ /* 0x000fe2000001003e */
[----:B------:R-:W3:Y:S04]  /*1b20*/  LDL R193, [R1+0x9c] ;  /* 0x00009c0001c17983 */ /* 0x000ee80000100800 */
[----:B------:R-:W3:Y:S01]  /*1b30*/  LDL R199, [R1+0x8c] ;  /* 0x00008c0001c77983 */ /* 0x000ee20000100800 */
[----:B------:R-:W-:Y:S02]  /*1b40*/  FMUL.FTZ R10, R5, R10 ;  /* 0x0000000a050a7220 */ /* 0x000fe40000410000 */
[----:B------:R-:W-:Y:S02]  /*1b50*/  FADD.FTZ R91, R91, R188 ;  /* 0x000000bc5b5b7221 */ /* 0x000fe40000010000 */
[C---:B------:R-:W-:Y:S01]  /*1b60*/  FFMA.FTZ R63, R10.reuse, R188, R63 ;  /* 0x000000bc0a3f7223 */ /* 0x040fe2000001003f */
        /* <DEDUP_REMOVED lines=10> */
[----:B------:R-:W-:-:S04]  /*1c10*/  FADD.FTZ R145, R145, R190 ;  /* 0x000000be91917221 */ /* 0x000fc80000010000 */
[----:B------:R-:W-:Y:S02]  /*1c20*/  FADD.FTZ R93, R93, R188 ;  /* 0x000000bc5d5d7221 */ /* 0x000fe40000010000 */
[----:B--2---:R-:W-:Y:S02]  /*1c30*/  FFMA.FTZ R242, R204, R192, R189 ;  /* 0x000000c0ccf27223 */ /* 0x004fe400000100bd */
[----:B------:R-:W-:Y:S02]  /*1c40*/  FMUL.FTZ R204, R5, R198 ;  /* 0x000000c605cc7220 */ /* 0x000fe40000410000 */
[----:B----4-:R-:W-:Y:S02]  /*1c50*/  FMUL.FTZ R189, R233, R190 ;  /* 0x000000bee9bd7220 */ /* 0x010fe40000410000 */
[CC--:B------:R-:W-:Y:S02]  /*1c60*/  FFMA.FTZ R65, R204.reuse, R188.reuse, R65 ;  /* 0x000000bccc417223 */ /* 0x0c0fe40000010041 */
[----:B------:R-:W-:Y:S01]  /*1c70*/  FFMA.FTZ R234, R203, R188, R189 ;  /* 0x000000bccbea7223 */ /* 0x000fe200000100bd */
[----:B------:R-:W-:Y:S01]  /*1c80*/  PRMT R188, RZ, 0x5410, R191 ;  /* 0x00005410ffbc7816 */ /* 0x000fe200000000bf */
[----:B------:R-:W-:Y:S01]  /*1c90*/  FFMA.FTZ R117, R204, R190, R117 ;  /* 0x000000becc757223 */ /* 0x000fe20000010075 */
[----:B------:R-:W-:Y:S01]  /*1ca0*/  PRMT R190, RZ, 0x5410, R195 ;  /* 0x00005410ffbe7816 */ /* 0x000fe200000000c3 */
[----:B------:R-:W-:Y:S01]  /*1cb0*/  FMUL.FTZ R203, R5, R197 ;  /* 0x000000c505cb7220 */ /* 0x000fe20000410000 */
[----:B------:R-:W-:Y:S01]  /*1cc0*/  PRMT R191, RZ, 0x7610, R191 ;  /* 0x00007610ffbf7816 */ /* 0x000fe200000000bf */
[----:B---3--:R-:W-:-:S02]  /*1cd0*/  FMUL.FTZ R189, R226, R188 ;  /* 0x000000bce2bd7220 */ /* 0x008fc40000410000 */
[----:B------:R-:W-:Y:S02]  /*1ce0*/  FADD.FTZ R146, R146, R188 ;  /* 0x000000bc92927221 */ /* 0x000fe40000010000 */
[----:B------:R-:W-:Y:S01]  /*1cf0*/  FFMA.FTZ R118, R203, R188, R118 ;  /* 0x000000bccb767223 */ /* 0x000fe20000010076 */
[----:B------:R-:W-:Y:S01]  /*1d00*/  PRMT R188, RZ, 0x7610, R195 ;  /* 0x00007610ffbc7816 */ /* 0x000fe200000000c3 */
        /* <DEDUP_REMOVED lines=8> */
[----:B0-----:R0:W5:Y:S01]  /*1d90*/  LDL.LU R0, [R1+0x100] ;  /* 0x0001000001007983 */ /* 0x0011620000300800 */
        /* <DEDUP_REMOVED lines=21> */
.L_x_561:
[----:B0-----:R-:W-:Y:S05]  /*1ef0*/  BSYNC B1 ;  /* 0x0000000000017941 */ /* 0x001fea0003800000 */
.L_x_560:
[----:B------:R-:W-:Y:S01]  /*1f00*/  BSSY B1, `(.L_x_562) ;  /* 0x0000098000017945 */ /* 0x000fe20003800000 */
[----:B------:R-:W-:Y:S05]  /*1f10*/  @!P1 BRA `(.L_x_563) ;  /* 0x0000096000009947 */ /* 0x000fea0003800000 */
[C---:B------:R-:W-:Y:S01]  /*1f20*/  LEA R26, P2, R225.reuse, c[0x0][0x188], 0x4 ;  /* 0x00006200e11a7a11 */ /* 0x040fe200078420ff */
[----:B-----5:R0:W-:Y:S03]  /*1f30*/  STL [R1+0x100], R0 ;  /* 0x0001000001007387 */ /* 0x0201e60000100800 */
[----:B------:R-:W-:Y:S01]  /*1f40*/  LEA.HI.X R27, R225, c[0x0][0x18c], RZ, 0x4, P2 ;  /* 0x00006300e11b7a11 */ /* 0x000fe200010f24ff */
[----:B------:R-:W2:Y:S01]  /*1f50*/  LDL R213, [R1+0x60] ;  /* 0x0000600001d57983 */ /* 0x000ea20000100800 */
[----:B------:R-:W-:-:S03]  /*1f60*/  ISETP.NE.U32.AND P3, PT, RZ, c[0x0][0x250], PT ;  /* 0x00009400ff007a0c */ /* 0x000fc60003f65070 */
[----:B------:R1:W3:Y:S01]  /*1f70*/  LDG.E.128 R196, [R26.64] ;  /* 0x000000041ac47981 */ /* 0x0002e2000c1e1d00 */
[----:B------:R-:W-:Y:S02]  /*1f80*/  ISETP.NE.AND.EX P3, PT, RZ, c[0x0][0x254], PT, P3 ;  /* 0x00009500ff007a0c */ /* 0x000fe40003f65330 */
[C---:B------:R-:W-:Y:S01]  /*1f90*/  SHF.L.U32 R15, R225.reuse, 0x3, RZ ;  /* 0x00000003e10f7819 */ /* 0x040fe200000006ff */
[----:B------:R-:W4:Y:S01]  /*1fa0*/  LDC.U8 R222, c[0x0][0x1f0] ;  /* 0x00007c00ffde7b82 */ /* 0x000f220000000000 */
[----:B------:R-:W-:Y:S01]  /*1fb0*/  SHF.L.U64.HI R8, R225, 0x3, RZ ;  /* 0x00000003e1087819 */ /* 0x000fe200000102ff */
[----:B------:R-:W2:Y:S01]  /*1fc0*/  LDL R249, [R1+0x64] ;  /* 0x0000640001f97983 */ /* 0x000ea20000100800 */
[----:B-1----:R-:W-:-:S03]  /*1fd0*/  IMAD.MOV.U32 R26, RZ, RZ, 0x10 ;  /* 0x00000010ff1a7424 */ /* 0x002fc600078e00ff */
[----:B0-----:R-:W2:Y:S01]  /*1fe0*/  LDL R0, [R1+0x70] ;  /* 0x0000700001007983 */ /* 0x001ea20000100800 */
[CC--:B------:R-:W-:Y:S01]  /*1ff0*/  IMAD.WIDE.U32 R188, R225.reuse, R26.reuse, c[0x0][0x210] ;  /* 0x00008400e1bc7625 */ /* 0x0c0fe200078e001a */
[----:B------:R-:W-:Y:S02]  /*2000*/  ISETP.NE.U32.AND P2, PT, RZ, c[0x0][0x218], PT ;  /* 0x00008600ff007a0c */ /* 0x000fe40003f45070 */
[----:B------:R-:W2:Y:S01]  /*2010*/  LDL R248, [R1+0x74] ;  /* 0x0000740001f87983 */ /* 0x000ea20000100800 */
[----:B------:R-:W-:-:S03]  /*2020*/  IMAD.WIDE.U32 R26, R225, R26, c[0x0][0x208] ;  /* 0x00008200e11a7625 */ /* 0x000fc600078e001a */
[----:B------:R-:W2:Y:S01]  /*2030*/  LDG.E.128 R188, [R188.64] ;  /* 0x00000004bcbc7981 */ /* 0x000ea2000c1e1d00 */
[----:B------:R-:W-:-:S03]  /*2040*/  ISETP.NE.AND.EX P2, PT, RZ, c[0x0][0x21c], PT, P2 ;  /* 0x00008700ff007a0c */ /* 0x000fc60003f45320 */
[----:B------:R0:W2:Y:S04]  /*2050*/  LDG.E.128 R192, [R26.64] ;  /* 0x000000041ac07981 */ /* 0x0000a8000c1e1d00 */
[----:B------:R-:W2:Y:S04]  /*2060*/  LDL R241, [R1+0x68] ;  /* 0x0000680001f17983 */ /* 0x000ea80000100800 */
[----:B------:R-:W2:Y:S01]  /*2070*/  LDL R232, [R1+0x78] ;  /* 0x0000780001e87983 */ /* 0x000ea20000100800 */
[----:B0-----:R-:W-:-:S03]  /*2080*/  @P3 IADD3 R26, P4, R15, c[0x0][0x198], RZ ;  /* 0x000066000f1a3a10 */ /* 0x001fc60007f9e0ff */
[----:B------:R-:W2:Y:S01]  /*2090*/  LDL R230, [R1+0x6c] ;  /* 0x00006c0001e67983 */ /* 0x000ea20000100800 */
[----:B------:R-:W-:-:S03]  /*20a0*/  @P3 IADD3.X R27, R8, c[0x0][0x19c], RZ, P4, !PT ;  /* 0x00006700081b3a10 */ /* 0x000fc600027fe4ff */
[----:B------:R-:W2:Y:S04]  /*20b0*/  LDL R240, [R1+0x40] ;  /* 0x0000400001f07983 */ /* 0x000ea80000100800 */
[----:B------:R0:W5:Y:S02]  /*20c0*/  @P3 LDG.E.64 R24, [R26.64] ;  /* 0x000000041a183981 */ /* 0x000164000c1e1b00 */
[----:B0-----:R-:W-:-:S04]  /*20d0*/  @P2 LEA R26, P3, R225, c[0x0][0x218], 0x4 ;  /* 0x00008600e11a2a11 */ /* 0x001fc800078620ff */
[----:B------:R-:W-:-:S05]  /*20e0*/  @P2 LEA.HI.X R27, R225, c[0x0][0x21c], RZ, 0x4, P3 ;  /* 0x00008700e11b2a11 */ /* 0x000fca00018f24ff */
[----:B------:R0:W5:Y:S02]  /*20f0*/  @P2 LDG.E.128 R180, [R26.64] ;  /* 0x000000041ab42981 */ /* 0x000164000c1e1d00 */
[----:B0-----:R-:W-:-:S04]  /*2100*/  IADD3 R26, P2, R15, c[0x0][0x190], RZ ;  /* 0x000064000f1a7a10 */ /* 0x001fc80007f5e0ff */
[----:B------:R-:W-:Y:S02]  /*2110*/  IADD3.X R27, R8, c[0x0][0x194], RZ, P2, !PT ;  /* 0x00006500081b7a10 */ /* 0x000fe400017fe4ff */
[----:B----4-:R-:W-:Y:S02]  /*2120*/  ISETP.NE.AND P2, PT, R222, RZ, PT ;  /* 0x000000ffde00720c */ /* 0x010fe40003f45270 */
[----:B------:R-:W4:Y:S04]  /*2130*/  LDL R222, [R1+0x7c] ;  /* 0x00007c0001de7983 */ /* 0x000f280000100800 */
[----:B------:R-:W5:Y:S01]  /*2140*/  LDG.E.64 R26, [R26.64] ;  /* 0x000000041a1a7981 */ /* 0x000f62000c1e1b00 */
[--C-:B---3--:R-:W-:Y:S02]  /*2150*/  PRMT R201, RZ, 0x5410, R196.reuse ;  /* 0x00005410ffc97816 */ /* 0x108fe400000000c4 */
[----:B------:R-:W-:-:S02]  /*2160*/  PRMT R200, RZ, 0x7610, R196 ;  /* 0x00007610ffc87816 */ /* 0x000fc400000000c4 */
[----:B------:R-:W-:Y:S02]  /*2170*/  FSEL R196, R216, RZ, !P2 ;  /* 0x000000ffd8c47208 */ /* 0x000fe40005000000 */
[--C-:B------:R-:W-:Y:S02]  /*2180*/  PRMT R8, RZ, 0x5410, R197.reuse ;  /* 0x00005410ff087816 */ /* 0x100fe400000000c5 */
[----:B------:R-:W-:Y:S01]  /*2190*/  PRMT R15, RZ, 0x7610, R197 ;  /* 0x00007610ff0f7816 */ /* 0x000fe200000000c5 */
[----:B------:R-:W-:Y:S01]  /*21a0*/  FADD.FTZ R201, -R196, R201 ;  /* 0x000000c9c4c97221 */ /* 0x000fe20000010100 */
[--C-:B------:R-:W-:Y:S02]  /*21b0*/  PRMT R197, RZ, 0x5410, R198.reuse ;  /* 0x00005410ffc57816 */ /* 0x100fe400000000c6 */
[----:B------:R-:W-:Y:S01]  /*21c0*/  PRMT R198, RZ, 0x7610, R198 ;  /* 0x00007610ffc67816 */ /* 0x000fe200000000c6 */
[----:B------:R-:W-:Y:S01]  /*21d0*/  FMUL.FTZ R220, R5, R201 ;  /* 0x000000c905dc7220 */ /* 0x000fe20000410000 */
[----:B------:R-:W-:-:S02]  /*21e0*/  PRMT R211, RZ, 0x5410, R199 ;  /* 0x00005410ffd37816 */ /* 0x000fc400000000c7 */
[----:B------:R-:W-:Y:S01]  /*21f0*/  PRMT R202, RZ, 0x7610, R199 ;  /* 0x00007610ffca7816 */ /* 0x000fe200000000c7 */
[C---:B------:R-:W-:Y:S01]  /*2200*/  FADD.FTZ R200, -R196.reuse, R200 ;  /* 0x000000c8c4c87221 */ /* 0x040fe20000010100 */
[----:B--2---:R-:W-:Y:S01]  /*2210*/  PRMT R201, RZ, 0x5410, R188 ;  /* 0x00005410ffc97816 */ /* 0x004fe200000000bc */
[C---:B------:R-:W-:Y:S02]  /*2220*/  FADD.FTZ R199, -R196.reuse, R197 ;  /* 0x000000c5c4c77221 */ /* 0x040fe40000010100 */
[C---:B------:R-:W-:Y:S02]  /*2230*/  FADD.FTZ R8, -R196.reuse, R8 ;  /* 0x00000008c4087221 */ /* 0x040fe40000010100 */
[C---:B------:R-:W-:Y:S02]  /*2240*/  FADD.FTZ R15, -R196.reuse, R15 ;  /* 0x0000000fc40f7221 */ /* 0x040fe40000010100 */
[C---:B------:R-:W-:Y:S02]  /*2250*/  FADD.FTZ R198, -R196.reuse, R198 ;  /* 0x000000c6c4c67221 */ /* 0x040fe40000010100 */
[C---:B------:R-:W-:Y:S01]  /*2260*/  FADD.FTZ R197, -R196.reuse, R211 ;  /* 0x000000d3c4c57221 */ /* 0x040fe20000010100 */
[----:B------:R-:W-:Y:S01]  /*2270*/  PRMT R188, RZ, 0x7610, R188 ;  /* 0x00007610ffbc7816 */ /* 0x000fe200000000bc */
[----:B------:R-:W-:-:S02]  /*2280*/  FADD.FTZ R196, -R196, R202 ;  /* 0x000000cac4c47221 */ /* 0x000fc40000010100 */
[----:B------:R-:W-:Y:S02]  /*2290*/  FMUL.FTZ R202, R213, R201 ;  /* 0x000000c9d5ca7220 */ /* 0x000fe40000410000 */
[----:B------:R-:W-:Y:S01]  /*22a0*/  FMUL.FTZ R213, R5, R200 ;  /* 0x000000c805d57220 */ /* 0x000fe20000410000 */
[--C-:B------:R-:W-:Y:S01]  /*22b0*/  PRMT R211, RZ, 0x5410, R192.reuse ;  /* 0x00005410ffd37816 */ /* 0x100fe200000000c0 */
[-C--:B------:R-:W-:Y:S01]  /*22c0*/  FMUL.FTZ R200, R249, R188.reuse ;  /* 0x000000bcf9c87220 */ /* 0x080fe20000410000 */
[----:B------:R-:W-:Y:S01]  /*22d0*/  PRMT R192, RZ, 0x7610, R192 ;  /* 0x00007610ffc07816 */ /* 0x000fe200000000c0 */
[----:B------:R-:W-:Y:S02]  /*22e0*/  FADD.FTZ R149, R149, R188 ;  /* 0x000000bc95957221 */ /* 0x000fe40000010000 */
[----:B------:R-:W-:Y:S01]  /*22f0*/  FFMA.FTZ R121, R213, R188, R121 ;  /* 0x000000bcd5797223 */ /* 0x000fe20000010079 */
[----:B------:R-:W-:Y:S01]  /*2300*/  PRMT R188, RZ, 0x5410, R189 ;  /* 0x00005410ffbc7816 */ /* 0x000fe200000000bd */
[----:B------:R-:W-:-:S02]  /*2310*/  FFMA.FTZ R0, R0, R211, R202 ;  /* 0x000000d300007223 */ /* 0x000fc400000100ca */
[-C--:B------:R-:W-:Y:S01]  /*2320*/  FFMA.FTZ R249, R248, R192.reuse, R200 ;  /* 0x000000c0f8f97223 */ /* 0x080fe200000100c8 */
[----:B------:R-:W-:Y:S01]  /*2330*/  PRMT R200, RZ, 0x5410, R193 ;  /* 0x00005410ffc87816 */ /* 0x000fe200000000c1 */
[----:B------:R-:W-:Y:S02]  /*2340*/  FADD.FTZ R97, R97, R192 ;  /* 0x000000c061617221 */ /* 0x000fe40000010000 */
[----:B------:R-:W-:Y:S02]  /*2350*/  FFMA.FTZ R69, R213, R192, R69 ;  /* 0x000000c0d5457223 */ /* 0x000fe40000010045 */
[----:B------:R-:W-:Y:S01]  /*2360*/  FMUL.FTZ R192, R241, R188 ;  /* 0x000000bcf1c07220 */ /* 0x000fe20000410000 */
[----:B------:R0:W-:Y:S03]  /*2370*/  STL [R1+0x8], R0 ;  /* 0x0000080001007387 */ /* 0x0001e60000100800 */
[----:B------:R-:W-:Y:S01]  /*2380*/  FFMA.FTZ R248, R232, R200, R192 ;  /* 0x000000c8e8f87223 */ /* 0x000fe200000100c0 */
[----:B------:R-:W2:Y:S01]  /*2390*/  LDL R202, [R1+0x50] ;  /* 0x0000500001ca7983 */ /* 0x000ea20000100800 */
[----:B------:R-:W-:-:S03]  /*23a0*/  FADD.FTZ R148, R148, R201 ;  /* 0x000000c994947221 */ /* 0x000fc60000010000 */
[----:B------:R-:W3:Y:S01]  /*23b0*/  LDL R232, [R1+0x44] ;  /* 0x0000440001e87983 */ /* 0x000ee20000100800 */
[----:B------:R-:W-:Y:S01]  /*23c0*/  FFMA.FTZ R120, R220, R201, R120 ;  /* 0x000000c9dc787223 */ /* 0x000fe20000010078 */
[----:B------:R-:W-:Y:S01]  /*23d0*/  PRMT R189, RZ, 0x7610, R189 ;  /* 0x00007610ffbd7816 */ /* 0x000fe200000000bd */
[----:B------:R-:W-:Y:S01]  /*23e0*/  FMUL.FTZ R8, R5, R8 ;  /* 0x0000000805087220 */ /* 0x000fe20000410000 */
[----:B------:R-:W3:Y:S01]  /*23f0*/  LDL R201, [R1+0x54] ;  /* 0x0000540001c97983 */ /* 0x000ee20000100800 */
[----:B------:R-:W-:Y:S02]  /*2400*/  FADD.FTZ R150, R150, R188 ;  /* 0x000000bc96967221 */ /* 0x000fe40000010000 */
[----:B------:R-:W-:Y:S01]  /*2410*/  FFMA.FTZ R122, R8, R188, R122 ;  /* 0x000000bc087a7223 */ /* 0x000fe2000001007a */
[----:B------:R-:W-:Y:S01]  /*2420*/  PRMT R188, RZ, 0x7610, R193 ;  /* 0x00007610ffbc7816 */ /* 0x000fe200000000c1 */
[----:B------:R-:W-:Y:S01]  /*2430*/  FMUL.FTZ R192, R230, R189 ;  /* 0x000000bde6c07220 */ /* 0x000fe20000410000 */
[----:B------:R-:W3:Y:S01]  /*2440*/  LDL R193, [R1+0x5c] ;  /* 0x00005c0001c17983 */ /* 0x000ee20000100800 */
[----:B------:R-:W-:-:S03]  /*2450*/  FADD.FTZ R96, R96, R211 ;  /* 0x000000d360607221 */ /* 0x000fc60000010000 */
[----:B------:R-:W3:Y:S01]  /*2460*/  LDL R230, [R1+0x48] ;  /* 0x0000480001e67983 */ /* 0x000ee20000100800 */
[----:B------:R-:W-:-:S03]  /*2470*/  FFMA.FTZ R68, R220, R211, R68 ;  /* 0x000000d3dc447223 */ /* 0x000fc60000010044 */
[----:B------:R-:W3:Y:S01]  /*2480*/  LDL R211, [R1+0x58] ;  /* 0x0000580001d37983 */ /* 0x000ee20000100800 */
[----:B----4-:R-:W-:-:S03]  /*2490*/  FFMA.FTZ R241, R222, R188, R192 ;  /* 0x000000bcdef17223 */ /* 0x010fc600000100c0 */
[----:B------:R-:W4:Y:S01]  /*24a0*/  LDL R222, [R1+0x4c] ;  /* 0x00004c0001de7983 */ /* 0x000f220000100800 */
[----:B------:R-:W-:Y:S02]  /*24b0*/  FMUL.FTZ R15, R5, R15 ;  /* 0x0000000f050f7220 */ /* 0x000fe40000410000 */
[----:B------:R-:W-:Y:S02]  /*24c0*/  FADD.FTZ R99, R99, R188 ;  /* 0x000000bc63637221 */ /* 0x000fe40000010000 */
[----:B------:R-:W-:Y:S01]  /*24d0*/  FFMA.FTZ R71, R15, R188, R71 ;  /* 0x000000bc0f477223 */ /* 0x000fe20000010047 */
[----:B------:R-:W-:Y:S01]  /*24e0*/  PRMT R188, RZ, 0x5410, R190 ;  /* 0x00005410ffbc7816 */ /* 0x000fe200000000be */
[----:B------:R-:W-:Y:S01]  /*24f0*/  FADD.FTZ R98, R98, R200 ;  /* 0x000000c862627221 */ /* 0x000fe20000010000 */
[----:B------:R-:W-:Y:S01]  /*2500*/  PRMT R192, RZ, 0x5410, R194 ;  /* 0x00005410ffc07816 */ /* 0x000fe200000000c2 */
[----:B------:R-:W-:Y:S01]  /*2510*/  FFMA.FTZ R70, R8, R200, R70 ;  /* 0x000000c808467223 */ /* 0x000fe20000010046 */
[----:B------:R-:W-:Y:S01]  /*2520*/  PRMT R190, RZ, 0x7610, R190 ;  /* 0x00007610ffbe7816 */ /* 0x000fe200000000be */
[----:B------:R-:W-:-:S02]  /*2530*/  FADD.FTZ R151, R151, R189 ;  /* 0x000000bd97977221 */ /* 0x000fc40000010000 */
[----:B------:R-:W-:Y:S02]  /*2540*/  FFMA.FTZ R123, R15, R189, R123 ;  /* 0x000000bd0f7b7223 */ /* 0x000fe4000001007b */
[----:B------:R-:W-:Y:S02]  /*2550*/  FMUL.FTZ R200, R5, R199 ;  /* 0x000000c705c87220 */ /* 0x000fe40000410000 */
        /* <DEDUP_REMOVED lines=8> */
[----:B---3--:R-:W-:Y:S02]  /*25e0*/  FMUL.FTZ R189, R232, R190 ;  /* 0x000000bee8bd7220 */ /* 0x008fe40000410000 */
[CC--:B------:R-:W-:Y:S02]  /*25f0*/  FFMA.FTZ R73, R202.reuse, R188.reuse, R73 ;  /* 0x000000bcca497223 */ /* 0x0c0fe40000010049 */
[----:B------:R-:W-:Y:S01]  /*2600*/  FFMA.FTZ R232, R201, R188, R189 ;  /* 0x000000bcc9e87223 */ /* 0x000fe200000100bd */
[----:B------:R-:W-:Y:S01]  /*2610*/  PRMT R188, RZ, 0x5410, R191 ;  /* 0x00005410ffbc7816 */ /* 0x000fe200000000bf */
[----:B------:R-:W-:Y:S01]  /*2620*/  FFMA.FTZ R125, R202, R190, R125 ;  /* 0x000000beca7d7223 */ /* 0x000fe2000001007d */
[----:B------:R-:W-:Y:S01]  /*2630*/  PRMT R190, RZ, 0x5410, R195 ;  /* 0x00005410ffbe7816 */ /* 0x000fe200000000c3 */
[----:B------:R-:W-:Y:S01]  /*2640*/  FMUL.FTZ R201, R5, R197 ;  /* 0x000000c505c97220 */ /* 0x000fe20000410000 */
[----:B------:R-:W-:Y:S01]  /*2650*/  PRMT R191, RZ, 0x7610, R191 ;  /* 0x00007610ffbf7816 */ /* 0x000fe200000000bf */
[----:B------:R-:W-:-:S02]  /*2660*/  FADD.FTZ R154, R154, R188 ;  /* 0x000000bc9a9a7221 */ /* 0x000fc40000010000 */
[-C--:B------:R-:W-:Y:S02]  /*2670*/  FMUL.FTZ R189, R230, R188.reuse ;  /* 0x000000bce6bd7220 */ /* 0x080fe40000410000 */
[----:B------:R-:W-:Y:S01]  /*2680*/  FFMA.FTZ R126, R201, R188, R126 ;  /* 0x000000bcc97e7223 */ /* 0x000fe2000001007e */
[----:B------:R-:W-:Y:S01]  /*2690*/  PRMT R188, RZ, 0x7610, R195 ;  /* 0x00007610ffbc7816 */ /* 0x000fe200000000c3 */
[----:B------:R-:W-:Y:S02]  /*26a0*/  FFMA.FTZ R230, R211, R190, R189 ;  /* 0x000000bed3e67223 */ /* 0x000fe400000100bd */
[----:B------:R-:W-:Y:S02]  /*26b0*/  FMUL.FTZ R211, R5, R196 ;  /* 0x000000c405d37220 */ /* 0x000fe40000410000 */
[----:B----4-:R-:W-:Y:S02]  /*26c0*/  FMUL.FTZ R189, R222, R191 ;  /* 0x000000bfdebd7220 */ /* 0x010fe40000410000 */
        /* <DEDUP_REMOVED lines=27> */
.L_x_563:
[----:B0-----:R-:W-:Y:S05]  /*2880*/  BSYNC B1 ;  /* 0x0000000000017941 */ /* 0x001fea0003800000 */
.L_x_562:
[----:B-----5:R-:W-:Y:S01]  /*2890*/  ISETP.GE.U32.AND P2, PT, R0, 0x80, PT ;  /* 0x000000800000780c */ /* 0x020fe20003f46070 */
[----:B------:R-:W-:-:S12]  /*28a0*/  BSSY B1, `(.L_x_564) ;  /* 0x0000091000017945 */ /* 0x000fd80003800000 */
[----:B------:R-:W-:Y:S05]  /*28b0*/  @!P2 BRA `(.L_x_565) ;  /* 0x000008f00000a947 */ /* 0x000fea0003800000 */
[C---:B------:R-:W-:Y:S02]  /*28c0*/  LEA R6, P2, R225.reuse, c[0x0][0x188], 0x4 ;  /* 0x00006200e1067a11 */ /* 0x040fe400078420ff */
[----:B------:R-:W-:Y:S01]  /*28d0*/  ISETP.NE.U32.AND P3, PT, RZ, c[0x0][0x250], PT ;  /* 0x00009400ff007a0c */ /* 0x000fe20003f65070 */
[C---:B------:R-:W-:Y:S01]  /*28e0*/  IMAD.SHL.U32 R14, R225.reuse, 0x8, RZ ;  /* 0x00000008e10e7824 */ /* 0x040fe200078e00ff */
[----:B------:R-:W-:Y:S02]  /*28f0*/  LEA.HI.X R7, R225, c[0x0][0x18c], RZ, 0x4, P2 ;  /* 0x00006300e1077a11 */ /* 0x000fe400010f24ff */
[----:B------:R-:W-:Y:S01]  /*2900*/  SHF.R.U32.HI R13, RZ, 0x1d, R225 ;  /* 0x0000001dff0d7819 */ /* 0x000fe200000116e1 */
[----:B------:R-:W0:Y:S01]  /*2910*/  LDC.U8 R227, c[0x0][0x1f0] ;  /* 0x00007c00ffe37b82 */ /* 0x000e220000000000 */
[----:B------:R-:W2:Y:S04]  /*2920*/  LDL R247, [R1+0x24] ;  /* 0x0000240001f77983 */ /* 0x000ea80000100800 */
[----:B------:R1:W3:Y:S01]  /*2930*/  LDG.E.128 R196, [R6.64] ;  /* 0x0000000406c47981 */ /* 0x0002e2000c1e1d00 */
[----:B------:R-:W-:-:S03]  /*2940*/  ISETP.NE.AND.EX P3, PT, RZ, c[0x0][0x254], PT, P3 ;  /* 0x00009500ff007a0c */ /* 0x000fc60003f65330 */
[----:B------:R-:W4:Y:S04]  /*2950*/  LDL R246, [R1+0x34] ;  /* 0x0000340001f67983 */ /* 0x000f280000100800 */
[----:B------:R-:W2:Y:S01]  /*2960*/  LDL R239, [R1+0x28] ;  /* 0x0000280001ef7983 */ /* 0x000ea20000100800 */
[----:B-1----:R-:W-:Y:S01]  /*2970*/  HFMA2.MMA R6, -RZ, RZ, 0, 9.5367431640625e-07 ;  /* 0x00000010ff067435 */ /* 0x002fe200000001ff */
[----:B------:R-:W-:Y:S02]  /*2980*/  ISETP.NE.U32.AND P2, PT, RZ, c[0x0][0x218], PT ;  /* 0x00008600ff007a0c */ /* 0x000fe40003f45070 */
[----:B------:R-:W2:Y:S02]  /*2990*/  LDL R236, [R1+0x38] ;  /* 0x0000380001ec7983 */ /* 0x000ea40000100800 */
[----:B------:R-:W-:-:S02]  /*29a0*/  ISETP.NE.AND.EX P2, PT, RZ, c[0x0][0x21c], PT, P2 ;  /* 0x00008700ff007a0c */ /* 0x000fc40003f45320 */
[----:B------:R-:W2:Y:S03]  /*29b0*/  LDL R231, [R1+0x2c] ;  /* 0x00002c0001e77983 */ /* 0x000ea60000100800 */
[CC--:B------:R-:W-:Y:S01]  /*29c0*/  IMAD.WIDE.U32 R30, R225.reuse, R6.reuse, c[0x0][0x210] ;  /* 0x00008400e11e7625 */ /* 0x0c0fe200078e0006 */
[----:B------:R-:W2:Y:S03]  /*29d0*/  LDL R228, [R1+0x3c] ;  /* 0x00003c0001e47983 */ /* 0x000ea60000100800 */
[----:B------:R-:W-:Y:S01]  /*29e0*/  IMAD.WIDE.U32 R6, R225, R6, c[0x0][0x208] ;  /* 0x00008200e1067625 */ /* 0x000fe200078e0006 */
[----:B------:R1:W2:Y:S04]  /*29f0*/  LDG.E.128 R188, [R30.64] ;  /* 0x000000041ebc7981 */ /* 0x0002a8000c1e1d00 */
[----:B------:R0:W2:Y:S04]  /*2a00*/  LDG.E.128 R192, [R6.64] ;  /* 0x0000000406c07981 */ /* 0x0000a8000c1e1d00 */
[----:B------:R-:W4:Y:S01]  /*2a10*/  LDL R212, [R1+0x14] ;  /* 0x0000140001d47983 */ /* 0x000f220000100800 */
[----:B0-----:R-:W-:-:S04]  /*2a20*/  @P3 IADD3 R6, P4, R14, c[0x0][0x198], RZ ;  /* 0x000066000e063a10 */ /* 0x001fc80007f9e0ff */
[----:B------:R-:W-:-:S05]  /*2a30*/  @P3 IADD3.X R7, R13, c[0x0][0x19c], RZ, P4, !PT ;  /* 0x000067000d073a10 */ /* 0x000fca00027fe4ff */
[----:B------:R0:W5:Y:S02]  /*2a40*/  @P3 LDG.E.64 R28, [R6.64] ;  /* 0x00000004061c3981 */ /* 0x000164000c1e1b00 */
[----:B0-----:R-:W-:-:S04]  /*2a50*/  @P2 LEA R6, P3, R225, c[0x0][0x218], 0x4 ;  /* 0x00008600e1062a11 */ /* 0x001fc800078620ff */
[----:B------:R-:W-:Y:S02]  /*2a60*/  @P2 LEA.HI.X R7, R225, c[0x0][0x21c], RZ, 0x4, P3 ;  /* 0x00008700e1072a11 */ /* 0x000fe400018f24ff */
[----:B------:R-:W4:Y:S04]  /*2a70*/  LDL R225, [R1+0x30] ;  /* 0x0000300001e17983 */ /* 0x000f280000100800 */
[----:B------:R0:W5:Y:S02]  /*2a80*/  @P2 LDG.E.128 R184, [R6.64] ;  /* 0x0000000406b82981 */ /* 0x000164000c1e1d00 */
[----:B0-----:R-:W-:-:S04]  /*2a90*/  IADD3 R6, P2, R14, c[0x0][0x190], RZ ;  /* 0x000064000e067a10 */ /* 0x001fc80007f5e0ff */
[----:B------:R-:W-:Y:S02]  /*2aa0*/  IADD3.X R7, R13, c[0x0][0x194], RZ, P2, !PT ;  /* 0x000065000d077a10 */ /* 0x000fe400017fe4ff */
[----:B------:R-:W-:Y:S02]  /*2ab0*/  ISETP.NE.AND P2, PT, R227, RZ, PT ;  /* 0x000000ffe300720c */ /* 0x000fe40003f45270 */
[----:B------:R-:W4:Y:S04]  /*2ac0*/  LDL R227, [R1+0x10] ;  /* 0x0000100001e37983 */ /* 0x000f280000100800 */
[----:B-1----:R0:W5:Y:S02]  /*2ad0*/  LDG.E.64 R30, [R6.64] ;  /* 0x00000004061e7981 */ /* 0x002164000c1e1b00 */
[----:B0-----:R-:W-:-:S02]  /*2ae0*/  FSEL R7, R216, RZ, !P2 ;  /* 0x000000ffd8077208 */ /* 0x001fc40005000000 */
[----:B------:R-:W4:Y:S01]  /*2af0*/  LDL R216, [R1+0x20] ;  /* 0x0000200001d87983 */ /* 0x000f220000100800 */
[--C-:B---3--:R-:W-:Y:S02]  /*2b00*/  PRMT R207, RZ, 0x5410, R196.reuse ;  /* 0x00005410ffcf7816 */ /* 0x108fe400000000c4 */
[----:B------:R-:W-:Y:S02]  /*2b10*/  PRMT R208, RZ, 0x7610, R196 ;  /* 0x00007610ffd07816 */ /* 0x000fe400000000c4 */
[--C-:B------:R-:W-:Y:S02]  /*2b20*/  PRMT R6, RZ, 0x5410, R197.reuse ;  /* 0x00005410ff067816 */ /* 0x100fe400000000c5 */
[----:B------:R-:W-:Y:S02]  /*2b30*/  PRMT R13, RZ, 0x7610, R197 ;  /* 0x00007610ff0d7816 */ /* 0x000fe400000000c5 */
[--C-:B------:R-:W-:Y:S02]  /*2b40*/  PRMT R14, RZ, 0x5410, R198.reuse ;  /* 0x00005410ff0e7816 */ /* 0x100fe400000000c6 */
[----:B------:R-:W-:-:S02]  /*2b50*/  PRMT R198, RZ, 0x7610, R198 ;  /* 0x00007610ffc67816 */ /* 0x000fc400000000c6 */
[--C-:B------:R-:W-:Y:S02]  /*2b60*/  PRMT R197, RZ, 0x5410, R199.reuse ;  /* 0x00005410ffc57816 */ /* 0x100fe400000000c7 */
[----:B------:R-:W-:Y:S01]  /*2b70*/  PRMT R196, RZ, 0x7610, R199 ;  /* 0x00007610ffc47816 */ /* 0x000fe200000000c7 */
[C---:B------:R-:W-:Y:S02]  /*2b80*/  FADD.FTZ R207, -R7.reuse, R207 ;  /* 0x000000cf07cf7221 */ /* 0x040fe40000010100 */
[C---:B------:R-:W-:Y:S02]  /*2b90*/  FADD.FTZ R199, -R7.reuse, R208 ;  /* 0x000000d007c77221 */ /* 0x040fe40000010100 */
[C---:B------:R-:W-:Y:S02]  /*2ba0*/  FADD.FTZ R6, -R7.reuse, R6 ;  /* 0x0000000607067221 */ /* 0x040fe40000010100 */
[C---:B------:R-:W-:Y:S02]  /*2bb0*/  FADD.FTZ R13, -R7.reuse, R13 ;  /* 0x0000000d070d7221 */ /* 0x040fe40000010100 */
[----:B------:R-:W-:-:S02]  /*2bc0*/  FADD.FTZ R14, -R7, R14 ;  /* 0x0000000e070e7221 */ /* 0x000fc40000010100 */
[C---:B------:R-:W-:Y:S02]  /*2bd0*/  FADD.FTZ R198, -R7.reuse, R198 ;  /* 0x000000c607c67221 */ /* 0x040fe40000010100 */
[C---:B------:R-:W-:Y:S02]  /*2be0*/  FADD.FTZ R197, -R7.reuse, R197 ;  /* 0x000000c507c57221 */ /* 0x040fe40000010100 */
[----:B------:R-:W-:Y:S01]  /*2bf0*/  FADD.FTZ R196, -R7, R196 ;  /* 0x000000c407c47221 */ /* 0x000fe20000010100 */
[--C-:B--2---:R-:W-:Y:S01]  /*2c00*/  PRMT R7, RZ, 0x5410, R188.reuse ;  /* 0x00005410ff077816 */ /* 0x104fe200000000bc */
[----:B------:R-:W-:Y:S01]  /*2c10*/  FMUL.FTZ R219, R5, R207 ;  /* 0x000000cf05db7220 */ /* 0x000fe20000410000 */
[----:B------:R-:W-:-:S03]  /*2c20*/  PRMT R188, RZ, 0x7610, R188 ;  /* 0x00007610ffbc7816 */ /* 0x000fc600000000bc */
[----:B------:R-:W-:Y:S02]  /*2c30*/  FADD.FTZ R156, R156, R7 ;  /* 0x000000079c9c7221 */ /* 0x000fe40000010000 */
[----:B------:R-:W-:Y:S01]  /*2c40*/  FFMA.FTZ R128, R219, R7, R128 ;  /* 0x00000007db807223 */ /* 0x000fe20000010080 */
[----:B------:R-:W-:Y:S01]  /*2c50*/  PRMT R208, RZ, 0x5410, R192 ;  /* 0x00005410ffd07816 */ /* 0x000fe200000000c0 */
[----:B------:R-:W-:Y:S01]  /*2c60*/  FADD.FTZ R157, R157, R188 ;  /* 0x000000bc9d9d7221 */ /* 0x000fe20000010000 */
[----:B------:R-:W-:Y:S01]  /*2c70*/  PRMT R192, RZ, 0x7610, R192 ;  /* 0x00007610ffc07816 */ /* 0x000fe200000000c0 */
[----:B------:R-:W-:-:S04]  /*2c80*/  FMUL.FTZ R6, R5, R6 ;  /* 0x0000000605067220 */ /* 0x000fc80000410000 */
[----:B------:R-:W-:Y:S02]  /*2c90*/  FADD.FTZ R105, R105, R192 ;  /* 0x000000c069697221 */ /* 0x000fe40000010000 */
[----:B----4-:R-:W-:Y:S02]  /*2ca0*/  FMUL.FTZ R207, R216, R7 ;  /* 0x00000007d8cf7220 */ /* 0x010fe40000410000 */
[----:B------:R-:W-:Y:S02]  /*2cb0*/  FMUL.FTZ R7, R5, R199 ;  /* 0x000000c705077220 */ /* 0x000fe40000410000 */
[-C--:B------:R-:W-:Y:S02]  /*2cc0*/  FMUL.FTZ R199, R247, R188.reuse ;  /* 0x000000bcf7c77220 */ /* 0x080fe40000410000 */
[----:B------:R-:W-:Y:S01]  /*2cd0*/  FFMA.FTZ R129, R7, R188, R129 ;  /* 0x000000bc07817223 */ /* 0x000fe20000010081 */
[----:B------:R-:W-:Y:S01]  /*2ce0*/  PRMT R188, RZ, 0x5410, R189 ;  /* 0x00005410ffbc7816 */ /* 0x000fe200000000bd */
[----:B------:R-:W-:Y:S01]  /*2cf0*/  FFMA.FTZ R247, R246, R192, R199 ;  /* 0x000000c0f6f77223 */ /* 0x000fe200000100c7 */
[----:B------:R-:W-:Y:S01]  /*2d00*/  PRMT R199, RZ, 0x5410, R193 ;  /* 0x00005410ffc77816 */ /* 0x000fe200000000c1 */
[----:B------:R-:W-:-:S02]  /*2d10*/  FFMA.FTZ R225, R225, R208, R207 ;  /* 0x000000d0e1e17223 */ /* 0x000fc400000100cf */
[----:B------:R-:W-:Y:S02]  /*2d20*/  FFMA.FTZ R77, R7, R192, R77 ;  /* 0x000000c0074d7223 */ /* 0x000fe4000001004d */
[----:B------:R-:W-:Y:S01]  /*2d30*/  FMUL.FTZ R192, R239, R188 ;  /* 0x000000bcefc07220 */ /* 0x000fe20000410000 */
[----:B------:R0:W-:Y:S01]  /*2d40*/  STL [R1+0x4], R225 ;  /* 0x000004e101007387 */ /* 0x0001e20000100800 */
[----:B------:R-:W-:Y:S02]  /*2d50*/  FADD.FTZ R106, R106, R199 ;  /* 0x000000c76a6a7221 */ /* 0x000fe40000010000 */
[-C--:B------:R-:W-:Y:S02]  /*2d60*/  FFMA.FTZ R78, R6, R199.reuse, R78 ;  /* 0x000000c7064e7223 */ /* 0x080fe4000001004e */
[----:B------:R-:W-:Y:S02]  /*2d70*/  FFMA.FTZ R246, R236, R199, R192 ;  /* 0x000000c7ecf67223 */ /* 0x000fe400000100c0 */
[----:B------:R-:W2:Y:S01]  /*2d80*/  LDL R199, [R1+0x18] ;  /* 0x0000180001c77983 */ /* 0x000ea20000100800 */
[----:B------:R-:W-:-:S02]  /*2d90*/  FADD.FTZ R158, R158, R188 ;  /* 0x000000bc9e9e7221 */ /* 0x000fc40000010000 */
[----:B------:R-:W-:Y:S01]  /*2da0*/  FFMA.FTZ R130, R6, R188, R130 ;  /* 0x000000bc06827223 */ /* 0x000fe20000010082 */
[----:B------:R-:W-:Y:S02]  /*2db0*/  PRMT R188, RZ, 0x7610, R193 ;  /* 0x00007610ffbc7816 */ /* 0x000fe400000000c1 */
[----:B------:R-:W3:Y:S01]  /*2dc0*/  LDL R193, [R1+0x1c] ;  /* 0x00001c0001c17983 */ /* 0x000ee20000100800 */
[----:B------:R-:W-:Y:S01]  /*2dd0*/  PRMT R189, RZ, 0x7610, R189 ;  /* 0x00007610ffbd7816 */ /* 0x000fe200000000bd */
[----:B------:R-:W-:-:S04]  /*2de0*/  FMUL.FTZ R13, R5, R13 ;  /* 0x0000000d050d7220 */ /* 0x000fc80000410000 */
[-C--:B------:R-:W-:Y:S02]  /*2df0*/  FMUL.FTZ R192, R231, R189.reuse ;  /* 0x000000bde7c07220 */ /* 0x080fe40000410000 */
        /* <DEDUP_REMOVED lines=20> */
[----:B------:R-:W-:Y:S02]  /*2f40*/  FADD.FTZ R104, R104, R208 ;  /* 0x000000d068687221 */ /* 0x000fe40000010000 */
[----:B------:R-:W-:Y:S02]  /*2f50*/  FFMA.FTZ R76, R219, R208, R76 ;  /* 0x000000d0db4c7223 */ /* 0x000fe4000001004c */
[----:B------:R-:W-:-:S02]  /*2f60*/  FADD.FTZ R161, R161, R190 ;  /* 0x000000bea1a17221 */ /* 0x000fc40000010000 */
[----:B------:R-:W-:Y:S01]  /*2f70*/  FFMA.FTZ R133, R207, R190, R133 ;  /* 0x000000becf857223 */ /* 0x000fe20000010085 */
[----:B------:R-:W-:Y:S01]  /*2f80*/  PRMT R190, RZ, 0x5410, R195 ;  /* 0x00005410ffbe7816 */ /* 0x000fe200000000c3 */
[C---:B------:R-:W-:Y:S01]  /*2f90*/  FMUL.FTZ R208, R5.reuse, R197 ;  /* 0x000000c505d07220 */ /* 0x040fe20000410000 */
[----:B------:R-:W-:Y:S01]  /*2fa0*/  PRMT R191, RZ, 0x7610, R191 ;  /* 0x00007610ffbf7816 */ /* 0x000fe200000000bf */
[-C--:B------:R-:W-:Y:S02]  /*2fb0*/  FMUL.FTZ R189, R54, R188.reuse ;  /* 0x000000bc36bd7220 */ /* 0x080fe40000410000 */
[----:B------:R-:W-:Y:S02]  /*2fc0*/  FADD.FTZ R162, R162, R188 ;  /* 0x000000bca2a27221 */ /* 0x000fe40000010000 */
[----:B------:R-:W-:Y:S01]  /*2fd0*/  FFMA.FTZ R134, R208, R188, R134 ;  /* 0x000000bcd0867223 */ /* 0x000fe20000010086 */
[----:B------:R-:W-:Y:S01]  /*2fe0*/  PRMT R188, RZ, 0x7610, R195 ;  /* 0x00007610ffbc7816 */ /* 0x000fe200000000c3 */
[----:B------:R-:W-:-:S04]  /*2ff0*/  FMUL.FTZ R212, R5, R196 ;  /* 0x000000c405d47220 */ /* 0x000fc80000410000 */
[----:B------:R-:W-:Y:S02]  /*3000*/  FADD.FTZ R111, R111, R188 ;  /* 0x000000bc6f6f7221 */ /* 0x000fe40000010000 */
[----:B------:R-:W-:Y:S02]  /*3010*/  FFMA.FTZ R83, R212, R188, R83 ;  /* 0x000000bcd4537223 */ /* 0x000fe40000010053 */
[----:B------:R-:W-:Y:S02]  /*3020*/  FADD.FTZ R108, R108, R192 ;  /* 0x000000c06c6c7221 */ /* 0x000fe40000010000 */
[----:B------:R-:W-:Y:S02]  /*3030*/  FFMA.FTZ R80, R14, R192, R80 ;  /* 0x000000c00e507223 */ /* 0x000fe40000010050 */
[----:B------:R-:W-:Y:S02]  /*3040*/  FADD.FTZ R110, R110, R190 ;  /* 0x000000be6e6e7221 */ /* 0x000fe40000010000 */
[----:B------:R-:W-:-:S02]  /*3050*/  FFMA.FTZ R82, R208, R190, R82 ;  /* 0x000000bed0527223 */ /* 0x000fc40000010052 */
[----:B------:R-:W-:Y:S02]  /*3060*/  FADD.FTZ R163, R163, R191 ;  /* 0x000000bfa3a37221 */ /* 0x000fe40000010000 */
[-C--:B------:R-:W-:Y:S02]  /*3070*/  FFMA.FTZ R135, R212, R191.reuse, R135 ;  /* 0x000000bfd4877223 */ /* 0x080fe40000010087 */
[----:B--2---:R-:W-:Y:S02]  /*3080*/  FFMA.FTZ R228, R199, R190, R189 ;  /* 0x000000bec7e47223 */ /* 0x004fe400000100bd */
[----:B------:R-:W-:-:S04]  /*3090*/  FMUL.FTZ R189, R55, R191 ;  /* 0x000000bf37bd7220 */ /* 0x000fc80000410000 */
[----:B---3--:R-:W-:Y:S02]  /*30a0*/  FFMA.FTZ R227, R193, R188, R189 ;  /* 0x000000bcc1e37223 */ /* 0x008fe400000100bd */
        /* <DEDUP_REMOVED lines=16> */
.L_x_565:
[----:B0-----:R-:W-:Y:S05]  /*31b0*/  BSYNC B1 ;  /* 0x0000000000017941 */ /* 0x001fea0003800000 */
.L_x_564:
[----:B------:R-:W-:Y:S05]  /*31c0*/  BRA.DIV ~URZ, `(.L_x_566) ;  /* 0x000044027f007947 */ /* 0x000fea000b800000 */
[----:B------:R0:W1:Y:S02]  /*31d0*/  SHFL.BFLY PT, R191, R224, 0x1, 0x1f ;  /* 0x0c201f00e0bf7f89 */ /* 0x00006400000e0000 */
.L_x_591:
        /* <DEDUP_REMOVED lines=18> */
.L_x_592:
[----:B---3--:R-:W3:Y:S01]  /*3300*/  LDC.U8 R199, c[0x0][0x1f0] ;  /* 0x00007c00ffc77b82 */ /* 0x008ee20000000000 */
[----:B------:R-:W-:Y:S01]  /*3310*/  LOP3.LUT P2, RZ, R0, 0xffffffe0, RZ, 0xc0, !PT ;  /* 0xffffffe000ff7812 */ /* 0x000fe2000784c0ff */
[----:B--2---:R-:W-:Y:S01]  /*3320*/  FADD.FTZ R191, R193, R191 ;  /* 0x000000bfc1bf7221 */ /* 0x004fe20000010000 */
[----:B------:R-:W-:Y:S01]  /*3330*/  BSSY B1, `(.L_x_568) ;  /* 0x000008f000017945 */ /* 0x000fe20003800000 */
[----:B-1----:R-:W-:Y:S02]  /*3340*/  FADD.FTZ R188, R188, R192 ;  /* 0x000000c0bcbc7221 */ /* 0x002fe40000010000 */
[----:B------:R-:W-:Y:S02]  /*3350*/  FMUL.FTZ R194, R191, c[0x0][0x1e0] ;  /* 0x00007800bfc27a20 */ /* 0x000fe40000410000 */
[----:B------:R-:W-:-:S06]  /*3360*/  FMUL.FTZ R195, R188, c[0x0][0x1e0] ;  /* 0x00007800bcc37a20 */ /* 0x000fcc0000410000 */
[----:B------:R-:W-:Y:S05]  /*3370*/  @!P2 BRA `(.L_x_569) ;  /* 0x000008a00000a947 */ /* 0x000fea0003800000 */
[----:B------:R-:W2:Y:S01]  /*3380*/  LDL R197, [R1] ;  /* 0x0000000001c57983 */ /* 0x000ea20000100800 */
[----:B---3--:R-:W-:Y:S02]  /*3390*/  ISETP.NE.AND P4, PT, R199, RZ, PT ;  /* 0x000000ffc700720c */ /* 0x008fe40003f85270 */
[----:B------:R-:W-:Y:S02]  /*33a0*/  ISETP.NE.U32.AND P2, PT, RZ, c[0x0][0x218], PT ;  /* 0x00008600ff007a0c */ /* 0x000fe40003f45070 */
[----:B------:R-:W-:Y:S02]  /*33b0*/  FSEL R192, R194, RZ, !P4 ;  /* 0x000000ffc2c07208 */ /* 0x000fe40006000000 */
[----:B------:R-:W-:Y:S02]  /*33c0*/  ISETP.NE.AND.EX P2, PT, RZ, c[0x0][0x21c], PT, P2 ;  /* 0x00008700ff007a0c */ /* 0x000fe40003f45320 */
[----:B------:R-:W-:Y:S01]  /*33d0*/  ISETP.NE.U32.AND P3, PT, RZ, c[0x0][0x250], PT ;  /* 0x00009400ff007a0c */ /* 0x000fe20003f65070 */
[----:B------:R-:W-:-:S02]  /*33e0*/  FFMA.FTZ R188, R4, R195, R192 ;  /* 0x000000c304bc7223 */ /* 0x000fc400000100c0 */
[----:B------:R-:W-:Y:S01]  /*33f0*/  FFMA.FTZ R189, R218, R195, R192 ;  /* 0x000000c3dabd7223 */ /* 0x000fe200000100c0 */
[----:B------:R-:W-:Y:S01]  /*3400*/  ISETP.NE.AND.EX P3, PT, RZ, c[0x0][0x254], PT, P3 ;  /* 0x00009500ff007a0c */ /* 0x000fe20003f65330 */
[----:B------:R-:W-:-:S04]  /*3410*/  FADD.FTZ R188, R229, -R188 ;  /* 0x800000bce5bc7221 */ /* 0x000fc80000010000 */
[----:B------:R-:W-:Y:S02]  /*3420*/  FMUL.FTZ R190, R5, R188 ;  /* 0x000000bc05be7220 */ /* 0x000fe40000410000 */
[--C-:B------:R-:W-:Y:S02]  /*3430*/  @P2 PRMT R188, RZ, 0x5410, R48.reuse ;  /* 0x00005410ffbc2816 */ /* 0x100fe40000000030 */
[----:B------:R-:W-:Y:S02]  /*3440*/  @P2 PRMT R191, RZ, 0x7610, R48 ;  /* 0x00007610ffbf2816 */ /* 0x000fe40000000030 */
[----:B------:R-:W-:Y:S01]  /*3450*/  @P2 PRMT R198, RZ, 0x5410, R51 ;  /* 0x00005410ffc62816 */ /* 0x000fe20000000033 */
[----:B------:R-:W-:Y:S01]  /*3460*/  @P2 FADD.FTZ R190, R190, R188 ;  /* 0x000000bcbebe2221 */ /* 0x000fe20000010000 */
[----:B------:R-:W-:Y:S02]  /*3470*/  @P3 MOV R188, R16 ;  /* 0x0000001000bc3202 */ /* 0x000fe40000000f00 */
[----:B------:R-:W-:-:S02]  /*3480*/  @P3 LOP3.LUT P5, RZ, R16, 0xff00, RZ, 0xc0, !PT ;  /* 0x0000ff0010ff3812 */ /* 0x000fc400078ac0ff */
[----:B------:R-:W-:Y:S01]  /*3490*/  @P3 LOP3.LUT P4, RZ, R188, 0xff, RZ, 0xc0, !PT ;  /* 0x000000ffbcff3812 */ /* 0x000fe2000788c0ff */
[----:B------:R-:W-:Y:S01]  /*34a0*/  FMUL.FTZ R188, R190, c[0x0][0x1e8] ;  /* 0x00007a00bebc7a20 */ /* 0x000fe20000410000 */
[----:B------:R-:W-:-:S04]  /*34b0*/  @P3 LOP3.LUT P6, RZ, R17, 0xff, RZ, 0xc0, !PT ;  /* 0x000000ff11ff3812 */ /* 0x000fc800078cc0ff */
[----:B------:R-:W-:Y:S02]  /*34c0*/  @P3 FSEL R196, R188, RZ, P4 ;  /* 0x000000ffbcc43208 */ /* 0x000fe40002000000 */
[----:B------:R-:W-:-:S04]  /*34d0*/  ISETP.NE.U32.AND P4, PT, RZ, c[0x0][0x258], PT ;  /* 0x00009600ff007a0c */ /* 0x000fc80003f85070 */
[----:B------:R-:W-:-:S13]  /*34e0*/  ISETP.NE.AND.EX P4, PT, RZ, c[0x0][0x25c], PT, P4 ;  /* 0x00009700ff007a0c */ /* 0x000fda0003f85340 */
[----:B------:R-:W-:-:S04]  /*34f0*/  @P4 F2FP.BF16.PACK_AB R193, RZ, R190 ;  /* 0x000000beffc1423e */ /* 0x000fc800000010ff */
[----:B------:R-:W-:Y:S02]  /*3500*/  @P4 PRMT R164, R193, 0x7610, R164 ;  /* 0x00007610c1a44816 */ /* 0x000fe400000000a4 */
[----:B------:R-:W-:Y:S01]  /*3510*/  @P3 F2FP.BF16.PACK_AB R193, RZ, R196 ;  /* 0x000000c4ffc1323e */ /* 0x000fe200000010ff */
[----:B------:R-:W-:-:S03]  /*3520*/  FFMA.FTZ R196, R217, R195, R192 ;  /* 0x000000c3d9c47223 */ /* 0x000fc600000100c0 */
[----:B------:R-:W-:Y:S01]  /*3530*/  @P3 PRMT R172, R193, 0x7610, R172 ;  /* 0x00007610c1ac3816 */ /* 0x000fe200000000ac */
[----:B------:R-:W-:-:S04]  /*3540*/  FADD.FTZ R196, R252, -R196 ;  /* 0x800000c4fcc47221 */ /* 0x000fc80000010000 */
[----:B------:R-:W-:Y:S02]  /*3550*/  FMUL.FTZ R193, R5, R196 ;  /* 0x000000c405c17220 */ /* 0x000fe40000410000 */
[----:B------:R-:W-:-:S04]  /*3560*/  FFMA.FTZ R196, R12, R195, R192 ;  /* 0x000000c30cc47223 */ /* 0x000fc800000100c0 */
[----:B------:R-:W-:Y:S02]  /*3570*/  FADD.FTZ R196, R245, -R196 ;  /* 0x800000c4f5c47221 */ /* 0x000fe40000010000 */
[----:B--2---:R-:W-:Y:S01]  /*3580*/  FADD.FTZ R189, R197, -R189 ;  /* 0x800000bdc5bd7221 */ /* 0x004fe20000010000 */
[----:B------:R-:W-:-:S03]  /*3590*/  @P2 PRMT R197, RZ, 0x7610, R50 ;  /* 0x00007610ffc52816 */ /* 0x000fc60000000032 */
[----:B------:R-:W-:-:S04]  /*35a0*/  FMUL.FTZ R189, R5, R189 ;  /* 0x000000bd05bd7220 */ /* 0x000fc80000410000 */
[----:B------:R-:W-:-:S05]  /*35b0*/  @P2 FADD.FTZ R189, R189, R191 ;  /* 0x000000bfbdbd2221 */ /* 0x000fca0000010000 */
[----:B------:R-:W-:Y:S01]  /*35c0*/  @P4 F2FP.BF16.PACK_AB R191, RZ, R189 ;  /* 0x000000bdffbf423e */ /* 0x000fe200000010ff */
[----:B------:R-:W-:-:S03]  /*35d0*/  FMUL.FTZ R189, R189, c[0x0][0x1e8] ;  /* 0x00007a00bdbd7a20 */ /* 0x000fc60000410000 */
[----:B------:R-:W-:Y:S02]  /*35e0*/  @P4 PRMT R164, R164, 0x5410, R191 ;  /* 0x00005410a4a44816 */ /* 0x000fe400000000bf */
[----:B------:R-:W-:Y:S02]  /*35f0*/  @P2 PRMT R191, RZ, 0x5410, R49 ;  /* 0x00005410ffbf2816 */ /* 0x000fe40000000031 */
[----:B------:R-:W-:Y:S02]  /*3600*/  @P3 FSEL R190, R189, RZ, P5 ;  /* 0x000000ffbdbe3208 */ /* 0x000fe40002800000 */
[----:B------:R-:W-:Y:S01]  /*3610*/  @P3 LOP3.LUT P5, RZ, R16, 0xff0000, RZ, 0xc0, !PT ;  /* 0x00ff000010ff3812 */ /* 0x000fe200078ac0ff */
[----:B------:R-:W-:Y:S01]  /*3620*/  @P2 FADD.FTZ R193, R193, R191 ;  /* 0x000000bfc1c12221 */ /* 0x000fe20000010000 */
[----:B------:R-:W-:-:S04]  /*3630*/  @P3 F2FP.BF16.PACK_AB R190, RZ, R190 ;  /* 0x000000beffbe323e */ /* 0x000fc800000010ff */
[----:B------:R-:W-:Y:S01]  /*3640*/  @P4 F2FP.BF16.PACK_AB R191, RZ, R193 ;  /* 0x000000c1ffbf423e */ /* 0x000fe200000010ff */
[----:B------:R-:W-:Y:S01]  /*3650*/  FMUL.FTZ R193, R193, c[0x0][0x1e8] ;  /* 0x00007a00c1c17a20 */ /* 0x000fe20000410000 */
[----:B------:R-:W-:Y:S02]  /*3660*/  @P3 PRMT R172, R172, 0x5410, R190 ;  /* 0x00005410acac3816 */ /* 0x000fe400000000be */
[----:B------:R-:W-:Y:S02]  /*3670*/  @P4 PRMT R165, R191, 0x7610, R165 ;  /* 0x00007610bfa54816 */ /* 0x000fe400000000a5 */
[----:B------:R-:W-:Y:S02]  /*3680*/  @P3 FSEL R191, R193, RZ, P5 ;  /* 0x000000ffc1bf3208 */ /* 0x000fe40002800000 */
[----:B------:R-:W-:Y:S02]  /*3690*/  @P2 PRMT R190, RZ, 0x7610, R49 ;  /* 0x00007610ffbe2816 */ /* 0x000fe40000000031 */
[----:B------:R-:W-:-:S02]  /*36a0*/  @P3 F2FP.BF16.PACK_AB R191, RZ, R191 ;  /* 0x000000bfffbf323e */ /* 0x000fc400000010ff */
[----:B------:R-:W-:Y:S02]  /*36b0*/  @P3 LOP3.LUT P5, RZ, R16, 0xff000000, RZ, 0xc0, !PT ;  /* 0xff00000010ff3812 */ /* 0x000fe400078ac0ff */
[----:B------:R-:W-:Y:S01]  /*36c0*/  @P3 PRMT R173, R191, 0x7610, R173 ;  /* 0x00007610bfad3816 */ /* 0x000fe200000000ad */
[----:B------:R-:W-:-:S04]  /*36d0*/  FMUL.FTZ R191, R5, R196 ;  /* 0x000000c405bf7220 */ /* 0x000fc80000410000 */
[----:B------:R-:W-:-:S04]  /*36e0*/  @P2 FADD.FTZ R191, R191, R190 ;  /* 0x000000bebfbf2221 */ /* 0x000fc80000010000 */
[----:B------:R-:W-:Y:S01]  /*36f0*/  FMUL.FTZ R196, R191, c[0x0][0x1e8] ;  /* 0x00007a00bfc47a20 */ /* 0x000fe20000410000 */
[----:B------:R-:W-:Y:S02]  /*3700*/  @P4 F2FP.BF16.PACK_AB R190, RZ, R191 ;  /* 0x000000bfffbe423e */ /* 0x000fe400000010ff */
[----:B------:R-:W-:Y:S02]  /*3710*/  @P2 PRMT R191, RZ, 0x5410, R50 ;  /* 0x00005410ffbf2816 */ /* 0x000fe40000000032 */
[----:B------:R-:W-:Y:S02]  /*3720*/  @P4 PRMT R165, R165, 0x5410, R190 ;  /* 0x00005410a5a54816 */ /* 0x000fe400000000be */
[----:B------:R-:W-:-:S04]  /*3730*/  @P3 FSEL R190, R196, RZ, P5 ;  /* 0x000000ffc4be3208 */ /* 0x000fc80002800000 */
        /* <DEDUP_REMOVED lines=8> */
[----:B------:R-:W-:-:S04]  /*37c0*/  FMUL.FTZ R190, R5, R190 ;  /* 0x000000be05be7220 */ /* 0x000fc80000410000 */
        /* <DEDUP_REMOVED lines=9> */
[----:B------:R-:W-:-:S04]  /*3860*/  FMUL.FTZ R191, R5, R191 ;  /* 0x000000bf05bf7220 */ /* 0x000fc80000410000 */
[----:B------:R-:W-:-:S05]  /*3870*/  @P2 FADD.FTZ R191, R191, R197 ;  /* 0x000000c5bfbf2221 */ /* 0x000fca0000010000 */
[----:B------:R-:W-:-:S04]  /*3880*/  @P4 F2FP.BF16.PACK_AB R197, RZ, R191 ;  /* 0x000000bfffc5423e */ /* 0x000fc800000010ff */
[----:B------:R-:W-:Y:S01]  /*3890*/  @P4 PRMT R166, R166, 0x5410, R197 ;  /* 0x00005410a6a64816 */ /* 0x000fe200000000c5 */
[----:B------:R-:W-:-:S05]  /*38a0*/  FMUL.FTZ R197, R191, c[0x0][0x1e8] ;  /* 0x00007a00bfc57a20 */ /* 0x000fca0000410000 */
        /* <DEDUP_REMOVED lines=10> */
[C---:B------:R-:W-:Y:S02]  /*3950*/  FMUL.FTZ R191, R5.reuse, R191 ;  /* 0x000000bf05bf7220 */ /* 0x040fe40000410000 */
[----:B------:R-:W-:Y:S02]  /*3960*/  FMUL.FTZ R192, R5, R192 ;  /* 0x000000c005c07220 */ /* 0x000fe40000410000 */
        /* <DEDUP_REMOVED lines=12> */
[----:B------:R-:W-:Y:S02]  /*3a30*/  FSEL R190, R190, RZ, P2 ;  /* 0x000000ffbebe7208 */ /* 0x000fe40001000000 */
[----:B------:R-:W-:Y:S02]  /*3a40*/  LOP3.LUT P2, RZ, R19, 0xff00, RZ, 0xc0, !PT ;  /* 0x0000ff0013ff7812 */ /* 0x000fe4000784c0ff */
[----:B------:R-:W-:Y:S02]  /*3a50*/  @P4 F2FP.BF16.PACK_AB R198, RZ, R192 ;  /* 0x000000c0ffc6423e */ /* 0x000fe400000010ff */
[----:B------:R-:W-:Y:S02]  /*3a60*/  FSEL R197, R197, RZ, P2 ;  /* 0x000000ffc5c57208 */ /* 0x000fe40001000000 */
[----:B------:R-:W-:Y:S02]  /*3a70*/  LOP3.LUT P2, RZ, R18, 0xff00, RZ, 0xc0, !PT ;  /* 0x0000ff0012ff7812 */ /* 0x000fe4000784c0ff */
[----:B------:R-:W-:-:S02]  /*3a80*/  F2FP.BF16.PACK_AB R190, R197, R190 ;  /* 0x000000bec5be723e */ /* 0x000fc400000010ff */
[----:B------:R-:W-:Y:S02]  /*3a90*/  FSEL R197, R189, RZ, P2 ;  /* 0x000000ffbdc57208 */ /* 0x000fe40001000000 */
[----:B------:R-:W-:Y:S02]  /*3aa0*/  LOP3.LUT P2, RZ, R19, 0xff0000, RZ, 0xc0, !PT ;  /* 0x00ff000013ff7812 */ /* 0x000fe4000784c0ff */
[----:B------:R-:W-:Y:S01]  /*3ab0*/  F2FP.BF16.PACK_AB R189, R196, R193 ;  /* 0x000000c1c4bd723e */ /* 0x000fe200000010ff */
[----:B------:R-:W-:Y:S01]  /*3ac0*/  FMUL.FTZ R193, R192, c[0x0][0x1e8] ;  /* 0x00007a00c0c17a20 */ /* 0x000fe20000410000 */
[----:B------:R-:W-:Y:S01]  /*3ad0*/  FSEL R191, R191, RZ, P2 ;  /* 0x000000ffbfbf7208 */ /* 0x000fe20001000000 */
[----:B------:R-:W-:Y:S01]  /*3ae0*/  IMAD.MOV.U32 R196, RZ, RZ, 0x10 ;  /* 0x00000010ffc47424 */ /* 0x000fe200078e00ff */
[----:B------:R-:W-:Y:S02]  /*3af0*/  ISETP.NE.U32.AND P2, PT, RZ, c[0x0][0x258], PT ;  /* 0x00009600ff007a0c */ /* 0x000fe40003f45070 */
[----:B------:R-:W-:-:S02]  /*3b00*/  @P4 PRMT R167, R167, 0x5410, R198 ;  /* 0x00005410a7a74816 */ /* 0x000fc400000000c6 */
[----:B------:R-:W-:Y:S02]  /*3b10*/  @P3 LOP3.LUT P4, RZ, R17, 0xff000000, RZ, 0xc0, !PT ;  /* 0xff00000011ff3812 */ /* 0x000fe4000788c0ff */
[----:B------:R-:W-:Y:S02]  /*3b20*/  ISETP.NE.AND.EX P2, PT, RZ, c[0x0][0x25c], PT, P2 ;  /* 0x00009700ff007a0c */ /* 0x000fe40003f45320 */
[----:B------:R-:W-:Y:S02]  /*3b30*/  @P3 FSEL R192, R193, RZ, P4 ;  /* 0x000000ffc1c03208 */ /* 0x000fe40002000000 */
[----:B------:R-:W-:Y:S02]  /*3b40*/  LOP3.LUT P4, RZ, R19, 0xff000000, RZ, 0xc0, !PT ;  /* 0xff00000013ff7812 */ /* 0x000fe4000788c0ff */
[----:B------:R-:W-:Y:S02]  /*3b50*/  @P3 F2FP.BF16.PACK_AB R192, RZ, R192 ;  /* 0x000000c0ffc0323e */ /* 0x000fe400000010ff */
[----:B------:R-:W-:-:S02]  /*3b60*/  FSEL R193, R193, RZ, P4 ;  /* 0x000000ffc1c17208 */ /* 0x000fc40002000000 */
[----:B------:R-:W-:Y:S02]  /*3b70*/  @P3 PRMT R175, R175, 0x5410, R192 ;  /* 0x00005410afaf3816 */ /* 0x000fe400000000c0 */
[----:B------:R-:W-:Y:S01]  /*3b80*/  F2FP.BF16.PACK_AB R191, R193, R191 ;  /* 0x000000bfc1bf723e */ /* 0x000fe200000010ff */
[----:B------:R-:W-:Y:S01]  /*3b90*/  @P2 IMAD.WIDE.U32 R192, R2, R196, c[0x0][0x258] ;  /* 0x0000960002c02625 */ /* 0x000fe200078e00c4 */
[----:B------:R-:W-:-:S04]  /*3ba0*/  F2FP.BF16.PACK_AB R188, R197, R188 ;  /* 0x000000bcc5bc723e */ /* 0x000fc800000010ff */
[----:B------:R1:W-:Y:S02]  /*3bb0*/  @P2 STG.E.128 [R192.64], R164 ;  /* 0x000000a4c0002986 */ /* 0x0003e4000c101d04 */
[----:B-1----:R-:W-:-:S05]  /*3bc0*/  IMAD.WIDE.U32 R192, R2, R196, c[0x0][0x248] ;  /* 0x0000920002c07625 */ /* 0x002fca00078e00c4 */
[----:B------:R1:W-:Y:S02]  /*3bd0*/  STG.E.128 [R192.64], R188 ;  /* 0x000000bcc0007986 */ /* 0x0003e4000c101d04 */
[----:B-1----:R-:W-:-:S04]  /*3be0*/  @P3 LEA R188, P2, R2, c[0x0][0x250], 0x4 ;  /* 0x0000940002bc3a11 */ /* 0x002fc800078420ff */
[C---:B------:R-:W-:Y:S02]  /*3bf0*/  @P3 LEA.HI.X R189, R2.reuse, c[0x0][0x254], RZ, 0x4, P2 ;  /* 0x0000950002bd3a11 */ /* 0x040fe400010f24ff */
[----:B------:R-:W-:-:S03]  /*3c00*/  IADD3 R2, R2, 0x20, RZ ;  /* 0x0000002002027810 */ /* 0x000fc60007ffe0ff */
[----:B------:R1:W-:Y:S04]  /*3c10*/  @P3 STG.E.128 [R188.64], R172 ;  /* 0x000000acbc003986 */ /* 0x0003e8000c101d04 */
.L_x_569:
[----:B------:R-:W-:Y:S05]  /*3c20*/  BSYNC B1 ;  /* 0x0000000000017941 */ /* 0x000fea0003800000 */
.L_x_568:
[----:B------:R-:W-:Y:S01]  /*3c30*/  BSSY B1, `(.L_x_570) ;  /* 0x000008c000017945 */ /* 0x000fe20003800000 */
[----:B------:R-:W-:Y:S05]  /*3c40*/  @!P0 BRA `(.L_x_571) ;  /* 0x000008a000008947 */ /* 0x000fea0003800000 */
[----:B-1----:R-:W2:Y:S01]  /*3c50*/  LDL R189, [R1+0xc] ;  /* 0x00000c0001bd7983 */ /* 0x002ea20000100800 */
[----:B---3--:R-:W-:Y:S02]  /*3c60*/  ISETP.NE.AND P4, PT, R199, RZ, PT ;  /* 0x000000ffc700720c */ /* 0x008fe40003f85270 */
[----:B------:R-:W-:Y:S02]  /*3c70*/  ISETP.NE.U32.AND P2, PT, RZ, c[0x0][0x218], PT ;  /* 0x00008600ff007a0c */ /* 0x000fe40003f45070 */
[----:B------:R-:W-:Y:S02]  /*3c80*/  FSEL R192, R194, RZ, !P4 ;  /* 0x000000ffc2c07208 */ /* 0x000fe40006000000 */
[----:B------:R-:W-:Y:S02]  /*3c90*/  ISETP.NE.AND.EX P2, PT, RZ, c[0x0][0x21c], PT, P2 ;  /* 0x00008700ff007a0c */ /* 0x000fe40003f45320 */
[----:B------:R-:W-:Y:S01]  /*3ca0*/  ISETP.NE.U32.AND P3, PT, RZ, c[0x0][0x250], PT ;  /* 0x00009400ff007a0c */ /* 0x000fe20003f65070 */
[----:B------:R-:W-:-:S03]  /*3cb0*/  FFMA.FTZ R188, R221, R195, R192 ;  /* 0x000000c3ddbc7223 */ /* 0x000fc600000100c0 */
[----:B------:R-:W-:-:S07]  /*3cc0*/  ISETP.NE.AND.EX P3, PT, RZ, c[0x0][0x254], PT, P3 ;  /* 0x00009500ff007a0c */ /* 0x000fce0003f65330 */
[----:B------:R-:W-:Y:S02]  /*3cd0*/  @P2 PRMT R191, RZ, 0x7610, R176 ;  /* 0x00007610ffbf2816 */ /* 0x000fe400000000b0 */
[----:B------:R-:W-:Y:S02]  /*3ce0*/  @P2 PRMT R197, RZ, 0x7610, R178 ;  /* 0x00007610ffc52816 */ /* 0x000fe400000000b2 */
[----:B------:R-:W-:Y:S02]  /*3cf0*/  @P2 PRMT R198, RZ, 0x5410, R179 ;  /* 0x00005410ffc62816 */ /* 0x000fe400000000b3 */
[----:B------:R-:W-:Y:S02]  /*3d00*/  @P3 LOP3.LUT P5, RZ, R20, 0xff00, RZ, 0xc0, !PT ;  /* 0x0000ff0014ff3812 */ /* 0x000fe400078ac0ff */
[----:B------:R-:W-:Y:S01]  /*3d10*/  @P3 LOP3.LUT P6, RZ, R21, 0xff, RZ, 0xc0, !PT ;  /* 0x000000ff15ff3812 */ /* 0x000fe200078cc0ff */
[----:B--2---:R-:W-:Y:S02]  /*3d20*/  FADD.FTZ R188, R189, -R188 ;  /* 0x800000bcbdbc7221 */ /* 0x004fe40000010000 */
[----:B------:R-:W-:-:S02]  /*3d30*/  FFMA.FTZ R189, R215, R195, R192 ;  /* 0x000000c3d7bd7223 */ /* 0x000fc400000100c0 */
[----:B------:R-:W-:Y:S01]  /*3d40*/  FMUL.FTZ R190, R5, R188 ;  /* 0x000000bc05be7220 */ /* 0x000fe20000410000 */
[----:B------:R-:W-:Y:S01]  /*3d50*/  @P2 PRMT R188, RZ, 0x5410, R176 ;  /* 0x00005410ffbc2816 */ /* 0x000fe200000000b0 */
[----:B------:R-:W-:-:S04]  /*3d60*/  FADD.FTZ R189, R251, -R189 ;  /* 0x800000bdfbbd7221 */ /* 0x000fc80000010000 */
[----:B------:R-:W-:Y:S01]  /*3d70*/  @P2 FADD.FTZ R190, R190, R188 ;  /* 0x000000bcbebe2221 */ /* 0x000fe20000010000 */
[----:B------:R-:W-:Y:S01]  /*3d80*/  @P3 MOV R188, R20 ;  /* 0x0000001400bc3202 */ /* 0x000fe20000000f00 */
[----:B------:R-:W-:-:S03]  /*3d90*/  FMUL.FTZ R189, R5, R189 ;  /* 0x000000bd05bd7220 */ /* 0x000fc60000410000 */
[----:B------:R-:W-:Y:S01]  /*3da0*/  @P3 LOP3.LUT P4, RZ, R188, 0xff, RZ, 0xc0, !PT ;  /* 0x000000ffbcff3812 */ /* 0x000fe2000788c0ff */
[----:B------:R-:W-:Y:S02]  /*3db0*/  FMUL.FTZ R188, R190, c[0x0][0x1e8] ;  /* 0x00007a00bebc7a20 */ /* 0x000fe40000410000 */
[----:B------:R-:W-:-:S03]  /*3dc0*/  @P2 FADD.FTZ R189, R189, R191 ;  /* 0x000000bfbdbd2221 */ /* 0x000fc60000010000 */
[----:B------:R-:W-:Y:S02]  /*3dd0*/  @P3 FSEL R196, R188, RZ, P4 ;  /* 0x000000ffbcc43208 */ /* 0x000fe40002000000 */
[----:B------:R-:W-:-:S04]  /*3de0*/  ISETP.NE.U32.AND P4, PT, RZ, c[0x0][0x258], PT ;  /* 0x00009600ff007a0c */ /* 0x000fc80003f85070 */
[----:B------:R-:W-:-:S13]  /*3df0*/  ISETP.NE.AND.EX P4, PT, RZ, c[0x0][0x25c], PT, P4 ;  /* 0x00009700ff007a0c */ /* 0x000fda0003f85340 */
[----:B------:R-:W-:Y:S02]  /*3e00*/  @P4 F2FP.BF16.PACK_AB R193, RZ, R190 ;  /* 0x000000beffc1423e */ /* 0x000fe400000010ff */
[----:B------:R-:W-:Y:S01]  /*3e10*/  @P4 F2FP.BF16.PACK_AB R191, RZ, R189 ;  /* 0x000000bdffbf423e */ /* 0x000fe200000010ff */
[----:B------:R-:W-:Y:S01]  /*3e20*/  FMUL.FTZ R189, R189, c[0x0][0x1e8] ;  /* 0x00007a00bdbd7a20 */ /* 0x000fe20000410000 */
[----:B------:R-:W-:Y:S02]  /*3e30*/  @P4 PRMT R164, R193, 0x7610, R164 ;  /* 0x00007610c1a44816 */ /* 0x000fe400000000a4 */
[----:B------:R-:W-:Y:S01]  /*3e40*/  @P3 F2FP.BF16.PACK_AB R193, RZ, R196 ;  /* 0x000000c4ffc1323e */ /* 0x000fe200000010ff */
[----:B------:R-:W-:Y:S01]  /*3e50*/  FFMA.FTZ R196, R214, R195, R192 ;  /* 0x000000c3d6c47223 */ /* 0x000fe200000100c0 */
[----:B------:R-:W-:Y:S02]  /*3e60*/  @P4 PRMT R164, R164, 0x5410, R191 ;  /* 0x00005410a4a44816 */ /* 0x000fe400000000bf */
[----:B------:R-:W-:Y:S01]  /*3e70*/  @P3 PRMT R172, R193, 0x7610, R172 ;  /* 0x00007610c1ac3816 */ /* 0x000fe200000000ac */
[----:B------:R-:W-:Y:S01]  /*3e80*/  FADD.FTZ R196, R250, -R196 ;  /* 0x800000c4fac47221 */ /* 0x000fe20000010000 */
[----:B------:R-:W-:-:S02]  /*3e90*/  @P2 PRMT R191, RZ, 0x5410, R177 ;  /* 0x00005410ffbf2816 */ /* 0x000fc400000000b1 */
[----:B------:R-:W-:Y:S01]  /*3ea0*/  @P3 FSEL R190, R189, RZ, P5 ;  /* 0x000000ffbdbe3208 */ /* 0x000fe20002800000 */
[----:B------:R-:W-:Y:S01]  /*3eb0*/  FMUL.FTZ R193, R5, R196 ;  /* 0x000000c405c17220 */ /* 0x000fe20000410000 */
[----:B------:R-:W-:Y:S01]  /*3ec0*/  @P3 LOP3.LUT P5, RZ, R20, 0xff0000, RZ, 0xc0, !PT ;  /* 0x00ff000014ff3812 */ /* 0x000fe200078ac0ff */
[----:B------:R-:W-:Y:S01]  /*3ed0*/  FFMA.FTZ R196, R10, R195, R192 ;  /* 0x000000c30ac47223 */ /* 0x000fe200000100c0 */
[----:B------:R-:W-:Y:S01]  /*3ee0*/  @P3 F2FP.BF16.PACK_AB R190, RZ, R190 ;  /* 0x000000beffbe323e */ /* 0x000fe200000010ff */
[----:B------:R-:W-:Y:S02]  /*3ef0*/  @P2 FADD.FTZ R193, R193, R191 ;  /* 0x000000bfc1c12221 */ /* 0x000fe40000010000 */
[----:B------:R-:W-:Y:S01]  /*3f00*/  FADD.FTZ R196, R243, -R196 ;  /* 0x800000c4f3c47221 */ /* 0x000fe20000010000 */
[----:B------:R-:W-:Y:S02]  /*3f10*/  @P3 PRMT R172, R172, 0x5410, R190 ;  /* 0x00005410acac3816 */ /* 0x000fe400000000be */
[----:B------:R-:W-:Y:S01]  /*3f20*/  @P4 F2FP.BF16.PACK_AB R191, RZ, R193 ;  /* 0x000000c1ffbf423e */ /* 0x000fe200000010ff */
[----:B------:R-:W-:Y:S01]  /*3f30*/  FMUL.FTZ R193, R193, c[0x0][0x1e8] ;  /* 0x00007a00c1c17a20 */ /* 0x000fe20000410000 */
[----:B------:R-:W-:-:S02]  /*3f40*/  @P2 PRMT R190, RZ, 0x7610, R177 ;  /* 0x00007610ffbe2816 */ /* 0x000fc400000000b1 */
[----:B------:R-:W-:Y:S02]  /*3f50*/  @P4 PRMT R165, R191, 0x7610, R165 ;  /* 0x00007610bfa54816 */ /* 0x000fe400000000a5 */
[----:B------:R-:W-:Y:S02]  /*3f60*/  @P3 FSEL R191, R193, RZ, P5 ;  /* 0x000000ffc1bf3208 */ /* 0x000fe40002800000 */
[----:B------:R-:W-:Y:S02]  /*3f70*/  @P3 LOP3.LUT P5, RZ, R20, 0xff000000, RZ, 0xc0, !PT ;  /* 0xff00000014ff3812 */ /* 0x000fe400078ac0ff */
[----:B------:R-:W-:-:S04]  /*3f80*/  @P3 F2FP.BF16.PACK_AB R191, RZ, R191 ;  /* 0x000000bfffbf323e */ /* 0x000fc800000010ff */
        /* <DEDUP_REMOVED lines=86> */
.L_x_571:
[----:B------:R-:W-:Y:S05]  /*44f0*/  BSYNC B1 ;  /* 0x0000000000017941 */ /* 0x000fea0003800000 */
.L_x_570:
        /* <DEDUP_REMOVED lines=140> */
.L_x_573:
[----:B------:R-:W-:Y:S05]  /*4dc0*/  BSYNC B1 ;  /* 0x0000000000017941 */ /* 0x000fea0003800000 */
.L_x_572:
[----:B------:R-:W-:Y:S01]  /*4dd0*/  ISETP.GE.U32.AND P2, PT, R0, 0x80, PT ;  /* 0x000000800000780c */ /* 0x000fe20003f46070 */
[----:B------:R-:W-:-:S12]  /*4de0*/  BSSY B1, `(.L_x_574) ;  /* 0x000008b000017945 */ /* 0x000fd80003800000 */
[----:B------:R-:W-:Y:S05]  /*4df0*/  @!P2 BRA `(.L_x_575) ;  /* 0x000008900000a947 */ /* 0x000fea0003800000 */
[----:B-1----:R-:W2:Y:S01]  /*4e00*/  LDL R189, [R1+0x4] ;  /* 0x0000040001bd7983 */ /* 0x002ea20000100800 */
[----:B---3--:R-:W-:Y:S02]  /*4e10*/  ISETP.NE.AND P3, PT, R199, RZ, PT ;  /* 0x000000ffc700720c */ /* 0x008fe40003f65270 */
[----:B------:R-:W-:Y:S02]  /*4e20*/  ISETP.NE.U32.AND P5, PT, RZ, c[0x0][0x218], PT ;  /* 0x00008600ff007a0c */ /* 0x000fe40003fa5070 */
[----:B------:R-:W-:Y:S02]  /*4e30*/  FSEL R190, R194, RZ, !P3 ;  /* 0x000000ffc2be7208 */ /* 0x000fe40005800000 */
[----:B------:R-:W-:Y:S02]  /*4e40*/  ISETP.NE.AND.EX P5, PT, RZ, c[0x0][0x21c], PT, P5 ;  /* 0x00008700ff007a0c */ /* 0x000fe40003fa5350 */
[----:B------:R-:W-:Y:S01]  /*4e50*/  ISETP.NE.U32.AND P2, PT, RZ, c[0x0][0x250], PT ;  /* 0x00009400ff007a0c */ /* 0x000fe20003f45070 */
[----:B------:R-:W-:Y:S01]  /*4e60*/  FFMA.FTZ R188, R219, R195, R190 ;  /* 0x000000c3dbbc7223 */ /* 0x000fe200000100be */
[----:B------:R-:W-:-:S02]  /*4e70*/  ISETP.NE.U32.AND P4, PT, RZ, c[0x0][0x258], PT ;  /* 0x00009600ff007a0c */ /* 0x000fc40003f85070 */
[----:B------:R-:W-:Y:S02]  /*4e80*/  ISETP.NE.AND.EX P2, PT, RZ, c[0x0][0x254], PT, P2 ;  /* 0x00009500ff007a0c */ /* 0x000fe40003f45320 */
[----:B------:R-:W-:-:S05]  /*4e90*/  ISETP.NE.AND.EX P4, PT, RZ, c[0x0][0x25c], PT, P4 ;  /* 0x00009700ff007a0c */ /* 0x000fca0003f85340 */
[----:B-----5:R-:W-:-:S06]  /*4ea0*/  @P5 PRMT R197, RZ, 0x5410, R187 ;  /* 0x00005410ffc55816 */ /* 0x020fcc00000000bb */
[----:B------:R-:W-:Y:S01]  /*4eb0*/  @P2 LOP3.LUT P6, RZ, R29, 0xff, RZ, 0xc0, !PT ;  /* 0x000000ff1dff2812 */ /* 0x000fe200078cc0ff */
[----:B--2---:R-:W-:-:S04]  /*4ec0*/  FADD.FTZ R188, R189, -R188 ;  /* 0x800000bcbdbc7221 */ /* 0x004fc80000010000 */
[----:B------:R-:W-:Y:S01]  /*4ed0*/  FMUL.FTZ R189, R5, R188 ;  /* 0x000000bc05bd7220 */ /* 0x000fe20000410000 */
[----:B------:R-:W-:-:S05]  /*4ee0*/  @P5 PRMT R188, RZ, 0x5410, R184 ;  /* 0x00005410ffbc5816 */ /* 0x000fca00000000b8 */
[----:B------:R-:W-:Y:S01]  /*4ef0*/  @P5 FADD.FTZ R189, R189, R188 ;  /* 0x000000bcbdbd5221 */ /* 0x000fe20000010000 */
[----:B------:R-:W-:-:S03]  /*4f00*/  @P2 MOV R188, R28 ;  /* 0x0000001c00bc2202 */ /* 0x000fc60000000f00 */
[----:B------:R-:W-:Y:S01]  /*4f10*/  FMUL.FTZ R193, R189, c[0x0][0x1e8] ;  /* 0x00007a00bdc17a20 */ /* 0x000fe20000410000 */
[----:B------:R-:W-:Y:S01]  /*4f20*/  @P2 LOP3.LUT P3, RZ, R188, 0xff, RZ, 0xc0, !PT ;  /* 0x000000ffbcff2812 */ /* 0x000fe2000786c0ff */
[----:B------:R-:W-:Y:S01]  /*4f30*/  FFMA.FTZ R188, R7, R195, R190 ;  /* 0x000000c307bc7223 */ /* 0x000fe200000100be */
[----:B------:R-:W-:Y:S02]  /*4f40*/  @P4 F2FP.BF16.PACK_AB R189, RZ, R189 ;  /* 0x000000bdffbd423e */ /* 0x000fe400000010ff */
[----:B------:R-:W-:Y:S01]  /*4f50*/  @P2 FSEL R194, R193, RZ, P3 ;  /* 0x000000ffc1c22208 */ /* 0x000fe20001800000 */
[----:B------:R-:W-:Y:S01]  /*4f60*/  FADD.FTZ R188, R247, -R188 ;  /* 0x800000bcf7bc7221 */ /* 0x000fe20000010000 */
[----:B------:R-:W-:Y:S02]  /*4f70*/  @P4 PRMT R164, R189, 0x7610, R164 ;  /* 0x00007610bda44816 */ /* 0x000fe400000000a4 */
[----:B------:R-:W-:Y:S01]  /*4f80*/  @P2 F2FP.BF16.PACK_AB R189, RZ, R194 ;  /* 0x000000c2ffbd223e */ /* 0x000fe200000010ff */
[----:B------:R-:W-:Y:S01]  /*4f90*/  FMUL.FTZ R191, R5, R188 ;  /* 0x000000bc05bf7220 */ /* 0x000fe20000410000 */
[----:B------:R-:W-:Y:S01]  /*4fa0*/  @P5 PRMT R188, RZ, 0x7610, R184 ;  /* 0x00007610ffbc5816 */ /* 0x000fe200000000b8 */
[----:B------:R-:W-:Y:S01]  /*4fb0*/  FFMA.FTZ R194, R6, R195, R190 ;  /* 0x000000c306c27223 */ /* 0x000fe200000100be */
[----:B------:R-:W-:-:S02]  /*4fc0*/  @P2 PRMT R172, R189, 0x7610, R172 ;  /* 0x00007610bdac2816 */ /* 0x000fc400000000ac */
[----:B------:R-:W-:Y:S01]  /*4fd0*/  @P2 LOP3.LUT P3, RZ, R28, 0xff00, RZ, 0xc0, !PT ;  /* 0x0000ff001cff2812 */ /* 0x000fe2000786c0ff */
[----:B------:R-:W-:Y:S02]  /*4fe0*/  @P5 FADD.FTZ R191, R191, R188 ;  /* 0x000000bcbfbf5221 */ /* 0x000fe40000010000 */
[----:B------:R-:W-:-:S03]  /*4ff0*/  FADD.FTZ R194, R246, -R194 ;  /* 0x800000c2f6c27221 */ /* 0x000fc60000010000 */
[----:B------:R-:W-:Y:S01]  /*5000*/  @P4 F2FP.BF16.PACK_AB R192, RZ, R191 ;  /* 0x000000bfffc0423e */ /* 0x000fe200000010ff */
[----:B------:R-:W-:Y:S02]  /*5010*/  FMUL.FTZ R189, R5, R194 ;  /* 0x000000c205bd7220 */ /* 0x000fe40000410000 */
[----:B------:R-:W-:Y:S01]  /*5020*/  FMUL.FTZ R191, R191, c[0x0][0x1e8] ;  /* 0x00007a00bfbf7a20 */ /* 0x000fe20000410000 */
        /* <DEDUP_REMOVED lines=9> */
[----:B------:R-:W-:Y:S02]  /*50c0*/  @P2 FSEL R189, R194, RZ, P3 ;  /* 0x000000ffc2bd2208 */ /* 0x000fe40001800000 */
[----:B------:R-:W-:Y:S01]  /*50d0*/  @P4 PRMT R165, R192, 0x7610, R165 ;  /* 0x00007610c0a54816 */ /* 0x000fe200000000a5 */
[----:B------:R-:W-:Y:S01]  /*50e0*/  FFMA.FTZ R192, R13, R195, R190 ;  /* 0x000000c30dc07223 */ /* 0x000fe200000100be */
[----:B------:R-:W-:Y:S02]  /*50f0*/  @P2 F2FP.BF16.PACK_AB R189, RZ, R189 ;  /* 0x000000bdffbd223e */ /* 0x000fe400000010ff */
[----:B------:R-:W-:Y:S01]  /*5100*/  @P2 LOP3.LUT P3, RZ, R28, 0xff000000, RZ, 0xc0, !PT ;  /* 0xff0000001cff2812 */ /* 0x000fe2000786c0ff */
[----:B------:R-:W-:Y:S01]  /*5110*/  FADD.FTZ R192, R239, -R192 ;  /* 0x800000c0efc07221 */ /* 0x000fe20000010000 */
[----:B------:R-:W-:-:S02]  /*5120*/  @P2 PRMT R173, R189, 0x7610, R173 ;  /* 0x00007610bdad2816 */ /* 0x000fc400000000ad */
[----:B------:R-:W-:Y:S01]  /*5130*/  @P5 PRMT R189, RZ, 0x7610, R185 ;  /* 0x00007610ffbd5816 */ /* 0x000fe200000000b9 */
[----:B------:R-:W-:Y:S01]  /*5140*/  FMUL.FTZ R188, R5, R192 ;  /* 0x000000c005bc7220 */ /* 0x000fe20000410000 */
[----:B------:R-:W-:-:S03]  /*5150*/  @P5 PRMT R192, RZ, 0x7610, R186 ;  /* 0x00007610ffc05816 */ /* 0x000fc600000000ba */
[----:B------:R-:W-:-:S04]  /*5160*/  @P5 FADD.FTZ R188, R188, R189 ;  /* 0x000000bdbcbc5221 */ /* 0x000fc80000010000 */
[----:B------:R-:W-:Y:S01]  /*5170*/  FMUL.FTZ R196, R188, c[0x0][0x1e8] ;  /* 0x00007a00bcc47a20 */ /* 0x000fe20000410000 */
[----:B------:R-:W-:-:S04]  /*5180*/  @P4 F2FP.BF16.PACK_AB R189, RZ, R188 ;  /* 0x000000bcffbd423e */ /* 0x000fc800000010ff */
[----:B------:R-:W-:Y:S02]  /*5190*/  @P2 FSEL R188, R196, RZ, P3 ;  /* 0x000000ffc4bc2208 */ /* 0x000fe40001800000 */
[----:B------:R-:W-:Y:S02]  /*51a0*/  @P4 PRMT R165, R165, 0x5410, R189 ;  /* 0x00005410a5a54816 */ /* 0x000fe400000000bd */
        /* <DEDUP_REMOVED lines=18> */
[----:B------:R-:W-:-:S04]  /*52d0*/  FMUL.FTZ R189, R5, R189 ;  /* 0x000000bd05bd7220 */ /* 0x000fc80000410000 */
[----:B------:R-:W-:-:S05]  /*52e0*/  @P5 FADD.FTZ R189, R189, R192 ;  /* 0x000000c0bdbd5221 */ /* 0x000fca0000010000 */
[----:B------:R-:W-:Y:S01]  /*52f0*/  @P4 F2FP.BF16.PACK_AB R192, RZ, R189 ;  /* 0x000000bdffc0423e */ /* 0x000fe200000010ff */
[----:B------:R-:W-:-:S03]  /*5300*/  FMUL.FTZ R189, R189, c[0x0][0x1e8] ;  /* 0x00007a00bdbd7a20 */ /* 0x000fc60000410000 */
[----:B------:R-:W-:Y:S02]  /*5310*/  @P4 PRMT R166, R166, 0x5410, R192 ;  /* 0x00005410a6a64816 */ /* 0x000fe400000000c0 */
        /* <DEDUP_REMOVED lines=8> */
[C---:B------:R-:W-:Y:S02]  /*53a0*/  FMUL.FTZ R192, R5.reuse, R192 ;  /* 0x000000c005c07220 */ /* 0x040fe40000410000 */
[----:B------:R-:W-:Y:S01]  /*53b0*/  FMUL.FTZ R5, R5, R190 ;  /* 0x000000be05057220 */ /* 0x000fe20000410000 */
[----:B------:R-:W-:Y:S01]  /*53c0*/  @P5 PRMT R190, RZ, 0x7610, R187 ;  /* 0x00007610ffbe5816 */ /* 0x000fe200000000bb */
[----:B------:R-:W-:-:S02]  /*53d0*/  @P5 FADD.FTZ R192, R192, R197 ;  /* 0x000000c5c0c05221 */ /* 0x000fc40000010000 */
[----:B------:R-:W-:Y:S02]  /*53e0*/  IMAD.MOV.U32 R195, RZ, RZ, 0x10 ;  /* 0x00000010ffc37424 */ /* 0x000fe400078e00ff */
[----:B------:R-:W-:Y:S01]  /*53f0*/  @P5 FADD.FTZ R5, R5, R190 ;  /* 0x000000be05055221 */ /* 0x000fe20000010000 */
[----:B------:R-:W-:Y:S02]  /*5400*/  LOP3.LUT P5, RZ, R31, 0xff, RZ, 0xc0, !PT ;  /* 0x000000ff1fff7812 */ /* 0x000fe400078ac0ff */
[----:B------:R-:W-:Y:S01]  /*5410*/  @P4 F2FP.BF16.PACK_AB R197, RZ, R192 ;  /* 0x000000c0ffc5423e */ /* 0x000fe200000010ff */
[----:B------:R-:W-:Y:S01]  /*5420*/  FMUL.FTZ R192, R192, c[0x0][0x1e8] ;  /* 0x00007a00c0c07a20 */ /* 0x000fe20000410000 */
[----:B------:R-:W-:Y:S02]  /*5430*/  FSEL R190, R188, RZ, P5 ;  /* 0x000000ffbcbe7208 */ /* 0x000fe40002800000 */
[----:B------:R-:W-:Y:S02]  /*5440*/  @P4 PRMT R167, R197, 0x7610, R167 ;  /* 0x00007610c5a74816 */ /* 0x000fe400000000a7 */
[----:B------:R-:W-:Y:S01]  /*5450*/  @P4 F2FP.BF16.PACK_AB R188, RZ, R5 ;  /* 0x00000005ffbc423e */ /* 0x000fe200000010ff */
[----:B------:R-:W-:Y:S01]  /*5460*/  FMUL.FTZ R5, R5, c[0x0][0x1e8] ;  /* 0x00007a0005057a20 */ /* 0x000fe20000410000 */
[----:B------:R-:W-:-:S02]  /*5470*/  LOP3.LUT P5, RZ, R31, 0xff00, RZ, 0xc0, !PT ;  /* 0x0000ff001fff7812 */ /* 0x000fc400078ac0ff */
[----:B------:R-:W-:Y:S02]  /*5480*/  @P4 PRMT R167, R167, 0x5410, R188 ;  /* 0x00005410a7a74816 */ /* 0x000fe400000000bc */
[----:B------:R-:W-:Y:S02]  /*5490*/  ISETP.NE.U32.AND P4, PT, RZ, c[0x0][0x258], PT ;  /* 0x00009600ff007a0c */ /* 0x000fe40003f85070 */
[----:B------:R-:W-:Y:S02]  /*54a0*/  FSEL R189, R189, RZ, P5 ;  /* 0x000000ffbdbd7208 */ /* 0x000fe40002800000 */
[----:B------:R-:W-:Y:S02]  /*54b0*/  ISETP.NE.AND.EX P4, PT, RZ, c[0x0][0x25c], PT, P4 ;  /* 0x00009700ff007a0c */ /* 0x000fe40003f85340 */
[----:B------:R-:W-:Y:S02]  /*54c0*/  F2FP.BF16.PACK_AB R190, R189, R190 ;  /* 0x000000bebdbe723e */ /* 0x000fe400000010ff */
[----:B------:R-:W-:-:S04]  /*54d0*/  @P2 FSEL R197, R192, RZ, P6 ;  /* 0x000000ffc0c52208 */ /* 0x000fc80003000000 */
[----:B------:R-:W-:-:S04]  /*54e0*/  @P2 F2FP.BF16.PACK_AB R197, RZ, R197 ;  /* 0x000000c5ffc5223e */ /* 0x000fc800000010ff */
[----:B------:R-:W-:Y:S01]  /*54f0*/  @P2 PRMT R175, R197, 0x7610, R175 ;  /* 0x00007610c5af2816 */ /* 0x000fe200000000af */
[----:B------:R-:W-:-:S05]  /*5500*/  @P4 IMAD.WIDE.U32 R188, R2, R195, c[0x0][0x258] ;  /* 0x0000960002bc4625 */ /* 0x000fca00078e00c3 */
[----:B------:R1:W-:Y:S02]  /*5510*/  @P4 STG.E.128 [R188.64], R164 ;  /* 0x000000a4bc004986 */ /* 0x0003e4000c101d04 */
[----:B-1----:R-:W-:Y:S02]  /*5520*/  FSEL R188, R193, RZ, P3 ;  /* 0x000000ffc1bc7208 */ /* 0x002fe40001800000 */
        /* <DEDUP_REMOVED lines=19> */
[----:B-1----:R-:W-:-:S04]  /*5660*/  @P2 LEA R188, P3, R2, c[0x0][0x250], 0x4 ;  /* 0x0000940002bc2a11 */ /* 0x002fc800078620ff */
[----:B------:R-:W-:-:S05]  /*5670*/  @P2 LEA.HI.X R189, R2, c[0x0][0x254], RZ, 0x4, P3 ;  /* 0x0000950002bd2a11 */ /* 0x000fca00018f24ff */
[----:B------:R1:W-:Y:S04]  /*5680*/  @P2 STG.E.128 [R188.64], R172 ;  /* 0x000000acbc002986 */ /* 0x0003e8000c101d04 */
.L_x_575:
[----:B------:R-:W-:Y:S05]  /*5690*/  BSYNC B1 ;  /* 0x0000000000017941 */ /* 0x000fea0003800000 */
.L_x_574:
[----:B------:R-:W-:-:S04]  /*56a0*/  MOV R2, c[0x0][0x160] ;  /* 0x0000580000027a02 */ /* 0x000fc80000000f00 */
[----:B------:R-:W-:-:S04]  /*56b0*/  LEA R3, R2, R3, 0x2 ;  /* 0x0000000302037211 */ /* 0x000fc800078e10ff */
[----:B------:R-:W-:-:S13]  /*56c0*/  ISETP.GE.AND P2, PT, R3, c[0x0][0x164], PT ;  /* 0x0000590003007a0c */ /* 0x000fda0003f46270 */
[----:B01-3-5:R-:W-:Y:S01]  /*56d0*/  @P2 CALL.REL.NOINC `(.L_x_557) ;  /* 0x0000001000002944 */ /* 0x02bfe20003c00000 */
[----:B------:R-:W-:Y:S05]  /*56e0*/  BRA `(.L_x_576) ;  /* 0xffffb42000007947 */ /* 0x000fea000383ffff */
.L_x_557:
[----:B-1----:R-:W-:Y:S05]  /*56f0*/  BSYNC B0 ;  /* 0x0000000000007941 */ /* 0x002fea0003800000 */
.L_x_556:
        /* <DEDUP_REMOVED lines=21> */
[----:B-----5:R-:W-:Y:S04]  /*5850*/  LDS R52, [R188.X4+0x400] ;  /* 0x00040000bc347984 */ /* 0x020fe80000004800 */
        /* <DEDUP_REMOVED lines=165> */
[----:B------:R-:W-:Y:S02]  /*62b0*/  MOV R35, R9 ;  /* 0x0000000900237202 */ /* 0x000fe40000000f00 */
[----:B------:R-:W-:Y:S01]  /*62c0*/  MOV R36, R4 ;  /* 0x0000000400247202 */ /* 0x000fe20000000f00 */
        /* <DEDUP_REMOVED lines=9> */
[----:B0-----:R-:W-:Y:S02]  /*6360*/  MOV R32, R2 ;  /* 0x0000000200207202 */ /* 0x001fe40000000f00 */
[----:B------:R-:W-:-:S02]  /*6370*/  MOV R33, R3 ;  /* 0x0000000300217202 */ /* 0x000fc40000000f00 */
[----:B------:R-:W-:-:S03]  /*6380*/  IADD3 R2, P3, R2, 0x200, RZ ;  /* 0x0000020002027810 */ /* 0x000fc60007f7e0ff */
[----:B------:R1:W-:Y:S02]  /*6390*/  STG.E [R32.64], R105 ;  /* 0x0000006920007986 */ /* 0x0003e4000c101904 */
[----:B------:R-:W-:-:S03]  /*63a0*/  IMAD.X R3, RZ, RZ, R3, P3 ;  /* 0x000000ffff037224 */ /* 0x000fc600018e0603 */
.L_x_578:
[----:B------:R-:W-:Y:S05]  /*63b0*/  BSYNC B0 ;  /* 0x0000000000007941 */ /* 0x000fea0003800000 */
.L_x_577:
        /* <DEDUP_REMOVED lines=27> */
[----:B------:R-:W-:Y:S01]  /*6570*/  FADD.FTZ R51, R51, R94 ;  /* 0x0000005e33337221 */ /* 0x000fe20000010000 */
[----:B------:R-:W-:Y:S01]  /*6580*/  LDS R79, [R188.X4+0x2e00] ;  /* 0x002e0000bc4f7984 */ /* 0x000fe20000004800 */
[----:B------:R-:W-:Y:S02]  /*6590*/  FADD.FTZ R47, R88, R47 ;  /* 0x0000002f582f7221 */ /* 0x000fe40000010000 */
[----:B------:R-:W-:Y:S02]  /*65a0*/  FADD.FTZ R45, R90, R45 ;  /* 0x0000002d5a2d7221 */ /* 0x000fe40000010000 */
[----:B------:R-:W-:Y:S02]  /*65b0*/  FADD.FTZ R31, R31, R0 ;  /* 0x000000001f1f7221 */ /* 0x000fe40000010000 */
[----:B------:R-:W-:Y:S01]  /*65c0*/  FADD.FTZ R71, R71, R50 ;  /* 0x0000003247477221 */ /* 0x000fe20000010000 */
[----:B------:R-:W0:Y:S01]  /*65d0*/  LDS R0, [R188.X4+0x200] ;  /* 0x00020000bc007984 */ /* 0x000e220000004800 */
[----:B------:R-:W-:-:S02]  /*65e0*/  FADD.FTZ R65, R65, R48 ;  /* 0x0000003041417221 */ /* 0x000fc40000010000 */
[----:B------:R-:W-:Y:S02]  /*65f0*/  FADD.FTZ R61, RZ, R61 ;  /* 0x0000003dff3d7221 */ /* 0x000fe40000010000 */
[----:B------:R-:W-:Y:S02]  /*6600*/  FADD.FTZ R63, RZ, R63 ;  /* 0x0000003fff3f7221 */ /* 0x000fe40000010000 */
[----:B------:R-:W-:Y:S02]  /*6610*/  FADD.FTZ R52, R52, R59 ;  /* 0x0000003b34347221 */ /* 0x000fe40000010000 */
[----:B------:R-:W-:Y:S01]  /*6620*/  FADD.FTZ R51, R51, R30 ;  /* 0x0000001e33337221 */ /* 0x000fe20000010000 */
[----:B------:R-:W-:Y:S01]  /*6630*/  LDS R59, [R188.X4+0x2200] ;  /* 0x00220000bc3b7984 */ /* 0x000fe20000004800 */
[----:B------:R-:W-:Y:S02]  /*6640*/  FADD.FTZ R47, R47, R26 ;  /* 0x0000001a2f2f7221 */ /* 0x000fe40000010000 */
[----:B------:R-:W-:Y:S01]  /*6650*/  FADD.FTZ R45, R45, R20 ;  /* 0x000000142d2d7221 */ /* 0x000fe20000010000 */
[----:B------:R-:W-:Y:S01]  /*6660*/  LDS R26, [R188.X4+0x800] ;  /* 0x00080000bc1a7984 */ /* 0x000fe20000004800 */
[----:B------:R-:W-:-:S02]  /*6670*/  FADD.FTZ R93, RZ, R93 ;  /* 0x0000005dff5d7221 */ /* 0x000fc40000010000 */
[----:B------:R-:W-:Y:S01]  /*6680*/  FADD.FTZ R71, R71, R28 ;  /* 0x0000001c47477221 */ /* 0x000fe20000010000 */
[----:B------:R-:W-:Y:S01]  /*6690*/  LDS R20, [R188.X4+0x600] ;  /* 0x00060000bc147984 */ /* 0x000fe20000004800 */
[----:B------:R-:W-:Y:S02]  /*66a0*/  FADD.FTZ R65, R65, R18 ;  /* 0x0000001241417221 */ /* 0x000fe40000010000 */
[----:B------:R-:W-:Y:S01]  /*66b0*/  FADD.FTZ R54, RZ, R54 ;  /* 0x00000036ff367221 */ /* 0x000fe20000010000 */
[----:B------:R-:W1:Y:S01]  /*66c0*/  LDS R18, [R188.X4+0x400] ;  /* 0x00040000bc127984 */ /* 0x000e620000004800 */
[----:B------:R-:W-:Y:S02]  /*66d0*/  FADD.FTZ R56, RZ, R56 ;  /* 0x00000038ff387221 */ /* 0x000fe40000010000 */
[----:B------:R-:W-:Y:S01]  /*66e0*/  FADD.FTZ R61, R61, R66 ;  /* 0x000000423d3d7221 */ /* 0x000fe20000010000 */
[----:B------:R-:W2:Y:S01]  /*66f0*/  LDS R28, [R188.X4+0xa00] ;  /* 0x000a0000bc1c7984 */ /* 0x000ea20000004800 */
[----:B------:R-:W-:-:S02]  /*6700*/  FADD.FTZ R63, R63, R68 ;  /* 0x000000443f3f7221 */ /* 0x000fc40000010000 */
[----:B------:R-:W-:Y:S01]  /*6710*/  FADD.FTZ R85, RZ, R85 ;  /* 0x00000055ff557221 */ /* 0x000fe20000010000 */
[----:B------:R-:W3:Y:S01]  /*6720*/  LDS R30, [R188.X4+0xc00] ;  /* 0x000c0000bc1e7984 */ /* 0x000ee20000004800 */
[----:B------:R-:W-:Y:S02]  /*6730*/  FADD.FTZ R52, R52, R49 ;  /* 0x0000003134347221 */ /* 0x000fe40000010000 */
[----:B------:R-:W-:Y:S01]  /*6740*/  FADD.FTZ R60, RZ, R60 ;  /* 0x0000003cff3c7221 */ /* 0x000fe20000010000 */
[----:B------:R-:W4:Y:S01]  /*6750*/  LDS R49, [R188.X4+0x1800] ;  /* 0x00180000bc317984 */ /* 0x000f220000004800 */
[----:B------:R-:W-:Y:S02]  /*6760*/  FADD.FTZ R84, R93, R84 ;  /* 0x000000545d547221 */ /* 0x000fe40000010000 */
[----:B------:R-:W-:Y:S01]  /*6770*/  FADD.FTZ R62, RZ, R62 ;  /* 0x0000003eff3e7221 */ /* 0x000fe20000010000 */
[----:B------:R-:W-:Y:S01]  /*6780*/  LDS R93, [R188.X4+0x3a00] ;  /* 0x003a0000bc5d7984 */ /* 0x000fe20000004800 */
[----:B------:R-:W-:-:S02]  /*6790*/  FADD.FTZ R89, R54, R89 ;  /* 0x0000005936597221 */ /* 0x000fc40000010000 */
[----:B------:R-:W-:Y:S02]  /*67a0*/  FADD.FTZ R91, R56, R91 ;  /* 0x0000005b385b7221 */ /* 0x000fe40000010000 */
[----:B------:R-:W-:Y:S02]  /*67b0*/  FADD.FTZ R60, R60, R67 ;  /* 0x000000433c3c7221 */ /* 0x000fe40000010000 */
[----:B------:R-:W-:Y:S01]  /*67c0*/  FADD.FTZ R62, R62, R69 ;  /* 0x000000453e3e7221 */ /* 0x000fe20000010000 */
[----:B------:R-:W-:Y:S01]  /*67d0*/  LDS R67, [R188.X4+0x2800] ;  /* 0x00280000bc437984 */ /* 0x000fe20000004800 */
[----:B------:R-:W-:Y:S02]  /*67e0*/  FADD.FTZ R84, R84, R73 ;  /* 0x0000004954547221 */ /* 0x000fe40000010000 */
[----:B------:R-:W-:Y:S01]  /*67f0*/  FADD.FTZ R74, R61, R74 ;  /* 0x0000004a3d4a7221 */ /* 0x000fe20000010000 */
[----:B------:R-:W-:Y:S01]  /*6800*/  LDS R69, [R188.X4+0x2a00] ;  /* 0x002a0000bc457984 */ /* 0x000fe20000004800 */
[----:B------:R-:W-:-:S02]  /*6810*/  FADD.FTZ R76, R63, R76 ;  /* 0x0000004c3f4c7221 */ /* 0x000fc40000010000 */
[----:B------:R-:W-:Y:S01]  /*6820*/  FADD.FTZ R38, RZ, R38 ;  /* 0x00000026ff267221 */ /* 0x000fe20000010000 */
[----:B------:R-:W5:Y:S01]  /*6830*/  LDS R61, [R188.X4+0x2400] ;  /* 0x00240000bc3d7984 */ /* 0x000f620000004800 */
[----:B------:R-:W-:Y:S02]  /*6840*/  FADD.FTZ R80, RZ, R80 ;  /* 0x00000050ff507221 */ /* 0x000fe40000010000 */
[----:B------:R-:W-:Y:S01]  /*6850*/  FADD.FTZ R82, RZ, R82 ;  /* 0x00000052ff527221 */ /* 0x000fe20000010000 */
[----:B------:R-:W4:Y:S01]  /*6860*/  LDS R63, [R188.X4+0x2600] ;  /* 0x00260000bc3f7984 */ /* 0x000f220000004800 */
[----:B------:R-:W-:Y:S02]  /*6870*/  FADD.FTZ R104, R85, R104 ;  /* 0x0000006855687221 */ /* 0x000fe40000010000 */
[----:B------:R-:W-:Y:S01]  /*6880*/  FADD.FTZ R46, R89, R46 ;  /* 0x0000002e592e7221 */ /* 0x000fe20000010000 */
[----:B------:R-:W4:Y:S01]  /*6890*/  LDS R73, [R188.X4+0x2c00] ;  /* 0x002c0000bc497984 */ /* 0x000f220000004800 */
[----:B------:R-:W-:-:S02]  /*68a0*/  FADD.FTZ R44, R91, R44 ;  /* 0x0000002c5b2c7221 */ /* 0x000fc40000010000 */
[----:B------:R-:W-:Y:S01]  /*68b0*/  FADD.FTZ R38, R38, R87 ;  /* 0x0000005726267221 */ /* 0x000fe20000010000 */
[----:B------:R-:W4:Y:S01]  /*68c0*/  LDS R85, [R188.X4+0x3200] ;  /* 0x00320000bc557984 */ /* 0x000f220000004800 */
[----:B------:R-:W-:Y:S02]  /*68d0*/  FADD.FTZ R80, R80, R95 ;  /* 0x0000005f50507221 */ /* 0x000fe40000010000 */
[----:B------:R-:W-:Y:S01]  /*68e0*/  FADD.FTZ R82, R82, R97 ;  /* 0x0000006152527221 */ /* 0x000fe20000010000 */
[----:B------:R1:W4:Y:S01]  /*68f0*/  LDS R87, [R188.X4+0x3400] ;  /* 0x00340000bc577984 */ /* 0x0003220000004800 */
        /* <DEDUP_REMOVED lines=49> */
[----:B-----5:R-:W-:Y:S02]  /*6c10*/  FADD.FTZ R18, R18, R61 ;  /* 0x0000003d12127221 */ /* 0x020fe40000010000 */
        /* <DEDUP_REMOVED lines=9> */
[----:B------:R-:W-:Y:S02]  /*6cb0*/  MOV R7, R11 ;  /* 0x0000000b00077202 */ /* 0x000fe40000000f00 */
[----:B------:R-:W-:Y:S02]  /*6cc0*/  MOV R13, R9 ;  /* 0x00000009000d7202 */ /* 0x000fe40000000f00 */
[----:B------:R-:W-:Y:S01]  /*6cd0*/  IADD3 R10, P6, R10, 0x200, RZ ;  /* 0x000002000a0a7810 */ /* 0x000fe20007fde0ff */
[----:B------:R0:W-:Y:S04]  /*6ce0*/  STG.E [R6.64], R43 ;  /* 0x0000002b06007986 */ /* 0x0001e8000c101904 */
[----:B------:R1:W-:Y:S01]  /*6cf0*/  STG.E [R12.64], R51 ;  /* 0x000000330c007986 */ /* 0x0003e2000c101904 */
[----:B------:R-:W-:Y:S01]  /*6d00*/  IMAD.X R11, RZ, RZ, R11, P6 ;  /* 0x000000ffff0b7224 */ /* 0x000fe200030e060b */
[----:B------:R-:W-:-:S04]  /*6d10*/  IADD3 R8, P6, R8, 0x200, RZ ;  /* 0x0000020008087810 */ /* 0x000fc80007fde0ff */
[----:B------:R-:W-:Y:S02]  /*6d20*/  IADD3.X R9, RZ, R9, RZ, P6, !PT ;  /* 0x00000009ff097210 */ /* 0x000fe400037fe4ff */
[----:B0-----:R-:W-:Y:S01]  /*6d30*/  MOV R6, R4 ;  /* 0x0000000400067202 */ /* 0x001fe20000000f00 */
[----:B------:R-:W-:Y:S01]  /*6d40*/  IMAD.MOV.U32 R7, RZ, RZ, R5 ;  /* 0x000000ffff077224 */ /* 0x000fe200078e0005 */
[----:B------:R-:W-:Y:S02]  /*6d50*/  IADD3 R4, P6, R4, 0x200, RZ ;  /* 0x0000020004047810 */ /* 0x000fe40007fde0ff */
[----:B-1----:R-:W-:Y:S02]  /*6d60*/  MOV R12, R2 ;  /* 0x00000002000c7202 */ /* 0x002fe40000000f00 */
[----:B------:R-:W-:Y:S01]  /*6d70*/  MOV R13, R3 ;  /* 0x00000003000d7202 */ /* 0x000fe20000000f00 */
[----:B------:R0:W-:Y:S01]  /*6d80*/  STG.E [R6.64], R85 ;  /* 0x0000005506007986 */ /* 0x0001e2000c101904 */
[----:B------:R-:W-:-:S02]  /*6d90*/  IADD3.X R5, RZ, R5, RZ, P6, !PT ;  /* 0x00000005ff057210 */ /* 0x000fc400037fe4ff */
[----:B------:R-:W-:Y:S01]  /*6da0*/  IADD3 R2, P6, R2, 0x200, RZ ;  /* 0x0000020002027810 */ /* 0x000fe20007fde0ff */
[----:B------:R0:W-:Y:S04]  /*6db0*/  STG.E [R12.64], R101 ;  /* 0x000000650c007986 */ /* 0x0001e8000c101904 */
[----:B------:R-:W-:-:S03]  /*6dc0*/  IMAD.X R3, RZ, RZ, R3, P6 ;  /* 0x000000ffff037224 */ /* 0x000fc600030e0603 */
.L_x_580:
[----:B01----:R-:W-:Y:S05]  /*6dd0*/  BSYNC B0 ;  /* 0x0000000000007941 */ /* 0x003fea0003800000 */
.L_x_579:
[----:B------:R-:W-:Y:S01]  /*6de0*/  BSSY B0, `(.L_x_581) ;  /* 0x0000017000007945 */ /* 0x000fe20003800000 */
[----:B------:R-:W-:Y:S01]  /*6df0*/  FADD.FTZ R87, R18, R87 ;  /* 0x0000005712577221 */ /* 0x000fe20000010000 */
[----:B------:R-:W-:Y:S05]  /*6e00*/  @!P5 BRA `(.L_x_582) ;  /* 0x000001400000d947 */ /* 0x000fea0003800000 */
[----:B------:R-:W-:Y:S01]  /*6e10*/  MOV R6, R10 ;  /* 0x0000000a00067202 */ /* 0x000fe20000000f00 */
[----:B------:R-:W-:Y:S01]  /*6e20*/  IMAD.MOV.U32 R12, RZ, RZ, R8 ;  /* 0x000000ffff0c7224 */ /* 0x000fe200078e0008 */
[----:B------:R-:W-:Y:S01]  /*6e30*/  MOV R7, R11 ;  /* 0x0000000b00077202 */ /* 0x000fe20000000f00 */
[----:B------:R-:W-:Y:S01]  /*6e40*/  IMAD.MOV.U32 R15, RZ, RZ, R5 ;  /* 0x000000ffff0f7224 */ /* 0x000fe200078e0005 */
[----:B------:R-:W-:-:S02]  /*6e50*/  MOV R13, R9 ;  /* 0x00000009000d7202 */ /* 0x000fc40000000f00 */
[----:B------:R-:W-:Y:S01]  /*6e60*/  MOV R14, R4 ;  /* 0x00000004000e7202 */ /* 0x000fe20000000f00 */
[----:B------:R0:W-:Y:S01]  /*6e70*/  STG.E [R6.64], R75 ;  /* 0x0000004b06007986 */ /* 0x0001e2000c101904 */
[----:B------:R-:W-:Y:S02]  /*6e80*/  IADD3 R10, P6, R10, 0x200, RZ ;  /* 0x000002000a0a7810 */ /* 0x000fe40007fde0ff */
[----:B------:R-:W-:Y:S01]  /*6e90*/  IADD3 R8, P5, R8, 0x200, RZ ;  /* 0x0000020008087810 */ /* 0x000fe20007fbe0ff */
[----:B------:R1:W-:Y:S02]  /*6ea0*/  STG.E [R12.64], R27 ;  /* 0x0000001b0c007986 */ /* 0x0003e4000c101904 */
[----:B------:R-:W-:Y:S01]  /*6eb0*/  IMAD.X R11, RZ, RZ, R11, P6 ;  /* 0x000000ffff0b7224 */ /* 0x000fe200030e060b */
[----:B------:R-:W-:Y:S01]  /*6ec0*/  IADD3.X R9, RZ, R9, RZ, P5, !PT ;  /* 0x00000009ff097210 */ /* 0x000fe20002ffe4ff */
[----:B------:R1:W-:Y:S01]  /*6ed0*/  STG.E [R14.64], R87 ;  /* 0x000000570e007986 */ /* 0x0003e2000c101904 */
[----:B------:R-:W-:-:S02]  /*6ee0*/  IADD3 R4, P6, R4, 0x200, RZ ;  /* 0x0000020004047810 */ /* 0x000fc40007fde0ff */
[----:B0-----:R-:W-:Y:S02]  /*6ef0*/  MOV R6, R2 ;  /* 0x0000000200067202 */ /* 0x001fe40000000f00 */
[----:B------:R-:W-:Y:S02]  /*6f00*/  MOV R7, R3 ;  /* 0x0000000300077202 */ /* 0x000fe40000000f00 */
[----:B------:R-:W-:Y:S02]  /*6f10*/  IADD3 R2, P5, R2, 0x200, RZ ;  /* 0x0000020002027810 */ /* 0x000fe40007fbe0ff */
[----:B------:R-:W-:Y:S01]  /*6f20*/  IADD3.X R5, RZ, R5, RZ, P6, !PT ;  /* 0x00000005ff057210 */ /* 0x000fe200037fe4ff */
[----:B------:R1:W-:Y:S02]  /*6f30*/  STG.E [R6.64], R21 ;  /* 0x0000001506007986 */ /* 0x0003e4000c101904 */
[----:B------:R-:W-:-:S03]  /*6f40*/  IMAD.X R3, RZ, RZ, R3, P5 ;  /* 0x000000ffff037224 */ /* 0x000fc600028e0603 */
.L_x_582:
[----:B------:R-:W-:Y:S05]  /*6f50*/  BSYNC B0 ;  /* 0x0000000000007941 */ /* 0x000fea0003800000 */
.L_x_581:
[----:B------:R-:W-:Y:S01]  /*6f60*/  BSSY B0, `(.L_x_583) ;  /* 0x0000017000007945 */ /* 0x000fe20003800000 */
[----:B------:R-:W-:Y:S01]  /*6f70*/  FADD.FTZ R89, R20, R89 ;  /* 0x0000005914597221 */ /* 0x000fe20000010000 */
[----:B------:R-:W-:Y:S05]  /*6f80*/  @!P0 BRA `(.L_x_584) ;  /* 0x0000014000008947 */ /* 0x000fea0003800000 */
[----:B-1----:R-:W-:Y:S01]  /*6f90*/  MOV R6, R10 ;  /* 0x0000000a00067202 */ /* 0x002fe20000000f00 */
        /* <DEDUP_REMOVED lines=8> */
[----:B------:R1:W-:Y:S01]  /*7020*/  STG.E [R12.64], R47 ;  /* 0x0000002f0c007986 */ /* 0x0003e2000c101904 */
[----:B------:R-:W-:Y:S01]  /*7030*/  IADD3 R4, P0, R4, 0x200, RZ ;  /* 0x0000020004047810 */ /* 0x000fe20007f1e0ff */
[----:B------:R-:W-:Y:S01]  /*7040*/  IMAD.X R11, RZ, RZ, R11, P6 ;  /* 0x000000ffff0b7224 */ /* 0x000fe200030e060b */
[----:B------:R-:W-:Y:S01]  /*7050*/  IADD3.X R9, RZ, R9, RZ, P5, !PT ;  /* 0x00000009ff097210 */ /* 0x000fe20002ffe4ff */
[----:B------:R1:W-:Y:S01]  /*7060*/  STG.E [R14.64], R89 ;  /* 0x000000590e007986 */ /* 0x0003e2000c101904 */
[----:B------:R-:W-:-:S02]  /*7070*/  IADD3.X R5, RZ, R5, RZ, P0, !PT ;  /* 0x00000005ff057210 */ /* 0x000fc400007fe4ff */
[----:B0-----:R-:W-:Y:S02]  /*7080*/  MOV R6, R2 ;  /* 0x0000000200067202 */ /* 0x001fe40000000f00 */
[----:B------:R-:W-:Y:S02]  /*7090*/  MOV R7, R3 ;  /* 0x0000000300077202 */ /* 0x000fe40000000f00 */
[----:B------:R-:W-:-:S03]  /*70a0*/  IADD3 R2, P6, R2, 0x200, RZ ;  /* 0x0000020002027810 */ /* 0x000fc60007fde0ff */
[----:B------:R1:W-:Y:S02]  /*70b0*/  STG.E [R6.64], R81 ;  /* 0x0000005106007986 */ /* 0x0003e4000c101904 */
[----:B------:R-:W-:-:S03]  /*70c0*/  IMAD.X R3, RZ, RZ, R3, P6 ;  /* 0x000000ffff037224 */ /* 0x000fc600030e0603 */
.L_x_584:
[----:B------:R-:W-:Y:S05]  /*70d0*/  BSYNC B0 ;  /* 0x0000000000007941 */ /* 0x000fea0003800000 */
.L_x_583:
[----:B------:R-:W-:Y:S01]  /*70e0*/  BSSY B0, `(.L_x_585) ;  /* 0x0000017000007945 */ /* 0x000fe20003800000 */
[----:B------:R-:W-:Y:S01]  /*70f0*/  FADD.FTZ R91, R26, R91 ;  /* 0x0000005b1a5b7221 */ /* 0x000fe20000010000 */
[----:B------:R-:W-:Y:S05]  /*7100*/  @!P1 BRA `(.L_x_586) ;  /* 0x0000014000009947 */ /* 0x000fea0003800000 */
[----:B-1----:R-:W-:Y:S01]  /*7110*/  MOV R6, R10 ;  /* 0x0000000a00067202 */ /* 0x002fe20000000f00 */
        /* <DEDUP_REMOVED lines=19> */
.L_x_586:
[----:B------:R-:W-:Y:S05]  /*7250*/  BSYNC B0 ;  /* 0x0000000000007941 */ /* 0x000fea0003800000 */
.L_x_585:
        /* <DEDUP_REMOVED lines=23> */
.L_x_588:
[----:B------:R-:W-:Y:S05]  /*73d0*/  BSYNC B0 ;  /* 0x0000000000007941 */ /* 0x000fea0003800000 */
.L_x_587:
        /* <DEDUP_REMOVED lines=23> */
.L_x_590:
[----:B------:R-:W-:Y:S05]  /*7550*/  BSYNC B0 ;  /* 0x0000000000007941 */ /* 0x000fea0003800000 */
.L_x_589:
[----:B------:R-:W-:Y:S05]  /*7560*/  @!P4 EXIT ;  /* 0x000000000000c94d */ /* 0x000fea0003800000 */
[----:B------:R-:W-:Y:S01]  /*7570*/  FADD.FTZ R97, R32, R97 ;  /* 0x0000006120617221 */ /* 0x000fe20000010000 */
[----:B------:R-:W-:Y:S04]  /*7580*/  STG.E [R10.64], R65 ;  /* 0x000000410a007986 */ /* 0x000fe8000c101904 */
[----:B------:R-:W-:Y:S04]  /*7590*/  STG.E [R8.64], R31 ;  /* 0x0000001f08007986 */ /* 0x000fe8000c101904 */
[----:B------:R-:W-:Y:S04]  /*75a0*/  STG.E [R4.64], R97 ;  /* 0x0000006104007986 */ /* 0x000fe8000c101904 */
[----:B------:R-:W-:Y:S01]  /*75b0*/  STG.E [R2.64], R19 ;  /* 0x0000001302007986 */ /* 0x000fe2000c101904 */
[----:B------:R-:W-:Y:S05]  /*75c0*/  EXIT ;  /* 0x000000000000794d */ /* 0x000fea0003800000 */
.L_x_566:
[----:B------:R-:W-:Y:S01]  /*75d0*/  HFMA2.MMA R190, -RZ, RZ, 0, 5.9604644775390625e-08 ;  /* 0x00000001ffbe7435 */ /* 0x000fe200000001ff */
[----:B------:R-:W-:Y:S01]  /*75e0*/  MOV R189, R224 ;  /* 0x000000e000bd7202 */ /* 0x000fe20000000f00 */
[----:B------:R-:W-:Y:S01]  /*75f0*/  IMAD.MOV.U32 R195, RZ, RZ, 0x1f ;  /* 0x0000001fffc37424 */ /* 0x000fe200078e00ff */
[----:B------:R-:W-:-:S02]  /*7600*/  MOV R194, 0xffffffff ;  /* 0xffffffff00c27802 */ /* 0x000fc40000000f00 */
[----:B------:R-:W-:Y:S02]  /*7610*/  MOV R188, 0x7630 ;  /* 0x0000763000bc7802 */ /* 0x000fe40000000f00 */
[----:B-----5:R-:W-:Y:S05]  /*7620*/  CALL.REL.NOINC `($__internal_28_$__cuda_sm70_shflsync_bfly_p) ;  /* 0x0000046000007944 */ /* 0x020fea0003c00000 */
[----:B-1----:R-:W-:Y:S01]  /*7630*/  MOV R191, R190 ;  /* 0x000000be00bf7202 */ /* 0x002fe20000000f00 */
[----:B------:R-:W-:Y:S05]  /*7640*/  BRA `(.L_x_591) ;  /* 0xffffbb9000007947 */ /* 0x000fea000383ffff */
.L_x_567:
[----:B------:R-:W-:Y:S01]  /*7650*/  HFMA2.MMA R190, -RZ, RZ, 0, 5.9604644775390625e-08 ;  /* 0x00000001ffbe7435 */ /* 0x000fe200000001ff */
[----:B------:R-:W-:Y:S01]  /*7660*/  IMAD.MOV.U32 R189, RZ, RZ, R223 ;  /* 0x000000ffffbd7224 */ /* 0x000fe200078e00df */
[----:B------:R-:W-:Y:S01]  /*7670*/  MOV R195, 0x1f ;  /* 0x0000001f00c37802 */ /* 0x000fe20000000f00 */
[----:B------:R-:W-:Y:S01]  /*7680*/  IMAD.MOV.U32 R194, RZ, RZ, -0x1 ;  /* 0xffffffffffc27424 */ /* 0x000fe200078e00ff */
[----:B------:R-:W-:Y:S02]  /*7690*/  MOV R188, 0x76b0 ;  /* 0x000076b000bc7802 */ /* 0x000fe40000000f00 */
[----:B01---5:R-:W-:Y:S05]  /*76a0*/  CALL.REL.NOINC `($__internal_28_$__cuda_sm70_shflsync_bfly_p) ;  /* 0x000003e000007944 */ /* 0x023fea0003c00000 */
[----:B------:R-:W-:Y:S01]  /*76b0*/  FADD.FTZ R191, R191, R224 ;  /* 0x000000e0bfbf7221 */ /* 0x000fe20000010000 */
[----:B------:R-:W-:Y:S01]  /*76c0*/  MOV R195, 0x1f ;  /* 0x0000001f00c37802 */ /* 0x000fe20000000f00 */
[----:B-1----:R-:W-:Y:S01]  /*76d0*/  FADD.FTZ R192, R223, R190 ;  /* 0x000000bedfc07221 */ /* 0x002fe20000010000 */
[----:B------:R-:W-:Y:S01]  /*76e0*/  HFMA2.MMA R190, -RZ, RZ, 0, 1.1920928955078125e-07 ;  /* 0x00000002ffbe7435 */ /* 0x000fe200000001ff */
[----:B------:R-:W-:Y:S01]  /*76f0*/  IMAD.MOV.U32 R194, RZ, RZ, -0x1 ;  /* 0xffffffffffc27424 */ /* 0x000fe200078e00ff */
[----:B------:R-:W-:-:S02]  /*7700*/  MOV R189, R191 ;  /* 0x000000bf00bd7202 */ /* 0x000fc40000000f00 */
[----:B------:R-:W-:Y:S02]  /*7710*/  MOV R188, 0x7730 ;  /* 0x0000773000bc7802 */ /* 0x000fe40000000f00 */
[----:B------:R-:W-:Y:S05]  /*7720*/  CALL.REL.NOINC `($__internal_28_$__cuda_sm70_shflsync_bfly_p) ;  /* 0x0000036000007944 */ /* 0x000fea0003c00000 */
[----:B-1----:R-:W-:Y:S01]  /*7730*/  MOV R193, R190 ;  /* 0x000000be00c17202 */ /* 0x002fe20000000f00 */
[----:B------:R-:W-:Y:S01]  /*7740*/  HFMA2.MMA R190, -RZ, RZ, 0, 1.1920928955078125e-07 ;  /* 0x00000002ffbe7435 */ /* 0x000fe200000001ff */
[----:B------:R-:W-:Y:S01]  /*7750*/  IMAD.MOV.U32 R189, RZ, RZ, R192 ;  /* 0x000000ffffbd7224 */ /* 0x000fe200078e00c0 */
[----:B------:R-:W-:Y:S01]  /*7760*/  MOV R195, 0x1f ;  /* 0x0000001f00c37802 */ /* 0x000fe20000000f00 */
[----:B------:R-:W-:Y:S01]  /*7770*/  IMAD.MOV.U32 R194, RZ, RZ, -0x1 ;  /* 0xffffffffffc27424 */ /* 0x000fe200078e00ff */
[----:B------:R-:W-:Y:S02]  /*7780*/  MOV R188, 0x77a0 ;  /* 0x000077a000bc7802 */ /* 0x000fe40000000f00 */
[----:B------:R-:W-:Y:S05]  /*7790*/  CALL.REL.NOINC `($__internal_28_$__cuda_sm70_shflsync_bfly_p) ;  /* 0x000002f000007944 */ /* 0x000fea0003c00000 */
[----:B------:R-:W-:Y:S01]  /*77a0*/  FADD.FTZ R191, R193, R191 ;  /* 0x000000bfc1bf7221 */ /* 0x000fe20000010000 */
[----:B------:R-:W-:Y:S01]  /*77b0*/  MOV R195, 0x1f ;  /* 0x0000001f00c37802 */ /* 0x000fe20000000f00 */
[----:B-1----:R-:W-:Y:S01]  /*77c0*/  FADD.FTZ R192, R192, R190 ;  /* 0x000000bec0c07221 */ /* 0x002fe20000010000 */
[----:B------:R-:W-:Y:S01]  /*77d0*/  HFMA2.MMA R190, -RZ, RZ, 0, 2.384185791015625e-07 ;  /* 0x00000004ffbe7435 */ /* 0x000fe200000001ff */
[----:B------:R-:W-:Y:S01]  /*77e0*/  IMAD.MOV.U32 R194, RZ, RZ, -0x1 ;  /* 0xffffffffffc27424 */ /* 0x000fe200078e00ff */
[----:B------:R-:W-:-:S02]  /*77f0*/  MOV R189, R191 ;  /* 0x000000bf00bd7202 */ /* 0x000fc40000000f00 */
[----:B------:R-:W-:Y:S02]  /*7800*/  MOV R188, 0x7820 ;  /* 0x0000782000bc7802 */ /* 0x000fe40000000f00 */
[----:B------:R-:W-:Y:S05]  /*7810*/  CALL.REL.NOINC `($__internal_28_$__cuda_sm70_shflsync_bfly_p) ;  /* 0x0000027000007944 */ /* 0x000fea0003c00000 */
[----:B-1----:R-:W-:Y:S01]  /*7820*/  MOV R193, R190 ;  /* 0x000000be00c17202 */ /* 0x002fe20000000f00 */
[----:B------:R-:W-:Y:S01]  /*7830*/  HFMA2.MMA R190, -RZ, RZ, 0, 2.384185791015625e-07 ;  /* 0x00000004ffbe7435 */ /* 0x000fe200000001ff */
        /* <DEDUP_REMOVED lines=8> */
[----:B------:R-:W-:Y:S01]  /*78c0*/  HFMA2.MMA R190, -RZ, RZ, 0, 4.76837158203125e-07 ;  /* 0x00000008ffbe7435 */ /* 0x000fe200000001ff */
[----:B------:R-:W-:Y:S01]  /*78d0*/  IMAD.MOV.U32 R194, RZ, RZ, -0x1 ;  /* 0xffffffffffc27424 */ /* 0x000fe200078e00ff */
[----:B------:R-:W-:-:S02]  /*78e0*/  MOV R189, R191 ;  /* 0x000000bf00bd7202 */ /* 0x000fc40000000f00 */
[----:B------:R-:W-:Y:S02]  /*78f0*/  MOV R188, 0x7910 ;  /* 0x0000791000bc7802 */ /* 0x000fe40000000f00 */
[----:B------:R-:W-:Y:S05]  /*7900*/  CALL.REL.NOINC `($__internal_28_$__cuda_sm70_shflsync_bfly_p) ;  /* 0x0000018000007944 */ /* 0x000fea0003c00000 */
[----:B-1----:R-:W-:Y:S01]  /*7910*/  MOV R193, R190 ;  /* 0x000000be00c17202 */ /* 0x002fe20000000f00 */
[----:B------:R-:W-:Y:S01]  /*7920*/  HFMA2.MMA R190, -RZ, RZ, 0, 4.76837158203125e-07 ;  /* 0x00000008ffbe7435 */ /* 0x000fe200000001ff */
        /* <DEDUP_REMOVED lines=8> */
[----:B------:R-:W-:Y:S01]  /*79b0*/  HFMA2.MMA R190, -RZ, RZ, 0, 9.5367431640625e-07 ;  /* 0x00000010ffbe7435 */ /* 0x000fe200000001ff */
[----:B------:R-:W-:Y:S01]  /*79c0*/  IMAD.MOV.U32 R194, RZ, RZ, -0x1 ;  /* 0xffffffffffc27424 */ /* 0x000fe200078e00ff */
[----:B------:R-:W-:-:S02]  /*79d0*/  MOV R189, R191 ;  /* 0x000000bf00bd7202 */ /* 0x000fc40000000f00 */
[----:B------:R-:W-:Y:S02]  /*79e0*/  MOV R188, 0x7a00 ;  /* 0x00007a0000bc7802 */ /* 0x000fe40000000f00 */
[----:B------:R-:W-:Y:S05]  /*79f0*/  CALL.REL.NOINC `($__internal_28_$__cuda_sm70_shflsync_bfly_p) ;  /* 0x0000009000007944 */ /* 0x000fea0003c00000 */
[----:B-1----:R-:W-:Y:S01]  /*7a00*/  MOV R193, R190 ;  /* 0x000000be00c17202 */ /* 0x002fe20000000f00 */
[----:B------:R-:W-:Y:S01]  /*7a10*/  HFMA2.MMA R190, -RZ, RZ, 0, 9.5367431640625e-07 ;  /* 0x00000010ffbe7435 */ /* 0x000fe200000001ff */
[----:B------:R-:W-:Y:S01]  /*7a20*/  IMAD.MOV.U32 R189, RZ, RZ, R192 ;  /* 0x000000ffffbd7224 */ /* 0x000fe200078e00c0 */
[----:B------:R-:W-:Y:S01]  /*7a30*/  MOV R195, 0x1f ;  /* 0x0000001f00c37802 */ /* 0x000fe20000000f00 */
[----:B------:R-:W-:Y:S01]  /*7a40*/  IMAD.MOV.U32 R194, RZ, RZ, -0x1 ;  /* 0xffffffffffc27424 */ /* 0x000fe200078e00ff */
[----:B------:R-:W-:Y:S02]  /*7a50*/  MOV R188, 0x7a70 ;  /* 0x00007a7000bc7802 */ /* 0x000fe40000000f00 */
[----:B------:R-:W-:Y:S05]  /*7a60*/  CALL.REL.NOINC `($__internal_28_$__cuda_sm70_shflsync_bfly_p) ;  /* 0x0000002000007944 */ /* 0x000fea0003c00000 */
[----:B-1----:R-:W-:Y:S01]  /*7a70*/  MOV R188, R190 ;  /* 0x000000be00bc7202 */ /* 0x002fe20000000f00 */
[----:B------:R-:W-:Y:S05]  /*7a80*/  BRA `(.L_x_592) ;  /* 0xffffb87000007947 */ /* 0x000fea000383ffff */
        .weak           $__internal_28_$__cuda_sm70_shflsync_bfly_p
        .type           $__internal_28_$__cuda_sm70_shflsync_bfly_p,@function
        .size           $__internal_28_$__cuda_sm70_shflsync_bfly_p,(.L_x_2566 - $__internal_28_$__cuda_sm70_shflsync_bfly_p)
$__internal_28_$__cuda_sm70_shflsync_bfly_p:
[----:B------:R-:W-:Y:S04]  /*7a90*/  WARPSYNC R194 ;  /* 0x000000c200007348 */ /* 0x000fe80003800000 */
[----:B------:R0:W1:Y:S02]  /*7aa0*/  SHFL.BFLY PT, R190, R189, R190, R195 ;  /* 0x0c0000bebdbe7389 */ /* 0x00006400000e00c3 */
[----:B0-----:R-:W-:-:S06]  /*7ab0*/  HFMA2.MMA R189, -RZ, RZ, 0, 0 ;  /* 0x00000000ffbd7435 */ /* 0x001fcc00000001ff */
[----:B------:R-:W-:Y:S05]  /*7ac0*/  RET.REL.NODEC R188 `(_ZN10layer_norm31ln_parallel_residual_bwd_kernelINS_13Kernel_traitsIf13__nv_bfloat16S2_S2_fjLj1024ELj1ELj4ELj1ELj16ENS_18Kernel_traits_baseILj1024EfS2_S2_S2_fjLj128EEEEELb1ELb0ELb0EEEvNS_9BwdParamsE) ;  /* 0xffff8530bc007950 */ /* 0x000fea0003c3ffff */
.L_x_593:
        /* <DEDUP_REMOVED lines=11> */
.L_x_2566:


//--------------------- .text._ZN10layer_norm31ln_parallel_residual_bwd_kernelINS_13Kernel_traitsIf13__nv_bfloat16S2_S2_fjLj1024ELj1ELj4ELj1ELj16ENS_18Kernel_traits_baseILj1024EfS2_S2_S2_fjLj128EEEEELb1ELb0ELb1EEEvNS_9BwdParamsE --------------------------
	.section	.text._ZN10layer_norm31ln_parallel_residual_bwd_kernelINS_13Kernel_traitsIf13__nv_bfloat16S2_S2_fjLj1024ELj1ELj4ELj1ELj16ENS_18Kernel_traits_baseILj1024EfS2_S2_S2_fjLj128EEEEELb1ELb0ELb1EEEvNS_9BwdParamsE,"ax",@progbits
	.sectioninfo	@"SHI_REGISTERS=255"
	.align	128
        .global         _ZN10layer_norm31ln_parallel_residual_bwd_kernelINS_13Kernel_traitsIf13__nv_bfloat16S2_S2_fjLj1024ELj1ELj4ELj1ELj16ENS_18Kernel_traits_baseILj1024EfS2_S2_S2_fjLj128EEEEELb1ELb0ELb1EEEvNS_9BwdParamsE
        .type           _ZN10layer_norm31ln_parallel_residual_bwd_kernelINS_13Kernel_traitsIf13__nv_bfloat16S2_S2_fjLj1024ELj1ELj4ELj1ELj16ENS_18Kernel_traits_baseILj1024EfS2_S2_S2_fjLj128EEEEELb1ELb0ELb1EEEvNS_9BwdParamsE,@function
        .size           _ZN10layer_norm31ln_parallel_residual_bwd_kernelINS_13Kernel_traitsIf13__nv_bfloat16S2_S2_fjLj1024ELj1ELj4ELj1ELj16ENS_18Kernel_traits_baseILj1024EfS2_S2_S2_fjLj128EEEEELb1ELb0ELb1EEEvNS_9BwdParamsE,(.L_x_2567 - _ZN10layer_norm31ln_parallel_residual_bwd_kernelINS_13Kernel_traitsIf13__nv_bfloat16S2_S2_fjLj1024ELj1ELj4ELj1ELj16ENS_18Kernel_traits_baseILj1024EfS2_S2_S2_fjLj128EEEEELb1ELb0ELb1EEEvNS_9BwdParamsE)
        .other          _ZN10layer_norm31ln_parallel_residual_bwd_kernelINS_13Kernel_traitsIf13__nv_bfloat16S2_S2_fjLj1024ELj1ELj4ELj1ELj16ENS_18Kernel_traits_baseILj1024EfS2_S2_S2_fjLj128EEEEELb1ELb0ELb1EEEvNS_9BwdParamsE,@"STO_CUDA_ENTRY STV_DEFAULT"
_ZN10layer_norm31ln_parallel_residual_bwd_kernelINS_13Kernel_traitsIf13__nv_bfloat16S2_S2_fjLj1024ELj1ELj4ELj1ELj16ENS_18Kernel_traits_baseILj1024EfS2_S2_S2_fjLj128EEEEELb1ELb0ELb1EEEvNS_9BwdParamsE:
.text._ZN10layer_norm31ln_parallel_residual_bwd_kernelINS_13Kernel_traitsIf13__nv_bfloat16S2_S2_fjLj1024ELj1ELj4ELj1ELj16ENS_18Kernel_traits_baseILj1024EfS2_S2_S2_fjLj128EEEEELb1ELb0ELb1EEEvNS_9BwdParamsE:
        /* <DEDUP_REMOVED lines=75> */
.L_x_595:
        /* <DEDUP_REMOVED lines=65> */
[----:B------:R-:W-:Y:S01]  /*08c0*/  HFMA2.MMA R209, -RZ, RZ, 0, 0 ;  /* 0x00000000ffd17435 */ /* 0x000fe200000001ff */
[----:B------:R1:W5:Y:S01]  /*08d0*/  LDG.E.128 R92, [R2.64] ;  /* 0x00000004025c7981 */ /* 0x000362000c1e1d00 */
[----:B------:R-:W-:Y:S01]  /*08e0*/  CS2R R246, SRZ ;  /* 0x0000000000f67805 */ /* 0x000fe2000001ff00 */
[----:B------:R-:W-:Y:S01]  /*08f0*/  CS2R R244, SRZ ;  /* 0x0000000000f47805 */ /* 0x000fe2000001ff00 */
[----:B------:R-:W-:Y:S01]  /*0900*/  MOV R212, RZ ;  /* 0x000000ff00d47202 */ /* 0x000fe20000000f00 */
        /* <DEDUP_REMOVED lines=41> */
[----:B------:R-:W-:-:S03]  /*0ba0*/  CS2R R200, SRZ ;  /* 0x0000000000c87805 */ /* 0x000fc6000001ff00 */
[----:B------:R2:W5:Y:S04]  /*0bb0*/  LDG.E.128 R44, [R4.64+0x800] ;  /* 0x00080004042c7981 */ /* 0x000568000c1e1d00 */
[----:B------:R2:W5:Y:S04]  /*0bc0*/  LDG.E.128 R40, [R4.64+0x810] ;  /* 0x0008100404287981 */ /* 0x000568000c1e1d00 */
[----:B------:R2:W5:Y:S04]  /*0bd0*/  LDG.E.128 R36, [R4.64+0xc00] ;  /* 0x000c000404247981 */ /* 0x000568000c1e1d00 */
[----:B------:R2:W5:Y:S02]  /*0be0*/  LDG.E.128 R32, [R4.64+0xc10] ;  /* 0x000c100404207981 */ /* 0x000564000c1e1d00 */
[----:B0-2---:R-:W-:-:S02]  /*0bf0*/  CS2R R4, SRZ ;  /* 0x0000000000047805 */ /* 0x005fc4000001ff00 */
.L_x_601:
[----:B------:R-:W0:Y:S01]  /*0c00*/  S2R R122, SR_TID.X ;  /* 0x00000000007a7919 */ /* 0x000e220000002100 */
[----:B------:R-:W-:Y:S01]  /*0c10*/  IMAD R120, R0, c[0x0][0x168], RZ ;  /* 0x00005a0000787a24 */ /* 0x000fe200078e02ff */
[----:B------:R-:W-:-:S02]  /*0c20*/  MOV R131, 0x4 ;  /* 0x0000000400837802 */ /* 0x000fc40000000f00 */
[----:B------:R-:W-:Y:S01]  /*0c30*/  MOV R233, 0x10 ;  /* 0x0000001000e97802 */ /* 0x000fe20000000f00 */
[----:B------:R1:W-:Y:S01]  /*0c40*/  STL [R1+0xe4], R112 ;  /* 0x0000e47001007387 */ /* 0x0003e20000100800 */
[----:B------:R-:W-:-:S03]  /*0c50*/  SHF.R.S32.HI R121, RZ, 0x1f, R120 ;  /* 0x0000001fff797819 */ /* 0x000fc60000011478 */
[----:B------:R-:W2:Y:S01]  /*0c60*/  LDL.LU R236, [R1] ;  /* 0x0000000001ec7983 */ /* 0x000ea20000300800 */
[----:B------:R-:W-:-:S03]  /*0c70*/  LEA.HI R121, R121, R120, RZ, 0x3 ;  /* 0x0000007879797211 */ /* 0x000fc600078f18ff */
[----:B------:R-:W3:Y:S01]  /*0c80*/  LDL.LU R235, [R1+0x8] ;  /* 0x0000080001eb7983 */ /* 0x000ee20000300800 */
[----:B0-----:R-:W-:Y:S01]  /*0c90*/  LOP3.LUT R204, R122, 0x1f, RZ, 0xc0, !PT ;  /* 0x0000001f7acc7812 */ /* 0x001fe200078ec0ff */
[----:B------:R-:W-:-:S03]  /*0ca0*/  IMAD.WIDE R122, R0, R131, c[0x0][0x1a0] ;  /* 0x00006800007a7625 */ /* 0x000fc600078e0283 */
[----:B------:R-:W-:Y:S02]  /*0cb0*/  LEA.HI.SX32 R204, R121, R204, 0x1d ;  /* 0x000000cc79cc7211 */ /* 0x000fe400078feaff */
[----:B------:R0:W4:Y:S03]  /*0cc0*/  LDG.E R213, [R122.64] ;  /* 0x000000047ad57981 */ /* 0x000126000c1e1900 */
[CC--:B------:R-:W-:Y:S01]  /*0cd0*/  IMAD.WIDE.U32 R120, R204.reuse, R233.reuse, c[0x0][0x188] ;  /* 0x00006200cc787625 */ /* 0x0c0fe200078e00e9 */
[----:B-1----:R-:W1:Y:S03]  /*0ce0*/  LDC.U8 R112, c[0x0][0x1f0] ;  /* 0x00007c00ff707b82 */ /* 0x002e660000000000 */
[----:B------:R-:W-:Y:S02]  /*0cf0*/  IMAD.WIDE.U32 R124, R204, R233, c[0x0][0x210] ;  /* 0x00008400cc7c7625 */ /* 0x000fe400078e00e9 */
[----:B0-----:R-:W2:Y:S02]  /*0d00*/  LDG.E.128 R120, [R120.64] ;  /* 0x0000000478787981 */ /* 0x001ea4000c1e1d00 */
[----:B------:R-:W-:-:S02]  /*0d10*/  IMAD.WIDE R130, R0, R131, c[0x0][0x1a8] ;  /* 0x00006a0000827625 */ /* 0x000fc400078e0283 */
[----:B------:R-:W3:Y:S02]  /*0d20*/  LDG.E.128 R124, [R124.64] ;  /* 0x000000047c7c7981 */ /* 0x000ee4000c1e1d00 */
[----:B------:R-:W-:Y:S02]  /*0d30*/  IMAD.WIDE.U32 R128, R204, R233, c[0x0][0x208] ;  /* 0x00008200cc807625 */ /* 0x000fe400078e00e9 */
[----:B------:R0:W3:Y:S04]  /*0d40*/  LDG.E R205, [R130.64] ;  /* 0x0000000482cd7981 */ /* 0x0000e8000c1e1900 */
[----:B0-----:R-:W3:Y:S01]  /*0d50*/  LDG.E.128 R128, [R128.64] ;  /* 0x0000000480807981 */ /* 0x001ee2000c1e1d00 */
[----:B-1----:R-:W-:-:S03]  /*0d60*/  ISETP.NE.AND P2, PT, R112, RZ, PT ;  /* 0x000000ff7000720c */ /* 0x002fc60003f45270 */
[----:B------:R-:W3:Y:S01]  /*0d70*/  LDL.LU R112, [R1+0x4] ;  /* 0x0000040001707983 */ /* 0x000ee20000300800 */
[----:B------:R-:W-:Y:S02]  /*0d80*/  ISETP.NE.U32.AND P0, PT, RZ, c[0x0][0x250], PT ;  /* 0x00009400ff007a0c */ /* 0x000fe40003f05070 */
[C---:B------:R-:W-:Y:S01]  /*0d90*/  IADD3 R203, R204.reuse, 0x20, RZ ;  /* 0x00000020cccb7810 */ /* 0x040fe20007ffe0ff */
[----:B------:R-:W3:Y:S01]  /*0da0*/  LDL.LU R234, [R1+0x30] ;  /* 0x0000300001ea7983 */ /* 0x000ee20000300800 */
[----:B------:R-:W-:Y:S02]  /*0db0*/  ISETP.NE.AND.EX P0, PT, RZ, c[0x0][0x254], PT, P0 ;  /* 0x00009500ff007a0c */ /* 0x000fe40003f05300 */
[----:B------:R-:W-:Y:S01]  /*0dc0*/  MOV R237, 0x8 ;  /* 0x0000000800ed7802 */ /* 0x000fe20000000f00 */
[CC--:B------:R-:W-:Y:S01]  /*0dd0*/  IMAD.WIDE.U32 R132, R203.reuse, R233.reuse, c[0x0][0x188] ;  /* 0x00006200cb847625 */ /* 0x0c0fe200078e00e9 */
[----:B------:R-:W-:Y:S01]  /*0de0*/  IADD3 R222, R204, 0x60, RZ ;  /* 0x00000060ccde7810 */ /* 0x000fe20007ffe0ff */
[----:B------:R-:W3:Y:S02]  /*0df0*/  LDL.LU R232, [R1+0x20] ;  /* 0x0000200001e87983 */ /* 0x000ee40000300800 */
[----:B------:R-:W-:-:S02]  /*0e00*/  IMAD.WIDE.U32 R136, R203, R233, c[0x0][0x210] ;  /* 0x00008400cb887625 */ /* 0x000fc400078e00e9 */
[----:B------:R-:W3:Y:S02]  /*0e10*/  LDG.E.128 R132, [R132.64] ;  /* 0x0000000484847981 */ /* 0x000ee4000c1e1d00 */
[C---:B------:R-:W-:Y:S02]  /*0e20*/  IMAD.WIDE.U32 R140, R203.reuse, R233, c[0x0][0x208] ;  /* 0x00008200cb8c7625 */ /* 0x040fe400078e00e9 */
[----:B------:R-:W3:Y:S02]  /*0e30*/  LDG.E.128 R136, [R136.64] ;  /* 0x0000000488887981 */ /* 0x000ee4000c1e1d00 */
[-C--:B------:R-:W-:Y:S02]  /*0e40*/  @P0 IMAD.WIDE.U32 R160, R203, R237.reuse, c[0x0][0x198] ;  /* 0x00006600cba00625 */ /* 0x080fe400078e00ed */
[----:B------:R-:W3:Y:S04]  /*0e50*/  LDG.E.128 R140, [R140.64] ;  /* 0x000000048c8c7981 */ /* 0x000ee8000c1e1d00 */
[----:B-----5:R0:W5:Y:S02]  /*0e60*/  @P0 LDG.E.64 R184, [R160.64] ;  /* 0x00000004a0b80981 */ /* 0x020164000c1e1b00 */
[----:B0-----:R-:W-:-:S05]  /*0e70*/  @P0 IMAD.WIDE.U32 R160, R222, R237, c[0x0][0x198] ;  /* 0x00006600dea00625 */ /* 0x001fca00078e00ed */
[----:B------:R0:W5:Y:S01]  /*0e80*/  @P0 LDG.E.64 R188, [R160.64] ;  /* 0x00000004a0bc0981 */ /* 0x000162000c1e1b00 */
[----:B----4-:R-:W-:Y:S02]  /*0e90*/  FSEL R213, R213, RZ, !P2 ;  /* 0x000000ffd5d57208 */ /* 0x010fe40005000000 */
[--C-:B--2---:R-:W-:Y:S02]  /*0ea0*/  PRMT R219, RZ, 0x5410, R121.reuse ;  /* 0x00005410ffdb7816 */ /* 0x104fe40000000079 */
[----:B------:R-:W-:Y:S02]  /*0eb0*/  PRMT R220, RZ, 0x7610, R121 ;  /* 0x00007610ffdc7816 */ /* 0x000fe40000000079 */
[----:B---3--:R-:W-:Y:S01]  /*0ec0*/  PRMT R121, RZ, 0x5410, R125 ;  /* 0x00005410ff797816 */ /* 0x008fe2000000007d */
[----:B------:R-:W-:Y:S01]  /*0ed0*/  FADD.FTZ R219, -R213, R219 ;  /* 0x000000dbd5db7221 */ /* 0x000fe20000010100 */
[--C-:B------:R-:W-:Y:S02]  /*0ee0*/  PRMT R215, RZ, 0x5410, R120.reuse ;  /* 0x00005410ffd77816 */ /* 0x100fe40000000078 */
[----:B------:R-:W-:Y:S01]  /*0ef0*/  PRMT R216, RZ, 0x7610, R120 ;  /* 0x00007610ffd87816 */ /* 0x000fe20000000078 */
[----:B------:R-:W-:-:S02]  /*0f00*/  FMUL.FTZ R219, R205, R219 ;  /* 0x000000dbcddb7220 */ /* 0x000fc40000410000 */
[-C--:B------:R-:W-:Y:S01]  /*0f10*/  FMUL.FTZ R120, R62, R121.reuse ;  /* 0x000000793e787220 */ /* 0x080fe20000410000 */
[----:B------:R-:W-:Y:S01]  /*0f20*/  PRMT R218, RZ, 0x5410, R129 ;  /* 0x00005410ffda7816 */ /* 0x000fe20000000081 */
[----:B------:R-:W-:Y:S02]  /*0f30*/  FADD.FTZ R246, R121, R246 ;  /* 0x000000f679f67221 */ /* 0x000fe40000010000 */
[C---:B------:R-:W-:Y:S02]  /*0f40*/  FFMA.FTZ R211, R219.reuse, R121, R211 ;  /* 0x00000079dbd37223 */ /* 0x040fe400000100d3 */
[----:B------:R-:W-:Y:S02]  /*0f50*/  FADD.FTZ R30, R218, R30 ;  /* 0x0000001eda1e7221 */ /* 0x000fe40000010000 */
[-C--:B------:R-:W-:Y:S02]  /*0f60*/  FFMA.FTZ R198, R219, R218.reuse, R198 ;  /* 0x000000dadbc67223 */ /* 0x080fe400000100c6 */
[----:B------:R-:W-:Y:S01]  /*0f70*/  FFMA.FTZ R218, R94, R218, R120 ;  /* 0x000000da5eda7223 */ /* 0x000fe20000010078 */
[----:B------:R-:W-:-:S02]  /*0f80*/  PRMT R120, RZ, 0x5410, R126 ;  /* 0x00005410ff787816 */ /* 0x000fc4000000007e */
[----:B------:R-:W-:Y:S01]  /*0f90*/  PRMT R121, RZ, 0x5410, R127 ;  /* 0x00005410ff797816 */ /* 0x000fe2000000007f */
[C---:B------:R-:W-:Y:S01]  /*0fa0*/  FADD.FTZ R220, -R213.reuse, R220 ;  /* 0x000000dcd5dc7221 */ /* 0x040fe20000010100 */
[----:B------:R-:W-:Y:S02]  /*0fb0*/  PRMT R227, RZ, 0x5410, R124 ;  /* 0x00005410ffe37816 */ /* 0x000fe4000000007c */
[----:B------:R-:W-:Y:S01]  /*0fc0*/  PRMT R125, RZ, 0x7610, R125 ;  /* 0x00007610ff7d7816 */ /* 0x000fe2000000007d */
[----:B------:R-:W-:Y:S01]  /*0fd0*/  FADD.FTZ R216, -R213, R216 ;  /* 0x000000d8d5d87221 */ /* 0x000fe20000010100 */
[----:B------:R-:W-:Y:S01]  /*0fe0*/  PRMT R124, RZ, 0x7610, R124 ;  /* 0x00007610ff7c7816 */ /* 0x000fe2000000007c */
[----:B------:R-:W-:Y:S01]  /*0ff0*/  FADD.FTZ R236, R120, R236 ;  /* 0x000000ec78ec7221 */ /* 0x000fe20000010000 */
[--C-:B0-----:R-:W-:Y:S01]  /*1000*/  PRMT R160, RZ, 0x5410, R128.reuse ;  /* 0x00005410ffa07816 */ /* 0x101fe20000000080 */
[----:B------:R-:W-:Y:S01]  /*1010*/  FADD.FTZ R235, R121, R235 ;  /* 0x000000eb79eb7221 */ /* 0x000fe20000010000 */
[----:B------:R-:W-:Y:S01]  /*1020*/  PRMT R129, RZ, 0x7610, R129 ;  /* 0x00007610ff817816 */ /* 0x000fe20000000081 */
[----:B------:R-:W-:Y:S01]  /*1030*/  FMUL.FTZ R220, R205, R220 ;  /* 0x000000dccddc7220 */ /* 0x000fe20000410000 */
[----:B------:R-:W-:Y:S01]  /*1040*/  PRMT R128, RZ, 0x7610, R128 ;  /* 0x00007610ff807816 */ /* 0x000fe20000000080 */
[----:B------:R-:W-:Y:S01]  /*1050*/  FMUL.FTZ R221, R63, R125 ;  /* 0x0000007d3fdd7220 */ /* 0x000fe20000410000 */
[----:B------:R-:W-:Y:S01]  /*1060*/  PRMT R127, RZ, 0x7610, R127 ;  /* 0x00007610ff7f7816 */ /* 0x000fe2000000007f */
[----:B------:R-:W-:-:S02]  /*1070*/  FMUL.FTZ R216, R205, R216 ;  /* 0x000000d8cdd87220 */ /* 0x000fc40000410000 */
[----:B------:R-:W-:Y:S01]  /*1080*/  FMUL.FTZ R217, R61, R124 ;  /* 0x0000007c3dd97220 */ /* 0x000fe20000410000 */
[----:B------:R-:W-:Y:S01]  /*1090*/  STL [R1], R236 ;  /* 0x000000ec01007387 */ /* 0x000fe20000100800 */
[----:B------:R-:W-:Y:S02]  /*10a0*/  FADD.FTZ R31, R129, R31 ;  /* 0x0000001f811f7221 */ /* 0x000fe40000010000 */
[-C--:B------:R-:W-:Y:S01]  /*10b0*/  FFMA.FTZ R199, R220, R129.reuse, R199 ;  /* 0x00000081dcc77223 */ /* 0x080fe200000100c7 */
[----:B------:R-:W-:Y:S01]  /*10c0*/  STL [R1+0x8], R235 ;  /* 0x000008eb01007387 */ /* 0x000fe20000100800 */
[----:B------:R-:W-:Y:S02]  /*10d0*/  FFMA.FTZ R221, R95, R129, R221 ;  /* 0x000000815fdd7223 */ /* 0x000fe400000100dd */
[----:B------:R-:W-:Y:S01]  /*10e0*/  FADD.FTZ R169, R128, R169 ;  /* 0x000000a980a97221 */ /* 0x000fe20000010000 */
[----:B------:R-:W2:Y:S01]  /*10f0*/  LDL.LU R129, [R1+0x2c] ;  /* 0x00002c0001817983 */ /* 0x000ea20000300800 */
[----:B------:R-:W-:-:S02]  /*1100*/  FFMA.FTZ R201, R216, R128, R201 ;  /* 0x00000080d8c97223 */ /* 0x000fc400000100c9 */
[----:B------:R-:W-:Y:S02]  /*1110*/  FFMA.FTZ R217, R93, R128, R217 ;  /* 0x000000805dd97223 */ /* 0x000fe400000100d9 */
[----:B------:R-:W-:Y:S01]  /*1120*/  FADD.FTZ R112, R127, R112 ;  /* 0x000000707f707221 */ /* 0x000fe20000010000 */
[----:B------:R-:W3:Y:S01]  /*1130*/  LDL.LU R128, [R1+0x1c] ;  /* 0x00001c0001807983 */ /* 0x000ee20000300800 */
[----:B------:R-:W-:Y:S02]  /*1140*/  FADD.FTZ R212, R124, R212 ;  /* 0x000000d47cd47221 */ /* 0x000fe40000010000 */
[----:B------:R-:W-:Y:S02]  /*1150*/  FFMA.FTZ R207, R216, R124, R207 ;  /* 0x0000007cd8cf7223 */ /* 0x000fe400000100cf */
[----:B------:R-:W4:Y:S04]  /*1160*/  LDL.LU R124, [R1+0x38] ;  /* 0x00003800017c7983 */ /* 0x000f280000300800 */
[----:B------:R0:W-:Y:S04]  /*1170*/  STL [R1+0x4], R112 ;  /* 0x0000047001007387 */ /* 0x0001e80000100800 */
[----:B0-----:R-:W4:Y:S01]  /*1180*/  LDL.LU R112, [R1+0x28] ;  /* 0x0000280001707983 */ /* 0x001f220000300800 */
[----:B------:R-:W-:-:S02]  /*1190*/  PRMT R224, RZ, 0x5410, R122 ;  /* 0x00005410ffe07816 */ /* 0x000fc4000000007a */
[----:B------:R-:W-:-:S03]  /*11a0*/  PRMT R225, RZ, 0x7610, R122 ;  /* 0x00007610ffe17816 */ /* 0x000fc6000000007a */
[----:B------:R-:W-:Y:S01]  /*11b0*/  FADD.FTZ R224, -R213, R224 ;  /* 0x000000e0d5e07221 */ /* 0x000fe20000010100 */
[----:B------:R-:W-:Y:S01]  /*11c0*/  PRMT R122, RZ, 0x5410, R130 ;  /* 0x00005410ff7a7816 */ /* 0x000fe20000000082 */
[----:B------:R-:W-:Y:S02]  /*11d0*/  FMUL.FTZ R223, R56, R120 ;  /* 0x0000007838df7220 */ /* 0x000fe40000410000 */
[----:B------:R-:W-:Y:S02]  /*11e0*/  FMUL.FTZ R224, R205, R224 ;  /* 0x000000e0cde07220 */ /* 0x000fe40000410000 */
[----:B------:R-:W-:Y:S02]  /*11f0*/  FADD.FTZ R28, R122, R28 ;  /* 0x0000001c7a1c7221 */ /* 0x000fe40000010000 */
[-C--:B------:R-:W-:Y:S02]  /*1200*/  FFMA.FTZ R196, R224, R122.reuse, R196 ;  /* 0x0000007ae0c47223 */ /* 0x080fe400000100c4 */
[----:B------:R-:W-:Y:S01]  /*1210*/  FFMA.FTZ R223, R88, R122, R223 ;  /* 0x0000007a58df7223 */ /* 0x000fe200000100df */
[----:B------:R-:W-:-:S02]  /*1220*/  PRMT R122, RZ, 0x5410, R123 ;  /* 0x00005410ff7a7816 */ /* 0x000fc4000000007b */
[----:B------:R-:W-:-:S03]  /*1230*/  PRMT R230, RZ, 0x7610, R123 ;  /* 0x00007610ffe67816 */ /* 0x000fc6000000007b */
[C---:B------:R-:W-:Y:S02]  /*1240*/  FADD.FTZ R122, -R213.reuse, R122 ;  /* 0x0000007ad57a7221 */ /* 0x040fe40000010100 */
[----:B------:R-:W-:Y:S02]  /*1250*/  FADD.FTZ R230, -R213, R230 ;  /* 0x000000e6d5e67221 */ /* 0x000fe40000010100 */
[C---:B------:R-:W-:Y:S01]  /*1260*/  FMUL.FTZ R229, R205.reuse, R122 ;  /* 0x0000007acde57220 */ /* 0x040fe20000410000 */
[--C-:B------:R-:W-:Y:S01]  /*1270*/  PRMT R122, RZ, 0x5410, R131.reuse ;  /* 0x00005410ff7a7816 */ /* 0x100fe20000000083 */
[----:B------:R-:W-:Y:S01]  /*1280*/  FMUL.FTZ R230, R205, R230 ;  /* 0x000000e6cde67220 */ /* 0x000fe20000410000 */
[----:B------:R-:W-:Y:S01]  /*1290*/  PRMT R131, RZ, 0x7610, R131 ;  /* 0x00007610ff837816 */ /* 0x000fe20000000083 */
[----:B------:R-:W-:Y:S01]  /*12a0*/  FMUL.FTZ R231, R59, R127 ;  /* 0x0000007f3be77220 */ /* 0x000fe20000410000 */
[----:B------:R-:W-:Y:S01]  /*12b0*/  PRMT R123, RZ, 0x7610, R132 ;  /* 0x00007610ff7b7816 */ /* 0x000fe20000000084 */
[----:B------:R-:W-:-:S02]  /*12c0*/  FMUL.FTZ R228, R58, R121 ;  /* 0x000000793ae47220 */ /* 0x000fc40000410000 */
[----:B------:R-:W-:Y:S02]  /*12d0*/  FADD.FTZ R27, R131, R27 ;  /* 0x0000001b831b7221 */ /* 0x000fe40000010000 */
[-C--:B------:R-:W-:Y:S02]  /*12e0*/  FFMA.FTZ R195, R230, R131.reuse, R195 ;  /* 0x00000083e6c37223 */ /* 0x080fe400000100c3 */
[----:B------:R-:W-:Y:S01]  /*12f0*/  FFMA.FTZ R231, R91, R131, R231 ;  /* 0x000000835be77223 */ /* 0x000fe200000100e7 */
[----:B------:R-:W-:Y:S01]  /*1300*/  PRMT R131, RZ, 0x5410, R132 ;  /* 0x00005410ff837816 */ /* 0x000fe20000000084 */
[----:B------:R-:W-:Y:S02]  /*1310*/  FADD.FTZ R26, R122, R26 ;  /* 0x0000001a7a1a7221 */ /* 0x000fe40000010000 */
[-C--:B------:R-:W-:Y:S02]  /*1320*/  FFMA.FTZ R194, R229, R122.reuse, R194 ;  /* 0x0000007ae5c27223 */ /* 0x080fe400000100c2 */
[----:B------:R-:W-:Y:S01]  /*1330*/  FFMA.FTZ R228, R90, R122, R228 ;  /* 0x0000007a5ae47223 */ /* 0x000fe200000100e4 */
[----:B------:R-:W-:Y:S01]  /*1340*/  PRMT R122, RZ, 0x7610, R136 ;  /* 0x00007610ff7a7816 */ /* 0x000fe20000000088 */
[----:B------:R-:W-:Y:S01]  /*1350*/  FADD.FTZ R123, -R213, R123 ;  /* 0x0000007bd57b7221 */ /* 0x000fe20000010100 */
[----:B------:R-:W-:Y:S01]  /*1360*/  PRMT R132, RZ, 0x7610, R140 ;  /* 0x00007610ff847816 */ /* 0x000fe2000000008c */
[----:B------:R-:W-:Y:S01]  /*1370*/  FFMA.FTZ R249, R224, R120, R249 ;  /* 0x00000078e0f97223 */ /* 0x000fe200000100f9 */
[----:B------:R-:W-:Y:S01]  /*1380*/  PRMT R120, RZ, 0x5410, R136 ;  /* 0x00005410ff787816 */ /* 0x000fe20000000088 */
[----:B------:R-:W-:Y:S01]  /*1390*/  FFMA.FTZ R251, R229, R121, R251 ;  /* 0x00000079e5fb7223 */ /* 0x000fe200000100fb */
[----:B------:R-:W-:Y:S01]  /*13a0*/  PRMT R121, RZ, 0x5410, R140 ;  /* 0x00005410ff797816 */ /* 0x000fe2000000008c */
[----:B------:R-:W-:-:S02]  /*13b0*/  FADD.FTZ R131, -R213, R131 ;  /* 0x00000083d5837221 */ /* 0x000fc40000010100 */
[----:B------:R-:W-:Y:S01]  /*13c0*/  FMUL.FTZ R136, R205, R123 ;  /* 0x0000007bcd887220 */ /* 0x000fe20000410000 */
[----:B------:R-:W-:Y:S01]  /*13d0*/  PRMT R140, RZ, 0x5410, R133 ;  /* 0x00005410ff8c7816 */ /* 0x000fe20000000085 */
[----:B------:R-:W-:Y:S02]  /*13e0*/  FADD.FTZ R225, -R213, R225 ;  /* 0x000000e1d5e17221 */ /* 0x000fe40000010100 */
[----:B------:R-:W-:Y:S01]  /*13f0*/  FMUL.FTZ R123, R53, R122 ;  /* 0x0000007a357b7220 */ /* 0x000fe20000410000 */
[----:B------:R-:W-:Y:S01]  /*1400*/  PRMT R126, RZ, 0x7610, R126 ;  /* 0x00007610ff7e7816 */ /* 0x000fe2000000007e */
[----:B------:R-:W-:Y:S02]  /*1410*/  FMUL.FTZ R131, R205, R131 ;  /* 0x00000083cd837220 */ /* 0x000fe40000410000 */
[----:B------:R-:W-:Y:S02]  /*1420*/  FADD.FTZ R25, R132, R25 ;  /* 0x0000001984197221 */ /* 0x000fe40000010000 */
[----:B------:R-:W-:-:S02]  /*1430*/  FFMA.FTZ R193, R136, R132, R193 ;  /* 0x0000008488c17223 */ /* 0x000fc400000100c1 */
[----:B------:R-:W-:Y:S02]  /*1440*/  FMUL.FTZ R225, R205, R225 ;  /* 0x000000e1cde17220 */ /* 0x000fe40000410000 */
[----:B------:R-:W-:Y:S01]  /*1450*/  FFMA.FTZ R132, R85, R132, R123 ;  /* 0x0000008455847223 */ /* 0x000fe2000001007b */
[----:B------:R-:W-:Y:S01]  /*1460*/  PRMT R123, RZ, 0x5410, R137 ;  /* 0x00005410ff7b7816 */ /* 0x000fe20000000089 */
[----:B------:R-:W-:Y:S02]  /*1470*/  FADD.FTZ R234, R120, R234 ;  /* 0x000000ea78ea7221 */ /* 0x000fe40000010000 */
[----:B------:R-:W-:Y:S02]  /*1480*/  FADD.FTZ R140, -R213, R140 ;  /* 0x0000008cd58c7221 */ /* 0x000fe40000010100 */
[----:B------:R-:W-:Y:S02]  /*1490*/  FFMA.FTZ R232, R131, R120, R232 ;  /* 0x0000007883e87223 */ /* 0x000fe400000100e8 */
[----:B------:R-:W-:-:S02]  /*14a0*/  FMUL.FTZ R226, R57, R126 ;  /* 0x0000007e39e27220 */ /* 0x000fc40000410000 */
[----:B------:R-:W-:Y:S02]  /*14b0*/  FADD.FTZ R252, R126, R252 ;  /* 0x000000fc7efc7221 */ /* 0x000fe40000010000 */
[----:B------:R-:W-:Y:S02]  /*14c0*/  FFMA.FTZ R248, R225, R126, R248 ;  /* 0x0000007ee1f87223 */ /* 0x000fe400000100f8 */
[----:B------:R-:W-:Y:S01]  /*14d0*/  FADD.FTZ R245, R125, R245 ;  /* 0x000000f57df57221 */ /* 0x000fe20000010000 */
[----:B------:R-:W4:Y:S01]  /*14e0*/  LDL.LU R126, [R1+0x34] ;  /* 0x00003400017e7983 */ /* 0x000f220000300800 */
[----:B------:R-:W-:Y:S02]  /*14f0*/  FFMA.FTZ R210, R220, R125, R210 ;  /* 0x0000007ddcd27223 */ /* 0x000fe400000100d2 */
[----:B------:R-:W-:Y:S01]  /*1500*/  FMUL.FTZ R140, R205, R140 ;  /* 0x0000008ccd8c7220 */ /* 0x000fe20000410000 */
[----:B------:R-:W4:Y:S04]  /*1510*/  LDL.LU R125, [R1+0x24] ;  /* 0x00002400017d7983 */ /* 0x000f280000300800 */
[----:B------:R-:W-:Y:S04]  /*1520*/  STL [R1+0x30], R234 ;  /* 0x000030ea01007387 */ /* 0x000fe80000100800 */
[----:B------:R-:W-:Y:S01]  /*1530*/  STL [R1+0x20], R232 ;  /* 0x000020e801007387 */ /* 0x000fe20000100800 */
[----:B--2---:R-:W-:-:S02]  /*1540*/  FADD.FTZ R129, R122, R129 ;  /* 0x000000817a817221 */ /* 0x004fc40000010000 */
[----:B---3--:R-:W-:-:S03]  /*1550*/  FFMA.FTZ R128, R136, R122, R128 ;  /* 0x0000007a88807223 */ /* 0x008fc60000010080 */
[----:B------:R-:W-:Y:S01]  /*1560*/  STL [R1+0x2c], R129 ;  /* 0x00002c8101007387 */ /* 0x000fe20000100800 */
[----:B----4-:R-:W-:-:S03]  /*1570*/  FADD.FTZ R124, R123, R124 ;  /* 0x0000007c7b7c7221 */ /* 0x010fc60000010000 */
[----:B------:R-:W-:Y:S04]  /*1580*/  STL [R1+0x1c], R128 ;  /* 0x00001c8001007387 */ /* 0x000fe80000100800 */
[----:B------:R0:W-:Y:S01]  /*1590*/  STL [R1+0x38], R124 ;  /* 0x0000387c01007387 */ /* 0x0001e20000100800 */
[----:B------:R-:W-:-:S03]  /*15a0*/  FFMA.FTZ R112, R140, R123, R112 ;  /* 0x0000007b8c707223 */ /* 0x000fc60000010070 */
[----:B0-----:R-:W2:Y:S04]  /*15b0*/  LDL.LU R124, [R1+0x60] ;  /* 0x00006000017c7983 */ /* 0x001ea80000300800 */
[----:B------:R-:W3:Y:S04]  /*15c0*/  LDL.LU R129, [R1+0x48] ;  /* 0x0000480001817983 */ /* 0x000ee80000300800 */
[----:B------:R-:W3:Y:S04]  /*15d0*/  LDL.LU R128, [R1+0x5c] ;  /* 0x00005c0001807983 */ /* 0x000ee80000300800 */
[----:B------:R0:W-:Y:S04]  /*15e0*/  STL [R1+0x28], R112 ;  /* 0x0000287001007387 */ /* 0x0001e80000100800 */
[----:B0-----:R-:W3:Y:S01]  /*15f0*/  LDL.LU R112, [R1+0x44] ;  /* 0x0000440001707983 */ /* 0x001ee20000300800 */
[----:B------:R-:W-:-:S02]  /*1600*/  ISETP.NE.U32.AND P1, PT, RZ, c[0x0][0x218], PT ;  /* 0x00008600ff007a0c */ /* 0x000fc40003f25070 */
[----:B------:R-:W-:Y:S02]  /*1610*/  PRMT R130, RZ, 0x7610, R130 ;  /* 0x00007610ff827816 */ /* 0x000fe40000000082 */
[----:B------:R-:W-:-:S03]  /*1620*/  ISETP.NE.AND.EX P1, PT, RZ, c[0x0][0x21c], PT, P1 ;  /* 0x00008700ff007a0c */ /* 0x000fc60003f25310 */
[----:B------:R-:W-:Y:S02]  /*1630*/  FADD.FTZ R29, R130, R29 ;  /* 0x0000001d821d7221 */ /* 0x000fe40000010000 */
[-C--:B------:R-:W-:Y:S02]  /*1640*/  FFMA.FTZ R197, R225, R130.reuse, R197 ;  /* 0x00000082e1c57223 */ /* 0x080fe400000100c5 */
[----:B------:R-:W-:Y:S02]  /*1650*/  FFMA.FTZ R226, R89, R130, R226 ;  /* 0x0000008259e27223 */ /* 0x000fe400000100e2 */
[----:B------:R-:W-:Y:S02]  /*1660*/  FMUL.FTZ R130, R52, R120 ;  /* 0x0000007834827220 */ /* 0x000fe40000410000 */
[----:B------:R-:W-:Y:S02]  /*1670*/  FADD.FTZ R215, R215, -R213 ;  /* 0x800000d5d7d77221 */ /* 0x000fe40000010000 */
[----:B------:R-:W-:-:S02]  /*1680*/  FADD.FTZ R24, R121, R24 ;  /* 0x0000001879187221 */ /* 0x000fc40000010000 */
[-C--:B------:R-:W-:Y:S02]  /*1690*/  FFMA.FTZ R192, R131, R121.reuse, R192 ;  /* 0x0000007983c07223 */ /* 0x080fe400000100c0 */
[----:B------:R-:W-:Y:S02]  /*16a0*/  FFMA.FTZ R130, R84, R121, R130 ;  /* 0x0000007954827223 */ /* 0x000fe40000010082 */
[----:B------:R-:W-:-:S04]  /*16b0*/  @P1 IMAD.WIDE.U32 R120, R204, R233, c[0x0][0x218] ;  /* 0x00008600cc781625 */ /* 0x000fc800078e00e9 */
[----:B------:R-:W-:Y:S01]  /*16c0*/  FMUL.FTZ R215, R205, R215 ;  /* 0x000000d7cdd77220 */ /* 0x000fe20000410000 */
[----:B------:R0:W5:Y:S01]  /*16d0*/  @P1 LDG.E.128 R96, [R120.64] ;  /* 0x0000000478601981 */ /* 0x000162000c1e1d00 */
[-C--:B------:R-:W-:Y:S02]  /*16e0*/  FMUL.FTZ R214, R60, R227.reuse ;  /* 0x000000e33cd67220 */ /* 0x080fe40000410000 */
[----:B------:R-:W-:Y:S02]  /*16f0*/  FADD.FTZ R244, R227, R244 ;  /* 0x000000f4e3f47221 */ /* 0x000fe40000010000 */
[----:B------:R-:W-:Y:S02]  /*1700*/  FFMA.FTZ R209, R215, R227, R209 ;  /* 0x000000e3d7d17223 */ /* 0x000fe400000100d1 */
[----:B------:R-:W-:Y:S01]  /*1710*/  FMUL.FTZ R227, R54, R123 ;  /* 0x0000007b36e37220 */ /* 0x000fe20000410000 */
[----:B0-----:R-:W-:Y:S02]  /*1720*/  PRMT R120, RZ, 0x5410, R141 ;  /* 0x00005410ff787816 */ /* 0x001fe4000000008d */
[----:B------:R-:W-:-:S03]  /*1730*/  IADD3 R202, R204, 0x40, RZ ;  /* 0x00000040ccca7810 */ /* 0x000fc60007ffe0ff */
[----:B------:R-:W-:Y:S02]  /*1740*/  FADD.FTZ R22, R120, R22 ;  /* 0x0000001678167221 */ /* 0x000fe40000010000 */
[-C--:B------:R-:W-:Y:S02]  /*1750*/  FFMA.FTZ R190, R140, R120.reuse, R190 ;  /* 0x000000788cbe7223 */ /* 0x080fe400000100be */
[----:B------:R-:W-:Y:S01]  /*1760*/  FFMA.FTZ R227, R86, R120, R227 ;  /* 0x0000007856e37223 */ /* 0x000fe200000100e3 */
[----:B------:R-:W-:Y:S01]  /*1770*/  PRMT R122, RZ, 0x7610, R133 ;  /* 0x00007610ff7a7816 */ /* 0x000fe20000000085 */
[----:B------:R-:W-:Y:S01]  /*1780*/  @P1 IMAD.WIDE.U32 R120, R233, R203, c[0x0][0x218] ;  /* 0x00008600e9781625 */ /* 0x000fe200078e00cb */
[----:B------:R-:W-:-:S03]  /*1790*/  PRMT R123, RZ, 0x7610, R137 ;  /* 0x00007610ff7b7816 */ /* 0x000fc60000000089 */
[----:B------:R-:W-:Y:S01]  /*17a0*/  FADD.FTZ R122, -R213, R122 ;  /* 0x0000007ad57a7221 */ /* 0x000fe20000010100 */
[----:B------:R0:W5:Y:S01]  /*17b0*/  @P1 LDG.E.128 R100, [R120.64] ;  /* 0x0000000478641981 */ /* 0x000162000c1e1d00 */
[----:B------:R-:W-:Y:S02]  /*17c0*/  PRMT R232, RZ, 0x5410, R134 ;  /* 0x00005410ffe87816 */ /* 0x000fe40000000086 */
[----:B------:R-:W-:Y:S01]  /*17d0*/  PRMT R133, RZ, 0x7610, R141 ;  /* 0x00007610ff857816 */ /* 0x000fe2000000008d */
[----:B------:R-:W-:Y:S02]  /*17e0*/  FMUL.FTZ R137, R205, R122 ;  /* 0x0000007acd897220 */ /* 0x000fe40000410000 */
[----:B0-----:R-:W-:-:S04]  /*17f0*/  @P1 IMAD.WIDE.U32 R120, R233, R202, c[0x0][0x218] ;  /* 0x00008600e9781625 */ /* 0x001fc800078e00ca */
[----:B------:R-:W-:Y:S01]  /*1800*/  FMUL.FTZ R122, R55, R123 ;  /* 0x0000007b377a7220 */ /* 0x000fe20000410000 */
[----:B------:R0:W5:Y:S01]  /*1810*/  @P1 LDG.E.128 R104, [R120.64] ;  /* 0x0000000478681981 */ /* 0x000162000c1e1d00 */
[----:B------:R-:W-:Y:S02]  /*1820*/  FADD.FTZ R232, -R213, R232 ;  /* 0x000000e8d5e87221 */ /* 0x000fe40000010100 */
[----:B------:R-:W-:Y:S02]  /*1830*/  FADD.FTZ R23, R133, R23 ;  /* 0x0000001785177221 */ /* 0x000fe40000010000 */
[-C--:B------:R-:W-:Y:S02]  /*1840*/  FFMA.FTZ R191, R137, R133.reuse, R191 ;  /* 0x0000008589bf7223 */ /* 0x080fe400000100bf */
[----:B------:R-:W-:Y:S01]  /*1850*/  FFMA.FTZ R133, R87, R133, R122 ;  /* 0x0000008557857223 */ /* 0x000fe2000001007a */
[----:B0-----:R-:W-:Y:S02]  /*1860*/  PRMT R120, RZ, 0x5410, R138 ;  /* 0x00005410ff787816 */ /* 0x001fe4000000008a */
[----:B------:R-:W-:Y:S01]  /*1870*/  PRMT R121, RZ, 0x7610, R134 ;  /* 0x00007610ff797816 */ /* 0x000fe20000000086 */
[----:B------:R-:W-:Y:S01]  /*1880*/  FMUL.FTZ R232, R205, R232 ;  /* 0x000000e8cde87220 */ /* 0x000fe20000410000 */
[----:B------:R-:W-:Y:S01]  /*1890*/  PRMT R122, RZ, 0x5410, R142 ;  /* 0x00005410ff7a7816 */ /* 0x000fe2000000008e */
[----:B------:R-:W-:-:S02]  /*18a0*/  FMUL.FTZ R141, R48, R120 ;  /* 0x00000078308d7220 */ /* 0x000fc40000410000 */
[----:B------:R-:W-:Y:S02]  /*18b0*/  FADD.FTZ R121, -R213, R121 ;  /* 0x00000079d5797221 */ /* 0x000fe40000010100 */
[----:B------:R-:W-:Y:S02]  /*18c0*/  FADD.FTZ R126, R123, R126 ;  /* 0x0000007e7b7e7221 */ /* 0x000fe40000010000 */
[----:B------:R-:W-:Y:S02]  /*18d0*/  FADD.FTZ R20, R122, R20 ;  /* 0x000000147a147221 */ /* 0x000fe40000010000 */
[-C--:B------:R-:W-:Y:S02]  /*18e0*/  FFMA.FTZ R180, R232, R122.reuse, R180 ;  /* 0x0000007ae8b47223 */ /* 0x080fe400000100b4 */
[----:B------:R-:W-:Y:S01]  /*18f0*/  FFMA.FTZ R141, R80, R122, R141 ;  /* 0x0000007a508d7223 */ /* 0x000fe2000001008d */
[----:B------:R-:W-:Y:S01]  /*1900*/  PRMT R122, RZ, 0x7610, R138 ;  /* 0x00007610ff7a7816 */ /* 0x000fe2000000008a */
[----:B------:R-:W-:-:S04]  /*1910*/  IMAD.WIDE.U32 R148, R202, R233, c[0x0][0x210] ;  /* 0x00008400ca947625 */ /* 0x000fc800078e00e9 */
[----:B------:R-:W-:Y:S02]  /*1920*/  FFMA.FTZ R125, R137, R123, R125 ;  /* 0x0000007b897d7223 */ /* 0x000fe4000001007d */
[----:B------:R-:W-:Y:S01]  /*1930*/  FFMA.FTZ R250, R230, R127, R250 ;  /* 0x0000007fe6fa7223 */ /* 0x000fe200000100fa */
[----:B------:R-:W4:Y:S01]  /*1940*/  LDG.E.128 R148, [R148.64] ;  /* 0x0000000494947981 */ /* 0x000f22000c1e1d00 */
[----:B------:R-:W-:-:S03]  /*1950*/  FMUL.FTZ R138, R205, R121 ;  /* 0x00000079cd8a7220 */ /* 0x000fc60000410000 */
[----:B------:R-:W4:Y:S04]  /*1960*/  LDL.LU R127, [R1+0x68] ;  /* 0x00006800017f7983 */ /* 0x000f280000300800 */
[----:B------:R0:W-:Y:S04]  /*1970*/  STL [R1+0x34], R126 ;  /* 0x0000347e01007387 */ /* 0x0001e80000100800 */
[----:B0-----:R-:W4:Y:S04]  /*1980*/  LDL.LU R126, [R1+0x50] ;  /* 0x00005000017e7983 */ /* 0x001f280000300800 */
[----:B------:R0:W-:Y:S04]  /*1990*/  STL [R1+0x24], R125 ;  /* 0x0000247d01007387 */ /* 0x0001e80000100800 */
[----:B0-----:R-:W4:Y:S01]  /*19a0*/  LDL.LU R125, [R1+0x64] ;  /* 0x00006400017d7983 */ /* 0x001f220000300800 */
[----:B--2---:R-:W-:-:S02]  /*19b0*/  FADD.FTZ R124, R120, R124 ;  /* 0x0000007c787c7221 */ /* 0x004fc40000010000 */
[----:B---3--:R-:W-:-:S03]  /*19c0*/  FFMA.FTZ R129, R232, R120, R129 ;  /* 0x00000078e8817223 */ /* 0x008fc60000010081 */
[----:B------:R0:W-:Y:S04]  /*19d0*/  STL [R1+0x60], R124 ;  /* 0x0000607c01007387 */ /* 0x0001e80000100800 */
[----:B0-----:R-:W2:Y:S01]  /*19e0*/  LDL.LU R124, [R1+0x4c] ;  /* 0x00004c00017c7983 */ /* 0x001ea20000300800 */
[----:B------:R-:W-:-:S03]  /*19f0*/  FFMA.FTZ R112, R138, R122, R112 ;  /* 0x0000007a8a707223 */ /* 0x000fc60000010070 */
[----:B------:R-:W-:Y:S04]  /*1a00*/  STL [R1+0x48], R129 ;  /* 0x0000488101007387 */ /* 0x000fe80000100800 */
[----:B------:R0:W-:Y:S04]  /*1a10*/  STL [R1+0x44], R112 ;  /* 0x0000447001007387 */ /* 0x0001e80000100800 */
[----:B0-----:R-:W3:Y:S01]  /*1a20*/  LDL.LU R112, [R1+0x90] ;  /* 0x0000900001707983 */ /* 0x001ee20000300800 */
[----:B------:R-:W-:Y:S01]  /*1a30*/  PRMT R142, RZ, 0x7610, R142 ;  /* 0x00007610ff8e7816 */ /* 0x000fe2000000008e */
[----:B------:R-:W-:Y:S01]  /*1a40*/  FMUL.FTZ R121, R49, R122 ;  /* 0x0000007a31797220 */ /* 0x000fe20000410000 */
[----:B------:R-:W-:-:S03]  /*1a50*/  IADD3 R208, R204, 0x60, RZ ;  /* 0x00000060ccd07810 */ /* 0x000fc60007ffe0ff */
[----:B------:R-:W-:Y:S02]  /*1a60*/  FADD.FTZ R21, R142, R21 ;  /* 0x000000158e157221 */ /* 0x000fe40000010000 */
[-C--:B------:R-:W-:Y:S02]  /*1a70*/  FFMA.FTZ R181, R138, R142.reuse, R181 ;  /* 0x0000008e8ab57223 */ /* 0x080fe400000100b5 */
[----:B------:R-:W-:Y:S02]  /*1a80*/  FFMA.FTZ R142, R81, R142, R121 ;  /* 0x0000008e518e7223 */ /* 0x000fe40000010079 */
[----:B------:R-:W-:Y:S01]  /*1a90*/  @P1 IMAD.WIDE.U32 R120, R233, R208, c[0x0][0x218] ;  /* 0x00008600e9781625 */ /* 0x000fe200078e00d0 */
[----:B------:R-:W-:-:S03]  /*1aa0*/  PRMT R234, RZ, 0x5410, R135 ;  /* 0x00005410ffea7816 */ /* 0x000fc60000000087 */
[-C--:B------:R-:W-:Y:S01]  /*1ab0*/  IMAD.WIDE.U32 R144, R202, R233.reuse, c[0x0][0x188] ;  /* 0x00006200ca907625 */ /* 0x080fe200078e00e9 */
[----:B------:R0:W5:Y:S03]  /*1ac0*/  @P1 LDG.E.128 R108, [R120.64] ;  /* 0x00000004786c1981 */ /* 0x000166000c1e1d00 */
[----:B------:R-:W-:Y:S02]  /*1ad0*/  FADD.FTZ R234, -R213, R234 ;  /* 0x000000ead5ea7221 */ /* 0x000fe40000010100 */
[----:B------:R-:W-:Y:S01]  /*1ae0*/  FADD.FTZ R128, R122, R128 ;  /* 0x000000807a807221 */ /* 0x000fe20000010000 */
[----:B------:R-:W2:Y:S01]  /*1af0*/  LDG.E.128 R144, [R144.64] ;  /* 0x0000000490907981 */ /* 0x000ea2000c1e1d00 */
[----:B------:R-:W-:Y:S01]  /*1b00*/  FADD.FTZ R168, R160, R168 ;  /* 0x000000a8a0a87221 */ /* 0x000fe20000010000 */
[----:B0-----:R-:W-:Y:S01]  /*1b10*/  PRMT R120, RZ, 0x5410, R139 ;  /* 0x00005410ff787816 */ /* 0x001fe2000000008b */
[-C--:B------:R-:W-:Y:S01]  /*1b20*/  FFMA.FTZ R200, R215, R160.reuse, R200 ;  /* 0x000000a0d7c87223 */ /* 0x080fe200000100c8 */
[----:B------:R-:W-:Y:S01]  /*1b30*/  PRMT R122, RZ, 0x7610, R135 ;  /* 0x00007610ff7a7816 */ /* 0x000fe20000000087 */
[----:B------:R-:W-:Y:S01]  /*1b40*/  FFMA.FTZ R214, R92, R160, R214 ;  /* 0x000000a05cd67223 */ /* 0x000fe200000100d6 */
[----:B------:R-:W-:Y:S01]  /*1b50*/  PRMT R121, RZ, 0x5410, R143 ;  /* 0x00005410ff797816 */ /* 0x000fe2000000008f */
[----:B------:R-:W-:-:S04]  /*1b60*/  IMAD.WIDE.U32 R152, R202, R233, c[0x0][0x208] ;  /* 0x00008200ca987625 */ /* 0x000fc800078e00e9 */
[----:B------:R-:W-:-:S04]  /*1b70*/  IMAD.WIDE.U32 R158, R222, R233, c[0x0][0x188] ;  /* 0x00006200de9e7625 */ /* 0x000fc800078e00e9 */
[----:B------:R-:W-:-:S04]  /*1b80*/  IMAD.WIDE.U32 R164, R208, R233, c[0x0][0x208] ;  /* 0x00008200d0a47625 */ /* 0x000fc800078e00e9 */
[----:B------:R-:W-:Y:S01]  /*1b90*/  FMUL.FTZ R234, R205, R234 ;  /* 0x000000eacdea7220 */ /* 0x000fe20000410000 */
[----:B------:R-:W-:Y:S01]  /*1ba0*/  STL [R1+0x5c], R128 ;  /* 0x00005c8001007387 */ /* 0x000fe20000100800 */
[----:B------:R-:W-:-:S03]  /*1bb0*/  IMAD.WIDE.U32 R160, R208, R233, c[0x0][0x210] ;  /* 0x00008400d0a07625 */ /* 0x000fc600078e00e9 */
[----:B------:R-:W3:Y:S01]  /*1bc0*/  LDL.LU R123, [R1+0x58] ;  /* 0x00005800017b7983 */ /* 0x000ee20000300800 */
[-C--:B------:R-:W-:Y:S02]  /*1bd0*/  FMUL.FTZ R233, R50, R120.reuse ;  /* 0x0000007832e97220 */ /* 0x080fe40000410000 */
[----:B------:R-:W-:Y:S01]  /*1be0*/  FADD.FTZ R122, -R213, R122 ;  /* 0x0000007ad57a7221 */ /* 0x000fe20000010100 */
[----:B------:R-:W3:Y:S01]  /*1bf0*/  LDG.E.128 R152, [R152.64] ;  /* 0x0000000498987981 */ /* 0x000ee2000c1e1d00 */
[----:B------:R-:W-:Y:S02]  /*1c00*/  FADD.FTZ R18, R121, R18 ;  /* 0x0000001279127221 */ /* 0x000fe40000010000 */
[-C--:B------:R-:W-:Y:S02]  /*1c10*/  FFMA.FTZ R178, R234, R121.reuse, R178 ;  /* 0x00000079eab27223 */ /* 0x080fe400000100b2 */
[----:B----4-:R-:W-:Y:S01]  /*1c20*/  FADD.FTZ R127, R120, R127 ;  /* 0x0000007f787f7221 */ /* 0x010fe20000010000 */
[----:B--2---:R-:W-:Y:S01]  /*1c30*/  PRMT R235, RZ, 0x5410, R144 ;  /* 0x00005410ffeb7816 */ /* 0x004fe20000000090 */
[----:B------:R-:W-:Y:S01]  /*1c40*/  FFMA.FTZ R233, R82, R121, R233 ;  /* 0x0000007952e97223 */ /* 0x000fe200000100e9 */
[----:B------:R-:W-:Y:S01]  /*1c50*/  PRMT R121, RZ, 0x7610, R139 ;  /* 0x00007610ff797816 */ /* 0x000fe2000000008b */
[----:B------:R-:W-:Y:S01]  /*1c60*/  FFMA.FTZ R126, R234, R120, R126 ;  /* 0x00000078ea7e7223 */ /* 0x000fe2000001007e */
[----:B------:R-:W-:Y:S01]  /*1c70*/  PRMT R120, RZ, 0x5410, R148 ;  /* 0x00005410ff787816 */ /* 0x000fe20000000094 */
[----:B------:R-:W-:Y:S01]  /*1c80*/  FMUL.FTZ R139, R205, R122 ;  /* 0x0000007acd8b7220 */ /* 0x000fe20000410000 */
[----:B------:R-:W-:Y:S01]  /*1c90*/  STL [R1+0x68], R127 ;  /* 0x0000687f01007387 */ /* 0x000fe20000100800 */
[----:B------:R-:W-:-:S02]  /*1ca0*/  FADD.FTZ R125, R121, R125 ;  /* 0x0000007d797d7221 */ /* 0x000fc40000010000 */
[----:B------:R-:W-:Y:S01]  /*1cb0*/  FFMA.FTZ R124, R139, R121, R124 ;  /* 0x000000798b7c7223 */ /* 0x000fe2000001007c */
[----:B------:R-:W-:Y:S01]  /*1cc0*/  STL [R1+0x50], R126 ;  /* 0x0000507e01007387 */ /* 0x000fe20000100800 */
[----:B---3--:R-:W-:-:S03]  /*1cd0*/  FADD.FTZ R112, R120, R112 ;  /* 0x0000007078707221 */ /* 0x008fc60000010000 */
[----:B------:R-:W2:Y:S04]  /*1ce0*/  LDL.LU R240, [R1+0x8c] ;  /* 0x00008c0001f07983 */ /* 0x000ea80000300800 */
[----:B------:R-:W3:Y:S04]  /*1cf0*/  LDL.LU R134, [R1+0x54] ;  /* 0x0000540001867983 */ /* 0x000ee80000300800 */
[----:B------:R-:W-:Y:S04]  /*1d00*/  STL [R1+0x64], R125 ;  /* 0x0000647d01007387 */ /* 0x000fe80000100800 */
[----:B------:R-:W-:Y:S04]  /*1d10*/  STL [R1+0x4c], R124 ;  /* 0x00004c7c01007387 */ /* 0x000fe80000100800 */
[----:B------:R0:W-:Y:S01]  /*1d20*/  STL [R1+0x90], R112 ;  /* 0x0000907001007387 */ /* 0x0001e20000100800 */
[----:B------:R-:W-:Y:S01]  /*1d30*/  PRMT R143, RZ, 0x7610, R143 ;  /* 0x00007610ff8f7816 */ /* 0x000fe2000000008f */
[----:B------:R-:W-:-:S02]  /*1d40*/  @P0 IMAD.WIDE.U32 R156, R204, R237, c[0x0][0x198] ;  /* 0x00006600cc9c0625 */ /* 0x000fc400078e00ed */
[----:B------:R-:W4:Y:S04]  /*1d50*/  LDG.E.128 R160, [R160.64] ;  /* 0x00000004a0a07981 */ /* 0x000f28000c1e1d00 */
[----:B------:R-:W4:Y:S04]  /*1d60*/  LDG.E.128 R164, [R164.64] ;  /* 0x00000004a4a47981 */ /* 0x000f28000c1e1d00 */
[----:B0-----:R-:W4:Y:S01]  /*1d70*/  LDL.LU R112, [R1+0x98] ;  /* 0x0000980001707983 */ /* 0x001f220000300800 */
[----:B------:R-:W-:-:S03]  /*1d80*/  PRMT R144, RZ, 0x7610, R144 ;  /* 0x00007610ff907816 */ /* 0x000fc60000000090 */
[----:B------:R-:W4:Y:S02]  /*1d90*/  LDL.LU R239, [R1+0x70] ;  /* 0x0000700001ef7983 */ /* 0x000f240000300800 */
[C---:B------:R-:W-:Y:S01]  /*1da0*/  FADD.FTZ R144, -R213.reuse, R144 ;  /* 0x00000090d5907221 */ /* 0x040fe20000010100 */
[----:B------:R-:W-:Y:S01]  /*1db0*/  PRMT R122, RZ, 0x7610, R148 ;  /* 0x00007610ff7a7816 */ /* 0x000fe20000000094 */
[----:B------:R-:W-:Y:S01]  /*1dc0*/  FADD.FTZ R235, -R213, R235 ;  /* 0x000000ebd5eb7221 */ /* 0x000fe20000010100 */
[----:B------:R-:W4:Y:S01]  /*1dd0*/  LDL.LU R238, [R1+0x94] ;  /* 0x0000940001ee7983 */ /* 0x000f220000300800 */
[C---:B------:R-:W-:Y:S02]  /*1de0*/  FMUL.FTZ R144, R205.reuse, R144 ;  /* 0x00000090cd907220 */ /* 0x040fe40000410000 */
[----:B------:R-:W-:Y:S01]  /*1df0*/  FMUL.FTZ R235, R205, R235 ;  /* 0x000000ebcdeb7220 */ /* 0x000fe20000410000 */
[----:B------:R-:W4:Y:S01]  /*1e00*/  LDL.LU R135, [R1+0x6c] ;  /* 0x00006c0001877983 */ /* 0x000f220000300800 */
[----:B------:R-:W-:-:S02]  /*1e10*/  FMUL.FTZ R148, R45, R122 ;  /* 0x0000007a2d947220 */ /* 0x000fc40000410000 */
[----:B------:R-:W-:Y:S01]  /*1e20*/  FFMA.FTZ R123, R235, R120, R123 ;  /* 0x00000078eb7b7223 */ /* 0x000fe2000001007b */
[----:B------:R0:W5:Y:S04]  /*1e30*/  @P0 LDG.E.64 R182, [R156.64] ;  /* 0x000000049cb60981 */ /* 0x000168000c1e1b00 */
[----:B------:R-:W-:Y:S01]  /*1e40*/  STL [R1+0x58], R123 ;  /* 0x0000587b01007387 */ /* 0x000fe20000100800 */
[----:B--2---:R-:W-:Y:S02]  /*1e50*/  FADD.FTZ R240, R122, R240 ;  /* 0x000000f07af07221 */ /* 0x004fe40000010000 */
[----:B---3--:R-:W-:Y:S01]  /*1e60*/  FFMA.FTZ R134, R144, R122, R134 ;  /* 0x0000007a90867223 */ /* 0x008fe20000010086 */
[----:B------:R-:W-:Y:S02]  /*1e70*/  PRMT R122, RZ, 0x5410, R149 ;  /* 0x00005410ff7a7816 */ /* 0x000fe40000000095 */
[----:B------:R-:W-:Y:S04]  /*1e80*/  STL [R1+0x8c], R240 ;  /* 0x00008cf001007387 */ /* 0x000fe80000100800 */
[----:B------:R1:W-:Y:S04]  /*1e90*/  STL [R1+0x54], R134 ;  /* 0x0000548601007387 */ /* 0x0003e80000100800 */
[----:B-1----:R-:W2:Y:S01]  /*1ea0*/  LDL.LU R134, [R1+0xb8] ;  /* 0x0000b80001867983 */ /* 0x002ea20000300800 */
[----:B----4-:R-:W-:-:S05]  /*1eb0*/  FADD.FTZ R112, R122, R112 ;  /* 0x000000707a707221 */ /* 0x010fca0000010000 */
[----:B------:R1:W-:Y:S04]  /*1ec0*/  STL [R1+0x98], R112 ;  /* 0x0000987001007387 */ /* 0x0003e80000100800 */
[----:B-1----:R-:W3:Y:S01]  /*1ed0*/  LDL.LU R112, [R1+0x78] ;  /* 0x0000780001707983 */ /* 0x002ee20000300800 */
[----:B------:R-:W-:Y:S01]  /*1ee0*/  FMUL.FTZ R236, R51, R121 ;  /* 0x0000007933ec7220 */ /* 0x000fe20000410000 */
[----:B------:R-:W-:Y:S01]  /*1ef0*/  PRMT R121, RZ, 0x5410, R152 ;  /* 0x00005410ff797816 */ /* 0x000fe20000000098 */
[----:B------:R-:W-:Y:S02]  /*1f00*/  FADD.FTZ R19, R143, R19 ;  /* 0x000000138f137221 */ /* 0x000fe40000010000 */
[-C--:B------:R-:W-:Y:S02]  /*1f10*/  FFMA.FTZ R179, R139, R143.reuse, R179 ;  /* 0x0000008f8bb37223 */ /* 0x080fe400000100b3 */
[----:B------:R-:W-:-:S02]  /*1f20*/  FFMA.FTZ R236, R83, R143, R236 ;  /* 0x0000008f53ec7223 */ /* 0x000fc400000100ec */
[----:B------:R-:W-:Y:S01]  /*1f30*/  FMUL.FTZ R143, R44, R120 ;  /* 0x000000782c8f7220 */ /* 0x000fe20000410000 */
[----:B------:R-:W-:Y:S01]  /*1f40*/  PRMT R123, RZ, 0x5410, R145 ;  /* 0x00005410ff7b7816 */ /* 0x000fe20000000091 */
[----:B------:R-:W-:Y:S02]  /*1f50*/  FADD.FTZ R16, R121, R16 ;  /* 0x0000001079107221 */ /* 0x000fe40000010000 */
[-C--:B------:R-:W-:Y:S02]  /*1f60*/  FFMA.FTZ R176, R235, R121.reuse, R176 ;  /* 0x00000079ebb07223 */ /* 0x080fe400000100b0 */
[----:B------:R-:W-:Y:S02]  /*1f70*/  FFMA.FTZ R143, R76, R121, R143 ;  /* 0x000000794c8f7223 */ /* 0x000fe4000001008f */
[----:B0-----:R-:W-:-:S04]  /*1f80*/  @P0 IMAD.WIDE.U32 R156, R202, R237, c[0x0][0x198] ;  /* 0x00006600ca9c0625 */ /* 0x001fc800078e00ed */
[----:B------:R-:W-:-:S04]  /*1f90*/  IMAD.WIDE.U32 R124, R222, R237, c[0x0][0x190] ;  /* 0x00006400de7c7625 */ /* 0x000fc800078e00ed */
[----:B------:R-:W-:-:S04]  /*1fa0*/  IMAD.WIDE.U32 R126, R203, R237, c[0x0][0x190] ;  /* 0x00006400cb7e7625 */ /* 0x000fc800078e00ed */
[-C--:B------:R-:W-:Y:S01]  /*1fb0*/  IMAD.WIDE.U32 R128, R202, R237.reuse, c[0x0][0x190] ;  /* 0x00006400ca807625 */ /* 0x080fe200078e00ed */
[----:B------:R-:W-:Y:S01]  /*1fc0*/  PRMT R152, RZ, 0x7610, R152 ;  /* 0x00007610ff987816 */ /* 0x000fe20000000098 */
[----:B------:R0:W5:Y:S02]  /*1fd0*/  @P0 LDG.E.64 R186, [R156.64] ;  /* 0x000000049cba0981 */ /* 0x000164000c1e1b00 */
[----:B------:R-:W-:Y:S01]  /*1fe0*/  IMAD.WIDE.U32 R120, R204, R237, c[0x0][0x190] ;  /* 0x00006400cc787625 */ /* 0x000fe200078e00ed */
[----:B------:R-:W-:Y:S01]  /*1ff0*/  PRMT R237, RZ, 0x7610, R145 ;  /* 0x00007610ffed7816 */ /* 0x000fe20000000091 */
[----:B------:R-:W5:Y:S02]  /*2000*/  LDG.E.64 R126, [R126.64] ;  /* 0x000000047e7e7981 */ /* 0x000f64000c1e1b00 */
[C---:B------:R-:W-:Y:S01]  /*2010*/  FADD.FTZ R123, -R213.reuse, R123 ;  /* 0x0000007bd57b7221 */ /* 0x040fe20000010100 */
[----:B------:R-:W-:Y:S01]  /*2020*/  PRMT R149, RZ, 0x7610, R149 ;  /* 0x00007610ff957816 */ /* 0x000fe20000000095 */
[----:B------:R-:W-:Y:S01]  /*2030*/  FADD.FTZ R237, -R213, R237 ;  /* 0x000000edd5ed7221 */ /* 0x000fe20000010100 */
[----:B------:R-:W5:Y:S01]  /*2040*/  LDG.E.64 R120, [R120.64] ;  /* 0x0000000478787981 */ /* 0x000f62000c1e1b00 */
[----:B------:R-:W-:Y:S01]  /*2050*/  FMUL.FTZ R222, R205, R123 ;  /* 0x0000007bcdde7220 */ /* 0x000fe20000410000 */
[----:B------:R-:W-:Y:S01]  /*2060*/  PRMT R123, RZ, 0x5410, R153 ;  /* 0x00005410ff7b7816 */ /* 0x000fe20000000099 */
[----:B------:R-:W-:Y:S01]  /*2070*/  FADD.FTZ R17, R152, R17 ;  /* 0x0000001198117221 */ /* 0x000fe20000010000 */
[----:B------:R-:W-:Y:S01]  /*2080*/  PRMT R153, RZ, 0x7610, R153 ;  /* 0x00007610ff997816 */ /* 0x000fe20000000099 */
[-C--:B------:R-:W-:Y:S01]  /*2090*/  FFMA.FTZ R177, R144, R152.reuse, R177 ;  /* 0x0000009890b17223 */ /* 0x080fe200000100b1 */
[----:B0-----:R-:W4:Y:S01]  /*20a0*/  LDG.E.128 R156, [R158.64] ;  /* 0x000000049e9c7981 */ /* 0x001f22000c1e1d00 */
[----:B------:R-:W-:-:S02]  /*20b0*/  FFMA.FTZ R148, R77, R152, R148 ;  /* 0x000000984d947223 */ /* 0x000fc40000010094 */
[-C--:B------:R-:W-:Y:S01]  /*20c0*/  FMUL.FTZ R152, R46, R122.reuse ;  /* 0x0000007a2e987220 */ /* 0x080fe20000410000 */
[----:B------:R-:W5:Y:S01]  /*20d0*/  LDG.E.64 R124, [R124.64] ;  /* 0x000000047c7c7981 */ /* 0x000f62000c1e1b00 */
[----:B------:R-:W-:Y:S02]  /*20e0*/  FFMA.FTZ R239, R222, R122, R239 ;  /* 0x0000007adeef7223 */ /* 0x000fe400000100ef */
[----:B------:R-:W-:Y:S01]  /*20f0*/  FMUL.FTZ R237, R205, R237 ;  /* 0x000000edcded7220 */ /* 0x000fe20000410000 */
[----:B------:R-:W5:Y:S01]  /*2100*/  LDG.E.64 R128, [R128.64] ;  /* 0x0000000480807981 */ /* 0x000f62000c1e1b00 */
[----:B------:R-:W-:Y:S02]  /*2110*/  FMUL.FTZ R122, R47, R149 ;  /* 0x000000952f7a7220 */ /* 0x000fe40000410000 */
[----:B------:R-:W-:Y:S02]  /*2120*/  FADD.FTZ R175, R153, R175 ;  /* 0x000000af99af7221 */ /* 0x000fe40000010000 */
[-C--:B------:R-:W-:Y:S01]  /*2130*/  FFMA.FTZ R15, R237, R153.reuse, R15 ;  /* 0x00000099ed0f7223 */ /* 0x080fe2000001000f */
[----:B------:R0:W-:Y:S01]  /*2140*/  STL [R1+0x70], R239 ;  /* 0x000070ef01007387 */ /* 0x0001e20000100800 */
[----:B------:R-:W-:Y:S01]  /*2150*/  FFMA.FTZ R153, R79, R153, R122 ;  /* 0x000000994f997223 */ /* 0x000fe2000001007a */
[----:B------:R-:W-:Y:S01]  /*2160*/  PRMT R122, RZ, 0x5410, R146 ;  /* 0x00005410ff7a7816 */ /* 0x000fe20000000092 */
[----:B------:R-:W-:Y:S01]  /*2170*/  FADD.FTZ R238, R149, R238 ;  /* 0x000000ee95ee7221 */ /* 0x000fe20000010000 */
[----:B------:R-:W4:Y:S01]  /*2180*/  LDL.LU R241, [R1+0xb4] ;  /* 0x0000b40001f17983 */ /* 0x000f220000300800 */
[----:B------:R-:W-:-:S03]  /*2190*/  FFMA.FTZ R135, R237, R149, R135 ;  /* 0x00000095ed877223 */ /* 0x000fc60000010087 */
[----:B------:R-:W4:Y:S01]  /*21a0*/  LDL.LU R240, [R1+0x74] ;  /* 0x0000740001f07983 */ /* 0x000f220000300800 */
[----:B------:R-:W-:-:S03]  /*21b0*/  FADD.FTZ R122, -R213, R122 ;  /* 0x0000007ad57a7221 */ /* 0x000fc60000010100 */
[----:B------:R-:W-:Y:S01]  /*21c0*/  STL [R1+0x94], R238 ;  /* 0x000094ee01007387 */ /* 0x000fe20000100800 */
[----:B------:R-:W-:-:S03]  /*21d0*/  FMUL.FTZ R149, R205, R122 ;  /* 0x0000007acd957220 */ /* 0x000fc60000410000 */
[----:B0-----:R-:W4:Y:S01]  /*21e0*/  LDL.LU R239, [R1+0xc0] ;  /* 0x0000c00001ef7983 */ /* 0x001f220000300800 */
[----:B------:R-:W-:-:S03]  /*21f0*/  PRMT R122, RZ, 0x5410, R150 ;  /* 0x00005410ff7a7816 */ /* 0x000fc60000000096 */
[----:B------:R0:W-:Y:S04]  /*2200*/  STL [R1+0x6c], R135 ;  /* 0x00006c8701007387 */ /* 0x0001e80000100800 */
[----:B0-----:R-:W4:Y:S01]  /*2210*/  LDL.LU R135, [R1+0x80] ;  /* 0x0000800001877983 */ /* 0x001f220000300800 */
[----:B--2---:R-:W-:-:S05]  /*2220*/  FADD.FTZ R134, R122, R134 ;  /* 0x000000867a867221 */ /* 0x004fca0000010000 */
[----:B------:R0:W-:Y:S04]  /*2230*/  STL [R1+0xb8], R134 ;  /* 0x0000b88601007387 */ /* 0x0001e80000100800 */
[----:B0-----:R-:W2:Y:S01]  /*2240*/  LDL.LU R134, [R1+0xbc] ;  /* 0x0000bc0001867983 */ /* 0x001ea20000300800 */
[----:B---3--:R-:W-:-:S05]  /*2250*/  FFMA.FTZ R112, R149, R122, R112 ;  /* 0x0000007a95707223 */ /* 0x008fca0000010070 */
[----:B------:R0:W-:Y:S04]  /*2260*/  STL [R1+0x78], R112 ;  /* 0x0000787001007387 */ /* 0x0001e80000100800 */
[----:B0-----:R-:W3:Y:S01]  /*2270*/  LDL.LU R112, [R1+0x7c] ;  /* 0x00007c0001707983 */ /* 0x001ee20000300800 */
[----:B------:R-:W-:Y:S01]  /*2280*/  PRMT R238, RZ, 0x7610, R146 ;  /* 0x00007610ffee7816 */ /* 0x000fe20000000092 */
[----:B------:R-:W-:Y:S01]  /*2290*/  FADD.FTZ R174, R123, R174 ;  /* 0x000000ae7bae7221 */ /* 0x000fe20000010000 */
[----:B------:R-:W-:Y:S01]  /*22a0*/  PRMT R150, RZ, 0x7610, R150 ;  /* 0x00007610ff967816 */ /* 0x000fe20000000096 */
[----:B------:R-:W-:Y:S02]  /*22b0*/  FFMA.FTZ R14, R222, R123, R14 ;  /* 0x0000007bde0e7223 */ /* 0x000fe4000001000e */
[----:B------:R-:W-:-:S02]  /*22c0*/  FADD.FTZ R238, -R213, R238 ;  /* 0x000000eed5ee7221 */ /* 0x000fc40000010100 */
[----:B------:R-:W-:Y:S01]  /*22d0*/  FFMA.FTZ R152, R78, R123, R152 ;  /* 0x0000007b4e987223 */ /* 0x000fe20000010098 */
[--C-:B------:R-:W-:Y:S01]  /*22e0*/  PRMT R123, RZ, 0x5410, R154.reuse ;  /* 0x00005410ff7b7816 */ /* 0x100fe2000000009a */
[----:B------:R-:W-:Y:S01]  /*22f0*/  FMUL.FTZ R145, R40, R122 ;  /* 0x0000007a28917220 */ /* 0x000fe20000410000 */
[----:B------:R-:W-:Y:S01]  /*2300*/  PRMT R154, RZ, 0x7610, R154 ;  /* 0x00007610ff9a7816 */ /* 0x000fe2000000009a */
[----:B------:R-:W-:Y:S02]  /*2310*/  FMUL.FTZ R238, R205, R238 ;  /* 0x000000eecdee7220 */ /* 0x000fe40000410000 */
[----:B------:R-:W-:Y:S02]  /*2320*/  FMUL.FTZ R122, R41, R150 ;  /* 0x00000096297a7220 */ /* 0x000fe40000410000 */
[----:B------:R-:W-:Y:S02]  /*2330*/  FADD.FTZ R173, R154, R173 ;  /* 0x000000ad9aad7221 */ /* 0x000fe40000010000 */
[----:B------:R-:W-:-:S02]  /*2340*/  FFMA.FTZ R13, R238, R154, R13 ;  /* 0x0000009aee0d7223 */ /* 0x000fc4000001000d */
[----:B------:R-:W-:Y:S01]  /*2350*/  FFMA.FTZ R154, R73, R154, R122 ;  /* 0x0000009a499a7223 */ /* 0x000fe2000001007a */
[----:B------:R-:W-:-:S05]  /*2360*/  PRMT R122, RZ, 0x5410, R147 ;  /* 0x00005410ff7a7816 */ /* 0x000fca0000000093 */
[----:B------:R-:W-:Y:S02]  /*2370*/  FADD.FTZ R122, -R213, R122 ;  /* 0x0000007ad57a7221 */ /* 0x000fe40000010100 */
[----:B------:R-:W-:Y:S02]  /*2380*/  FADD.FTZ R172, R123, R172 ;  /* 0x000000ac7bac7221 */ /* 0x000fe40000010000 */
[-C--:B------:R-:W-:Y:S02]  /*2390*/  FFMA.FTZ R12, R149, R123.reuse, R12 ;  /* 0x0000007b950c7223 */ /* 0x080fe4000001000c */
[----:B------:R-:W-:Y:S01]  /*23a0*/  FFMA.FTZ R145, R72, R123, R145 ;  /* 0x0000007b48917223 */ /* 0x000fe20000010091 */
[----:B------:R-:W-:Y:S01]  /*23b0*/  PRMT R123, RZ, 0x5410, R155 ;  /* 0x00005410ff7b7816 */ /* 0x000fe2000000009b */
[----:B----4-:R-:W-:Y:S02]  /*23c0*/  FADD.FTZ R241, R150, R241 ;  /* 0x000000f196f17221 */ /* 0x010fe40000010000 */
[----:B------:R-:W-:-:S02]  /*23d0*/  FFMA.FTZ R240, R238, R150, R240 ;  /* 0x00000096eef07223 */ /* 0x000fc400000100f0 */
[----:B------:R-:W-:Y:S01]  /*23e0*/  FMUL.FTZ R150, R205, R122 ;  /* 0x0000007acd967220 */ /* 0x000fe20000410000 */
[----:B------:R-:W-:-:S05]  /*23f0*/  PRMT R122, RZ, 0x5410, R151 ;  /* 0x00005410ff7a7816 */ /* 0x000fca0000000097 */
[-C--:B------:R-:W-:Y:S02]  /*2400*/  FMUL.FTZ R146, R42, R122.reuse ;  /* 0x0000007a2a927220 */ /* 0x080fe40000410000 */
[----:B------:R-:W-:Y:S02]  /*2410*/  FADD.FTZ R239, R122, R239 ;  /* 0x000000ef7aef7221 */ /* 0x000fe40000010000 */
[----:B------:R-:W-:Y:S02]  /*2420*/  FADD.FTZ R170, R123, R170 ;  /* 0x000000aa7baa7221 */ /* 0x000fe40000010000 */
[CC--:B------:R-:W-:Y:S02]  /*2430*/  FFMA.FTZ R10, R150.reuse, R123.reuse, R10 ;  /* 0x0000007b960a7223 */ /* 0x0c0fe4000001000a */
[----:B------:R-:W-:Y:S01]  /*2440*/  FFMA.FTZ R135, R150, R122, R135 ;  /* 0x0000007a96877223 */ /* 0x000fe20000010087 */
[----:B------:R-:W-:Y:S01]  /*2450*/  PRMT R122, RZ, 0x7610, R147 ;  /* 0x00007610ff7a7816 */ /* 0x000fe20000000093 */
[----:B------:R-:W-:Y:S01]  /*2460*/  FFMA.FTZ R146, R74, R123, R146 ;  /* 0x0000007b4a927223 */ /* 0x000fe20000010092 */
[----:B------:R-:W-:-:S03]  /*2470*/  PRMT R123, RZ, 0x7610, R151 ;  /* 0x00007610ff7b7816 */ /* 0x000fc60000000097 */
[----:B------:R-:W-:-:S04]  /*2480*/  FADD.FTZ R122, -R213, R122 ;  /* 0x0000007ad57a7221 */ /* 0x000fc80000010100 */
[----:B------:R-:W-:Y:S01]  /*2490*/  FMUL.FTZ R151, R205, R122 ;  /* 0x0000007acd977220 */ /* 0x000fe20000410000 */
[----:B------:R-:W-:Y:S01]  /*24a0*/  STL [R1+0xb4], R241 ;  /* 0x0000b4f101007387 */ /* 0x000fe20000100800 */
[----:B------:R-:W-:-:S03]  /*24b0*/  PRMT R147, RZ, 0x7610, R155 ;  /* 0x00007610ff937816 */ /* 0x000fc6000000009b */
[----:B------:R-:W-:Y:S04]  /*24c0*/  STL [R1+0x74], R240 ;  /* 0x000074f001007387 */ /* 0x000fe80000100800 */
[----:B------:R-:W-:Y:S04]  /*24d0*/  STL [R1+0xc0], R239 ;  /* 0x0000c0ef01007387 */ /* 0x000fe80000100800 */
[----:B------:R-:W-:Y:S04]  /*24e0*/  STL [R1+0x80], R135 ;  /* 0x0000808701007387 */ /* 0x000fe80000100800 */
[----:B------:R-:W4:Y:S01]  /*24f0*/  LDL.LU R155, [R1+0xc8] ;  /* 0x0000c800019b7983 */ /* 0x000f220000300800 */
[----:B--2---:R-:W-:-:S02]  /*2500*/  FADD.FTZ R134, R123, R134 ;  /* 0x000000867b867221 */ /* 0x004fc40000010000 */
[----:B---3--:R-:W-:-:S05]  /*2510*/  FFMA.FTZ R112, R151, R123, R112 ;  /* 0x0000007b97707223 */ /* 0x008fca0000010070 */
[----:B------:R0:W-:Y:S04]  /*2520*/  STL [R1+0x7c], R112 ;  /* 0x00007c7001007387 */ /* 0x0001e80000100800 */
[----:B------:R1:W-:Y:S04]  /*2530*/  STL [R1+0xbc], R134 ;  /* 0x0000bc8601007387 */ /* 0x0003e80000100800 */
[----:B0-----:R-:W2:Y:S04]  /*2540*/  LDL.LU R112, [R1+0x88] ;  /* 0x0000880001707983 */ /* 0x001ea80000300800 */
[----:B------:R-:W3:Y:S04]  /*2550*/  LDL.LU R243, [R1+0xc4] ;  /* 0x0000c40001f37983 */ /* 0x000ee80000300800 */
[----:B------:R-:W3:Y:S01]  /*2560*/  LDL.LU R241, [R1+0x84] ;  /* 0x0000840001f17983 */ /* 0x000ee20000300800 */
[----:B------:R-:W-:Y:S01]  /*2570*/  FMUL.FTZ R122, R43, R123 ;  /* 0x0000007b2b7a7220 */ /* 0x000fe20000410000 */
[----:B------:R-:W-:Y:S01]  /*2580*/  PRMT R239, RZ, 0x5410, R156 ;  /* 0x00005410ffef7816 */ /* 0x000fe2000000009c */
[----:B------:R-:W-:-:S02]  /*2590*/  FADD.FTZ R171, R147, R171 ;  /* 0x000000ab93ab7221 */ /* 0x000fc40000010000 */
[-C--:B------:R-:W-:Y:S02]  /*25a0*/  FFMA.FTZ R11, R151, R147.reuse, R11 ;  /* 0x00000093970b7223 */ /* 0x080fe4000001000b */
[----:B------:R-:W-:Y:S01]  /*25b0*/  FFMA.FTZ R147, R75, R147, R122 ;  /* 0x000000934b937223 */ /* 0x000fe2000001007a */
[----:B------:R-:W-:Y:S02]  /*25c0*/  PRMT R122, RZ, 0x7610, R158 ;  /* 0x00007610ff7a7816 */ /* 0x000fe4000000009e */
[----:B-1----:R-:W-:Y:S01]  /*25d0*/  PRMT R134, RZ, 0x7610, R159 ;  /* 0x00007610ff867816 */ /* 0x002fe2000000009f */
[C---:B------:R-:W-:Y:S01]  /*25e0*/  FADD.FTZ R239, -R213.reuse, R239 ;  /* 0x000000efd5ef7221 */ /* 0x040fe20000010100 */
[----:B------:R-:W-:Y:S01]  /*25f0*/  PRMT R123, RZ, 0x5410, R159 ;  /* 0x00005410ff7b7816 */ /* 0x000fe2000000009f */
[C---:B------:R-:W-:Y:S01]  /*2600*/  FADD.FTZ R159, -R213.reuse, R122 ;  /* 0x0000007ad59f7221 */ /* 0x040fe20000010100 */
[----:B------:R-:W-:Y:S01]  /*2610*/  PRMT R156, RZ, 0x7610, R156 ;  /* 0x00007610ff9c7816 */ /* 0x000fe2000000009c */
[----:B------:R-:W-:Y:S01]  /*2620*/  FADD.FTZ R122, -R213, R134 ;  /* 0x00000086d57a7221 */ /* 0x000fe20000010100 */
[----:B------:R-:W-:Y:S01]  /*2630*/  PRMT R134, RZ, 0x5410, R160 ;  /* 0x00005410ff867816 */ /* 0x000fe200000000a0 */
[----:B------:R-:W-:Y:S01]  /*2640*/  FMUL.FTZ R239, R205, R239 ;  /* 0x000000efcdef7220 */ /* 0x000fe20000410000 */
[--C-:B------:R-:W-:Y:S01]  /*2650*/  PRMT R240, RZ, 0x5410, R157.reuse ;  /* 0x00005410fff07816 */ /* 0x100fe2000000009d */
[----:B------:R-:W-:Y:S01]  /*2660*/  FADD.FTZ R156, -R213, R156 ;  /* 0x0000009cd59c7221 */ /* 0x000fe20000010100 */
[----:B------:R-:W-:-:S02]  /*2670*/  PRMT R157, RZ, 0x7610, R157 ;  /* 0x00007610ff9d7816 */ /* 0x000fc4000000009d */
[----:B------:R-:W-:Y:S01]  /*2680*/  PRMT R242, RZ, 0x5410, R158 ;  /* 0x00005410fff27816 */ /* 0x000fe2000000009e */
[----:B------:R-:W-:Y:S01]  /*2690*/  FMUL.FTZ R156, R205, R156 ;  /* 0x0000009ccd9c7220 */ /* 0x000fe20000410000 */
[----:B------:R-:W-:Y:S01]  /*26a0*/  PRMT R160, RZ, 0x7610, R160 ;  /* 0x00007610ffa07816 */ /* 0x000fe200000000a0 */
[C---:B------:R-:W-:Y:S02]  /*26b0*/  FADD.FTZ R158, -R213.reuse, R157 ;  /* 0x0000009dd59e7221 */ /* 0x040fe40000010100 */
[----:B------:R-:W3:Y:S01]  /*26c0*/  LDL.LU R157, [R1+0xd0] ;  /* 0x0000d000019d7983 */ /* 0x000ee20000300800 */
[C---:B------:R-:W-:Y:S02]  /*26d0*/  FADD.FTZ R240, -R213.reuse, R240 ;  /* 0x000000f0d5f07221 */ /* 0x040fe40000010100 */
[C---:B------:R-:W-:Y:S02]  /*26e0*/  FADD.FTZ R242, -R213.reuse, R242 ;  /* 0x000000f2d5f27221 */ /* 0x040fe40000010100 */
[----:B------:R-:W-:-:S02]  /*26f0*/  FADD.FTZ R123, -R213, R123 ;  /* 0x0000007bd57b7221 */ /* 0x000fc40000010100 */
[-C--:B------:R-:W-:Y:S02]  /*2700*/  FMUL.FTZ R213, R36, R134.reuse ;  /* 0x0000008624d57220 */ /* 0x080fe40000410000 */
[----:B----4-:R-:W-:Y:S02]  /*2710*/  FADD.FTZ R155, R134, R155 ;  /* 0x0000009b869b7221 */ /* 0x010fe40000010000 */
[----:B--2---:R-:W-:Y:S02]  /*2720*/  FFMA.FTZ R112, R239, R134, R112 ;  /* 0x00000086ef707223 */ /* 0x004fe40000010070 */
[----:B------:R-:W-:-:S03]  /*2730*/  FMUL.FTZ R134, R37, R160 ;  /* 0x000000a025867220 */ /* 0x000fc60000410000 */
[----:B------:R0:W-:Y:S01]  /*2740*/  STL [R1+0x88], R112 ;  /* 0x0000887001007387 */ /* 0x0001e20000100800 */
[----:B---3--:R-:W-:Y:S02]  /*2750*/  FADD.FTZ R243, R160, R243 ;  /* 0x000000f3a0f37221 */ /* 0x008fe40000010000 */
[----:B------:R-:W-:Y:S01]  /*2760*/  FFMA.FTZ R241, R156, R160, R241 ;  /* 0x000000a09cf17223 */ /* 0x000fe200000100f1 */
[----:B------:R1:W-:Y:S04]  /*2770*/  STL [R1+0xc8], R155 ;  /* 0x0000c89b01007387 */ /* 0x0003e80000100800 */
[----:B0-----:R-:W2:Y:S04]  /*2780*/  LDL.LU R112, [R1+0xa0] ;  /* 0x0000a00001707983 */ /* 0x001ea80000300800 */
[----:B------:R-:W3:Y:S01]  /*2790*/  LDL.LU R160, [R1+0x10] ;  /* 0x0000100001a07983 */ /* 0x000ee20000300800 */
[----:B-1----:R-:W-:-:S02]  /*27a0*/  PRMT R155, RZ, 0x7610, R164 ;  /* 0x00007610ff9b7816 */ /* 0x002fc400000000a4 */
[----:B------:R-:W-:-:S03]  /*27b0*/  PRMT R135, RZ, 0x5410, R164 ;  /* 0x00005410ff877816 */ /* 0x000fc600000000a4 */
        /* <DEDUP_REMOVED lines=8> */
[----:B------:R-:W-:Y:S01]  /*2840*/  FMUL.FTZ R240, R205, R240 ;  /* 0x000000f0cdf07220 */ /* 0x000fe20000410000 */
[----:B------:R0:W-:Y:S01]  /*2850*/  STL [R1+0xc4], R243 ;  /* 0x0000c4f301007387 */ /* 0x0001e20000100800 */
[----:B------:R-:W-:-:S02]  /*2860*/  FMUL.FTZ R164, R38, R134 ;  /* 0x0000008626a47220 */ /* 0x000fc40000410000 */
[-C--:B------:R-:W-:Y:S02]  /*2870*/  FFMA.FTZ R6, R240, R135.reuse, R6 ;  /* 0x00000087f0067223 */ /* 0x080fe40000010006 */
[----:B------:R-:W-:Y:S01]  /*2880*/  FFMA.FTZ R164, R70, R135, R164 ;  /* 0x0000008746a47223 */ /* 0x000fe200000100a4 */
[----:B0-----:R-:W4:Y:S04]  /*2890*/  LDL.LU R243, [R1+0xcc] ;  /* 0x0000cc0001f37983 */ /* 0x001f280000300800 */
[----:B------:R0:W-:Y:S04]  /*28a0*/  STL [R1+0x84], R241 ;  /* 0x000084f101007387 */ /* 0x0001e80000100800 */
[----:B0-----:R-:W4:Y:S01]  /*28b0*/  LDL.LU R241, [R1+0x9c] ;  /* 0x00009c0001f17983 */ /* 0x001f220000300800 */
[----:B---3--:R-:W-:-:S03]  /*28c0*/  FADD.FTZ R160, R135, R160 ;  /* 0x000000a087a07221 */ /* 0x008fc60000010000 */
[----:B------:R-:W3:Y:S01]  /*28d0*/  LDL.LU R135, [R1+0xc] ;  /* 0x00000c0001877983 */ /* 0x000ee20000300800 */
[----:B--2---:R-:W-:Y:S02]  /*28e0*/  FFMA.FTZ R112, R240, R134, R112 ;  /* 0x00000086f0707223 */ /* 0x004fe40000010070 */
[----:B------:R-:W-:Y:S01]  /*28f0*/  FADD.FTZ R157, R134, R157 ;  /* 0x0000009d869d7221 */ /* 0x000fe20000010000 */
[----:B------:R0:W-:Y:S01]  /*2900*/  STL [R1+0x10], R160 ;  /* 0x000010a001007387 */ /* 0x0001e20000100800 */
[----:B------:R-:W-:-:S03]  /*2910*/  PRMT R161, RZ, 0x7610, R161 ;  /* 0x00007610ffa17816 */ /* 0x000fc600000000a1 */
[----:B0-----:R-:W2:Y:S04]  /*2920*/  LDL.LU R160, [R1+0xd8] ;  /* 0x0000d80001a07983 */ /* 0x001ea80000300800 */
[----:B------:R0:W-:Y:S04]  /*2930*/  STL [R1+0xa0], R112 ;  /* 0x0000a07001007387 */ /* 0x0001e80000100800 */
[----:B------:R1:W-:Y:S01]  /*2940*/  STL [R1+0xd0], R157 ;  /* 0x0000d09d01007387 */ /* 0x0003e20000100800 */
[----:B------:R-:W-:Y:S02]  /*2950*/  FMUL.FTZ R158, R205, R158 ;  /* 0x0000009ecd9e7220 */ /* 0x000fe40000410000 */
[----:B------:R-:W-:-:S02]  /*2960*/  FMUL.FTZ R134, R39, R161 ;  /* 0x000000a127867220 */ /* 0x000fc40000410000 */
[----:B----4-:R-:W-:Y:S01]  /*2970*/  FADD.FTZ R243, R161, R243 ;  /* 0x000000f3a1f37221 */ /* 0x010fe20000010000 */
[----:B0-----:R-:W4:Y:S01]  /*2980*/  LDL.LU R112, [R1+0xa8] ;  /* 0x0000a80001707983 */ /* 0x001f220000300800 */
[----:B-1----:R-:W-:Y:S01]  /*2990*/  PRMT R157, RZ, 0x7610, R165 ;  /* 0x00007610ff9d7816 */ /* 0x002fe200000000a5 */
[----:B------:R-:W-:-:S04]  /*29a0*/  FFMA.FTZ R241, R158, R161, R241 ;  /* 0x000000a19ef17223 */ /* 0x000fc800000100f1 */
[----:B---3--:R-:W-:-:S05]  /*29b0*/  FADD.FTZ R135, R157, R135 ;  /* 0x000000879d877221 */ /* 0x008fca0000010000 */
[----:B------:R0:W-:Y:S04]  /*29c0*/  STL [R1+0xc], R135 ;  /* 0x00000c8701007387 */ /* 0x0001e80000100800 */
[----:B------:R-:W3:Y:S01]  /*29d0*/  LDL.LU R161, [R1+0x18] ;  /* 0x0000180001a17983 */ /* 0x000ee20000300800 */
[-C--:B------:R-:W-:Y:S02]  /*29e0*/  FFMA.FTZ R7, R158, R157.reuse, R7 ;  /* 0x0000009d9e077223 */ /* 0x080fe40000010007 */
[----:B------:R-:W-:Y:S01]  /*29f0*/  FFMA.FTZ R157, R71, R157, R134 ;  /* 0x0000009d479d7223 */ /* 0x000fe20000010086 */
[----:B------:R-:W-:Y:S01]  /*2a00*/  PRMT R134, RZ, 0x5410, R162 ;  /* 0x00005410ff867816 */ /* 0x000fe200000000a2 */
[----:B------:R1:W-:Y:S01]  /*2a10*/  STL [R1+0xcc], R243 ;  /* 0x0000ccf301007387 */ /* 0x0003e20000100800 */
[----:B0-----:R-:W-:Y:S01]  /*2a20*/  PRMT R135, RZ, 0x5410, R166 ;  /* 0x00005410ff877816 */ /* 0x001fe200000000a6 */
[----:B------:R-:W-:-:S02]  /*2a30*/  FMUL.FTZ R242, R205, R242 ;  /* 0x000000f2cdf27220 */ /* 0x000fc40000410000 */
[----:B-1----:R-:W2:Y:S04]  /*2a40*/  LDL.LU R243, [R1+0xd4] ;  /* 0x0000d40001f37983 */ /* 0x002ea80000300800 */
[----:B------:R-:W2:Y:S04]  /*2a50*/  LDL.LU R165, [R1+0xa4] ;  /* 0x0000a40001a57983 */ /* 0x000ea80000300800 */
[----:B------:R0:W-:Y:S01]  /*2a60*/  STL [R1+0x9c], R241 ;  /* 0x00009cf101007387 */ /* 0x0001e20000100800 */
[----:B------:R-:W-:Y:S02]  /*2a70*/  FFMA.FTZ R4, R242, R135, R4 ;  /* 0x00000087f2047223 */ /* 0x000fe40000010004 */
[----:B0-----:R-:W-:-:S04]  /*2a80*/  FMUL.FTZ R241, R32, R134 ;  /* 0x0000008620f17220 */ /* 0x001fc80000410000 */
[----:B------:R-:W-:Y:S02]  /*2a90*/  FFMA.FTZ R241, R64, R135, R241 ;  /* 0x0000008740f17223 */ /* 0x000fe400000100f1 */
[----:B----4-:R-:W-:Y:S02]  /*2aa0*/  FFMA.FTZ R112, R242, R134, R112 ;  /* 0x00000086f2707223 */ /* 0x010fe40000010070 */
[----:B---3--:R-:W-:Y:S02]  /*2ab0*/  FADD.FTZ R161, R135, R161 ;  /* 0x000000a187a17221 */ /* 0x008fe40000010000 */
[----:B------:R-:W3:Y:S04]  /*2ac0*/  LDL.LU R135, [R1+0x14] ;  /* 0x0000140001877983 */ /* 0x000ee80000300800 */
[----:B------:R-:W-:Y:S04]  /*2ad0*/  STL [R1+0x18], R161 ;  /* 0x000018a101007387 */ /* 0x000fe80000100800 */
[----:B------:R0:W-:Y:S04]  /*2ae0*/  STL [R1+0xa8], R112 ;  /* 0x0000a87001007387 */ /* 0x0001e80000100800 */
[----:B0-----:R-:W4:Y:S01]  /*2af0*/  LDL.LU R112, [R1+0x40] ;  /* 0x0000400001707983 */ /* 0x001f220000300800 */
[----:B--2---:R-:W-:Y:S01]  /*2b00*/  FADD.FTZ R160, R134, R160 ;  /* 0x000000a086a07221 */ /* 0x004fe20000010000 */
[----:B------:R-:W-:-:S04]  /*2b10*/  PRMT R162, RZ, 0x7610, R162 ;  /* 0x00007610ffa27816 */ /* 0x000fc800000000a2 */
[----:B------:R0:W-:Y:S01]  /*2b20*/  STL [R1+0xd8], R160 ;  /* 0x0000d8a001007387 */ /* 0x0001e20000100800 */
[----:B------:R-:W-:Y:S02]  /*2b30*/  FMUL.FTZ R159, R205, R159 ;  /* 0x0000009fcd9f7220 */ /* 0x000fe40000410000 */
[-C--:B------:R-:W-:Y:S01]  /*2b40*/  FMUL.FTZ R134, R33, R162.reuse ;  /* 0x000000a221867220 */ /* 0x080fe20000410000 */
[----:B------:R-:W2:Y:S01]  /*2b50*/  LDL.LU R161, [R1+0xb0] ;  /* 0x0000b00001a17983 */ /* 0x000ea20000300800 */
[----:B0-----:R-:W-:Y:S01]  /*2b60*/  PRMT R160, RZ, 0x7610, R166 ;  /* 0x00007610ffa07816 */ /* 0x001fe200000000a6 */
[----:B------:R-:W-:Y:S02]  /*2b70*/  FADD.FTZ R243, R162, R243 ;  /* 0x000000f3a2f37221 */ /* 0x000fe40000010000 */
[C---:B------:R-:W-:Y:S02]  /*2b80*/  FFMA.FTZ R165, R159.reuse, R162, R165 ;  /* 0x000000a29fa57223 */ /* 0x040fe400000100a5 */
[----:B------:R-:W-:-:S02]  /*2b90*/  FFMA.FTZ R5, R159, R160, R5 ;  /* 0x000000a09f057223 */ /* 0x000fc40000010005 */
[----:B------:R-:W-:Y:S01]  /*2ba0*/  FMUL.FTZ R166, R205, R123 ;  /* 0x0000007bcda67220 */ /* 0x000fe20000410000 */
[----:B------:R-:W-:Y:S01]  /*2bb0*/  PRMT R123, RZ, 0x5410, R163 ;  /* 0x00005410ff7b7816 */ /* 0x000fe200000000a3 */
[----:B---3--:R-:W-:Y:S02]  /*2bc0*/  FADD.FTZ R135, R160, R135 ;  /* 0x00000087a0877221 */ /* 0x008fe40000010000 */
[----:B------:R-:W-:Y:S01]  /*2bd0*/  FFMA.FTZ R160, R65, R160, R134 ;  /* 0x000000a041a07223 */ /* 0x000fe20000010086 */
[----:B------:R-:W-:Y:S02]  /*2be0*/  PRMT R134, RZ, 0x5410, R167 ;  /* 0x00005410ff867816 */ /* 0x000fe400000000a7 */
[----:B------:R-:W-:Y:S04]  /*2bf0*/  STL [R1+0x14], R135 ;  /* 0x0000148701007387 */ /* 0x000fe80000100800 */
[----:B------:R-:W3:Y:S04]  /*2c00*/  LDL.LU R162, [R1+0xe0] ;  /* 0x0000e00001a27983 */ /* 0x000ee80000300800 */
[----:B------:R0:W-:Y:S04]  /*2c10*/  STL [R1+0xa4], R165 ;  /* 0x0000a4a501007387 */ /* 0x0001e80000100800 */
[----:B------:R1:W-:Y:S01]  /*2c20*/  STL [R1+0xd4], R243 ;  /* 0x0000d4f301007387 */ /* 0x0003e20000100800 */
[----:B----4-:R-:W-:-:S02]  /*2c30*/  FADD.FTZ R112, R134, R112 ;  /* 0x0000007086707221 */ /* 0x010fc40000010000 */
[----:B------:R-:W-:Y:S01]  /*2c40*/  FFMA.FTZ R2, R166, R134, R2 ;  /* 0x00000086a6027223 */ /* 0x000fe20000010002 */
[----:B0-----:R-:W4:Y:S01]  /*2c50*/  LDL.LU R165, [R1+0xdc] ;  /* 0x0000dc0001a57983 */ /* 0x001f220000300800 */
[----:B-1----:R-:W-:-:S03]  /*2c60*/  FMUL.FTZ R243, R34, R123 ;  /* 0x0000007b22f37220 */ /* 0x002fc60000410000 */
[----:B------:R-:W4:Y:S01]  /*2c70*/  LDL.LU R135, [R1+0xac] ;  /* 0x0000ac0001877983 */ /* 0x000f220000300800 */
[----:B------:R-:W-:-:S03]  /*2c80*/  FFMA.FTZ R243, R66, R134, R243 ;  /* 0x0000008642f37223 */ /* 0x000fc600000100f3 */
[----:B------:R0:W-:Y:S04]  /*2c90*/  STL [R1+0x40], R112 ;  /* 0x0000407001007387 */ /* 0x0001e80000100800 */
[----:B0-----:R0:W5:Y:S04]  /*2ca0*/  LDL.LU R112, [R1+0xe4] ;  /* 0x0000e40001707983 */ /* 0x0011680000300800 */
[----:B------:R-:W4:Y:S01]  /*2cb0*/  LDL.LU R134, [R1+0x3c] ;  /* 0x00003c0001867983 */ /* 0x000f220000300800 */
[----:B--2---:R-:W-:Y:S01]  /*2cc0*/  FFMA.FTZ R161, R166, R123, R161 ;  /* 0x0000007ba6a17223 */ /* 0x004fe200000100a1 */
[----:B------:R-:W-:Y:S01]  /*2cd0*/  PRMT R163, RZ, 0x7610, R163 ;  /* 0x00007610ffa37816 */ /* 0x000fe200000000a3 */
[----:B---3--:R-:W-:-:S05]  /*2ce0*/  FADD.FTZ R162, R123, R162 ;  /* 0x000000a27ba27221 */ /* 0x008fca0000010000 */
[----:B------:R1:W-:Y:S04]  /*2cf0*/  STL [R1+0xe0], R162 ;  /* 0x0000e0a201007387 */ /* 0x0003e80000100800 */
[----:B------:R2:W-:Y:S01]  /*2d00*/  STL [R1+0xb0], R161 ;  /* 0x0000b0a101007387 */ /* 0x0005e20000100800 */
[----:B-1----:R-:W-:Y:S01]  /*2d10*/  PRMT R162, RZ, 0x7610, R167 ;  /* 0x00007610ffa27816 */ /* 0x002fe200000000a7 */
[----:B--2---:R-:W-:-:S04]  /*2d20*/  FMUL.FTZ R161, R205, R122 ;  /* 0x0000007acda17220 */ /* 0x004fc80000410000 */
[-C--:B----4-:R-:W-:Y:S02]  /*2d30*/  FFMA.FTZ R135, R161, R163.reuse, R135 ;  /* 0x000000a3a1877223 */ /* 0x090fe40000010087 */
[----:B------:R-:W-:Y:S02]  /*2d40*/  FMUL.FTZ R122, R35, R163 ;  /* 0x000000a3237a7220 */ /* 0x000fe40000410000 */
[----:B------:R-:W-:Y:S02]  /*2d50*/  FADD.FTZ R165, R163, R165 ;  /* 0x000000a5a3a57221 */ /* 0x000fe40000010000 */
[----:B------:R-:W-:Y:S02]  /*2d60*/  FADD.FTZ R163, RZ, R214 ;  /* 0x000000d6ffa37221 */ /* 0x000fe40000010000 */
[----:B------:R-:W-:-:S05]  /*2d70*/  FADD.FTZ R134, R162, R134 ;  /* 0x00000086a2867221 */ /* 0x000fca0000010000 */
[----:B------:R-:W-:Y:S04]  /*2d80*/  STL [R1+0x3c], R134 ;  /* 0x00003c8601007387 */ /* 0x000fe80000100800 */
[----:B------:R1:W-:Y:S01]  /*2d90*/  STL [R1+0xac], R135 ;  /* 0x0000ac8701007387 */ /* 0x0003e20000100800 */
[----:B------:R-:W-:Y:S02]  /*2da0*/  FADD.FTZ R163, R217, R163 ;  /* 0x000000a3d9a37221 */ /* 0x000fe40000010000 */
[----:B-1----:R-:W-:-:S04]  /*2db0*/  FFMA.FTZ R135, R215, R214, RZ ;  /* 0x000000d6d7877223 */ /* 0x002fc800000100ff */
        /* <DEDUP_REMOVED lines=49> */
[----:B------:R0:W-:Y:S01]  /*30d0*/  STL [R1+0xdc], R165 ;  /* 0x0000dca501007387 */ /* 0x0001e20000100800 */
        /* <DEDUP_REMOVED lines=8> */
[-C--:B------:R-:W-:Y:S02]  /*3160*/  FFMA.FTZ R3, R161, R162.reuse, R3 ;  /* 0x000000a2a1037223 */ /* 0x080fe40000010003 */
[----:B------:R-:W-:Y:S02]  /*3170*/  FFMA.FTZ R162, R67, R162, R122 ;  /* 0x000000a243a27223 */ /* 0x000fe4000001007a */
[----:B------:R-:W-:-:S02]  /*3180*/  FFMA.FTZ R135, R166, R243, R135 ;  /* 0x000000f3a6877223 */ /* 0x000fc40000010087 */
[----:B------:R-:W-:Y:S02]  /*3190*/  FADD.FTZ R163, R163, R243 ;  /* 0x000000f3a3a37221 */ /* 0x000fe40000010000 */
[----:B------:R-:W-:Y:S02]  /*31a0*/  FFMA.FTZ R135, R161, R162, R135 ;  /* 0x000000a2a1877223 */ /* 0x000fe40000010087 */
[----:B------:R-:W-:Y:S01]  /*31b0*/  FADD.FTZ R163, R163, R162 ;  /* 0x000000a2a3a37221 */ /* 0x000fe20000010000 */
[----:B------:R-:W-:Y:S05]  /*31c0*/  BRA.DIV ~URZ, `(.L_x_598) ;  /* 0x00003e027f007947 */ /* 0x000fea000b800000 */
[----:B0-----:R0:W1:Y:S02]  /*31d0*/  SHFL.BFLY PT, R165, R163, 0x1, 0x1f ;  /* 0x0c201f00a3a57f89 */ /* 0x00106400000e0000 */
.L_x_602:
        /* <DEDUP_REMOVED lines=18> */
.L_x_603:
[----:B--2---:R-:W-:Y:S01]  /*3300*/  FADD.FTZ R165, R165, R163 ;  /* 0x000000a3a5a57221 */ /* 0x004fe20000010000 */
[----:B-----5:R-:W-:Y:S01]  /*3310*/  LOP3.LUT P6, RZ, R120, 0xff0000, RZ, 0xc0, !PT ;  /* 0x00ff000078ff7812 */ /* 0x020fe200078cc0ff */
[----:B0-----:R-:W-:Y:S01]  /*3320*/  FADD.FTZ R122, R122, R135 ;  /* 0x000000877a7a7221 */ /* 0x001fe20000010000 */
[----:B------:R-:W-:Y:S01]  /*3330*/  LOP3.LUT P5, RZ, R121, 0xff0000, RZ, 0xc0, !PT ;  /* 0x00ff000079ff7812 */ /* 0x000fe200078ac0ff */
[----:B-1----:R-:W-:Y:S02]  /*3340*/  FMUL.FTZ R163, R165, c[0x0][0x1e0] ;  /* 0x00007800a5a37a20 */ /* 0x002fe40000410000 */
[----:B------:R-:W-:Y:S01]  /*3350*/  FMUL.FTZ R165, R122, c[0x0][0x1e0] ;  /* 0x000078007aa57a20 */ /* 0x000fe20000410000 */
[----:B------:R-:W-:Y:S02]  /*3360*/  @P1 PRMT R122, RZ, 0x5410, R96 ;  /* 0x00005410ff7a1816 */ /* 0x000fe40000000060 */
[----:B------:R-:W-:Y:S02]  /*3370*/  FSEL R163, R163, RZ, !P2 ;  /* 0x000000ffa3a37208 */ /* 0x000fe40005000000 */
[----:B------:R-:W-:-:S03]  /*3380*/  ISETP.NE.U32.AND P2, PT, RZ, c[0x0][0x258], PT ;  /* 0x00009600ff007a0c */ /* 0x000fc60003f45070 */
[-CC-:B------:R-:W-:Y:S01]  /*3390*/  FFMA.FTZ R215, R215, R165.reuse, R163.reuse ;  /* 0x000000a5d7d77223 */ /* 0x180fe200000100a3 */
[----:B------:R-:W-:Y:S01]  /*33a0*/  ISETP.NE.AND.EX P2, PT, RZ, c[0x0][0x25c], PT, P2 ;  /* 0x00009700ff007a0c */ /* 0x000fe20003f45320 */
[----:B------:R-:W-:Y:S02]  /*33b0*/  FFMA.FTZ R216, R216, R165, R163 ;  /* 0x000000a5d8d87223 */ /* 0x000fe400000100a3 */
[----:B------:R-:W-:Y:S02]  /*33c0*/  FADD.FTZ R215, R214, -R215 ;  /* 0x800000d7d6d77221 */ /* 0x000fe40000010000 */
[----:B------:R-:W-:Y:S02]  /*33d0*/  FADD.FTZ R216, R217, -R216 ;  /* 0x800000d8d9d87221 */ /* 0x000fe40000010000 */
[C---:B------:R-:W-:Y:S02]  /*33e0*/  FMUL.FTZ R123, R205.reuse, R215 ;  /* 0x000000d7cd7b7220 */ /* 0x040fe40000410000 */
[----:B------:R-:W-:Y:S01]  /*33f0*/  FMUL.FTZ R134, R205, R216 ;  /* 0x000000d8cd867220 */ /* 0x000fe20000410000 */
[----:B------:R-:W-:Y:S01]  /*3400*/  P2R R216, PR, RZ, 0x40 ;  /* 0x00000040ffd87803 */ /* 0x000fe20000000000 */
[----:B------:R-:W-:Y:S01]  /*3410*/  @P1 FADD.FTZ R123, R123, R122 ;  /* 0x0000007a7b7b1221 */ /* 0x000fe20000010000 */
[----:B------:R-:W-:Y:S01]  /*3420*/  LOP3.LUT P6, RZ, R121, 0xff000000, RZ, 0xc0, !PT ;  /* 0xff00000079ff7812 */ /* 0x000fe200078cc0ff */
[----:B------:R-:W-:-:S02]  /*3430*/  FFMA.FTZ R229, R229, R165, R163 ;  /* 0x000000a5e5e57223 */ /* 0x000fc400000100a3 */
[----:B------:R-:W-:Y:S01]  /*3440*/  FFMA.FTZ R230, R230, R165, R163 ;  /* 0x000000a5e6e67223 */ /* 0x000fe200000100a3 */
[----:B------:R-:W-:Y:S01]  /*3450*/  @P2 F2FP.BF16.PACK_AB R122, RZ, R123 ;  /* 0x0000007bff7a223e */ /* 0x000fe200000010ff */
[----:B------:R-:W-:Y:S02]  /*3460*/  FADD.FTZ R229, R228, -R229 ;  /* 0x800000e5e4e57221 */ /* 0x000fe40000010000 */
[----:B------:R-:W-:Y:S01]  /*3470*/  FADD.FTZ R230, R231, -R230 ;  /* 0x800000e6e7e67221 */ /* 0x000fe20000010000 */
[----:B------:R-:W-:Y:S01]  /*3480*/  @P2 PRMT R112, R122, 0x7610, R112 ;  /* 0x000076107a702816 */ /* 0x000fe20000000070 */
[C---:B------:R-:W-:Y:S01]  /*3490*/  FMUL.FTZ R135, R205.reuse, R229 ;  /* 0x000000e5cd877220 */ /* 0x040fe20000410000 */
[----:B------:R-:W-:Y:S01]  /*34a0*/  MOV R122, R120 ;  /* 0x00000078007a7202 */ /* 0x000fe20000000f00 */
[----:B------:R-:W-:Y:S01]  /*34b0*/  FMUL.FTZ R215, R205, R230 ;  /* 0x000000e6cdd77220 */ /* 0x000fe20000410000 */
[----:B------:R-:W-:Y:S01]  /*34c0*/  HFMA2.MMA R231, -RZ, RZ, 0, 9.5367431640625e-07 ;  /* 0x00000010ffe77435 */ /* 0x000fe200000001ff */
[-CC-:B------:R-:W-:Y:S01]  /*34d0*/  FFMA.FTZ R219, R219, R165.reuse, R163.reuse ;  /* 0x000000a5dbdb7223 */ /* 0x180fe200000100a3 */
[----:B------:R-:W-:Y:S01]  /*34e0*/  LOP3.LUT P3, RZ, R122, 0xff, RZ, 0xc0, !PT ;  /* 0x000000ff7aff7812 */ /* 0x000fe2000786c0ff */
[----:B------:R-:W-:Y:S01]  /*34f0*/  FFMA.FTZ R220, R220, R165, R163 ;  /* 0x000000a5dcdc7223 */ /* 0x000fe200000100a3 */
[----:B------:R-:W-:Y:S01]  /*3500*/  @P0 MOV R122, R182 ;  /* 0x000000b6007a0202 */ /* 0x000fe20000000f00 */
[----:B------:R-:W-:-:S02]  /*3510*/  FADD.FTZ R219, R218, -R219 ;  /* 0x800000dbdadb7221 */ /* 0x000fc40000010000 */
[----:B------:R-:W-:Y:S01]  /*3520*/  FADD.FTZ R221, R221, -R220 ;  /* 0x800000dcdddd7221 */ /* 0x000fe20000010000 */
[----:B------:R-:W-:Y:S01]  /*3530*/  @P0 LOP3.LUT P4, RZ, R122, 0xff, RZ, 0xc0, !PT ;  /* 0x000000ff7aff0812 */ /* 0x000fe2000788c0ff */
[----:B------:R-:W-:Y:S02]  /*3540*/  FMUL.FTZ R122, R123, c[0x0][0x1e8] ;  /* 0x00007a007b7a7a20 */ /* 0x000fe40000410000 */
[C---:B------:R-:W-:Y:S02]  /*3550*/  FMUL.FTZ R220, R205.reuse, R219 ;  /* 0x000000dbcddc7220 */ /* 0x040fe40000410000 */
[----:B------:R-:W-:Y:S01]  /*3560*/  FMUL.FTZ R219, R205, R221 ;  /* 0x000000ddcddb7220 */ /* 0x000fe20000410000 */
[----:B------:R-:W-:Y:S01]  /*3570*/  @P0 FSEL R123, R122, RZ, P4 ;  /* 0x000000ff7a7b0208 */ /* 0x000fe20002000000 */
[-CC-:B------:R-:W-:Y:S01]  /*3580*/  FFMA.FTZ R225, R225, R165.reuse, R163.reuse ;  /* 0x000000a5e1e17223 */ /* 0x180fe200000100a3 */
[----:B------:R-:W-:Y:S01]  /*3590*/  @P0 LOP3.LUT P4, RZ, R182, 0xff00, RZ, 0xc0, !PT ;  /* 0x0000ff00b6ff0812 */ /* 0x000fe2000788c0ff */
[----:B------:R-:W-:Y:S01]  /*35a0*/  FFMA.FTZ R131, R131, R165, R163 ;  /* 0x000000a583837223 */ /* 0x000fe200000100a3 */
[----:B------:R-:W-:Y:S01]  /*35b0*/  @P0 F2FP.BF16.PACK_AB R123, RZ, R123 ;  /* 0x0000007bff7b023e */ /* 0x000fe200000010ff */
[----:B------:R-:W-:Y:S01]  /*35c0*/  FADD.FTZ R225, R226, -R225 ;  /* 0x800000e1e2e17221 */ /* 0x000fe20000010000 */
[----:B------:R-:W-:Y:S01]  /*35d0*/  FSEL R122, R122, RZ, P3 ;  /* 0x000000ff7a7a7208 */ /* 0x000fe20001800000 */
[----:B------:R-:W-:Y:S01]  /*35e0*/  FADD.FTZ R131, R130, -R131 ;  /* 0x8000008382837221 */ /* 0x000fe20000010000 */
[----:B------:R-:W-:Y:S01]  /*35f0*/  @P0 PRMT R116, R123, 0x7610, R116 ;  /* 0x000076107b740816 */ /* 0x000fe20000000074 */
[----:B------:R-:W-:Y:S01]  /*3600*/  FMUL.FTZ R218, R205, R225 ;  /* 0x000000e1cdda7220 */ /* 0x000fe20000410000 */
[----:B------:R-:W-:Y:S01]  /*3610*/  @P1 PRMT R123, RZ, 0x7610, R96 ;  /* 0x00007610ff7b1816 */ /* 0x000fe20000000060 */
[-CC-:B------:R-:W-:Y:S01]  /*3620*/  FFMA.FTZ R136, R136, R165.reuse, R163.reuse ;  /* 0x000000a588887223 */ /* 0x180fe200000100a3 */
[----:B------:R-:W-:Y:S01]  /*3630*/  LOP3.LUT P3, RZ, R120, 0xff000000, RZ, 0xc0, !PT ;  /* 0xff00000078ff7812 */ /* 0x000fe2000786c0ff */
[----:B------:R-:W-:-:S02]  /*3640*/  FFMA.FTZ R137, R137, R165, R163 ;  /* 0x000000a589897223 */ /* 0x000fc400000100a3 */
[----:B------:R-:W-:Y:S02]  /*3650*/  @P1 FADD.FTZ R134, R134, R123 ;  /* 0x0000007b86861221 */ /* 0x000fe40000010000 */
[----:B------:R-:W-:Y:S02]  /*3660*/  FADD.FTZ R136, R132, -R136 ;  /* 0x8000008884887221 */ /* 0x000fe40000010000 */
[----:B------:R-:W-:Y:S01]  /*3670*/  FFMA.FTZ R140, R140, R165, R163 ;  /* 0x000000a58c8c7223 */ /* 0x000fe200000100a3 */
[----:B------:R-:W-:Y:S01]  /*3680*/  @P2 F2FP.BF16.PACK_AB R123, RZ, R134 ;  /* 0x00000086ff7b223e */ /* 0x000fe200000010ff */
[----:B------:R-:W-:Y:S02]  /*3690*/  FADD.FTZ R137, R133, -R137 ;  /* 0x8000008985897221 */ /* 0x000fe40000010000 */
[----:B------:R-:W-:Y:S01]  /*36a0*/  FADD.FTZ R140, R227, -R140 ;  /* 0x8000008ce38c7221 */ /* 0x000fe20000010000 */
[----:B------:R-:W-:Y:S01]  /*36b0*/  @P2 PRMT R112, R112, 0x5410, R123 ;  /* 0x0000541070702816 */ /* 0x000fe2000000007b */
[----:B------:R-:W-:-:S02]  /*36c0*/  FMUL.FTZ R123, R134, c[0x0][0x1e8] ;  /* 0x00007a00867b7a20 */ /* 0x000fc40000410000 */
[----:B------:R-:W-:Y:S02]  /*36d0*/  FMUL.FTZ R140, R205, R140 ;  /* 0x0000008ccd8c7220 */ /* 0x000fe40000410000 */
[-CC-:B------:R-:W-:Y:S01]  /*36e0*/  FFMA.FTZ R138, R138, R165.reuse, R163.reuse ;  /* 0x000000a58a8a7223 */ /* 0x180fe200000100a3 */
[----:B------:R-:W-:Y:S01]  /*36f0*/  @P0 FSEL R134, R123, RZ, P4 ;  /* 0x000000ff7b860208 */ /* 0x000fe20002000000 */
[-C--:B------:R-:W-:Y:S01]  /*3700*/  FFMA.FTZ R226, R234, R165.reuse, R163 ;  /* 0x000000a5eae27223 */ /* 0x080fe200000100a3 */
[----:B------:R-:W-:Y:S01]  /*3710*/  LOP3.LUT P4, RZ, R120, 0xff00, RZ, 0xc0, !PT ;  /* 0x0000ff0078ff7812 */ /* 0x000fe2000788c0ff */
[----:B------:R-:W-:Y:S01]  /*3720*/  FADD.FTZ R142, R142, -R138 ;  /* 0x8000008a8e8e7221 */ /* 0x000fe20000010000 */
[----:B------:R-:W-:Y:S01]  /*3730*/  @P0 F2FP.BF16.PACK_AB R134, RZ, R134 ;  /* 0x00000086ff86023e */ /* 0x000fe200000010ff */
[----:B------:R-:W-:Y:S01]  /*3740*/  FADD.FTZ R226, R233, -R226 ;  /* 0x800000e2e9e27221 */ /* 0x000fe20000010000 */
[----:B------:R-:W-:Y:S01]  /*3750*/  @P1 PRMT R120, RZ, 0x5410, R97 ;  /* 0x00005410ff781816 */ /* 0x000fe20000000061 */
[----:B------:R-:W-:Y:S01]  /*3760*/  FMUL.FTZ R228, R205, R142 ;  /* 0x0000008ecde47220 */ /* 0x000fe20000410000 */
[----:B------:R-:W-:Y:S01]  /*3770*/  @P0 PRMT R116, R116, 0x5410, R134 ;  /* 0x0000541074740816 */ /* 0x000fe20000000086 */
[----:B------:R-:W-:Y:S01]  /*3780*/  FFMA.FTZ R227, R139, R165, R163 ;  /* 0x000000a58be37223 */ /* 0x000fe200000100a3 */
[----:B------:R-:W-:Y:S01]  /*3790*/  @P1 PRMT R134, RZ, 0x5410, R99 ;  /* 0x00005410ff861816 */ /* 0x000fe20000000063 */
[----:B------:R-:W-:Y:S01]  /*37a0*/  @P1 FADD.FTZ R220, R220, R120 ;  /* 0x00000078dcdc1221 */ /* 0x000fe20000010000 */
[----:B------:R-:W-:Y:S01]  /*37b0*/  @P1 PRMT R120, RZ, 0x7610, R97 ;  /* 0x00007610ff781816 */ /* 0x000fe20000000061 */
[----:B------:R-:W-:-:S02]  /*37c0*/  FMUL.FTZ R226, R205, R226 ;  /* 0x000000e2cde27220 */ /* 0x000fc40000410000 */
[----:B------:R-:W-:Y:S01]  /*37d0*/  @P1 FADD.FTZ R135, R135, R134 ;  /* 0x0000008687871221 */ /* 0x000fe20000010000 */
[----:B------:R-:W-:Y:S01]  /*37e0*/  @P1 PRMT R134, RZ, 0x7610, R99 ;  /* 0x00007610ff861816 */ /* 0x000fe20000000063 */
[----:B------:R-:W-:Y:S01]  /*37f0*/  @P1 FADD.FTZ R219, R219, R120 ;  /* 0x00000078dbdb1221 */ /* 0x000fe20000010000 */
[----:B------:R-:W-:Y:S01]  /*3800*/  @P1 PRMT R120, RZ, 0x5410, R98 ;  /* 0x00005410ff781816 */ /* 0x000fe20000000062 */
[----:B------:R-:W-:Y:S01]  /*3810*/  FMUL.FTZ R167, R135, c[0x0][0x1e8] ;  /* 0x00007a0087a77a20 */ /* 0x000fe20000410000 */
[----:B------:R-:W-:Y:S01]  /*3820*/  @P2 F2FP.BF16.PACK_AB R135, RZ, R135 ;  /* 0x00000087ff87223e */ /* 0x000fe200000010ff */
[----:B------:R-:W-:Y:S01]  /*3830*/  @P1 FADD.FTZ R215, R215, R134 ;  /* 0x00000086d7d71221 */ /* 0x000fe20000010000 */
[----:B------:R-:W-:Y:S01]  /*3840*/  FSEL R134, R123, RZ, P4 ;  /* 0x000000ff7b867208 */ /* 0x000fe20002000000 */
[----:B------:R-:W-:Y:S01]  /*3850*/  FADD.FTZ R227, R236, -R227 ;  /* 0x800000e3ece37221 */ /* 0x000fe20000010000 */
[----:B------:R-:W-:Y:S01]  /*3860*/  FSEL R123, R167, RZ, P5 ;  /* 0x000000ffa77b7208 */ /* 0x000fe20002800000 */
[----:B------:R-:W-:Y:S01]  /*3870*/  FMUL.FTZ R214, R215, c[0x0][0x1e8] ;  /* 0x00007a00d7d67a20 */ /* 0x000fe20000410000 */
[----:B------:R-:W-:Y:S01]  /*3880*/  LOP3.LUT P4, RZ, R121, 0xff, RZ, 0xc0, !PT ;  /* 0x000000ff79ff7812 */ /* 0x000fe2000788c0ff */
[----:B------:R-:W-:Y:S01]  /*3890*/  FFMA.FTZ R235, R235, R165, R163 ;  /* 0x000000a5ebeb7223 */ /* 0x000fe200000100a3 */
[----:B------:R-:W-:Y:S01]  /*38a0*/  LOP3.LUT P5, RZ, R121, 0xff00, RZ, 0xc0, !PT ;  /* 0x0000ff0079ff7812 */ /* 0x000fe200078ac0ff */
[----:B------:R-:W-:Y:S01]  /*38b0*/  FMUL.FTZ R227, R205, R227 ;  /* 0x000000e3cde37220 */ /* 0x000fe20000410000 */
[----:B------:R-:W-:Y:S01]  /*38c0*/  FSEL R217, R214, RZ, P6 ;  /* 0x000000ffd6d97208 */ /* 0x000fe20003000000 */
[----:B------:R-:W-:Y:S01]  /*38d0*/  FADD.FTZ R143, R143, -R235 ;  /* 0x800000eb8f8f7221 */ /* 0x000fe20000010000 */
[----:B------:R-:W-:Y:S01]  /*38e0*/  ISETP.NE.AND P6, PT, R216, RZ, PT ;  /* 0x000000ffd800720c */ /* 0x000fe20003fc5270 */
[----:B------:R-:W-:Y:S01]  /*38f0*/  FFMA.FTZ R216, R224, R165, R163 ;  /* 0x000000a5e0d87223 */ /* 0x000fe200000100a3 */
[----:B------:R-:W-:Y:S01]  /*3900*/  @P2 F2FP.BF16.PACK_AB R121, RZ, R220 ;  /* 0x000000dcff79223e */ /* 0x000fe200000010ff */
[----:B------:R-:W-:Y:S01]  /*3910*/  FMUL.FTZ R220, R220, c[0x0][0x1e8] ;  /* 0x00007a00dcdc7a20 */ /* 0x000fe20000410000 */
[----:B------:R-:W-:Y:S01]  /*3920*/  @P2 F2FP.BF16.PACK_AB R215, RZ, R215 ;  /* 0x000000d7ffd7223e */ /* 0x000fe200000010ff */
[----:B------:R-:W-:Y:S01]  /*3930*/  FADD.FTZ R216, R223, -R216 ;  /* 0x800000d8dfd87221 */ /* 0x000fe20000010000 */
[----:B------:R-:W-:Y:S01]  /*3940*/  @P2 F2FP.BF16.PACK_AB R221, RZ, R219 ;  /* 0x000000dbffdd223e */ /* 0x000fe200000010ff */
[----:B------:R-:W-:Y:S01]  /*3950*/  FMUL.FTZ R219, R219, c[0x0][0x1e8] ;  /* 0x00007a00dbdb7a20 */ /* 0x000fe20000410000 */
[----:B------:R-:W-:Y:S01]  /*3960*/  @P2 PRMT R113, R121, 0x7610, R113 ;  /* 0x0000761079712816 */ /* 0x000fe20000000071 */
[----:B------:R-:W-:Y:S01]  /*3970*/  FMUL.FTZ R216, R205, R216 ;  /* 0x000000d8cdd87220 */ /* 0x000fe20000410000 */
[----:B------:R-:W-:Y:S01]  /*3980*/  @P2 PRMT R115, R135, 0x7610, R115 ;  /* 0x0000761087732816 */ /* 0x000fe20000000073 */
[-C--:B------:R-:W-:Y:S01]  /*3990*/  FFMA.FTZ R149, R149, R165.reuse, R163 ;  /* 0x000000a595957223 */ /* 0x080fe200000100a3 */
[----:B------:R-:W-:Y:S01]  /*39a0*/  @P2 PRMT R113, R113, 0x5410, R221 ;  /* 0x0000541071712816 */ /* 0x000fe200000000dd */
[----:B------:R-:W-:Y:S01]  /*39b0*/  @P1 FADD.FTZ R216, R216, R120 ;  /* 0x00000078d8d81221 */ /* 0x000fe20000010000 */
[----:B------:R-:W-:Y:S01]  /*39c0*/  @P1 PRMT R120, RZ, 0x7610, R98 ;  /* 0x00007610ff781816 */ /* 0x000fe20000000062 */
[----:B------:R-:W-:Y:S01]  /*39d0*/  FFMA.FTZ R221, R237, R165, R163 ;  /* 0x000000a5eddd7223 */ /* 0x000fe200000100a3 */
[----:B------:R-:W-:Y:S01]  /*39e0*/  @P2 PRMT R115, R115, 0x5410, R215 ;  /* 0x0000541073732816 */ /* 0x000fe200000000d7 */
[----:B------:R-:W-:Y:S01]  /*39f0*/  FMUL.FTZ R215, R205, R136 ;  /* 0x00000088cdd77220 */ /* 0x000fe20000410000 */
[----:B------:R-:W-:Y:S01]  /*3a00*/  F2FP.BF16.PACK_AB R123, R217, R123 ;  /* 0x0000007bd97b723e */ /* 0x000fe200000010ff */
[----:B------:R-:W-:Y:S01]  /*3a10*/  @P1 FADD.FTZ R218, R218, R120 ;  /* 0x00000078dada1221 */ /* 0x000fe20000010000 */
[----:B------:R-:W-:Y:S01]  /*3a20*/  @P2 F2FP.BF16.PACK_AB R120, RZ, R216 ;  /* 0x000000d8ff78223e */ /* 0x000fe200000010ff */
[----:B------:R-:W-:-:S02]  /*3a30*/  FMUL.FTZ R217, R216, c[0x0][0x1e8] ;  /* 0x00007a00d8d97a20 */ /* 0x000fc40000410000 */
[----:B------:R-:W-:Y:S01]  /*3a40*/  FMUL.FTZ R216, R205, R137 ;  /* 0x00000089cdd87220 */ /* 0x000fe20000410000 */
[----:B------:R-:W-:Y:S01]  /*3a50*/  @P2 F2FP.BF16.PACK_AB R223, RZ, R218 ;  /* 0x000000daffdf223e */ /* 0x000fe200000010ff */
[----:B------:R-:W-:Y:S01]  /*3a60*/  FMUL.FTZ R218, R218, c[0x0][0x1e8] ;  /* 0x00007a00dada7a20 */ /* 0x000fe20000410000 */
[----:B------:R-:W-:Y:S01]  /*3a70*/  @P2 PRMT R114, R120, 0x7610, R114 ;  /* 0x0000761078722816 */ /* 0x000fe20000000072 */
[----:B------:R-:W-:-:S03]  /*3a80*/  @P2 IMAD.WIDE.U32 R120, R204, R231, c[0x0][0x258] ;  /* 0x00009600cc782625 */ /* 0x000fc600078e00e7 */
[----:B------:R-:W-:Y:S01]  /*3a90*/  @P2 PRMT R114, R114, 0x5410, R223 ;  /* 0x0000541072722816 */ /* 0x000fe200000000df */
[----:B------:R-:W-:Y:S02]  /*3aa0*/  FADD.FTZ R221, R153, -R221 ;  /* 0x800000dd99dd7221 */ /* 0x000fe40000010000 */
[C---:B------:R-:W-:Y:S02]  /*3ab0*/  FMUL.FTZ R153, R205.reuse, R143 ;  /* 0x0000008fcd997220 */ /* 0x040fe40000410000 */
[----:B------:R0:W-:Y:S01]  /*3ac0*/  @P2 STG.E.128 [R120.64], R112 ;  /* 0x0000007078002986 */ /* 0x0001e2000c101d04 */
[----:B------:R-:W-:Y:S02]  /*3ad0*/  FMUL.FTZ R221, R205, R221 ;  /* 0x000000ddcddd7220 */ /* 0x000fe40000410000 */
[----:B------:R-:W-:Y:S02]  /*3ae0*/  FADD.FTZ R145, R145, -R149 ;  /* 0x8000009591917221 */ /* 0x000fe40000010000 */
[----:B------:R-:W-:-:S02]  /*3af0*/  FFMA.FTZ R238, R238, R165, R163 ;  /* 0x000000a5eeee7223 */ /* 0x000fc400000100a3 */
[C---:B------:R-:W-:Y:S02]  /*3b00*/  FMUL.FTZ R145, R205.reuse, R145 ;  /* 0x00000091cd917220 */ /* 0x040fe40000410000 */
[----:B------:R-:W-:Y:S02]  /*3b10*/  FADD.FTZ R154, R154, -R238 ;  /* 0x800000ee9a9a7221 */ /* 0x000fe40000010000 */
[-CC-:B------:R-:W-:Y:S02]  /*3b20*/  FFMA.FTZ R150, R150, R165.reuse, R163.reuse ;  /* 0x000000a596967223 */ /* 0x180fe400000100a3 */
[----:B------:R-:W-:Y:S02]  /*3b30*/  FMUL.FTZ R154, R205, R154 ;  /* 0x0000009acd9a7220 */ /* 0x000fe40000410000 */
[----:B------:R-:W-:Y:S02]  /*3b40*/  FADD.FTZ R146, R146, -R150 ;  /* 0x8000009692927221 */ /* 0x000fe40000010000 */
[-C--:B------:R-:W-:Y:S01]  /*3b50*/  FFMA.FTZ R151, R151, R165.reuse, R163 ;  /* 0x000000a597977223 */ /* 0x080fe200000100a3 */
[----:B0-----:R-:W-:Y:S01]  /*3b60*/  F2FP.BF16.PACK_AB R120, R134, R122 ;  /* 0x0000007a8678723e */ /* 0x001fe200000010ff */
[----:B------:R-:W-:Y:S01]  /*3b70*/  FMUL.FTZ R146, R205, R146 ;  /* 0x00000092cd927220 */ /* 0x000fe20000410000 */
[----:B------:R-:W-:Y:S01]  /*3b80*/  FSEL R122, R217, RZ, P4 ;  /* 0x000000ffd97a7208 */ /* 0x000fe20002000000 */
[----:B------:R-:W-:Y:S01]  /*3b90*/  FADD.FTZ R147, R147, -R151 ;  /* 0x8000009793937221 */ /* 0x000fe20000010000 */
[----:B------:R-:W-:Y:S01]  /*3ba0*/  FSEL R121, R218, RZ, P5 ;  /* 0x000000ffda797208 */ /* 0x000fe20002800000 */
[----:B------:R-:W-:Y:S01]  /*3bb0*/  FFMA.FTZ R239, R239, R165, R163 ;  /* 0x000000a5efef7223 */ /* 0x000fe200000100a3 */
[----:B------:R-:W-:Y:S01]  /*3bc0*/  FSEL R134, R219, RZ, P3 ;  /* 0x000000ffdb867208 */ /* 0x000fe20001800000 */
[----:B------:R-:W-:Y:S01]  /*3bd0*/  FMUL.FTZ R147, R205, R147 ;  /* 0x00000093cd937220 */ /* 0x000fe20000410000 */
[----:B------:R-:W-:Y:S01]  /*3be0*/  F2FP.BF16.PACK_AB R122, R121, R122 ;  /* 0x0000007a797a723e */ /* 0x000fe200000010ff */
[----:B------:R-:W-:Y:S01]  /*3bf0*/  FADD.FTZ R213, R213, -R239 ;  /* 0x800000efd5d57221 */ /* 0x000fe20000010000 */
[----:B------:R-:W-:Y:S01]  /*3c00*/  FSEL R121, R220, RZ, P6 ;  /* 0x000000ffdc797208 */ /* 0x000fe20003000000 */
[----:B------:R-:W-:Y:S01]  /*3c10*/  FFMA.FTZ R240, R240, R165, R163 ;  /* 0x000000a5f0f07223 */ /* 0x000fe200000100a3 */
[----:B------:R-:W-:Y:S01]  /*3c20*/  @P0 LOP3.LUT P4, RZ, R182, 0xff0000, RZ, 0xc0, !PT ;  /* 0x00ff0000b6ff0812 */ /* 0x000fe2000788c0ff */
[----:B------:R-:W-:Y:S01]  /*3c30*/  FMUL.FTZ R213, R205, R213 ;  /* 0x000000d5cdd57220 */ /* 0x000fe20000410000 */
[----:B------:R-:W-:Y:S01]  /*3c40*/  F2FP.BF16.PACK_AB R121, R134, R121 ;  /* 0x000000798679723e */ /* 0x000fe200000010ff */
[----:B------:R-:W-:Y:S01]  /*3c50*/  IMAD.WIDE.U32 R134, R204, R231, c[0x0][0x248] ;  /* 0x00009200cc867625 */ /* 0x000fe200078e00e7 */
[----:B------:R-:W-:-:S03]  /*3c60*/  @P0 LOP3.LUT P3, RZ, R182, 0xff000000, RZ, 0xc0, !PT ;  /* 0xff000000b6ff0812 */ /* 0x000fc6000786c0ff */
[----:B------:R-:W-:Y:S01]  /*3c70*/  FADD.FTZ R164, R164, -R240 ;  /* 0x800000f0a4a47221 */ /* 0x000fe20000010000 */
[----:B------:R0:W-:Y:S01]  /*3c80*/  STG.E.128 [R134.64], R120 ;  /* 0x0000007886007986 */ /* 0x0001e2000c101d04 */
[----:B------:R-:W-:Y:S01]  /*3c90*/  @P0 FSEL R137, R219, RZ, P3 ;  /* 0x000000ffdb890208 */ /* 0x000fe20001800000 */
[-CC-:B------:R-:W-:Y:S01]  /*3ca0*/  FFMA.FTZ R219, R144, R165.reuse, R163.reuse ;  /* 0x000000a590db7223 */ /* 0x180fe200000100a3 */
[----:B------:R-:W-:Y:S01]  /*3cb0*/  @P0 LOP3.LUT P3, RZ, R183, 0xff00, RZ, 0xc0, !PT ;  /* 0x0000ff00b7ff0812 */ /* 0x000fe2000786c0ff */
[----:B------:R-:W-:Y:S01]  /*3cc0*/  FFMA.FTZ R242, R242, R165, R163 ;  /* 0x000000a5f2f27223 */ /* 0x000fe200000100a3 */
[----:B------:R-:W-:Y:S01]  /*3cd0*/  @P0 F2FP.BF16.PACK_AB R137, RZ, R137 ;  /* 0x00000089ff89023e */ /* 0x000fe200000010ff */
[----:B------:R-:W-:Y:S02]  /*3ce0*/  FADD.FTZ R219, R148, -R219 ;  /* 0x800000db94db7221 */ /* 0x000fe40000010000 */
[C---:B------:R-:W-:Y:S02]  /*3cf0*/  FMUL.FTZ R164, R205.reuse, R164 ;  /* 0x000000a4cda47220 */ /* 0x040fe40000410000 */
[----:B------:R-:W-:-:S02]  /*3d00*/  FMUL.FTZ R219, R205, R219 ;  /* 0x000000dbcddb7220 */ /* 0x000fc40000410000 */
[----:B------:R-:W-:Y:S02]  /*3d10*/  FADD.FTZ R241, R241, -R242 ;  /* 0x800000f2f1f17221 */ /* 0x000fe40000010000 */
[--C-:B------:R-:W-:Y:S02]  /*3d20*/  FFMA.FTZ R166, R166, R165, R163.reuse ;  /* 0x000000a5a6a67223 */ /* 0x100fe400000100a3 */
[C---:B------:R-:W-:Y:S01]  /*3d30*/  FMUL.FTZ R241, R205.reuse, R241 ;  /* 0x000000f1cdf17220 */ /* 0x040fe20000410000 */
[----:B0-----:R-:W-:Y:S01]  /*3d40*/  MOV R120, R126 ;  /* 0x0000007e00787202 */ /* 0x001fe20000000f00 */
[----:B------:R-:W-:Y:S01]  /*3d50*/  FMUL.FTZ R121, R205, R131 ;  /* 0x00000083cd797220 */ /* 0x000fe20000410000 */
[----:B------:R-:W-:Y:S01]  /*3d60*/  @P0 FSEL R122, R220, RZ, P4 ;  /* 0x000000ffdc7a0208 */ /* 0x000fe20002000000 */
[--C-:B------:R-:W-:Y:S01]  /*3d70*/  FFMA.FTZ R220, R222, R165, R163.reuse ;  /* 0x000000a5dedc7223 */ /* 0x100fe200000100a3 */
[----:B------:R-:W-:Y:S01]  /*3d80*/  LOP3.LUT P6, RZ, R120, 0xff, RZ, 0xc0, !PT ;  /* 0x000000ff78ff7812 */ /* 0x000fe200078cc0ff */
[----:B------:R-:W-:Y:S01]  /*3d90*/  FADD.FTZ R243, R243, -R166 ;  /* 0x800000a6f3f37221 */ /* 0x000fe20000010000 */
[----:B------:R-:W-:Y:S01]  /*3da0*/  @P0 MOV R120, R184 ;  /* 0x000000b800780202 */ /* 0x000fe20000000f00 */
[----:B------:R-:W-:Y:S01]  /*3db0*/  FADD.FTZ R220, R152, -R220 ;  /* 0x800000dc98dc7221 */ /* 0x000fe20000010000 */
[----:B------:R-:W-:Y:S01]  /*3dc0*/  @P0 LOP3.LUT P4, RZ, R183, 0xff, RZ, 0xc0, !PT ;  /* 0x000000ffb7ff0812 */ /* 0x000fe2000788c0ff */
[C---:B------:R-:W-:Y:S01]  /*3dd0*/  FMUL.FTZ R243, R205.reuse, R243 ;  /* 0x000000f3cdf37220 */ /* 0x040fe20000410000 */
[----:B------:R-:W-:Y:S01]  /*3de0*/  @P0 LOP3.LUT P5, RZ, R120, 0xff, RZ, 0xc0, !PT ;  /* 0x000000ff78ff0812 */ /* 0x000fe200078ac0ff */
[----:B------:R-:W-:Y:S01]  /*3df0*/  FMUL.FTZ R220, R205, R220 ;  /* 0x000000dccddc7220 */ /* 0x000fe20000410000 */
[----:B------:R-:W-:Y:S01]  /*3e00*/  @P1 PRMT R120, RZ, 0x5410, R100 ;  /* 0x00005410ff781816 */ /* 0x000fe20000000064 */
[-CC-:B------:R-:W-:Y:S01]  /*3e10*/  FFMA.FTZ R156, R156, R165.reuse, R163.reuse ;  /* 0x000000a59c9c7223 */ /* 0x180fe200000100a3 */
[----:B------:R-:W-:Y:S01]  /*3e20*/  @P0 FSEL R217, R217, RZ, P4 ;  /* 0x000000ffd9d90208 */ /* 0x000fe20002000000 */
[-C--:B------:R-:W-:Y:S01]  /*3e30*/  FFMA.FTZ R158, R158, R165.reuse, R163 ;  /* 0x000000a59e9e7223 */ /* 0x080fe200000100a3 */
[----:B------:R-:W-:Y:S01]  /*3e40*/  @P0 LOP3.LUT P4, RZ, R183, 0xff0000, RZ, 0xc0, !PT ;  /* 0x00ff0000b7ff0812 */ /* 0x000fe2000788c0ff */
[----:B------:R-:W-:Y:S01]  /*3e50*/  @P1 FADD.FTZ R121, R121, R120 ;  /* 0x0000007879791221 */ /* 0x000fe20000010000 */
[----:B------:R-:W-:Y:S01]  /*3e60*/  @P1 PRMT R120, RZ, 0x7610, R100 ;  /* 0x00007610ff781816 */ /* 0x000fe20000000064 */
[----:B------:R-:W-:Y:S01]  /*3e70*/  FADD.FTZ R156, R155, -R156 ;  /* 0x8000009c9b9c7221 */ /* 0x000fe20000010000 */
[----:B------:R-:W-:Y:S01]  /*3e80*/  @P0 FSEL R123, R218, RZ, P3 ;  /* 0x000000ffda7b0208 */ /* 0x000fe20001800000 */
[----:B------:R-:W-:Y:S01]  /*3e90*/  FMUL.FTZ R130, R121, c[0x0][0x1e8] ;  /* 0x00007a0079827a20 */ /* 0x000fe20000410000 */
[----:B------:R-:W-:Y:S01]  /*3ea0*/  @P0 LOP3.LUT P3, RZ, R183, 0xff000000, RZ, 0xc0, !PT ;  /* 0xff000000b7ff0812 */ /* 0x000fe2000786c0ff */
[----:B------:R-:W-:Y:S01]  /*3eb0*/  @P1 FADD.FTZ R215, R215, R120 ;  /* 0x00000078d7d71221 */ /* 0x000fe20000010000 */
[--C-:B------:R-:W-:Y:S01]  /*3ec0*/  @P1 PRMT R120, RZ, 0x5410, R101.reuse ;  /* 0x00005410ff781816 */ /* 0x100fe20000000065 */
[----:B------:R-:W-:Y:S01]  /*3ed0*/  FMUL.FTZ R156, R205, R156 ;  /* 0x0000009ccd9c7220 */ /* 0x000fe20000410000 */
[----:B------:R-:W-:Y:S01]  /*3ee0*/  @P0 FSEL R218, R167, RZ, P4 ;  /* 0x000000ffa7da0208 */ /* 0x000fe20002000000 */
[----:B------:R-:W-:Y:S01]  /*3ef0*/  FMUL.FTZ R131, R215, c[0x0][0x1e8] ;  /* 0x00007a00d7837a20 */ /* 0x000fe20000410000 */
[----:B------:R-:W-:Y:S01]  /*3f00*/  LOP3.LUT P4, RZ, R126, 0xff00, RZ, 0xc0, !PT ;  /* 0x0000ff007eff7812 */ /* 0x000fe2000788c0ff */
[----:B------:R-:W-:Y:S01]  /*3f10*/  @P1 FADD.FTZ R140, R140, R120 ;  /* 0x000000788c8c1221 */ /* 0x000fe20000010000 */
[----:B------:R-:W-:Y:S01]  /*3f20*/  @P1 PRMT R120, RZ, 0x7610, R101 ;  /* 0x00007610ff781816 */ /* 0x000fe20000000065 */
[----:B------:R-:W-:Y:S01]  /*3f30*/  FADD.FTZ R158, R157, -R158 ;  /* 0x8000009e9d9e7221 */ /* 0x000fe20000010000 */
[----:B------:R-:W-:Y:S01]  /*3f40*/  @P0 FSEL R214, R214, RZ, P3 ;  /* 0x000000ffd6d60208 */ /* 0x000fe20001800000 */
[----:B------:R-:W-:Y:S01]  /*3f50*/  FMUL.FTZ R132, R140, c[0x0][0x1e8] ;  /* 0x00007a008c847a20 */ /* 0x000fe20000410000 */
[----:B------:R-:W-:Y:S01]  /*3f60*/  @P0 LOP3.LUT P3, RZ, R184, 0xff00, RZ, 0xc0, !PT ;  /* 0x0000ff00b8ff0812 */ /* 0x000fe2000786c0ff */
[----:B------:R-:W-:Y:S01]  /*3f70*/  @P1 FADD.FTZ R216, R216, R120 ;  /* 0x00000078d8d81221 */ /* 0x000fe20000010000 */
[----:B------:R-:W-:Y:S01]  /*3f80*/  FSEL R134, R130, RZ, P6 ;  /* 0x000000ff82867208 */ /* 0x000fe20003000000 */
[-CC-:B------:R-:W-:Y:S01]  /*3f90*/  FFMA.FTZ R159, R159, R165.reuse, R163.reuse ;  /* 0x000000a59f9f7223 */ /* 0x180fe200000100a3 */
[----:B------:R-:W-:Y:S01]  /*3fa0*/  FSEL R120, R131, RZ, P4 ;  /* 0x000000ff83787208 */ /* 0x000fe20002000000 */
[----:B------:R-:W-:Y:S01]  /*3fb0*/  FMUL.FTZ R133, R216, c[0x0][0x1e8] ;  /* 0x00007a00d8857a20 */ /* 0x000fe20000410000 */
[----:B------:R-:W-:Y:S01]  /*3fc0*/  LOP3.LUT P6, RZ, R126, 0xff0000, RZ, 0xc0, !PT ;  /* 0x00ff00007eff7812 */ /* 0x000fe200078cc0ff */
[----:B------:R-:W-:Y:S01]  /*3fd0*/  FMUL.FTZ R158, R205, R158 ;  /* 0x0000009ecd9e7220 */ /* 0x000fe20000410000 */
[----:B------:R-:W-:Y:S01]  /*3fe0*/  @P0 FSEL R130, R130, RZ, P5 ;  /* 0x000000ff82820208 */ /* 0x000fe20002800000 */
[----:B------:R-:W-:Y:S01]  /*3ff0*/  FFMA.FTZ R161, R161, R165, R163 ;  /* 0x000000a5a1a17223 */ /* 0x000fe200000100a3 */
[----:B------:R-:W-:Y:S01]  /*4000*/  LOP3.LUT P4, RZ, R126, 0xff000000, RZ, 0xc0, !PT ;  /* 0xff0000007eff7812 */ /* 0x000fe2000788c0ff */
[----:B------:R-:W-:Y:S01]  /*4010*/  FADD.FTZ R159, R160, -R159 ;  /* 0x8000009fa09f7221 */ /* 0x000fe20000010000 */
[----:B------:R-:W-:Y:S01]  /*4020*/  @P0 FSEL R131, R131, RZ, P3 ;  /* 0x000000ff83830208 */ /* 0x000fe20001800000 */
[----:B------:R-:W-:Y:S01]  /*4030*/  FADD.FTZ R161, R162, -R161 ;  /* 0x800000a1a2a17221 */ /* 0x000fe20000010000 */
[C---:B------:R-:W-:Y:S01]  /*4040*/  @P0 LOP3.LUT P5, RZ, R184.reuse, 0xff0000, RZ, 0xc0, !PT ;  /* 0x00ff0000b8ff0812 */ /* 0x040fe200078ac0ff */
[----:B------:R-:W-:Y:S01]  /*4050*/  FMUL.FTZ R157, R205, R159 ;  /* 0x0000009fcd9d7220 */ /* 0x000fe20000410000 */
[----:B------:R-:W-:-:S02]  /*4060*/  @P0 LOP3.LUT P3, RZ, R184, 0xff000000, RZ, 0xc0, !PT ;  /* 0xff000000b8ff0812 */ /* 0x000fc4000786c0ff */
[C---:B------:R-:W-:Y:S02]  /*4070*/  FSEL R167, R132.reuse, RZ, P6 ;  /* 0x000000ff84a77208 */ /* 0x040fe40003000000 */
[C---:B------:R-:W-:Y:S02]  /*4080*/  FSEL R126, R133.reuse, RZ, P4 ;  /* 0x000000ff857e7208 */ /* 0x040fe40002000000 */
[----:B------:R-:W-:Y:S02]  /*4090*/  @P0 FSEL R132, R132, RZ, P5 ;  /* 0x000000ff84840208 */ /* 0x000fe40002800000 */
[----:B------:R-:W-:Y:S02]  /*40a0*/  @P0 FSEL R133, R133, RZ, P3 ;  /* 0x000000ff85850208 */ /* 0x000fe40001800000 */
[C---:B------:R-:W-:Y:S02]  /*40b0*/  LOP3.LUT P6, RZ, R127.reuse, 0xff, RZ, 0xc0, !PT ;  /* 0x000000ff7fff7812 */ /* 0x040fe400078cc0ff */
[----:B------:R-:W-:-:S02]  /*40c0*/  LOP3.LUT P5, RZ, R127, 0xff00, RZ, 0xc0, !PT ;  /* 0x0000ff007fff7812 */ /* 0x000fc400078ac0ff */
[C---:B------:R-:W-:Y:S02]  /*40d0*/  LOP3.LUT P4, RZ, R127.reuse, 0xff0000, RZ, 0xc0, !PT ;  /* 0x00ff00007fff7812 */ /* 0x040fe4000788c0ff */
[----:B------:R-:W-:Y:S01]  /*40e0*/  LOP3.LUT P3, RZ, R127, 0xff000000, RZ, 0xc0, !PT ;  /* 0xff0000007fff7812 */ /* 0x000fe2000786c0ff */
[----:B------:R-:W-:Y:S01]  /*40f0*/  FFMA.FTZ R127, R232, R165, R163 ;  /* 0x000000a5e87f7223 */ /* 0x000fe200000100a3 */
[--C-:B------:R-:W-:Y:S01]  /*4100*/  @P1 PRMT R135, RZ, 0x5410, R102.reuse ;  /* 0x00005410ff871816 */ /* 0x100fe20000000066 */
[----:B------:R-:W0:Y:S01]  /*4110*/  S2R R232, SR_TID.X ;  /* 0x0000000000e87919 */ /* 0x000e220000002100 */
[----:B------:R-:W-:Y:S01]  /*4120*/  F2FP.BF16.PACK_AB R120, R120, R134 ;  /* 0x000000867878723e */ /* 0x000fe200000010ff */
[----:B------:R-:W-:Y:S01]  /*4130*/  FADD.FTZ R127, R141, -R127 ;  /* 0x8000007f8d7f7221 */ /* 0x000fe20000010000 */
[----:B------:R-:W-:Y:S02]  /*4140*/  @P0 F2FP.BF16.PACK_AB R217, RZ, R217 ;  /* 0x000000d9ffd9023e */ /* 0x000fe400000010ff */
[----:B------:R-:W-:Y:S01]  /*4150*/  @P0 F2FP.BF16.PACK_AB R218, RZ, R218 ;  /* 0x000000daffda023e */ /* 0x000fe200000010ff */
[C---:B------:R-:W-:Y:S01]  /*4160*/  FMUL.FTZ R127, R205.reuse, R127 ;  /* 0x0000007fcd7f7220 */ /* 0x040fe20000410000 */
[----:B------:R-:W-:Y:S01]  /*4170*/  @P0 F2FP.BF16.PACK_AB R149, RZ, R123 ;  /* 0x0000007bff95023e */ /* 0x000fe200000010ff */
[----:B------:R-:W-:Y:S01]  /*4180*/  FMUL.FTZ R205, R205, R161 ;  /* 0x000000a1cdcd7220 */ /* 0x000fe20000410000 */
[----:B------:R-:W-:Y:S01]  /*4190*/  @P0 F2FP.BF16.PACK_AB R214, RZ, R214 ;  /* 0x000000d6ffd6023e */ /* 0x000fe200000010ff */
[----:B------:R-:W-:Y:S01]  /*41a0*/  @P1 FADD.FTZ R127, R127, R135 ;  /* 0x000000877f7f1221 */ /* 0x000fe20000010000 */
[----:B------:R-:W-:-:S02]  /*41b0*/  @P1 PRMT R135, RZ, 0x7610, R102 ;  /* 0x00007610ff871816 */ /* 0x000fc40000000066 */
[----:B------:R-:W-:Y:S01]  /*41c0*/  @P0 PRMT R118, R217, 0x7610, R118 ;  /* 0x00007610d9760816 */ /* 0x000fe20000000076 */
[----:B------:R-:W-:Y:S01]  /*41d0*/  FMUL.FTZ R148, R127, c[0x0][0x1e8] ;  /* 0x00007a007f947a20 */ /* 0x000fe20000410000 */
[----:B------:R-:W-:Y:S01]  /*41e0*/  @P0 PRMT R119, R218, 0x7610, R119 ;  /* 0x00007610da770816 */ /* 0x000fe20000000077 */
[----:B------:R-:W-:Y:S01]  /*41f0*/  @P1 FADD.FTZ R228, R228, R135 ;  /* 0x00000087e4e41221 */ /* 0x000fe20000010000 */
[----:B------:R-:W-:Y:S02]  /*4200*/  MOV R135, R128 ;  /* 0x0000008000877202 */ /* 0x000fe40000000f00 */
[----:B------:R-:W-:Y:S01]  /*4210*/  FSEL R225, R148, RZ, P6 ;  /* 0x000000ff94e17208 */ /* 0x000fe20003000000 */
[----:B------:R-:W-:Y:S01]  /*4220*/  FMUL.FTZ R152, R228, c[0x0][0x1e8] ;  /* 0x00007a00e4987a20 */ /* 0x000fe20000410000 */
[----:B------:R-:W-:Y:S02]  /*4230*/  @P0 LOP3.LUT P6, RZ, R185, 0xff, RZ, 0xc0, !PT ;  /* 0x000000ffb9ff0812 */ /* 0x000fe400078cc0ff */
[----:B------:R-:W-:-:S02]  /*4240*/  @P2 F2FP.BF16.PACK_AB R140, RZ, R140 ;  /* 0x0000008cff8c223e */ /* 0x000fc400000010ff */
[----:B------:R-:W-:Y:S02]  /*4250*/  @P0 FSEL R148, R148, RZ, P6 ;  /* 0x000000ff94940208 */ /* 0x000fe40003000000 */
[C---:B------:R-:W-:Y:S02]  /*4260*/  FSEL R224, R152.reuse, RZ, P5 ;  /* 0x000000ff98e07208 */ /* 0x040fe40002800000 */
[----:B------:R-:W-:Y:S02]  /*4270*/  LOP3.LUT P6, RZ, R135, 0xff, RZ, 0xc0, !PT ;  /* 0x000000ff87ff7812 */ /* 0x000fe400078cc0ff */
[----:B------:R-:W-:Y:S02]  /*4280*/  @P0 LOP3.LUT P5, RZ, R185, 0xff00, RZ, 0xc0, !PT ;  /* 0x0000ff00b9ff0812 */ /* 0x000fe400078ac0ff */
[----:B------:R-:W-:Y:S02]  /*4290*/  @P0 MOV R135, R186 ;  /* 0x000000ba00870202 */ /* 0x000fe40000000f00 */
[----:B------:R-:W-:-:S02]  /*42a0*/  @P0 FSEL R152, R152, RZ, P5 ;  /* 0x000000ff98980208 */ /* 0x000fc40002800000 */
[----:B------:R-:W-:Y:S02]  /*42b0*/  @P0 LOP3.LUT P5, RZ, R135, 0xff, RZ, 0xc0, !PT ;  /* 0x000000ff87ff0812 */ /* 0x000fe400078ac0ff */
[----:B------:R-:W-:Y:S02]  /*42c0*/  @P1 PRMT R135, RZ, 0x5410, R103 ;  /* 0x00005410ff871816 */ /* 0x000fe40000000067 */
[----:B------:R-:W-:Y:S02]  /*42d0*/  @P0 PRMT R118, R118, 0x5410, R149 ;  /* 0x0000541076760816 */ /* 0x000fe40000000095 */
[----:B------:R-:W-:Y:S01]  /*42e0*/  @P0 PRMT R119, R119, 0x5410, R214 ;  /* 0x0000541077770816 */ /* 0x000fe200000000d6 */
[----:B------:R-:W-:Y:S01]  /*42f0*/  @P1 FADD.FTZ R226, R226, R135 ;  /* 0x00000087e2e21221 */ /* 0x000fe20000010000 */
[----:B------:R-:W-:Y:S02]  /*4300*/  @P1 PRMT R135, RZ, 0x7610, R103 ;  /* 0x00007610ff871816 */ /* 0x000fe40000000067 */
[----:B------:R-:W-:Y:S01]  /*4310*/  @P2 F2FP.BF16.PACK_AB R215, RZ, R215 ;  /* 0x000000d7ffd7223e */ /* 0x000fe200000010ff */
[----:B------:R-:W-:Y:S01]  /*4320*/  FMUL.FTZ R222, R226, c[0x0][0x1e8] ;  /* 0x00007a00e2de7a20 */ /* 0x000fe20000410000 */
[----:B------:R-:W-:Y:S01]  /*4330*/  @P2 F2FP.BF16.PACK_AB R226, RZ, R226 ;  /* 0x000000e2ffe2223e */ /* 0x000fe200000010ff */
[----:B------:R-:W-:Y:S01]  /*4340*/  @P1 FADD.FTZ R227, R227, R135 ;  /* 0x00000087e3e31221 */ /* 0x000fe20000010000 */
[----:B------:R-:W-:-:S02]  /*4350*/  @P1 PRMT R135, RZ, 0x5410, R104 ;  /* 0x00005410ff871816 */ /* 0x000fc40000000068 */
[C---:B------:R-:W-:Y:S01]  /*4360*/  FSEL R230, R222.reuse, RZ, P4 ;  /* 0x000000ffdee67208 */ /* 0x040fe20002000000 */
[----:B------:R-:W-:Y:S01]  /*4370*/  FMUL.FTZ R223, R227, c[0x0][0x1e8] ;  /* 0x00007a00e3df7a20 */ /* 0x000fe20000410000 */
[----:B------:R-:W-:Y:S01]  /*4380*/  @P0 LOP3.LUT P4, RZ, R185, 0xff0000, RZ, 0xc0, !PT ;  /* 0x00ff0000b9ff0812 */ /* 0x000fe2000788c0ff */
[----:B------:R-:W-:Y:S01]  /*4390*/  @P1 FADD.FTZ R153, R153, R135 ;  /* 0x0000008799991221 */ /* 0x000fe20000010000 */
[----:B------:R-:W-:Y:S02]  /*43a0*/  @P1 PRMT R135, RZ, 0x7610, R104 ;  /* 0x00007610ff871816 */ /* 0x000fe40000000068 */
[----:B------:R-:W-:Y:S01]  /*43b0*/  @P0 FSEL R222, R222, RZ, P4 ;  /* 0x000000ffdede0208 */ /* 0x000fe20002000000 */
[----:B------:R-:W-:Y:S01]  /*43c0*/  FMUL.FTZ R136, R153, c[0x0][0x1e8] ;  /* 0x00007a0099887a20 */ /* 0x000fe20000410000 */
[----:B------:R-:W-:Y:S01]  /*43d0*/  @P0 LOP3.LUT P4, RZ, R185, 0xff000000, RZ, 0xc0, !PT ;  /* 0xff000000b9ff0812 */ /* 0x000fe2000788c0ff */
[----:B------:R-:W-:Y:S01]  /*43e0*/  @P1 FADD.FTZ R219, R219, R135 ;  /* 0x00000087dbdb1221 */ /* 0x000fe20000010000 */
[----:B------:R-:W-:-:S02]  /*43f0*/  @P1 PRMT R135, RZ, 0x5410, R105 ;  /* 0x00005410ff871816 */ /* 0x000fc40000000069 */
[C---:B------:R-:W-:Y:S02]  /*4400*/  FSEL R229, R223.reuse, RZ, P3 ;  /* 0x000000ffdfe57208 */ /* 0x040fe40001800000 */
[----:B------:R-:W-:Y:S01]  /*4410*/  LOP3.LUT P3, RZ, R128, 0xff00, RZ, 0xc0, !PT ;  /* 0x0000ff0080ff7812 */ /* 0x000fe2000786c0ff */
[----:B------:R-:W-:Y:S01]  /*4420*/  @P1 FADD.FTZ R220, R220, R135 ;  /* 0x00000087dcdc1221 */ /* 0x000fe20000010000 */
[----:B------:R-:W-:Y:S02]  /*4430*/  @P1 PRMT R135, RZ, 0x7610, R105 ;  /* 0x00007610ff871816 */ /* 0x000fe40000000069 */
[----:B------:R-:W-:Y:S01]  /*4440*/  @P0 FSEL R223, R223, RZ, P4 ;  /* 0x000000ffdfdf0208 */ /* 0x000fe20002000000 */
[----:B------:R-:W-:Y:S01]  /*4450*/  FMUL.FTZ R138, R220, c[0x0][0x1e8] ;  /* 0x00007a00dc8a7a20 */ /* 0x000fe20000410000 */
[----:B------:R-:W-:Y:S01]  /*4460*/  @P0 LOP3.LUT P4, RZ, R186, 0xff00, RZ, 0xc0, !PT ;  /* 0x0000ff00baff0812 */ /* 0x000fe2000788c0ff */
[----:B------:R-:W-:Y:S01]  /*4470*/  @P1 FADD.FTZ R221, R221, R135 ;  /* 0x00000087dddd1221 */ /* 0x000fe20000010000 */
[----:B------:R-:W-:Y:S01]  /*4480*/  FSEL R141, R136, RZ, P6 ;  /* 0x000000ff888d7208 */ /* 0x000fe20003000000 */
[----:B------:R-:W-:Y:S01]  /*4490*/  FMUL.FTZ R135, R219, c[0x0][0x1e8] ;  /* 0x00007a00db877a20 */ /* 0x000fe20000410000 */
[----:B------:R-:W-:Y:S01]  /*44a0*/  LOP3.LUT P6, RZ, R128, 0xff0000, RZ, 0xc0, !PT ;  /* 0x00ff000080ff7812 */ /* 0x000fe200078cc0ff */
[----:B------:R-:W-:Y:S01]  /*44b0*/  FMUL.FTZ R139, R221, c[0x0][0x1e8] ;  /* 0x00007a00dd8b7a20 */ /* 0x000fe20000410000 */
[----:B------:R-:W-:-:S02]  /*44c0*/  @P0 FSEL R136, R136, RZ, P5 ;  /* 0x000000ff88880208 */ /* 0x000fc40002800000 */
[C---:B------:R-:W-:Y:S02]  /*44d0*/  FSEL R142, R135.reuse, RZ, P3 ;  /* 0x000000ff878e7208 */ /* 0x040fe40001800000 */
[----:B------:R-:W-:Y:S02]  /*44e0*/  LOP3.LUT P3, RZ, R128, 0xff000000, RZ, 0xc0, !PT ;  /* 0xff00000080ff7812 */ /* 0x000fe4000786c0ff */
[----:B------:R-:W-:Y:S02]  /*44f0*/  @P0 FSEL R135, R135, RZ, P4 ;  /* 0x000000ff87870208 */ /* 0x000fe40002000000 */
[C---:B------:R-:W-:Y:S02]  /*4500*/  @P0 LOP3.LUT P5, RZ, R186.reuse, 0xff0000, RZ, 0xc0, !PT ;  /* 0x00ff0000baff0812 */ /* 0x040fe400078ac0ff */
[----:B------:R-:W-:Y:S02]  /*4510*/  @P0 LOP3.LUT P4, RZ, R186, 0xff000000, RZ, 0xc0, !PT ;  /* 0xff000000baff0812 */ /* 0x000fe4000788c0ff */
[----:B------:R-:W-:-:S02]  /*4520*/  @P2 F2FP.BF16.PACK_AB R128, RZ, R121 ;  /* 0x00000079ff80223e */ /* 0x000fc400000010ff */
[----:B------:R-:W-:Y:S02]  /*4530*/  @P1 PRMT R121, RZ, 0x5410, R106 ;  /* 0x00005410ff791816 */ /* 0x000fe4000000006a */
[C---:B------:R-:W-:Y:S02]  /*4540*/  FSEL R143, R138.reuse, RZ, P6 ;  /* 0x000000ff8a8f7208 */ /* 0x040fe40003000000 */
[----:B------:R-:W-:Y:S01]  /*4550*/  FSEL R144, R139, RZ, P3 ;  /* 0x000000ff8b907208 */ /* 0x000fe20001800000 */
[----:B------:R-:W-:Y:S01]  /*4560*/  @P1 FADD.FTZ R145, R145, R121 ;  /* 0x0000007991911221 */ /* 0x000fe20000010000 */
[----:B------:R-:W-:Y:S02]  /*4570*/  @P0 FSEL R138, R138, RZ, P5 ;  /* 0x000000ff8a8a0208 */ /* 0x000fe40002800000 */
[----:B------:R-:W-:Y:S01]  /*4580*/  @P0 FSEL R139, R139, RZ, P4 ;  /* 0x000000ff8b8b0208 */ /* 0x000fe20002000000 */
[----:B------:R-:W-:Y:S01]  /*4590*/  FMUL.FTZ R134, R145, c[0x0][0x1e8] ;  /* 0x00007a0091867a20 */ /* 0x000fe20000410000 */
[----:B------:R-:W-:-:S02]  /*45a0*/  LOP3.LUT P6, RZ, R129, 0xff, RZ, 0xc0, !PT ;  /* 0x000000ff81ff7812 */ /* 0x000fc400078cc0ff */
[C---:B------:R-:W-:Y:S02]  /*45b0*/  LOP3.LUT P5, RZ, R129.reuse, 0xff00, RZ, 0xc0, !PT ;  /* 0x0000ff0081ff7812 */ /* 0x040fe400078ac0ff */
[C---:B------:R-:W-:Y:S02]  /*45c0*/  LOP3.LUT P3, RZ, R129.reuse, 0xff0000, RZ, 0xc0, !PT ;  /* 0x00ff000081ff7812 */ /* 0x040fe4000786c0ff */
[----:B------:R-:W-:Y:S02]  /*45d0*/  LOP3.LUT P4, RZ, R129, 0xff000000, RZ, 0xc0, !PT ;  /* 0xff00000081ff7812 */ /* 0x000fe4000788c0ff */
[----:B------:R-:W-:Y:S02]  /*45e0*/  @P2 F2FP.BF16.PACK_AB R129, RZ, R127 ;  /* 0x0000007fff81223e */ /* 0x000fe400000010ff */
[----:B------:R-:W-:Y:S02]  /*45f0*/  @P0 F2FP.BF16.PACK_AB R127, RZ, R122 ;  /* 0x0000007aff7f023e */ /* 0x000fe400000010ff */
[----:B------:R-:W-:-:S02]  /*4600*/  F2FP.BF16.PACK_AB R121, R126, R167 ;  /* 0x000000a77e79723e */ /* 0x000fc400000010ff */
[----:B------:R-:W-:Y:S02]  /*4610*/  @P0 PRMT R117, R127, 0x7610, R117 ;  /* 0x000076107f750816 */ /* 0x000fe40000000075 */
[----:B------:R-:W-:Y:S02]  /*4620*/  MOV R126, R124 ;  /* 0x0000007c007e7202 */ /* 0x000fe40000000f00 */
[----:B------:R-:W-:Y:S02]  /*4630*/  @P0 PRMT R117, R117, 0x5410, R137 ;  /* 0x0000541075750816 */ /* 0x000fe40000000089 */
[----:B------:R-:W-:Y:S02]  /*4640*/  FSEL R137, R134, RZ, P6 ;  /* 0x000000ff86897208 */ /* 0x000fe40003000000 */
[----:B------:R-:W-:Y:S02]  /*4650*/  @P0 LOP3.LUT P6, RZ, R187, 0xff, RZ, 0xc0, !PT ;  /* 0x000000ffbbff0812 */ /* 0x000fe400078cc0ff */
[----:B------:R-:W-:-:S02]  /*4660*/  @P2 F2FP.BF16.PACK_AB R216, RZ, R216 ;  /* 0x000000d8ffd8223e */ /* 0x000fc400000010ff */
[----:B------:R-:W-:Y:S02]  /*4670*/  @P0 FSEL R134, R134, RZ, P6 ;  /* 0x000000ff86860208 */ /* 0x000fe40003000000 */
[----:B------:R-:W-:Y:S02]  /*4680*/  LOP3.LUT P6, RZ, R126, 0xff, RZ, 0xc0, !PT ;  /* 0x000000ff7eff7812 */ /* 0x000fe400078cc0ff */
[----:B------:R-:W-:Y:S02]  /*4690*/  @P1 PRMT R126, RZ, 0x7610, R106 ;  /* 0x00007610ff7e1816 */ /* 0x000fe4000000006a */
[----:B------:R-:W-:Y:S02]  /*46a0*/  @P2 F2FP.BF16.PACK_AB R228, RZ, R228 ;  /* 0x000000e4ffe4223e */ /* 0x000fe400000010ff */
[----:B------:R-:W-:Y:S01]  /*46b0*/  @P2 F2FP.BF16.PACK_AB R227, RZ, R227 ;  /* 0x000000e3ffe3223e */ /* 0x000fe200000010ff */
[----:B------:R-:W-:Y:S01]  /*46c0*/  @P1 FADD.FTZ R154, R154, R126 ;  /* 0x0000007e9a9a1221 */ /* 0x000fe20000010000 */
[----:B------:R-:W-:-:S02]  /*46d0*/  @P1 PRMT R126, RZ, 0x5410, R107 ;  /* 0x00005410ff7e1816 */ /* 0x000fc4000000006b */
[----:B------:R-:W-:Y:S01]  /*46e0*/  @P2 PRMT R112, R128, 0x7610, R112 ;  /* 0x0000761080702816 */ /* 0x000fe20000000070 */
[----:B------:R-:W-:Y:S01]  /*46f0*/  FMUL.FTZ R167, R154, c[0x0][0x1e8] ;  /* 0x00007a009aa77a20 */ /* 0x000fe20000410000 */
[----:B------:R-:W-:Y:S01]  /*4700*/  @P2 PRMT R113, R140, 0x7610, R113 ;  /* 0x000076108c712816 */ /* 0x000fe20000000071 */
[----:B------:R-:W-:Y:S01]  /*4710*/  @P1 FADD.FTZ R146, R146, R126 ;  /* 0x0000007e92921221 */ /* 0x000fe20000010000 */
[----:B------:R-:W-:Y:S02]  /*4720*/  @P1 PRMT R126, RZ, 0x7610, R107 ;  /* 0x00007610ff7e1816 */ /* 0x000fe4000000006b */
[----:B------:R-:W-:Y:S01]  /*4730*/  @P2 PRMT R114, R129, 0x7610, R114 ;  /* 0x0000761081722816 */ /* 0x000fe20000000072 */
[----:B------:R-:W-:Y:S01]  /*4740*/  IMAD.WIDE.U32 R128, R203, R231, c[0x0][0x248] ;  /* 0x00009200cb807625 */ /* 0x000fe200078e00e7 */
[----:B------:R-:W-:Y:S02]  /*4750*/  @P2 PRMT R115, R226, 0x7610, R115 ;  /* 0x00007610e2732816 */ /* 0x000fe40000000073 */
[----:B------:R-:W-:Y:S01]  /*4760*/  @P2 PRMT R112, R112, 0x5410, R215 ;  /* 0x0000541070702816 */ /* 0x000fe200000000d7 */
[----:B------:R-:W-:Y:S01]  /*4770*/  @P1 FADD.FTZ R147, R147, R126 ;  /* 0x0000007e93931221 */ /* 0x000fe20000010000 */
[----:B------:R-:W-:-:S02]  /*4780*/  @P1 PRMT R126, RZ, 0x5410, R108 ;  /* 0x00005410ff7e1816 */ /* 0x000fc4000000006c */
[----:B------:R-:W-:Y:S01]  /*4790*/  @P2 PRMT R113, R113, 0x5410, R216 ;  /* 0x0000541071712816 */ /* 0x000fe200000000d8 */
[----:B------:R-:W-:Y:S01]  /*47a0*/  FMUL.FTZ R214, R147, c[0x0][0x1e8] ;  /* 0x00007a0093d67a20 */ /* 0x000fe20000410000 */
[----:B------:R-:W-:Y:S01]  /*47b0*/  @P2 PRMT R114, R114, 0x5410, R228 ;  /* 0x0000541072722816 */ /* 0x000fe200000000e4 */
[----:B------:R-:W-:Y:S01]  /*47c0*/  @P1 FADD.FTZ R213, R213, R126 ;  /* 0x0000007ed5d51221 */ /* 0x000fe20000010000 */
[----:B------:R-:W-:Y:S02]  /*47d0*/  @P1 PRMT R126, RZ, 0x5410, R109 ;  /* 0x00005410ff7e1816 */ /* 0x000fe4000000006d */
[----:B------:R-:W-:Y:S02]  /*47e0*/  @P2 PRMT R115, R115, 0x5410, R227 ;  /* 0x0000541073732816 */ /* 0x000fe400000000e3 */
[----:B------:R-:W-:Y:S01]  /*47f0*/  F2FP.BF16.PACK_AB R123, R229, R230 ;  /* 0x000000e6e57b723e */ /* 0x000fe200000010ff */
[----:B------:R-:W-:Y:S01]  /*4800*/  @P1 FADD.FTZ R164, R164, R126 ;  /* 0x0000007ea4a41221 */ /* 0x000fe20000010000 */
[----:B------:R-:W-:-:S02]  /*4810*/  @P1 PRMT R126, RZ, 0x5410, R110 ;  /* 0x00005410ff7e1816 */ /* 0x000fc4000000006e */
[----:B------:R-:W-:Y:S02]  /*4820*/  F2FP.BF16.PACK_AB R122, R224, R225 ;  /* 0x000000e1e07a723e */ /* 0x000fe400000010ff */
[----:B------:R-:W-:Y:S01]  /*4830*/  FSEL R216, R167, RZ, P5 ;  /* 0x000000ffa7d87208 */ /* 0x000fe20002800000 */
[----:B------:R-:W-:Y:S01]  /*4840*/  @P1 FADD.FTZ R241, R241, R126 ;  /* 0x0000007ef1f11221 */ /* 0x000fe20000010000 */
[----:B------:R-:W-:Y:S02]  /*4850*/  @P1 PRMT R126, RZ, 0x5410, R111 ;  /* 0x00005410ff7e1816 */ /* 0x000fe4000000006f */
[----:B------:R-:W-:Y:S01]  /*4860*/  @P0 LOP3.LUT P5, RZ, R187, 0xff00, RZ, 0xc0, !PT ;  /* 0x0000ff00bbff0812 */ /* 0x000fe200078ac0ff */
[----:B------:R-:W-:Y:S01]  /*4870*/  FMUL.FTZ R140, R241, c[0x0][0x1e8] ;  /* 0x00007a00f18c7a20 */ /* 0x000fe20000410000 */
[----:B------:R-:W-:Y:S01]  /*4880*/  @P0 F2FP.BF16.PACK_AB R130, RZ, R130 ;  /* 0x00000082ff82023e */ /* 0x000fe200000010ff */
[----:B------:R-:W-:Y:S01]  /*4890*/  @P1 FADD.FTZ R243, R243, R126 ;  /* 0x0000007ef3f31221 */ /* 0x000fe20000010000 */
[----:B------:R-:W-:Y:S01]  /*48a0*/  @P0 FSEL R167, R167, RZ, P5 ;  /* 0x000000ffa7a70208 */ /* 0x000fe20002800000 */
[----:B------:R-:W-:Y:S01]  /*48b0*/  @P0 IMAD.WIDE.U32 R126, R204, R231, c[0x0][0x250] ;  /* 0x00009400cc7e0625 */ /* 0x000fe200078e00e7 */
[----:B------:R-:W-:-:S02]  /*48c0*/  @P0 LOP3.LUT P5, RZ, R187, 0xff0000, RZ, 0xc0, !PT ;  /* 0x00ff0000bbff0812 */ /* 0x000fc400078ac0ff */
[----:B------:R-:W-:Y:S01]  /*48d0*/  @P0 F2FP.BF16.PACK_AB R132, RZ, R132 ;  /* 0x00000084ff84023e */ /* 0x000fe200000010ff */
[----:B------:R-:W-:Y:S01]  /*48e0*/  FMUL.FTZ R204, R146, c[0x0][0x1e8] ;  /* 0x00007a0092cc7a20 */ /* 0x000fe20000410000 */
[----:B------:R1:W-:Y:S01]  /*48f0*/  @P0 STG.E.128 [R126.64], R116 ;  /* 0x000000747e000986 */ /* 0x0003e2000c101d04 */
[----:B------:R-:W-:Y:S01]  /*4900*/  @P0 F2FP.BF16.PACK_AB R148, RZ, R148 ;  /* 0x00000094ff94023e */ /* 0x000fe200000010ff */
[----:B------:R-:W-:Y:S01]  /*4910*/  FMUL.FTZ R149, R243, c[0x0][0x1e8] ;  /* 0x00007a00f3957a20 */ /* 0x000fe20000410000 */
[----:B------:R-:W-:Y:S02]  /*4920*/  @P0 F2FP.BF16.PACK_AB R222, RZ, R222 ;  /* 0x000000deffde023e */ /* 0x000fe400000010ff */
[----:B------:R-:W-:Y:S02]  /*4930*/  @P0 F2FP.BF16.PACK_AB R131, RZ, R131 ;  /* 0x00000083ff83023e */ /* 0x000fe400000010ff */
[----:B------:R-:W-:Y:S02]  /*4940*/  @P0 F2FP.BF16.PACK_AB R133, RZ, R133 ;  /* 0x00000085ff85023e */ /* 0x000fe400000010ff */
[----:B------:R-:W-:-:S02]  /*4950*/  @P0 F2FP.BF16.PACK_AB R152, RZ, R152 ;  /* 0x00000098ff98023e */ /* 0x000fc400000010ff */
[----:B------:R-:W-:Y:S02]  /*4960*/  @P0 F2FP.BF16.PACK_AB R223, RZ, R223 ;  /* 0x000000dfffdf023e */ /* 0x000fe400000010ff */
[----:B------:R-:W-:Y:S02]  /*4970*/  @P2 F2FP.BF16.PACK_AB R153, RZ, R153 ;  /* 0x00000099ff99223e */ /* 0x000fe400000010ff */
[----:B------:R-:W-:Y:S02]  /*4980*/  @P2 F2FP.BF16.PACK_AB R220, RZ, R220 ;  /* 0x000000dcffdc223e */ /* 0x000fe400000010ff */
[----:B------:R-:W-:Y:S01]  /*4990*/  @P2 F2FP.BF16.PACK_AB R145, RZ, R145 ;  /* 0x00000091ff91223e */ /* 0x000fe200000010ff */
[----:B-1----:R-:W-:Y:S01]  /*49a0*/  @P2 IMAD.WIDE.U32 R126, R203, R231, c[0x0][0x258] ;  /* 0x00009600cb7e2625 */ /* 0x002fe200078e00e7 */
[----:B------:R-:W-:Y:S02]  /*49b0*/  @P0 PRMT R116, R130, 0x7610, R116 ;  /* 0x0000761082740816 */ /* 0x000fe40000000074 */
[----:B------:R-:W-:-:S02]  /*49c0*/  @P0 PRMT R117, R132, 0x7610, R117 ;  /* 0x0000761084750816 */ /* 0x000fc40000000075 */
[----:B------:R1:W-:Y:S01]  /*49d0*/  @P2 STG.E.128 [R126.64], R112 ;  /* 0x000000707e002986 */ /* 0x0003e2000c101d04 */
[----:B------:R-:W-:Y:S02]  /*49e0*/  @P0 PRMT R118, R148, 0x7610, R118 ;  /* 0x0000761094760816 */ /* 0x000fe40000000076 */
[----:B------:R-:W-:Y:S01]  /*49f0*/  @P0 PRMT R119, R222, 0x7610, R119 ;  /* 0x00007610de770816 */ /* 0x000fe20000000077 */
[----:B------:R2:W-:Y:S01]  /*4a00*/  STG.E.128 [R128.64], R120 ;  /* 0x0000007880007986 */ /* 0x0005e2000c101d04 */
[----:B------:R-:W-:Y:S02]  /*4a10*/  @P2 F2FP.BF16.PACK_AB R146, RZ, R146 ;  /* 0x00000092ff92223e */ /* 0x000fe400000010ff */
[----:B------:R-:W-:Y:S02]  /*4a20*/  @P0 PRMT R116, R116, 0x5410, R131 ;  /* 0x0000541074740816 */ /* 0x000fe40000000083 */
[----:B------:R-:W-:Y:S02]  /*4a30*/  @P0 PRMT R117, R117, 0x5410, R133 ;  /* 0x0000541075750816 */ /* 0x000fe40000000085 */
[----:B------:R-:W-:-:S02]  /*4a40*/  @P0 PRMT R118, R118, 0x5410, R152 ;  /* 0x0000541076760816 */ /* 0x000fc40000000098 */
[----:B------:R-:W-:Y:S02]  /*4a50*/  @P0 PRMT R119, R119, 0x5410, R223 ;  /* 0x0000541077770816 */ /* 0x000fe400000000df */
[----:B------:R-:W-:Y:S02]  /*4a60*/  @P2 F2FP.BF16.PACK_AB R219, RZ, R219 ;  /* 0x000000dbffdb223e */ /* 0x000fe400000010ff */
[----:B------:R-:W-:Y:S01]  /*4a70*/  @P2 F2FP.BF16.PACK_AB R221, RZ, R221 ;  /* 0x000000ddffdd223e */ /* 0x000fe200000010ff */
[----:B-1----:R-:W-:Y:S01]  /*4a80*/  IMAD.WIDE.U32 R126, R202, R231, c[0x0][0x248] ;  /* 0x00009200ca7e7625 */ /* 0x002fe200078e00e7 */
[----:B------:R-:W-:Y:S02]  /*4a90*/  @P2 F2FP.BF16.PACK_AB R154, RZ, R154 ;  /* 0x0000009aff9a223e */ /* 0x000fe400000010ff */
[----:B------:R-:W-:Y:S01]  /*4aa0*/  @P2 F2FP.BF16.PACK_AB R147, RZ, R147 ;  /* 0x00000093ff93223e */ /* 0x000fe200000010ff */
[----:B--2---:R-:W-:Y:S01]  /*4ab0*/  IMAD R121, R0, c[0x0][0x168], RZ ;  /* 0x00005a0000797a24 */ /* 0x004fe200078e02ff */
        /* <DEDUP_REMOVED lines=21> */
[----:B------:R-:W-:Y:S02]  /*4c10*/  @P1 PRMT R121, RZ, 0x7610, R110 ;  /* 0x00007610ff791816 */ /* 0x000fe4000000006e */
[----:B------:R-:W-:Y:S02]  /*4c20*/  FSEL R166, R140, RZ, P3 ;  /* 0x000000ff8ca67208 */ /* 0x000fe40001800000 */
[----:B------:R-:W-:Y:S01]  /*4c30*/  FSEL R215, R149, RZ, P6 ;  /* 0x000000ff95d77208 */ /* 0x000fe20003000000 */
[----:B------:R-:W-:Y:S01]  /*4c40*/  @P1 FADD.FTZ R157, R157, R121 ;  /* 0x000000799d9d1221 */ /* 0x000fe20000010000 */
[----:B------:R-:W-:-:S02]  /*4c50*/  LOP3.LUT P3, RZ, R125, 0xff00, RZ, 0xc0, !PT ;  /* 0x0000ff007dff7812 */ /* 0x000fc4000786c0ff */
[----:B------:R-:W-:Y:S02]  /*4c60*/  LOP3.LUT P6, RZ, R125, 0xff000000, RZ, 0xc0, !PT ;  /* 0xff0000007dff7812 */ /* 0x000fe400078cc0ff */
[----:B------:R-:W-:Y:S01]  /*4c70*/  LEA.HI.SX32 R155, R155, R124, 0x1d ;  /* 0x0000007c9b9b7211 */ /* 0x000fe200078feaff */
[----:B------:R-:W-:Y:S01]  /*4c80*/  @P0 IMAD.WIDE.U32 R124, R203, R231, c[0x0][0x250] ;  /* 0x00009400cb7c0625 */ /* 0x000fe200078e00e7 */
[----:B------:R-:W-:Y:S02]  /*4c90*/  @P1 PRMT R122, RZ, 0x7610, R111 ;  /* 0x00007610ff7a1816 */ /* 0x000fe4000000006f */
[----:B------:R-:W-:Y:S02]  /*4ca0*/  @P0 MOV R121, R188 ;  /* 0x000000bc00790202 */ /* 0x000fe40000000f00 */
[----:B------:R-:W-:Y:S01]  /*4cb0*/  @P2 PRMT R112, R153, 0x7610, R112 ;  /* 0x0000761099702816 */ /* 0x000fe20000000070 */
[----:B------:R-:W-:Y:S01]  /*4cc0*/  @P1 FADD.FTZ R205, R205, R122 ;  /* 0x0000007acdcd1221 */ /* 0x000fe20000010000 */
[----:B------:R-:W-:Y:S01]  /*4cd0*/  @P2 PRMT R113, R220, 0x7610, R113 ;  /* 0x00007610dc712816 */ /* 0x000fe20000000071 */
[----:B------:R0:W-:Y:S01]  /*4ce0*/  @P0 STG.E.128 [R124.64], R116 ;  /* 0x000000747c000986 */ /* 0x0001e2000c101d04 */
[----:B------:R-:W-:-:S02]  /*4cf0*/  @P2 PRMT R114, R145, 0x7610, R114 ;  /* 0x0000761091722816 */ /* 0x000fc40000000072 */
[----:B------:R-:W-:Y:S02]  /*4d00*/  @P2 PRMT R115, R146, 0x7610, R115 ;  /* 0x0000761092732816 */ /* 0x000fe40000000073 */
[----:B------:R-:W-:Y:S02]  /*4d10*/  @P0 LOP3.LUT P1, RZ, R121, 0xff, RZ, 0xc0, !PT ;  /* 0x000000ff79ff0812 */ /* 0x000fe4000782c0ff */
[----:B------:R-:W-:Y:S02]  /*4d20*/  F2FP.BF16.PACK_AB R123, R123, R120 ;  /* 0x000000787b7b723e */ /* 0x000fe400000010ff */
[----:B------:R-:W-:Y:S02]  /*4d30*/  @P2 PRMT R112, R112, 0x5410, R219 ;  /* 0x0000541070702816 */ /* 0x000fe400000000db */
[----:B------:R-:W-:Y:S02]  /*4d40*/  @P2 PRMT R113, R113, 0x5410, R221 ;  /* 0x0000541071712816 */ /* 0x000fe400000000dd */
[----:B------:R-:W-:-:S02]  /*4d50*/  @P2 PRMT R114, R114, 0x5410, R154 ;  /* 0x0000541072722816 */ /* 0x000fc4000000009a */
[----:B------:R-:W-:Y:S02]  /*4d60*/  @P2 PRMT R115, R115, 0x5410, R147 ;  /* 0x0000541073732816 */ /* 0x000fe40000000093 */
[----:B------:R-:W-:Y:S01]  /*4d70*/  F2FP.BF16.PACK_AB R122, R216, R137 ;  /* 0x00000089d87a723e */ /* 0x000fe200000010ff */
[----:B0-----:R-:W-:Y:S01]  /*4d80*/  @P2 IMAD.WIDE.U32 R124, R202, R231, c[0x0][0x258] ;  /* 0x00009600ca7c2625 */ /* 0x001fe200078e00e7 */
[----:B------:R-:W-:Y:S02]  /*4d90*/  F2FP.BF16.PACK_AB R121, R144, R143 ;  /* 0x0000008f9079723e */ /* 0x000fe400000010ff */
[----:B------:R-:W-:Y:S01]  /*4da0*/  F2FP.BF16.PACK_AB R120, R142, R141 ;  /* 0x0000008d8e78723e */ /* 0x000fe200000010ff */
[----:B------:R-:W-:Y:S01]  /*4db0*/  @P0 IMAD.WIDE.U32 R202, R202, R231, c[0x0][0x250] ;  /* 0x00009400caca0625 */ /* 0x000fe200078e00e7 */
        /* <DEDUP_REMOVED lines=9> */
[----:B------:R-:W-:-:S02]  /*4e50*/  @P2 F2FP.BF16.PACK_AB R243, RZ, R243 ;  /* 0x000000f3fff3223e */ /* 0x000fc400000010ff */
[----:B------:R-:W-:Y:S01]  /*4e60*/  @P2 F2FP.BF16.PACK_AB R130, RZ, R157 ;  /* 0x0000009dff82223e */ /* 0x000fe200000010ff */
[----:B------:R-:W-:Y:S01]  /*4e70*/  FMUL.FTZ R157, R157, c[0x0][0x1e8] ;  /* 0x00007a009d9d7a20 */ /* 0x000fe20000410000 */
[----:B------:R-:W-:Y:S02]  /*4e80*/  @P0 F2FP.BF16.PACK_AB R135, RZ, R135 ;  /* 0x00000087ff87023e */ /* 0x000fe400000010ff */
[----:B0-----:R-:W-:Y:S01]  /*4e90*/  @P2 F2FP.BF16.PACK_AB R124, RZ, R156 ;  /* 0x0000009cff7c223e */ /* 0x001fe200000010ff */
[----:B------:R-:W-:Y:S01]  /*4ea0*/  FMUL.FTZ R156, R156, c[0x0][0x1e8] ;  /* 0x00007a009c9c7a20 */ /* 0x000fe20000410000 */
        /* <DEDUP_REMOVED lines=8> */
[----:B-1----:R-:W-:Y:S01]  /*4f30*/  @P2 F2FP.BF16.PACK_AB R126, RZ, R158 ;  /* 0x0000009eff7e223e */ /* 0x002fe200000010ff */
[----:B------:R-:W-:Y:S01]  /*4f40*/  FMUL.FTZ R158, R158, c[0x0][0x1e8] ;  /* 0x00007a009e9e7a20 */ /* 0x000fe20000410000 */
[----:B------:R-:W-:Y:S01]  /*4f50*/  @P2 F2FP.BF16.PACK_AB R131, RZ, R205 ;  /* 0x000000cdff83223e */ /* 0x000fe200000010ff */
[----:B------:R-:W-:Y:S01]  /*4f60*/  FMUL.FTZ R205, R205, c[0x0][0x1e8] ;  /* 0x00007a00cdcd7a20 */ /* 0x000fe20000410000 */
        /* <DEDUP_REMOVED lines=12> */
[----:B------:R-:W-:Y:S02]  /*5030*/  @P2 PRMT R115, R115, 0x5410, R131 ;  /* 0x0000541073732816 */ /* 0x000fe40000000083 */
[----:B------:R-:W-:Y:S02]  /*5040*/  FSEL R122, R157, RZ, P3 ;  /* 0x000000ff9d7a7208 */ /* 0x000fe40001800000 */
[----:B------:R-:W-:Y:S01]  /*5050*/  @P0 LOP3.LUT P3, RZ, R188, 0xff0000, RZ, 0xc0, !PT ;  /* 0x00ff0000bcff0812 */ /* 0x000fe2000786c0ff */
[----:B------:R-:W-:Y:S01]  /*5060*/  @P2 STG.E.128 [R124.64], R112 ;  /* 0x000000707c002986 */ /* 0x000fe2000c101d04 */
[----:B------:R-:W-:-:S02]  /*5070*/  FSEL R121, R158, RZ, P4 ;  /* 0x000000ff9e797208 */ /* 0x000fc40002000000 */
[C---:B------:R-:W-:Y:S02]  /*5080*/  @P0 LOP3.LUT P2, RZ, R188.reuse, 0xff00, RZ, 0xc0, !PT ;  /* 0x0000ff00bcff0812 */ /* 0x040fe4000784c0ff */
[----:B------:R-:W-:Y:S02]  /*5090*/  @P0 LOP3.LUT P4, RZ, R188, 0xff000000, RZ, 0xc0, !PT ;  /* 0xff000000bcff0812 */ /* 0x000fe4000788c0ff */
[----:B------:R-:W-:Y:S02]  /*50a0*/  @P0 FSEL R128, R128, RZ, P1 ;  /* 0x000000ff80800208 */ /* 0x000fe40000800000 */
[----:B------:R-:W-:Y:S02]  /*50b0*/  @P0 FSEL R129, R129, RZ, P3 ;  /* 0x000000ff81810208 */ /* 0x000fe40001800000 */
[C---:B------:R-:W-:Y:S02]  /*50c0*/  @P0 LOP3.LUT P1, RZ, R189.reuse, 0xff, RZ, 0xc0, !PT ;  /* 0x000000ffbdff0812 */ /* 0x040fe4000782c0ff */
[----:B------:R-:W-:-:S02]  /*50d0*/  @P0 LOP3.LUT P3, RZ, R189, 0xff0000, RZ, 0xc0, !PT ;  /* 0x00ff0000bdff0812 */ /* 0x000fc4000786c0ff */
[C---:B------:R-:W-:Y:S02]  /*50e0*/  FSEL R120, R156.reuse, RZ, P5 ;  /* 0x000000ff9c787208 */ /* 0x040fe40002800000 */
[----:B------:R-:W-:Y:S02]  /*50f0*/  IADD3 R132, R155, 0x60, RZ ;  /* 0x000000609b847810 */ /* 0x000fe40007ffe0ff */
[----:B------:R-:W-:Y:S02]  /*5100*/  @P0 FSEL R156, R156, RZ, P2 ;  /* 0x000000ff9c9c0208 */ /* 0x000fe40001000000 */
[----:B------:R-:W-:Y:S01]  /*5110*/  @P0 FSEL R158, R158, RZ, P4 ;  /* 0x000000ff9e9e0208 */ /* 0x000fe20002000000 */
[----:B------:R-:W-:Y:S01]  /*5120*/  IMAD.WIDE.U32 R126, R231, R132, c[0x0][0x248] ;  /* 0x00009200e77e7625 */ /* 0x000fe200078e0084 */
[----:B------:R-:W-:Y:S02]  /*5130*/  FSEL R123, R205, RZ, P6 ;  /* 0x000000ffcd7b7208 */ /* 0x000fe40003000000 */
[----:B------:R-:W-:-:S02]  /*5140*/  @P0 LOP3.LUT P2, RZ, R189, 0xff00, RZ, 0xc0, !PT ;  /* 0x0000ff00bdff0812 */ /* 0x000fc4000784c0ff */
[----:B------:R-:W-:Y:S02]  /*5150*/  @P0 LOP3.LUT P4, RZ, R189, 0xff000000, RZ, 0xc0, !PT ;  /* 0xff000000bdff0812 */ /* 0x000fe4000788c0ff */
[----:B------:R-:W-:Y:S02]  /*5160*/  @P0 FSEL R140, R140, RZ, P1 ;  /* 0x000000ff8c8c0208 */ /* 0x000fe40000800000 */
[----:B------:R-:W-:Y:S02]  /*5170*/  @P0 FSEL R149, R149, RZ, P3 ;  /* 0x000000ff95950208 */ /* 0x000fe40001800000 */
[----:B------:R-:W-:Y:S02]  /*5180*/  F2FP.BF16.PACK_AB R123, R123, R215 ;  /* 0x000000d77b7b723e */ /* 0x000fe400000010ff */
[----:B------:R-:W-:Y:S02]  /*5190*/  F2FP.BF16.PACK_AB R122, R122, R166 ;  /* 0x000000a67a7a723e */ /* 0x000fe400000010ff */
[----:B------:R-:W-:-:S02]  /*51a0*/  F2FP.BF16.PACK_AB R121, R121, R151 ;  /* 0x000000977979723e */ /* 0x000fc400000010ff */
[----:B------:R-:W-:Y:S02]  /*51b0*/  F2FP.BF16.PACK_AB R120, R120, R150 ;  /* 0x000000967878723e */ /* 0x000fe400000010ff */
[----:B------:R-:W-:Y:S02]  /*51c0*/  @P0 F2FP.BF16.PACK_AB R128, RZ, R128 ;  /* 0x00000080ff80023e */ /* 0x000fe400000010ff */
[----:B------:R-:W-:Y:S01]  /*51d0*/  @P0 F2FP.BF16.PACK_AB R129, RZ, R129 ;  /* 0x00000081ff81023e */ /* 0x000fe200000010ff */
[----:B------:R1:W-:Y:S01]  /*51e0*/  STG.E.128 [R126.64], R120 ;  /* 0x000000787e007986 */ /* 0x0003e2000c101d04 */
[----:B------:R-:W-:Y:S02]  /*51f0*/  @P0 FSEL R157, R157, RZ, P2 ;  /* 0x000000ff9d9d0208 */ /* 0x000fe40001000000 */
[----:B------:R-:W-:Y:S02]  /*5200*/  @P0 FSEL R205, R205, RZ, P4 ;  /* 0x000000ffcdcd0208 */ /* 0x000fe40002000000 */
[----:B------:R-:W-:-:S02]  /*5210*/  @P0 F2FP.BF16.PACK_AB R140, RZ, R140 ;  /* 0x0000008cff8c023e */ /* 0x000fc400000010ff */
[----:B------:R-:W-:Y:S02]  /*5220*/  @P0 F2FP.BF16.PACK_AB R149, RZ, R149 ;  /* 0x00000095ff95023e */ /* 0x000fe400000010ff */
[----:B------:R-:W-:Y:S02]  /*5230*/  @P0 F2FP.BF16.PACK_AB R156, RZ, R156 ;  /* 0x0000009cff9c023e */ /* 0x000fe400000010ff */
[----:B------:R-:W-:Y:S02]  /*5240*/  @P0 F2FP.BF16.PACK_AB R158, RZ, R158 ;  /* 0x0000009eff9e023e */ /* 0x000fe400000010ff */
[----:B------:R-:W-:Y:S02]  /*5250*/  @P0 F2FP.BF16.PACK_AB R157, RZ, R157 ;  /* 0x0000009dff9d023e */ /* 0x000fe400000010ff */
[----:B------:R-:W-:Y:S02]  /*5260*/  @P0 F2FP.BF16.PACK_AB R205, RZ, R205 ;  /* 0x000000cdffcd023e */ /* 0x000fe400000010ff */
[----:B0-----:R-:W-:Y:S01]  /*5270*/  @P0 PRMT R116, R128, 0x7610, R116 ;  /* 0x0000761080740816 */ /* 0x001fe20000000074 */
[----:B-1----:R-:W-:Y:S01]  /*5280*/  @P0 IMAD.WIDE.U32 R120, R208, R231, c[0x0][0x250] ;  /* 0x00009400d0780625 */ /* 0x002fe200078e00e7 */
[----:B------:R-:W-:-:S02]  /*5290*/  @P0 PRMT R117, R129, 0x7610, R117 ;  /* 0x0000761081750816 */ /* 0x000fc40000000075 */
[----:B------:R-:W-:Y:S02]  /*52a0*/  @P0 PRMT R118, R140, 0x7610, R118 ;  /* 0x000076108c760816 */ /* 0x000fe40000000076 */
[----:B------:R-:W-:Y:S02]  /*52b0*/  @P0 PRMT R119, R149, 0x7610, R119 ;  /* 0x0000761095770816 */ /* 0x000fe40000000077 */
[----:B------:R-:W-:Y:S02]  /*52c0*/  MOV R123, c[0x0][0x160] ;  /* 0x00005800007b7a02 */ /* 0x000fe40000000f00 */
[----:B------:R-:W-:Y:S02]  /*52d0*/  @P0 PRMT R116, R116, 0x5410, R156 ;  /* 0x0000541074740816 */ /* 0x000fe4000000009c */
        /* <DEDUP_REMOVED lines=8> */
.L_x_600:
[----:B------:R-:W-:Y:S05]  /*5360*/  BSYNC B1 ;  /* 0x0000000000017941 */ /* 0x000fea0003800000 */
.L_x_597:
        /* <DEDUP_REMOVED lines=22> */
[----:B------:R-:W-:-:S03]  /*54d0*/  MOV R44, R249 ;  /* 0x000000f9002c7202 */ /* 0x000fc60000000f00 */
        /* <DEDUP_REMOVED lines=34> */
[----:B------:R-:W-:-:S03]  /*5700*/  MOV R100, R4 ;  /* 0x0000000400647202 */ /* 0x000fc60000000f00 */
[----:B------:R0:W5:Y:S04]  /*5710*/  LDL.LU R87, [R1+0xc] ;  /* 0x00000c0001577983 */ /* 0x0001680000300800 */
[----:B------:R0:W5:Y:S04]  /*5720*/  LDL.LU R91, [R1+0x9c] ;  /* 0x00009c00015b7983 */ /* 0x0001680000300800 */
[----:B------:R0:W5:Y:S01]  /*5730*/  LDL.LU R95, [R1+0xcc] ;  /* 0x0000cc00015f7983 */ /* 0x0001620000300800 */
[----:B------:R-:W-:-:S03]  /*5740*/  MOV R182, R178 ;  /* 0x000000b200b67202 */ /* 0x000fc60000000f00 */
        /* <DEDUP_REMOVED lines=42> */
.L_x_596:
[----:B0-----:R-:W-:Y:S05]  /*59f0*/  BSYNC B0 ;  /* 0x0000000000007941 */ /* 0x001fea0003800000 */
.L_x_594:
        /* <DEDUP_REMOVED lines=13> */
[----:B-----5:R-:W-:Y:S04]  /*5ad0*/  STS.128 [R0+0xc00], R84 ;  /* 0x000c005400007388 */ /* 0x020fe80000000c00 */
[----:B------:R-:W-:Y:S04]  /*5ae0*/  STS.128 [R0+0xc10], R104 ;  /* 0x000c106800007388 */ /* 0x000fe80000000c00 */
[----:B------:R-:W-:Y:S06]  /*5af0*/  BAR.SYNC.DEFER_BLOCKING 0x0 ;  /* 0x0000000000007b1d */ /* 0x000fec0000010000 */
[----:B------:R-:W0:Y:S04]  /*5b00*/  LDS R3, [R115.X4+0x200] ;  /* 0x0002000073037984 */ /* 0x000e280000004800 */
[----:B------:R-:W1:Y:S04]  /*5b10*/  LDS R28, [R115.X4+0x400] ;  /* 0x00040000731c7984 */ /* 0x000e680000004800 */
[----:B------:R-:W2:Y:S04]  /*5b20*/  LDS R2, [R115.X4] ;  /* 0x0000000073027984 */ /* 0x000ea80000004800 */
        /* <DEDUP_REMOVED lines=18> */
[----:B------:R-:W-:-:S03]  /*5c50*/  FADD.FTZ R16, RZ, R16 ;  /* 0x00000010ff107221 */ /* 0x000fc60000010000 */
[----:B------:R-:W4:Y:S01]  /*5c60*/  LDS R30, [R115.X4+0x2200] ;  /* 0x00220000731e7984 */ /* 0x000f220000004800 */
[----:B------:R-:W-:Y:S02]  /*5c70*/  FADD.FTZ R17, RZ, R17 ;  /* 0x00000011ff117221 */ /* 0x000fe40000010000 */
[----:B------:R-:W-:Y:S01]  /*5c80*/  FADD.FTZ R18, RZ, R18 ;  /* 0x00000012ff127221 */ /* 0x000fe20000010000 */
        /* <DEDUP_REMOVED lines=12> */
[----:B------:R-:W-:Y:S01]  /*5d50*/  LDS R20, [R115.X4+0x2e00] ;  /* 0x002e000073147984 */ /* 0x000fe20000004800 */
[----:B---3--:R-:W-:-:S03]  /*5d60*/  FADD.FTZ R18, R18, R29 ;  /* 0x0000001d12127221 */ /* 0x008fc60000010000 */
[----:B------:R-:W2:Y:S01]  /*5d70*/  LDS R21, [R115.X4+0x3000] ;  /* 0x0030000073157984 */ /* 0x000ea20000004800 */
[----:B----4-:R-:W-:-:S03]  /*5d80*/  FADD.FTZ R19, R19, R26 ;  /* 0x0000001a13137221 */ /* 0x010fc60000010000 */
[----:B------:R-:W-:Y:S01]  /*5d90*/  LDS R22, [R115.X4+0x3200] ;  /* 0x0032000073167984 */ /* 0x000fe20000004800 */
[----:B------:R-:W-:-:S03]  /*5da0*/  FADD.FTZ R3, R3, R30 ;  /* 0x0000001e03037221 */ /* 0x000fc60000010000 */
[----:B------:R-:W-:Y:S04]  /*5db0*/  LDS R26, [R115.X4+0x3400] ;  /* 0x00340000731a7984 */ /* 0x000fe80000004800 */
        /* <DEDUP_REMOVED lines=16> */
[----:B------:R-:W-:Y:S04]  /*5ec0*/  STS.128 [R0+0x400], R188 ;  /* 0x000400bc00007388 */ /* 0x000fe80000000c00 */
[----:B------:R-:W-:Y:S04]  /*5ed0*/  STS.128 [R0+0x410], R180 ;  /* 0x000410b400007388 */ /* 0x000fe80000000c00 */
[----:B------:R-:W-:Y:S04]  /*5ee0*/  STS.128 [R0+0x800], R176 ;  /* 0x000800b000007388 */ /* 0x000fe80000000c00 */
[----:B------:R0:W-:Y:S04]  /*5ef0*/  STS.128 [R0+0x810], R12 ;  /* 0x0008100c00007388 */ /* 0x0001e80000000c00 */
[----:B------:R1:W-:Y:S04]  /*5f00*/  STS.128 [R0+0xc00], R8 ;  /* 0x000c000800007388 */ /* 0x0003e80000000c00 */
[----:B------:R-:W-:Y:S04]  /*5f10*/  STS.128 [R0+0xc10], R100 ;  /* 0x000c106400007388 */ /* 0x000fe80000000c00 */
[----:B------:R-:W-:Y:S01]  /*5f20*/  BAR.SYNC.DEFER_BLOCKING 0x0 ;  /* 0x0000000000007b1d */ /* 0x000fe20000010000 */
[----:B0-----:R-:W-:-:S02]  /*5f30*/  FADD.FTZ R12, R3, R22 ;  /* 0x00000016030c7221 */ /* 0x001fc40000010000 */
[----:B------:R-:W-:Y:S02]  /*5f40*/  FADD.FTZ R3, R23, R26 ;  /* 0x0000001a17037221 */ /* 0x000fe40000010000 */
[----:B-1----:R-:W-:Y:S02]  /*5f50*/  FADD.FTZ R11, R19, R20 ;  /* 0x00000014130b7221 */ /* 0x002fe40000010000 */
[----:B------:R-:W-:Y:S02]  /*5f60*/  FADD.FTZ R10, R24, R25 ;  /* 0x00000019180a7221 */ /* 0x000fe40000010000 */
[----:B------:R-:W-:Y:S02]  /*5f70*/  FADD.FTZ R9, R16, R27 ;  /* 0x0000001b10097221 */ /* 0x000fe40000010000 */
[----:B----4-:R-:W-:Y:S02]  /*5f80*/  FADD.FTZ R8, R18, R29 ;  /* 0x0000001d12087221 */ /* 0x010fe40000010000 */
[----:B------:R-:W-:Y:S01]  /*5f90*/  FADD.FTZ R11, R11, R30 ;  /* 0x0000001e0b0b7221 */ /* 0x000fe20000010000 */
[----:B------:R-:W0:Y:S04]  /*5fa0*/  LDS R14, [R115.X4+0xa00] ;  /* 0x000a0000730e7984 */ /* 0x000e280000004800 */
[----:B------:R-:W1:Y:S04]  /*5fb0*/  LDS R101, [R115.X4+0x1a00] ;  /* 0x001a000073657984 */ /* 0x000e680000004800 */
[----:B------:R-:W2:Y:S04]  /*5fc0*/  LDS R107, [R115.X4+0x2a00] ;  /* 0x002a0000736b7984 */ /* 0x000ea80000004800 */
[----:B------:R-:W3:Y:S04]  /*5fd0*/  LDS R113, [R115.X4+0x3a00] ;  /* 0x003a000073717984 */ /* 0x000ee80000004800 */
[----:B------:R-:W4:Y:S04]  /*5fe0*/  LDS R40, [R115.X4+0x200] ;  /* 0x0002000073287984 */ /* 0x000f280000004800 */
[----:B------:R-:W4:Y:S04]  /*5ff0*/  LDS R42, [R115.X4+0x600] ;  /* 0x00060000732a7984 */ /* 0x000f280000004800 */
[----:B------:R-:W4:Y:S04]  /*6000*/  LDS R15, [R115.X4+0xc00] ;  /* 0x000c0000730f7984 */ /* 0x000f280000004800 */
[----:B------:R-:W4:Y:S04]  /*6010*/  LDS R31, [R115.X4] ;  /* 0x00000000731f7984 */ /* 0x000f280000004800 */
        /* <DEDUP_REMOVED lines=11> */
[----:B------:R-:W4:Y:S01]  /*60d0*/  LDS R43, [R115.X4+0xe00] ;  /* 0x000e0000732b7984 */ /* 0x000f220000004800 */
[----:B------:R-:W-:-:S03]  /*60e0*/  FADD.FTZ R42, RZ, R42 ;  /* 0x0000002aff2a7221 */ /* 0x000fc60000010000 */
[----:B------:R-:W4:Y:S01]  /*60f0*/  LDS R100, [R115.X4+0x1800] ;  /* 0x0018000073647984 */ /* 0x000f220000004800 */
[----:B------:R-:W-:-:S03]  /*6100*/  FADD.FTZ R15, RZ, R15 ;  /* 0x0000000fff0f7221 */ /* 0x000fc60000010000 */
[----:B------:R-:W4:Y:S01]  /*6110*/  LDS R102, [R115.X4+0x1c00] ;  /* 0x001c000073667984 */ /* 0x000f220000004800 */
[----:B------:R-:W-:-:S03]  /*6120*/  FADD.FTZ R31, RZ, R31 ;  /* 0x0000001fff1f7221 */ /* 0x000fc60000010000 */
[----:B------:R-:W4:Y:S01]  /*6130*/  LDS R104, [R115.X4+0x1e00] ;  /* 0x001e000073687984 */ /* 0x000f220000004800 */
[----:B------:R-:W-:-:S03]  /*6140*/  FADD.FTZ R41, RZ, R41 ;  /* 0x00000029ff297221 */ /* 0x000fc60000010000 */
[----:B------:R-:W4:Y:S01]  /*6150*/  LDS R106, [R115.X4+0x2000] ;  /* 0x00200000736a7984 */ /* 0x000f220000004800 */
[----:B------:R-:W-:-:S03]  /*6160*/  FADD.FTZ R31, R31, R84 ;  /* 0x000000541f1f7221 */ /* 0x000fc60000010000 */
[----:B------:R-:W4:Y:S04]  /*6170*/  LDS R103, [R115.X4+0x2200] ;  /* 0x0022000073677984 */ /* 0x000f280000004800 */
[----:B------:R-:W4:Y:S01]  /*6180*/  LDS R108, [R115.X4+0x2400] ;  /* 0x00240000736c7984 */ /* 0x000f220000004800 */
[----:B0-----:R-:W-:-:S03]  /*6190*/  FADD.FTZ R40, R40, R85 ;  /* 0x0000005528287221 */ /* 0x001fc60000010000 */
[----:B------:R-:W0:Y:S01]  /*61a0*/  LDS R105, [R115.X4+0x2600] ;  /* 0x0026000073697984 */ /* 0x000e220000004800 */
[----:B-1----:R-:W-:-:S03]  /*61b0*/  FADD.FTZ R41, R41, R86 ;  /* 0x0000005629297221 */ /* 0x002fc60000010000 */
[----:B------:R-:W1:Y:S01]  /*61c0*/  LDS R110, [R115.X4+0x2800] ;  /* 0x00280000736e7984 */ /* 0x000e620000004800 */
[----:B--2---:R-:W-:-:S03]  /*61d0*/  FADD.FTZ R42, R42, R87 ;  /* 0x000000572a2a7221 */ /* 0x004fc60000010000 */
[----:B------:R-:W2:Y:S01]  /*61e0*/  LDS R112, [R115.X4+0x2c00] ;  /* 0x002c000073707984 */ /* 0x000ea20000004800 */
[----:B---3--:R-:W-:-:S03]  /*61f0*/  FADD.FTZ R13, RZ, R13 ;  /* 0x0000000dff0d7221 */ /* 0x008fc60000010000 */
[----:B------:R-:W3:Y:S01]  /*6200*/  LDS R114, [R115.X4+0x2e00] ;  /* 0x002e000073727984 */ /* 0x000ee20000004800 */
[----:B----4-:R-:W-:-:S03]  /*6210*/  FADD.FTZ R43, RZ, R43 ;  /* 0x0000002bff2b7221 */ /* 0x010fc60000010000 */
        /* <DEDUP_REMOVED lines=13> */
[----:B0-----:R-:W-:-:S03]  /*62f0*/  FADD.FTZ R42, R42, R105 ;  /* 0x000000692a2a7221 */ /* 0x001fc60000010000 */
[----:B------:R-:W-:Y:S01]  /*6300*/  BAR.SYNC.DEFER_BLOCKING 0x0 ;  /* 0x0000000000007b1d */ /* 0x000fe20000010000 */
[----:B-1----:R-:W-:Y:S02]  /*6310*/  FADD.FTZ R13, R13, R110 ;  /* 0x0000006e0d0d7221 */ /* 0x002fe40000010000 */
[----:B--2---:R-:W-:Y:S02]  /*6320*/  FADD.FTZ R15, R15, R112 ;  /* 0x000000700f0f7221 */ /* 0x004fe40000010000 */
[----:B---3--:R-:W-:Y:S02]  /*6330*/  FADD.FTZ R43, R43, R114 ;  /* 0x000000722b2b7221 */ /* 0x008fe40000010000 */
[----:B----4-:R-:W-:Y:S02]  /*6340*/  FADD.FTZ R31, R31, R116 ;  /* 0x000000741f1f7221 */ /* 0x010fe40000010000 */
[----:B------:R-:W-:Y:S02]  /*6350*/  FADD.FTZ R109, R40, R109 ;  /* 0x0000006d286d7221 */ /* 0x000fe40000010000 */
[----:B------:R-:W-:Y:S01]  /*6360*/  FADD.FTZ R41, R41, R118 ;  /* 0x0000007629297221 */ /* 0x000fe20000010000 */
        /* <DEDUP_REMOVED lines=96> */
[----:B------:R-:W-:Y:S02]  /*6970*/  IADD3 R14, P1, R16, c[0x0][0x238], RZ ;  /* 0x00008e00100e7a10 */ /* 0x000fe40007f3e0ff */
[C---:B------:R-:W-:Y:S01]  /*6980*/  IADD3.X R5, R17.reuse, c[0x0][0x22c], RZ, P0, !PT ;  /* 0x00008b0011057a10 */ /* 0x040fe200007fe4ff */
[----:B------:R-:W2:Y:S01]  /*6990*/  LDS R6, [R115.X4+0x2000] ;  /* 0x0020000073067984 */ /* 0x000ea20000004800 */
[----:B------:R-:W-:-:S03]  /*69a0*/  IADD3.X R15, R17, c[0x0][0x23c], RZ, P1, !PT ;  /* 0x00008f00110f7a10 */ /* 0x000fc60000ffe4ff */
[----:B------:R-:W3:Y:S04]  /*69b0*/  LDS R7, [R115.X4+0x3000] ;  /* 0x0030000073077984 */ /* 0x000ee80000004800 */
        /* <DEDUP_REMOVED lines=14> */
[C---:B------:R-:W-:Y:S01]  /*6aa0*/  IADD3 R6, P0, R16.reuse, c[0x0][0x220], RZ ;  /* 0x0000880010067a10 */ /* 0x040fe20007f1e0ff */
[----:B----4-:R-:W-:Y:S02]  /*6ab0*/  FADD.FTZ R0, RZ, R0 ;  /* 0x00000000ff007221 */ /* 0x010fe40000010000 */
[----:B------:R-:W-:Y:S01]  /*6ac0*/  STG.E [R4.64], R31 ;  /* 0x0000001f04007986 */ /* 0x000fe2000c101904 */
[----:B------:R-:W-:Y:S02]  /*6ad0*/  IADD3 R16, P2, R16, c[0x0][0x230], RZ ;  /* 0x00008c0010107a10 */ /* 0x000fe40007f5e0ff */
[C---:B------:R-:W-:Y:S01]  /*6ae0*/  IADD3.X R7, R17.reuse, c[0x0][0x224], RZ, P0, !PT ;  /* 0x0000890011077a10 */ /* 0x040fe200007fe4ff */
[----:B------:R-:W4:Y:S01]  /*6af0*/  LDS R55, [R115.X4+0x3400] ;  /* 0x0034000073377984 */ /* 0x000f220000004800 */
[----:B------:R-:W-:Y:S01]  /*6b00*/  FADD.FTZ R29, R0, R29 ;  /* 0x0000001d001d7221 */ /* 0x000fe20000010000 */
[----:B------:R-:W-:-:S02]  /*6b10*/  IADD3.X R17, R17, c[0x0][0x234], RZ, P2, !PT ;  /* 0x00008d0011117a10 */ /* 0x000fc400017fe4ff */
[----:B------:R-:W4:Y:S01]  /*6b20*/  LDS R45, [R115.X4+0x2600] ;  /* 0x00260000732d7984 */ /* 0x000f220000004800 */
[----:B------:R-:W-:Y:S02]  /*6b30*/  FADD.FTZ R28, R29, R26 ;  /* 0x0000001a1d1c7221 */ /* 0x000fe40000010000 */
[----:B------:R-:W-:Y:S01]  /*6b40*/  FADD.FTZ R18, RZ, R18 ;  /* 0x00000012ff127221 */ /* 0x000fe20000010000 */
[----:B------:R-:W4:Y:S01]  /*6b50*/  LDS R31, [R115.X4+0x1800] ;  /* 0x00180000731f7984 */ /* 0x000f220000004800 */
[----:B------:R-:W-:-:S03]  /*6b60*/  FADD.FTZ R53, R28, R53 ;  /* 0x000000351c357221 */ /* 0x000fc60000010000 */
[----:B------:R-:W4:Y:S01]  /*6b70*/  LDS R24, [R115.X4+0xa00] ;  /* 0x000a000073187984 */ /* 0x000f220000004800 */
[----:B------:R-:W-:-:S03]  /*6b80*/  FADD.FTZ R18, R18, R33 ;  /* 0x0000002112127221 */ /* 0x000fc60000010000 */
[----:B------:R-:W4:Y:S04]  /*6b90*/  LDS R57, [R115.X4+0x3600] ;  /* 0x0036000073397984 */ /* 0x000f280000004800 */
[----:B------:R-:W4:Y:S01]  /*6ba0*/  LDS R47, [R115.X4+0x2800] ;  /* 0x00280000732f7984 */ /* 0x000f220000004800 */
[----:B0-----:R-:W-:-:S03]  /*6bb0*/  FADD.FTZ R20, RZ, R20 ;  /* 0x00000014ff147221 */ /* 0x001fc60000010000 */
[----:B------:R-:W0:Y:S01]  /*6bc0*/  LDS R37, [R115.X4+0x1a00] ;  /* 0x001a000073257984 */ /* 0x000e220000004800 */
[----:B-1----:R-:W-:-:S03]  /*6bd0*/  FADD.FTZ R18, R18, R39 ;  /* 0x0000002712127221 */ /* 0x002fc60000010000 */
[----:B------:R-:W1:Y:S01]  /*6be0*/  LDS R0, [R115.X4+0xc00] ;  /* 0x000c000073007984 */ /* 0x000e620000004800 */
[----:B--2---:R-:W-:-:S03]  /*6bf0*/  FADD.FTZ R20, R20, R35 ;  /* 0x0000002314147221 */ /* 0x004fc60000010000 */
[----:B------:R-:W-:Y:S01]  /*6c00*/  STG.E [R6.64], R21 ;  /* 0x0000001506007986 */ /* 0x000fe2000c101904 */
[----:B---3--:R-:W-:-:S03]  /*6c10*/  FADD.FTZ R22, RZ, R22 ;  /* 0x00000016ff167221 */ /* 0x008fc60000010000 */
[----:B------:R-:W2:Y:S04]  /*6c20*/  LDS R59, [R115.X4+0x3800] ;  /* 0x00380000733b7984 */ /* 0x000ea80000004800 */
[----:B------:R-:W3:Y:S01]  /*6c30*/  LDS R49, [R115.X4+0x2a00] ;  /* 0x002a000073317984 */ /* 0x000ee20000004800 */
[----:B----4-:R-:W-:-:S03]  /*6c40*/  FADD.FTZ R55, R18, R55 ;  /* 0x0000003712377221 */ /* 0x010fc60000010000 */
[----:B------:R-:W4:Y:S01]  /*6c50*/  LDS R29, [R115.X4+0x1c00] ;  /* 0x001c0000731d7984 */ /* 0x000f220000004800 */
[----:B------:R-:W-:-:S03]  /*6c60*/  FADD.FTZ R20, R20, R45 ;  /* 0x0000002d14147221 */ /* 0x000fc60000010000 */
[----:B------:R-:W4:Y:S01]  /*6c70*/  LDS R21, [R115.X4+0xe00] ;  /* 0x000e000073157984 */ /* 0x000f220000004800 */
[----:B------:R-:W-:-:S03]  /*6c80*/  FADD.FTZ R22, R22, R31 ;  /* 0x0000001f16167221 */ /* 0x000fc60000010000 */
[----:B------:R-:W-:Y:S01]  /*6c90*/  STG.E [R14.64], R51 ;  /* 0x000000330e007986 */ /* 0x000fe2000c101904 */
[----:B------:R-:W-:-:S03]  /*6ca0*/  FADD.FTZ R24, RZ, R24 ;  /* 0x00000018ff187221 */ /* 0x000fc60000010000 */
[----:B------:R-:W-:Y:S01]  /*6cb0*/  STG.E [R16.64], R25 ;  /* 0x0000001910007986 */ /* 0x000fe2000c101904 */
[----:B------:R-:W-:-:S03]  /*6cc0*/  FADD.FTZ R57, R20, R57 ;  /* 0x0000003914397221 */ /* 0x000fc60000010000 */
[----:B------:R-:W4:Y:S01]  /*6cd0*/  LDS R51, [R115.X4+0x3a00] ;  /* 0x003a000073337984 */ /* 0x000f220000004800 */
[----:B------:R-:W-:-:S03]  /*6ce0*/  FADD.FTZ R22, R22, R47 ;  /* 0x0000002f16167221 */ /* 0x000fc60000010000 */
[----:B------:R-:W4:Y:S01]  /*6cf0*/  LDS R25, [R115.X4+0x2c00] ;  /* 0x002c000073197984 */ /* 0x000f220000004800 */
        /* <DEDUP_REMOVED lines=11> */
[----:B------:R-:W-:-:S03]  /*6db0*/  FADD.FTZ R21, RZ, R21 ;  /* 0x00000015ff157221 */ /* 0x000fc60000010000 */
[----:B------:R-:W-:Y:S04]  /*6dc0*/  STG.E [R14.64+0x200], R53 ;  /* 0x000200350e007986 */ /* 0x000fe8000c101904 */
[----:B------:R-:W-:Y:S04]  /*6dd0*/  STG.E [R16.64+0x200], R67 ;  /* 0x0002004310007986 */ /* 0x000fe8000c101904 */
[----:B------:R-:W-:Y:S01]  /*6de0*/  STG.E [R4.64+0x400], R41 ;  /* 0x0004002904007986 */ /* 0x000fe2000c101904 */
[----:B------:R-:W-:-:S03]  /*6df0*/  FADD.FTZ R51, R24, R51 ;  /* 0x0000003318337221 */ /* 0x000fc60000010000 */
        /* <DEDUP_REMOVED lines=29> */
.L_x_598:
[----:B0-----:R-:W-:Y:S01]  /*6fd0*/  HFMA2.MMA R134, -RZ, RZ, 0, 5.9604644775390625e-08 ;  /* 0x00000001ff867435 */ /* 0x001fe200000001ff */
[----:B------:R-:W-:-:S02]  /*6fe0*/  MOV R123, R163 ;  /* 0x000000a3007b7202 */ /* 0x000fc40000000f00 */
[----:B------:R-:W-:Y:S02]  /*6ff0*/  MOV R167, 0xffffffff ;  /* 0xffffffff00a77802 */ /* 0x000fe40000000f00 */
[----:B------:R-:W-:Y:S02]  /*7000*/  MOV R122, 0x7020 ;  /* 0x00007020007a7802 */ /* 0x000fe40000000f00 */
[----:B-----5:R-:W-:Y:S05]  /*7010*/  CALL.REL.NOINC `($__internal_29_$__cuda_sm70_shflsync_bfly_p) ;  /* 0x000003d000007944 */ /* 0x020fea0003c00000 */
[----:B-1----:R-:W-:Y:S01]  /*7020*/  MOV R165, R134 ;  /* 0x0000008600a57202 */ /* 0x002fe20000000f00 */
[----:B0----5:R-:W-:Y:S05]  /*7030*/  BRA `(.L_x_602) ;  /* 0xffffc1a000007947 */ /* 0x021fea000383ffff */
.L_x_599:
[----:B------:R-:W-:Y:S01]  /*7040*/  HFMA2.MMA R134, -RZ, RZ, 0, 5.9604644775390625e-08 ;  /* 0x00000001ff867435 */ /* 0x000fe200000001ff */
[----:B------:R-:W-:Y:S02]  /*7050*/  MOV R123, R135 ;  /* 0x00000087007b7202 */ /* 0x000fe40000000f00 */
[----:B------:R-:W-:Y:S02]  /*7060*/  MOV R167, 0xffffffff ;  /* 0xffffffff00a77802 */ /* 0x000fe40000000f00 */
[----:B------:R-:W-:Y:S02]  /*7070*/  MOV R122, 0x7090 ;  /* 0x00007090007a7802 */ /* 0x000fe40000000f00 */
[----:B01---5:R-:W-:Y:S05]  /*7080*/  CALL.REL.NOINC `($__internal_29_$__cuda_sm70_shflsync_bfly_p) ;  /* 0x0000036000007944 */ /* 0x023fea0003c00000 */
[----:B------:R-:W-:Y:S01]  /*7090*/  FADD.FTZ R163, R163, R165 ;  /* 0x000000a5a3a37221 */ /* 0x000fe20000010000 */
[----:B------:R-:W-:Y:S01]  /*70a0*/  MOV R167, 0xffffffff ;  /* 0xffffffff00a77802 */ /* 0x000fe20000000f00 */
[----:B-1----:R-:W-:Y:S01]  /*70b0*/  FADD.FTZ R135, R135, R134 ;  /* 0x0000008687877221 */ /* 0x002fe20000010000 */
[----:B------:R-:W-:Y:S01]  /*70c0*/  HFMA2.MMA R134, -RZ, RZ, 0, 1.1920928955078125e-07 ;  /* 0x00000002ff867435 */ /* 0x000fe200000001ff */
[----:B------:R-:W-:-:S02]  /*70d0*/  MOV R122, 0x7100 ;  /* 0x00007100007a7802 */ /* 0x000fc40000000f00 */
[----:B------:R-:W-:-:S03]  /*70e0*/  MOV R123, R163 ;  /* 0x000000a3007b7202 */ /* 0x000fc60000000f00 */
[----:B0----5:R-:W-:Y:S05]  /*70f0*/  CALL.REL.NOINC `($__internal_29_$__cuda_sm70_shflsync_bfly_p) ;  /* 0x000002f000007944 */ /* 0x021fea0003c00000 */
[----:B-1----:R-:W-:Y:S01]  /*7100*/  MOV R165, R134 ;  /* 0x0000008600a57202 */ /* 0x002fe20000000f00 */
[----:B------:R-:W-:Y:S01]  /*7110*/  HFMA2.MMA R134, -RZ, RZ, 0, 1.1920928955078125e-07 ;  /* 0x00000002ff867435 */ /* 0x000fe200000001ff */
[----:B------:R-:W-:Y:S02]  /*7120*/  MOV R123, R135 ;  /* 0x00000087007b7202 */ /* 0x000fe40000000f00 */
[----:B------:R-:W-:Y:S02]  /*7130*/  MOV R167, 0xffffffff ;  /* 0xffffffff00a77802 */ /* 0x000fe40000000f00 */
[----:B------:R-:W-:Y:S02]  /*7140*/  MOV R122, 0x7160 ;  /* 0x00007160007a7802 */ /* 0x000fe40000000f00 */
[----:B0----5:R-:W-:Y:S05]  /*7150*/  CALL.REL.NOINC `($__internal_29_$__cuda_sm70_shflsync_bfly_p) ;  /* 0x0000029000007944 */ /* 0x021fea0003c00000 */
[----:B------:R-:W-:Y:S01]  /*7160*/  FADD.FTZ R163, R165, R163 ;  /* 0x000000a3a5a37221 */ /* 0x000fe20000010000 */
[----:B------:R-:W-:Y:S01]  /*7170*/  MOV R167, 0xffffffff ;  /* 0xffffffff00a77802 */ /* 0x000fe20000000f00 */
[----:B-1----:R-:W-:Y:S01]  /*7180*/  FADD.FTZ R135, R135, R134 ;  /* 0x0000008687877221 */ /* 0x002fe20000010000 */
[----:B------:R-:W-:Y:S01]  /*7190*/  HFMA2.MMA R134, -RZ, RZ, 0, 2.384185791015625e-07 ;  /* 0x00000004ff867435 */ /* 0x000fe200000001ff */
[----:B------:R-:W-:-:S02]  /*71a0*/  MOV R122, 0x71d0 ;  /* 0x000071d0007a7802 */ /* 0x000fc40000000f00 */
[----:B------:R-:W-:-:S03]  /*71b0*/  MOV R123, R163 ;  /* 0x000000a3007b7202 */ /* 0x000fc60000000f00 */
[----:B0----5:R-:W-:Y:S05]  /*71c0*/  CALL.REL.NOINC `($__internal_29_$__cuda_sm70_shflsync_bfly_p) ;  /* 0x0000022000007944 */ /* 0x021fea0003c00000 */
[----:B-1----:R-:W-:Y:S01]  /*71d0*/  MOV R165, R134 ;  /* 0x0000008600a57202 */ /* 0x002fe20000000f00 */
[----:B------:R-:W-:Y:S01]  /*71e0*/  HFMA2.MMA R134, -RZ, RZ, 0, 2.384185791015625e-07 ;  /* 0x00000004ff867435 */ /* 0x000fe200000001ff */
[----:B------:R-:W-:Y:S02]  /*71f0*/  MOV R123, R135 ;  /* 0x00000087007b7202 */ /* 0x000fe40000000f00 */
[----:B------:R-:W-:Y:S02]  /*7200*/  MOV R167, 0xffffffff ;  /* 0xffffffff00a77802 */ /* 0x000fe40000000f00 */
[----:B------:R-:W-:Y:S02]  /*7210*/  MOV R122, 0x7230 ;  /* 0x00007230007a7802 */ /* 0x000fe40000000f00 */
[----:B0----5:R-:W-:Y:S05]  /*7220*/  CALL.REL.NOINC `($__internal_29_$__cuda_sm70_shflsync_bfly_p) ;  /* 0x000001c000007944 */ /* 0x021fea0003c00000 */
[----:B------:R-:W-:Y:S01]  /*7230*/  FADD.FTZ R163, R165, R163 ;  /* 0x000000a3a5a37221 */ /* 0x000fe20000010000 */
[----:B------:R-:W-:Y:S01]  /*7240*/  MOV R167, 0xffffffff ;  /* 0xffffffff00a77802 */ /* 0x000fe20000000f00 */
[----:B-1----:R-:W-:Y:S01]  /*7250*/  FADD.FTZ R135, R135, R134 ;  /* 0x0000008687877221 */ /* 0x002fe20000010000 */
[----:B------:R-:W-:Y:S01]  /*7260*/  HFMA2.MMA R134, -RZ, RZ, 0, 4.76837158203125e-07 ;  /* 0x00000008ff867435 */ /* 0x000fe200000001ff */
[----:B------:R-:W-:-:S02]  /*7270*/  MOV R122, 0x72a0 ;  /* 0x000072a0007a7802 */ /* 0x000fc40000000f00 */
[----:B------:R-:W-:-:S03]  /*7280*/  MOV R123, R163 ;  /* 0x000000a3007b7202 */ /* 0x000fc60000000f00 */
[----:B0----5:R-:W-:Y:S05]  /*7290*/  CALL.REL.NOINC `($__internal_29_$__cuda_sm70_shflsync_bfly_p) ;  /* 0x0000015000007944 */ /* 0x021fea0003c00000 */
[----:B-1----:R-:W-:Y:S01]  /*72a0*/  MOV R165, R134 ;  /* 0x0000008600a57202 */ /* 0x002fe20000000f00 */
[----:B------:R-:W-:Y:S01]  /*72b0*/  HFMA2.MMA R134, -RZ, RZ, 0, 4.76837158203125e-07 ;  /* 0x00000008ff867435 */ /* 0x000fe200000001ff */
[----:B------:R-:W-:Y:S02]  /*72c0*/  MOV R123, R135 ;  /* 0x00000087007b7202 */ /* 0x000fe40000000f00 */
[----:B------:R-:W-:Y:S02]  /*72d0*/  MOV R167, 0xffffffff ;  /* 0xffffffff00a77802 */ /* 0x000fe40000000f00 */
[----:B------:R-:W-:Y:S02]  /*72e0*/  MOV R122, 0x7300 ;  /* 0x00007300007a7802 */ /* 0x000fe40000000f00 */
[----:B0----5:R-:W-:Y:S05]  /*72f0*/  CALL.REL.NOINC `($__internal_29_$__cuda_sm70_shflsync_bfly_p) ;  /* 0x000000f000007944 */ /* 0x021fea0003c00000 */
[----:B------:R-:W-:Y:S01]  /*7300*/  FADD.FTZ R163, R165, R163 ;  /* 0x000000a3a5a37221 */ /* 0x000fe20000010000 */
[----:B------:R-:W-:Y:S01]  /*7310*/  MOV R167, 0xffffffff ;  /* 0xffffffff00a77802 */ /* 0x000fe20000000f00 */
[----:B-1----:R-:W-:Y:S01]  /*7320*/  FADD.FTZ R135, R135, R134 ;  /* 0x0000008687877221 */ /* 0x002fe20000010000 */
[----:B------:R-:W-:Y:S01]  /*7330*/  HFMA2.MMA R134, -RZ, RZ, 0, 9.5367431640625e-07 ;  /* 0x00000010ff867435 */ /* 0x000fe200000001ff */
[----:B------:R-:W-:-:S02]  /*7340*/  MOV R122, 0x7370 ;  /* 0x00007370007a7802 */ /* 0x000fc40000000f00 */
[----:B------:R-:W-:-:S03]  /*7350*/  MOV R123, R163 ;  /* 0x000000a3007b7202 */ /* 0x000fc60000000f00 */
[----:B0----5:R-:W-:Y:S05]  /*7360*/  CALL.REL.NOINC `($__internal_29_$__cuda_sm70_shflsync_bfly_p) ;  /* 0x0000008000007944 */ /* 0x021fea0003c00000 */
[----:B-1----:R-:W-:Y:S01]  /*7370*/  MOV R165, R134 ;  /* 0x0000008600a57202 */ /* 0x002fe20000000f00 */
[----:B------:R-:W-:Y:S01]  /*7380*/  HFMA2.MMA R134, -RZ, RZ, 0, 9.5367431640625e-07 ;  /* 0x00000010ff867435 */ /* 0x000fe200000001ff */
[----:B------:R-:W-:Y:S02]  /*7390*/  MOV R123, R135 ;  /* 0x00000087007b7202 */ /* 0x000fe40000000f00 */
[----:B------:R-:W-:Y:S02]  /*73a0*/  MOV R167, 0xffffffff ;  /* 0xffffffff00a77802 */ /* 0x000fe40000000f00 */
[----:B------:R-:W-:Y:S02]  /*73b0*/  MOV R122, 0x73d0 ;  /* 0x000073d0007a7802 */ /* 0x000fe40000000f00 */
[----:B0----5:R-:W-:Y:S05]  /*73c0*/  CALL.REL.NOINC `($__internal_29_$__cuda_sm70_shflsync_bfly_p) ;  /* 0x0000002000007944 */ /* 0x021fea0003c00000 */
[----:B-1----:R-:W-:Y:S01]  /*73d0*/  MOV R122, R134 ;  /* 0x00000086007a7202 */ /* 0x002fe20000000f00 */
[----:B0----5:R-:W-:Y:S05]  /*73e0*/  BRA `(.L_x_603) ;  /* 0xffffbf1000007947 */ /* 0x021fea000383ffff */
        .weak           $__internal_29_$__cuda_sm70_shflsync_bfly_p
        .type           $__internal_29_$__cuda_sm70_shflsync_bfly_p,@function
        .size           $__internal_29_$__cuda_sm70_shflsync_bfly_p,(.L_x_2567 - $__internal_29_$__cuda_sm70_shflsync_bfly_p)
$__internal_29_$__cuda_sm70_shflsync_bfly_p:
[----:B------:R0:W-:Y:S01]  /*73f0*/  STL [R1+0xe4], R0 ;  /* 0x0000e40001007387 */ /* 0x0001e20000100800 */
[----:B------:R-:W-:Y:S04]  /*7400*/  WARPSYNC R167 ;  /* 0x000000a700007348 */ /* 0x000fe80003800000 */
[----:B0-----:R-:W-:-:S07]  /*7410*/  HFMA2.MMA R0, -RZ, RZ, 0, 1.847743988037109375e-06 ;  /* 0x0000001fff007435 */ /* 0x001fce00000001ff */
[----:B------:R0:W1:Y:S04]  /*7420*/  SHFL.BFLY PT, R134, R123, R134, R0 ;  /* 0x0c0000867b867389 */ /* 0x00006800000e0000 */
[----:B0-----:R0:W5:Y:S01]  /*7430*/  LDL.LU R0, [R1+0xe4] ;  /* 0x0000e40001007983 */ /* 0x0011620000300800 */
[----:B------:R-:W-:-:S04]  /*7440*/  MOV R123, 0x0 ;  /* 0x00000000007b7802 */ /* 0x000fc80000000f00 */
[----:B------:R-:W-:Y:S05]  /*7450*/  RET.REL.NODEC R122 `(_ZN10layer_norm31ln_parallel_residual_bwd_kernelINS_13Kernel_traitsIf13__nv_bfloat16S2_S2_fjLj1024ELj1ELj4ELj1ELj16ENS_18Kernel_traits_baseILj1024EfS2_S2_S2_fjLj128EEEEELb1ELb0ELb1EEEvNS_9BwdParamsE) ;  /* 0xffff8ba07a007950 */ /* 0x000fea0003c3ffff */
.L_x_604:
        /* <DEDUP_REMOVED lines=10> */
.L_x_2567:


//--------------------- .text._ZN10layer_norm22ln_bwd_finalize_kernelINS_22Kernel_traits_finalizeILj1024Ef13__nv_bfloat16S2_S2_fjLb0ELj1024ELj4ENS_18Kernel_traits_baseILj1024EfS2_S2_S2_fjLj1024EEEEELb0ELb0EEEvNS_9BwdParamsE --------------------------
	.section	.text._ZN10layer_norm22ln_bwd_finalize_kernelINS_22Kernel_traits_finalizeILj1024Ef13__nv_bfloat16S2_S2_fjLb0ELj1024ELj4ENS_18Kernel_traits_baseILj1024EfS2_S2_S2_fjLj1024EEEEELb0ELb0EEEvNS_9BwdParamsE,"ax",@progbits
	.sectioninfo	@"SHI_REGISTERS=30"
	.align	128
        .global         _ZN10layer_norm22ln_bwd_finalize_kernelINS_22Kernel_traits_finalizeILj1024Ef13__nv_bfloat16S2_S2_fjLb0ELj1024ELj4ENS_18Kernel_traits_baseILj1024EfS2_S2_S2_fjLj1024EEEEELb0ELb0EEEvNS_9BwdParamsE
        .type           _ZN10layer_norm22ln_bwd_finalize_kernelINS_22Kernel_traits_finalizeILj1024Ef13__nv_bfloat16S2_S2_fjLb0ELj1024ELj4ENS_18Kernel_traits_baseILj1024EfS2_S2_S2_fjLj1024EEEEELb0ELb0EEEvNS_9BwdParamsE,@function
        .size           _ZN10layer_norm22ln_bwd_finalize_kernelINS_22Kernel_traits_finalizeILj1024Ef13__nv_bfloat16S2_S2_fjLb0ELj1024ELj4ENS_18Kernel_traits_baseILj1024EfS2_S2_S2_fjLj1024EEEEELb0ELb0EEEvNS_9BwdParamsE,(.L_x_2568 - _ZN10layer_norm22ln_bwd_finalize_kernelINS_22Kernel_traits_finalizeILj1024Ef13__nv_bfloat16S2_S2_fjLb0ELj1024ELj4ENS_18Kernel_traits_baseILj1024EfS2_S2_S2_fjLj1024EEEEELb0ELb0EEEvNS_9BwdParamsE)
        .other          _ZN10layer_norm22ln_bwd_finalize_kernelINS_22Kernel_traits_finalizeILj1024Ef13__nv_bfloat16S2_S2_fjLb0ELj1024ELj4ENS_18Kernel_traits_baseILj1024EfS2_S2_S2_fjLj1024EEEEELb0ELb0EEEvNS_9BwdParamsE,@"STO_CUDA_ENTRY STV_DEFAULT"
_ZN10layer_norm22ln_bwd_finalize_kernelINS_22Kernel_traits_finalizeILj1024Ef13__nv_bfloat16S2_S2_fjLb0ELj1024ELj4ENS_18Kernel_traits_baseILj1024EfS2_S2_S2_fjLj1024EEEEELb0ELb0EEEvNS_9BwdParamsE:
.text._ZN10layer_norm22ln_bwd_finalize_kernelINS_22Kernel_traits_finalizeILj1024Ef13__nv_bfloat16S2_S2_fjLb0ELj1024ELj4ENS_18Kernel_traits_baseILj1024EfS2_S2_S2_fjLj1024EEEEELb0ELb0EEEvNS_9BwdParamsE:
        /* <DEDUP_REMOVED lines=19> */
.L_x_618:
        /* <DEDUP_REMOVED lines=28> */
.L_x_609:
        /* <DEDUP_REMOVED lines=35> */
.L_x_608:
[----:B------:R-:W-:Y:S05]  /*0520*/  BSYNC B1 ;  /* 0x0000000000017941 */ /* 0x000fea0003800000 */
.L_x_607:
        /* <DEDUP_REMOVED lines=23> */
.L_x_611:
[----:B------:R-:W-:Y:S05]  /*06a0*/  BSYNC B1 ;  /* 0x0000000000017941 */ /* 0x000fea0003800000 */
.L_x_610:
        /* <DEDUP_REMOVED lines=11> */
.L_x_612:
[----:B------:R-:W-:Y:S05]  /*0760*/  BSYNC B1 ;  /* 0x0000000000017941 */ /* 0x000fea0003800000 */
.L_x_606:
[----:B------:R-:W-:Y:S05]  /*0770*/  BSYNC B0 ;  /* 0x0000000000007941 */ /* 0x000fea0003800000 */
.L_x_605:
        /* <DEDUP_REMOVED lines=11> */
.L_x_619:
        /* <DEDUP_REMOVED lines=18> */
.L_x_620:
[----:B---3--:R-:W-:Y:S02]  /*0950*/  FADD.FTZ R4, R4, R9 ;  /* 0x0000000904047221 */ /* 0x008fe40000010000 */
[----:B-12---:R-:W-:-:S03]  /*0960*/  FADD.FTZ R6, R5, R6 ;  /* 0x0000000605067221 */ /* 0x006fc60000010000 */
[----:B------:R1:W-:Y:S04]  /*0970*/  @!P1 STS [R17.X4+0x2000], R4 ;  /* 0x0020000411009388 */ /* 0x0003e80000004800 */
[----:B------:R1:W-:Y:S02]  /*0980*/  @!P1 STS [R17.X4+0x2080], R6 ;  /* 0x0020800611009388 */ /* 0x0003e40000004800 */
.L_x_613:
[----:B0-----:R-:W-:Y:S01]  /*0990*/  SHF.L.U32 R2, R19, 0x1, RZ ;  /* 0x0000000113027819 */ /* 0x001fe200000006ff */
[----:B------:R-:W-:Y:S01]  /*09a0*/  WARPSYNC 0xffffffff ;  /* 0xffffffff00007948 */ /* 0x000fe20003800000 */
[----:B------:R-:W-:Y:S02]  /*09b0*/  BAR.SYNC.DEFER_BLOCKING 0x0 ;  /* 0x0000000000007b1d */ /* 0x000fe40000010000 */
[----:B------:R-:W-:-:S04]  /*09c0*/  ISETP.GE.U32.OR P1, PT, R2, c[0x0][0x168], P0 ;  /* 0x00005a0002007a0c */ /* 0x000fc80000726470 */
[----:B------:R-:W-:Y:S09]  /*09d0*/  BSSY B0, `(.L_x_616) ;  /* 0x000000b000007945 */ /* 0x000ff20003800000 */
[----:B------:R-:W-:Y:S05]  /*09e0*/  @P1 BRA `(.L_x_617) ;  /* 0x0000009000001947 */ /* 0x000fea0003800000 */
[----:B------:R-:W-:Y:S01]  /*09f0*/  IMAD.SHL.U32 R2, R0, 0x8, RZ ;  /* 0x0000000800027824 */ /* 0x000fe200078e00ff */
[----:B-1----:R-:W-:-:S04]  /*0a00*/  HFMA2.MMA R4, -RZ, RZ, 0, 4.76837158203125e-07 ;  /* 0x00000008ff047435 */ /* 0x002fc800000001ff */
[----:B------:R-:W-:-:S05]  /*0a10*/  LOP3.LUT R6, R2, 0xf8, RZ, 0xc0, !PT ;  /* 0x000000f802067812 */ /* 0x000fca00078ec0ff */
[----:B------:R-:W0:Y:S01]  /*0a20*/  LDS.64 R8, [R6+0x2000] ;  /* 0x0020000006087984 */ /* 0x000e220000000a00 */
[----:B------:R-:W-:-:S03]  /*0a30*/  IMAD.WIDE.U32 R2, R19, R4, c[0x0][0x268] ;  /* 0x00009a0013027625 */ /* 0x000fc600078e0004 */
[----:B------:R-:W1:Y:S01]  /*0a40*/  LDS.64 R10, [R6+0x2080] ;  /* 0x00208000060a7984 */ /* 0x000e620000000a00 */
[----:B------:R-:W-:-:S03]  /*0a50*/  IMAD.WIDE.U32 R4, R19, R4, c[0x0][0x260] ;  /* 0x0000980013047625 */ /* 0x000fc600078e0004 */
[----:B0-----:R0:W-:Y:S04]  /*0a60*/  STG.E.64 [R2.64], R8 ;  /* 0x0000000802007986 */ /* 0x0011e8000c101b04 */
[----:B-1----:R0:W-:Y:S02]  /*0a70*/  STG.E.64 [R4.64], R10 ;  /* 0x0000000a04007986 */ /* 0x0021e4000c101b04 */
.L_x_617:
[----:B------:R-:W-:Y:S05]  /*0a80*/  BSYNC B0 ;  /* 0x0000000000007941 */ /* 0x000fea0003800000 */
.L_x_616:
[C---:B------:R-:W-:Y:S02]  /*0a90*/  ISETP.GT.U32.AND P1, PT, R18.reuse, -0x401, PT ;  /* 0xfffffbff1200780c */ /* 0x040fe40003f24070 */
[----:B------:R-:W-:Y:S02]  /*0aa0*/  IADD3 R18, R18, 0x400, RZ ;  /* 0x0000040012127810 */ /* 0x000fe40007ffe0ff */
[----:B------:R-:W-:-:S09]  /*0ab0*/  IADD3 R19, R19, 0x200, RZ ;  /* 0x0000020013137810 */ /* 0x000fd20007ffe0ff */
[----:B01----:R-:W-:Y:S05]  /*0ac0*/  @P1 BRA `(.L_x_618) ;  /* 0xfffff66000001947 */ /* 0x003fea000383ffff */
[----:B------:R-:W-:Y:S05]  /*0ad0*/  EXIT ;  /* 0x000000000000794d */ /* 0x000fea0003800000 */
.L_x_614:
[----:B--2---:R-:W-:Y:S01]  /*0ae0*/  IMAD.MOV.U32 R9, RZ, RZ, R5 ;  /* 0x000000ffff097224 */ /* 0x004fe200078e0005 */
[----:B------:R-:W-:Y:S01]  /*0af0*/  MOV R8, 0x1 ;  /* 0x0000000100087802 */ /* 0x000fe20000000f00 */
[----:B------:R-:W-:Y:S01]  /*0b00*/  IMAD.MOV.U32 R7, RZ, RZ, 0x1f ;  /* 0x0000001fff077424 */ /* 0x000fe200078e00ff */
[----:B------:R-:W-:Y:S02]  /*0b10*/  MOV R10, 0xffffffff ;  /* 0xffffffff000a7802 */ /* 0x000fe40000000f00 */
[----:B------:R-:W-:Y:S02]  /*0b20*/  MOV R2, 0xb40 ;  /* 0x00000b4000027802 */ /* 0x000fe40000000f00 */
[----:B01----:R-:W-:Y:S05]  /*0b30*/  CALL.REL.NOINC `($__internal_30_$__cuda_sm70_shflsync_bfly_p) ;  /* 0x000003b000007944 */ /* 0x003fea0003c00000 */
[----:B-1----:R-:W-:Y:S01]  /*0b40*/  IMAD.MOV.U32 R2, RZ, RZ, R7 ;  /* 0x000000ffff027224 */ /* 0x002fe200078e0007 */
[----:B0-----:R-:W-:Y:S05]  /*0b50*/  BRA `(.L_x_619) ;  /* 0xfffffcd000007947 */ /* 0x001fea000383ffff */
.L_x_615:
[----:B------:R-:W-:Y:S01]  /*0b60*/  HFMA2.MMA R8, -RZ, RZ, 0, 1.1920928955078125e-07 ;  /* 0x00000002ff087435 */ /* 0x000fe200000001ff */
[----:B------:R-:W-:Y:S01]  /*0b70*/  MOV R7, 0x1f ;  /* 0x0000001f00077802 */ /* 0x000fe20000000f00 */
[----:B------:R-:W-:Y:S01]  /*0b80*/  IMAD.MOV.U32 R10, RZ, RZ, -0x1 ;  /* 0xffffffffff0a7424 */ /* 0x000fe200078e00ff */
[----:B------:R-:W-:-:S03]  /*0b90*/  MOV R2, 0xbb0 ;  /* 0x00000bb000027802 */ /* 0x000fc60000000f00 */
[----:B012---:R-:W-:Y:S05]  /*0ba0*/  CALL.REL.NOINC `($__internal_30_$__cuda_sm70_shflsync_bfly_p) ;  /* 0x0000034000007944 */ /* 0x007fea0003c00000 */
[----:B0-----:R-:W-:Y:S01]  /*0bb0*/  HFMA2.MMA R8, -RZ, RZ, 0, 2.384185791015625e-07 ;  /* 0x00000004ff087435 */ /* 0x001fe200000001ff */
[----:B-1----:R-:W-:Y:S01]  /*0bc0*/  FADD.FTZ R9, R9, R7 ;  /* 0x0000000709097221 */ /* 0x002fe20000010000 */
[----:B------:R-:W-:Y:S01]  /*0bd0*/  MOV R7, 0x1f ;  /* 0x0000001f00077802 */ /* 0x000fe20000000f00 */
[----:B------:R-:W-:Y:S01]  /*0be0*/  IMAD.MOV.U32 R10, RZ, RZ, -0x1 ;  /* 0xffffffffff0a7424 */ /* 0x000fe200078e00ff */
[----:B------:R-:W-:-:S02]  /*0bf0*/  MOV R2, 0xc10 ;  /* 0x00000c1000027802 */ /* 0x000fc40000000f00 */
[----:B------:R-:W-:Y:S05]  /*0c00*/  CALL.REL.NOINC `($__internal_30_$__cuda_sm70_shflsync_bfly_p) ;  /* 0x000002e000007944 */ /* 0x000fea0003c00000 */
[----:B0-----:R-:W-:Y:S01]  /*0c10*/  HFMA2.MMA R8, -RZ, RZ, 0, 4.76837158203125e-07 ;  /* 0x00000008ff087435 */ /* 0x001fe200000001ff */
[----:B-1----:R-:W-:Y:S01]  /*0c20*/  FADD.FTZ R9, R9, R7 ;  /* 0x0000000709097221 */ /* 0x002fe20000010000 */
[----:B------:R-:W-:Y:S01]  /*0c30*/  MOV R7, 0x1f ;  /* 0x0000001f00077802 */ /* 0x000fe20000000f00 */
[----:B------:R-:W-:Y:S01]  /*0c40*/  IMAD.MOV.U32 R10, RZ, RZ, -0x1 ;  /* 0xffffffffff0a7424 */ /* 0x000fe200078e00ff */
[----:B------:R-:W-:-:S02]  /*0c50*/  MOV R2, 0xc70 ;  /* 0x00000c7000027802 */ /* 0x000fc40000000f00 */
[----:B------:R-:W-:Y:S05]  /*0c60*/  CALL.REL.NOINC `($__internal_30_$__cuda_sm70_shflsync_bfly_p) ;  /* 0x0000028000007944 */ /* 0x000fea0003c00000 */
[----:B-1----:R-:W-:Y:S01]  /*0c70*/  FADD.FTZ R6, R9, R7 ;  /* 0x0000000709067221 */ /* 0x002fe20000010000 */
[----:B0-----:R-:W-:Y:S01]  /*0c80*/  HFMA2.MMA R8, -RZ, RZ, 0, 9.5367431640625e-07 ;  /* 0x00000010ff087435 */ /* 0x001fe200000001ff */
[----:B------:R-:W-:Y:S01]  /*0c90*/  MOV R7, 0x1f ;  /* 0x0000001f00077802 */ /* 0x000fe20000000f00 */
[----:B------:R-:W-:Y:S01]  /*0ca0*/  IMAD.MOV.U32 R10, RZ, RZ, -0x1 ;  /* 0xffffffffff0a7424 */ /* 0x000fe200078e00ff */
[----:B------:R-:W-:-:S02]  /*0cb0*/  MOV R2, 0xce0 ;  /* 0x00000ce000027802 */ /* 0x000fc40000000f00 */
[----:B------:R-:W-:Y:S02]  /*0cc0*/  MOV R9, R6 ;  /* 0x0000000600097202 */ /* 0x000fe40000000f00 */
[----:B------:R-:W-:Y:S05]  /*0cd0*/  CALL.REL.NOINC `($__internal_30_$__cuda_sm70_shflsync_bfly_p) ;  /* 0x0000021000007944 */ /* 0x000fea0003c00000 */
[----:B0-----:R-:W-:Y:S01]  /*0ce0*/  HFMA2.MMA R8, -RZ, RZ, 0, 5.9604644775390625e-08 ;  /* 0x00000001ff087435 */ /* 0x001fe200000001ff */
[----:B-1----:R-:W-:Y:S01]  /*0cf0*/  MOV R5, R7 ;  /* 0x0000000700057202 */ /* 0x002fe20000000f00 */
[----:B------:R-:W-:Y:S01]  /*0d00*/  IMAD.MOV.U32 R9, RZ, RZ, R4 ;  /* 0x000000ffff097224 */ /* 0x000fe200078e0004 */
[----:B------:R-:W-:Y:S01]  /*0d10*/  MOV R7, 0x1f ;  /* 0x0000001f00077802 */ /* 0x000fe20000000f00 */
[----:B------:R-:W-:Y:S01]  /*0d20*/  IMAD.MOV.U32 R10, RZ, RZ, -0x1 ;  /* 0xffffffffff0a7424 */ /* 0x000fe200078e00ff */
[----:B------:R-:W-:Y:S02]  /*0d30*/  MOV R2, 0xd50 ;  /* 0x00000d5000027802 */ /* 0x000fe40000000f00 */
[----:B------:R-:W-:Y:S05]  /*0d40*/  CALL.REL.NOINC `($__internal_30_$__cuda_sm70_shflsync_bfly_p) ;  /* 0x000001a000007944 */ /* 0x000fea0003c00000 */
[----:B0-----:R-:W-:Y:S01]  /*0d50*/  HFMA2.MMA R8, -RZ, RZ, 0, 1.1920928955078125e-07 ;  /* 0x00000002ff087435 */ /* 0x001fe200000001ff */
[----:B-1----:R-:W-:Y:S01]  /*0d60*/  FADD.FTZ R9, R4, R7 ;  /* 0x0000000704097221 */ /* 0x002fe20000010000 */
[----:B------:R-:W-:Y:S01]  /*0d70*/  MOV R7, 0x1f ;  /* 0x0000001f00077802 */ /* 0x000fe20000000f00 */
[----:B------:R-:W-:Y:S01]  /*0d80*/  IMAD.MOV.U32 R10, RZ, RZ, -0x1 ;  /* 0xffffffffff0a7424 */ /* 0x000fe200078e00ff */
[----:B------:R-:W-:Y:S02]  /*0d90*/  MOV R2, 0xdb0 ;  /* 0x00000db000027802 */ /* 0x000fe40000000f00 */
[----:B------:R-:W-:Y:S05]  /*0da0*/  CALL.REL.NOINC `($__internal_30_$__cuda_sm70_shflsync_bfly_p) ;  /* 0x0000014000007944 */ /* 0x000fea0003c00000 */
        /* <DEDUP_REMOVED lines=12> */
[----:B0-----:R-:W-:Y:S01]  /*0e70*/  HFMA2.MMA R8, -RZ, RZ, 0, 9.5367431640625e-07 ;  /* 0x00000010ff087435 */ /* 0x001fe200000001ff */
[----:B-1----:R-:W-:Y:S01]  /*0e80*/  FADD.FTZ R9, R9, R7 ;  /* 0x0000000709097221 */ /* 0x002fe20000010000 */
[----:B------:R-:W-:Y:S01]  /*0e90*/  MOV R7, 0x1f ;  /* 0x0000001f00077802 */ /* 0x000fe20000000f00 */
[----:B------:R-:W-:Y:S01]  /*0ea0*/  IMAD.MOV.U32 R10, RZ, RZ, -0x1 ;  /* 0xffffffffff0a7424 */ /* 0x000fe200078e00ff */
[----:B------:R-:W-:-:S02]  /*0eb0*/  MOV R2, 0xed0 ;  /* 0x00000ed000027802 */ /* 0x000fc40000000f00 */
[----:B------:R-:W-:Y:S05]  /*0ec0*/  CALL.REL.NOINC `($__internal_30_$__cuda_sm70_shflsync_bfly_p) ;  /* 0x0000002000007944 */ /* 0x000fea0003c00000 */
[----:B-1----:R-:W-:Y:S01]  /*0ed0*/  MOV R4, R7 ;  /* 0x0000000700047202 */ /* 0x002fe20000000f00 */
[----:B0-----:R-:W-:Y:S05]  /*0ee0*/  BRA `(.L_x_620) ;  /* 0xfffffa6000007947 */ /* 0x001fea000383ffff */
        .weak           $__internal_30_$__cuda_sm70_shflsync_bfly_p
        .type           $__internal_30_$__cuda_sm70_shflsync_bfly_p,@function
        .size           $__internal_30_$__cuda_sm70_shflsync_bfly_p,(.L_x_2568 - $__internal_30_$__cuda_sm70_shflsync_bfly_p)
$__internal_30_$__cuda_sm70_shflsync_bfly_p:
[----:B------:R-:W-:Y:S01]  /*0ef0*/  HFMA2.MMA R3, -RZ, RZ, 0, 0 ;  /* 0x00000000ff037435 */ /* 0x000fe200000001ff */
[----:B------:R-:W-:Y:S04]  /*0f00*/  WARPSYNC R10 ;  /* 0x0000000a00007348 */ /* 0x000fe80003800000 */
[----:B------:R0:W1:Y:S01]  /*0f10*/  SHFL.BFLY PT, R7, R9, R8, R7 ;  /* 0x0c00000809077389 */ /* 0x00006200000e0007 */
[----:B------:R-:W-:Y:S05]  /*0f20*/  RET.REL.NODEC R2 `(_ZN10layer_norm22ln_bwd_finalize_kernelINS_22Kernel_traits_finalizeILj1024Ef13__nv_bfloat16S2_S2_fjLb0ELj1024ELj4ENS_18Kernel_traits_baseILj1024EfS2_S2_S2_fjLj1024EEEEELb0ELb0EEEvNS_9BwdParamsE) ;  /* 0xfffff0d002007950 */ /* 0x000fea0003c3ffff */
.L_x_621:
        /* <DEDUP_REMOVED lines=13> */
.L_x_2568:


//--------------------- .text._ZN10layer_norm40ln_parallel_residual_bwd_finalize_kernelINS_22Kernel_traits_finalizeILj1024Ef13__nv_bfloat16S2_S2_fjLb0ELj1024ELj4ENS_18Kernel_traits_baseILj1024EfS2_S2_S2_fjLj1024EEEEELb0EEEvNS_9BwdParamsE --------------------------
	.section	.text._ZN10layer_norm40ln_parallel_residual_bwd_finalize_kernelINS_22Kernel_traits_finalizeILj1024Ef13__nv_bfloat16S2_S2_fjLb0ELj1024ELj4ENS_18Kernel_traits_baseILj1024EfS2_S2_S2_fjLj1024EEEEELb0EEEvNS_9BwdParamsE,"ax",@progbits
	.sectioninfo	@"SHI_REGISTERS=32"
	.align	128
        .global         _ZN10layer_norm40ln_parallel_residual_bwd_finalize_kernelINS_22Kernel_traits_finalizeILj1024Ef13__nv_bfloat16S2_S2_fjLb0ELj1024ELj4ENS_18Kernel_traits_baseILj1024EfS2_S2_S2_fjLj1024EEEEELb0EEEvNS_9BwdParamsE
        .type           _ZN10layer_norm40ln_parallel_residual_bwd_finalize_kernelINS_22Kernel_traits_finalizeILj1024Ef13__nv_bfloat16S2_S2_fjLb0ELj1024ELj4ENS_18Kernel_traits_baseILj1024EfS2_S2_S2_fjLj1024EEEEELb0EEEvNS_9BwdParamsE,@function
        .size           _ZN10layer_norm40ln_parallel_residual_bwd_finalize_kernelINS_22Kernel_traits_finalizeILj1024Ef13__nv_bfloat16S2_S2_fjLb0ELj1024ELj4ENS_18Kernel_traits_baseILj1024EfS2_S2_S2_fjLj1024EEEEELb0EEEvNS_9BwdParamsE,(.L_x_2569 - _ZN10layer_norm40ln_parallel_residual_bwd_finalize_kernelINS_22Kernel_traits_finalizeILj1024Ef13__nv_bfloat16S2_S2_fjLb0ELj1024ELj4ENS_18Kernel_traits_baseILj1024EfS2_S2_S2_fjLj1024EEEEELb0EEEvNS_9BwdParamsE)
        .other          _ZN10layer_norm40ln_parallel_residual_bwd_finalize_kernelINS_22Kernel_traits_finalizeILj1024Ef13__nv_bfloat16S2_S2_fjLb0ELj1024ELj4ENS_18Kernel_traits_baseILj1024EfS2_S2_S2_fjLj1024EEEEELb0EEEvNS_9BwdParamsE,@"STO_CUDA_ENTRY STV_DEFAULT"
_ZN10layer_norm40ln_parallel_residual_bwd_finalize_kernelINS_22Kernel_traits_finalizeILj1024Ef13__nv_bfloat16S2_S2_fjLb0ELj1024ELj4ENS_18Kernel_traits_baseILj1024EfS2_S2_S2_fjLj1024EEEEELb0EEEvNS_9BwdParamsE:
.text._ZN10layer_norm40ln_parallel_residual_bwd_finalize_kernelINS_22Kernel_traits_finalizeILj1024Ef13__nv_bfloat16S2_S2_fjLb0ELj1024ELj4ENS_18Kernel_traits_baseILj1024EfS2_S2_S2_fjLj1024EEEEELb0EEEvNS_9BwdParamsE:
        /* <DEDUP_REMOVED lines=19> */
.L_x_636:
        /* <DEDUP_REMOVED lines=36> */
.L_x_626:
        /* <DEDUP_REMOVED lines=59> */
.L_x_625:
[----:B------:R-:W-:Y:S05]  /*0720*/  BSYNC B1 ;  /* 0x0000000000017941 */ /* 0x000fea0003800000 */
.L_x_624:
        /* <DEDUP_REMOVED lines=35> */
.L_x_628:
[----:B------:R-:W-:Y:S05]  /*0960*/  BSYNC B1 ;  /* 0x0000000000017941 */ /* 0x000fea0003800000 */
.L_x_627:
        /* <DEDUP_REMOVED lines=17> */
.L_x_629:
[----:B------:R-:W-:Y:S05]  /*0a80*/  BSYNC B1 ;  /* 0x0000000000017941 */ /* 0x000fea0003800000 */
.L_x_623:
[----:B------:R-:W-:Y:S05]  /*0a90*/  BSYNC B0 ;  /* 0x0000000000007941 */ /* 0x000fea0003800000 */
.L_x_622:
        /* <DEDUP_REMOVED lines=14> */
.L_x_637:
        /* <DEDUP_REMOVED lines=36> */
.L_x_638:
        /* <DEDUP_REMOVED lines=11> */
.L_x_630:
[----:B0-----:R-:W-:Y:S01]  /*0e70*/  SHF.L.U32 R8, R5, 0x1, RZ ;  /* 0x0000000105087819 */ /* 0x001fe200000006ff */
[----:B------:R-:W-:Y:S01]  /*0e80*/  WARPSYNC 0xffffffff ;  /* 0xffffffff00007948 */ /* 0x000fe20003800000 */
[----:B------:R-:W-:Y:S02]  /*0e90*/  BAR.SYNC.DEFER_BLOCKING 0x0 ;  /* 0x0000000000007b1d */ /* 0x000fe40000010000 */
[----:B------:R-:W-:-:S04]  /*0ea0*/  ISETP.GE.U32.OR P1, PT, R8, c[0x0][0x168], P0 ;  /* 0x00005a0008007a0c */ /* 0x000fc80000726470 */
[----:B------:R-:W-:Y:S09]  /*0eb0*/  BSSY B0, `(.L_x_633) ;  /* 0x0000011000007945 */ /* 0x000ff20003800000 */
[----:B------:R-:W-:Y:S05]  /*0ec0*/  @P1 BRA `(.L_x_634) ;  /* 0x000000f000001947 */ /* 0x000fea0003800000 */
[----:B------:R-:W-:Y:S01]  /*0ed0*/  SHF.L.U32 R8, R0, 0x3, RZ ;  /* 0x0000000300087819 */ /* 0x000fe200000006ff */
[----:B------:R-:W-:-:S03]  /*0ee0*/  HFMA2.MMA R20, -RZ, RZ, 0, 4.76837158203125e-07 ;  /* 0x00000008ff147435 */ /* 0x000fc600000001ff */
[----:B------:R-:W-:-:S05]  /*0ef0*/  LOP3.LUT R24, R8, 0xf8, RZ, 0xc0, !PT ;  /* 0x000000f808187812 */ /* 0x000fca00078ec0ff */
[----:B------:R-:W0:Y:S02]  /*0f00*/  LDS.64 R14, [R24+0x4000] ;  /* 0x00400000180e7984 */ /* 0x000e240000000a00 */
[CC--:B------:R-:W-:Y:S02]  /*0f10*/  IMAD.WIDE.U32 R22, R5.reuse, R20.reuse, c[0x0][0x268] ;  /* 0x00009a0005167625 */ /* 0x0c0fe400078e0014 */
[----:B------:R-:W1:Y:S02]  /*0f20*/  LDS.64 R12, [R24+0x4080] ;  /* 0x00408000180c7984 */ /* 0x000e640000000a00 */
[CC--:B------:R-:W-:Y:S02]  /*0f30*/  IMAD.WIDE.U32 R16, R5.reuse, R20.reuse, c[0x0][0x260] ;  /* 0x0000980005107625 */ /* 0x0c0fe400078e0014 */
[----:B------:R-:W2:Y:S02]  /*0f40*/  LDS.64 R10, [R24+0x4100] ;  /* 0x00410000180a7984 */ /* 0x000ea40000000a00 */
[----:B------:R-:W-:-:S02]  /*0f50*/  IMAD.WIDE.U32 R18, R5, R20, c[0x0][0x278] ;  /* 0x00009e0005127625 */ /* 0x000fc400078e0014 */
[----:B------:R-:W3:Y:S02]  /*0f60*/  LDS.64 R8, [R24+0x4180] ;  /* 0x0041800018087984 */ /* 0x000ee40000000a00 */
[----:B------:R-:W-:Y:S02]  /*0f70*/  IMAD.WIDE.U32 R20, R5, R20, c[0x0][0x270] ;  /* 0x00009c0005147625 */ /* 0x000fe400078e0014 */
[----:B0-----:R0:W-:Y:S04]  /*0f80*/  STG.E.64 [R22.64], R14 ;  /* 0x0000000e16007986 */ /* 0x0011e8000c101b04 */
[----:B-1----:R0:W-:Y:S04]  /*0f90*/  STG.E.64 [R16.64], R12 ;  /* 0x0000000c10007986 */ /* 0x0021e8000c101b04 */
[----:B--2---:R0:W-:Y:S04]  /*0fa0*/  STG.E.64 [R18.64], R10 ;  /* 0x0000000a12007986 */ /* 0x0041e8000c101b04 */
[----:B---3--:R0:W-:Y:S02]  /*0fb0*/  STG.E.64 [R20.64], R8 ;  /* 0x0000000814007986 */ /* 0x0081e4000c101b04 */
.L_x_634:
[----:B------:R-:W-:Y:S05]  /*0fc0*/  BSYNC B0 ;  /* 0x0000000000007941 */ /* 0x000fea0003800000 */
.L_x_633:
[C---:B------:R-:W-:Y:S02]  /*0fd0*/  ISETP.GT.U32.AND P1, PT, R4.reuse, -0x401, PT ;  /* 0xfffffbff0400780c */ /* 0x040fe40003f24070 */
[----:B------:R-:W-:-:S02]  /*0fe0*/  IADD3 R4, R4, 0x400, RZ ;  /* 0x0000040004047810 */ /* 0x000fc40007ffe0ff */
[----:B------:R-:W-:-:S09]  /*0ff0*/  IADD3 R5, R5, 0x200, RZ ;  /* 0x0000020005057810 */ /* 0x000fd20007ffe0ff */
[----:B0-----:R-:W-:Y:S01]  /*1000*/  @!P1 CALL.REL.NOINC `(.L_x_635) ;  /* 0x0000001000009944 */ /* 0x001fe20003c00000 */
[----:B------:R-:W-:Y:S05]  /*1010*/  BRA `(.L_x_636) ;  /* 0xfffff11000007947 */ /* 0x000fea000383ffff */
.L_x_635:
[----:B------:R-:W-:Y:S05]  /*1020*/  EXIT ;  /* 0x000000000000794d */ /* 0x000fea0003800000 */
.L_x_631:
[----:B------:R-:W-:Y:S01]  /*1030*/  HFMA2.MMA R17, -RZ, RZ, 0, 1.847743988037109375e-06 ;  /* 0x0000001fff117435 */ /* 0x000fe200000001ff */
[----:B----4-:R-:W-:Y:S01]  /*1040*/  IMAD.MOV.U32 R19, RZ, RZ, R12 ;  /* 0x000000ffff137224 */ /* 0x010fe200078e000c */
[----:B------:R-:W-:Y:S02]  /*1050*/  MOV R16, 0x1 ;  /* 0x0000000100107802 */ /* 0x000fe40000000f00 */
[----:B------:R-:W-:Y:S02]  /*1060*/  MOV R14, 0xffffffff ;  /* 0xffffffff000e7802 */ /* 0x000fe40000000f00 */
[----:B------:R-:W-:Y:S02]  /*1070*/  MOV R8, 0x1090 ;  /* 0x0000109000087802 */ /* 0x000fe40000000f00 */
[----:B0123--:R-:W-:Y:S05]  /*1080*/  CALL.REL.NOINC `($__internal_31_$__cuda_sm70_shflsync_bfly_p) ;  /* 0x000007b000007944 */ /* 0x00ffea0003c00000 */
[----:B01----:R-:W-:Y:S05]  /*1090*/  BRA `(.L_x_637) ;  /* 0xfffffae000007947 */ /* 0x003fea000383ffff */
.L_x_632:
[----:B------:R-:W-:Y:S01]  /*10a0*/  HFMA2.MMA R16, -RZ, RZ, 0, 1.1920928955078125e-07 ;  /* 0x00000002ff107435 */ /* 0x000fe200000001ff */
[----:B------:R-:W-:Y:S01]  /*10b0*/  IMAD.MOV.U32 R19, RZ, RZ, R12 ;  /* 0x000000ffff137224 */ /* 0x000fe200078e000c */
[----:B------:R-:W-:Y:S02]  /*10c0*/  MOV R17, 0x1f ;  /* 0x0000001f00117802 */ /* 0x000fe40000000f00 */
[----:B------:R-:W-:-:S02]  /*10d0*/  MOV R14, 0xffffffff ;  /* 0xffffffff000e7802 */ /* 0x000fc40000000f00 */
[----:B------:R-:W-:Y:S02]  /*10e0*/  MOV R8, 0x1100 ;  /* 0x0000110000087802 */ /* 0x000fe40000000f00 */
[----:B-123--:R-:W-:Y:S05]  /*10f0*/  CALL.REL.NOINC `($__internal_31_$__cuda_sm70_shflsync_bfly_p) ;  /* 0x0000074000007944 */ /* 0x00efea0003c00000 */
[----:B0-----:R-:W-:Y:S01]  /*1100*/  HFMA2.MMA R17, -RZ, RZ, 0, 1.847743988037109375e-06 ;  /* 0x0000001fff117435 */ /* 0x001fe200000001ff */
[----:B-1----:R-:W-:Y:S01]  /*1110*/  FADD.FTZ R19, R12, R14 ;  /* 0x0000000e0c137221 */ /* 0x002fe20000010000 */
[----:B------:R-:W-:Y:S01]  /*1120*/  MOV R14, 0xffffffff ;  /* 0xffffffff000e7802 */ /* 0x000fe20000000f00 */
[----:B------:R-:W-:Y:S01]  /*1130*/  IMAD.MOV.U32 R16, RZ, RZ, 0x4 ;  /* 0x00000004ff107424 */ /* 0x000fe200078e00ff */
[----:B------:R-:W-:Y:S02]  /*1140*/  MOV R8, 0x1160 ;  /* 0x0000116000087802 */ /* 0x000fe40000000f00 */
[----:B------:R-:W-:Y:S05]  /*1150*/  CALL.REL.NOINC `($__internal_31_$__cuda_sm70_shflsync_bfly_p) ;  /* 0x000006e000007944 */ /* 0x000fea0003c00000 */
[----:B0-----:R-:W-:Y:S01]  /*1160*/  HFMA2.MMA R16, -RZ, RZ, 0, 4.76837158203125e-07 ;  /* 0x00000008ff107435 */ /* 0x001fe200000001ff */
[----:B-1----:R-:W-:Y:S01]  /*1170*/  FADD.FTZ R19, R19, R14 ;  /* 0x0000000e13137221 */ /* 0x002fe20000010000 */
[----:B------:R-:W-:Y:S01]  /*1180*/  MOV R14, 0xffffffff ;  /* 0xffffffff000e7802 */ /* 0x000fe20000000f00 */
[----:B------:R-:W-:Y:S01]  /*1190*/  IMAD.MOV.U32 R17, RZ, RZ, 0x1f ;  /* 0x0000001fff117424 */ /* 0x000fe200078e00ff */
[----:B------:R-:W-:Y:S02]  /*11a0*/  MOV R8, 0x11c0 ;  /* 0x000011c000087802 */ /* 0x000fe40000000f00 */
[----:B------:R-:W-:Y:S05]  /*11b0*/  CALL.REL.NOINC `($__internal_31_$__cuda_sm70_shflsync_bfly_p) ;  /* 0x0000068000007944 */ /* 0x000fea0003c00000 */
[----:B-1----:R-:W-:Y:S01]  /*11c0*/  FADD.FTZ R12, R19, R14 ;  /* 0x0000000e130c7221 */ /* 0x002fe20000010000 */
[----:B0-----:R-:W-:Y:S01]  /*11d0*/  HFMA2.MMA R16, -RZ, RZ, 0, 9.5367431640625e-07 ;  /* 0x00000010ff107435 */ /* 0x001fe200000001ff */
[----:B------:R-:W-:Y:S01]  /*11e0*/  MOV R17, 0x1f ;  /* 0x0000001f00117802 */ /* 0x000fe20000000f00 */
[----:B------:R-:W-:Y:S01]  /*11f0*/  IMAD.MOV.U32 R14, RZ, RZ, -0x1 ;  /* 0xffffffffff0e7424 */ /* 0x000fe200078e00ff */
[----:B------:R-:W-:-:S02]  /*1200*/  MOV R8, 0x1230 ;  /* 0x0000123000087802 */ /* 0x000fc40000000f00 */
[----:B------:R-:W-:Y:S02]  /*1210*/  MOV R19, R12 ;  /* 0x0000000c00137202 */ /* 0x000fe40000000f00 */
[----:B------:R-:W-:Y:S05]  /*1220*/  CALL.REL.NOINC `($__internal_31_$__cuda_sm70_shflsync_bfly_p) ;  /* 0x0000061000007944 */ /* 0x000fea0003c00000 */
[----:B0-----:R-:W-:Y:S01]  /*1230*/  HFMA2.MMA R17, -RZ, RZ, 0, 1.847743988037109375e-06 ;  /* 0x0000001fff117435 */ /* 0x001fe200000001ff */
[----:B-1----:R-:W-:Y:S01]  /*1240*/  MOV R15, R14 ;  /* 0x0000000e000f7202 */ /* 0x002fe20000000f00 */
[----:B------:R-:W-:Y:S01]  /*1250*/  IMAD.MOV.U32 R16, RZ, RZ, 0x1 ;  /* 0x00000001ff107424 */ /* 0x000fe200078e00ff */
[----:B------:R-:W-:Y:S02]  /*1260*/  MOV R19, R13 ;  /* 0x0000000d00137202 */ /* 0x000fe40000000f00 */
[----:B------:R-:W-:Y:S02]  /*1270*/  MOV R14, 0xffffffff ;  /* 0xffffffff000e7802 */ /* 0x000fe40000000f00 */
[----:B------:R-:W-:Y:S02]  /*1280*/  MOV R8, 0x12a0 ;  /* 0x000012a000087802 */ /* 0x000fe40000000f00 */
[----:B------:R-:W-:Y:S05]  /*1290*/  CALL.REL.NOINC `($__internal_31_$__cuda_sm70_shflsync_bfly_p) ;  /* 0x000005a000007944 */ /* 0x000fea0003c00000 */
[----:B0-----:R-:W-:Y:S01]  /*12a0*/  HFMA2.MMA R16, -RZ, RZ, 0, 1.1920928955078125e-07 ;  /* 0x00000002ff107435 */ /* 0x001fe200000001ff */
[----:B-1----:R-:W-:Y:S01]  /*12b0*/  FADD.FTZ R19, R13, R14 ;  /* 0x0000000e0d137221 */ /* 0x002fe20000010000 */
[----:B------:R-:W-:Y:S01]  /*12c0*/  MOV R14, 0xffffffff ;  /* 0xffffffff000e7802 */ /* 0x000fe20000000f00 */
[----:B------:R-:W-:Y:S01]  /*12d0*/  IMAD.MOV.U32 R17, RZ, RZ, 0x1f ;  /* 0x0000001fff117424 */ /* 0x000fe200078e00ff */
[----:B------:R-:W-:-:S02]  /*12e0*/  MOV R8, 0x1300 ;  /* 0x0000130000087802 */ /* 0x000fc40000000f00 */
[----:B------:R-:W-:Y:S05]  /*12f0*/  CALL.REL.NOINC `($__internal_31_$__cuda_sm70_shflsync_bfly_p) ;  /* 0x0000054000007944 */ /* 0x000fea0003c00000 */
[----:B0-----:R-:W-:Y:S01]  /*1300*/  HFMA2.MMA R16, -RZ, RZ, 0, 2.384185791015625e-07 ;  /* 0x00000004ff107435 */ /* 0x001fe200000001ff */
[----:B-1----:R-:W-:Y:S01]  /*1310*/  FADD.FTZ R19, R19, R14 ;  /* 0x0000000e13137221 */ /* 0x002fe20000010000 */
[----:B------:R-:W-:Y:S01]  /*1320*/  MOV R17, 0x1f ;  /* 0x0000001f00117802 */ /* 0x000fe20000000f00 */
[----:B------:R-:W-:Y:S01]  /*1330*/  IMAD.MOV.U32 R14, RZ, RZ, -0x1 ;  /* 0xffffffffff0e7424 */ /* 0x000fe200078e00ff */
[----:B------:R-:W-:-:S02]  /*1340*/  MOV R8, 0x1360 ;  /* 0x0000136000087802 */ /* 0x000fc40000000f00 */
[----:B------:R-:W-:Y:S05]  /*1350*/  CALL.REL.NOINC `($__internal_31_$__cuda_sm70_shflsync_bfly_p) ;  /* 0x000004e000007944 */ /* 0x000fea0003c00000 */
[----:B0-----:R-:W-:Y:S01]  /*1360*/  HFMA2.MMA R16, -RZ, RZ, 0, 4.76837158203125e-07 ;  /* 0x00000008ff107435 */ /* 0x001fe200000001ff */
[----:B-1----:R-:W-:Y:S01]  /*1370*/  FADD.FTZ R19, R19, R14 ;  /* 0x0000000e13137221 */ /* 0x002fe20000010000 */
[----:B------:R-:W-:-:S02]  /*1380*/  MOV R17, 0x1f ;  /* 0x0000001f00117802 */ /* 0x000fc40000000f00 */
[----:B------:R-:W-:Y:S02]  /*1390*/  MOV R14, 0xffffffff ;  /* 0xffffffff000e7802 */ /* 0x000fe40000000f00 */
[----:B------:R-:W-:Y:S02]  /*13a0*/  MOV R8, 0x13c0 ;  /* 0x000013c000087802 */ /* 0x000fe40000000f00 */
[----:B------:R-:W-:Y:S05]  /*13b0*/  CALL.REL.NOINC `($__internal_31_$__cuda_sm70_shflsync_bfly_p) ;  /* 0x0000048000007944 */ /* 0x000fea0003c00000 */
[----:B-1----:R-:W-:Y:S01]  /*13c0*/  FADD.FTZ R13, R19, R14 ;  /* 0x0000000e130d7221 */ /* 0x002fe20000010000 */
[----:B0-----:R-:W-:Y:S01]  /*13d0*/  HFMA2.MMA R16, -RZ, RZ, 0, 9.5367431640625e-07 ;  /* 0x00000010ff107435 */ /* 0x001fe200000001ff */
[----:B------:R-:W-:Y:S01]  /*13e0*/  IMAD.MOV.U32 R17, RZ, RZ, 0x1f ;  /* 0x0000001fff117424 */ /* 0x000fe200078e00ff */
[----:B------:R-:W-:Y:S02]  /*13f0*/  MOV R14, 0xffffffff ;  /* 0xffffffff000e7802 */ /* 0x000fe40000000f00 */
[----:B------:R-:W-:Y:S02]  /*1400*/  MOV R19, R13 ;  /* 0x0000000d00137202 */ /* 0x000fe40000000f00 */
[----:B------:R-:W-:Y:S02]  /*1410*/  MOV R8, 0x1430 ;  /* 0x0000143000087802 */ /* 0x000fe40000000f00 */
[----:B------:R-:W-:Y:S05]  /*1420*/  CALL.REL.NOINC `($__internal_31_$__cuda_sm70_shflsync_bfly_p) ;  /* 0x0000041000007944 */ /* 0x000fea0003c00000 */
[----:B0-----:R-:W-:Y:S01]  /*1430*/  HFMA2.MMA R17, -RZ, RZ, 0, 1.847743988037109375e-06 ;  /* 0x0000001fff117435 */ /* 0x001fe200000001ff */
[----:B-1----:R-:W-:Y:S01]  /*1440*/  MOV R18, R14 ;  /* 0x0000000e00127202 */ /* 0x002fe20000000f00 */
[----:B------:R-:W-:Y:S01]  /*1450*/  IMAD.MOV.U32 R16, RZ, RZ, 0x1 ;  /* 0x00000001ff107424 */ /* 0x000fe200078e00ff */
[----:B------:R-:W-:-:S02]  /*1460*/  MOV R19, R11 ;  /* 0x0000000b00137202 */ /* 0x000fc40000000f00 */
[----:B------:R-:W-:Y:S02]  /*1470*/  MOV R14, 0xffffffff ;  /* 0xffffffff000e7802 */ /* 0x000fe40000000f00 */
[----:B------:R-:W-:Y:S02]  /*1480*/  MOV R8, 0x14a0 ;  /* 0x000014a000087802 */ /* 0x000fe40000000f00 */
[----:B------:R-:W-:Y:S05]  /*1490*/  CALL.REL.NOINC `($__internal_31_$__cuda_sm70_shflsync_bfly_p) ;  /* 0x000003a000007944 */ /* 0x000fea0003c00000 */
[----:B0-----:R-:W-:Y:S01]  /*14a0*/  HFMA2.MMA R16, -RZ, RZ, 0, 1.1920928955078125e-07 ;  /* 0x00000002ff107435 */ /* 0x001fe200000001ff */
[----:B-1----:R-:W-:Y:S01]  /*14b0*/  FADD.FTZ R19, R11, R14 ;  /* 0x0000000e0b137221 */ /* 0x002fe20000010000 */
[----:B------:R-:W-:Y:S01]  /*14c0*/  MOV R17, 0x1f ;  /* 0x0000001f00117802 */ /* 0x000fe20000000f00 */
[----:B------:R-:W-:Y:S01]  /*14d0*/  IMAD.MOV.U32 R14, RZ, RZ, -0x1 ;  /* 0xffffffffff0e7424 */ /* 0x000fe200078e00ff */
[----:B------:R-:W-:Y:S02]  /*14e0*/  MOV R8, 0x1500 ;  /* 0x0000150000087802 */ /* 0x000fe40000000f00 */
[----:B------:R-:W-:Y:S05]  /*14f0*/  CALL.REL.NOINC `($__internal_31_$__cuda_sm70_shflsync_bfly_p) ;  /* 0x0000034000007944 */ /* 0x000fea0003c00000 */
[----:B0-----:R-:W-:Y:S01]  /*1500*/  HFMA2.MMA R16, -RZ, RZ, 0, 2.384185791015625e-07 ;  /* 0x00000004ff107435 */ /* 0x001fe200000001ff */
[----:B-1----:R-:W-:Y:S01]  /*1510*/  FADD.FTZ R19, R19, R14 ;  /* 0x0000000e13137221 */ /* 0x002fe20000010000 */
[----:B------:R-:W-:Y:S02]  /*1520*/  MOV R17, 0x1f ;  /* 0x0000001f00117802 */ /* 0x000fe40000000f00 */
[----:B------:R-:W-:-:S02]  /*1530*/  MOV R14, 0xffffffff ;  /* 0xffffffff000e7802 */ /* 0x000fc40000000f00 */
        /* <DEDUP_REMOVED lines=10> */
[----:B------:R-:W-:Y:S02]  /*15e0*/  MOV R17, 0x1f ;  /* 0x0000001f00117802 */ /* 0x000fe40000000f00 */
[----:B------:R-:W-:Y:S01]  /*15f0*/  MOV R14, 0xffffffff ;  /* 0xffffffff000e7802 */ /* 0x000fe20000000f00 */
[----:B------:R-:W-:Y:S01]  /*1600*/  IMAD.MOV.U32 R19, RZ, RZ, R11 ;  /* 0x000000ffff137224 */ /* 0x000fe200078e000b */
[----:B------:R-:W-:-:S02]  /*1610*/  MOV R8, 0x1630 ;  /* 0x0000163000087802 */ /* 0x000fc40000000f00 */
[----:B------:R-:W-:Y:S05]  /*1620*/  CALL.REL.NOINC `($__internal_31_$__cuda_sm70_shflsync_bfly_p) ;  /* 0x0000021000007944 */ /* 0x000fea0003c00000 */
[----:B0-----:R-:W-:Y:S01]  /*1630*/  HFMA2.MMA R16, -RZ, RZ, 0, 5.9604644775390625e-08 ;  /* 0x00000001ff107435 */ /* 0x001fe200000001ff */
[----:B-1----:R-:W-:Y:S01]  /*1640*/  MOV R20, R14 ;  /* 0x0000000e00147202 */ /* 0x002fe20000000f00 */
[----:B------:R-:W-:Y:S01]  /*1650*/  IMAD.MOV.U32 R14, RZ, RZ, -0x1 ;  /* 0xffffffffff0e7424 */ /* 0x000fe200078e00ff */
[----:B------:R-:W-:-:S02]  /*1660*/  MOV R19, R10 ;  /* 0x0000000a00137202 */ /* 0x000fc40000000f00 */
[----:B------:R-:W-:Y:S02]  /*1670*/  MOV R17, 0x1f ;  /* 0x0000001f00117802 */ /* 0x000fe40000000f00 */
[----:B------:R-:W-:Y:S02]  /*1680*/  MOV R8, 0x16a0 ;  /* 0x000016a000087802 */ /* 0x000fe40000000f00 */
[----:B------:R-:W-:Y:S05]  /*1690*/  CALL.REL.NOINC `($__internal_31_$__cuda_sm70_shflsync_bfly_p) ;  /* 0x000001a000007944 */ /* 0x000fea0003c00000 */
[----:B0-----:R-:W-:Y:S01]  /*16a0*/  HFMA2.MMA R16, -RZ, RZ, 0, 1.1920928955078125e-07 ;  /* 0x00000002ff107435 */ /* 0x001fe200000001ff */
[----:B-1----:R-:W-:Y:S01]  /*16b0*/  FADD.FTZ R19, R10, R14 ;  /* 0x0000000e0a137221 */ /* 0x002fe20000010000 */
[----:B------:R-:W-:Y:S02]  /*16c0*/  MOV R17, 0x1f ;  /* 0x0000001f00117802 */ /* 0x000fe40000000f00 */
[----:B------:R-:W-:Y:S02]  /*16d0*/  MOV R14, 0xffffffff ;  /* 0xffffffff000e7802 */ /* 0x000fe40000000f00 */
[----:B------:R-:W-:Y:S02]  /*16e0*/  MOV R8, 0x1700 ;  /* 0x0000170000087802 */ /* 0x000fe40000000f00 */
[----:B------:R-:W-:Y:S05]  /*16f0*/  CALL.REL.NOINC `($__internal_31_$__cuda_sm70_shflsync_bfly_p) ;  /* 0x0000014000007944 */ /* 0x000fea0003c00000 */
[----:B0-----:R-:W-:Y:S01]  /*1700*/  HFMA2.MMA R16, -RZ, RZ, 0, 2.384185791015625e-07 ;  /* 0x00000004ff107435 */ /* 0x001fe200000001ff */
[----:B-1----:R-:W-:Y:S01]  /*1710*/  FADD.FTZ R19, R19, R14 ;  /* 0x0000000e13137221 */ /* 0x002fe20000010000 */
[----:B------:R-:W-:Y:S01]  /*1720*/  MOV R14, 0xffffffff ;  /* 0xffffffff000e7802 */ /* 0x000fe20000000f00 */
[----:B------:R-:W-:Y:S01]  /*1730*/  IMAD.MOV.U32 R17, RZ, RZ, 0x1f ;  /* 0x0000001fff117424 */ /* 0x000fe200078e00ff */
        /* <DEDUP_REMOVED lines=8> */
[----:B0-----:R-:W-:Y:S01]  /*17c0*/  HFMA2.MMA R17, -RZ, RZ, 0, 1.847743988037109375e-06 ;  /* 0x0000001fff117435 */ /* 0x001fe200000001ff */
[----:B-1----:R-:W-:Y:S01]  /*17d0*/  FADD.FTZ R19, R19, R14 ;  /* 0x0000000e13137221 */ /* 0x002fe20000010000 */
[----:B------:R-:W-:Y:S01]  /*17e0*/  MOV R14, 0xffffffff ;  /* 0xffffffff000e7802 */ /* 0x000fe20000000f00 */
[----:B------:R-:W-:Y:S01]  /*17f0*/  IMAD.MOV.U32 R16, RZ, RZ, 0x10 ;  /* 0x00000010ff107424 */ /* 0x000fe200078e00ff */
[----:B------:R-:W-:Y:S02]  /*1800*/  MOV R8, 0x1820 ;  /* 0x0000182000087802 */ /* 0x000fe40000000f00 */
[----:B------:R-:W-:Y:S05]  /*1810*/  CALL.REL.NOINC `($__internal_31_$__cuda_sm70_shflsync_bfly_p) ;  /* 0x0000002000007944 */ /* 0x000fea0003c00000 */
[----:B-1----:R-:W-:Y:S01]  /*1820*/  MOV R8, R14 ;  /* 0x0000000e00087202 */ /* 0x002fe20000000f00 */
[----:B0-----:R-:W-:Y:S05]  /*1830*/  BRA `(.L_x_638) ;  /* 0xfffff58000007947 */ /* 0x001fea000383ffff */
        .weak           $__internal_31_$__cuda_sm70_shflsync_bfly_p
        .type           $__internal_31_$__cuda_sm70_shflsync_bfly_p,@function
        .size           $__internal_31_$__cuda_sm70_shflsync_bfly_p,(.L_x_2569 - $__internal_31_$__cuda_sm70_shflsync_bfly_p)
$__internal_31_$__cuda_sm70_shflsync_bfly_p:
[----:B------:R-:W-:Y:S01]  /*1840*/  HFMA2.MMA R9, -RZ, RZ, 0, 0 ;  /* 0x00000000ff097435 */ /* 0x000fe200000001ff */
[----:B------:R-:W-:Y:S04]  /*1850*/  WARPSYNC R14 ;  /* 0x0000000e00007348 */ /* 0x000fe80003800000 */
[----:B------:R0:W1:Y:S01]  /*1860*/  SHFL.BFLY PT, R14, R19, R16, R17 ;  /* 0x0c000010130e7389 */ /* 0x00006200000e0011 */
[----:B------:R-:W-:Y:S05]  /*1870*/  RET.REL.NODEC R8 `(_ZN10layer_norm40ln_parallel_residual_bwd_finalize_kernelINS_22Kernel_traits_finalizeILj1024Ef13__nv_bfloat16S2_S2_fjLb0ELj1024ELj4ENS_18Kernel_traits_baseILj1024EfS2_S2_S2_fjLj1024EEEEELb0EEEvNS_9BwdParamsE) ;  /* 0xffffe78008007950 */ /* 0x000fea0003c3ffff */
.L_x_639:
        /* <DEDUP_REMOVED lines=16> */
.L_x_2569:


//--------------------- .text._ZN10layer_norm31ln_parallel_residual_bwd_kernelINS_13Kernel_traitsIf13__nv_bfloat16S2_S2_fjLj1024ELj1ELj4ELj1ELj16ENS_18Kernel_traits_baseILj1024EfS2_S2_S2_fjLj128EEEEELb1ELb1ELb0EEEvNS_9BwdParamsE --------------------------
	.section	.text._ZN10layer_norm31ln_parallel_residual_bwd_kernelINS_13Kernel_traitsIf13__nv_bfloat16S2_S2_fjLj1024ELj1ELj4ELj1ELj16ENS_18Kernel_traits_baseILj1024EfS2_S2_S2_fjLj128EEEEELb1ELb1ELb0EEEvNS_9BwdParamsE,"ax",@progbits
	.sectioninfo	@"SHI_REGISTERS=233"
	.align	128
        .global         _ZN10layer_norm31ln_parallel_residual_bwd_kernelINS_13Kernel_traitsIf13__nv_bfloat16S2_S2_fjLj1024ELj1ELj4ELj1ELj16ENS_18Kernel_traits_baseILj1024EfS2_S2_S2_fjLj128EEEEELb1ELb1ELb0EEEvNS_9BwdParamsE
        .type           _ZN10layer_norm31ln_parallel_residual_bwd_kernelINS_13Kernel_traitsIf13__nv_bfloat16S2_S2_fjLj1024ELj1ELj4ELj1ELj16ENS_18Kernel_traits_baseILj1024EfS2_S2_S2_fjLj128EEEEELb1ELb1ELb0EEEvNS_9BwdParamsE,@function
        .size           _ZN10layer_norm31ln_parallel_residual_bwd_kernelINS_13Kernel_traitsIf13__nv_bfloat16S2_S2_fjLj1024ELj1ELj4ELj1ELj16ENS_18Kernel_traits_baseILj1024EfS2_S2_S2_fjLj128EEEEELb1ELb1ELb0EEEvNS_9BwdParamsE,(.L_x_2570 - _ZN10layer_norm31ln_parallel_residual_bwd_kernelINS_13Kernel_traitsIf13__nv_bfloat16S2_S2_fjLj1024ELj1ELj4ELj1ELj16ENS_18Kernel_traits_baseILj1024EfS2_S2_S2_fjLj128EEEEELb1ELb1ELb0EEEvNS_9BwdParamsE)
        .other          _ZN10layer_norm31ln_parallel_residual_bwd_kernelINS_13Kernel_traitsIf13__nv_bfloat16S2_S2_fjLj1024ELj1ELj4ELj1ELj16ENS_18Kernel_traits_baseILj1024EfS2_S2_S2_fjLj128EEEEELb1ELb1ELb0EEEvNS_9BwdParamsE,@"STO_CUDA_ENTRY STV_DEFAULT"
_ZN10layer_norm31ln_parallel_residual_bwd_kernelINS_13Kernel_traitsIf13__nv_bfloat16S2_S2_fjLj1024ELj1ELj4ELj1ELj16ENS_18Kernel_traits_baseILj1024EfS2_S2_S2_fjLj128EEEEELb1ELb1ELb0EEEvNS_9BwdParamsE:
.text._ZN10layer_norm31ln_parallel_residual_bwd_kernelINS_13Kernel_traitsIf13__nv_bfloat16S2_S2_fjLj1024ELj1ELj4ELj1ELj16ENS_18Kernel_traits_baseILj1024EfS2_S2_S2_fjLj128EEEEELb1ELb1ELb0EEEvNS_9BwdParamsE:
        /* <DEDUP_REMOVED lines=16> */
[----:B------:R-:W-:-:S03]  /*0100*/  @P2 LOP3.LUT R6, R6, 0x20, RZ, 0xfc, !PT ;  /* 0x0000002006062812 */ /* 0x000fc600078efcff */
[----:B------:R-:W-:Y:S01]  /*0110*/  @P4 IMAD.MOV.U32 R11, RZ, RZ, 0x20 ;  /* 0x00000020ff0b4424 */ /* 0x000fe200078e00ff */
[----:B------:R0:W5:Y:S01]  /*0120*/  @P2 LDG.E.128 R36, [R2.64] ;  /* 0x0000000402242981 */ /* 0x000162000c1e1d00 */
[C---:B------:R-:W-:Y:S01]  /*0130*/  @P3 IMAD.WIDE.U32 R8, R6.reuse, R9, c[0x0][0x1b0] ;  /* 0x00006c0006083625 */ /* 0x040fe200078e0009 */
[----:B------:R-:W-:Y:S02]  /*0140*/  @P3 IADD3 R6, R6, 0x20, RZ ;  /* 0x0000002006063810 */ /* 0x000fe40007ffe0ff */
[----:B------:R0:W5:Y:S01]  /*0150*/  @P2 LDG.E.128 R40, [R2.64+0x10] ;  /* 0x0000100402282981 */ /* 0x000162000c1e1d00 */
[----:B------:R-:W-:Y:S02]  /*0160*/  @P5 IMAD.MOV.U32 R7, RZ, RZ, 0x20 ;  /* 0x00000020ff075424 */ /* 0x000fe400078e00ff */
        /* <DEDUP_REMOVED lines=13> */
[----:B------:R-:W-:-:S02]  /*0240*/  CS2R R70, SRZ ;  /* 0x0000000000467805 */ /* 0x000fc4000001ff00 */
        /* <DEDUP_REMOVED lines=34> */
[----:B------:R-:W-:Y:S01]  /*0470*/  MOV R2, R0 ;  /* 0x0000000000027202 */ /* 0x000fe20000000f00 */
[----:B------:R-:W-:-:S06]  /*0480*/  IMAD.MOV.U32 R69, RZ, RZ, RZ ;  /* 0x000000ffff457224 */ /* 0x000fcc00078e00ff */
.L_x_660:
[----:B------:R-:W-:-:S04]  /*0490*/  IMAD.MOV.U32 R153, RZ, RZ, 0x4 ;  /* 0x00000004ff997424 */ /* 0x000fc800078e00ff */
[----:B------:R-:W-:-:S06]  /*04a0*/  IMAD.WIDE R154, R2, R153, c[0x0][0x1a0] ;  /* 0x00006800029a7625 */ /* 0x000fcc00078e0299 */
[----:B------:R-:W2:Y:S01]  /*04b0*/  LDG.E R154, [R154.64] ;  /* 0x000000049a9a7981 */ /* 0x000ea2000c1e1900 */
[C---:B------:R-:W-:Y:S02]  /*04c0*/  IMAD R0, R2.reuse, c[0x0][0x168], RZ ;  /* 0x00005a0002007a24 */ /* 0x040fe400078e02ff */
[----:B------:R-:W-:-:S03]  /*04d0*/  IMAD.WIDE R152, R2, R153, c[0x0][0x1a8] ;  /* 0x00006a0002987625 */ /* 0x000fc600078e0299 */
[----:B------:R-:W-:Y:S01]  /*04e0*/  SHF.R.S32.HI R157, RZ, 0x1f, R0 ;  /* 0x0000001fff9d7819 */ /* 0x000fe20000011400 */
[----:B------:R-:W-:Y:S01]  /*04f0*/  BSSY B1, `(.L_x_642) ;  /* 0x000006a000017945 */ /* 0x000fe20003800000 */
[----:B0-----:R-:W-:Y:S01]  /*0500*/  ISETP.NE.AND P0, PT, R3, RZ, PT ;  /* 0x000000ff0300720c */ /* 0x001fe20003f05270 */
[----:B------:R-:W-:Y:S01]  /*0510*/  HFMA2.MMA R216, -RZ, RZ, 0, 0 ;  /* 0x00000000ffd87435 */ /* 0x000fe200000001ff */
[----:B------:R-:W-:Y:S01]  /*0520*/  LEA.HI R0, R157, R0, RZ, 0x3 ;  /* 0x000000009d007211 */ /* 0x000fe200078f18ff */
[----:B-----5:R0:W5:Y:S01]  /*0530*/  LDG.E R163, [R152.64] ;  /* 0x0000000498a37981 */ /* 0x020162000c1e1900 */
[----:B------:R-:W-:Y:S01]  /*0540*/  LOP3.LUT R157, R4, 0x1f, RZ, 0xc0, !PT ;  /* 0x0000001f049d7812 */ /* 0x000fe200078ec0ff */
[----:B------:R-:W-:-:S03]  /*0550*/  IMAD.MOV.U32 R215, RZ, RZ, RZ ;  /* 0x000000ffffd77224 */ /* 0x000fc600078e00ff */
[----:B------:R-:W-:Y:S02]  /*0560*/  LEA.HI.SX32 R0, R0, R157, 0x1d ;  /* 0x0000009d00007211 */ /* 0x000fe400078feaff */
[----:B0-----:R-:W-:-:S03]  /*0570*/  P2R R152, PR, RZ, 0x1 ;  /* 0x00000001ff987803 */ /* 0x001fc60000000000 */
[----:B------:R-:W-:Y:S01]  /*0580*/  IMAD.MOV.U32 R217, RZ, RZ, R0 ;  /* 0x000000ffffd97224 */ /* 0x000fe200078e0000 */
        /* <DEDUP_REMOVED lines=24> */
[----:B--2---:R-:W-:Y:S02]  /*0710*/  PRMT R6, RZ, 0x5410, R12 ;  /* 0x00005410ff067816 */ /* 0x004fe4000000000c */
[----:B0-----:R-:W-:Y:S02]  /*0720*/  PRMT R16, RZ, 0x5410, R13 ;  /* 0x00005410ff107816 */ /* 0x001fe4000000000d */
[----:B---3--:R-:W-:Y:S01]  /*0730*/  PRMT R7, RZ, 0x5410, R8 ;  /* 0x00005410ff077816 */ /* 0x008fe20000000008 */
[C---:B------:R-:W-:Y:S01]  /*0740*/  FADD.FTZ R6, -R213.reuse, R6 ;  /* 0x00000006d5067221 */ /* 0x040fe20000010100 */
[----:B------:R-:W-:Y:S01]  /*0750*/  PRMT R12, RZ, 0x7610, R12 ;  /* 0x00007610ff0c7816 */ /* 0x000fe2000000000c */
[----:B------:R-:W-:Y:S01]  /*0760*/  FADD.FTZ R16, -R213, R16 ;  /* 0x00000010d5107221 */ /* 0x000fe20000010100 */
[--C-:B------:R-:W-:Y:S01]  /*0770*/  PRMT R152, RZ, 0x5410, R14.reuse ;  /* 0x00005410ff987816 */ /* 0x100fe2000000000e */
[----:B-----5:R-:W-:Y:S01]  /*0780*/  FMUL.FTZ R5, R163, R6 ;  /* 0x00000006a3057220 */ /* 0x020fe20000410000 */
[----:B------:R-:W-:-:S02]  /*0790*/  PRMT R154, RZ, 0x7610, R14 ;  /* 0x00007610ff9a7816 */ /* 0x000fc4000000000e */
[----:B------:R-:W-:Y:S01]  /*07a0*/  PRMT R14, RZ, 0x7610, R8 ;  /* 0x00007610ff0e7816 */ /* 0x000fe20000000008 */
[-C--:B------:R-:W-:Y:S01]  /*07b0*/  FMUL.FTZ R8, R36, R7.reuse ;  /* 0x0000000724087220 */ /* 0x080fe20000410000 */
[----:B------:R-:W-:Y:S01]  /*07c0*/  PRMT R18, RZ, 0x7610, R13 ;  /* 0x00007610ff127816 */ /* 0x000fe2000000000d */
[----:B------:R-:W-:Y:S01]  /*07d0*/  FADD.FTZ R12, -R213, R12 ;  /* 0x0000000cd50c7221 */ /* 0x000fe20000010100 */
[----:B------:R-:W-:Y:S01]  /*07e0*/  PRMT R13, RZ, 0x5410, R9 ;  /* 0x00005410ff0d7816 */ /* 0x000fe20000000009 */
[----:B------:R-:W-:Y:S01]  /*07f0*/  FADD.FTZ R100, R100, R7 ;  /* 0x0000000764647221 */ /* 0x000fe20000010000 */
[----:B------:R-:W-:Y:S01]  /*0800*/  PRMT R20, RZ, 0x7610, R9 ;  /* 0x00007610ff147816 */ /* 0x000fe20000000009 */
[----:B------:R-:W-:Y:S02]  /*0810*/  FFMA.FTZ R68, R5, R7, R68 ;  /* 0x0000000705447223 */ /* 0x000fe40000010044 */
[----:B------:R-:W-:Y:S02]  /*0820*/  FMUL.FTZ R9, R163, R16 ;  /* 0x00000010a3097220 */ /* 0x000fe40000410000 */
[----:B------:R-:W-:-:S02]  /*0830*/  FMUL.FTZ R7, R37, R14 ;  /* 0x0000000e25077220 */ /* 0x000fc40000410000 */
[----:B------:R-:W-:Y:S02]  /*0840*/  FADD.FTZ R16, RZ, R8 ;  /* 0x00000008ff107221 */ /* 0x000fe40000010000 */
[----:B------:R-:W-:Y:S02]  /*0850*/  FMUL.FTZ R6, R163, R12 ;  /* 0x0000000ca3067220 */ /* 0x000fe40000410000 */
[----:B------:R-:W-:Y:S01]  /*0860*/  FFMA.FTZ R17, R5, R8, RZ ;  /* 0x0000000805117223 */ /* 0x000fe200000100ff */
[--C-:B------:R-:W-:Y:S01]  /*0870*/  PRMT R158, RZ, 0x5410, R15.reuse ;  /* 0x00005410ff9e7816 */ /* 0x100fe2000000000f */
[----:B------:R-:W-:Y:S01]  /*0880*/  FMUL.FTZ R12, R38, R13 ;  /* 0x0000000d260c7220 */ /* 0x000fe20000410000 */
[----:B------:R-:W-:Y:S01]  /*0890*/  PRMT R216, RZ, 0x7610, R15 ;  /* 0x00007610ffd87816 */ /* 0x000fe2000000000f */
[----:B------:R-:W-:Y:S01]  /*08a0*/  FADD.FTZ R19, R16, R7 ;  /* 0x0000000710137221 */ /* 0x000fe20000010000 */
[--C-:B------:R-:W-:Y:S01]  /*08b0*/  PRMT R15, RZ, 0x5410, R10.reuse ;  /* 0x00005410ff0f7816 */ /* 0x100fe2000000000a */
[----:B------:R-:W-:Y:S01]  /*08c0*/  FFMA.FTZ R17, R6, R7, R17 ;  /* 0x0000000706117223 */ /* 0x000fe20000010011 */
[----:B------:R-:W-:Y:S01]  /*08d0*/  PRMT R156, RZ, 0x7610, R10 ;  /* 0x00007610ff9c7816 */ /* 0x000fe2000000000a */
[----:B------:R-:W-:-:S02]  /*08e0*/  FADD.FTZ R10, -R213, R18 ;  /* 0x00000012d50a7221 */ /* 0x000fc40000010100 */
[----:B------:R-:W-:Y:S02]  /*08f0*/  FADD.FTZ R102, R102, R13 ;  /* 0x0000000d66667221 */ /* 0x000fe40000010000 */
[----:B------:R-:W-:Y:S02]  /*0900*/  FADD.FTZ R152, -R213, R152 ;  /* 0x00000098d5987221 */ /* 0x000fe40000010100 */
[----:B------:R-:W-:Y:S02]  /*0910*/  FFMA.FTZ R70, R9, R13, R70 ;  /* 0x0000000d09467223 */ /* 0x000fe40000010046 */
[----:B------:R-:W-:Y:S02]  /*0920*/  FADD.FTZ R18, R19, R12 ;  /* 0x0000000c13127221 */ /* 0x000fe40000010000 */
[----:B------:R-:W-:Y:S02]  /*0930*/  FMUL.FTZ R10, R163, R10 ;  /* 0x0000000aa30a7220 */ /* 0x000fe40000410000 */
[----:B------:R-:W-:-:S02]  /*0940*/  FMUL.FTZ R13, R39, R20 ;  /* 0x00000014270d7220 */ /* 0x000fc40000410000 */
[----:B------:R-:W-:Y:S01]  /*0950*/  FFMA.FTZ R19, R9, R12, R17 ;  /* 0x0000000c09137223 */ /* 0x000fe20000010011 */
[--C-:B------:R-:W-:Y:S01]  /*0960*/  PRMT R155, RZ, 0x5410, R11.reuse ;  /* 0x00005410ff9b7816 */ /* 0x100fe2000000000b */
[----:B------:R-:W-:Y:S01]  /*0970*/  FADD.FTZ R101, R101, R14 ;  /* 0x0000000e65657221 */ /* 0x000fe20000010000 */
[----:B------:R-:W-:Y:S01]  /*0980*/  PRMT R218, RZ, 0x7610, R11 ;  /* 0x00007610ffda7816 */ /* 0x000fe2000000000b */
[----:B------:R-:W-:Y:S02]  /*0990*/  FFMA.FTZ R69, R6, R14, R69 ;  /* 0x0000000e06457223 */ /* 0x000fe40000010045 */
[----:B------:R-:W-:Y:S02]  /*09a0*/  FMUL.FTZ R11, R163, R152 ;  /* 0x00000098a30b7220 */ /* 0x000fe40000410000 */
[----:B------:R-:W-:Y:S02]  /*09b0*/  FMUL.FTZ R14, R40, R15 ;  /* 0x0000000f280e7220 */ /* 0x000fe40000410000 */
[----:B------:R-:W-:-:S02]  /*09c0*/  FADD.FTZ R154, -R213, R154 ;  /* 0x0000009ad59a7221 */ /* 0x000fc40000010100 */
[----:B------:R-:W-:Y:S02]  /*09d0*/  FADD.FTZ R153, R18, R13 ;  /* 0x0000000d12997221 */ /* 0x000fe40000010000 */
[C---:B------:R-:W-:Y:S02]  /*09e0*/  FFMA.FTZ R19, R10.reuse, R13, R19 ;  /* 0x0000000d0a137223 */ /* 0x040fe40000010013 */
[----:B------:R-:W-:Y:S02]  /*09f0*/  FADD.FTZ R103, R103, R20 ;  /* 0x0000001467677221 */ /* 0x000fe40000010000 */
[----:B------:R-:W-:Y:S02]  /*0a00*/  FFMA.FTZ R71, R10, R20, R71 ;  /* 0x000000140a477223 */ /* 0x000fe40000010047 */
[----:B------:R-:W-:Y:S02]  /*0a10*/  FADD.FTZ R104, R104, R15 ;  /* 0x0000000f68687221 */ /* 0x000fe40000010000 */
[----:B------:R-:W-:-:S02]  /*0a20*/  FFMA.FTZ R72, R11, R15, R72 ;  /* 0x0000000f0b487223 */ /* 0x000fc40000010048 */
[----:B------:R-:W-:Y:S02]  /*0a30*/  FMUL.FTZ R15, R163, R154 ;  /* 0x0000009aa30f7220 */ /* 0x000fe40000410000 */
[----:B------:R-:W-:Y:S02]  /*0a40*/  FADD.FTZ R158, -R213, R158 ;  /* 0x0000009ed59e7221 */ /* 0x000fe40000010100 */
[----:B------:R-:W-:Y:S02]  /*0a50*/  FMUL.FTZ R16, R41, R156 ;  /* 0x0000009c29107220 */ /* 0x000fe40000410000 */
[----:B------:R-:W-:Y:S02]  /*0a60*/  FADD.FTZ R153, R153, R14 ;  /* 0x0000000e99997221 */ /* 0x000fe40000010000 */
[----:B------:R-:W-:Y:S02]  /*0a70*/  FFMA.FTZ R20, R11, R14, R19 ;  /* 0x0000000e0b147223 */ /* 0x000fe40000010013 */
[----:B------:R-:W-:-:S02]  /*0a80*/  FMUL.FTZ R17, R163, R158 ;  /* 0x0000009ea3117220 */ /* 0x000fc40000410000 */
        /* <DEDUP_REMOVED lines=16> */
.L_x_643:
[----:B------:R-:W-:Y:S05]  /*0b90*/  BSYNC B1 ;  /* 0x0000000000017941 */ /* 0x000fea0003800000 */
.L_x_642:
        /* <DEDUP_REMOVED lines=25> */
[--C-:B0-----:R-:W-:Y:S02]  /*0d30*/  PRMT R152, RZ, 0x5410, R29.reuse ;  /* 0x00005410ff987816 */ /* 0x101fe4000000001d */
[----:B------:R-:W-:Y:S01]  /*0d40*/  PRMT R28, RZ, 0x7610, R28 ;  /* 0x00007610ff1c7816 */ /* 0x000fe2000000001c */
[C---:B------:R-:W-:Y:S01]  /*0d50*/  FADD.FTZ R22, -R213.reuse, R22 ;  /* 0x00000016d5167221 */ /* 0x040fe20000010100 */
[----:B---3--:R-:W-:Y:S01]  /*0d60*/  PRMT R23, RZ, 0x5410, R24 ;  /* 0x00005410ff177816 */ /* 0x008fe20000000018 */
[----:B------:R-:W-:Y:S01]  /*0d70*/  FADD.FTZ R152, -R213, R152 ;  /* 0x00000098d5987221 */ /* 0x000fe20000010100 */
[--C-:B------:R-:W-:Y:S01]  /*0d80*/  PRMT R158, RZ, 0x5410, R30.reuse ;  /* 0x00005410ff9e7816 */ /* 0x100fe2000000001e */
[----:B-----5:R-:W-:Y:S01]  /*0d90*/  FMUL.FTZ R21, R163, R22 ;  /* 0x00000016a3157220 */ /* 0x020fe20000410000 */
[----:B------:R-:W-:Y:S01]  /*0da0*/  PRMT R160, RZ, 0x7610, R30 ;  /* 0x00007610ffa07816 */ /* 0x000fe2000000001e */
[----:B------:R-:W-:Y:S01]  /*0db0*/  FADD.FTZ R28, -R213, R28 ;  /* 0x0000001cd51c7221 */ /* 0x000fe20000010100 */
[----:B------:R-:W-:Y:S01]  /*0dc0*/  PRMT R30, RZ, 0x7610, R24 ;  /* 0x00007610ff1e7816 */ /* 0x000fe20000000018 */
[-C--:B------:R-:W-:Y:S01]  /*0dd0*/  FMUL.FTZ R24, R44, R23.reuse ;  /* 0x000000172c187220 */ /* 0x080fe20000410000 */
[----:B------:R-:W-:Y:S01]  /*0de0*/  PRMT R154, RZ, 0x7610, R29 ;  /* 0x00007610ff9a7816 */ /* 0x000fe2000000001d */
[----:B------:R-:W-:Y:S01]  /*0df0*/  FADD.FTZ R108, R108, R23 ;  /* 0x000000176c6c7221 */ /* 0x000fe20000010000 */
[--C-:B------:R-:W-:Y:S01]  /*0e00*/  PRMT R29, RZ, 0x5410, R25.reuse ;  /* 0x00005410ff1d7816 */ /* 0x100fe20000000019 */
[----:B------:R-:W-:Y:S01]  /*0e10*/  FFMA.FTZ R76, R21, R23, R76 ;  /* 0x00000017154c7223 */ /* 0x000fe2000001004c */
[----:B------:R-:W-:Y:S01]  /*0e20*/  PRMT R156, RZ, 0x7610, R25 ;  /* 0x00007610ff9c7816 */ /* 0x000fe20000000019 */
[----:B------:R-:W-:-:S02]  /*0e30*/  FMUL.FTZ R25, R163, R152 ;  /* 0x00000098a3197220 */ /* 0x000fc40000410000 */
[----:B------:R-:W-:Y:S02]  /*0e40*/  FMUL.FTZ R22, R163, R28 ;  /* 0x0000001ca3167220 */ /* 0x000fe40000410000 */
[----:B------:R-:W-:Y:S02]  /*0e50*/  FMUL.FTZ R23, R45, R30 ;  /* 0x0000001e2d177220 */ /* 0x000fe40000410000 */
[----:B------:R-:W-:Y:S02]  /*0e60*/  FADD.FTZ R152, R215, R24 ;  /* 0x00000018d7987221 */ /* 0x000fe40000010000 */
[----:B------:R-:W-:Y:S01]  /*0e70*/  FFMA.FTZ R216, R21, R24, R216 ;  /* 0x0000001815d87223 */ /* 0x000fe200000100d8 */
[--C-:B------:R-:W-:Y:S02]  /*0e80*/  PRMT R164, RZ, 0x5410, R31.reuse ;  /* 0x00005410ffa47816 */ /* 0x100fe4000000001f */
[----:B------:R-:W-:Y:S01]  /*0e90*/  PRMT R166, RZ, 0x7610, R31 ;  /* 0x00007610ffa67816 */ /* 0x000fe2000000001f */
[----:B------:R-:W-:Y:S01]  /*0ea0*/  FMUL.FTZ R28, R46, R29 ;  /* 0x0000001d2e1c7220 */ /* 0x000fe20000410000 */
[--C-:B------:R-:W-:Y:S01]  /*0eb0*/  PRMT R31, RZ, 0x5410, R26.reuse ;  /* 0x00005410ff1f7816 */ /* 0x100fe2000000001a */
[----:B------:R-:W-:Y:S01]  /*0ec0*/  FADD.FTZ R153, R152, R23 ;  /* 0x0000001798997221 */ /* 0x000fe20000010000 */
[----:B------:R-:W-:Y:S01]  /*0ed0*/  PRMT R162, RZ, 0x7610, R26 ;  /* 0x00007610ffa27816 */ /* 0x000fe2000000001a */
[----:B------:R-:W-:-:S02]  /*0ee0*/  FADD.FTZ R26, -R213, R154 ;  /* 0x0000009ad51a7221 */ /* 0x000fc40000010100 */
[----:B------:R-:W-:Y:S02]  /*0ef0*/  FFMA.FTZ R216, R22, R23, R216 ;  /* 0x0000001716d87223 */ /* 0x000fe400000100d8 */
[----:B------:R-:W-:Y:S02]  /*0f00*/  FADD.FTZ R110, R110, R29 ;  /* 0x0000001d6e6e7221 */ /* 0x000fe40000010000 */
[----:B------:R-:W-:Y:S02]  /*0f10*/  FADD.FTZ R158, -R213, R158 ;  /* 0x0000009ed59e7221 */ /* 0x000fe40000010100 */
[----:B------:R-:W-:Y:S02]  /*0f20*/  FFMA.FTZ R78, R25, R29, R78 ;  /* 0x0000001d194e7223 */ /* 0x000fe4000001004e */
[----:B------:R-:W-:Y:S02]  /*0f30*/  FMUL.FTZ R26, R163, R26 ;  /* 0x0000001aa31a7220 */ /* 0x000fe40000410000 */
[----:B------:R-:W-:-:S02]  /*0f40*/  FMUL.FTZ R29, R47, R156 ;  /* 0x0000009c2f1d7220 */ /* 0x000fc40000410000 */
[----:B------:R-:W-:Y:S02]  /*0f50*/  FADD.FTZ R152, R153, R28 ;  /* 0x0000001c99987221 */ /* 0x000fe40000010000 */
[----:B------:R-:W-:Y:S01]  /*0f60*/  FFMA.FTZ R216, R25, R28, R216 ;  /* 0x0000001c19d87223 */ /* 0x000fe200000100d8 */
[--C-:B------:R-:W-:Y:S01]  /*0f70*/  PRMT R155, RZ, 0x5410, R27.reuse ;  /* 0x00005410ff9b7816 */ /* 0x100fe2000000001b */
[----:B------:R-:W-:Y:S01]  /*0f80*/  FADD.FTZ R109, R109, R30 ;  /* 0x0000001e6d6d7221 */ /* 0x000fe20000010000 */
[----:B------:R-:W-:Y:S01]  /*0f90*/  PRMT R218, RZ, 0x7610, R27 ;  /* 0x00007610ffda7816 */ /* 0x000fe2000000001b */
[----:B------:R-:W-:Y:S02]  /*0fa0*/  FFMA.FTZ R77, R22, R30, R77 ;  /* 0x0000001e164d7223 */ /* 0x000fe4000001004d */
        /* <DEDUP_REMOVED lines=12> */
[----:B------:R-:W-:Y:S02]  /*1070*/  FADD.FTZ R113, R113, R162 ;  /* 0x000000a271717221 */ /* 0x000fe40000010000 */
[----:B------:R-:W-:-:S02]  /*1080*/  FFMA.FTZ R81, R160, R162, R81 ;  /* 0x000000a2a0517223 */ /* 0x000fc40000010051 */
[----:B------:R-:W-:Y:S02]  /*1090*/  FMUL.FTZ R161, R163, R164 ;  /* 0x000000a4a3a17220 */ /* 0x000fe40000410000 */
[----:B------:R-:W-:Y:S02]  /*10a0*/  FMUL.FTZ R162, R50, R155 ;  /* 0x0000009b32a27220 */ /* 0x000fe40000410000 */
[----:B------:R-:W-:Y:S02]  /*10b0*/  FADD.FTZ R166, -R213, R166 ;  /* 0x000000a6d5a67221 */ /* 0x000fe40000010100 */
[----:B------:R-:W-:Y:S02]  /*10c0*/  FADD.FTZ R153, R152, R31 ;  /* 0x0000001f98997221 */ /* 0x000fe40000010000 */
[----:B------:R-:W-:Y:S02]  /*10d0*/  FFMA.FTZ R216, R160, R31, R216 ;  /* 0x0000001fa0d87223 */ /* 0x000fe400000100d8 */
        /* <DEDUP_REMOVED lines=12> */
.L_x_645:
[----:B------:R-:W-:Y:S05]  /*11a0*/  BSYNC B1 ;  /* 0x0000000000017941 */ /* 0x000fea0003800000 */
.L_x_644:
        /* <DEDUP_REMOVED lines=96> */
.L_x_647:
[----:B------:R-:W-:Y:S05]  /*17b0*/  BSYNC B1 ;  /* 0x0000000000017941 */ /* 0x000fea0003800000 */
.L_x_646:
[----:B------:R-:W-:Y:S01]  /*17c0*/  BSSY B1, `(.L_x_648) ;  /* 0x000005f000017945 */ /* 0x000fe20003800000 */
[----:B------:R-:W-:Y:S05]  /*17d0*/  @!P5 BRA `(.L_x_649) ;  /* 0x000005d00000d947 */ /* 0x000fea0003800000 */
[----:B------:R-:W-:Y:S02]  /*17e0*/  ISETP.NE.U32.AND P0, PT, RZ, c[0x0][0x250], PT ;  /* 0x00009400ff007a0c */ /* 0x000fe40003f05070 */
[----:B------:R-:W-:Y:S02]  /*17f0*/  LEA R152, P1, R217, c[0x0][0x188], 0x4 ;  /* 0x00006200d9987a11 */ /* 0x000fe400078220ff */
[----:B------:R-:W-:-:S02]  /*1800*/  ISETP.NE.AND.EX P0, PT, RZ, c[0x0][0x254], PT, P0 ;  /* 0x00009500ff007a0c */ /* 0x000fc40003f05300 */
        /* <DEDUP_REMOVED lines=18> */
[--C-:B--2---:R-:W-:Y:S02]  /*1930*/  PRMT R200, RZ, 0x5410, R152.reuse ;  /* 0x00005410ffc87816 */ /* 0x104fe40000000098 */
[----:B------:R-:W-:Y:S02]  /*1940*/  PRMT R152, RZ, 0x7610, R152 ;  /* 0x00007610ff987816 */ /* 0x000fe40000000098 */
[--C-:B0-----:R-:W-:Y:S02]  /*1950*/  PRMT R202, RZ, 0x5410, R153.reuse ;  /* 0x00005410ffca7816 */ /* 0x101fe40000000099 */
[----:B------:R-:W-:Y:S01]  /*1960*/  PRMT R204, RZ, 0x7610, R153 ;  /* 0x00007610ffcc7816 */ /* 0x000fe20000000099 */
[C---:B------:R-:W-:Y:S01]  /*1970*/  FADD.FTZ R200, -R213.reuse, R200 ;  /* 0x000000c8d5c87221 */ /* 0x040fe20000010100 */
[----:B---3--:R-:W-:Y:S01]  /*1980*/  PRMT R153, RZ, 0x5410, R156 ;  /* 0x00005410ff997816 */ /* 0x008fe2000000009c */
[----:B------:R-:W-:Y:S01]  /*1990*/  FADD.FTZ R152, -R213, R152 ;  /* 0x00000098d5987221 */ /* 0x000fe20000010100 */
[----:B------:R-:W-:-:S02]  /*19a0*/  PRMT R206, RZ, 0x5410, R154 ;  /* 0x00005410ffce7816 */ /* 0x000fc4000000009a */
[----:B------:R-:W-:Y:S01]  /*19b0*/  PRMT R208, RZ, 0x7610, R154 ;  /* 0x00007610ffd07816 */ /* 0x000fe2000000009a */
[----:B------:R-:W-:Y:S01]  /*19c0*/  FADD.FTZ R154, -R213, R202 ;  /* 0x000000cad59a7221 */ /* 0x000fe20000010100 */
[----:B------:R-:W-:Y:S01]  /*19d0*/  PRMT R156, RZ, 0x7610, R156 ;  /* 0x00007610ff9c7816 */ /* 0x000fe2000000009c */
[C---:B-----5:R-:W-:Y:S02]  /*19e0*/  FMUL.FTZ R167, R163.reuse, R200 ;  /* 0x000000c8a3a77220 */ /* 0x060fe40000410000 */
[----:B------:R-:W-:Y:S01]  /*19f0*/  FMUL.FTZ R202, R60, R153 ;  /* 0x000000993cca7220 */ /* 0x000fe20000410000 */
[--C-:B------:R-:W-:Y:S01]  /*1a00*/  PRMT R214, RZ, 0x5410, R155.reuse ;  /* 0x00005410ffd67816 */ /* 0x100fe2000000009b */
[----:B------:R-:W-:Y:S01]  /*1a10*/  FMUL.FTZ R200, R163, R152 ;  /* 0x00000098a3c87220 */ /* 0x000fe20000410000 */
[----:B------:R-:W-:Y:S01]  /*1a20*/  PRMT R218, RZ, 0x7610, R155 ;  /* 0x00007610ffda7816 */ /* 0x000fe2000000009b */
[----:B------:R-:W-:Y:S01]  /*1a30*/  FMUL.FTZ R201, R61, R156 ;  /* 0x0000009c3dc97220 */ /* 0x000fe20000410000 */
[----:B------:R-:W-:Y:S01]  /*1a40*/  PRMT R155, RZ, 0x5410, R157 ;  /* 0x00005410ff9b7816 */ /* 0x000fe2000000009d */
[----:B------:R-:W-:-:S02]  /*1a50*/  FADD.FTZ R152, R215, R202 ;  /* 0x000000cad7987221 */ /* 0x000fc40000010000 */
[----:B------:R-:W-:Y:S02]  /*1a60*/  FFMA.FTZ R216, R167, R202, R216 ;  /* 0x000000caa7d87223 */ /* 0x000fe400000100d8 */
[C---:B------:R-:W-:Y:S01]  /*1a70*/  FADD.FTZ R212, -R213.reuse, R208 ;  /* 0x000000d0d5d47221 */ /* 0x040fe20000010100 */
[----:B------:R-:W-:Y:S01]  /*1a80*/  PRMT R208, RZ, 0x7610, R157 ;  /* 0x00007610ffd07816 */ /* 0x000fe2000000009d */
[C---:B------:R-:W-:Y:S02]  /*1a90*/  FADD.FTZ R204, -R213.reuse, R204 ;  /* 0x000000ccd5cc7221 */ /* 0x040fe40000010100 */
[----:B------:R-:W-:Y:S02]  /*1aa0*/  FADD.FTZ R210, -R213, R206 ;  /* 0x000000ced5d27221 */ /* 0x000fe40000010100 */
[----:B------:R-:W-:Y:S02]  /*1ab0*/  FADD.FTZ R96, R96, R153 ;  /* 0x0000009960607221 */ /* 0x000fe40000010000 */
[----:B------:R-:W-:-:S02]  /*1ac0*/  FFMA.FTZ R144, R167, R153, R144 ;  /* 0x00000099a7907223 */ /* 0x000fc40000010090 */
[C---:B------:R-:W-:Y:S02]  /*1ad0*/  FMUL.FTZ R199, R163.reuse, R154 ;  /* 0x0000009aa3c77220 */ /* 0x040fe40000410000 */
[----:B------:R-:W-:Y:S02]  /*1ae0*/  FMUL.FTZ R206, R62, R155 ;  /* 0x0000009b3ece7220 */ /* 0x000fe40000410000 */
[----:B------:R-:W-:Y:S02]  /*1af0*/  FADD.FTZ R153, R152, R201 ;  /* 0x000000c998997221 */ /* 0x000fe40000010000 */
[----:B------:R-:W-:Y:S01]  /*1b00*/  FFMA.FTZ R216, R200, R201, R216 ;  /* 0x000000c9c8d87223 */ /* 0x000fe200000100d8 */
[----:B------:R-:W-:Y:S01]  /*1b10*/  PRMT R157, RZ, 0x5410, R158 ;  /* 0x00005410ff9d7816 */ /* 0x000fe2000000009e */
[----:B------:R-:W-:Y:S02]  /*1b20*/  FMUL.FTZ R204, R163, R204 ;  /* 0x000000cca3cc7220 */ /* 0x000fe40000410000 */
[----:B------:R-:W-:-:S02]  /*1b30*/  FMUL.FTZ R203, R63, R208 ;  /* 0x000000d03fcb7220 */ /* 0x000fc40000410000 */
[----:B------:R-:W-:Y:S02]  /*1b40*/  FADD.FTZ R152, R153, R206 ;  /* 0x000000ce99987221 */ /* 0x000fe40000010000 */
[----:B------:R-:W-:Y:S01]  /*1b50*/  FFMA.FTZ R216, R199, R206, R216 ;  /* 0x000000cec7d87223 */ /* 0x000fe200000100d8 */
[----:B------:R-:W-:Y:S01]  /*1b60*/  PRMT R158, RZ, 0x7610, R158 ;  /* 0x00007610ff9e7816 */ /* 0x000fe2000000009e */
[----:B------:R-:W-:Y:S02]  /*1b70*/  FADD.FTZ R99, R99, R208 ;  /* 0x000000d063637221 */ /* 0x000fe40000010000 */
        /* <DEDUP_REMOVED lines=8> */
[----:B------:R-:W-:Y:S02]  /*1c00*/  FMUL.FTZ R207, R65, R158 ;  /* 0x0000009e41cf7220 */ /* 0x000fe40000410000 */
[----:B------:R-:W-:-:S02]  /*1c10*/  FADD.FTZ R152, R153, R208 ;  /* 0x000000d099987221 */ /* 0x000fc40000010000 */
[----:B------:R-:W-:Y:S01]  /*1c20*/  FFMA.FTZ R216, R205, R208, R216 ;  /* 0x000000d0cdd87223 */ /* 0x000fe200000100d8 */
[----:B------:R-:W-:Y:S01]  /*1c30*/  PRMT R220, RZ, 0x7610, R159 ;  /* 0x00007610ffdc7816 */ /* 0x000fe2000000009f */
[----:B------:R-:W-:Y:S02]  /*1c40*/  FMUL.FTZ R209, R163, R214 ;  /* 0x000000d6a3d17220 */ /* 0x000fe40000410000 */
[----:B------:R-:W-:Y:S02]  /*1c50*/  FADD.FTZ R218, -R213, R218 ;  /* 0x000000dad5da7221 */ /* 0x000fe40000010100 */
[----:B------:R-:W-:Y:S02]  /*1c60*/  FMUL.FTZ R212, R66, R211 ;  /* 0x000000d342d47220 */ /* 0x000fe40000410000 */
        /* <DEDUP_REMOVED lines=20> */
.L_x_649:
[----:B------:R-:W-:Y:S05]  /*1db0*/  BSYNC B1 ;  /* 0x0000000000017941 */ /* 0x000fea0003800000 */
.L_x_648:
[----:B------:R-:W-:Y:S05]  /*1dc0*/  BRA.DIV ~URZ, `(.L_x_650) ;  /* 0x000034727f007947 */ /* 0x000fea000b800000 */
[----:B------:R0:W1:Y:S02]  /*1dd0*/  SHFL.BFLY PT, R154, R215, 0x1, 0x1f ;  /* 0x0c201f00d79a7f89 */ /* 0x00006400000e0000 */
.L_x_661:
        /* <DEDUP_REMOVED lines=18> */
.L_x_662:
        /* <DEDUP_REMOVED lines=11> */
[----:B------:R-:W-:Y:S02]  /*1fb0*/  FFMA.FTZ R220, R10, R216, R157 ;  /* 0x000000d80adc7223 */ /* 0x000fe4000001009d */
[----:B------:R-:W-:Y:S02]  /*1fc0*/  FADD.FTZ R152, R8, -R153 ;  /* 0x8000009908987221 */ /* 0x000fe40000010000 */
[----:B------:R-:W-:Y:S02]  /*1fd0*/  FADD.FTZ R220, R13, -R220 ;  /* 0x800000dc0ddc7221 */ /* 0x000fe40000010000 */
[C---:B-----5:R-:W-:Y:S02]  /*1fe0*/  FMUL.FTZ R153, R163.reuse, R152 ;  /* 0x00000098a3997220 */ /* 0x060fe40000410000 */
[--C-:B------:R-:W-:Y:S01]  /*1ff0*/  @P1 PRMT R152, RZ, 0x5410, R128.reuse ;  /* 0x00005410ff981816 */ /* 0x100fe20000000080 */
[----:B------:R-:W-:Y:S01]  /*2000*/  FMUL.FTZ R223, R163, R220 ;  /* 0x000000dca3df7220 */ /* 0x000fe20000410000 */
[----:B------:R-:W-:Y:S01]  /*2010*/  @P1 PRMT R220, RZ, 0x7610, R129 ;  /* 0x00007610ffdc1816 */ /* 0x000fe20000000081 */
[----:B------:R-:W-:Y:S01]  /*2020*/  FFMA.FTZ R221, R11, R216, R157 ;  /* 0x000000d80bdd7223 */ /* 0x000fe2000001009d */
[----:B------:R-:W-:Y:S01]  /*2030*/  @P1 PRMT R155, RZ, 0x7610, R128 ;  /* 0x00007610ff9b1816 */ /* 0x000fe20000000080 */
[----:B------:R-:W-:-:S02]  /*2040*/  @P1 FADD.FTZ R153, R153, R152 ;  /* 0x0000009899991221 */ /* 0x000fc40000010000 */
[----:B------:R-:W-:Y:S02]  /*2050*/  IMAD.MOV.U32 R152, RZ, RZ, R172 ;  /* 0x000000ffff987224 */ /* 0x000fe400078e00ac */
[----:B------:R-:W-:Y:S02]  /*2060*/  FMUL.FTZ R215, R153, c[0x0][0x1e8] ;  /* 0x00007a0099d77a20 */ /* 0x000fe40000410000 */
[----:B------:R-:W-:Y:S01]  /*2070*/  @P1 FADD.FTZ R223, R223, R220 ;  /* 0x000000dcdfdf1221 */ /* 0x000fe20000010000 */
[----:B------:R-:W-:Y:S01]  /*2080*/  LOP3.LUT P0, RZ, R152, 0xff, RZ, 0xc0, !PT ;  /* 0x000000ff98ff7812 */ /* 0x000fe2000780c0ff */
[----:B------:R-:W-:Y:S01]  /*2090*/  FADD.FTZ R220, R14, -R221 ;  /* 0x800000dd0edc7221 */ /* 0x000fe20000010000 */
[----:B------:R-:W-:Y:S01]  /*20a0*/  @P1 PRMT R221, RZ, 0x5410, R130 ;  /* 0x00005410ffdd1816 */ /* 0x000fe20000000082 */
[--C-:B------:R-:W-:Y:S01]  /*20b0*/  FFMA.FTZ R159, R9, R216, R157.reuse ;  /* 0x000000d8099f7223 */ /* 0x100fe2000001009d */
[----:B------:R-:W-:Y:S01]  /*20c0*/  FSEL R152, R215, RZ, P0 ;  /* 0x000000ffd7987208 */ /* 0x000fe20000000000 */
[----:B------:R-:W-:Y:S01]  /*20d0*/  FMUL.FTZ R224, R163, R220 ;  /* 0x000000dca3e07220 */ /* 0x000fe20000410000 */
[----:B------:R-:W-:Y:S01]  /*20e0*/  ISETP.NE.U32.AND P0, PT, RZ, c[0x0][0x250], PT ;  /* 0x00009400ff007a0c */ /* 0x000fe20003f05070 */
[----:B------:R-:W-:-:S02]  /*20f0*/  FFMA.FTZ R227, R17, R216, R157 ;  /* 0x000000d811e37223 */ /* 0x000fc4000001009d */
[----:B------:R-:W-:Y:S01]  /*2100*/  @P1 FADD.FTZ R224, R224, R221 ;  /* 0x000000dde0e01221 */ /* 0x000fe20000010000 */
[----:B------:R-:W-:Y:S01]  /*2110*/  ISETP.NE.AND.EX P0, PT, RZ, c[0x0][0x254], PT, P0 ;  /* 0x00009500ff007a0c */ /* 0x000fe20003f05300 */
[-CC-:B------:R-:W-:Y:S02]  /*2120*/  FFMA.FTZ R221, R15, R216.reuse, R157.reuse ;  /* 0x000000d80fdd7223 */ /* 0x180fe4000001009d */
[----:B------:R-:W-:Y:S02]  /*2130*/  FFMA.FTZ R228, R20, R216, R157 ;  /* 0x000000d814e47223 */ /* 0x000fe4000001009d */
[----:B------:R-:W-:Y:S02]  /*2140*/  FADD.FTZ R222, R16, -R221 ;  /* 0x800000dd10de7221 */ /* 0x000fe40000010000 */
[----:B0-----:R-:W-:Y:S01]  /*2150*/  FADD.FTZ R156, R12, -R159 ;  /* 0x8000009f0c9c7221 */ /* 0x001fe20000010000 */
[----:B------:R-:W-:Y:S01]  /*2160*/  @P1 PRMT R159, RZ, 0x5410, R129 ;  /* 0x00005410ff9f1816 */ /* 0x000fe20000000081 */
[----:B------:R-:W-:Y:S01]  /*2170*/  FMUL.FTZ R225, R163, R222 ;  /* 0x000000dea3e17220 */ /* 0x000fe20000410000 */
[----:B------:R-:W-:Y:S01]  /*2180*/  @P1 PRMT R222, RZ, 0x7610, R130 ;  /* 0x00007610ffde1816 */ /* 0x000fe20000000082 */
[----:B------:R-:W-:-:S02]  /*2190*/  FADD.FTZ R228, R19, -R228 ;  /* 0x800000e413e47221 */ /* 0x000fc40000010000 */
[----:B------:R-:W-:Y:S01]  /*21a0*/  @P0 MOV R154, R174 ;  /* 0x000000ae009a0202 */ /* 0x000fe20000000f00 */
[----:B------:R-:W-:Y:S02]  /*21b0*/  FMUL.FTZ R158, R163, R156 ;  /* 0x0000009ca39e7220 */ /* 0x000fe40000410000 */
[----:B------:R-:W-:Y:S01]  /*21c0*/  @P1 FADD.FTZ R225, R225, R222 ;  /* 0x000000dee1e11221 */ /* 0x000fe20000010000 */
[----:B------:R-:W-:Y:S01]  /*21d0*/  @P0 LOP3.LUT P6, RZ, R154, 0xff, RZ, 0xc0, !PT ;  /* 0x000000ff9aff0812 */ /* 0x000fe200078cc0ff */
[----:B------:R-:W-:Y:S01]  /*21e0*/  FFMA.FTZ R154, R6, R216, R157 ;  /* 0x000000d8069a7223 */ /* 0x000fe2000001009d */
[----:B------:R-:W-:Y:S01]  /*21f0*/  @P1 PRMT R157, RZ, 0x7610, R131 ;  /* 0x00007610ff9d1816 */ /* 0x000fe20000000083 */
[----:B------:R-:W-:Y:S01]  /*2200*/  FADD.FTZ R222, R18, -R227 ;  /* 0x800000e312de7221 */ /* 0x000fe20000010000 */
[----:B------:R-:W-:Y:S01]  /*2210*/  @P1 PRMT R227, RZ, 0x5410, R131 ;  /* 0x00005410ffe31816 */ /* 0x000fe20000000083 */
[----:B------:R-:W-:Y:S01]  /*2220*/  FADD.FTZ R154, R7, -R154 ;  /* 0x8000009a079a7221 */ /* 0x000fe20000010000 */
[----:B------:R-:W-:Y:S01]  /*2230*/  @P0 FSEL R215, R215, RZ, P6 ;  /* 0x000000ffd7d70208 */ /* 0x000fe20003000000 */
[C---:B------:R-:W-:Y:S01]  /*2240*/  FMUL.FTZ R226, R163.reuse, R222 ;  /* 0x000000dea3e27220 */ /* 0x040fe20000410000 */
[----:B------:R-:W-:Y:S01]  /*2250*/  LOP3.LUT P6, RZ, R172, 0xff00, RZ, 0xc0, !PT ;  /* 0x0000ff00acff7812 */ /* 0x000fe200078cc0ff */
[C---:B------:R-:W-:Y:S01]  /*2260*/  FMUL.FTZ R154, R163.reuse, R154 ;  /* 0x0000009aa39a7220 */ /* 0x040fe20000410000 */
[----:B------:R-:W-:Y:S01]  /*2270*/  @P0 F2FP.BF16.PACK_AB R215, RZ, R215 ;  /* 0x000000d7ffd7023e */ /* 0x000fe200000010ff */
[----:B------:R-:W-:-:S02]  /*2280*/  FMUL.FTZ R228, R163, R228 ;  /* 0x000000e4a3e47220 */ /* 0x000fc40000410000 */
[----:B------:R-:W-:Y:S01]  /*2290*/  @P1 FADD.FTZ R154, R154, R155 ;  /* 0x0000009b9a9a1221 */ /* 0x000fe20000010000 */
[----:B------:R-:W-:Y:S01]  /*22a0*/  @P0 PRMT R92, R215, 0x7610, R92 ;  /* 0x00007610d75c0816 */ /* 0x000fe2000000005c */
[----:B------:R-:W-:Y:S02]  /*22b0*/  @P1 FADD.FTZ R158, R158, R159 ;  /* 0x0000009f9e9e1221 */ /* 0x000fe40000010000 */
        /* <DEDUP_REMOVED lines=54> */
[C---:B------:R-:W-:Y:S01]  /*2620*/  @P0 LOP3.LUT P6, RZ, R175.reuse, 0xff00, RZ, 0xc0, !PT ;  /* 0x0000ff00afff0812 */ /* 0x040fe200078cc0ff */
[----:B------:R-:W-:Y:S01]  /*2630*/  IMAD.WIDE.U32 R156, R0, R157, c[0x0][0x248] ;  /* 0x00009200009c7625 */ /* 0x000fe200078e009d */
        /* <DEDUP_REMOVED lines=27> */
.L_x_653:
[----:B------:R-:W-:Y:S05]  /*27f0*/  BSYNC B1 ;  /* 0x0000000000017941 */ /* 0x000fea0003800000 */
.L_x_652:
        /* <DEDUP_REMOVED lines=9> */
[----:B------:R-:W-:Y:S02]  /*2890*/  FFMA.FTZ R222, R160, R216, R157 ;  /* 0x000000d8a0de7223 */ /* 0x000fe4000001009d */
[----:B-----5:R-:W-:Y:S02]  /*28a0*/  FMUL.FTZ R153, R163, R152 ;  /* 0x00000098a3997220 */ /* 0x020fe40000410000 */
[----:B------:R-:W-:Y:S01]  /*28b0*/  @P1 PRMT R152, RZ, 0x5410, R132 ;  /* 0x00005410ff981816 */ /* 0x000fe20000000084 */
[----:B------:R-:W-:Y:S01]  /*28c0*/  FADD.FTZ R220, R29, -R220 ;  /* 0x800000dc1ddc7221 */ /* 0x000fe20000010000 */
[----:B------:R-:W-:Y:S01]  /*28d0*/  @P1 PRMT R155, RZ, 0x7610, R132 ;  /* 0x00007610ff9b1816 */ /* 0x000fe20000000084 */
[----:B------:R-:W-:-:S02]  /*28e0*/  FADD.FTZ R222, R31, -R222 ;  /* 0x800000de1fde7221 */ /* 0x000fc40000010000 */
[----:B------:R-:W-:Y:S02]  /*28f0*/  @P1 FADD.FTZ R153, R153, R152 ;  /* 0x0000009899991221 */ /* 0x000fe40000010000 */
[----:B------:R-:W-:Y:S02]  /*2900*/  IMAD.MOV.U32 R152, RZ, RZ, R168 ;  /* 0x000000ffff987224 */ /* 0x000fe400078e00a8 */
[----:B------:R-:W-:Y:S02]  /*2910*/  FMUL.FTZ R215, R153, c[0x0][0x1e8] ;  /* 0x00007a0099d77a20 */ /* 0x000fe40000410000 */
[C---:B------:R-:W-:Y:S01]  /*2920*/  FMUL.FTZ R223, R163.reuse, R220 ;  /* 0x000000dca3df7220 */ /* 0x040fe20000410000 */
[----:B------:R-:W-:Y:S01]  /*2930*/  LOP3.LUT P0, RZ, R152, 0xff, RZ, 0xc0, !PT ;  /* 0x000000ff98ff7812 */ /* 0x000fe2000780c0ff */
[----:B------:R-:W-:Y:S01]  /*2940*/  FMUL.FTZ R225, R163, R222 ;  /* 0x000000dea3e17220 */ /* 0x000fe20000410000 */
[----:B------:R-:W-:Y:S01]  /*2950*/  @P1 PRMT R220, RZ, 0x7610, R133 ;  /* 0x00007610ffdc1816 */ /* 0x000fe20000000085 */
[-CC-:B------:R-:W-:Y:S01]  /*2960*/  FFMA.FTZ R159, R25, R216.reuse, R157.reuse ;  /* 0x000000d8199f7223 */ /* 0x180fe2000001009d */
[----:B------:R-:W-:Y:S01]  /*2970*/  FSEL R152, R215, RZ, P0 ;  /* 0x000000ffd7987208 */ /* 0x000fe20000000000 */
[-CC-:B------:R-:W-:Y:S01]  /*2980*/  FFMA.FTZ R221, R27, R216.reuse, R157.reuse ;  /* 0x000000d81bdd7223 */ /* 0x180fe2000001009d */
[----:B------:R-:W-:Y:S01]  /*2990*/  ISETP.NE.U32.AND P0, PT, RZ, c[0x0][0x250], PT ;  /* 0x00009400ff007a0c */ /* 0x000fe20003f05070 */
[----:B------:R-:W-:Y:S01]  /*29a0*/  FFMA.FTZ R227, R161, R216, R157 ;  /* 0x000000d8a1e37223 */ /* 0x000fe2000001009d */
[----:B------:R-:W-:Y:S01]  /*29b0*/  @P1 PRMT R222, RZ, 0x7610, R134 ;  /* 0x00007610ffde1816 */ /* 0x000fe20000000086 */
[----:B------:R-:W-:Y:S01]  /*29c0*/  @P1 FADD.FTZ R223, R223, R220 ;  /* 0x000000dcdfdf1221 */ /* 0x000fe20000010000 */
[----:B------:R-:W-:Y:S01]  /*29d0*/  ISETP.NE.AND.EX P0, PT, RZ, c[0x0][0x254], PT, P0 ;  /* 0x00009500ff007a0c */ /* 0x000fe20003f05300 */
[----:B------:R-:W-:Y:S01]  /*29e0*/  FADD.FTZ R156, R28, -R159 ;  /* 0x8000009f1c9c7221 */ /* 0x000fe20000010000 */
[----:B------:R-:W-:Y:S01]  /*29f0*/  @P1 PRMT R159, RZ, 0x5410, R133 ;  /* 0x00005410ff9f1816 */ /* 0x000fe20000000085 */
[----:B------:R-:W-:-:S02]  /*2a00*/  @P1 FADD.FTZ R225, R225, R222 ;  /* 0x000000dee1e11221 */ /* 0x000fc40000010000 */
[----:B------:R-:W-:Y:S01]  /*2a10*/  FADD.FTZ R220, R30, -R221 ;  /* 0x800000dd1edc7221 */ /* 0x000fe20000010000 */
[----:B------:R-:W-:Y:S01]  /*2a20*/  @P1 PRMT R221, RZ, 0x5410, R134 ;  /* 0x00005410ffdd1816 */ /* 0x000fe20000000086 */
[----:B------:R-:W-:Y:S01]  /*2a30*/  FADD.FTZ R222, R162, -R227 ;  /* 0x800000e3a2de7221 */ /* 0x000fe20000010000 */
[----:B------:R-:W-:Y:S01]  /*2a40*/  @P1 PRMT R227, RZ, 0x5410, R135 ;  /* 0x00005410ffe31816 */ /* 0x000fe20000000087 */
[C---:B------:R-:W-:Y:S02]  /*2a50*/  FMUL.FTZ R158, R163.reuse, R156 ;  /* 0x0000009ca39e7220 */ /* 0x040fe40000410000 */
[C---:B------:R-:W-:Y:S02]  /*2a60*/  FMUL.FTZ R224, R163.reuse, R220 ;  /* 0x000000dca3e07220 */ /* 0x040fe40000410000 */
[----:B------:R-:W-:Y:S01]  /*2a70*/  @P0 MOV R154, R170 ;  /* 0x000000aa009a0202 */ /* 0x000fe20000000f00 */
[----:B------:R-:W-:Y:S02]  /*2a80*/  FMUL.FTZ R226, R163, R222 ;  /* 0x000000dea3e27220 */ /* 0x000fe40000410000 */
[----:B------:R-:W-:Y:S01]  /*2a90*/  @P1 FADD.FTZ R158, R158, R159 ;  /* 0x0000009f9e9e1221 */ /* 0x000fe20000010000 */
[----:B------:R-:W-:Y:S01]  /*2aa0*/  @P0 LOP3.LUT P6, RZ, R154, 0xff, RZ, 0xc0, !PT ;  /* 0x000000ff9aff0812 */ /* 0x000fe200078cc0ff */
[----:B------:R-:W-:-:S02]  /*2ab0*/  FFMA.FTZ R154, R22, R216, R157 ;  /* 0x000000d8169a7223 */ /* 0x000fc4000001009d */
[----:B------:R-:W-:Y:S01]  /*2ac0*/  FFMA.FTZ R157, R166, R216, R157 ;  /* 0x000000d8a69d7223 */ /* 0x000fe2000001009d */
[----:B------:R-:W-:Y:S01]  /*2ad0*/  @P0 FSEL R215, R215, RZ, P6 ;  /* 0x000000ffd7d70208 */ /* 0x000fe20003000000 */
[----:B------:R-:W-:Y:S01]  /*2ae0*/  FADD.FTZ R154, R23, -R154 ;  /* 0x8000009a179a7221 */ /* 0x000fe20000010000 */
[----:B------:R-:W-:Y:S01]  /*2af0*/  LOP3.LUT P6, RZ, R168, 0xff00, RZ, 0xc0, !PT ;  /* 0x0000ff00a8ff7812 */ /* 0x000fe200078cc0ff */
[----:B------:R-:W-:Y:S01]  /*2b00*/  FADD.FTZ R228, R164, -R157 ;  /* 0x8000009da4e47221 */ /* 0x000fe20000010000 */
[----:B------:R-:W-:Y:S01]  /*2b10*/  @P1 PRMT R157, RZ, 0x7610, R135 ;  /* 0x00007610ff9d1816 */ /* 0x000fe20000000087 */
[C---:B------:R-:W-:Y:S01]  /*2b20*/  FMUL.FTZ R154, R163.reuse, R154 ;  /* 0x0000009aa39a7220 */ /* 0x040fe20000410000 */
[----:B------:R-:W-:Y:S01]  /*2b30*/  @P0 F2FP.BF16.PACK_AB R215, RZ, R215 ;  /* 0x000000d7ffd7023e */ /* 0x000fe200000010ff */
[----:B------:R-:W-:Y:S02]  /*2b40*/  FMUL.FTZ R228, R163, R228 ;  /* 0x000000e4a3e47220 */ /* 0x000fe40000410000 */
[----:B------:R-:W-:Y:S01]  /*2b50*/  @P1 FADD.FTZ R154, R154, R155 ;  /* 0x0000009b9a9a1221 */ /* 0x000fe20000010000 */
[----:B------:R-:W-:Y:S01]  /*2b60*/  @P0 PRMT R92, R215, 0x7610, R92 ;  /* 0x00007610d75c0816 */ /* 0x000fe2000000005c */
[----:B------:R-:W-:-:S02]  /*2b70*/  @P1 FADD.FTZ R224, R224, R221 ;  /* 0x000000dde0e01221 */ /* 0x000fc40000010000 */
        /* <DEDUP_REMOVED lines=83> */
.L_x_655:
[----:B------:R-:W-:Y:S05]  /*30b0*/  BSYNC B1 ;  /* 0x0000000000017941 */ /* 0x000fea0003800000 */
.L_x_654:
        /* <DEDUP_REMOVED lines=26> */
[-CC-:B------:R-:W-:Y:S01]  /*3260*/  FFMA.FTZ R227, R195, R216.reuse, R157.reuse ;  /* 0x000000d8c3e37223 */ /* 0x180fe2000001009d */
[----:B------:R-:W-:Y:S01]  /*3270*/  @P1 PRMT R222, RZ, 0x7610, R138 ;  /* 0x00007610ffde1816 */ /* 0x000fe2000000008a */
[----:B------:R-:W-:Y:S01]  /*3280*/  FFMA.FTZ R228, R198, R216, R157 ;  /* 0x000000d8c6e47223 */ /* 0x000fe2000001009d */
[----:B------:R-:W-:Y:S01]  /*3290*/  ISETP.NE.AND.EX P0, PT, RZ, c[0x0][0x254], PT, P0 ;  /* 0x00009500ff007a0c */ /* 0x000fe20003f05300 */
[----:B------:R-:W-:-:S02]  /*32a0*/  @P1 FADD.FTZ R223, R223, R220 ;  /* 0x000000dcdfdf1221 */ /* 0x000fc40000010000 */
[----:B------:R-:W-:Y:S02]  /*32b0*/  @P1 FADD.FTZ R225, R225, R222 ;  /* 0x000000dee1e11221 */ /* 0x000fe40000010000 */
[----:B------:R-:W-:Y:S01]  /*32c0*/  FADD.FTZ R156, R190, -R159 ;  /* 0x8000009fbe9c7221 */ /* 0x000fe20000010000 */
[----:B------:R-:W-:Y:S01]  /*32d0*/  @P1 PRMT R159, RZ, 0x5410, R137 ;  /* 0x00005410ff9f1816 */ /* 0x000fe20000000089 */
[----:B------:R-:W-:Y:S01]  /*32e0*/  FADD.FTZ R220, R192, -R221 ;  /* 0x800000ddc0dc7221 */ /* 0x000fe20000010000 */
[----:B------:R-:W-:Y:S01]  /*32f0*/  @P1 PRMT R221, RZ, 0x5410, R138 ;  /* 0x00005410ffdd1816 */ /* 0x000fe2000000008a */
[----:B------:R-:W-:Y:S01]  /*3300*/  FADD.FTZ R222, R196, -R227 ;  /* 0x800000e3c4de7221 */ /* 0x000fe20000010000 */
[----:B------:R-:W-:Y:S01]  /*3310*/  @P1 PRMT R227, RZ, 0x5410, R139 ;  /* 0x00005410ffe31816 */ /* 0x000fe2000000008b */
[----:B------:R-:W-:Y:S02]  /*3320*/  FADD.FTZ R228, R197, -R228 ;  /* 0x800000e4c5e47221 */ /* 0x000fe40000010000 */
[----:B------:R-:W-:Y:S01]  /*3330*/  @P0 MOV R154, R176 ;  /* 0x000000b0009a0202 */ /* 0x000fe20000000f00 */
[----:B------:R-:W-:-:S02]  /*3340*/  FMUL.FTZ R158, R163, R156 ;  /* 0x0000009ca39e7220 */ /* 0x000fc40000410000 */
[C---:B------:R-:W-:Y:S01]  /*3350*/  FMUL.FTZ R224, R163.reuse, R220 ;  /* 0x000000dca3e07220 */ /* 0x040fe20000410000 */
[----:B------:R-:W-:Y:S01]  /*3360*/  @P0 LOP3.LUT P6, RZ, R154, 0xff, RZ, 0xc0, !PT ;  /* 0x000000ff9aff0812 */ /* 0x000fe200078cc0ff */
[----:B------:R-:W-:Y:S01]  /*3370*/  FFMA.FTZ R154, R184, R216, R157 ;  /* 0x000000d8b89a7223 */ /* 0x000fe2000001009d */
[----:B------:R-:W-:Y:S01]  /*3380*/  @P1 PRMT R157, RZ, 0x7610, R139 ;  /* 0x00007610ff9d1816 */ /* 0x000fe2000000008b */
[----:B------:R-:W-:Y:S01]  /*3390*/  FMUL.FTZ R226, R163, R222 ;  /* 0x000000dea3e27220 */ /* 0x000fe20000410000 */
[----:B------:R-:W-:Y:S01]  /*33a0*/  @P0 FSEL R215, R215, RZ, P6 ;  /* 0x000000ffd7d70208 */ /* 0x000fe20003000000 */
[----:B------:R-:W-:Y:S01]  /*33b0*/  FADD.FTZ R154, R185, -R154 ;  /* 0x8000009ab99a7221 */ /* 0x000fe20000010000 */
        /* <DEDUP_REMOVED lines=8> */
[----:B------:R-:W-:Y:S02]  /*3440*/  @P1 FADD.FTZ R226, R226, R227 ;  /* 0x000000e3e2e21221 */ /* 0x000fe40000010000 */
[----:B------:R-:W-:Y:S01]  /*3450*/  @P1 FADD.FTZ R228, R228, R157 ;  /* 0x0000009de4e41221 */ /* 0x000fe20000010000 */
[----:B------:R-:W-:Y:S01]  /*3460*/  ISETP.NE.U32.AND P1, PT, RZ, c[0x0][0x258], PT ;  /* 0x00009600ff007a0c */ /* 0x000fe20003f25070 */
[----:B------:R-:W-:-:S02]  /*3470*/  FMUL.FTZ R217, R154, c[0x0][0x1e8] ;  /* 0x00007a009ad97a20 */ /* 0x000fc40000410000 */
        /* <DEDUP_REMOVED lines=9> */
[----:B------:R-:W-:Y:S02]  /*3510*/  @P0 FSEL R217, R217, RZ, P6 ;  /* 0x000000ffd9d90208 */ /* 0x000fe40003000000 */
[----:B------:R-:W-:-:S02]  /*3520*/  LOP3.LUT P6, RZ, R178, 0xff0000, RZ, 0xc0, !PT ;  /* 0x00ff0000b2ff7812 */ /* 0x000fc400078cc0ff */
[----:B------:R-:W-:Y:S02]  /*3530*/  @P0 F2FP.BF16.PACK_AB R217, RZ, R217 ;  /* 0x000000d9ffd9023e */ /* 0x000fe400000010ff */
[----:B------:R-:W-:Y:S02]  /*3540*/  FSEL R156, R218, RZ, P6 ;  /* 0x000000ffda9c7208 */ /* 0x000fe40003000000 */
[----:B------:R-:W-:Y:S02]  /*3550*/  @P1 F2FP.BF16.PACK_AB R158, RZ, R158 ;  /* 0x0000009eff9e123e */ /* 0x000fe400000010ff */
[----:B------:R-:W-:Y:S02]  /*3560*/  @P0 LOP3.LUT P6, RZ, R176, 0xff0000, RZ, 0xc0, !PT ;  /* 0x00ff0000b0ff0812 */ /* 0x000fe400078cc0ff */
[----:B------:R-:W-:Y:S02]  /*3570*/  @P1 F2FP.BF16.PACK_AB R153, RZ, R153 ;  /* 0x00000099ff99123e */ /* 0x000fe400000010ff */
[----:B------:R-:W-:-:S02]  /*3580*/  @P1 F2FP.BF16.PACK_AB R224, RZ, R224 ;  /* 0x000000e0ffe0123e */ /* 0x000fc400000010ff */
[----:B------:R-:W-:Y:S02]  /*3590*/  @P1 F2FP.BF16.PACK_AB R226, RZ, R226 ;  /* 0x000000e2ffe2123e */ /* 0x000fe400000010ff */
[----:B------:R-:W-:Y:S02]  /*35a0*/  @P1 F2FP.BF16.PACK_AB R223, RZ, R223 ;  /* 0x000000dfffdf123e */ /* 0x000fe400000010ff */
[----:B------:R-:W-:Y:S02]  /*35b0*/  @P1 PRMT R141, R158, 0x7610, R141 ;  /* 0x000076109e8d1816 */ /* 0x000fe4000000008d */
[----:B------:R-:W-:Y:S02]  /*35c0*/  @P0 FSEL R218, R218, RZ, P6 ;  /* 0x000000ffdada0208 */ /* 0x000fe40003000000 */
[----:B------:R-:W-:Y:S02]  /*35d0*/  @P1 F2FP.BF16.PACK_AB R154, RZ, R154 ;  /* 0x0000009aff9a123e */ /* 0x000fe400000010ff */
[----:B------:R-:W-:-:S02]  /*35e0*/  @P1 F2FP.BF16.PACK_AB R225, RZ, R225 ;  /* 0x000000e1ffe1123e */ /* 0x000fc400000010ff */
[----:B------:R-:W-:Y:S02]  /*35f0*/  @P1 F2FP.BF16.PACK_AB R157, RZ, R228 ;  /* 0x000000e4ff9d123e */ /* 0x000fe400000010ff */
[----:B------:R-:W-:Y:S02]  /*3600*/  @P1 PRMT R140, R153, 0x7610, R140 ;  /* 0x00007610998c1816 */ /* 0x000fe4000000008c */
[----:B------:R-:W-:Y:S02]  /*3610*/  @P1 PRMT R142, R224, 0x7610, R142 ;  /* 0x00007610e08e1816 */ /* 0x000fe4000000008e */
[----:B------:R-:W-:Y:S02]  /*3620*/  @P1 PRMT R143, R226, 0x7610, R143 ;  /* 0x00007610e28f1816 */ /* 0x000fe4000000008f */
[----:B------:R-:W-:Y:S02]  /*3630*/  LOP3.LUT P6, RZ, R178, 0xff000000, RZ, 0xc0, !PT ;  /* 0xff000000b2ff7812 */ /* 0x000fe400078cc0ff */
[----:B------:R-:W-:Y:S01]  /*3640*/  @P1 PRMT R141, R141, 0x5410, R223 ;  /* 0x000054108d8d1816 */ /* 0x000fe200000000df */
[----:B------:R-:W-:Y:S01]  /*3650*/  FMUL.FTZ R223, R228, c[0x0][0x1e8] ;  /* 0x00007a00e4df7a20 */ /* 0x000fe20000410000 */
[----:B------:R-:W-:-:S02]  /*3660*/  @P1 PRMT R140, R140, 0x5410, R154 ;  /* 0x000054108c8c1816 */ /* 0x000fc4000000009a */
[----:B------:R-:W-:Y:S01]  /*3670*/  @P1 PRMT R142, R142, 0x5410, R225 ;  /* 0x000054108e8e1816 */ /* 0x000fe200000000e1 */
[----:B------:R-:W-:Y:S01]  /*3680*/  IMAD.MOV.U32 R225, RZ, RZ, 0x10 ;  /* 0x00000010ffe17424 */ /* 0x000fe200078e00ff */
[----:B------:R-:W-:Y:S02]  /*3690*/  @P1 PRMT R143, R143, 0x5410, R157 ;  /* 0x000054108f8f1816 */ /* 0x000fe4000000009d */
[----:B------:R-:W-:Y:S02]  /*36a0*/  FSEL R159, R219, RZ, P6 ;  /* 0x000000ffdb9f7208 */ /* 0x000fe40003000000 */
[----:B------:R-:W-:Y:S02]  /*36b0*/  LOP3.LUT P1, RZ, R179, 0xff000000, RZ, 0xc0, !PT ;  /* 0xff000000b3ff7812 */ /* 0x000fe4000782c0ff */
[----:B------:R-:W-:Y:S02]  /*36c0*/  @P0 LOP3.LUT P6, RZ, R176, 0xff000000, RZ, 0xc0, !PT ;  /* 0xff000000b0ff0812 */ /* 0x000fe400078cc0ff */
[----:B------:R-:W-:-:S02]  /*36d0*/  FSEL R158, R223, RZ, P1 ;  /* 0x000000ffdf9e7208 */ /* 0x000fc40000800000 */
[----:B------:R-:W-:Y:S02]  /*36e0*/  @P0 FSEL R219, R219, RZ, P6 ;  /* 0x000000ffdbdb0208 */ /* 0x000fe40003000000 */
[----:B------:R-:W-:Y:S02]  /*36f0*/  ISETP.NE.U32.AND P1, PT, RZ, c[0x0][0x258], PT ;  /* 0x00009600ff007a0c */ /* 0x000fe40003f25070 */
[----:B------:R-:W-:Y:S02]  /*3700*/  LOP3.LUT P6, RZ, R179, 0xff, RZ, 0xc0, !PT ;  /* 0x000000ffb3ff7812 */ /* 0x000fe400078cc0ff */
[----:B------:R-:W-:Y:S02]  /*3710*/  ISETP.NE.AND.EX P1, PT, RZ, c[0x0][0x25c], PT, P1 ;  /* 0x00009700ff007a0c */ /* 0x000fe40003f25310 */
[----:B------:R-:W-:Y:S02]  /*3720*/  FSEL R229, R220, RZ, P6 ;  /* 0x000000ffdce57208 */ /* 0x000fe40003000000 */
[----:B------:R-:W-:-:S02]  /*3730*/  @P0 LOP3.LUT P6, RZ, R177, 0xff, RZ, 0xc0, !PT ;  /* 0x000000ffb1ff0812 */ /* 0x000fc400078cc0ff */
[----:B------:R-:W-:Y:S02]  /*3740*/  F2FP.BF16.PACK_AB R153, R159, R156 ;  /* 0x0000009c9f99723e */ /* 0x000fe400000010ff */
[----:B------:R-:W-:Y:S02]  /*3750*/  @P0 FSEL R220, R220, RZ, P6 ;  /* 0x000000ffdcdc0208 */ /* 0x000fe40003000000 */
[----:B------:R-:W-:Y:S02]  /*3760*/  LOP3.LUT P6, RZ, R179, 0xff00, RZ, 0xc0, !PT ;  /* 0x0000ff00b3ff7812 */ /* 0x000fe400078cc0ff */
[----:B------:R-:W-:Y:S01]  /*3770*/  @P0 F2FP.BF16.PACK_AB R218, RZ, R218 ;  /* 0x000000daffda023e */ /* 0x000fe200000010ff */
[----:B------:R-:W-:Y:S01]  /*3780*/  @P1 IMAD.WIDE.U32 R156, R0, R225, c[0x0][0x258] ;  /* 0x00009600009c1625 */ /* 0x000fe200078e00e1 */
[----:B------:R-:W-:Y:S02]  /*3790*/  FSEL R230, R221, RZ, P6 ;  /* 0x000000ffdde67208 */ /* 0x000fe40003000000 */
[----:B------:R-:W-:-:S02]  /*37a0*/  @P0 LOP3.LUT P6, RZ, R177, 0xff00, RZ, 0xc0, !PT ;  /* 0x0000ff00b1ff0812 */ /* 0x000fc400078cc0ff */
[----:B------:R-:W-:Y:S01]  /*37b0*/  @P1 STG.E.128 [R156.64], R140 ;  /* 0x0000008c9c001986 */ /* 0x000fe2000c101d04 */
[----:B------:R-:W-:Y:S02]  /*37c0*/  @P0 LOP3.LUT P1, RZ, R177, 0xff0000, RZ, 0xc0, !PT ;  /* 0x00ff0000b1ff0812 */ /* 0x000fe4000782c0ff */
[----:B------:R-:W-:Y:S02]  /*37d0*/  @P0 FSEL R221, R221, RZ, P6 ;  /* 0x000000ffdddd0208 */ /* 0x000fe40003000000 */
[----:B------:R-:W-:Y:S02]  /*37e0*/  LOP3.LUT P6, RZ, R179, 0xff0000, RZ, 0xc0, !PT ;  /* 0x00ff0000b3ff7812 */ /* 0x000fe400078cc0ff */
[----:B------:R-:W-:Y:S02]  /*37f0*/  F2FP.BF16.PACK_AB R154, R230, R229 ;  /* 0x000000e5e69a723e */ /* 0x000fe400000010ff */
[C---:B------:R-:W-:Y:S02]  /*3800*/  FSEL R227, R222.reuse, RZ, P6 ;  /* 0x000000ffdee37208 */ /* 0x040fe40003000000 */
[----:B------:R-:W-:-:S02]  /*3810*/  @P0 FSEL R222, R222, RZ, P1 ;  /* 0x000000ffdede0208 */ /* 0x000fc40000800000 */
        /* <DEDUP_REMOVED lines=21> */
.L_x_657:
[----:B------:R-:W-:Y:S05]  /*3970*/  BSYNC B1 ;  /* 0x0000000000017941 */ /* 0x000fea0003800000 */
.L_x_656:
        /* <DEDUP_REMOVED lines=8> */
[-C--:B------:R-:W-:Y:S01]  /*3a00*/  FFMA.FTZ R156, R200, R216.reuse, R225 ;  /* 0x000000d8c89c7223 */ /* 0x080fe200000100e1 */
[----:B------:R-:W-:Y:S01]  /*3a10*/  ISETP.NE.AND.EX P0, PT, RZ, c[0x0][0x254], PT, P0 ;  /* 0x00009500ff007a0c */ /* 0x000fe20003f05300 */
[----:B------:R-:W-:Y:S02]  /*3a20*/  FADD.FTZ R152, R202, -R153 ;  /* 0x80000099ca987221 */ /* 0x000fe40000010000 */
[--C-:B------:R-:W-:Y:S02]  /*3a30*/  FFMA.FTZ R155, R199, R216, R225.reuse ;  /* 0x000000d8c79b7223 */ /* 0x100fe400000100e1 */
[----:B-----5:R-:W-:Y:S02]  /*3a40*/  FMUL.FTZ R153, R163, R152 ;  /* 0x00000098a3997220 */ /* 0x020fe40000410000 */
[----:B------:R-:W-:Y:S01]  /*3a50*/  @P6 PRMT R152, RZ, 0x5410, R32 ;  /* 0x00005410ff986816 */ /* 0x000fe20000000020 */
[----:B------:R-:W-:Y:S01]  /*3a60*/  FADD.FTZ R156, R201, -R156 ;  /* 0x8000009cc99c7221 */ /* 0x000fe20000010000 */
[----:B------:R-:W-:Y:S01]  /*3a70*/  @P6 PRMT R159, RZ, 0x7610, R34 ;  /* 0x00007610ff9f6816 */ /* 0x000fe20000000022 */
[----:B------:R-:W-:-:S02]  /*3a80*/  FFMA.FTZ R158, R204, R216, R225 ;  /* 0x000000d8cc9e7223 */ /* 0x000fc400000100e1 */
[----:B------:R-:W-:Y:S01]  /*3a90*/  @P6 FADD.FTZ R153, R153, R152 ;  /* 0x0000009899996221 */ /* 0x000fe20000010000 */
[----:B------:R-:W-:Y:S01]  /*3aa0*/  @P0 MOV R154, R180 ;  /* 0x000000b4009a0202 */ /* 0x000fe20000000f00 */
[----:B------:R-:W-:Y:S02]  /*3ab0*/  IMAD.MOV.U32 R152, RZ, RZ, R182 ;  /* 0x000000ffff987224 */ /* 0x000fe400078e00b6 */
[----:B------:R-:W-:Y:S02]  /*3ac0*/  FMUL.FTZ R213, R153, c[0x0][0x1e8] ;  /* 0x00007a0099d57a20 */ /* 0x000fe40000410000 */
[----:B------:R-:W-:Y:S01]  /*3ad0*/  FMUL.FTZ R156, R163, R156 ;  /* 0x0000009ca39c7220 */ /* 0x000fe20000410000 */
[----:B------:R-:W-:Y:S01]  /*3ae0*/  LOP3.LUT P1, RZ, R152, 0xff, RZ, 0xc0, !PT ;  /* 0x000000ff98ff7812 */ /* 0x000fe2000782c0ff */
[-CC-:B------:R-:W-:Y:S02]  /*3af0*/  FFMA.FTZ R220, R210, R216.reuse, R225.reuse ;  /* 0x000000d8d2dc7223 */ /* 0x180fe400000100e1 */
[----:B------:R-:W-:Y:S01]  /*3b00*/  FADD.FTZ R158, R203, -R158 ;  /* 0x8000009ecb9e7221 */ /* 0x000fe20000010000 */
[----:B------:R-:W-:Y:S01]  /*3b10*/  FSEL R152, R213, RZ, P1 ;  /* 0x000000ffd5987208 */ /* 0x000fe20000800000 */
[----:B------:R-:W-:Y:S01]  /*3b20*/  FFMA.FTZ R157, R205, R216, R225 ;  /* 0x000000d8cd9d7223 */ /* 0x000fe200000100e1 */
[----:B------:R-:W-:Y:S01]  /*3b30*/  @P0 LOP3.LUT P1, RZ, R154, 0xff, RZ, 0xc0, !PT ;  /* 0x000000ff9aff0812 */ /* 0x000fe2000782c0ff */
[----:B------:R-:W-:Y:S01]  /*3b40*/  FADD.FTZ R154, R206, -R155 ;  /* 0x8000009bce9a7221 */ /* 0x000fe20000010000 */
[----:B------:R-:W-:Y:S01]  /*3b50*/  @P6 PRMT R155, RZ, 0x7610, R32 ;  /* 0x00007610ff9b6816 */ /* 0x000fe20000000020 */
[----:B------:R-:W-:Y:S01]  /*3b60*/  FADD.FTZ R222, R207, -R220 ;  /* 0x800000dccfde7221 */ /* 0x000fe20000010000 */
[----:B------:R-:W-:Y:S01]  /*3b70*/  @P0 FSEL R213, R213, RZ, P1 ;  /* 0x000000ffd5d50208 */ /* 0x000fe20000800000 */
[C---:B------:R-:W-:Y:S01]  /*3b80*/  FMUL.FTZ R154, R163.reuse, R154 ;  /* 0x0000009aa39a7220 */ /* 0x040fe20000410000 */
[----:B------:R-:W-:Y:S01]  /*3b90*/  LOP3.LUT P1, RZ, R182, 0xff00, RZ, 0xc0, !PT ;  /* 0x0000ff00b6ff7812 */ /* 0x000fe2000782c0ff */
[----:B------:R-:W-:Y:S01]  /*3ba0*/  @P6 FADD.FTZ R156, R156, R155 ;  /* 0x0000009b9c9c6221 */ /* 0x000fe20000010000 */
[----:B------:R-:W-:Y:S01]  /*3bb0*/  @P6 PRMT R155, RZ, 0x5410, R33 ;  /* 0x00005410ff9b6816 */ /* 0x000fe20000000021 */
[----:B------:R-:W-:Y:S01]  /*3bc0*/  FMUL.FTZ R158, R163, R158 ;  /* 0x0000009ea39e7220 */ /* 0x000fe20000410000 */
[----:B------:R-:W-:Y:S01]  /*3bd0*/  @P6 PRMT R220, RZ, 0x5410, R34 ;  /* 0x00005410ffdc6816 */ /* 0x000fe20000000022 */
[----:B------:R-:W-:Y:S01]  /*3be0*/  FMUL.FTZ R215, R156, c[0x0][0x1e8] ;  /* 0x00007a009cd77a20 */ /* 0x000fe20000410000 */
[----:B------:R-:W-:Y:S01]  /*3bf0*/  @P0 F2FP.BF16.PACK_AB R213, RZ, R213 ;  /* 0x000000d5ffd5023e */ /* 0x000fe200000010ff */
[----:B------:R-:W-:Y:S01]  /*3c00*/  @P6 FADD.FTZ R154, R154, R155 ;  /* 0x0000009b9a9a6221 */ /* 0x000fe20000010000 */
[----:B------:R-:W-:Y:S01]  /*3c10*/  @P6 PRMT R155, RZ, 0x7610, R33 ;  /* 0x00007610ff9b6816 */ /* 0x000fe20000000021 */
[----:B------:R-:W-:Y:S01]  /*3c20*/  FADD.FTZ R218, R208, -R157 ;  /* 0x8000009dd0da7221 */ /* 0x000fe20000010000 */
[----:B------:R-:W-:Y:S01]  /*3c30*/  @P0 PRMT R92, R213, 0x7610, R92 ;  /* 0x00007610d55c0816 */ /* 0x000fe2000000005c */
[----:B------:R-:W-:-:S02]  /*3c40*/  FMUL.FTZ R222, R163, R222 ;  /* 0x000000dea3de7220 */ /* 0x000fc40000410000 */
[----:B------:R-:W-:Y:S01]  /*3c50*/  @P6 FADD.FTZ R158, R158, R155 ;  /* 0x0000009b9e9e6221 */ /* 0x000fe20000010000 */
[----:B------:R-:W-:Y:S01]  /*3c60*/  FSEL R155, R215, RZ, P1 ;  /* 0x000000ffd79b7208 */ /* 0x000fe20000800000 */
[----:B------:R-:W-:Y:S01]  /*3c70*/  FMUL.FTZ R157, R163, R218 ;  /* 0x000000daa39d7220 */ /* 0x000fe20000410000 */
[----:B------:R-:W-:Y:S01]  /*3c80*/  LOP3.LUT P1, RZ, R182, 0xff0000, RZ, 0xc0, !PT ;  /* 0x00ff0000b6ff7812 */ /* 0x000fe2000782c0ff */
[----:B------:R-:W-:Y:S01]  /*3c90*/  FMUL.FTZ R218, R154, c[0x0][0x1e8] ;  /* 0x00007a009ada7a20 */ /* 0x000fe20000410000 */
[----:B------:R-:W-:Y:S01]  /*3ca0*/  F2FP.BF16.PACK_AB R152, R155, R152 ;  /* 0x000000989b98723e */ /* 0x000fe200000010ff */
[----:B------:R-:W-:Y:S02]  /*3cb0*/  @P6 FADD.FTZ R222, R222, R159 ;  /* 0x0000009fdede6221 */ /* 0x000fe40000010000 */
[-CC-:B------:R-:W-:Y:S01]  /*3cc0*/  FFMA.FTZ R159, R209, R216.reuse, R225.reuse ;  /* 0x000000d8d19f7223 */ /* 0x180fe200000100e1 */
[----:B------:R-:W-:Y:S01]  /*3cd0*/  FSEL R221, R218, RZ, P1 ;  /* 0x000000ffdadd7208 */ /* 0x000fe20000800000 */
[----:B------:R-:W-:Y:S01]  /*3ce0*/  @P6 FADD.FTZ R157, R157, R220 ;  /* 0x000000dc9d9d6221 */ /* 0x000fe20000010000 */
[----:B------:R-:W-:Y:S01]  /*3cf0*/  LOP3.LUT P1, RZ, R182, 0xff000000, RZ, 0xc0, !PT ;  /* 0xff000000b6ff7812 */ /* 0x000fe2000782c0ff */
[----:B------:R-:W-:-:S02]  /*3d00*/  FFMA.FTZ R224, R214, R216, R225 ;  /* 0x000000d8d6e07223 */ /* 0x000fc400000100e1 */
[----:B------:R-:W-:Y:S02]  /*3d10*/  FMUL.FTZ R220, R158, c[0x0][0x1e8] ;  /* 0x00007a009edc7a20 */ /* 0x000fe40000410000 */
[----:B------:R-:W-:Y:S02]  /*3d20*/  FADD.FTZ R216, R212, -R159 ;  /* 0x8000009fd4d87221 */ /* 0x000fe40000010000 */
[----:B------:R-:W-:Y:S01]  /*3d30*/  FADD.FTZ R224, R211, -R224 ;  /* 0x800000e0d3e07221 */ /* 0x000fe20000010000 */
[----:B------:R-:W-:Y:S01]  /*3d40*/  FSEL R226, R220, RZ, P1 ;  /* 0x000000ffdce27208 */ /* 0x000fe20000800000 */
[----:B------:R-:W-:Y:S01]  /*3d50*/  FMUL.FTZ R159, R163, R216 ;  /* 0x000000d8a39f7220 */ /* 0x000fe20000410000 */
[--C-:B------:R-:W-:Y:S01]  /*3d60*/  @P6 PRMT R216, RZ, 0x5410, R35.reuse ;  /* 0x00005410ffd86816 */ /* 0x100fe20000000023 */
[----:B------:R-:W-:Y:S01]  /*3d70*/  FMUL.FTZ R219, R157, c[0x0][0x1e8] ;  /* 0x00007a009ddb7a20 */ /* 0x000fe20000410000 */
[----:B------:R-:W-:Y:S01]  /*3d80*/  LOP3.LUT P1, RZ, R183, 0xff, RZ, 0xc0, !PT ;  /* 0x000000ffb7ff7812 */ /* 0x000fe2000782c0ff */
[----:B------:R-:W-:Y:S01]  /*3d90*/  FMUL.FTZ R224, R163, R224 ;  /* 0x000000e0a3e07220 */ /* 0x000fe20000410000 */
[----:B------:R-:W-:Y:S01]  /*3da0*/  @P6 PRMT R163, RZ, 0x7610, R35 ;  /* 0x00007610ffa36816 */ /* 0x000fe20000000023 */
[----:B------:R-:W-:Y:S01]  /*3db0*/  FMUL.FTZ R217, R222, c[0x0][0x1e8] ;  /* 0x00007a00ded97a20 */ /* 0x000fe20000410000 */
[----:B------:R-:W-:Y:S01]  /*3dc0*/  FSEL R223, R219, RZ, P1 ;  /* 0x000000ffdbdf7208 */ /* 0x000fe20000800000 */
[----:B------:R-:W-:Y:S01]  /*3dd0*/  @P6 FADD.FTZ R159, R159, R216 ;  /* 0x000000d89f9f6221 */ /* 0x000fe20000010000 */
[C---:B------:R-:W-:Y:S01]  /*3de0*/  LOP3.LUT P1, RZ, R183.reuse, 0xff00, RZ, 0xc0, !PT ;  /* 0x0000ff00b7ff7812 */ /* 0x040fe2000782c0ff */
[----:B------:R-:W-:Y:S01]  /*3df0*/  @P6 FADD.FTZ R224, R224, R163 ;  /* 0x000000a3e0e06221 */ /* 0x000fe20000010000 */
[----:B------:R-:W-:Y:S01]  /*3e00*/  LOP3.LUT P6, RZ, R183, 0xff0000, RZ, 0xc0, !PT ;  /* 0x00ff0000b7ff7812 */ /* 0x000fe200078cc0ff */
[----:B------:R-:W-:Y:S01]  /*3e10*/  FMUL.FTZ R216, R159, c[0x0][0x1e8] ;  /* 0x00007a009fd87a20 */ /* 0x000fe20000410000 */
[----:B------:R-:W-:Y:S01]  /*3e20*/  FSEL R228, R217, RZ, P1 ;  /* 0x000000ffd9e47208 */ /* 0x000fe20000800000 */
[----:B------:R-:W-:Y:S01]  /*3e30*/  FMUL.FTZ R163, R224, c[0x0][0x1e8] ;  /* 0x00007a00e0a37a20 */ /* 0x000fe20000410000 */
[----:B------:R-:W-:-:S02]  /*3e40*/  ISETP.NE.U32.AND P1, PT, RZ, c[0x0][0x258], PT ;  /* 0x00009600ff007a0c */ /* 0x000fc40003f25070 */
[----:B------:R-:W-:Y:S02]  /*3e50*/  FSEL R225, R216, RZ, P6 ;  /* 0x000000ffd8e17208 */ /* 0x000fe40003000000 */
        /* <DEDUP_REMOVED lines=60> */
.L_x_659:
[----:B------:R-:W-:Y:S05]  /*4220*/  BSYNC B1 ;  /* 0x0000000000017941 */ /* 0x000fea0003800000 */
.L_x_658:
[----:B0-----:R-:W-:-:S05]  /*4230*/  IMAD.MOV.U32 R153, RZ, RZ, c[0x0][0x160] ;  /* 0x00005800ff997624 */ /* 0x001fca00078e00ff */
[----:B------:R-:W-:-:S04]  /*4240*/  LEA R2, R153, R2, 0x2 ;  /* 0x0000000299027211 */ /* 0x000fc800078e10ff */
[----:B------:R-:W-:-:S13]  /*4250*/  ISETP.GE.AND P0, PT, R2, c[0x0][0x164], PT ;  /* 0x0000590002007a0c */ /* 0x000fda0003f06270 */
[----:B-----5:R-:W-:Y:S01]  /*4260*/  @P0 CALL.REL.NOINC `(.L_x_641) ;  /* 0x0000001000000944 */ /* 0x020fe20003c00000 */
[----:B------:R-:W-:Y:S05]  /*4270*/  BRA `(.L_x_660) ;  /* 0xffffc21000007947 */ /* 0x000fea000383ffff */
.L_x_641:
[----:B0-----:R-:W-:Y:S05]  /*4280*/  BSYNC B0 ;  /* 0x0000000000007941 */ /* 0x001fea0003800000 */
.L_x_640:
[----:B------:R-:W-:Y:S01]  /*4290*/  SHF.R.U32.HI R0, RZ, 0x5, R4 ;  /* 0x00000005ff007819 */ /* 0x000fe20000011604 */
[----:B------:R-:W-:Y:S01]  /*42a0*/  WARPSYNC 0xffffffff ;  /* 0xffffffff00007948 */ /* 0x000fe20003800000 */
[C---:B------:R-:W-:Y:S01]  /*42b0*/  LOP3.LUT R2, R4.reuse, 0x1f, RZ, 0xc0, !PT ;  /* 0x0000001f04027812 */ /* 0x040fe200078ec0ff */
[----:B-----5:R-:W0:Y:S01]  /*42c0*/  S2R R40, SR_CTAID.X ;  /* 0x0000000000287919 */ /* 0x020e220000002500 */
        /* <DEDUP_REMOVED lines=10> */
[----:B------:R-:W-:Y:S01]  /*4370*/  STS.128 [R0+0x10], R104 ;  /* 0x0000106800007388 */ /* 0x000fe20000000c00 */
[----:B0-----:R-:W-:-:S03]  /*4380*/  IMAD R41, R40, c[0x0][0x168], RZ ;  /* 0x00005a0028297a24 */ /* 0x001fc600078e02ff */
[----:B------:R-:W-:Y:S04]  /*4390*/  STS.128 [R0+0x400], R108 ;  /* 0x0004006c00007388 */ /* 0x000fe80000000c00 */
[----:B------:R-:W-:Y:S01]  /*43a0*/  STS.128 [R0+0x410], R112 ;  /* 0x0004107000007388 */ /* 0x000fe20000000c00 */
[----:B------:R-:W-:-:S03]  /*43b0*/  IADD3 R44, P0, R41, R4, RZ ;  /* 0x00000004292c7210 */ /* 0x000fc60007f1e0ff */
[----:B------:R-:W-:Y:S01]  /*43c0*/  STS.128 [R0+0x800], R116 ;  /* 0x0008007400007388 */ /* 0x000fe20000000c00 */
[----:B------:R-:W-:Y:S01]  /*43d0*/  IADD3.X R41, RZ, RZ, RZ, P0, !PT ;  /* 0x000000ffff297210 */ /* 0x000fe200007fe4ff */
[C---:B------:R-:W-:Y:S02]  /*43e0*/  IMAD.SHL.U32 R43, R44.reuse, 0x4, RZ ;  /* 0x000000042c2b7824 */ /* 0x040fe400078e00ff */
[----:B------:R-:W-:Y:S01]  /*43f0*/  STS.128 [R0+0x810], R120 ;  /* 0x0008107800007388 */ /* 0x000fe20000000c00 */
[----:B------:R-:W-:Y:S02]  /*4400*/  SHF.L.U64.HI R44, R44, 0x2, R41 ;  /* 0x000000022c2c7819 */ /* 0x000fe40000010229 */
[C---:B------:R-:W-:Y:S01]  /*4410*/  IADD3 R45, P0, R43.reuse, c[0x0][0x228], RZ ;  /* 0x00008a002b2d7a10 */ /* 0x040fe20007f1e0ff */
[----:B------:R-:W-:Y:S01]  /*4420*/  STS.128 [R0+0xc00], R96 ;  /* 0x000c006000007388 */ /* 0x000fe20000000c00 */
[----:B------:R-:W-:Y:S02]  /*4430*/  IADD3 R43, P1, R43, c[0x0][0x220], RZ ;  /* 0x000088002b2b7a10 */ /* 0x000fe40007f3e0ff */
[----:B------:R-:W-:Y:S01]  /*4440*/  IADD3.X R46, R44, c[0x0][0x22c], RZ, P0, !PT ;  /* 0x00008b002c2e7a10 */ /* 0x000fe200007fe4ff */
[----:B------:R-:W-:Y:S04]  /*4450*/  STS.128 [R0+0xc10], R148 ;  /* 0x000c109400007388 */ /* 0x000fe80000000c00 */
[----:B------:R-:W-:Y:S01]  /*4460*/  BAR.SYNC.DEFER_BLOCKING 0x0 ;  /* 0x0000000000007b1d */ /* 0x000fe20000010000 */
[----:B------:R-:W-:-:S02]  /*4470*/  ISETP.GE.U32.AND P0, PT, R38, 0x100, PT ;  /* 0x000001002600780c */ /* 0x000fc40003f06070 */
        /* <DEDUP_REMOVED lines=60> */
[----:B------:R-:W-:Y:S01]  /*4840*/  @P5 IMAD.MOV.U32 R2, RZ, RZ, R45 ;  /* 0x000000ffff025224 */ /* 0x000fe200078e002d */
[----:B------:R-:W-:Y:S01]  /*4850*/  @P5 IADD3 R45, P1, R45, 0x200, RZ ;  /* 0x000002002d2d5810 */ /* 0x000fe20007f3e0ff */
[----:B---3--:R-:W-:-:S03]  /*4860*/  FADD.FTZ R5, R5, R30 ;  /* 0x0000001e05057221 */ /* 0x008fc60000010000 */
[----:B------:R-:W-:Y:S01]  /*4870*/  @P5 IADD3.X R46, RZ, R46, RZ, P1, !PT ;  /* 0x0000002eff2e5210 */ /* 0x000fe20000ffe4ff */
[----:B----4-:R-:W-:Y:S01]  /*4880*/  FADD.FTZ R29, R8, R29 ;  /* 0x0000001d081d7221 */ /* 0x010fe20000010000 */
[----:B------:R-:W-:Y:S01]  /*4890*/  ISETP.GE.U32.AND P1, PT, R38, 0x300, PT ;  /* 0x000003002600780c */ /* 0x000fe20003f26070 */
        /* <DEDUP_REMOVED lines=37> */
[----:B------:R-:W-:-:S03]  /*4af0*/  FADD.FTZ R14, R14, R17 ;  /* 0x000000110e0e7221 */ /* 0x000fc60000010000 */
[----:B------:R-:W3:Y:S01]  /*4b00*/  LDS R18, [R4.X4+0x2800] ;  /* 0x0028000004127984 */ /* 0x000ee20000004800 */
[----:B----4-:R-:W-:Y:S01]  /*4b10*/  @P5 IMAD.MOV.U32 R2, RZ, RZ, R43 ;  /* 0x000000ffff025224 */ /* 0x010fe200078e002b */
[----:B------:R-:W-:Y:S01]  /*4b20*/  @P5 IADD3 R43, P6, R43, 0x200, RZ ;  /* 0x000002002b2b5810 */ /* 0x000fe20007fde0ff */
[--C-:B------:R-:W-:Y:S01]  /*4b30*/  @P5 IMAD.MOV.U32 R3, RZ, RZ, R44.reuse ;  /* 0x000000ffff035224 */ /* 0x100fe200078e002c */
[----:B------:R-:W4:Y:S03]  /*4b40*/  LDS R10, [R4.X4+0x3800] ;  /* 0x00380000040a7984 */ /* 0x000f260000004800 */
[----:B------:R-:W-:Y:S01]  /*4b50*/  @P5 IMAD.X R44, RZ, RZ, R44, P6 ;  /* 0x000000ffff2c5224 */ /* 0x000fe200030e062c */
[----:B------:R2:W-:Y:S01]  /*4b60*/  @P5 STG.E [R2.64], R27 ;  /* 0x0000001b02005986 */ /* 0x0005e2000c101904 */
[----:B------:R-:W-:Y:S01]  /*4b70*/  @P0 IMAD.MOV.U32 R6, RZ, RZ, R43 ;  /* 0x000000ffff060224 */ /* 0x000fe200078e002b */
[----:B------:R-:W-:Y:S01]  /*4b80*/  ISETP.GE.U32.AND P5, PT, R38, 0x380, PT ;  /* 0x000003802600780c */ /* 0x000fe20003fa6070 */
[----:B------:R-:W-:Y:S01]  /*4b90*/  @P0 IMAD.MOV.U32 R7, RZ, RZ, R44 ;  /* 0x000000ffff070224 */ /* 0x000fe200078e002c */
[----:B------:R-:W4:Y:S01]  /*4ba0*/  LDS R27, [R4.X4+0x400] ;  /* 0x00040000041b7984 */ /* 0x000f220000004800 */
[----:B------:R-:W-:-:S03]  /*4bb0*/  FADD.FTZ R14, R14, R21 ;  /* 0x000000150e0e7221 */ /* 0x000fc60000010000 */
[----:B------:R-:W-:Y:S01]  /*4bc0*/  LDS R19, [R4.X4+0x1a00] ;  /* 0x001a000004137984 */ /* 0x000fe20000004800 */
[----:B0-----:R-:W-:Y:S02]  /*4bd0*/  FADD.FTZ R41, R14, R41 ;  /* 0x000000290e297221 */ /* 0x001fe40000010000 */
[----:B-1----:R-:W-:Y:S01]  /*4be0*/  FADD.FTZ R15, RZ, R15 ;  /* 0x0000000fff0f7221 */ /* 0x002fe20000010000 */
[-C--:B--2---:R-:W-:Y:S01]  /*4bf0*/  @P0 MOV R3, R46.reuse ;  /* 0x0000002e00030202 */ /* 0x084fe20000000f00 */
[----:B------:R-:W-:Y:S01]  /*4c00*/  @P0 IMAD.MOV.U32 R2, RZ, RZ, R45 ;  /* 0x000000ffff020224 */ /* 0x000fe200078e002d */
[----:B------:R-:W-:Y:S01]  /*4c10*/  @P0 IADD3 R45, P6, R45, 0x200, RZ ;  /* 0x000002002d2d0810 */ /* 0x000fe20007fde0ff */
[----:B------:R-:W-:Y:S01]  /*4c20*/  FADD.FTZ R0, R0, R35 ;  /* 0x0000002300007221 */ /* 0x000fe20000010000 */
[----:B------:R-:W0:Y:S02]  /*4c30*/  LDS R8, [R4.X4+0xc00] ;  /* 0x000c000004087984 */ /* 0x000e240000004800 */
[----:B------:R-:W-:Y:S01]  /*4c40*/  @P0 IADD3.X R46, RZ, R46, RZ, P6, !PT ;  /* 0x0000002eff2e0210 */ /* 0x000fe200037fe4ff */
[----:B---3--:R-:W-:Y:S01]  /*4c50*/  FADD.FTZ R0, R0, R37 ;  /* 0x0000002500007221 */ /* 0x008fe20000010000 */
[----:B------:R-:W-:Y:S01]  /*4c60*/  @P0 IADD3 R43, P6, R43, 0x200, RZ ;  /* 0x000002002b2b0810 */ /* 0x000fe20007fde0ff */
[----:B------:R-:W-:Y:S02]  /*4c70*/  LDS R23, [R4.X4+0x2a00] ;  /* 0x002a000004177984 */ /* 0x000fe40000004800 */
[----:B------:R-:W-:-:S02]  /*4c80*/  FADD.FTZ R39, R0, R39 ;  /* 0x0000002700277221 */ /* 0x000fc40000010000 */
[----:B------:R-:W1:Y:S01]  /*4c90*/  LDS R17, [R4.X4+0x1c00] ;  /* 0x001c000004117984 */ /* 0x000e620000004800 */
[----:B------:R-:W-:Y:S01]  /*4ca0*/  @P0 IMAD.X R44, RZ, RZ, R44, P6 ;  /* 0x000000ffff2c0224 */ /* 0x000fe200030e062c */
[----:B------:R-:W-:Y:S01]  /*4cb0*/  ISETP.GE.U32.AND P6, PT, R38, 0x400, PT ;  /* 0x000004002600780c */ /* 0x000fe20003fc6070 */
[----:B------:R-:W-:Y:S01]  /*4cc0*/  FADD.FTZ R15, R15, R16 ;  /* 0x000000100f0f7221 */ /* 0x000fe20000010000 */
[----:B------:R-:W2:Y:S03]  /*4cd0*/  LDS R38, [R4.X4+0x1400] ;  /* 0x0014000004267984 */ /* 0x000ea60000004800 */
[----:B------:R-:W-:Y:S01]  /*4ce0*/  FADD.FTZ R15, R15, R18 ;  /* 0x000000120f0f7221 */ /* 0x000fe20000010000 */
[----:B------:R-:W3:Y:S03]  /*4cf0*/  LDS R0, [R4.X4+0xa00] ;  /* 0x000a000004007984 */ /* 0x000ee60000004800 */
[----:B----4-:R-:W-:Y:S01]  /*4d00*/  FADD.FTZ R15, R15, R10 ;  /* 0x0000000a0f0f7221 */ /* 0x010fe20000010000 */
[----:B------:R4:W-:Y:S04]  /*4d10*/  @P0 STG.E [R2.64], R39 ;  /* 0x0000002702000986 */ /* 0x0009e8000c101904 */
[----:B------:R-:W-:Y:S01]  /*4d20*/  @P0 STG.E [R6.64], R5 ;  /* 0x0000000506000986 */ /* 0x000fe2000c101904 */
[----:B------:R-:W-:-:S03]  /*4d30*/  FADD.FTZ R27, RZ, R27 ;  /* 0x0000001bff1b7221 */ /* 0x000fc60000010000 */
[----:B------:R-:W3:Y:S01]  /*4d40*/  LDS R35, [R4.X4+0x3a00] ;  /* 0x003a000004237984 */ /* 0x000ee20000004800 */
[----:B----4-:R-:W-:Y:S01]  /*4d50*/  @P4 IMAD.MOV.U32 R2, RZ, RZ, R45 ;  /* 0x000000ffff024224 */ /* 0x010fe200078e002d */
[----:B------:R-:W-:Y:S02]  /*4d60*/  @P4 MOV R3, R46 ;  /* 0x0000002e00034202 */ /* 0x000fe40000000f00 */
[----:B------:R-:W4:Y:S01]  /*4d70*/  LDS R6, [R4.X4+0xe00] ;  /* 0x000e000004067984 */ /* 0x000f220000004800 */
[----:B------:R-:W-:-:S03]  /*4d80*/  @P4 IADD3 R45, P0, R45, 0x200, RZ ;  /* 0x000002002d2d4810 */ /* 0x000fc60007f1e0ff */
[----:B------:R-:W4:Y:S01]  /*4d90*/  LDS R21, [R4.X4+0x2c00] ;  /* 0x002c000004157984 */ /* 0x000f220000004800 */
[----:B------:R-:W-:Y:S01]  /*4da0*/  @P4 IADD3.X R46, RZ, R46, RZ, P0, !PT ;  /* 0x0000002eff2e4210 */ /* 0x000fe200007fe4ff */
[----:B0-----:R-:W-:Y:S02]  /*4db0*/  FADD.FTZ R8, RZ, R8 ;  /* 0x00000008ff087221 */ /* 0x001fe40000010000 */
[----:B------:R-:W0:Y:S04]  /*4dc0*/  LDS R7, [R4.X4+0x1e00] ;  /* 0x001e000004077984 */ /* 0x000e280000004800 */
[----:B------:R-:W0:Y:S01]  /*4dd0*/  LDS R25, [R4.X4+0x2e00] ;  /* 0x002e000004197984 */ /* 0x000e220000004800 */
[----:B-1----:R-:W-:Y:S02]  /*4de0*/  FADD.FTZ R8, R8, R17 ;  /* 0x0000001108087221 */ /* 0x002fe40000010000 */
[----:B--2---:R-:W-:-:S04]  /*4df0*/  FADD.FTZ R27, R27, R38 ;  /* 0x000000261b1b7221 */ /* 0x004fc80000010000 */
[----:B------:R-:W-:Y:S02]  /*4e00*/  FADD.FTZ R27, R27, R40 ;  /* 0x000000281b1b7221 */ /* 0x000fe40000010000 */
[----:B---3--:R-:W-:Y:S02]  /*4e10*/  FADD.FTZ R0, RZ, R0 ;  /* 0x00000000ff007221 */ /* 0x008fe40000010000 */
[----:B------:R-:W-:Y:S02]  /*4e20*/  FADD.FTZ R27, R27, R42 ;  /* 0x0000002a1b1b7221 */ /* 0x000fe40000010000 */
[----:B------:R-:W-:-:S03]  /*4e30*/  FADD.FTZ R0, R0, R19 ;  /* 0x0000001300007221 */ /* 0x000fc60000010000 */
[----:B------:R1:W-:Y:S01]  /*4e40*/  @P4 STG.E [R2.64], R27 ;  /* 0x0000001b02004986 */ /* 0x0003e2000c101904 */
[----:B------:R-:W-:-:S03]  /*4e50*/  FADD.FTZ R0, R0, R23 ;  /* 0x0000001700007221 */ /* 0x000fc60000010000 */
[----:B------:R-:W2:Y:S01]  /*4e60*/  LDS R27, [R4.X4+0x3c00] ;  /* 0x003c0000041b7984 */ /* 0x000ea20000004800 */
[----:B------:R-:W-:Y:S02]  /*4e70*/  FADD.FTZ R35, R0, R35 ;  /* 0x0000002300237221 */ /* 0x000fe40000010000 */
[----:B----4-:R-:W-:Y:S02]  /*4e80*/  FADD.FTZ R6, RZ, R6 ;  /* 0x00000006ff067221 */ /* 0x010fe40000010000 */
[----:B-1----:R-:W-:Y:S01]  /*4e90*/  @P4 IMAD.MOV.U32 R2, RZ, RZ, R43 ;  /* 0x000000ffff024224 */ /* 0x002fe200078e002b */
[----:B------:R-:W-:Y:S01]  /*4ea0*/  @P4 IADD3 R43, P0, R43, 0x200, RZ ;  /* 0x000002002b2b4810 */ /* 0x000fe20007f1e0ff */
[----:B------:R-:W-:Y:S02]  /*4eb0*/  @P4 IMAD.MOV.U32 R3, RZ, RZ, R44 ;  /* 0x000000ffff034224 */ /* 0x000fe400078e002c */
[----:B------:R-:W-:Y:S01]  /*4ec0*/  FADD.FTZ R8, R8, R21 ;  /* 0x0000001508087221 */ /* 0x000fe20000010000 */
[----:B------:R-:W-:Y:S01]  /*4ed0*/  @P4 IADD3.X R44, RZ, R44, RZ, P0, !PT ;  /* 0x0000002cff2c4210 */ /* 0x000fe200007fe4ff */
[----:B0-----:R-:W-:Y:S01]  /*4ee0*/  FADD.FTZ R0, R6, R7 ;  /* 0x0000000706007221 */ /* 0x001fe20000010000 */
[----:B------:R0:W-:Y:S03]  /*4ef0*/  @P4 STG.E [R2.64], R29 ;  /* 0x0000001d02004986 */ /* 0x0001e6000c101904 */
[----:B------:R-:W-:Y:S01]  /*4f00*/  FADD.FTZ R0, R0, R25 ;  /* 0x0000001900007221 */ /* 0x000fe20000010000 */
[----:B------:R-:W1:Y:S01]  /*4f10*/  LDS R29, [R4.X4+0x3e00] ;  /* 0x003e0000041d7984 */ /* 0x000e620000004800 */
[----:B0-----:R-:W-:Y:S01]  /*4f20*/  @P3 IMAD.MOV.U32 R2, RZ, RZ, R45 ;  /* 0x000000ffff023224 */ /* 0x001fe200078e002d */
[----:B------:R-:W-:Y:S01]  /*4f30*/  @P3 IADD3 R45, P0, R45, 0x200, RZ ;  /* 0x000002002d2d3810 */ /* 0x000fe20007f1e0ff */
[----:B------:R-:W-:-:S03]  /*4f40*/  @P3 IMAD.MOV.U32 R3, RZ, RZ, R46 ;  /* 0x000000ffff033224 */ /* 0x000fc600078e002e */
[----:B------:R-:W-:Y:S02]  /*4f50*/  @P3 IADD3.X R46, RZ, R46, RZ, P0, !PT ;  /* 0x0000002eff2e3210 */ /* 0x000fe400007fe4ff */
[----:B------:R0:W-:Y:S01]  /*4f60*/  @P3 STG.E [R2.64], R41 ;  /* 0x0000002902003986 */ /* 0x0001e2000c101904 */
[----:B--2---:R-:W-:Y:S02]  /*4f70*/  FADD.FTZ R27, R8, R27 ;  /* 0x0000001b081b7221 */ /* 0x004fe40000010000 */
[----:B0-----:R-:W-:Y:S01]  /*4f80*/  @P3 IMAD.MOV.U32 R2, RZ, RZ, R43 ;  /* 0x000000ffff023224 */ /* 0x001fe200078e002b */
[----:B------:R-:W-:Y:S01]  /*4f90*/  @P3 IADD3 R43, P4, R43, 0x200, RZ ;  /* 0x000002002b2b3810 */ /* 0x000fe20007f9e0ff */
[----:B------:R-:W-:-:S04]  /*4fa0*/  @P3 IMAD.MOV.U32 R3, RZ, RZ, R44 ;  /* 0x000000ffff033224 */ /* 0x000fc800078e002c */
[----:B------:R-:W-:Y:S01]  /*4fb0*/  @P3 IMAD.X R44, RZ, RZ, R44, P4 ;  /* 0x000000ffff2c3224 */ /* 0x000fe200020e062c */
[----:B------:R0:W-:Y:S01]  /*4fc0*/  @P3 STG.E [R2.64], R9 ;  /* 0x0000000902003986 */ /* 0x0001e2000c101904 */
[----:B-1----:R-:W-:Y:S02]  /*4fd0*/  FADD.FTZ R29, R0, R29 ;  /* 0x0000001d001d7221 */ /* 0x002fe40000010000 */
[----:B0-----:R-:W-:Y:S01]  /*4fe0*/  @P2 IMAD.MOV.U32 R2, RZ, RZ, R45 ;  /* 0x000000ffff022224 */ /* 0x001fe200078e002d */
[----:B------:R-:W-:Y:S02]  /*4ff0*/  @P2 MOV R3, R46 ;  /* 0x0000002e00032202 */ /* 0x000fe40000000f00 */
[----:B------:R-:W-:-:S03]  /*5000*/  @P2 IADD3 R45, P0, R45, 0x200, RZ ;  /* 0x000002002d2d2810 */ /* 0x000fc60007f1e0ff */
[----:B------:R0:W-:Y:S01]  /*5010*/  @P2 STG.E [R2.64], R15 ;  /* 0x0000000f02002986 */ /* 0x0001e2000c101904 */
[----:B------:R-:W-:Y:S01]  /*5020*/  @P2 IADD3.X R46, RZ, R46, RZ, P0, !PT ;  /* 0x0000002eff2e2210 */ /* 0x000fe200007fe4ff */
[----:B0-----:R-:W-:Y:S01]  /*5030*/  @P2 IMAD.MOV.U32 R2, RZ, RZ, R43 ;  /* 0x000000ffff022224 */ /* 0x001fe200078e002b */
[----:B------:R-:W-:Y:S01]  /*5040*/  @P2 IADD3 R43, P3, R43, 0x200, RZ ;  /* 0x000002002b2b2810 */ /* 0x000fe20007f7e0ff */
[----:B------:R-:W-:-:S04]  /*5050*/  @P2 IMAD.MOV.U32 R3, RZ, RZ, R44 ;  /* 0x000000ffff032224 */ /* 0x000fc800078e002c */
[----:B------:R-:W-:Y:S01]  /*5060*/  @P2 IMAD.X R44, RZ, RZ, R44, P3 ;  /* 0x000000ffff2c2224 */ /* 0x000fe200018e062c */
[----:B------:R0:W-:Y:S01]  /*5070*/  @P2 STG.E [R2.64], R31 ;  /* 0x0000001f02002986 */ /* 0x0001e2000c101904 */
[----:B------:R-:W-:Y:S01]  /*5080*/  @P1 IMAD.MOV.U32 R4, RZ, RZ, R43 ;  /* 0x000000ffff041224 */ /* 0x000fe200078e002b */
[----:B------:R-:W-:Y:S01]  /*5090*/  @P1 IADD3 R43, P2, R43, 0x200, RZ ;  /* 0x000002002b2b1810 */ /* 0x000fe20007f5e0ff */
[----:B------:R-:W-:-:S04]  /*50a0*/  @P1 IMAD.MOV.U32 R5, RZ, RZ, R44 ;  /* 0x000000ffff051224 */ /* 0x000fc800078e002c */
[----:B------:R-:W-:Y:S02]  /*50b0*/  @P1 IMAD.X R44, RZ, RZ, R44, P2 ;  /* 0x000000ffff2c1224 */ /* 0x000fe400010e062c */
[----:B------:R-:W-:Y:S01]  /*50c0*/  @P5 IMAD.MOV.U32 R6, RZ, RZ, R43 ;  /* 0x000000ffff065224 */ /* 0x000fe200078e002b */
[----:B------:R-:W-:Y:S01]  /*50d0*/  @P5 IADD3 R43, P2, R43, 0x200, RZ ;  /* 0x000002002b2b5810 */ /* 0x000fe20007f5e0ff */
[--C-:B------:R-:W-:Y:S01]  /*50e0*/  @P5 IMAD.MOV.U32 R7, RZ, RZ, R44.reuse ;  /* 0x000000ffff075224 */ /* 0x100fe200078e002c */
[----:B0-----:R-:W-:Y:S01]  /*50f0*/  @P1 MOV R3, R46 ;  /* 0x0000002e00031202 */ /* 0x001fe20000000f00 */
[----:B------:R-:W-:Y:S01]  /*5100*/  @P1 IMAD.MOV.U32 R2, RZ, RZ, R45 ;  /* 0x000000ffff021224 */ /* 0x000fe200078e002d */
[----:B------:R-:W-:Y:S01]  /*5110*/  @P1 IADD3 R45, P0, R45, 0x200, RZ ;  /* 0x000002002d2d1810 */ /* 0x000fe20007f1e0ff */
[----:B------:R-:W-:-:S03]  /*5120*/  @P5 IMAD.X R44, RZ, RZ, R44, P2 ;  /* 0x000000ffff2c5224 */ /* 0x000fc600010e062c */
[----:B------:R-:W-:Y:S01]  /*5130*/  @P1 IADD3.X R46, RZ, R46, RZ, P0, !PT ;  /* 0x0000002eff2e1210 */ /* 0x000fe200007fe4ff */
[----:B------:R0:W-:Y:S04]  /*5140*/  @P1 STG.E [R2.64], R35 ;  /* 0x0000002302001986 */ /* 0x0001e8000c101904 */
[----:B------:R1:W-:Y:S01]  /*5150*/  @P1 STG.E [R4.64], R11 ;  /* 0x0000000b04001986 */ /* 0x0003e2000c101904 */
[----:B0-----:R-:W-:Y:S01]  /*5160*/  @P5 IMAD.MOV.U32 R2, RZ, RZ, R45 ;  /* 0x000000ffff025224 */ /* 0x001fe200078e002d */
[----:B------:R-:W-:Y:S02]  /*5170*/  @P5 MOV R3, R46 ;  /* 0x0000002e00035202 */ /* 0x000fe40000000f00 */
[----:B------:R-:W-:Y:S01]  /*5180*/  @P5 IADD3 R45, P0, R45, 0x200, RZ ;  /* 0x000002002d2d5810 */ /* 0x000fe20007f1e0ff */
[----:B-1----:R-:W-:-:S02]  /*5190*/  IMAD.MOV.U32 R4, RZ, RZ, R43 ;  /* 0x000000ffff047224 */ /* 0x002fc400078e002b */
[----:B------:R0:W-:Y:S01]  /*51a0*/  @P5 STG.E [R2.64], R27 ;  /* 0x0000001b02005986 */ /* 0x0001e2000c101904 */
[----:B------:R-:W-:Y:S01]  /*51b0*/  @P5 IADD3.X R46, RZ, R46, RZ, P0, !PT ;  /* 0x0000002eff2e5210 */ /* 0x000fe200007fe4ff */
[----:B------:R-:W-:Y:S02]  /*51c0*/  IMAD.MOV.U32 R5, RZ, RZ, R44 ;  /* 0x000000ffff057224 */ /* 0x000fe400078e002c */
[----:B------:R1:W-:Y:S01]  /*51d0*/  @P5 STG.E [R6.64], R33 ;  /* 0x0000002106005986 */ /* 0x0003e2000c101904 */
[----:B0-----:R-:W-:Y:S01]  /*51e0*/  IMAD.MOV.U32 R2, RZ, RZ, R45 ;  /* 0x000000ffff027224 */ /* 0x001fe200078e002d */
[----:B------:R-:W-:Y:S01]  /*51f0*/  MOV R3, R46 ;  /* 0x0000002e00037202 */ /* 0x000fe20000000f00 */
[----:B------:R-:W-:Y:S06]  /*5200*/  @!P6 EXIT ;  /* 0x000000000000e94d */ /* 0x000fec0003800000 */
[----:B------:R-:W-:Y:S04]  /*5210*/  STG.E [R2.64], R29 ;  /* 0x0000001d02007986 */ /* 0x000fe8000c101904 */
[----:B------:R-:W-:Y:S01]  /*5220*/  STG.E [R4.64], R13 ;  /* 0x0000000d04007986 */ /* 0x000fe2000c101904 */
[----:B------:R-:W-:Y:S05]  /*5230*/  EXIT ;  /* 0x000000000000794d */ /* 0x000fea0003800000 */
.L_x_650:
[----:B------:R-:W-:Y:S01]  /*5240*/  MOV R155, R215 ;  /* 0x000000d7009b7202 */ /* 0x000fe20000000f00 */
[----:B------:R-:W-:Y:S01]  /*5250*/  IMAD.MOV.U32 R218, RZ, RZ, 0x1 ;  /* 0x00000001ffda7424 */ /* 0x000fe200078e00ff */
[----:B------:R-:W-:Y:S01]  /*5260*/  MOV R220, 0xffffffff ;  /* 0xffffffff00dc7802 */ /* 0x000fe20000000f00 */
[----:B------:R-:W-:Y:S01]  /*5270*/  IMAD.MOV.U32 R157, RZ, RZ, 0x1f ;  /* 0x0000001fff9d7424 */ /* 0x000fe200078e00ff */
[----:B------:R-:W-:-:S02]  /*5280*/  MOV R152, 0x52a0 ;  /* 0x000052a000987802 */ /* 0x000fc40000000f00 */
[----:B-----5:R-:W-:Y:S05]  /*5290*/  CALL.REL.NOINC `($__internal_32_$__cuda_sm70_shflsync_bfly_p) ;  /* 0x0000046000007944 */ /* 0x020fea0003c00000 */
[----:B-1----:R-:W-:Y:S01]  /*52a0*/  IMAD.MOV.U32 R154, RZ, RZ, R155 ;  /* 0x000000ffff9a7224 */ /* 0x002fe200078e009b */
[----:B0-----:R-:W-:Y:S05]  /*52b0*/  BRA `(.L_x_661) ;  /* 0xffffcb2000007947 */ /* 0x001fea000383ffff */
.L_x_651:
[----:B------:R-:W-:Y:S01]  /*52c0*/  HFMA2.MMA R218, -RZ, RZ, 0, 5.9604644775390625e-08 ;  /* 0x00000001ffda7435 */ /* 0x000fe200000001ff */
[----:B------:R-:W-:Y:S01]  /*52d0*/  IMAD.MOV.U32 R155, RZ, RZ, R216 ;  /* 0x000000ffff9b7224 */ /* 0x000fe200078e00d8 */
[----:B------:R-:W-:Y:S01]  /*52e0*/  MOV R152, 0x5320 ;  /* 0x0000532000987802 */ /* 0x000fe20000000f00 */
[----:B------:R-:W-:-:S02]  /*52f0*/  IMAD.MOV.U32 R157, RZ, RZ, 0x1f ;  /* 0x0000001fff9d7424 */ /* 0x000fc400078e00ff */
[----:B------:R-:W-:Y:S02]  /*5300*/  IMAD.MOV.U32 R220, RZ, RZ, -0x1 ;  /* 0xffffffffffdc7424 */ /* 0x000fe400078e00ff */
[----:B01---5:R-:W-:Y:S05]  /*5310*/  CALL.REL.NOINC `($__internal_32_$__cuda_sm70_shflsync_bfly_p) ;  /* 0x000003e000007944 */ /* 0x023fea0003c00000 */
[----:B------:R-:W-:Y:S01]  /*5320*/  FADD.FTZ R215, R154, R215 ;  /* 0x000000d79ad77221 */ /* 0x000fe20000010000 */
[----:B0-----:R-:W-:Y:S01]  /*5330*/  MOV R218, 0x2 ;  /* 0x0000000200da7802 */ /* 0x001fe20000000f00 */
[----:B-1----:R-:W-:Y:S01]  /*5340*/  FADD.FTZ R216, R216, R155 ;  /* 0x0000009bd8d87221 */ /* 0x002fe20000010000 */
[----:B------:R-:W-:Y:S01]  /*5350*/  MOV R152, 0x53a0 ;  /* 0x000053a000987802 */ /* 0x000fe20000000f00 */
[----:B------:R-:W-:Y:S01]  /*5360*/  IMAD.MOV.U32 R157, RZ, RZ, 0x1f ;  /* 0x0000001fff9d7424 */ /* 0x000fe200078e00ff */
[----:B------:R-:W-:Y:S01]  /*5370*/  MOV R155, R215 ;  /* 0x000000d7009b7202 */ /* 0x000fe20000000f00 */
[----:B------:R-:W-:Y:S02]  /*5380*/  IMAD.MOV.U32 R220, RZ, RZ, -0x1 ;  /* 0xffffffffffdc7424 */ /* 0x000fe400078e00ff */
[----:B------:R-:W-:Y:S05]  /*5390*/  CALL.REL.NOINC `($__internal_32_$__cuda_sm70_shflsync_bfly_p) ;  /* 0x0000036000007944 */ /* 0x000fea0003c00000 */
[----:B0-----:R-:W-:Y:S01]  /*53a0*/  HFMA2.MMA R218, -RZ, RZ, 0, 1.1920928955078125e-07 ;  /* 0x00000002ffda7435 */ /* 0x001fe200000001ff */
[----:B-1----:R-:W-:Y:S01]  /*53b0*/  IMAD.MOV.U32 R154, RZ, RZ, R155 ;  /* 0x000000ffff9a7224 */ /* 0x002fe200078e009b */
[----:B------:R-:W-:Y:S01]  /*53c0*/  MOV R152, 0x5410 ;  /* 0x0000541000987802 */ /* 0x000fe20000000f00 */
[----:B------:R-:W-:Y:S02]  /*53d0*/  IMAD.MOV.U32 R155, RZ, RZ, R216 ;  /* 0x000000ffff9b7224 */ /* 0x000fe400078e00d8 */
[----:B------:R-:W-:-:S02]  /*53e0*/  IMAD.MOV.U32 R157, RZ, RZ, 0x1f ;  /* 0x0000001fff9d7424 */ /* 0x000fc400078e00ff */
[----:B------:R-:W-:Y:S02]  /*53f0*/  IMAD.MOV.U32 R220, RZ, RZ, -0x1 ;  /* 0xffffffffffdc7424 */ /* 0x000fe400078e00ff */
[----:B------:R-:W-:Y:S05]  /*5400*/  CALL.REL.NOINC `($__internal_32_$__cuda_sm70_shflsync_bfly_p) ;  /* 0x000002f000007944 */ /* 0x000fea0003c00000 */
        /* <DEDUP_REMOVED lines=8> */
[----:B0-----:R-:W-:Y:S01]  /*5490*/  HFMA2.MMA R218, -RZ, RZ, 0, 2.384185791015625e-07 ;  /* 0x00000004ffda7435 */ /* 0x001fe200000001ff */
        /* <DEDUP_REMOVED lines=14> */
[----:B0-----:R-:W-:Y:S01]  /*5580*/  HFMA2.MMA R218, -RZ, RZ, 0, 4.76837158203125e-07 ;  /* 0x00000008ffda7435 */ /* 0x001fe200000001ff */
        /* <DEDUP_REMOVED lines=14> */
[----:B0-----:R-:W-:Y:S01]  /*5670*/  HFMA2.MMA R218, -RZ, RZ, 0, 9.5367431640625e-07 ;  /* 0x00000010ffda7435 */ /* 0x001fe200000001ff */
[----:B-1----:R-:W-:Y:S01]  /*5680*/  IMAD.MOV.U32 R159, RZ, RZ, R155 ;  /* 0x000000ffff9f7224 */ /* 0x002fe200078e009b */
[----:B------:R-:W-:Y:S01]  /*5690*/  MOV R152, 0x56e0 ;  /* 0x000056e000987802 */ /* 0x000fe20000000f00 */
[----:B------:R-:W-:Y:S02]  /*56a0*/  IMAD.MOV.U32 R155, RZ, RZ, R158 ;  /* 0x000000ffff9b7224 */ /* 0x000fe400078e009e */
[----:B------:R-:W-:-:S02]  /*56b0*/  IMAD.MOV.U32 R157, RZ, RZ, 0x1f ;  /* 0x0000001fff9d7424 */ /* 0x000fc400078e00ff */
[----:B------:R-:W-:Y:S02]  /*56c0*/  IMAD.MOV.U32 R220, RZ, RZ, -0x1 ;  /* 0xffffffffffdc7424 */ /* 0x000fe400078e00ff */
[----:B------:R-:W-:Y:S05]  /*56d0*/  CALL.REL.NOINC `($__internal_32_$__cuda_sm70_shflsync_bfly_p) ;  /* 0x0000002000007944 */ /* 0x000fea0003c00000 */
[----:B-1----:R-:W-:Y:S01]  /*56e0*/  MOV R153, R155 ;  /* 0x0000009b00997202 */ /* 0x002fe20000000f00 */
[----:B0-----:R-:W-:Y:S05]  /*56f0*/  BRA `(.L_x_662) ;  /* 0xffffc80000007947 */ /* 0x001fea000383ffff */
        .weak           $__internal_32_$__cuda_sm70_shflsync_bfly_p
        .type           $__internal_32_$__cuda_sm70_shflsync_bfly_p,@function
        .size           $__internal_32_$__cuda_sm70_shflsync_bfly_p,(.L_x_2570 - $__internal_32_$__cuda_sm70_shflsync_bfly_p)
$__internal_32_$__cuda_sm70_shflsync_bfly_p:
[----:B------:R-:W-:Y:S01]  /*5700*/  IMAD.MOV.U32 R153, RZ, RZ, 0x0 ;  /* 0x00000000ff997424 */ /* 0x000fe200078e00ff */
[----:B------:R-:W-:Y:S04]  /*5710*/  WARPSYNC R220 ;  /* 0x000000dc00007348 */ /* 0x000fe80003800000 */
[----:B------:R0:W1:Y:S01]  /*5720*/  SHFL.BFLY PT, R155, R155, R218, R157 ;  /* 0x0c0000da9b9b7389 */ /* 0x00006200000e009d */
[----:B------:R-:W-:Y:S05]  /*5730*/  RET.REL.NODEC R152 `(_ZN10layer_norm31ln_parallel_residual_bwd_kernelINS_13Kernel_traitsIf13__nv_bfloat16S2_S2_fjLj1024ELj1ELj4ELj1ELj16ENS_18Kernel_traits_baseILj1024EfS2_S2_S2_fjLj128EEEEELb1ELb1ELb0EEEvNS_9BwdParamsE) ;  /* 0xffffa8c098007950 */ /* 0x000fea0003c3ffff */
.L_x_663:
        /* <DEDUP_REMOVED lines=12> */
.L_x_2570:


//--------------------- .text._ZN10layer_norm22ln_bwd_finalize_kernelINS_22Kernel_traits_finalizeILj1024Ef13__nv_bfloat16S2_S2_fjLb0ELj1024ELj4ENS_18Kernel_traits_baseILj1024EfS2_S2_S2_fjLj1024EEEEELb0ELb1EEEvNS_9BwdParamsE --------------------------
	.section	.text._ZN10layer_norm22ln_bwd_finalize_kernelINS_22Kernel_traits_finalizeILj1024Ef13__nv_bfloat16S2_S2_fjLb0ELj1024ELj4ENS_18Kernel_traits_baseILj1024EfS2_S2_S2_fjLj1024EEEEELb0ELb1EEEvNS_9BwdParamsE,"ax",@progbits
	.sectioninfo	@"SHI_REGISTERS=32"
	.align	128
        .global         _ZN10layer_norm22ln_bwd_finalize_kernelINS_22Kernel_traits_finalizeILj1024Ef13__nv_bfloat16S2_S2_fjLb0ELj1024ELj4ENS_18Kernel_traits_baseILj1024EfS2_S2_S2_fjLj1024EEEEELb0ELb1EEEvNS_9BwdParamsE
        .type           _ZN10layer_norm22ln_bwd_finalize_kernelINS_22Kernel_traits_finalizeILj1024Ef13__nv_bfloat16S2_S2_fjLb0ELj1024ELj4ENS_18Kernel_traits_baseILj1024EfS2_S2_S2_fjLj1024EEEEELb0ELb1EEEvNS_9BwdParamsE,@function
        .size           _ZN10layer_norm22ln_bwd_finalize_kernelINS_22Kernel_traits_finalizeILj1024Ef13__nv_bfloat16S2_S2_fjLb0ELj1024ELj4ENS_18Kernel_traits_baseILj1024EfS2_S2_S2_fjLj1024EEEEELb0ELb1EEEvNS_9BwdParamsE,(.L_x_2571 - _ZN10layer_norm22ln_bwd_finalize_kernelINS_22Kernel_traits_finalizeILj1024Ef13__nv_bfloat16S2_S2_fjLb0ELj1024ELj4ENS_18Kernel_traits_baseILj1024EfS2_S2_S2_fjLj1024EEEEELb0ELb1EEEvNS_9BwdParamsE)
        .other          _ZN10layer_norm22ln_bwd_finalize_kernelINS_22Kernel_traits_finalizeILj1024Ef13__nv_bfloat16S2_S2_fjLb0ELj1024ELj4ENS_18Kernel_traits_baseILj1024EfS2_S2_S2_fjLj1024EEEEELb0ELb1EEEvNS_9BwdParamsE,@"STO_CUDA_ENTRY STV_DEFAULT"
_ZN10layer_norm22ln_bwd_finalize_kernelINS_22Kernel_traits_finalizeILj1024Ef13__nv_bfloat16S2_S2_fjLb0ELj1024ELj4ENS_18Kernel_traits_baseILj1024EfS2_S2_S2_fjLj1024EEEEELb0ELb1EEEvNS_9BwdParamsE:
.text._ZN10layer_norm22ln_bwd_finalize_kernelINS_22Kernel_traits_finalizeILj1024Ef13__nv_bfloat16S2_S2_fjLb0ELj1024ELj4ENS_18Kernel_traits_baseILj1024EfS2_S2_S2_fjLj1024EEEEELb0ELb1EEEvNS_9BwdParamsE:
        /* <DEDUP_REMOVED lines=19> */
.L_x_674:
        /* <DEDUP_REMOVED lines=27> */
.L_x_668:
        /* <DEDUP_REMOVED lines=35> */
.L_x_667:
[----:B------:R-:W-:Y:S05]  /*0510*/  BSYNC B1 ;  /* 0x0000000000017941 */ /* 0x000fea0003800000 */
.L_x_666:
        /* <DEDUP_REMOVED lines=23> */
.L_x_670:
[----:B------:R-:W-:Y:S05]  /*0690*/  BSYNC B1 ;  /* 0x0000000000017941 */ /* 0x000fea0003800000 */
.L_x_669:
        /* <DEDUP_REMOVED lines=10> */
.L_x_665:
[----:B------:R-:W-:Y:S05]  /*0740*/  BSYNC B0 ;  /* 0x0000000000007941 */ /* 0x000fea0003800000 */
.L_x_664:
        /* <DEDUP_REMOVED lines=11> */
.L_x_675:
        /* <DEDUP_REMOVED lines=18> */
.L_x_676:
[----:B------:R-:W-:Y:S01]  /*0920*/  @!P1 SHF.R.U32.HI R2, RZ, 0x3, R0 ;  /* 0x00000003ff029819 */ /* 0x000fe20000011600 */
[----:B---3--:R-:W-:Y:S02]  /*0930*/  FADD.FTZ R5, R5, R10 ;  /* 0x0000000a05057221 */ /* 0x008fe40000010000 */
[----:B--2---:R-:W-:Y:S01]  /*0940*/  FADD.FTZ R7, R7, R4 ;  /* 0x0000000407077221 */ /* 0x004fe20000010000 */
[----:B------:R-:W-:-:S05]  /*0950*/  @!P1 LOP3.LUT R2, R2, 0x1ffffffc, RZ, 0xc0, !PT ;  /* 0x1ffffffc02029812 */ /* 0x000fca00078ec0ff */
[----:B------:R2:W-:Y:S04]  /*0960*/  @!P1 STS [R2+0x2000], R5 ;  /* 0x0020000502009388 */ /* 0x0005e80000000800 */
[----:B------:R2:W-:Y:S02]  /*0970*/  @!P1 STS [R2+0x2080], R7 ;  /* 0x0020800702009388 */ /* 0x0005e40000000800 */
.L_x_671:
[----:B0-----:R-:W-:Y:S01]  /*0980*/  WARPSYNC 0xffffffff ;  /* 0xffffffff00007948 */ /* 0x001fe20003800000 */
[----:B------:R-:W-:Y:S01]  /*0990*/  BAR.SYNC.DEFER_BLOCKING 0x0 ;  /* 0x0000000000007b1d */ /* 0x000fe20000010000 */
[----:B-1----:R-:W-:Y:S02]  /*09a0*/  @P0 MOV R4, 0x8 ;  /* 0x0000000800040802 */ /* 0x002fe40000000f00 */
[C---:B------:R-:W-:Y:S02]  /*09b0*/  ISETP.GT.U32.AND P1, PT, R18.reuse, -0x401, PT ;  /* 0xfffffbff1200780c */ /* 0x040fe40003f24070 */
[----:B------:R-:W-:Y:S01]  /*09c0*/  IADD3 R18, R18, 0x400, RZ ;  /* 0x0000040012127810 */ /* 0x000fe20007ffe0ff */
[----:B--2---:R-:W-:-:S04]  /*09d0*/  @P0 IMAD.WIDE.U32 R2, R19, R4, c[0x0][0x268] ;  /* 0x00009a0013020625 */ /* 0x004fc800078e0004 */
[C---:B------:R-:W-:Y:S01]  /*09e0*/  @P0 IMAD.WIDE.U32 R4, R19.reuse, R4, c[0x0][0x260] ;  /* 0x0000980013040625 */ /* 0x040fe200078e0004 */
[----:B------:R-:W-:Y:S01]  /*09f0*/  IADD3 R19, R19, 0x200, RZ ;  /* 0x0000020013137810 */ /* 0x000fe20007ffe0ff */
[----:B------:R-:W0:Y:S04]  /*0a00*/  @P0 LDS.64 R6, [R16.X8+0x2000] ;  /* 0x0020000010060984 */ /* 0x000e280000008a00 */
[----:B------:R-:W1:Y:S04]  /*0a10*/  @P0 LDS.64 R8, [R16.X8+0x2080] ;  /* 0x0020800010080984 */ /* 0x000e680000008a00 */
[----:B0-----:R0:W-:Y:S04]  /*0a20*/  @P0 STG.E.64 [R2.64], R6 ;  /* 0x0000000602000986 */ /* 0x0011e8000c101b04 */
[----:B-1----:R0:W-:Y:S02]  /*0a30*/  @P0 STG.E.64 [R4.64], R8 ;  /* 0x0000000804000986 */ /* 0x0021e4000c101b04 */
[----:B0-----:R-:W-:Y:S05]  /*0a40*/  @P1 BRA `(.L_x_674) ;  /* 0xfffff6e000001947 */ /* 0x001fea000383ffff */
[----:B------:R-:W-:Y:S05]  /*0a50*/  EXIT ;  /* 0x000000000000794d */ /* 0x000fea0003800000 */
.L_x_672:
[----:B------:R-:W-:Y:S01]  /*0a60*/  HFMA2.MMA R9, -RZ, RZ, 0, 5.9604644775390625e-08 ;  /* 0x00000001ff097435 */ /* 0x000fe200000001ff */
[----:B--2---:R-:W-:Y:S01]  /*0a70*/  IMAD.MOV.U32 R10, RZ, RZ, R4 ;  /* 0x000000ffff0a7224 */ /* 0x004fe200078e0004 */
[----:B------:R-:W-:Y:S01]  /*0a80*/  MOV R11, 0xffffffff ;  /* 0xffffffff000b7802 */ /* 0x000fe20000000f00 */
[----:B------:R-:W-:Y:S01]  /*0a90*/  IMAD.MOV.U32 R6, RZ, RZ, 0x1f ;  /* 0x0000001fff067424 */ /* 0x000fe200078e00ff */
[----:B------:R-:W-:-:S02]  /*0aa0*/  MOV R2, 0xac0 ;  /* 0x00000ac000027802 */ /* 0x000fc40000000f00 */
[----:B01----:R-:W-:Y:S05]  /*0ab0*/  CALL.REL.NOINC `($__internal_33_$__cuda_sm70_shflsync_bfly_p) ;  /* 0x000003c000007944 */ /* 0x003fea0003c00000 */
[----:B-1----:R-:W-:Y:S01]  /*0ac0*/  MOV R3, R6 ;  /* 0x0000000600037202 */ /* 0x002fe20000000f00 */
[----:B0-----:R-:W-:Y:S05]  /*0ad0*/  BRA `(.L_x_675) ;  /* 0xfffffd2000007947 */ /* 0x001fea000383ffff */
.L_x_673:
[----:B------:R-:W-:Y:S01]  /*0ae0*/  HFMA2.MMA R9, -RZ, RZ, 0, 1.1920928955078125e-07 ;  /* 0x00000002ff097435 */ /* 0x000fe200000001ff */
[----:B------:R-:W-:Y:S01]  /*0af0*/  IMAD.MOV.U32 R10, RZ, RZ, R13 ;  /* 0x000000ffff0a7224 */ /* 0x000fe200078e000d */
[----:B------:R-:W-:Y:S01]  /*0b00*/  MOV R6, 0x1f ;  /* 0x0000001f00067802 */ /* 0x000fe20000000f00 */
[----:B------:R-:W-:Y:S01]  /*0b10*/  IMAD.MOV.U32 R11, RZ, RZ, -0x1 ;  /* 0xffffffffff0b7424 */ /* 0x000fe200078e00ff */
[----:B------:R-:W-:-:S02]  /*0b20*/  MOV R2, 0xb40 ;  /* 0x00000b4000027802 */ /* 0x000fc40000000f00 */
[----:B012---:R-:W-:Y:S05]  /*0b30*/  CALL.REL.NOINC `($__internal_33_$__cuda_sm70_shflsync_bfly_p) ;  /* 0x0000034000007944 */ /* 0x007fea0003c00000 */
[----:B0-----:R-:W-:Y:S01]  /*0b40*/  HFMA2.MMA R9, -RZ, RZ, 0, 2.384185791015625e-07 ;  /* 0x00000004ff097435 */ /* 0x001fe200000001ff */
[----:B-1----:R-:W-:Y:S01]  /*0b50*/  FADD.FTZ R10, R13, R6 ;  /* 0x000000060d0a7221 */ /* 0x002fe20000010000 */
[----:B------:R-:W-:Y:S01]  /*0b60*/  MOV R6, 0x1f ;  /* 0x0000001f00067802 */ /* 0x000fe20000000f00 */
[----:B------:R-:W-:Y:S01]  /*0b70*/  IMAD.MOV.U32 R11, RZ, RZ, -0x1 ;  /* 0xffffffffff0b7424 */ /* 0x000fe200078e00ff */
[----:B------:R-:W-:-:S02]  /*0b80*/  MOV R2, 0xba0 ;  /* 0x00000ba000027802 */ /* 0x000fc40000000f00 */
[----:B------:R-:W-:Y:S05]  /*0b90*/  CALL.REL.NOINC `($__internal_33_$__cuda_sm70_shflsync_bfly_p) ;  /* 0x000002e000007944 */ /* 0x000fea0003c00000 */
[----:B0-----:R-:W-:Y:S01]  /*0ba0*/  HFMA2.MMA R9, -RZ, RZ, 0, 4.76837158203125e-07 ;  /* 0x00000008ff097435 */ /* 0x001fe200000001ff */
[----:B-1----:R-:W-:Y:S01]  /*0bb0*/  FADD.FTZ R10, R10, R6 ;  /* 0x000000060a0a7221 */ /* 0x002fe20000010000 */
[----:B------:R-:W-:Y:S01]  /*0bc0*/  MOV R6, 0x1f ;  /* 0x0000001f00067802 */ /* 0x000fe20000000f00 */
[----:B------:R-:W-:Y:S01]  /*0bd0*/  IMAD.MOV.U32 R11, RZ, RZ, -0x1 ;  /* 0xffffffffff0b7424 */ /* 0x000fe200078e00ff */
[----:B------:R-:W-:-:S02]  /*0be0*/  MOV R2, 0xc00 ;  /* 0x00000c0000027802 */ /* 0x000fc40000000f00 */
[----:B------:R-:W-:Y:S05]  /*0bf0*/  CALL.REL.NOINC `($__internal_33_$__cuda_sm70_shflsync_bfly_p) ;  /* 0x0000028000007944 */ /* 0x000fea0003c00000 */
[----:B-1----:R-:W-:Y:S01]  /*0c00*/  FADD.FTZ R4, R10, R6 ;  /* 0x000000060a047221 */ /* 0x002fe20000010000 */
[----:B0-----:R-:W-:Y:S01]  /*0c10*/  HFMA2.MMA R9, -RZ, RZ, 0, 9.5367431640625e-07 ;  /* 0x00000010ff097435 */ /* 0x001fe200000001ff */
[----:B------:R-:W-:Y:S01]  /*0c20*/  MOV R6, 0x1f ;  /* 0x0000001f00067802 */ /* 0x000fe20000000f00 */
[----:B------:R-:W-:Y:S01]  /*0c30*/  IMAD.MOV.U32 R11, RZ, RZ, -0x1 ;  /* 0xffffffffff0b7424 */ /* 0x000fe200078e00ff */
[----:B------:R-:W-:-:S02]  /*0c40*/  MOV R2, 0xc70 ;  /* 0x00000c7000027802 */ /* 0x000fc40000000f00 */
[----:B------:R-:W-:Y:S02]  /*0c50*/  MOV R10, R4 ;  /* 0x00000004000a7202 */ /* 0x000fe40000000f00 */
[----:B------:R-:W-:Y:S05]  /*0c60*/  CALL.REL.NOINC `($__internal_33_$__cuda_sm70_shflsync_bfly_p) ;  /* 0x0000021000007944 */ /* 0x000fea0003c00000 */
[----:B0-----:R-:W-:Y:S01]  /*0c70*/  HFMA2.MMA R9, -RZ, RZ, 0, 5.9604644775390625e-08 ;  /* 0x00000001ff097435 */ /* 0x001fe200000001ff */
[----:B-1----:R-:W-:Y:S01]  /*0c80*/  MOV R7, R6 ;  /* 0x0000000600077202 */ /* 0x002fe20000000f00 */
[----:B------:R-:W-:Y:S01]  /*0c90*/  IMAD.MOV.U32 R10, RZ, RZ, R5 ;  /* 0x000000ffff0a7224 */ /* 0x000fe200078e0005 */
[----:B------:R-:W-:Y:S01]  /*0ca0*/  MOV R6, 0x1f ;  /* 0x0000001f00067802 */ /* 0x000fe20000000f00 */
[----:B------:R-:W-:Y:S01]  /*0cb0*/  IMAD.MOV.U32 R11, RZ, RZ, -0x1 ;  /* 0xffffffffff0b7424 */ /* 0x000fe200078e00ff */
[----:B------:R-:W-:Y:S02]  /*0cc0*/  MOV R2, 0xce0 ;  /* 0x00000ce000027802 */ /* 0x000fe40000000f00 */
[----:B------:R-:W-:Y:S05]  /*0cd0*/  CALL.REL.NOINC `($__internal_33_$__cuda_sm70_shflsync_bfly_p) ;  /* 0x000001a000007944 */ /* 0x000fea0003c00000 */
[----:B0-----:R-:W-:Y:S01]  /*0ce0*/  HFMA2.MMA R9, -RZ, RZ, 0, 1.1920928955078125e-07 ;  /* 0x00000002ff097435 */ /* 0x001fe200000001ff */
[----:B-1----:R-:W-:Y:S01]  /*0cf0*/  FADD.FTZ R10, R5, R6 ;  /* 0x00000006050a7221 */ /* 0x002fe20000010000 */
[----:B------:R-:W-:Y:S01]  /*0d00*/  MOV R6, 0x1f ;  /* 0x0000001f00067802 */ /* 0x000fe20000000f00 */
[----:B------:R-:W-:Y:S01]  /*0d10*/  IMAD.MOV.U32 R11, RZ, RZ, -0x1 ;  /* 0xffffffffff0b7424 */ /* 0x000fe200078e00ff */
[----:B------:R-:W-:Y:S02]  /*0d20*/  MOV R2, 0xd40 ;  /* 0x00000d4000027802 */ /* 0x000fe40000000f00 */
[----:B------:R-:W-:Y:S05]  /*0d30*/  CALL.REL.NOINC `($__internal_33_$__cuda_sm70_shflsync_bfly_p) ;  /* 0x0000014000007944 */ /* 0x000fea0003c00000 */
        /* <DEDUP_REMOVED lines=12> */
[----:B0-----:R-:W-:Y:S01]  /*0e00*/  HFMA2.MMA R9, -RZ, RZ, 0, 9.5367431640625e-07 ;  /* 0x00000010ff097435 */ /* 0x001fe200000001ff */
[----:B-1----:R-:W-:Y:S01]  /*0e10*/  FADD.FTZ R10, R10, R6 ;  /* 0x000000060a0a7221 */ /* 0x002fe20000010000 */
[----:B------:R-:W-:Y:S01]  /*0e20*/  MOV R6, 0x1f ;  /* 0x0000001f00067802 */ /* 0x000fe20000000f00 */
[----:B------:R-:W-:Y:S01]  /*0e30*/  IMAD.MOV.U32 R11, RZ, RZ, -0x1 ;  /* 0xffffffffff0b7424 */ /* 0x000fe200078e00ff */
[----:B------:R-:W-:-:S02]  /*0e40*/  MOV R2, 0xe60 ;  /* 0x00000e6000027802 */ /* 0x000fc40000000f00 */
[----:B------:R-:W-:Y:S05]  /*0e50*/  CALL.REL.NOINC `($__internal_33_$__cuda_sm70_shflsync_bfly_p) ;  /* 0x0000002000007944 */ /* 0x000fea0003c00000 */
[----:B-1----:R-:W-:Y:S01]  /*0e60*/  MOV R5, R6 ;  /* 0x0000000600057202 */ /* 0x002fe20000000f00 */
[----:B0-----:R-:W-:Y:S05]  /*0e70*/  BRA `(.L_x_676) ;  /* 0xfffffaa000007947 */ /* 0x001fea000383ffff */
        .weak           $__internal_33_$__cuda_sm70_shflsync_bfly_p
        .type           $__internal_33_$__cuda_sm70_shflsync_bfly_p,@function
        .size           $__internal_33_$__cuda_sm70_shflsync_bfly_p,(.L_x_2571 - $__internal_33_$__cuda_sm70_shflsync_bfly_p)
$__internal_33_$__cuda_sm70_shflsync_bfly_p:
[----:B------:R-:W-:Y:S01]  /*0e80*/  HFMA2.MMA R3, -RZ, RZ, 0, 0 ;  /* 0x00000000ff037435 */ /* 0x000fe200000001ff */
[----:B------:R-:W-:Y:S04]  /*0e90*/  WARPSYNC R11 ;  /* 0x0000000b00007348 */ /* 0x000fe80003800000 */
[----:B------:R0:W1:Y:S01]  /*0ea0*/  SHFL.BFLY PT, R6, R10, R9, R6 ;  /* 0x0c0000090a067389 */ /* 0x00006200000e0006 */
[----:B------:R-:W-:Y:S05]  /*0eb0*/  RET.REL.NODEC R2 `(_ZN10layer_norm22ln_bwd_finalize_kernelINS_22Kernel_traits_finalizeILj1024Ef13__nv_bfloat16S2_S2_fjLb0ELj1024ELj4ENS_18Kernel_traits_baseILj1024EfS2_S2_S2_fjLj1024EEEEELb0ELb1EEEvNS_9BwdParamsE) ;  /* 0xfffff14002007950 */ /* 0x000fea0003c3ffff */
.L_x_677:
        /* <DEDUP_REMOVED lines=12> */
.L_x_2571:


//--------------------- .text._ZN10layer_norm40ln_parallel_residual_bwd_finalize_kernelINS_22Kernel_traits_finalizeILj1024Ef13__nv_bfloat16S2_S2_fjLb0ELj1024ELj4ENS_18Kernel_traits_baseILj1024EfS2_S2_S2_fjLj1024EEEEELb1EEEvNS_9BwdParamsE --------------------------
	.section	.text._ZN10layer_norm40ln_parallel_residual_bwd_finalize_kernelINS_22Kernel_traits_finalizeILj1024Ef13__nv_bfloat16S2_S2_fjLb0ELj1024ELj4ENS_18Kernel_traits_baseILj1024EfS2_S2_S2_fjLj1024EEEEELb1EEEvNS_9BwdParamsE,"ax",@progbits
	.sectioninfo	@"SHI_REGISTERS=32"
	.align	128
        .global         _ZN10layer_norm40ln_parallel_residual_bwd_finalize_kernelINS_22Kernel_traits_finalizeILj1024Ef13__nv_bfloat16S2_S2_fjLb0ELj1024ELj4ENS_18Kernel_traits_baseILj1024EfS2_S2_S2_fjLj1024EEEEELb1EEEvNS_9BwdParamsE
        .type           _ZN10layer_norm40ln_parallel_residual_bwd_finalize_kernelINS_22Kernel_traits_finalizeILj1024Ef13__nv_bfloat16S2_S2_fjLb0ELj1024ELj4ENS_18Kernel_traits_baseILj1024EfS2_S2_S2_fjLj1024EEEEELb1EEEvNS_9BwdParamsE,@function
        .size           _ZN10layer_norm40ln_parallel_residual_bwd_finalize_kernelINS_22Kernel_traits_finalizeILj1024Ef13__nv_bfloat16S2_S2_fjLb0ELj1024ELj4ENS_18Kernel_traits_baseILj1024EfS2_S2_S2_fjLj1024EEEEELb1EEEvNS_9BwdParamsE,(.L_x_2572 - _ZN10layer_norm40ln_parallel_residual_bwd_finalize_kernelINS_22Kernel_traits_finalizeILj1024Ef13__nv_bfloat16S2_S2_fjLb0ELj1024ELj4ENS_18Kernel_traits_baseILj1024EfS2_S2_S2_fjLj1024EEEEELb1EEEvNS_9BwdParamsE)
        .other          _ZN10layer_norm40ln_parallel_residual_bwd_finalize_kernelINS_22Kernel_traits_finalizeILj1024Ef13__nv_bfloat16S2_S2_fjLb0ELj1024ELj4ENS_18Kernel_traits_baseILj1024EfS2_S2_S2_fjLj1024EEEEELb1EEEvNS_9BwdParamsE,@"STO_CUDA_ENTRY STV_DEFAULT"
_ZN10layer_norm40ln_parallel_residual_bwd_finalize_kernelINS_22Kernel_traits_finalizeILj1024Ef13__nv_bfloat16S2_S2_fjLb0ELj1024ELj4ENS_18Kernel_traits_baseILj1024EfS2_S2_S2_fjLj1024EEEEELb1EEEvNS_9BwdParamsE:
.text._ZN10layer_norm40ln_parallel_residual_bwd_finalize_kernelINS_22Kernel_traits_finalizeILj1024Ef13__nv_bfloat16S2_S2_fjLb0ELj1024ELj4ENS_18Kernel_traits_baseILj1024EfS2_S2_S2_fjLj1024EEEEELb1EEEvNS_9BwdParamsE:
        /* <DEDUP_REMOVED lines=19> */
.L_x_691:
        /* <DEDUP_REMOVED lines=37> */
.L_x_682:
        /* <DEDUP_REMOVED lines=59> */
.L_x_681:
[----:B------:R-:W-:Y:S05]  /*0730*/  BSYNC B1 ;  /* 0x0000000000017941 */ /* 0x000fea0003800000 */
.L_x_680:
        /* <DEDUP_REMOVED lines=35> */
.L_x_684:
[----:B------:R-:W-:Y:S05]  /*0970*/  BSYNC B1 ;  /* 0x0000000000017941 */ /* 0x000fea0003800000 */
.L_x_683:
        /* <DEDUP_REMOVED lines=16> */
.L_x_679:
[----:B------:R-:W-:Y:S05]  /*0a80*/  BSYNC B0 ;  /* 0x0000000000007941 */ /* 0x000fea0003800000 */
.L_x_678:
        /* <DEDUP_REMOVED lines=14> */
.L_x_692:
        /* <DEDUP_REMOVED lines=36> */
.L_x_693:
        /* <DEDUP_REMOVED lines=11> */
.L_x_685:
[----:B0-----:R-:W-:Y:S01]  /*0e60*/  WARPSYNC 0xffffffff ;  /* 0xffffffff00007948 */ /* 0x001fe20003800000 */
[----:B------:R-:W-:Y:S06]  /*0e70*/  BAR.SYNC.DEFER_BLOCKING 0x0 ;  /* 0x0000000000007b1d */ /* 0x000fec0000010000 */
[----:B------:R-:W-:Y:S01]  /*0e80*/  BSSY B0, `(.L_x_688) ;  /* 0x0000011000007945 */ /* 0x000fe20003800000 */
[----:B------:R-:W-:Y:S05]  /*0e90*/  @!P0 BRA `(.L_x_689) ;  /* 0x000000f000008947 */ /* 0x000fea0003800000 */
        /* <DEDUP_REMOVED lines=15> */
.L_x_689:
[----:B------:R-:W-:Y:S05]  /*0f90*/  BSYNC B0 ;  /* 0x0000000000007941 */ /* 0x000fea0003800000 */
.L_x_688:
[C---:B------:R-:W-:Y:S02]  /*0fa0*/  ISETP.GT.U32.AND P1, PT, R4.reuse, -0x401, PT ;  /* 0xfffffbff0400780c */ /* 0x040fe40003f24070 */
[----:B------:R-:W-:-:S02]  /*0fb0*/  IADD3 R4, R4, 0x400, RZ ;  /* 0x0000040004047810 */ /* 0x000fc40007ffe0ff */
[----:B------:R-:W-:-:S09]  /*0fc0*/  IADD3 R5, R5, 0x200, RZ ;  /* 0x0000020005057810 */ /* 0x000fd20007ffe0ff */
[----:B0-----:R-:W-:Y:S01]  /*0fd0*/  @!P1 CALL.REL.NOINC `(.L_x_690) ;  /* 0x0000001000009944 */ /* 0x001fe20003c00000 */
[----:B------:R-:W-:Y:S05]  /*0fe0*/  BRA `(.L_x_691) ;  /* 0xfffff14000007947 */ /* 0x000fea000383ffff */
.L_x_690:
[----:B------:R-:W-:Y:S05]  /*0ff0*/  EXIT ;  /* 0x000000000000794d */ /* 0x000fea0003800000 */
.L_x_686:
[----:B------:R-:W-:Y:S01]  /*1000*/  HFMA2.MMA R17, -RZ, RZ, 0, 1.847743988037109375e-06 ;  /* 0x0000001fff117435 */ /* 0x000fe200000001ff */
[----:B----4-:R-:W-:Y:S01]  /*1010*/  MOV R19, R12 ;  /* 0x0000000c00137202 */ /* 0x010fe20000000f00 */
[----:B------:R-:W-:Y:S01]  /*1020*/  IMAD.MOV.U32 R16, RZ, RZ, 0x1 ;  /* 0x00000001ff107424 */ /* 0x000fe200078e00ff */
[----:B------:R-:W-:Y:S02]  /*1030*/  MOV R14, 0xffffffff ;  /* 0xffffffff000e7802 */ /* 0x000fe40000000f00 */
[----:B------:R-:W-:Y:S02]  /*1040*/  MOV R8, 0x1060 ;  /* 0x0000106000087802 */ /* 0x000fe40000000f00 */
[----:B0123--:R-:W-:Y:S05]  /*1050*/  CALL.REL.NOINC `($__internal_34_$__cuda_sm70_shflsync_bfly_p) ;  /* 0x000007b000007944 */ /* 0x00ffea0003c00000 */
[----:B01----:R-:W-:Y:S05]  /*1060*/  BRA `(.L_x_692) ;  /* 0xfffffb0000007947 */ /* 0x003fea000383ffff */
.L_x_687:
[----:B------:R-:W-:Y:S01]  /*1070*/  HFMA2.MMA R17, -RZ, RZ, 0, 1.847743988037109375e-06 ;  /* 0x0000001fff117435 */ /* 0x000fe200000001ff */
[----:B------:R-:W-:Y:S01]  /*1080*/  MOV R19, R12 ;  /* 0x0000000c00137202 */ /* 0x000fe20000000f00 */
[----:B------:R-:W-:Y:S01]  /*1090*/  IMAD.MOV.U32 R16, RZ, RZ, 0x2 ;  /* 0x00000002ff107424 */ /* 0x000fe200078e00ff */
[----:B------:R-:W-:Y:S02]  /*10a0*/  MOV R14, 0xffffffff ;  /* 0xffffffff000e7802 */ /* 0x000fe40000000f00 */
[----:B------:R-:W-:-:S02]  /*10b0*/  MOV R8, 0x10d0 ;  /* 0x000010d000087802 */ /* 0x000fc40000000f00 */
[----:B-123--:R-:W-:Y:S05]  /*10c0*/  CALL.REL.NOINC `($__internal_34_$__cuda_sm70_shflsync_bfly_p) ;  /* 0x0000074000007944 */ /* 0x00efea0003c00000 */
[----:B0-----:R-:W-:Y:S01]  /*10d0*/  HFMA2.MMA R16, -RZ, RZ, 0, 2.384185791015625e-07 ;  /* 0x00000004ff107435 */ /* 0x001fe200000001ff */
[----:B-1----:R-:W-:Y:S01]  /*10e0*/  FADD.FTZ R19, R12, R14 ;  /* 0x0000000e0c137221 */ /* 0x002fe20000010000 */
[----:B------:R-:W-:Y:S01]  /*10f0*/  MOV R14, 0xffffffff ;  /* 0xffffffff000e7802 */ /* 0x000fe20000000f00 */
[----:B------:R-:W-:Y:S01]  /*1100*/  IMAD.MOV.U32 R17, RZ, RZ, 0x1f ;  /* 0x0000001fff117424 */ /* 0x000fe200078e00ff */
[----:B------:R-:W-:-:S02]  /*1110*/  MOV R8, 0x1130 ;  /* 0x0000113000087802 */ /* 0x000fc40000000f00 */
[----:B------:R-:W-:Y:S05]  /*1120*/  CALL.REL.NOINC `($__internal_34_$__cuda_sm70_shflsync_bfly_p) ;  /* 0x000006e000007944 */ /* 0x000fea0003c00000 */
[----:B0-----:R-:W-:Y:S01]  /*1130*/  HFMA2.MMA R16, -RZ, RZ, 0, 4.76837158203125e-07 ;  /* 0x00000008ff107435 */ /* 0x001fe200000001ff */
[----:B-1----:R-:W-:Y:S01]  /*1140*/  FADD.FTZ R19, R19, R14 ;  /* 0x0000000e13137221 */ /* 0x002fe20000010000 */
[----:B------:R-:W-:Y:S01]  /*1150*/  MOV R17, 0x1f ;  /* 0x0000001f00117802 */ /* 0x000fe20000000f00 */
[----:B------:R-:W-:Y:S01]  /*1160*/  IMAD.MOV.U32 R14, RZ, RZ, -0x1 ;  /* 0xffffffffff0e7424 */ /* 0x000fe200078e00ff */
[----:B------:R-:W-:-:S02]  /*1170*/  MOV R8, 0x1190 ;  /* 0x0000119000087802 */ /* 0x000fc40000000f00 */
[----:B------:R-:W-:Y:S05]  /*1180*/  CALL.REL.NOINC `($__internal_34_$__cuda_sm70_shflsync_bfly_p) ;  /* 0x0000068000007944 */ /* 0x000fea0003c00000 */
[----:B-1----:R-:W-:Y:S01]  /*1190*/  FADD.FTZ R12, R19, R14 ;  /* 0x0000000e130c7221 */ /* 0x002fe20000010000 */
[----:B0-----:R-:W-:Y:S01]  /*11a0*/  HFMA2.MMA R16, -RZ, RZ, 0, 9.5367431640625e-07 ;  /* 0x00000010ff107435 */ /* 0x001fe200000001ff */
[----:B------:R-:W-:-:S02]  /*11b0*/  MOV R17, 0x1f ;  /* 0x0000001f00117802 */ /* 0x000fc40000000f00 */
[----:B------:R-:W-:Y:S01]  /*11c0*/  MOV R14, 0xffffffff ;  /* 0xffffffff000e7802 */ /* 0x000fe20000000f00 */
[----:B------:R-:W-:Y:S01]  /*11d0*/  IMAD.MOV.U32 R19, RZ, RZ, R12 ;  /* 0x000000ffff137224 */ /* 0x000fe200078e000c */
[----:B------:R-:W-:Y:S02]  /*11e0*/  MOV R8, 0x1200 ;  /* 0x0000120000087802 */ /* 0x000fe40000000f00 */
[----:B------:R-:W-:Y:S05]  /*11f0*/  CALL.REL.NOINC `($__internal_34_$__cuda_sm70_shflsync_bfly_p) ;  /* 0x0000061000007944 */ /* 0x000fea0003c00000 */
[----:B0-----:R-:W-:Y:S01]  /*1200*/  HFMA2.MMA R16, -RZ, RZ, 0, 5.9604644775390625e-08 ;  /* 0x00000001ff107435 */ /* 0x001fe200000001ff */
[----:B-1----:R-:W-:Y:S01]  /*1210*/  MOV R15, R14 ;  /* 0x0000000e000f7202 */ /* 0x002fe20000000f00 */
[----:B------:R-:W-:Y:S01]  /*1220*/  IMAD.MOV.U32 R17, RZ, RZ, 0x1f ;  /* 0x0000001fff117424 */ /* 0x000fe200078e00ff */
[----:B------:R-:W-:Y:S02]  /*1230*/  MOV R19, R13 ;  /* 0x0000000d00137202 */ /* 0x000fe40000000f00 */
[----:B------:R-:W-:Y:S02]  /*1240*/  MOV R14, 0xffffffff ;  /* 0xffffffff000e7802 */ /* 0x000fe40000000f00 */
[----:B------:R-:W-:Y:S02]  /*1250*/  MOV R8, 0x1270 ;  /* 0x0000127000087802 */ /* 0x000fe40000000f00 */
[----:B------:R-:W-:Y:S05]  /*1260*/  CALL.REL.NOINC `($__internal_34_$__cuda_sm70_shflsync_bfly_p) ;  /* 0x000005a000007944 */ /* 0x000fea0003c00000 */
[----:B0-----:R-:W-:Y:S01]  /*1270*/  HFMA2.MMA R16, -RZ, RZ, 0, 1.1920928955078125e-07 ;  /* 0x00000002ff107435 */ /* 0x001fe200000001ff */
[----:B-1----:R-:W-:Y:S01]  /*1280*/  FADD.FTZ R19, R13, R14 ;  /* 0x0000000e0d137221 */ /* 0x002fe20000010000 */
[----:B------:R-:W-:Y:S01]  /*1290*/  MOV R17, 0x1f ;  /* 0x0000001f00117802 */ /* 0x000fe20000000f00 */
[----:B------:R-:W-:Y:S01]  /*12a0*/  IMAD.MOV.U32 R14, RZ, RZ, -0x1 ;  /* 0xffffffffff0e7424 */ /* 0x000fe200078e00ff */
[----:B------:R-:W-:-:S02]  /*12b0*/  MOV R8, 0x12d0 ;  /* 0x000012d000087802 */ /* 0x000fc40000000f00 */
[----:B------:R-:W-:Y:S05]  /*12c0*/  CALL.REL.NOINC `($__internal_34_$__cuda_sm70_shflsync_bfly_p) ;  /* 0x0000054000007944 */ /* 0x000fea0003c00000 */
[----:B0-----:R-:W-:Y:S01]  /*12d0*/  HFMA2.MMA R16, -RZ, RZ, 0, 2.384185791015625e-07 ;  /* 0x00000004ff107435 */ /* 0x001fe200000001ff */
[----:B-1----:R-:W-:Y:S01]  /*12e0*/  FADD.FTZ R19, R19, R14 ;  /* 0x0000000e13137221 */ /* 0x002fe20000010000 */
[----:B------:R-:W-:-:S02]  /*12f0*/  MOV R17, 0x1f ;  /* 0x0000001f00117802 */ /* 0x000fc40000000f00 */
[----:B------:R-:W-:Y:S02]  /*1300*/  MOV R14, 0xffffffff ;  /* 0xffffffff000e7802 */ /* 0x000fe40000000f00 */
[----:B------:R-:W-:Y:S02]  /*1310*/  MOV R8, 0x1330 ;  /* 0x0000133000087802 */ /* 0x000fe40000000f00 */
[----:B------:R-:W-:Y:S05]  /*1320*/  CALL.REL.NOINC `($__internal_34_$__cuda_sm70_shflsync_bfly_p) ;  /* 0x000004e000007944 */ /* 0x000fea0003c00000 */
[----:B0-----:R-:W-:Y:S01]  /*1330*/  HFMA2.MMA R17, -RZ, RZ, 0, 1.847743988037109375e-06 ;  /* 0x0000001fff117435 */ /* 0x001fe200000001ff */
[----:B-1----:R-:W-:Y:S01]  /*1340*/  FADD.FTZ R19, R19, R14 ;  /* 0x0000000e13137221 */ /* 0x002fe20000010000 */
[----:B------:R-:W-:Y:S01]  /*1350*/  MOV R14, 0xffffffff ;  /* 0xffffffff000e7802 */ /* 0x000fe20000000f00 */
[----:B------:R-:W-:Y:S01]  /*1360*/  IMAD.MOV.U32 R16, RZ, RZ, 0x8 ;  /* 0x00000008ff107424 */ /* 0x000fe200078e00ff */
[----:B------:R-:W-:Y:S02]  /*1370*/  MOV R8, 0x1390 ;  /* 0x0000139000087802 */ /* 0x000fe40000000f00 */
[----:B------:R-:W-:Y:S05]  /*1380*/  CALL.REL.NOINC `($__internal_34_$__cuda_sm70_shflsync_bfly_p) ;  /* 0x0000048000007944 */ /* 0x000fea0003c00000 */
[----:B-1----:R-:W-:Y:S01]  /*1390*/  FADD.FTZ R13, R19, R14 ;  /* 0x0000000e130d7221 */ /* 0x002fe20000010000 */
[----:B0-----:R-:W-:Y:S01]  /*13a0*/  HFMA2.MMA R16, -RZ, RZ, 0, 9.5367431640625e-07 ;  /* 0x00000010ff107435 */ /* 0x001fe200000001ff */
[----:B------:R-:W-:Y:S01]  /*13b0*/  IMAD.MOV.U32 R17, RZ, RZ, 0x1f ;  /* 0x0000001fff117424 */ /* 0x000fe200078e00ff */
[----:B------:R-:W-:Y:S02]  /*13c0*/  MOV R14, 0xffffffff ;  /* 0xffffffff000e7802 */ /* 0x000fe40000000f00 */
[----:B------:R-:W-:-:S02]  /*13d0*/  MOV R19, R13 ;  /* 0x0000000d00137202 */ /* 0x000fc40000000f00 */
[----:B------:R-:W-:Y:S02]  /*13e0*/  MOV R8, 0x1400 ;  /* 0x0000140000087802 */ /* 0x000fe40000000f00 */
[----:B------:R-:W-:Y:S05]  /*13f0*/  CALL.REL.NOINC `($__internal_34_$__cuda_sm70_shflsync_bfly_p) ;  /* 0x0000041000007944 */ /* 0x000fea0003c00000 */
[----:B0-----:R-:W-:Y:S01]  /*1400*/  HFMA2.MMA R17, -RZ, RZ, 0, 1.847743988037109375e-06 ;  /* 0x0000001fff117435 */ /* 0x001fe200000001ff */
        /* <DEDUP_REMOVED lines=18> */
[----:B0-----:R-:W-:Y:S01]  /*1530*/  HFMA2.MMA R16, -RZ, RZ, 0, 4.76837158203125e-07 ;  /* 0x00000008ff107435 */ /* 0x001fe200000001ff */
[----:B-1----:R-:W-:Y:S01]  /*1540*/  FADD.FTZ R19, R19, R14 ;  /* 0x0000000e13137221 */ /* 0x002fe20000010000 */
[----:B------:R-:W-:Y:S01]  /*1550*/  MOV R14, 0xffffffff ;  /* 0xffffffff000e7802 */ /* 0x000fe20000000f00 */
[----:B------:R-:W-:Y:S01]  /*1560*/  IMAD.MOV.U32 R17, RZ, RZ, 0x1f ;  /* 0x0000001fff117424 */ /* 0x000fe200078e00ff */
[----:B------:R-:W-:Y:S02]  /*1570*/  MOV R8, 0x1590 ;  /* 0x0000159000087802 */ /* 0x000fe40000000f00 */
[----:B------:R-:W-:Y:S05]  /*1580*/  CALL.REL.NOINC `($__internal_34_$__cuda_sm70_shflsync_bfly_p) ;  /* 0x0000028000007944 */ /* 0x000fea0003c00000 */
[----:B-1----:R-:W-:Y:S01]  /*1590*/  FADD.FTZ R11, R19, R14 ;  /* 0x0000000e130b7221 */ /* 0x002fe20000010000 */
[----:B0-----:R-:W-:Y:S01]  /*15a0*/  HFMA2.MMA R16, -RZ, RZ, 0, 9.5367431640625e-07 ;  /* 0x00000010ff107435 */ /* 0x001fe200000001ff */
[----:B------:R-:W-:Y:S02]  /*15b0*/  MOV R17, 0x1f ;  /* 0x0000001f00117802 */ /* 0x000fe40000000f00 */
[----:B------:R-:W-:Y:S01]  /*15c0*/  MOV R14, 0xffffffff ;  /* 0xffffffff000e7802 */ /* 0x000fe20000000f00 */
[----:B------:R-:W-:Y:S01]  /*15d0*/  IMAD.MOV.U32 R19, RZ, RZ, R11 ;  /* 0x000000ffff137224 */ /* 0x000fe200078e000b */
[----:B------:R-:W-:-:S02]  /*15e0*/  MOV R8, 0x1600 ;  /* 0x0000160000087802 */ /* 0x000fc40000000f00 */
[----:B------:R-:W-:Y:S05]  /*15f0*/  CALL.REL.NOINC `($__internal_34_$__cuda_sm70_shflsync_bfly_p) ;  /* 0x0000021000007944 */ /* 0x000fea0003c00000 */
[----:B0-----:R-:W-:Y:S01]  /*1600*/  HFMA2.MMA R16, -RZ, RZ, 0, 5.9604644775390625e-08 ;  /* 0x00000001ff107435 */ /* 0x001fe200000001ff */
[----:B-1----:R-:W-:Y:S01]  /*1610*/  MOV R20, R14 ;  /* 0x0000000e00147202 */ /* 0x002fe20000000f00 */
[----:B------:R-:W-:Y:S01]  /*1620*/  IMAD.MOV.U32 R14, RZ, RZ, -0x1 ;  /* 0xffffffffff0e7424 */ /* 0x000fe200078e00ff */
[----:B------:R-:W-:-:S02]  /*1630*/  MOV R19, R10 ;  /* 0x0000000a00137202 */ /* 0x000fc40000000f00 */
[----:B------:R-:W-:Y:S02]  /*1640*/  MOV R17, 0x1f ;  /* 0x0000001f00117802 */ /* 0x000fe40000000f00 */
[----:B------:R-:W-:Y:S02]  /*1650*/  MOV R8, 0x1670 ;  /* 0x0000167000087802 */ /* 0x000fe40000000f00 */
[----:B------:R-:W-:Y:S05]  /*1660*/  CALL.REL.NOINC `($__internal_34_$__cuda_sm70_shflsync_bfly_p) ;  /* 0x000001a000007944 */ /* 0x000fea0003c00000 */
[----:B0-----:R-:W-:Y:S01]  /*1670*/  HFMA2.MMA R16, -RZ, RZ, 0, 1.1920928955078125e-07 ;  /* 0x00000002ff107435 */ /* 0x001fe200000001ff */
[----:B-1----:R-:W-:Y:S01]  /*1680*/  FADD.FTZ R19, R10, R14 ;  /* 0x0000000e0a137221 */ /* 0x002fe20000010000 */
[----:B------:R-:W-:Y:S02]  /*1690*/  MOV R17, 0x1f ;  /* 0x0000001f00117802 */ /* 0x000fe40000000f00 */
[----:B------:R-:W-:Y:S02]  /*16a0*/  MOV R14, 0xffffffff ;  /* 0xffffffff000e7802 */ /* 0x000fe40000000f00 */
[----:B------:R-:W-:Y:S02]  /*16b0*/  MOV R8, 0x16d0 ;  /* 0x000016d000087802 */ /* 0x000fe40000000f00 */
[----:B------:R-:W-:Y:S05]  /*16c0*/  CALL.REL.NOINC `($__internal_34_$__cuda_sm70_shflsync_bfly_p) ;  /* 0x0000014000007944 */ /* 0x000fea0003c00000 */
        /* <DEDUP_REMOVED lines=18> */
[----:B-1----:R-:W-:Y:S01]  /*17f0*/  MOV R8, R14 ;  /* 0x0000000e00087202 */ /* 0x002fe20000000f00 */
[----:B0-----:R-:W-:Y:S05]  /*1800*/  BRA `(.L_x_693) ;  /* 0xfffff5a000007947 */ /* 0x001fea000383ffff */
        .weak           $__internal_34_$__cuda_sm70_shflsync_bfly_p
        .type           $__internal_34_$__cuda_sm70_shflsync_bfly_p,@function
        .size           $__internal_34_$__cuda_sm70_shflsync_bfly_p,(.L_x_2572 - $__internal_34_$__cuda_sm70_shflsync_bfly_p)
$__internal_34_$__cuda_sm70_shflsync_bfly_p:
[----:B------:R-:W-:Y:S01]  /*1810*/  HFMA2.MMA R9, -RZ, RZ, 0, 0 ;  /* 0x00000000ff097435 */ /* 0x000fe200000001ff */
[----:B------:R-:W-:Y:S04]  /*1820*/  WARPSYNC R14 ;  /* 0x0000000e00007348 */ /* 0x000fe80003800000 */
[----:B------:R0:W1:Y:S01]  /*1830*/  SHFL.BFLY PT, R14, R19, R16, R17 ;  /* 0x0c000010130e7389 */ /* 0x00006200000e0011 */
[----:B------:R-:W-:Y:S05]  /*1840*/  RET.REL.NODEC R8 `(_ZN10layer_norm40ln_parallel_residual_bwd_finalize_kernelINS_22Kernel_traits_finalizeILj1024Ef13__nv_bfloat16S2_S2_fjLb0ELj1024ELj4ENS_18Kernel_traits_baseILj1024EfS2_S2_S2_fjLj1024EEEEELb1EEEvNS_9BwdParamsE) ;  /* 0xffffe7b008007950 */ /* 0x000fea0003c3ffff */
.L_x_694:
        /* <DEDUP_REMOVED lines=11> */
.L_x_2572:


//--------------------- .text._ZN10layer_norm31ln_parallel_residual_bwd_kernelINS_13Kernel_traitsIf13__nv_bfloat16S2_S2_fjLj1024ELj1ELj4ELj1ELj16ENS_18Kernel_traits_baseILj1024EfS2_S2_S2_fjLj128EEEEELb1ELb1ELb1EEEvNS_9BwdParamsE --------------------------
	.section	.text._ZN10layer_norm31ln_parallel_residual_bwd_kernelINS_13Kernel_traitsIf13__nv_bfloat16S2_S2_fjLj1024ELj1ELj4ELj1ELj16ENS_18Kernel_traits_baseILj1024EfS2_S2_S2_fjLj128EEEEELb1ELb1ELb1EEEvNS_9BwdParamsE,"ax",@progbits
	.sectioninfo	@"SHI_REGISTERS=244"
	.align	128
        .global         _ZN10layer_norm31ln_parallel_residual_bwd_kernelINS_13Kernel_traitsIf13__nv_bfloat16S2_S2_fjLj1024ELj1ELj4ELj1ELj16ENS_18Kernel_traits_baseILj1024EfS2_S2_S2_fjLj128EEEEELb1ELb1ELb1EEEvNS_9BwdParamsE
        .type           _ZN10layer_norm31ln_parallel_residual_bwd_kernelINS_13Kernel_traitsIf13__nv_bfloat16S2_S2_fjLj1024ELj1ELj4ELj1ELj16ENS_18Kernel_traits_baseILj1024EfS2_S2_S2_fjLj128EEEEELb1ELb1ELb1EEEvNS_9BwdParamsE,@function
        .size           _ZN10layer_norm31ln_parallel_residual_bwd_kernelINS_13Kernel_traitsIf13__nv_bfloat16S2_S2_fjLj1024ELj1ELj4ELj1ELj16ENS_18Kernel_traits_baseILj1024EfS2_S2_S2_fjLj128EEEEELb1ELb1ELb1EEEvNS_9BwdParamsE,(.L_x_2573 - _ZN10layer_norm31ln_parallel_residual_bwd_kernelINS_13Kernel_traitsIf13__nv_bfloat16S2_S2_fjLj1024ELj1ELj4ELj1ELj16ENS_18Kernel_traits_baseILj1024EfS2_S2_S2_fjLj128EEEEELb1ELb1ELb1EEEvNS_9BwdParamsE)
        .other          _ZN10layer_norm31ln_parallel_residual_bwd_kernelINS_13Kernel_traitsIf13__nv_bfloat16S2_S2_fjLj1024ELj1ELj4ELj1ELj16ENS_18Kernel_traits_baseILj1024EfS2_S2_S2_fjLj128EEEEELb1ELb1ELb1EEEvNS_9BwdParamsE,@"STO_CUDA_ENTRY STV_DEFAULT"
_ZN10layer_norm31ln_parallel_residual_bwd_kernelINS_13Kernel_traitsIf13__nv_bfloat16S2_S2_fjLj1024ELj1ELj4ELj1ELj16ENS_18Kernel_traits_baseILj1024EfS2_S2_S2_fjLj128EEEEELb1ELb1ELb1EEEvNS_9BwdParamsE:
.text._ZN10layer_norm31ln_parallel_residual_bwd_kernelINS_13Kernel_traitsIf13__nv_bfloat16S2_S2_fjLj1024ELj1ELj4ELj1ELj16ENS_18Kernel_traits_baseILj1024EfS2_S2_S2_fjLj128EEEEELb1ELb1ELb1EEEvNS_9BwdParamsE:
        /* <DEDUP_REMOVED lines=42> */
.L_x_696:
[----:B------:R-:W-:-:S04]  /*02a0*/  SHF.L.U32 R2, R0, 0x5, RZ ;  /* 0x0000000500027819 */ /* 0x000fc800000006ff */
[----:B------:R-:W-:-:S04]  /*02b0*/  LOP3.LUT R2, R2, 0x3e0, RZ, 0xc0, !PT ;  /* 0x000003e002027812 */ /* 0x000fc800078ec0ff */
[----:B------:R-:W-:-:S04]  /*02c0*/  IADD3 R2, P0, R2, c[0x0][0x1b0], RZ ;  /* 0x00006c0002027a10 */ /* 0x000fc80007f1e0ff */
[----:B------:R-:W-:-:S05]  /*02d0*/  IADD3.X R3, RZ, c[0x0][0x1b4], RZ, P0, !PT ;  /* 0x00006d00ff037a10 */ /* 0x000fca00007fe4ff */
[----:B------:R0:W5:Y:S04]  /*02e0*/  LDG.E.128 R32, [R2.64] ;  /* 0x0000000402207981 */ /* 0x000168000c1e1d00 */
[----:B------:R0:W5:Y:S04]  /*02f0*/  LDG.E.128 R28, [R2.64+0x10] ;  /* 0x00001004021c7981 */ /* 0x000168000c1e1d00 */
[----:B------:R0:W5:Y:S04]  /*0300*/  LDG.E.128 R24, [R2.64+0x400] ;  /* 0x0004000402187981 */ /* 0x000168000c1e1d00 */
[----:B------:R0:W5:Y:S04]  /*0310*/  LDG.E.128 R20, [R2.64+0x410] ;  /* 0x0004100402147981 */ /* 0x000168000c1e1d00 */
[----:B------:R0:W5:Y:S04]  /*0320*/  LDG.E.128 R16, [R2.64+0x800] ;  /* 0x0008000402107981 */ /* 0x000168000c1e1d00 */
[----:B------:R0:W5:Y:S04]  /*0330*/  LDG.E.128 R12, [R2.64+0x810] ;  /* 0x00081004020c7981 */ /* 0x000168000c1e1d00 */
[----:B------:R0:W5:Y:S04]  /*0340*/  LDG.E.128 R8, [R2.64+0xc00] ;  /* 0x000c000402087981 */ /* 0x000168000c1e1d00 */
[----:B------:R0:W5:Y:S01]  /*0350*/  LDG.E.128 R4, [R2.64+0xc10] ;  /* 0x000c100402047981 */ /* 0x000162000c1e1d00 */
[----:B------:R-:W1:Y:S01]  /*0360*/  LDC.U8 R167, c[0x0][0x1f0] ;  /* 0x00007c00ffa77b82 */ /* 0x000e620000000000 */
        /* <DEDUP_REMOVED lines=33> */
[----:B01----:R-:W-:-:S02]  /*0580*/  IMAD.MOV.U32 R168, RZ, RZ, RZ ;  /* 0x000000ffffa87224 */ /* 0x003fc400078e00ff */
.L_x_702:
[----:B------:R-:W-:Y:S01]  /*0590*/  IMAD R60, R169, c[0x0][0x168], RZ ;  /* 0x00005a00a93c7a24 */ /* 0x000fe200078e02ff */
[----:B------:R-:W-:-:S02]  /*05a0*/  LOP3.LUT R62, R0, 0x1f, RZ, 0xc0, !PT ;  /* 0x0000001f003e7812 */ /* 0x000fc400078ec0ff */
[----:B------:R-:W-:Y:S02]  /*05b0*/  MOV R186, 0x10 ;  /* 0x0000001000ba7802 */ /* 0x000fe40000000f00 */
[----:B------:R-:W-:-:S04]  /*05c0*/  SHF.R.S32.HI R61, RZ, 0x1f, R60 ;  /* 0x0000001fff3d7819 */ /* 0x000fc8000001143c */
[----:B------:R-:W-:-:S04]  /*05d0*/  LEA.HI R61, R61, R60, RZ, 0x3 ;  /* 0x0000003c3d3d7211 */ /* 0x000fc800078f18ff */
[----:B------:R-:W-:Y:S02]  /*05e0*/  LEA.HI.SX32 R175, R61, R62, 0x1d ;  /* 0x0000003e3daf7211 */ /* 0x000fe400078feaff */
[----:B------:R-:W-:Y:S02]  /*05f0*/  MOV R176, 0x4 ;  /* 0x0000000400b07802 */ /* 0x000fe40000000f00 */
[C---:B------:R-:W-:Y:S01]  /*0600*/  IADD3 R174, R175.reuse, 0x20, RZ ;  /* 0x00000020afae7810 */ /* 0x040fe20007ffe0ff */
[C---:B------:R-:W-:Y:S01]  /*0610*/  IMAD.WIDE.U32 R60, R175.reuse, R186, c[0x0][0x188] ;  /* 0x00006200af3c7625 */ /* 0x040fe200078e00ba */
[C---:B------:R-:W-:Y:S02]  /*0620*/  IADD3 R171, R175.reuse, 0x40, RZ ;  /* 0x00000040afab7810 */ /* 0x040fe40007ffe0ff */
[----:B------:R-:W-:Y:S01]  /*0630*/  IADD3 R193, R175, 0x60, RZ ;  /* 0x00000060afc17810 */ /* 0x000fe20007ffe0ff */
[----:B------:R-:W-:Y:S02]  /*0640*/  IMAD.WIDE R190, R169, R176, c[0x0][0x1a0] ;  /* 0x00006800a9be7625 */ /* 0x000fe400078e02b0 */
[----:B------:R-:W2:Y:S02]  /*0650*/  LDG.E.128 R60, [R60.64] ;  /* 0x000000043c3c7981 */ /* 0x000ea4000c1e1d00 */
[----:B------:R-:W-:-:S02]  /*0660*/  IMAD.WIDE.U32 R68, R174, R186, c[0x0][0x188] ;  /* 0x00006200ae447625 */ /* 0x000fc400078e00ba */
[----:B------:R-:W3:Y:S02]  /*0670*/  LDG.E R190, [R190.64] ;  /* 0x00000004bebe7981 */ /* 0x000ee4000c1e1900 */
[CC--:B------:R-:W-:Y:S02]  /*0680*/  IMAD.WIDE.U32 R76, R171.reuse, R186.reuse, c[0x0][0x188] ;  /* 0x00006200ab4c7625 */ /* 0x0c0fe400078e00ba */
[----:B------:R-:W4:Y:S02]  /*0690*/  LDG.E.128 R68, [R68.64] ;  /* 0x0000000444447981 */ /* 0x000f24000c1e1d00 */
[-C--:B------:R-:W-:Y:S02]  /*06a0*/  IMAD.WIDE.U32 R80, R171, R186.reuse, c[0x0][0x208] ;  /* 0x00008200ab507625 */ /* 0x080fe400078e00ba */
        /* <DEDUP_REMOVED lines=8> */
[----:B------:R-:W4:Y:S04]  /*0730*/  LDG.E.128 R84, [R84.64] ;  /* 0x0000000454547981 */ /* 0x000f28000c1e1d00 */
[----:B------:R0:W4:Y:S01]  /*0740*/  LDG.E R176, [R176.64] ;  /* 0x00000004b0b07981 */ /* 0x000122000c1e1900 */
[----:B------:R-:W-:-:S05]  /*0750*/  IADD3 R170, R175, 0x60, RZ ;  /* 0x00000060afaa7810 */ /* 0x000fca0007ffe0ff */
[----:B------:R-:W-:-:S06]  /*0760*/  IMAD.WIDE.U32 R88, R170, R186, c[0x0][0x208] ;  /* 0x00008200aa587625 */ /* 0x000fcc00078e00ba */
[----:B------:R-:W4:Y:S01]  /*0770*/  LDG.E.128 R88, [R88.64] ;  /* 0x0000000458587981 */ /* 0x000f22000c1e1d00 */
[----:B------:R-:W-:-:S04]  /*0780*/  ISETP.NE.U32.AND P0, PT, RZ, c[0x0][0x250], PT ;  /* 0x00009400ff007a0c */ /* 0x000fc80003f05070 */
[----:B------:R-:W-:Y:S02]  /*0790*/  ISETP.NE.AND.EX P0, PT, RZ, c[0x0][0x254], PT, P0 ;  /* 0x00009500ff007a0c */ /* 0x000fe40003f05300 */
[----:B------:R-:W-:-:S05]  /*07a0*/  MOV R192, 0x8 ;  /* 0x0000000800c07802 */ /* 0x000fca0000000f00 */
[----:B------:R-:W-:-:S06]  /*07b0*/  IMAD.WIDE.U32 R102, R174, R192, c[0x0][0x190] ;  /* 0x00006400ae667625 */ /* 0x000fcc00078e00c0 */
[-C--:B------:R-:W-:Y:S01]  /*07c0*/  @P0 IMAD.WIDE.U32 R98, R175, R192.reuse, c[0x0][0x198] ;  /* 0x00006600af620625 */ /* 0x080fe200078e00c0 */
[----:B-----5:R-:W5:Y:S03]  /*07d0*/  LDG.E.64 R102, [R102.64] ;  /* 0x0000000466667981 */ /* 0x020f66000c1e1b00 */
[-C--:B------:R-:W-:Y:S01]  /*07e0*/  @P0 IMAD.WIDE.U32 R100, R174, R192.reuse, c[0x0][0x198] ;  /* 0x00006600ae640625 */ /* 0x080fe200078e00c0 */
[----:B------:R1:W5:Y:S04]  /*07f0*/  @P0 LDG.E.64 R2, [R98.64] ;  /* 0x0000000462020981 */ /* 0x000368000c1e1b00 */
[----:B------:R0:W5:Y:S01]  /*0800*/  @P0 LDG.E.64 R92, [R100.64] ;  /* 0x00000004645c0981 */ /* 0x000162000c1e1b00 */
[----:B-1----:R-:W-:-:S04]  /*0810*/  IMAD.WIDE.U32 R98, R193, R192, c[0x0][0x190] ;  /* 0x00006400c1627625 */ /* 0x002fc800078e00c0 */
[----:B0-----:R-:W-:Y:S02]  /*0820*/  IMAD.WIDE.U32 R100, R171, R192, c[0x0][0x190] ;  /* 0x00006400ab647625 */ /* 0x001fe400078e00c0 */
        /* <DEDUP_REMOVED lines=19> */
[----:B--2---:R-:W-:-:S02]  /*0960*/  PRMT R195, RZ, 0x7610, R63 ;  /* 0x00007610ffc37816 */ /* 0x004fc4000000003f */
[----:B---3--:R-:W-:Y:S02]  /*0970*/  FSEL R190, R190, RZ, !P2 ;  /* 0x000000ffbebe7208 */ /* 0x008fe40005000000 */
[----:B0-----:R-:W-:Y:S02]  /*0980*/  PRMT R189, RZ, 0x7610, R62 ;  /* 0x00007610ffbd7816 */ /* 0x001fe4000000003e */
[----:B----4-:R-:W-:Y:S01]  /*0990*/  PRMT R196, RZ, 0x7610, R68 ;  /* 0x00007610ffc47816 */ /* 0x010fe20000000044 */
[----:B------:R-:W-:Y:S01]  /*09a0*/  FADD.FTZ R201, -R190, R195 ;  /* 0x000000c3bec97221 */ /* 0x000fe20000010100 */
[----:B-1----:R-:W-:Y:S02]  /*09b0*/  PRMT R181, RZ, 0x5410, R60 ;  /* 0x00005410ffb57816 */ /* 0x002fe4000000003c */
[--C-:B------:R-:W-:Y:S02]  /*09c0*/  PRMT R233, RZ, 0x5410, R76.reuse ;  /* 0x00005410ffe97816 */ /* 0x100fe4000000004c */
[----:B------:R-:W-:-:S02]  /*09d0*/  PRMT R231, RZ, 0x7610, R76 ;  /* 0x00007610ffe77816 */ /* 0x000fc4000000004c */
[----:B------:R-:W-:Y:S02]  /*09e0*/  PRMT R198, RZ, 0x5410, R69 ;  /* 0x00005410ffc67816 */ /* 0x000fe40000000045 */
[--C-:B------:R-:W-:Y:S02]  /*09f0*/  PRMT R237, RZ, 0x5410, R70.reuse ;  /* 0x00005410ffed7816 */ /* 0x100fe40000000046 */
[----:B------:R-:W-:Y:S02]  /*0a00*/  PRMT R235, RZ, 0x7610, R70 ;  /* 0x00007610ffeb7816 */ /* 0x000fe40000000046 */
[--C-:B------:R-:W-:Y:S02]  /*0a10*/  PRMT R229, RZ, 0x5410, R77.reuse ;  /* 0x00005410ffe57816 */ /* 0x100fe4000000004d */
[----:B------:R-:W-:Y:S02]  /*0a20*/  PRMT R76, RZ, 0x7610, R77 ;  /* 0x00007610ff4c7816 */ /* 0x000fe4000000004d */
[----:B------:R-:W-:-:S02]  /*0a30*/  PRMT R177, RZ, 0x5410, R80 ;  /* 0x00005410ffb17816 */ /* 0x000fc40000000050 */
[----:B------:R-:W-:Y:S01]  /*0a40*/  PRMT R182, RZ, 0x7610, R80 ;  /* 0x00007610ffb67816 */ /* 0x000fe20000000050 */
[----:B------:R-:W-:Y:S01]  /*0a50*/  FADD.FTZ R195, -R190, R196 ;  /* 0x000000c4bec37221 */ /* 0x000fe20000010100 */
[----:B------:R-:W-:Y:S02]  /*0a60*/  PRMT R60, RZ, 0x7610, R60 ;  /* 0x00007610ff3c7816 */ /* 0x000fe4000000003c */
[----:B------:R-:W-:Y:S02]  /*0a70*/  PRMT R185, RZ, 0x5410, R61 ;  /* 0x00005410ffb97816 */ /* 0x000fe4000000003d */
[----:B------:R-:W-:Y:S02]  /*0a80*/  PRMT R194, RZ, 0x5410, R63 ;  /* 0x00005410ffc27816 */ /* 0x000fe4000000003f */
[--C-:B------:R-:W-:Y:S02]  /*0a90*/  PRMT R70, RZ, 0x5410, R71.reuse ;  /* 0x00005410ff467816 */ /* 0x100fe40000000047 */
[----:B------:R-:W-:-:S02]  /*0aa0*/  PRMT R204, RZ, 0x7610, R71 ;  /* 0x00007610ffcc7816 */ /* 0x000fc40000000047 */
[--C-:B------:R-:W-:Y:S02]  /*0ab0*/  PRMT R191, RZ, 0x5410, R72.reuse ;  /* 0x00005410ffbf7816 */ /* 0x100fe40000000048 */
[----:B------:R-:W-:Y:S02]  /*0ac0*/  PRMT R180, RZ, 0x7610, R72 ;  /* 0x00007610ffb47816 */ /* 0x000fe40000000048 */
[--C-:B------:R-:W-:Y:S02]  /*0ad0*/  PRMT R77, RZ, 0x5410, R83.reuse ;  /* 0x00005410ff4d7816 */ /* 0x100fe40000000053 */
[----:B------:R-:W-:Y:S02]  /*0ae0*/  PRMT R80, RZ, 0x7610, R83 ;  /* 0x00007610ff507816 */ /* 0x000fe40000000053 */
        /* <DEDUP_REMOVED lines=9> */
[----:B------:R-:W-:Y:S01]  /*0b80*/  PRMT R83, RZ, 0x5410, R86 ;  /* 0x00005410ff537816 */ /* 0x000fe20000000056 */
[----:B------:R-:W-:Y:S01]  /*0b90*/  FADD.FTZ R205, -R190, R189 ;  /* 0x000000bdbecd7221 */ /* 0x000fe20000010100 */
[----:B------:R-:W-:Y:S02]  /*0ba0*/  PRMT R188, RZ, 0x5410, R62 ;  /* 0x00005410ffbc7816 */ /* 0x000fe4000000003e */
[----:B------:R-:W-:Y:S02]  /*0bb0*/  PRMT R66, RZ, 0x5410, R68 ;  /* 0x00005410ff427816 */ /* 0x000fe40000000044 */
[----:B------:R-:W-:Y:S02]  /*0bc0*/  PRMT R239, RZ, 0x7610, R69 ;  /* 0x00007610ffef7816 */ /* 0x000fe40000000045 */
[----:B------:R-:W-:-:S02]  /*0bd0*/  PRMT R219, RZ, 0x5410, R79 ;  /* 0x00005410ffdb7816 */ /* 0x000fc4000000004f */
[----:B------:R-:W-:Y:S02]  /*0be0*/  PRMT R78, RZ, 0x7610, R79 ;  /* 0x00007610ff4e7816 */ /* 0x000fe4000000004f */
[--C-:B------:R-:W-:Y:S02]  /*0bf0*/  PRMT R82, RZ, 0x5410, R85.reuse ;  /* 0x00005410ff527816 */ /* 0x100fe40000000055 */
[----:B------:R-:W-:Y:S02]  /*0c00*/  PRMT R221, RZ, 0x7610, R85 ;  /* 0x00007610ffdd7816 */ /* 0x000fe40000000055 */
[----:B------:R-:W-:Y:S02]  /*0c10*/  PRMT R86, RZ, 0x7610, R86 ;  /* 0x00007610ff567816 */ /* 0x000fe40000000056 */
[--C-:B------:R-:W-:Y:S02]  /*0c20*/  PRMT R84, RZ, 0x5410, R87.reuse ;  /* 0x00005410ff547816 */ /* 0x100fe40000000057 */
[----:B------:R-:W-:Y:S01]  /*0c30*/  PRMT R223, RZ, 0x7610, R87 ;  /* 0x00007610ffdf7816 */ /* 0x000fe20000000057 */
[C---:B------:R-:W-:Y:S01]  /*0c40*/  FADD.FTZ R189, -R190.reuse, R198 ;  /* 0x000000c6bebd7221 */ /* 0x040fe20000010100 */
[----:B------:R-:W-:Y:S01]  /*0c50*/  PRMT R187, RZ, 0x5410, R64 ;  /* 0x00005410ffbb7816 */ /* 0x000fe20000000040 */
[----:B------:R-:W-:Y:S01]  /*0c60*/  FADD.FTZ R197, -R190, R60 ;  /* 0x0000003cbec57221 */ /* 0x000fe20000010100 */
[----:B------:R-:W-:Y:S01]  /*0c70*/  PRMT R192, RZ, 0x7610, R64 ;  /* 0x00007610ffc07816 */ /* 0x000fe20000000040 */
[----:B------:R-:W-:Y:S01]  /*0c80*/  FMUL.FTZ R195, R176, R195 ;  /* 0x000000c3b0c37220 */ /* 0x000fe20000410000 */
[----:B------:R-:W-:-:S02]  /*0c90*/  PRMT R183, RZ, 0x5410, R73 ;  /* 0x00005410ffb77816 */ /* 0x000fc40000000049 */
[----:B------:R-:W-:Y:S01]  /*0ca0*/  PRMT R69, RZ, 0x7610, R73 ;  /* 0x00007610ff457816 */ /* 0x000fe20000000049 */
[C---:B------:R-:W-:Y:S01]  /*0cb0*/  FADD.FTZ R193, -R190.reuse, R185 ;  /* 0x000000b9bec17221 */ /* 0x040fe20000010100 */
        /* <DEDUP_REMOVED lines=11> */
[--C-:B------:R-:W-:Y:S01]  /*0d70*/  PRMT R179, RZ, 0x5410, R81.reuse ;  /* 0x00005410ffb37816 */ /* 0x100fe20000000051 */
[C---:B------:R-:W-:Y:S01]  /*0d80*/  FADD.FTZ R199, -R190.reuse, R188 ;  /* 0x000000bcbec77221 */ /* 0x040fe20000010100 */
[----:B------:R-:W-:Y:S01]  /*0d90*/  PRMT R74, RZ, 0x7610, R81 ;  /* 0x00007610ff4a7816 */ /* 0x000fe20000000051 */
        /* <DEDUP_REMOVED lines=21> */
[----:B------:R-:W-:Y:S02]  /*0ef0*/  FADD.FTZ R223, -R190, R223 ;  /* 0x000000dfbedf7221 */ /* 0x000fe40000010100 */
[C---:B------:R-:W-:Y:S02]  /*0f00*/  FMUL.FTZ R190, R176.reuse, R189 ;  /* 0x000000bdb0be7220 */ /* 0x040fe40000410000 */
[----:B------:R-:W-:Y:S02]  /*0f10*/  FMUL.FTZ R197, R176, R197 ;  /* 0x000000c5b0c57220 */ /* 0x000fe40000410000 */
[----:B------:R-:W-:Y:S02]  /*0f20*/  FADD.FTZ R127, R180, R127 ;  /* 0x0000007fb47f7221 */ /* 0x000fe40000010000 */
[----:B------:R-:W-:-:S02]  /*0f30*/  FFMA.FTZ R156, R195, R180, R156 ;  /* 0x000000b4c39c7223 */ /* 0x000fc4000001009c */
[----:B------:R-:W-:Y:S02]  /*0f40*/  FMUL.FTZ R189, R25, R180 ;  /* 0x000000b419bd7220 */ /* 0x000fe40000410000 */
[----:B------:R-:W-:Y:S02]  /*0f50*/  FMUL.FTZ R194, R32, R187 ;  /* 0x000000bb20c27220 */ /* 0x000fe40000410000 */
[C---:B------:R-:W-:Y:S02]  /*0f60*/  FMUL.FTZ R180, R176.reuse, R75 ;  /* 0x0000004bb0b47220 */ /* 0x040fe40000410000 */
[----:B------:R-:W-:Y:S02]  /*0f70*/  FMUL.FTZ R65, R176, R65 ;  /* 0x00000041b0417220 */ /* 0x000fe40000410000 */
[----:B------:R-:W-:Y:S02]  /*0f80*/  FADD.FTZ R164, R192, R164 ;  /* 0x000000a4c0a47221 */ /* 0x000fe40000010000 */
[----:B------:R-:W-:-:S02]  /*0f90*/  FFMA.FTZ R165, R197, R192, R165 ;  /* 0x000000c0c5a57223 */ /* 0x000fc400000100a5 */
[----:B------:R-:W-:Y:S02]  /*0fa0*/  FMUL.FTZ R196, R176, R241 ;  /* 0x000000f1b0c47220 */ /* 0x000fe40000410000 */
[----:B------:R-:W-:Y:S02]  /*0fb0*/  FMUL.FTZ R192, R33, R192 ;  /* 0x000000c021c07220 */ /* 0x000fe40000410000 */
[----:B------:R-:W-:Y:S02]  /*0fc0*/  FADD.FTZ R241, RZ, R194 ;  /* 0x000000c2fff17221 */ /* 0x000fe40000010000 */
[----:B------:R-:W-:Y:S02]  /*0fd0*/  FADD.FTZ R120, R73, R120 ;  /* 0x0000007849787221 */ /* 0x000fe40000010000 */
[-C--:B------:R-:W-:Y:S02]  /*0fe0*/  FFMA.FTZ R149, R180, R73.reuse, R149 ;  /* 0x00000049b4957223 */ /* 0x080fe40000010095 */
[----:B------:R-:W-:-:S02]  /*0ff0*/  FMUL.FTZ R76, R22, R73 ;  /* 0x00000049164c7220 */ /* 0x000fc40000410000 */
[----:B------:R-:W-:Y:S02]  /*1000*/  FFMA.FTZ R73, R65, R194, RZ ;  /* 0x000000c241497223 */ /* 0x000fe400000100ff */
[C---:B------:R-:W-:Y:S02]  /*1010*/  FMUL.FTZ R193, R176.reuse, R193 ;  /* 0x000000c1b0c17220 */ /* 0x040fe40000410000 */
        /* <DEDUP_REMOVED lines=11> */
[----:B------:R-:W-:Y:S02]  /*10d0*/  FADD.FTZ R166, R187, R166 ;  /* 0x000000a6bba67221 */ /* 0x000fe40000010000 */
[----:B------:R-:W-:Y:S02]  /*10e0*/  FFMA.FTZ R168, R65, R187, R168 ;  /* 0x000000bb41a87223 */ /* 0x000fe400000100a8 */
[----:B------:R-:W-:Y:S02]  /*10f0*/  FFMA.FTZ R73, R193, R66, R73 ;  /* 0x00000042c1497223 */ /* 0x000fe40000010049 */
[----:B------:R-:W-:Y:S02]  /*1100*/  FMUL.FTZ R187, R176, R235 ;  /* 0x000000ebb0bb7220 */ /* 0x000fe40000410000 */
[----:B------:R-:W-:-:S02]  /*1110*/  FADD.FTZ R130, R63, R130 ;  /* 0x000000823f827221 */ /* 0x000fc40000010000 */
[----:B------:R-:W-:Y:S02]  /*1120*/  FMUL.FTZ R205, R176, R205 ;  /* 0x000000cdb0cd7220 */ /* 0x000fe40000410000 */
[-C--:B------:R-:W-:Y:S02]  /*1130*/  FFMA.FTZ R159, R64, R63.reuse, R159 ;  /* 0x0000003f409f7223 */ /* 0x080fe4000001009f */
[----:B------:R-:W-:Y:S02]  /*1140*/  FMUL.FTZ R63, R28, R63 ;  /* 0x0000003f1c3f7220 */ /* 0x000fe40000410000 */
[----:B------:R-:W-:Y:S02]  /*1150*/  FADD.FTZ R78, R241, R62 ;  /* 0x0000003ef14e7221 */ /* 0x000fe40000010000 */
[----:B------:R-:W-:Y:S02]  /*1160*/  FFMA.FTZ R73, R67, R62, R73 ;  /* 0x0000003e43497223 */ /* 0x000fe40000010049 */
[----:B------:R-:W-:-:S02]  /*1170*/  FADD.FTZ R123, R184, R123 ;  /* 0x0000007bb87b7221 */ /* 0x000fc40000010000 */
[-C--:B------:R-:W-:Y:S02]  /*1180*/  FFMA.FTZ R152, R187, R184.reuse, R152 ;  /* 0x000000b8bb987223 */ /* 0x080fe40000010098 */
[----:B------:R-:W-:Y:S02]  /*1190*/  FMUL.FTZ R75, R21, R184 ;  /* 0x000000b8154b7220 */ /* 0x000fe40000410000 */
[----:B------:R-:W-:Y:S02]  /*11a0*/  FADD.FTZ R131, R202, R131 ;  /* 0x00000083ca837221 */ /* 0x000fe40000010000 */
[C---:B------:R-:W-:Y:S02]  /*11b0*/  FMUL.FTZ R203, R176.reuse, R203 ;  /* 0x000000cbb0cb7220 */ /* 0x040fe40000410000 */
        /* <DEDUP_REMOVED lines=11> */
[----:B------:R-:W-:Y:S02]  /*1270*/  FADD.FTZ R78, R229, R200 ;  /* 0x000000c8e54e7221 */ /* 0x000fe40000010000 */
[----:B------:R-:W-:Y:S02]  /*1280*/  FMUL.FTZ R201, R176, R201 ;  /* 0x000000c9b0c97220 */ /* 0x000fe40000410000 */
[----:B------:R-:W-:-:S02]  /*1290*/  FFMA.FTZ R82, R203, R200, R73 ;  /* 0x000000c8cb527223 */ /* 0x000fc40000010049 */
[----:B------:R-:W-:Y:S02]  /*12a0*/  FADD.FTZ R126, R191, R126 ;  /* 0x0000007ebf7e7221 */ /* 0x000fe40000010000 */
        /* <DEDUP_REMOVED lines=8> */
[-C--:B------:R-:W-:Y:S02]  /*1330*/  FFMA.FTZ R153, R190, R183.reuse, R153 ;  /* 0x000000b7be997223 */ /* 0x080fe40000010099 */
[----:B------:R-:W-:Y:S02]  /*1340*/  FMUL.FTZ R183, R26, R183 ;  /* 0x000000b71ab77220 */ /* 0x000fe40000410000 */
[----:B------:R-:W-:Y:S01]  /*1350*/  FADD.FTZ R78, R78, R189 ;  /* 0x000000bd4e4e7221 */ /* 0x000fe20000010000 */
[--C-:B------:R-:W-:Y:S01]  /*1360*/  PRMT R70, RZ, 0x5410, R91.reuse ;  /* 0x00005410ff467816 */ /* 0x100fe2000000005b */
[----:B------:R-:W-:Y:S01]  /*1370*/  FFMA.FTZ R82, R195, R189, R82 ;  /* 0x000000bdc3527223 */ /* 0x000fe20000010052 */
[----:B------:R-:W-:Y:S01]  /*1380*/  PRMT R60, RZ, 0x7610, R91 ;  /* 0x00007610ff3c7816 */ /* 0x000fe2000000005b */
        /* <DEDUP_REMOVED lines=14> */
[C---:B------:R-:W-:Y:S02]  /*1470*/  FMUL.FTZ R79, R176.reuse, R79 ;  /* 0x0000004fb04f7220 */ /* 0x040fe40000410000 */
[----:B------:R-:W-:Y:S01]  /*1480*/  FMUL.FTZ R78, R176, R219 ;  /* 0x000000dbb04e7220 */ /* 0x000fe20000410000 */
[--C-:B------:R-:W-:Y:S01]  /*1490*/  PRMT R207, RZ, 0x5410, R90.reuse ;  /* 0x00005410ffcf7816 */ /* 0x100fe2000000005a */
[----:B------:R-:W-:Y:S01]  /*14a0*/  FADD.FTZ R219, R84, R75 ;  /* 0x0000004b54db7221 */ /* 0x000fe20000010000 */
[----:B------:R-:W-:Y:S01]  /*14b0*/  PRMT R217, RZ, 0x7610, R90 ;  /* 0x00007610ffd97816 */ /* 0x000fe2000000005a */
[----:B------:R-:W-:Y:S02]  /*14c0*/  FFMA.FTZ R225, R187, R75, R82 ;  /* 0x0000004bbbe17223 */ /* 0x000fe40000010052 */
[----:B------:R-:W-:-:S02]  /*14d0*/  FMUL.FTZ R90, R176, R233 ;  /* 0x000000e9b05a7220 */ /* 0x000fc40000410000 */
[----:B------:R-:W-:Y:S02]  /*14e0*/  FADD.FTZ R121, R178, R121 ;  /* 0x00000079b2797221 */ /* 0x000fe40000010000 */
[-C--:B------:R-:W-:Y:S01]  /*14f0*/  FFMA.FTZ R150, R79, R178.reuse, R150 ;  /* 0x000000b24f967223 */ /* 0x080fe20000010096 */
[--C-:B------:R-:W-:Y:S01]  /*1500*/  PRMT R209, RZ, 0x5410, R89.reuse ;  /* 0x00005410ffd17816 */ /* 0x100fe20000000059 */
[----:B------:R-:W-:Y:S01]  /*1510*/  FMUL.FTZ R178, R23, R178 ;  /* 0x000000b217b27220 */ /* 0x000fe20000410000 */
[----:B------:R-:W-:Y:S01]  /*1520*/  PRMT R216, RZ, 0x7610, R89 ;  /* 0x00007610ffd87816 */ /* 0x000fe20000000059 */
        /* <DEDUP_REMOVED lines=18> */
[----:B------:R-:W-:Y:S01]  /*1650*/  FADD.FTZ R86, R213, R182 ;  /* 0x000000b6d5567221 */ /* 0x000fe20000010000 */
[----:B------:R-:W-:Y:S01]  /*1660*/  PRMT R83, RZ, 0x5410, R88 ;  /* 0x00005410ff537816 */ /* 0x000fe20000000058 */
[----:B------:R-:W-:Y:S01]  /*1670*/  FFMA.FTZ R84, R177, R182, R84 ;  /* 0x000000b6b1547223 */ /* 0x000fe20000010054 */
[----:B------:R-:W-:Y:S01]  /*1680*/  PRMT R215, RZ, 0x7610, R88 ;  /* 0x00007610ffd77816 */ /* 0x000fe20000000058 */
[----:B------:R-:W-:-:S02]  /*1690*/  FADD.FTZ R129, R186, R129 ;  /* 0x00000081ba817221 */ /* 0x000fc40000010000 */
[----:B------:R-:W-:Y:S02]  /*16a0*/  FFMA.FTZ R158, R201, R186, R158 ;  /* 0x000000bac99e7223 */ /* 0x000fe4000001009e */
[----:B------:R-:W-:Y:S02]  /*16b0*/  FADD.FTZ R117, R74, R117 ;  /* 0x000000754a757221 */ /* 0x000fe40000010000 */
[-C--:B------:R-:W-:Y:S02]  /*16c0*/  FFMA.FTZ R146, R181, R74.reuse, R146 ;  /* 0x0000004ab5927223 */ /* 0x080fe40000010092 */
[C---:B------:R-:W-:Y:S02]  /*16d0*/  FMUL.FTZ R186, R176.reuse, R227 ;  /* 0x000000e3b0ba7220 */ /* 0x040fe40000410000 */
[----:B------:R-:W-:Y:S02]  /*16e0*/  FMUL.FTZ R88, R176, R211 ;  /* 0x000000d3b0587220 */ /* 0x000fe40000410000 */
        /* <DEDUP_REMOVED lines=22> */
[----:B------:R-:W-:Y:S02]  /*1850*/  FADD.FTZ R108, R209, R108 ;  /* 0x0000006cd16c7221 */ /* 0x000fe40000010000 */
[-C--:B------:R-:W-:Y:S02]  /*1860*/  FFMA.FTZ R137, R84, R209.reuse, R137 ;  /* 0x000000d154897223 */ /* 0x080fe40000010089 */
        /* <DEDUP_REMOVED lines=10> */
[-C--:B------:R-:W-:Y:S02]  /*1910*/  FFMA.FTZ R140, R88, R215.reuse, R140 ;  /* 0x000000d7588c7223 */ /* 0x080fe4000001008c */
[----:B------:R-:W-:Y:S02]  /*1920*/  FADD.FTZ R198, R204, R83 ;  /* 0x00000053ccc67221 */ /* 0x000fe40000010000 */
[----:B------:R-:W-:-:S02]  /*1930*/  FMUL.FTZ R215, R9, R215 ;  /* 0x000000d709d77220 */ /* 0x000fc40000410000 */
[----:B------:R-:W-:Y:S02]  /*1940*/  FFMA.FTZ R204, R82, R83, R206 ;  /* 0x0000005352cc7223 */ /* 0x000fe400000100ce */
        /* <DEDUP_REMOVED lines=34> */
[----:B------:R-:W-:Y:S05]  /*1b70*/  BRA.DIV ~URZ, `(.L_x_699) ;  /* 0x000030c27f007947 */ /* 0x000fea000b800000 */
[----:B------:R0:W1:Y:S02]  /*1b80*/  SHFL.BFLY PT, R198, R209, 0x1, 0x1f ;  /* 0x0c201f00d1c67f89 */ /* 0x00006400000e0000 */
.L_x_703:
        /* <DEDUP_REMOVED lines=18> */
.L_x_704:
[----:B--2---:R-:W-:Y:S01]  /*1cb0*/  FADD.FTZ R206, R206, R209 ;  /* 0x000000d1cece7221 */ /* 0x004fe20000010000 */
[----:B-----5:R-:W-:Y:S01]  /*1cc0*/  LOP3.LUT P3, RZ, R172, 0xff00, RZ, 0xc0, !PT ;  /* 0x0000ff00acff7812 */ /* 0x020fe2000786c0ff */
[----:B-1----:R-:W-:Y:S01]  /*1cd0*/  FADD.FTZ R60, R60, R211 ;  /* 0x000000d33c3c7221 */ /* 0x002fe20000010000 */
[----:B------:R-:W-:Y:S01]  /*1ce0*/  LOP3.LUT P4, RZ, R172, 0xff0000, RZ, 0xc0, !PT ;  /* 0x00ff0000acff7812 */ /* 0x000fe2000788c0ff */
[----:B------:R-:W-:Y:S02]  /*1cf0*/  FMUL.FTZ R206, R206, c[0x0][0x1e0] ;  /* 0x00007800cece7a20 */ /* 0x000fe40000410000 */
[----:B------:R-:W-:Y:S01]  /*1d00*/  FMUL.FTZ R230, R60, c[0x0][0x1e0] ;  /* 0x000078003ce67a20 */ /* 0x000fe20000410000 */
[----:B------:R-:W-:Y:S01]  /*1d10*/  MOV R60, R172 ;  /* 0x000000ac003c7202 */ /* 0x000fe20000000f00 */
[----:B------:R-:W-:Y:S01]  /*1d20*/  @P0 IMAD.MOV.U32 R61, RZ, RZ, R2 ;  /* 0x000000ffff3d0224 */ /* 0x000fe200078e0002 */
[----:B------:R-:W-:Y:S02]  /*1d30*/  FSEL R229, R206, RZ, !P2 ;  /* 0x000000ffcee57208 */ /* 0x000fe40005000000 */
[----:B------:R-:W-:-:S02]  /*1d40*/  LOP3.LUT P6, RZ, R60, 0xff, RZ, 0xc0, !PT ;  /* 0x000000ff3cff7812 */ /* 0x000fc400078cc0ff */
[----:B------:R-:W-:Y:S01]  /*1d50*/  @P0 LOP3.LUT P5, RZ, R61, 0xff, RZ, 0xc0, !PT ;  /* 0x000000ff3dff0812 */ /* 0x000fe200078ac0ff */
[-CC-:B------:R-:W-:Y:S01]  /*1d60*/  FFMA.FTZ R65, R65, R230.reuse, R229.reuse ;  /* 0x000000e641417223 */ /* 0x180fe200000100e5 */
[--C-:B------:R-:W-:Y:S01]  /*1d70*/  @P1 PRMT R61, RZ, 0x5410, R36.reuse ;  /* 0x00005410ff3d1816 */ /* 0x100fe20000000024 */
[-CC-:B------:R-:W-:Y:S01]  /*1d80*/  FFMA.FTZ R197, R197, R230.reuse, R229.reuse ;  /* 0x000000e6c5c57223 */ /* 0x180fe200000100e5 */
[----:B------:R-:W-:Y:S01]  /*1d90*/  @P1 PRMT R60, RZ, 0x7610, R36 ;  /* 0x00007610ff3c1816 */ /* 0x000fe20000000024 */
[-C--:B------:R-:W-:Y:S01]  /*1da0*/  FFMA.FTZ R67, R67, R230.reuse, R229 ;  /* 0x000000e643437223 */ /* 0x080fe200000100e5 */
[----:B------:R-:W-:Y:S01]  /*1db0*/  @P0 LOP3.LUT P2, RZ, R2, 0xff00, RZ, 0xc0, !PT ;  /* 0x0000ff0002ff0812 */ /* 0x000fe2000784c0ff */
[----:B------:R-:W-:Y:S02]  /*1dc0*/  FADD.FTZ R65, R194, -R65 ;  /* 0x80000041c2417221 */ /* 0x000fe40000010000 */
[----:B------:R-:W-:Y:S02]  /*1dd0*/  FFMA.FTZ R64, R64, R230, R229 ;  /* 0x000000e640407223 */ /* 0x000fe400000100e5 */
[----:B------:R-:W-:-:S02]  /*1de0*/  FADD.FTZ R197, R192, -R197 ;  /* 0x800000c5c0c57221 */ /* 0x000fc40000010000 */
[----:B------:R-:W-:Y:S02]  /*1df0*/  FFMA.FTZ R193, R193, R230, R229 ;  /* 0x000000e6c1c17223 */ /* 0x000fe400000100e5 */
[----:B------:R-:W-:Y:S02]  /*1e00*/  FADD.FTZ R67, R62, -R67 ;  /* 0x800000433e437221 */ /* 0x000fe40000010000 */
[C---:B------:R-:W-:Y:S02]  /*1e10*/  FMUL.FTZ R62, R176.reuse, R65 ;  /* 0x00000041b03e7220 */ /* 0x040fe40000410000 */
[----:B------:R-:W-:Y:S02]  /*1e20*/  FADD.FTZ R65, R63, -R64 ;  /* 0x800000403f417221 */ /* 0x000fe40000010000 */
[----:B------:R-:W-:Y:S02]  /*1e30*/  FMUL.FTZ R63, R176, R197 ;  /* 0x000000c5b03f7220 */ /* 0x000fe40000410000 */
[----:B------:R-:W-:-:S02]  /*1e40*/  FADD.FTZ R193, R66, -R193 ;  /* 0x800000c142c17221 */ /* 0x000fc40000010000 */
[----:B------:R-:W-:Y:S01]  /*1e50*/  @P1 FADD.FTZ R62, R62, R61 ;  /* 0x0000003d3e3e1221 */ /* 0x000fe20000010000 */
[--C-:B------:R-:W-:Y:S01]  /*1e60*/  @P1 PRMT R61, RZ, 0x5410, R37.reuse ;  /* 0x00005410ff3d1816 */ /* 0x100fe20000000025 */
[----:B------:R-:W-:Y:S01]  /*1e70*/  @P1 FADD.FTZ R63, R63, R60 ;  /* 0x0000003c3f3f1221 */ /* 0x000fe20000010000 */
[----:B------:R-:W-:Y:S01]  /*1e80*/  @P1 PRMT R60, RZ, 0x7610, R37 ;  /* 0x00007610ff3c1816 */ /* 0x000fe20000000025 */
[C---:B------:R-:W-:Y:S02]  /*1e90*/  FMUL.FTZ R66, R176.reuse, R193 ;  /* 0x000000c1b0427220 */ /* 0x040fe40000410000 */
[----:B------:R-:W-:Y:S02]  /*1ea0*/  FMUL.FTZ R67, R176, R67 ;  /* 0x00000043b0437220 */ /* 0x000fe40000410000 */
[----:B------:R-:W-:Y:S02]  /*1eb0*/  FMUL.FTZ R192, R62, c[0x0][0x1e8] ;  /* 0x00007a003ec07a20 */ /* 0x000fe40000410000 */
[----:B------:R-:W-:Y:S01]  /*1ec0*/  @P1 FADD.FTZ R66, R66, R61 ;  /* 0x0000003d42421221 */ /* 0x000fe20000010000 */
[----:B------:R-:W-:Y:S01]  /*1ed0*/  @P1 PRMT R61, RZ, 0x5410, R38 ;  /* 0x00005410ff3d1816 */ /* 0x000fe20000000026 */
[----:B------:R-:W-:Y:S01]  /*1ee0*/  @P1 FADD.FTZ R67, R67, R60 ;  /* 0x0000003c43431221 */ /* 0x000fe20000010000 */
[C---:B------:R-:W-:Y:S01]  /*1ef0*/  FSEL R60, R192.reuse, RZ, P6 ;  /* 0x000000ffc03c7208 */ /* 0x040fe20003000000 */
[----:B------:R-:W-:Y:S01]  /*1f00*/  FMUL.FTZ R193, R63, c[0x0][0x1e8] ;  /* 0x00007a003fc17a20 */ /* 0x000fe20000410000 */
[----:B------:R-:W-:Y:S01]  /*1f10*/  @P0 FSEL R192, R192, RZ, P5 ;  /* 0x000000ffc0c00208 */ /* 0x000fe20002800000 */
[----:B------:R-:W-:Y:S01]  /*1f20*/  FMUL.FTZ R214, R176, R65 ;  /* 0x00000041b0d67220 */ /* 0x000fe20000410000 */
[----:B------:R-:W-:Y:S01]  /*1f30*/  LOP3.LUT P5, RZ, R172, 0xff000000, RZ, 0xc0, !PT ;  /* 0xff000000acff7812 */ /* 0x000fe200078ac0ff */
[----:B------:R-:W-:Y:S01]  /*1f40*/  FMUL.FTZ R194, R66, c[0x0][0x1e8] ;  /* 0x00007a0042c27a20 */ /* 0x000fe20000410000 */
[----:B------:R-:W-:Y:S01]  /*1f50*/  FSEL R65, R193, RZ, P3 ;  /* 0x000000ffc1417208 */ /* 0x000fe20001800000 */
[----:B------:R-:W-:Y:S01]  /*1f60*/  FMUL.FTZ R197, R67, c[0x0][0x1e8] ;  /* 0x00007a0043c57a20 */ /* 0x000fe20000410000 */
[----:B------:R-:W-:Y:S01]  /*1f70*/  @P0 LOP3.LUT P6, RZ, R2, 0xff0000, RZ, 0xc0, !PT ;  /* 0x00ff000002ff0812 */ /* 0x000fe200078cc0ff */
[----:B------:R-:W-:Y:S01]  /*1f80*/  @P1 FADD.FTZ R214, R214, R61 ;  /* 0x0000003dd6d61221 */ /* 0x000fe20000010000 */
[----:B------:R-:W-:Y:S01]  /*1f90*/  @P0 LOP3.LUT P3, RZ, R2, 0xff000000, RZ, 0xc0, !PT ;  /* 0xff00000002ff0812 */ /* 0x000fe2000786c0ff */
[-CC-:B------:R-:W-:Y:S01]  /*1fa0*/  FFMA.FTZ R205, R205, R230.reuse, R229.reuse ;  /* 0x000000e6cdcd7223 */ /* 0x180fe200000100e5 */
[----:B------:R-:W-:Y:S01]  /*1fb0*/  @P0 FSEL R193, R193, RZ, P2 ;  /* 0x000000ffc1c10208 */ /* 0x000fe20001000000 */
[----:B------:R-:W-:Y:S01]  /*1fc0*/  FMUL.FTZ R198, R214, c[0x0][0x1e8] ;  /* 0x00007a00d6c67a20 */ /* 0x000fe20000410000 */
[----:B------:R-:W-:Y:S01]  /*1fd0*/  FSEL R61, R194, RZ, P4 ;  /* 0x000000ffc23d7208 */ /* 0x000fe20002000000 */
[-CC-:B------:R-:W-:Y:S01]  /*1fe0*/  FFMA.FTZ R203, R203, R230.reuse, R229.reuse ;  /* 0x000000e6cbcb7223 */ /* 0x180fe200000100e5 */
[----:B------:R-:W-:Y:S01]  /*1ff0*/  FSEL R64, R197, RZ, P5 ;  /* 0x000000ffc5407208 */ /* 0x000fe20002800000 */
[-C--:B------:R-:W-:Y:S01]  /*2000*/  FFMA.FTZ R188, R188, R230.reuse, R229 ;  /* 0x000000e6bcbc7223 */ /* 0x080fe200000100e5 */
[----:B------:R-:W-:Y:S01]  /*2010*/  LOP3.LUT P2, RZ, R173, 0xff, RZ, 0xc0, !PT ;  /* 0x000000ffadff7812 */ /* 0x000fe2000784c0ff */
[----:B------:R-:W-:Y:S01]  /*2020*/  FADD.FTZ R205, R202, -R205 ;  /* 0x800000cdcacd7221 */ /* 0x000fe20000010000 */
[----:B------:R-:W-:Y:S01]  /*2030*/  @P0 FSEL R194, R194, RZ, P6 ;  /* 0x000000ffc2c20208 */ /* 0x000fe20003000000 */
[----:B------:R-:W-:Y:S01]  /*2040*/  FADD.FTZ R203, R200, -R203 ;  /* 0x800000cbc8cb7221 */ /* 0x000fe20000010000 */
[----:B------:R-:W-:Y:S01]  /*2050*/  @P0 FSEL R197, R197, RZ, P3 ;  /* 0x000000ffc5c50208 */ /* 0x000fe20001800000 */
[-CC-:B------:R-:W-:Y:S01]  /*2060*/  FFMA.FTZ R196, R196, R230.reuse, R229.reuse ;  /* 0x000000e6c4c47223 */ /* 0x180fe200000100e5 */
[C---:B------:R-:W-:Y:S01]  /*2070*/  LOP3.LUT P4, RZ, R173.reuse, 0xff00, RZ, 0xc0, !PT ;  /* 0x0000ff00adff7812 */ /* 0x040fe2000788c0ff */
[C---:B------:R-:W-:Y:S01]  /*2080*/  FMUL.FTZ R224, R176.reuse, R205 ;  /* 0x000000cdb0e07220 */ /* 0x040fe20000410000 */
[C---:B------:R-:W-:Y:S01]  /*2090*/  LOP3.LUT P6, RZ, R173.reuse, 0xff0000, RZ, 0xc0, !PT ;  /* 0x00ff0000adff7812 */ /* 0x040fe200078cc0ff */
[----:B------:R-:W-:Y:S01]  /*20a0*/  FMUL.FTZ R225, R176, R203 ;  /* 0x000000cbb0e17220 */ /* 0x000fe20000410000 */
[----:B------:R-:W-:Y:S01]  /*20b0*/  LOP3.LUT P5, RZ, R173, 0xff000000, RZ, 0xc0, !PT ;  /* 0xff000000adff7812 */ /* 0x000fe200078ac0ff */
[----:B------:R-:W-:Y:S01]  /*20c0*/  FADD.FTZ R191, R191, -R196 ;  /* 0x800000c4bfbf7221 */ /* 0x000fe20000010000 */
[----:B------:R-:W-:Y:S01]  /*20d0*/  @P0 LOP3.LUT P3, RZ, R3, 0xff, RZ, 0xc0, !PT ;  /* 0x000000ff03ff0812 */ /* 0x000fe2000786c0ff */
[--C-:B------:R-:W-:Y:S01]  /*20e0*/  FFMA.FTZ R190, R190, R230, R229.reuse ;  /* 0x000000e6bebe7223 */ /* 0x100fe200000100e5 */
[----:B------:R-:W-:Y:S01]  /*20f0*/  @P0 MOV R173, R92 ;  /* 0x0000005c00ad0202 */ /* 0x000fe20000000f00 */
[--C-:B------:R-:W-:Y:S01]  /*2100*/  FFMA.FTZ R181, R181, R230, R229.reuse ;  /* 0x000000e6b5b57223 */ /* 0x100fe200000100e5 */
[----:B------:R-:W-:Y:S01]  /*2110*/  MOV R172, R102 ;  /* 0x0000006600ac7202 */ /* 0x000fe20000000f00 */
[----:B------:R-:W-:Y:S01]  /*2120*/  FADD.FTZ R183, R183, -R190 ;  /* 0x800000beb7b77221 */ /* 0x000fe20000010000 */
[C---:B------:R-:W-:Y:S01]  /*2130*/  FSEL R219, R198.reuse, RZ, P2 ;  /* 0x000000ffc6db7208 */ /* 0x040fe20001000000 */
[-C--:B------:R-:W-:Y:S01]  /*2140*/  FFMA.FTZ R79, R79, R230.reuse, R229 ;  /* 0x000000e64f4f7223 */ /* 0x080fe200000100e5 */
[----:B------:R-:W-:Y:S01]  /*2150*/  @P0 FSEL R198, R198, RZ, P3 ;  /* 0x000000ffc6c60208 */ /* 0x000fe20001800000 */
[----:B------:R-:W-:Y:S01]  /*2160*/  FADD.FTZ R181, R74, -R181 ;  /* 0x800000b54ab57221 */ /* 0x000fe20000010000 */
[----:B------:R-:W-:Y:S01]  /*2170*/  @P0 LOP3.LUT P3, RZ, R173, 0xff, RZ, 0xc0, !PT ;  /* 0x000000ffadff0812 */ /* 0x000fe2000786c0ff */
[-CC-:B------:R-:W-:Y:S01]  /*2180*/  FFMA.FTZ R173, R91, R230.reuse, R229.reuse ;  /* 0x000000e65bad7223 */ /* 0x180fe200000100e5 */
[----:B------:R-:W-:Y:S01]  /*2190*/  LOP3.LUT P2, RZ, R172, 0xff, RZ, 0xc0, !PT ;  /* 0x000000ffacff7812 */ /* 0x000fe2000784c0ff */
[-C--:B------:R-:W-:Y:S01]  /*21a0*/  FFMA.FTZ R172, R201, R230.reuse, R229 ;  /* 0x000000e6c9ac7223 */ /* 0x080fe200000100e5 */
[----:B------:R-:W-:Y:S01]  /*21b0*/  @P1 PRMT R74, RZ, 0x7610, R42 ;  /* 0x00007610ff4a1816 */ /* 0x000fe2000000002a */
[----:B------:R-:W-:Y:S01]  /*21c0*/  FADD.FTZ R91, R69, -R188 ;  /* 0x800000bc455b7221 */ /* 0x000fe20000010000 */
[----:B------:R-:W-:Y:S01]  /*21d0*/  @P1 PRMT R69, RZ, 0x7610, R38 ;  /* 0x00007610ff451816 */ /* 0x000fe20000000026 */
[----:B------:R-:W-:Y:S01]  /*21e0*/  FADD.FTZ R173, R68, -R173 ;  /* 0x800000ad44ad7221 */ /* 0x000fe20000010000 */
[----:B------:R-:W-:Y:S01]  /*21f0*/  @P1 PRMT R68, RZ, 0x5410, R39 ;  /* 0x00005410ff441816 */ /* 0x000fe20000000027 */
[----:B------:R-:W-:Y:S01]  /*2200*/  FADD.FTZ R199, R199, -R172 ;  /* 0x800000acc7c77221 */ /* 0x000fe20000010000 */
[----:B------:R-:W-:Y:S01]  /*2210*/  F2FP.BF16.PACK_AB R61, R64, R61 ;  /* 0x0000003d403d723e */ /* 0x000fe200000010ff */
[----:B------:R-:W-:Y:S01]  /*2220*/  FFMA.FTZ R172, R195, R230, R229 ;  /* 0x000000e6c3ac7223 */ /* 0x000fe200000100e5 */
[----:B------:R-:W-:Y:S01]  /*2230*/  F2FP.BF16.PACK_AB R60, R65, R60 ;  /* 0x0000003c413c723e */ /* 0x000fe200000010ff */
[----:B------:R-:W-:Y:S01]  /*2240*/  @P1 FADD.FTZ R224, R224, R69 ;  /* 0x00000045e0e01221 */ /* 0x000fe20000010000 */
[----:B------:R-:W-:Y:S01]  /*2250*/  @P1 PRMT R69, RZ, 0x7610, R39 ;  /* 0x00007610ff451816 */ /* 0x000fe20000000027 */
[C---:B------:R-:W-:Y:S01]  /*2260*/  FMUL.FTZ R226, R176.reuse, R199 ;  /* 0x000000c7b0e27220 */ /* 0x040fe20000410000 */
[----:B------:R-:W-:Y:S01]  /*2270*/  @P0 F2FP.BF16.PACK_AB R192, RZ, R192 ;  /* 0x000000c0ffc0023e */ /* 0x000fe200000010ff */
[----:B------:R-:W-:Y:S01]  /*2280*/  @P1 FADD.FTZ R225, R225, R68 ;  /* 0x00000044e1e11221 */ /* 0x000fe20000010000 */
[----:B------:R-:W-:Y:S01]  /*2290*/  @P1 PRMT R68, RZ, 0x5410, R40 ;  /* 0x00005410ff441816 */ /* 0x000fe20000000028 */
[----:B------:R-:W-:Y:S01]  /*22a0*/  FADD.FTZ R189, R189, -R172 ;  /* 0x800000acbdbd7221 */ /* 0x000fe20000010000 */
[----:B------:R-:W-:Y:S01]  /*22b0*/  @P0 F2FP.BF16.PACK_AB R194, RZ, R194 ;  /* 0x000000c2ffc2023e */ /* 0x000fe200000010ff */
[----:B------:R-:W-:Y:S01]  /*22c0*/  FMUL.FTZ R199, R176, R191 ;  /* 0x000000bfb0c77220 */ /* 0x000fe20000410000 */
[----:B------:R-:W-:Y:S01]  /*22d0*/  @P0 F2FP.BF16.PACK_AB R198, RZ, R198 ;  /* 0x000000c6ffc6023e */ /* 0x000fe200000010ff */
[----:B------:R-:W-:Y:S01]  /*22e0*/  @P1 FADD.FTZ R226, R226, R69 ;  /* 0x00000045e2e21221 */ /* 0x000fe20000010000 */
[----:B------:R-:W-:Y:S01]  /*22f0*/  @P1 PRMT R69, RZ, 0x7610, R40 ;  /* 0x00007610ff451816 */ /* 0x000fe20000000028 */
[----:B------:R-:W-:Y:S01]  /*2300*/  FMUL.FTZ R204, R224, c[0x0][0x1e8] ;  /* 0x00007a00e0cc7a20 */ /* 0x000fe20000410000 */
[----:B------:R-:W-:Y:S01]  /*2310*/  @P0 F2FP.BF16.PACK_AB R193, RZ, R193 ;  /* 0x000000c1ffc1023e */ /* 0x000fe200000010ff */
[C---:B------:R-:W-:Y:S01]  /*2320*/  FMUL.FTZ R200, R176.reuse, R189 ;  /* 0x000000bdb0c87220 */ /* 0x040fe20000410000 */
[----:B------:R-:W-:Y:S01]  /*2330*/  @P0 F2FP.BF16.PACK_AB R197, RZ, R197 ;  /* 0x000000c5ffc5023e */ /* 0x000fe200000010ff */
[----:B------:R-:W-:Y:S01]  /*2340*/  @P1 FADD.FTZ R199, R199, R68 ;  /* 0x00000044c7c71221 */ /* 0x000fe20000010000 */
[----:B------:R-:W-:Y:S01]  /*2350*/  @P1 PRMT R68, RZ, 0x5410, R41 ;  /* 0x00005410ff441816 */ /* 0x000fe20000000029 */
[----:B------:R-:W-:Y:S01]  /*2360*/  FMUL.FTZ R201, R176, R183 ;  /* 0x000000b7b0c97220 */ /* 0x000fe20000410000 */
[----:B------:R-:W-:Y:S01]  /*2370*/  FSEL R220, R204, RZ, P4 ;  /* 0x000000ffccdc7208 */ /* 0x000fe20002000000 */
[----:B------:R-:W-:Y:S01]  /*2380*/  @P1 FADD.FTZ R200, R200, R69 ;  /* 0x00000045c8c81221 */ /* 0x000fe20000010000 */
[----:B------:R-:W-:Y:S01]  /*2390*/  @P0 LOP3.LUT P4, RZ, R3, 0xff00, RZ, 0xc0, !PT ;  /* 0x0000ff0003ff0812 */ /* 0x000fe2000788c0ff */
[----:B------:R-:W-:Y:S01]  /*23a0*/  FMUL.FTZ R205, R225, c[0x0][0x1e8] ;  /* 0x00007a00e1cd7a20 */ /* 0x000fe20000410000 */
[----:B------:R-:W-:Y:S01]  /*23b0*/  @P1 PRMT R69, RZ, 0x7610, R41 ;  /* 0x00007610ff451816 */ /* 0x000fe20000000029 */
[----:B------:R-:W-:Y:S01]  /*23c0*/  FMUL.FTZ R202, R176, R91 ;  /* 0x0000005bb0ca7220 */ /* 0x000fe20000410000 */
[----:B------:R-:W-:Y:S01]  /*23d0*/  @P0 FSEL R204, R204, RZ, P4 ;  /* 0x000000ffcccc0208 */ /* 0x000fe20002000000 */
[----:B------:R-:W-:Y:S01]  /*23e0*/  @P1 FADD.FTZ R201, R201, R68 ;  /* 0x00000044c9c91221 */ /* 0x000fe20000010000 */
[----:B------:R-:W-:Y:S01]  /*23f0*/  @P1 PRMT R68, RZ, 0x5410, R42 ;  /* 0x00005410ff441816 */ /* 0x000fe2000000002a */
[----:B------:R-:W-:Y:S01]  /*2400*/  FMUL.FTZ R203, R176, R173 ;  /* 0x000000adb0cb7220 */ /* 0x000fe20000410000 */
[----:B------:R-:W-:Y:S01]  /*2410*/  @P0 LOP3.LUT P4, RZ, R3, 0xff0000, RZ, 0xc0, !PT ;  /* 0x00ff000003ff0812 */ /* 0x000fe2000788c0ff */
[----:B------:R-:W-:Y:S01]  /*2420*/  FMUL.FTZ R206, R226, c[0x0][0x1e8] ;  /* 0x00007a00e2ce7a20 */ /* 0x000fe20000410000 */
[----:B------:R-:W-:Y:S01]  /*2430*/  FSEL R227, R205, RZ, P6 ;  /* 0x000000ffcde37208 */ /* 0x000fe20003000000 */
[----:B------:R-:W-:Y:S01]  /*2440*/  FMUL.FTZ R91, R199, c[0x0][0x1e8] ;  /* 0x00007a00c75b7a20 */ /* 0x000fe20000410000 */
[----:B------:R-:W-:Y:S01]  /*2450*/  @P0 LOP3.LUT P6, RZ, R3, 0xff000000, RZ, 0xc0, !PT ;  /* 0xff00000003ff0812 */ /* 0x000fe200078cc0ff */
[----:B------:R-:W-:Y:S01]  /*2460*/  @P1 FADD.FTZ R202, R202, R69 ;  /* 0x00000045caca1221 */ /* 0x000fe20000010000 */
[----:B------:R-:W-:Y:S01]  /*2470*/  @P0 FSEL R205, R205, RZ, P4 ;  /* 0x000000ffcdcd0208 */ /* 0x000fe20002000000 */
[----:B------:R-:W-:Y:S01]  /*2480*/  @P1 FADD.FTZ R203, R203, R68 ;  /* 0x00000044cbcb1221 */ /* 0x000fe20000010000 */
[----:B------:R-:W-:Y:S01]  /*2490*/  FSEL R228, R206, RZ, P5 ;  /* 0x000000ffcee47208 */ /* 0x000fe20002800000 */
[-C--:B------:R-:W-:Y:S01]  /*24a0*/  FFMA.FTZ R188, R187, R230.reuse, R229 ;  /* 0x000000e6bbbc7223 */ /* 0x080fe200000100e5 */
[----:B------:R-:W-:Y:S01]  /*24b0*/  FSEL R68, R91, RZ, P2 ;  /* 0x000000ff5b447208 */ /* 0x000fe20001000000 */
[----:B------:R-:W-:Y:S01]  /*24c0*/  FMUL.FTZ R172, R200, c[0x0][0x1e8] ;  /* 0x00007a00c8ac7a20 */ /* 0x000fe20000410000 */
[----:B------:R-:W-:Y:S01]  /*24d0*/  LOP3.LUT P4, RZ, R102, 0xff00, RZ, 0xc0, !PT ;  /* 0x0000ff0066ff7812 */ /* 0x000fe2000788c0ff */
[----:B------:R-:W-:Y:S01]  /*24e0*/  FMUL.FTZ R173, R201, c[0x0][0x1e8] ;  /* 0x00007a00c9ad7a20 */ /* 0x000fe20000410000 */
[----:B------:R-:W-:Y:S01]  /*24f0*/  @P0 LOP3.LUT P5, RZ, R92, 0xff00, RZ, 0xc0, !PT ;  /* 0x0000ff005cff0812 */ /* 0x000fe200078ac0ff */
[----:B------:R-:W-:Y:S01]  /*2500*/  FMUL.FTZ R183, R202, c[0x0][0x1e8] ;  /* 0x00007a00cab77a20 */ /* 0x000fe20000410000 */
[----:B------:R-:W-:Y:S01]  /*2510*/  @P0 FSEL R206, R206, RZ, P6 ;  /* 0x000000ffcece0208 */ /* 0x000fe20003000000 */
[----:B------:R-:W-:Y:S01]  /*2520*/  FADD.FTZ R75, R75, -R188 ;  /* 0x800000bc4b4b7221 */ /* 0x000fe20000010000 */
[----:B------:R-:W-:Y:S01]  /*2530*/  @P0 FSEL R91, R91, RZ, P3 ;  /* 0x000000ff5b5b0208 */ /* 0x000fe20001800000 */
[----:B------:R-:W-:Y:S01]  /*2540*/  FMUL.FTZ R189, R203, c[0x0][0x1e8] ;  /* 0x00007a00cbbd7a20 */ /* 0x000fe20000410000 */
[----:B------:R-:W-:Y:S01]  /*2550*/  LOP3.LUT P6, RZ, R102, 0xff0000, RZ, 0xc0, !PT ;  /* 0x00ff000066ff7812 */ /* 0x000fe200078cc0ff */
[----:B0-----:R-:W-:Y:S01]  /*2560*/  FMUL.FTZ R209, R176, R75 ;  /* 0x0000004bb0d17220 */ /* 0x001fe20000410000 */
[----:B------:R-:W-:Y:S01]  /*2570*/  @P0 LOP3.LUT P2, RZ, R92, 0xff0000, RZ, 0xc0, !PT ;  /* 0x00ff00005cff0812 */ /* 0x000fe2000784c0ff */
[----:B------:R-:W-:Y:S01]  /*2580*/  FADD.FTZ R79, R178, -R79 ;  /* 0x8000004fb24f7221 */ /* 0x000fe20000010000 */
[----:B------:R-:W-:Y:S01]  /*2590*/  LOP3.LUT P3, RZ, R102, 0xff000000, RZ, 0xc0, !PT ;  /* 0xff00000066ff7812 */ /* 0x000fe2000786c0ff */
[-CC-:B------:R-:W-:Y:S01]  /*25a0*/  FFMA.FTZ R177, R177, R230.reuse, R229.reuse ;  /* 0x000000e6b1b17223 */ /* 0x180fe200000100e5 */
[C---:B------:R-:W-:Y:S01]  /*25b0*/  FSEL R69, R172.reuse, RZ, P4 ;  /* 0x000000ffac457208 */ /* 0x040fe20002000000 */
[----:B------:R-:W-:Y:S01]  /*25c0*/  @P1 FADD.FTZ R209, R209, R74 ;  /* 0x0000004ad1d11221 */ /* 0x000fe20000010000 */
[----:B------:R-:W-:Y:S01]  /*25d0*/  @P0 FSEL R102, R172, RZ, P5 ;  /* 0x000000ffac660208 */ /* 0x000fe20002800000 */
[----:B------:R-:W-:Y:S01]  /*25e0*/  FMUL.FTZ R211, R176, R79 ;  /* 0x0000004fb0d37220 */ /* 0x000fe20000410000 */
[C---:B------:R-:W-:Y:S01]  /*25f0*/  FSEL R195, R173.reuse, RZ, P6 ;  /* 0x000000ffadc37208 */ /* 0x040fe20003000000 */
[-C--:B------:R-:W-:Y:S01]  /*2600*/  FFMA.FTZ R90, R90, R230.reuse, R229 ;  /* 0x000000e65a5a7223 */ /* 0x080fe200000100e5 */
[----:B------:R-:W-:Y:S01]  /*2610*/  @P0 FSEL R172, R173, RZ, P2 ;  /* 0x000000ffadac0208 */ /* 0x000fe20001000000 */
[----:B------:R-:W-:Y:S01]  /*2620*/  FADD.FTZ R177, R182, -R177 ;  /* 0x800000b1b6b17221 */ /* 0x000fe20000010000 */
[----:B------:R-:W-:Y:S01]  /*2630*/  FSEL R196, R183, RZ, P3 ;  /* 0x000000ffb7c47208 */ /* 0x000fe20001800000 */
[-CC-:B------:R-:W-:Y:S01]  /*2640*/  FFMA.FTZ R184, R184, R230.reuse, R229.reuse ;  /* 0x000000e6b8b87223 */ /* 0x180fe200000100e5 */
[----:B------:R-:W-:Y:S01]  /*2650*/  LOP3.LUT P5, RZ, R103, 0xff, RZ, 0xc0, !PT ;  /* 0x000000ff67ff7812 */ /* 0x000fe200078ac0ff */
[----:B------:R-:W-:Y:S01]  /*2660*/  FADD.FTZ R89, R89, -R90 ;  /* 0x8000005a59597221 */ /* 0x000fe20000010000 */
[C---:B------:R-:W-:Y:S01]  /*2670*/  LOP3.LUT P6, RZ, R103.reuse, 0xff00, RZ, 0xc0, !PT ;  /* 0x0000ff0067ff7812 */ /* 0x040fe200078cc0ff */
[----:B------:R-:W-:Y:S01]  /*2680*/  FMUL.FTZ R177, R176, R177 ;  /* 0x000000b1b0b17220 */ /* 0x000fe20000410000 */
[----:B------:R-:W-:Y:S01]  /*2690*/  LOP3.LUT P2, RZ, R103, 0xff0000, RZ, 0xc0, !PT ;  /* 0x00ff000067ff7812 */ /* 0x000fe2000784c0ff */
[----:B------:R-:W-:Y:S01]  /*26a0*/  FMUL.FTZ R182, R209, c[0x0][0x1e8] ;  /* 0x00007a00d1b67a20 */ /* 0x000fe20000410000 */
[----:B------:R-:W-:Y:S01]  /*26b0*/  LOP3.LUT P3, RZ, R103, 0xff000000, RZ, 0xc0, !PT ;  /* 0xff00000067ff7812 */ /* 0x000fe2000786c0ff */
[----:B------:R-:W-:Y:S01]  /*26c0*/  FFMA.FTZ R103, R180, R230, R229 ;  /* 0x000000e6b4677223 */ /* 0x000fe200000100e5 */
[----:B------:R-:W-:Y:S01]  /*26d0*/  @P0 LOP3.LUT P4, RZ, R92, 0xff000000, RZ, 0xc0, !PT ;  /* 0xff0000005cff0812 */ /* 0x000fe2000788c0ff */
[----:B------:R-:W-:Y:S01]  /*26e0*/  FMUL.FTZ R178, R176, R181 ;  /* 0x000000b5b0b27220 */ /* 0x000fe20000410000 */
[----:B------:R-:W-:Y:S01]  /*26f0*/  MOV R173, R100 ;  /* 0x0000006400ad7202 */ /* 0x000fe20000000f00 */
[----:B------:R-:W-:Y:S01]  /*2700*/  FADD.FTZ R103, R76, -R103 ;  /* 0x800000674c677221 */ /* 0x000fe20000010000 */
[----:B------:R-:W-:Y:S01]  /*2710*/  @P1 PRMT R74, RZ, 0x7610, R43 ;  /* 0x00007610ff4a1816 */ /* 0x000fe2000000002b */
[-C--:B------:R-:W-:Y:S01]  /*2720*/  FFMA.FTZ R186, R186, R230.reuse, R229 ;  /* 0x000000e6baba7223 */ /* 0x080fe200000100e5 */
[----:B------:R-:W-:Y:S01]  /*2730*/  @P0 FSEL R183, R183, RZ, P4 ;  /* 0x000000ffb7b70208 */ /* 0x000fe20002000000 */
[----:B------:R-:W-:Y:S01]  /*2740*/  FMUL.FTZ R210, R176, R103 ;  /* 0x00000067b0d27220 */ /* 0x000fe20000410000 */
[----:B------:R-:W-:Y:S01]  /*2750*/  FSEL R207, R189, RZ, P5 ;  /* 0x000000ffbdcf7208 */ /* 0x000fe20002800000 */
[----:B------:R-:W-:Y:S01]  /*2760*/  @P1 FADD.FTZ R211, R211, R74 ;  /* 0x0000004ad3d31221 */ /* 0x000fe20000010000 */
[----:B------:R-:W-:Y:S01]  /*2770*/  LOP3.LUT P4, RZ, R173, 0xff, RZ, 0xc0, !PT ;  /* 0x000000ffadff7812 */ /* 0x000fe2000788c0ff */
[----:B------:R-:W-:Y:S01]  /*2780*/  FADD.FTZ R71, R71, -R186 ;  /* 0x800000ba47477221 */ /* 0x000fe20000010000 */
[----:B------:R-:W-:Y:S01]  /*2790*/  @P0 LOP3.LUT P5, RZ, R93, 0xff, RZ, 0xc0, !PT ;  /* 0x000000ff5dff0812 */ /* 0x000fe200078ac0ff */
[----:B------:R-:W-:Y:S01]  /*27a0*/  FMUL.FTZ R181, R211, c[0x0][0x1e8] ;  /* 0x00007a00d3b57a20 */ /* 0x000fe20000410000 */
[----:B------:R-:W-:Y:S01]  /*27b0*/  @P1 PRMT R75, RZ, 0x5410, R43 ;  /* 0x00005410ff4b1816 */ /* 0x000fe2000000002b */
[--C-:B------:R-:W-:Y:S01]  /*27c0*/  FFMA.FTZ R73, R73, R230, R229.reuse ;  /* 0x000000e649497223 */ /* 0x100fe200000100e5 */
[----:B------:R-:W-:Y:S01]  /*27d0*/  @P0 MOV R173, R94 ;  /* 0x0000005e00ad0202 */ /* 0x000fe20000000f00 */
[-C--:B------:R-:W-:Y:S01]  /*27e0*/  FFMA.FTZ R78, R78, R230.reuse, R229 ;  /* 0x000000e64e4e7223 */ /* 0x080fe200000100e5 */
[----:B------:R-:W-:Y:S01]  /*27f0*/  @P1 PRMT R74, RZ, 0x7610, R44 ;  /* 0x00007610ff4a1816 */ /* 0x000fe2000000002c */
[----:B------:R-:W-:Y:S01]  /*2800*/  @P1 FADD.FTZ R210, R210, R75 ;  /* 0x0000004bd2d21221 */ /* 0x000fe20000010000 */
[----:B------:R-:W-:Y:S01]  /*2810*/  @P0 FSEL R180, R189, RZ, P5 ;  /* 0x000000ffbdb40208 */ /* 0x000fe20002800000 */
[----:B------:R-:W-:Y:S01]  /*2820*/  FADD.FTZ R73, R72, -R73 ;  /* 0x8000004948497221 */ /* 0x000fe20000010000 */
[----:B------:R-:W-:Y:S01]  /*2830*/  @P0 LOP3.LUT P5, RZ, R173, 0xff, RZ, 0xc0, !PT ;  /* 0x000000ffadff0812 */ /* 0x000fe200078ac0ff */
[----:B------:R-:W-:Y:S01]  /*2840*/  FADD.FTZ R173, R179, -R184 ;  /* 0x800000b8b3ad7221 */ /* 0x000fe20000010000 */
[----:B------:R-:W-:Y:S01]  /*2850*/  @P1 PRMT R75, RZ, 0x5410, R44 ;  /* 0x00005410ff4b1816 */ /* 0x000fe2000000002c */
[----:B------:R-:W-:Y:S01]  /*2860*/  FMUL.FTZ R184, R176, R89 ;  /* 0x00000059b0b87220 */ /* 0x000fe20000410000 */
[----:B------:R-:W-:Y:S01]  /*2870*/  FSEL R208, R182, RZ, P6 ;  /* 0x000000ffb6d07208 */ /* 0x000fe20003000000 */
[----:B------:R-:W-:Y:S01]  /*2880*/  @P1 FADD.FTZ R177, R177, R74 ;  /* 0x0000004ab1b11221 */ /* 0x000fe20000010000 */
[----:B------:R-:W-:Y:S01]  /*2890*/  @P1 PRMT R74, RZ, 0x5410, R45 ;  /* 0x00005410ff4a1816 */ /* 0x000fe2000000002d */
[----:B------:R-:W-:Y:S01]  /*28a0*/  FMUL.FTZ R173, R176, R173 ;  /* 0x000000adb0ad7220 */ /* 0x000fe20000410000 */
[----:B------:R-:W-:Y:S01]  /*28b0*/  @P0 LOP3.LUT P6, RZ, R93, 0xff00, RZ, 0xc0, !PT ;  /* 0x0000ff005dff0812 */ /* 0x000fe200078cc0ff */
[----:B------:R-:W-:Y:S01]  /*28c0*/  FMUL.FTZ R179, R210, c[0x0][0x1e8] ;  /* 0x00007a00d2b37a20 */ /* 0x000fe20000410000 */
[----:B------:R-:W-:Y:S01]  /*28d0*/  FSEL R213, R181, RZ, P3 ;  /* 0x000000ffb5d57208 */ /* 0x000fe20001800000 */
[----:B------:R-:W-:Y:S01]  /*28e0*/  @P1 FADD.FTZ R184, R184, R75 ;  /* 0x0000004bb8b81221 */ /* 0x000fe20000010000 */
[----:B------:R-:W-:Y:S01]  /*28f0*/  @P1 PRMT R75, RZ, 0x7610, R45 ;  /* 0x00007610ff4b1816 */ /* 0x000fe2000000002d */
[----:B------:R-:W-:Y:S01]  /*2900*/  @P1 FADD.FTZ R173, R173, R74 ;  /* 0x0000004aadad1221 */ /* 0x000fe20000010000 */
[----:B------:R-:W-:Y:S01]  /*2910*/  @P0 FSEL R182, R182, RZ, P6 ;  /* 0x000000ffb6b60208 */ /* 0x000fe20003000000 */
[----:B------:R-:W-:Y:S01]  /*2920*/  FMUL.FTZ R74, R184, c[0x0][0x1e8] ;  /* 0x00007a00b84a7a20 */ /* 0x000fe20000410000 */
[----:B------:R-:W-:Y:S01]  /*2930*/  FSEL R212, R179, RZ, P2 ;  /* 0x000000ffb3d47208 */ /* 0x000fe20001000000 */
[----:B------:R-:W-:Y:S01]  /*2940*/  @P1 FADD.FTZ R178, R178, R75 ;  /* 0x0000004bb2b21221 */ /* 0x000fe20000010000 */
[----:B------:R-:W-:Y:S01]  /*2950*/  @P0 LOP3.LUT P6, RZ, R93, 0xff0000, RZ, 0xc0, !PT ;  /* 0x00ff00005dff0812 */ /* 0x000fe200078cc0ff */
[----:B------:R-:W-:Y:S01]  /*2960*/  FMUL.FTZ R75, R177, c[0x0][0x1e8] ;  /* 0x00007a00b14b7a20 */ /* 0x000fe20000410000 */
[----:B------:R-:W-:Y:S01]  /*2970*/  @P0 LOP3.LUT P2, RZ, R93, 0xff000000, RZ, 0xc0, !PT ;  /* 0xff0000005dff0812 */ /* 0x000fe2000784c0ff */
[----:B------:R-:W-:Y:S01]  /*2980*/  FMUL.FTZ R76, R173, c[0x0][0x1e8] ;  /* 0x00007a00ad4c7a20 */ /* 0x000fe20000410000 */
[----:B------:R-:W-:Y:S01]  /*2990*/  @P0 FSEL R179, R179, RZ, P6 ;  /* 0x000000ffb3b30208 */ /* 0x000fe20003000000 */
[----:B------:R-:W-:Y:S01]  /*29a0*/  FMUL.FTZ R79, R178, c[0x0][0x1e8] ;  /* 0x00007a00b24f7a20 */ /* 0x000fe20000410000 */
[----:B------:R-:W-:Y:S01]  /*29b0*/  @P0 FSEL R181, R181, RZ, P2 ;  /* 0x000000ffb5b50208 */ /* 0x000fe20001000000 */
[-C--:B------:R-:W-:Y:S01]  /*29c0*/  FFMA.FTZ R81, R81, R230.reuse, R229 ;  /* 0x000000e651517223 */ /* 0x080fe200000100e5 */
[----:B------:R-:W-:Y:S01]  /*29d0*/  FSEL R89, R74, RZ, P4 ;  /* 0x000000ff4a597208 */ /* 0x000fe20002000000 */
[----:B------:R-:W-:Y:S01]  /*29e0*/  IMAD.MOV.U32 R187, RZ, RZ, R98 ;  /* 0x000000ffffbb7224 */ /* 0x000fe200078e0062 */
[----:B------:R-:W-:Y:S01]  /*29f0*/  LOP3.LUT P6, RZ, R100, 0xff00, RZ, 0xc0, !PT ;  /* 0x0000ff0064ff7812 */ /* 0x000fe200078cc0ff */
[----:B------:R-:W-:Y:S01]  /*2a00*/  FMUL.FTZ R189, R176, R73 ;  /* 0x00000049b0bd7220 */ /* 0x000fe20000410000 */
[----:B------:R-:W-:Y:S01]  /*2a10*/  LOP3.LUT P2, RZ, R100, 0xff0000, RZ, 0xc0, !PT ;  /* 0x00ff000064ff7812 */ /* 0x000fe2000784c0ff */
[----:B------:R-:W-:Y:S01]  /*2a20*/  FADD.FTZ R77, R77, -R78 ;  /* 0x8000004e4d4d7221 */ /* 0x000fe20000010000 */
[----:B------:R-:W-:Y:S01]  /*2a30*/  @P0 FSEL R74, R74, RZ, P5 ;  /* 0x000000ff4a4a0208 */ /* 0x000fe20002800000 */
[----:B------:R-:W-:Y:S01]  /*2a40*/  FADD.FTZ R81, R80, -R81 ;  /* 0x8000005150517221 */ /* 0x000fe20000010000 */
[----:B------:R-:W-:Y:S01]  /*2a50*/  @P0 LOP3.LUT P3, RZ, R94, 0xff00, RZ, 0xc0, !PT ;  /* 0x0000ff005eff0812 */ /* 0x000fe2000786c0ff */
[-CC-:B------:R-:W-:Y:S01]  /*2a60*/  FFMA.FTZ R84, R84, R230.reuse, R229.reuse ;  /* 0x000000e654547223 */ /* 0x180fe200000100e5 */
[----:B------:R-:W-:Y:S01]  /*2a70*/  @P0 LOP3.LUT P4, RZ, R94, 0xff0000, RZ, 0xc0, !PT ;  /* 0x00ff00005eff0812 */ /* 0x000fe2000788c0ff */
[----:B------:R-:W-:Y:S01]  /*2a80*/  FMUL.FTZ R188, R176, R81 ;  /* 0x00000051b0bc7220 */ /* 0x000fe20000410000 */
[----:B------:R-:W-:Y:S01]  /*2a90*/  LOP3.LUT P5, RZ, R100, 0xff000000, RZ, 0xc0, !PT ;  /* 0xff00000064ff7812 */ /* 0x000fe200078ac0ff */
[-CC-:B------:R-:W-:Y:S01]  /*2aa0*/  FFMA.FTZ R82, R82, R230.reuse, R229.reuse ;  /* 0x000000e652527223 */ /* 0x180fe200000100e5 */
[----:B------:R-:W-:Y:S01]  /*2ab0*/  FSEL R90, R75, RZ, P6 ;  /* 0x000000ff4b5a7208 */ /* 0x000fe20003000000 */
[----:B------:R-:W-:Y:S01]  /*2ac0*/  FADD.FTZ R85, R85, -R84 ;  /* 0x8000005455557221 */ /* 0x000fe20000010000 */
[----:B------:R-:W-:Y:S01]  /*2ad0*/  FSEL R100, R76, RZ, P2 ;  /* 0x000000ff4c647208 */ /* 0x000fe20001000000 */
[-CC-:B------:R-:W-:Y:S01]  /*2ae0*/  FFMA.FTZ R86, R86, R230.reuse, R229.reuse ;  /* 0x000000e656567223 */ /* 0x180fe200000100e5 */
[----:B------:R-:W-:Y:S01]  /*2af0*/  @P0 FSEL R75, R75, RZ, P3 ;  /* 0x000000ff4b4b0208 */ /* 0x000fe20001800000 */
[----:B------:R-:W-:Y:S01]  /*2b00*/  FADD.FTZ R83, R83, -R82 ;  /* 0x8000005253537221 */ /* 0x000fe20000010000 */
[----:B------:R-:W-:Y:S01]  /*2b10*/  @P0 FSEL R76, R76, RZ, P4 ;  /* 0x000000ff4c4c0208 */ /* 0x000fe20002000000 */
[C---:B------:R-:W-:Y:S01]  /*2b20*/  FMUL.FTZ R81, R176.reuse, R85 ;  /* 0x00000055b0517220 */ /* 0x040fe20000410000 */
[----:B------:R-:W-:Y:S01]  /*2b30*/  FSEL R103, R79, RZ, P5 ;  /* 0x000000ff4f677208 */ /* 0x000fe20002800000 */
[----:B------:R-:W-:Y:S01]  /*2b40*/  FADD.FTZ R87, R87, -R86 ;  /* 0x8000005657577221 */ /* 0x000fe20000010000 */
[C---:B------:R-:W-:Y:S01]  /*2b50*/  LOP3.LUT P3, RZ, R101.reuse, 0xff, RZ, 0xc0, !PT ;  /* 0x000000ff65ff7812 */ /* 0x040fe2000786c0ff */
[C---:B------:R-:W-:Y:S01]  /*2b60*/  FMUL.FTZ R80, R176.reuse, R83 ;  /* 0x00000053b0507220 */ /* 0x040fe20000410000 */
[C---:B------:R-:W-:Y:S01]  /*2b70*/  LOP3.LUT P2, RZ, R101.reuse, 0xff00, RZ, 0xc0, !PT ;  /* 0x0000ff0065ff7812 */ /* 0x040fe2000784c0ff */
[----:B------:R-:W-:Y:S01]  /*2b80*/  FMUL.FTZ R82, R176, R87 ;  /* 0x00000057b0527220 */ /* 0x000fe20000410000 */
[C---:B------:R-:W-:Y:S01]  /*2b90*/  LOP3.LUT P4, RZ, R101.reuse, 0xff0000, RZ, 0xc0, !PT ;  /* 0x00ff000065ff7812 */ /* 0x040fe2000788c0ff */
[-CC-:B------:R-:W-:Y:S01]  /*2ba0*/  FFMA.FTZ R222, R222, R230.reuse, R229.reuse ;  /* 0x000000e6dede7223 */ /* 0x180fe200000100e5 */
[----:B------:R-:W-:Y:S01]  /*2bb0*/  LOP3.LUT P5, RZ, R101, 0xff000000, RZ, 0xc0, !PT ;  /* 0xff00000065ff7812 */ /* 0x000fe200078ac0ff */
[-C--:B------:R-:W-:Y:S01]  /*2bc0*/  FFMA.FTZ R101, R185, R230.reuse, R229 ;  /* 0x000000e6b9657223 */ /* 0x080fe200000100e5 */
[----:B------:R-:W-:Y:S01]  /*2bd0*/  @P0 LOP3.LUT P6, RZ, R94, 0xff000000, RZ, 0xc0, !PT ;  /* 0xff0000005eff0812 */ /* 0x000fe200078cc0ff */
[----:B------:R-:W-:Y:S01]  /*2be0*/  FMUL.FTZ R185, R176, R71 ;  /* 0x00000047b0b97220 */ /* 0x000fe20000410000 */
[----:B------:R-:W-:Y:S01]  /*2bf0*/  @P1 PRMT R71, RZ, 0x7610, R47 ;  /* 0x00007610ff471816 */ /* 0x000fe2000000002f */
[----:B------:R-:W-:Y:S01]  /*2c00*/  FADD.FTZ R231, R70, -R101 ;  /* 0x8000006546e77221 */ /* 0x000fe20000010000 */
[----:B------:R-:W-:Y:S01]  /*2c10*/  @P1 PRMT R70, RZ, 0x5410, R46 ;  /* 0x00005410ff461816 */ /* 0x000fe2000000002e */
[-C--:B------:R-:W-:Y:S01]  /*2c20*/  FFMA.FTZ R221, R221, R230.reuse, R229 ;  /* 0x000000e6dddd7223 */ /* 0x080fe200000100e5 */
[----:B------:R-:W-:Y:S01]  /*2c30*/  @P0 FSEL R79, R79, RZ, P6 ;  /* 0x000000ff4f4f0208 */ /* 0x000fe20003000000 */
[----:B------:R-:W-:Y:S01]  /*2c40*/  @P1 FADD.FTZ R188, R188, R71 ;  /* 0x00000047bcbc1221 */ /* 0x000fe20000010000 */
        /* <DEDUP_REMOVED lines=9> */
[----:B------:R-:W-:Y:S01]  /*2ce0*/  FMUL.FTZ R83, R185, c[0x0][0x1e8] ;  /* 0x00007a00b9537a20 */ /* 0x000fe20000410000 */
[----:B------:R-:W-:Y:S01]  /*2cf0*/  FSEL R190, R86, RZ, P5 ;  /* 0x000000ff56be7208 */ /* 0x000fe20002800000 */
[----:B------:R-:W-:Y:S01]  /*2d00*/  FMUL.FTZ R84, R189, c[0x0][0x1e8] ;  /* 0x00007a00bd547a20 */ /* 0x000fe20000410000 */
[----:B------:R-:W-:Y:S01]  /*2d10*/  LOP3.LUT P5, RZ, R98, 0xff000000, RZ, 0xc0, !PT ;  /* 0xff00000062ff7812 */ /* 0x000fe200078ac0ff */
[----:B------:R-:W-:Y:S01]  /*2d20*/  @P1 FADD.FTZ R187, R187, R70 ;  /* 0x00000046bbbb1221 */ /* 0x000fe20000010000 */
[----:B------:R-:W-:Y:S01]  /*2d30*/  FSEL R186, R83, RZ, P3 ;  /* 0x000000ff53ba7208 */ /* 0x000fe20001800000 */
[----:B------:R-:W-:Y:S01]  /*2d40*/  @P1 FADD.FTZ R80, R80, R71 ;  /* 0x0000004750501221 */ /* 0x000fe20000010000 */
[----:B------:R-:W-:Y:S01]  /*2d50*/  FSEL R101, R84, RZ, P2 ;  /* 0x000000ff54657208 */ /* 0x000fe20001000000 */
[----:B------:R-:W-:Y:S01]  /*2d60*/  FMUL.FTZ R85, R187, c[0x0][0x1e8] ;  /* 0x00007a00bb557a20 */ /* 0x000fe20000410000 */
[C---:B------:R-:W-:Y:S01]  /*2d70*/  @P0 LOP3.LUT P2, RZ, R95.reuse, 0xff0000, RZ, 0xc0, !PT ;  /* 0x00ff00005fff0812 */ /* 0x040fe2000784c0ff */
[----:B------:R-:W-:Y:S01]  /*2d80*/  FMUL.FTZ R87, R176, R231 ;  /* 0x000000e7b0577220 */ /* 0x000fe20000410000 */
[----:B------:R-:W-:Y:S01]  /*2d90*/  @P0 LOP3.LUT P3, RZ, R95, 0xff, RZ, 0xc0, !PT ;  /* 0x000000ff5fff0812 */ /* 0x000fe2000786c0ff */
[----:B------:R-:W-:Y:S01]  /*2da0*/  FADD.FTZ R221, R216, -R221 ;  /* 0x800000ddd8dd7221 */ /* 0x000fe20000010000 */
[----:B------:R-:W-:Y:S01]  /*2db0*/  FSEL R191, R85, RZ, P4 ;  /* 0x000000ff55bf7208 */ /* 0x000fe20002000000 */
[----:B------:R-:W-:Y:S01]  /*2dc0*/  FFMA.FTZ R223, R223, R230, R229 ;  /* 0x000000e6dfdf7223 */ /* 0x000fe200000100e5 */
[----:B------:R-:W-:Y:S01]  /*2dd0*/  @P0 FSEL R85, R85, RZ, P2 ;  /* 0x000000ff55550208 */ /* 0x000fe20001000000 */
[----:B------:R-:W-:Y:S01]  /*2de0*/  FMUL.FTZ R216, R176, R221 ;  /* 0x000000ddb0d87220 */ /* 0x000fe20000410000 */
[----:B------:R-:W-:Y:S01]  /*2df0*/  LOP3.LUT P4, RZ, R98, 0xff00, RZ, 0xc0, !PT ;  /* 0x0000ff0062ff7812 */ /* 0x000fe2000788c0ff */
[----:B------:R-:W-:Y:S01]  /*2e00*/  FADD.FTZ R223, R218, -R223 ;  /* 0x800000dfdadf7221 */ /* 0x000fe20000010000 */
[----:B------:R-:W-:Y:S01]  /*2e10*/  LOP3.LUT P2, RZ, R98, 0xff0000, RZ, 0xc0, !PT ;  /* 0x00ff000062ff7812 */ /* 0x000fe2000784c0ff */
[----:B------:R-:W-:Y:S01]  /*2e20*/  IMAD R98, R169, c[0x0][0x168], RZ ;  /* 0x00005a00a9627a24 */ /* 0x000fe200078e02ff */
[----:B------:R-:W-:-:S02]  /*2e30*/  @P1 PRMT R70, RZ, 0x5410, R49 ;  /* 0x00005410ff461816 */ /* 0x000fc40000000031 */
[----:B------:R-:W-:Y:S02]  /*2e40*/  @P0 FSEL R83, R83, RZ, P3 ;  /* 0x000000ff53530208 */ /* 0x000fe40001800000 */
[----:B------:R-:W-:Y:S01]  /*2e50*/  SHF.R.S32.HI R233, RZ, 0x1f, R98 ;  /* 0x0000001fffe97819 */ /* 0x000fe20000011462 */
[----:B------:R-:W-:Y:S01]  /*2e60*/  @P1 FADD.FTZ R81, R81, R70 ;  /* 0x0000004651511221 */ /* 0x000fe20000010000 */
[----:B------:R-:W-:Y:S01]  /*2e70*/  @P1 PRMT R71, RZ, 0x5410, R50 ;  /* 0x00005410ff471816 */ /* 0x000fe20000000032 */
[----:B------:R-:W-:Y:S01]  /*2e80*/  FMUL.FTZ R70, R80, c[0x0][0x1e8] ;  /* 0x00007a0050467a20 */ /* 0x000fe20000410000 */
[----:B------:R-:W-:Y:S02]  /*2e90*/  @P0 LOP3.LUT P3, RZ, R95, 0xff00, RZ, 0xc0, !PT ;  /* 0x0000ff005fff0812 */ /* 0x000fe4000786c0ff */
[----:B------:R-:W-:Y:S01]  /*2ea0*/  LEA.HI R233, R233, R98, RZ, 0x3 ;  /* 0x00000062e9e97211 */ /* 0x000fe200078f18ff */
[----:B------:R-:W-:Y:S01]  /*2eb0*/  @P1 FADD.FTZ R82, R82, R71 ;  /* 0x0000004752521221 */ /* 0x000fe20000010000 */
[----:B------:R-:W-:Y:S01]  /*2ec0*/  @P0 FSEL R84, R84, RZ, P3 ;  /* 0x000000ff54540208 */ /* 0x000fe20001800000 */
[----:B------:R-:W-:Y:S01]  /*2ed0*/  FMUL.FTZ R71, R81, c[0x0][0x1e8] ;  /* 0x00007a0051477a20 */ /* 0x000fe20000410000 */
[----:B------:R-:W-:Y:S01]  /*2ee0*/  @P1 PRMT R98, RZ, 0x5410, R51 ;  /* 0x00005410ff621816 */ /* 0x000fe20000000033 */
[----:B------:R-:W-:Y:S01]  /*2ef0*/  FMUL.FTZ R72, R82, c[0x0][0x1e8] ;  /* 0x00007a0052487a20 */ /* 0x000fe20000410000 */
[----:B------:R-:W-:-:S02]  /*2f00*/  @P0 LOP3.LUT P3, RZ, R95, 0xff000000, RZ, 0xc0, !PT ;  /* 0xff0000005fff0812 */ /* 0x000fc4000786c0ff */
[----:B------:R-:W-:Y:S01]  /*2f10*/  FSEL R77, R71, RZ, P2 ;  /* 0x000000ff474d7208 */ /* 0x000fe20001000000 */
[----:B------:R-:W-:Y:S01]  /*2f20*/  @P1 FADD.FTZ R87, R87, R98 ;  /* 0x0000006257571221 */ /* 0x000fe20000010000 */
[----:B------:R-:W-:Y:S01]  /*2f30*/  @P0 FSEL R86, R86, RZ, P3 ;  /* 0x000000ff56560208 */ /* 0x000fe20001800000 */
[----:B------:R-:W-:Y:S01]  /*2f40*/  FFMA.FTZ R98, R88, R230, R229 ;  /* 0x000000e658627223 */ /* 0x000fe200000100e5 */
[----:B------:R-:W-:Y:S01]  /*2f50*/  LOP3.LUT P3, RZ, R99, 0xff, RZ, 0xc0, !PT ;  /* 0x000000ff63ff7812 */ /* 0x000fe2000786c0ff */
[----:B------:R-:W-:Y:S01]  /*2f60*/  FMUL.FTZ R88, R87, c[0x0][0x1e8] ;  /* 0x00007a0057587a20 */ /* 0x000fe20000410000 */
[----:B------:R-:W-:Y:S02]  /*2f70*/  FSEL R73, R70, RZ, P6 ;  /* 0x000000ff46497208 */ /* 0x000fe40003000000 */
[----:B------:R-:W-:Y:S02]  /*2f80*/  LOP3.LUT P2, RZ, R99, 0xff0000, RZ, 0xc0, !PT ;  /* 0x00ff000063ff7812 */ /* 0x000fe4000784c0ff */
[----:B------:R-:W-:-:S02]  /*2f90*/  FSEL R78, R72, RZ, P3 ;  /* 0x000000ff484e7208 */ /* 0x000fc40001800000 */
[C---:B------:R-:W-:Y:S02]  /*2fa0*/  LOP3.LUT P6, RZ, R99.reuse, 0xff00, RZ, 0xc0, !PT ;  /* 0x0000ff0063ff7812 */ /* 0x040fe400078cc0ff */
[----:B------:R-:W-:Y:S01]  /*2fb0*/  LOP3.LUT P3, RZ, R99, 0xff000000, RZ, 0xc0, !PT ;  /* 0xff00000063ff7812 */ /* 0x000fe2000786c0ff */
[----:B------:R-:W-:Y:S01]  /*2fc0*/  FADD.FTZ R99, R215, -R98 ;  /* 0x80000062d7637221 */ /* 0x000fe20000010000 */
[----:B------:R-:W-:Y:S01]  /*2fd0*/  @P1 PRMT R98, RZ, 0x7610, R48 ;  /* 0x00007610ff621816 */ /* 0x000fe20000000030 */
[----:B------:R-:W-:Y:S01]  /*2fe0*/  FADD.FTZ R215, R217, -R222 ;  /* 0x800000ded9d77221 */ /* 0x000fe20000010000 */
[----:B------:R-:W-:Y:S01]  /*2ff0*/  FSEL R217, R88, RZ, P2 ;  /* 0x000000ff58d97208 */ /* 0x000fe20001000000 */
[C---:B------:R-:W-:Y:S01]  /*3000*/  FMUL.FTZ R99, R176.reuse, R99 ;  /* 0x00000063b0637220 */ /* 0x040fe20000410000 */
[----:B------:R-:W-:Y:S01]  /*3010*/  ISETP.NE.U32.AND P2, PT, RZ, c[0x0][0x258], PT ;  /* 0x00009600ff007a0c */ /* 0x000fe20003f45070 */
[C---:B------:R-:W-:Y:S01]  /*3020*/  FMUL.FTZ R215, R176.reuse, R215 ;  /* 0x000000d7b0d77220 */ /* 0x040fe20000410000 */
[----:B------:R-:W-:Y:S01]  /*3030*/  @P1 PRMT R221, RZ, 0x7610, R49 ;  /* 0x00007610ffdd1816 */ /* 0x000fe20000000031 */
[----:B------:R-:W-:Y:S01]  /*3040*/  @P1 FADD.FTZ R99, R99, R98 ;  /* 0x0000006263631221 */ /* 0x000fe20000010000 */
[----:B------:R-:W-:Y:S01]  /*3050*/  ISETP.NE.AND.EX P2, PT, RZ, c[0x0][0x25c], PT, P2 ;  /* 0x00009700ff007a0c */ /* 0x000fe20003f45320 */
[----:B------:R-:W-:Y:S01]  /*3060*/  FMUL.FTZ R176, R176, R223 ;  /* 0x000000dfb0b07220 */ /* 0x000fe20000410000 */
[----:B------:R-:W-:Y:S01]  /*3070*/  @P1 PRMT R98, RZ, 0x7610, R50 ;  /* 0x00007610ff621816 */ /* 0x000fe20000000032 */
[----:B------:R-:W-:Y:S01]  /*3080*/  @P1 FADD.FTZ R216, R216, R221 ;  /* 0x000000ddd8d81221 */ /* 0x000fe20000010000 */
[----:B------:R-:W-:-:S02]  /*3090*/  @P1 PRMT R221, RZ, 0x7610, R51 ;  /* 0x00007610ffdd1816 */ /* 0x000fc40000000033 */
[----:B------:R-:W-:Y:S01]  /*30a0*/  LOP3.LUT R218, R0, 0x1f, RZ, 0xc0, !PT ;  /* 0x0000001f00da7812 */ /* 0x000fe200078ec0ff */
[----:B------:R-:W-:Y:S01]  /*30b0*/  @P1 FADD.FTZ R215, R215, R98 ;  /* 0x00000062d7d71221 */ /* 0x000fe20000010000 */
[----:B------:R-:W-:Y:S01]  /*30c0*/  @P0 MOV R98, R96 ;  /* 0x0000006000620202 */ /* 0x000fe20000000f00 */
[----:B------:R-:W-:Y:S01]  /*30d0*/  @P1 FADD.FTZ R176, R176, R221 ;  /* 0x000000ddb0b01221 */ /* 0x000fe20000010000 */
[----:B------:R-:W-:Y:S02]  /*30e0*/  @P0 F2FP.BF16.PACK_AB R204, RZ, R204 ;  /* 0x000000ccffcc023e */ /* 0x000fe400000010ff */
[----:B------:R-:W-:Y:S02]  /*30f0*/  @P0 LOP3.LUT P1, RZ, R98, 0xff, RZ, 0xc0, !PT ;  /* 0x000000ff62ff0812 */ /* 0x000fe4000782c0ff */
[----:B------:R-:W-:Y:S02]  /*3100*/  @P2 F2FP.BF16.PACK_AB R214, RZ, R214 ;  /* 0x000000d6ffd6223e */ /* 0x000fe400000010ff */
[----:B------:R-:W-:-:S02]  /*3110*/  @P2 F2FP.BF16.PACK_AB R62, RZ, R62 ;  /* 0x0000003eff3e223e */ /* 0x000fc400000010ff */
[----:B------:R-:W-:Y:S01]  /*3120*/  @P2 PRMT R54, R214, 0x7610, R54 ;  /* 0x00007610d6362816 */ /* 0x000fe20000000036 */
[----:B------:R-:W-:Y:S01]  /*3130*/  HFMA2.MMA R214, -RZ, RZ, 0, 9.5367431640625e-07 ;  /* 0x00000010ffd67435 */ /* 0x000fe200000001ff */
[----:B------:R-:W-:Y:S02]  /*3140*/  @P2 F2FP.BF16.PACK_AB R66, RZ, R66 ;  /* 0x00000042ff42223e */ /* 0x000fe400000010ff */
[----:B------:R-:W-:Y:S02]  /*3150*/  @P2 F2FP.BF16.PACK_AB R225, RZ, R225 ;  /* 0x000000e1ffe1223e */ /* 0x000fe400000010ff */
[----:B------:R-:W-:Y:S02]  /*3160*/  LEA.HI.SX32 R98, R233, R218, 0x1d ;  /* 0x000000dae9627211 */ /* 0x000fe400078feaff */
[----:B------:R-:W-:Y:S02]  /*3170*/  @P2 F2FP.BF16.PACK_AB R218, RZ, R63 ;  /* 0x0000003fffda223e */ /* 0x000fe400000010ff */
[----:B------:R-:W-:Y:S01]  /*3180*/  @P2 F2FP.BF16.PACK_AB R221, RZ, R67 ;  /* 0x00000043ffdd223e */ /* 0x000fe200000010ff */
[----:B------:R-:W-:Y:S01]  /*3190*/  @P2 IMAD.WIDE.U32 R64, R175, R214, c[0x0][0x258] ;  /* 0x00009600af402625 */ /* 0x000fe200078e00d6 */
[----:B------:R-:W-:-:S02]  /*31a0*/  @P2 F2FP.BF16.PACK_AB R224, RZ, R224 ;  /* 0x000000e0ffe0223e */ /* 0x000fc400000010ff */
[----:B------:R-:W-:Y:S02]  /*31b0*/  @P2 F2FP.BF16.PACK_AB R226, RZ, R226 ;  /* 0x000000e2ffe2223e */ /* 0x000fe400000010ff */
[----:B------:R-:W-:Y:S02]  /*31c0*/  @P2 PRMT R52, R62, 0x7610, R52 ;  /* 0x000076103e342816 */ /* 0x000fe40000000034 */
[----:B------:R-:W-:Y:S01]  /*31d0*/  @P2 PRMT R53, R66, 0x7610, R53 ;  /* 0x0000761042352816 */ /* 0x000fe20000000035 */
[----:B------:R-:W-:Y:S01]  /*31e0*/  IMAD.WIDE.U32 R66, R175, R214, c[0x0][0x248] ;  /* 0x00009200af427625 */ /* 0x000fe200078e00d6 */
[----:B------:R-:W-:Y:S02]  /*31f0*/  @P2 PRMT R55, R225, 0x7610, R55 ;  /* 0x00007610e1372816 */ /* 0x000fe40000000037 */
[----:B------:R-:W-:Y:S02]  /*3200*/  @P2 PRMT R52, R52, 0x5410, R218 ;  /* 0x0000541034342816 */ /* 0x000fe400000000da */
[----:B------:R-:W-:-:S02]  /*3210*/  @P2 PRMT R53, R53, 0x5410, R221 ;  /* 0x0000541035352816 */ /* 0x000fc400000000dd */
[----:B------:R-:W-:Y:S02]  /*3220*/  @P2 PRMT R54, R54, 0x5410, R224 ;  /* 0x0000541036362816 */ /* 0x000fe400000000e0 */
[----:B------:R-:W-:Y:S02]  /*3230*/  @P2 PRMT R55, R55, 0x5410, R226 ;  /* 0x0000541037372816 */ /* 0x000fe400000000e2 */
[----:B------:R-:W-:Y:S02]  /*3240*/  F2FP.BF16.PACK_AB R63, R228, R227 ;  /* 0x000000e3e43f723e */ /* 0x000fe400000010ff */
[----:B------:R-:W-:Y:S01]  /*3250*/  F2FP.BF16.PACK_AB R62, R220, R219 ;  /* 0x000000dbdc3e723e */ /* 0x000fe200000010ff */
[----:B------:R0:W-:Y:S01]  /*3260*/  @P2 STG.E.128 [R64.64], R52 ;  /* 0x0000003440002986 */ /* 0x0001e2000c101d04 */
        /* <DEDUP_REMOVED lines=9> */
[----:B------:R-:W-:Y:S01]  /*3300*/  @P0 PRMT R59, R205, 0x7610, R59 ;  /* 0x00007610cd3b0816 */ /* 0x000fe2000000003b */
[----:B0-----:R-:W-:Y:S01]  /*3310*/  @P2 IMAD.WIDE.U32 R64, R174, R214, c[0x0][0x258] ;  /* 0x00009600ae402625 */ /* 0x001fe200078e00d6 */
[----:B------:R-:W-:-:S02]  /*3320*/  @P2 F2FP.BF16.PACK_AB R200, RZ, R200 ;  /* 0x000000c8ffc8223e */ /* 0x000fc400000010ff */
[----:B------:R-:W-:Y:S01]  /*3330*/  @P2 F2FP.BF16.PACK_AB R202, RZ, R202 ;  /* 0x000000caffca223e */ /* 0x000fe200000010ff */
[----:B-1----:R-:W-:Y:S01]  /*3340*/  IMAD.WIDE.U32 R66, R174, R214, c[0x0][0x248] ;  /* 0x00009200ae427625 */ /* 0x002fe200078e00d6 */
[----:B------:R-:W-:Y:S02]  /*3350*/  @P2 F2FP.BF16.PACK_AB R209, RZ, R209 ;  /* 0x000000d1ffd1223e */ /* 0x000fe400000010ff */
[----:B------:R-:W-:Y:S02]  /*3360*/  @P2 F2FP.BF16.PACK_AB R211, RZ, R211 ;  /* 0x000000d3ffd3223e */ /* 0x000fe400000010ff */
[----:B------:R-:W-:Y:S02]  /*3370*/  @P2 PRMT R52, R199, 0x7610, R52 ;  /* 0x00007610c7342816 */ /* 0x000fe40000000034 */
[----:B------:R-:W-:Y:S02]  /*3380*/  @P2 PRMT R53, R201, 0x7610, R53 ;  /* 0x00007610c9352816 */ /* 0x000fe40000000035 */
[----:B------:R-:W-:-:S02]  /*3390*/  @P2 PRMT R54, R203, 0x7610, R54 ;  /* 0x00007610cb362816 */ /* 0x000fc40000000036 */
[----:B------:R-:W-:Y:S02]  /*33a0*/  @P2 PRMT R55, R210, 0x7610, R55 ;  /* 0x00007610d2372816 */ /* 0x000fe40000000037 */
[----:B------:R-:W-:Y:S01]  /*33b0*/  F2FP.BF16.PACK_AB R60, R69, R68 ;  /* 0x00000044453c723e */ /* 0x000fe200000010ff */
[-C--:B------:R-:W-:Y:S01]  /*33c0*/  @P0 IMAD.WIDE.U32 R68, R175, R214.reuse, c[0x0][0x250] ;  /* 0x00009400af440625 */ /* 0x080fe200078e00d6 */
[----:B------:R-:W-:Y:S02]  /*33d0*/  @P0 PRMT R56, R56, 0x5410, R193 ;  /* 0x0000541038380816 */ /* 0x000fe400000000c1 */
[----:B------:R-:W-:Y:S01]  /*33e0*/  @P0 PRMT R57, R57, 0x5410, R197 ;  /* 0x0000541039390816 */ /* 0x000fe200000000c5 */
[----:B------:R-:W-:Y:S01]  /*33f0*/  @P0 IMAD.WIDE.U32 R174, R174, R214, c[0x0][0x250] ;  /* 0x00009400aeae0625 */ /* 0x000fe200078e00d6 */
[----:B------:R-:W-:Y:S02]  /*3400*/  @P0 PRMT R58, R58, 0x5410, R204 ;  /* 0x000054103a3a0816 */ /* 0x000fe400000000cc */
[----:B------:R-:W-:-:S02]  /*3410*/  @P0 PRMT R59, R59, 0x5410, R206 ;  /* 0x000054103b3b0816 */ /* 0x000fc400000000ce */
[----:B------:R-:W-:Y:S02]  /*3420*/  @P2 PRMT R52, R52, 0x5410, R200 ;  /* 0x0000541034342816 */ /* 0x000fe400000000c8 */
[----:B------:R-:W-:Y:S01]  /*3430*/  @P2 PRMT R53, R53, 0x5410, R202 ;  /* 0x0000541035352816 */ /* 0x000fe200000000ca */
[----:B------:R-:W-:Y:S01]  /*3440*/  @P0 STG.E.128 [R68.64], R56 ;  /* 0x0000003844000986 */ /* 0x000fe2000c101d04 */
[----:B------:R-:W-:Y:S02]  /*3450*/  @P2 PRMT R54, R54, 0x5410, R209 ;  /* 0x0000541036362816 */ /* 0x000fe400000000d1 */
[----:B------:R-:W-:Y:S02]  /*3460*/  @P2 PRMT R55, R55, 0x5410, R211 ;  /* 0x0000541037372816 */ /* 0x000fe400000000d3 */
[----:B------:R-:W-:Y:S02]  /*3470*/  @P0 F2FP.BF16.PACK_AB R91, RZ, R91 ;  /* 0x0000005bff5b023e */ /* 0x000fe400000010ff */
[----:B------:R-:W-:Y:S01]  /*3480*/  @P0 F2FP.BF16.PACK_AB R172, RZ, R172 ;  /* 0x000000acffac023e */ /* 0x000fe200000010ff */
[----:B------:R0:W-:Y:S01]  /*3490*/  @P2 STG.E.128 [R64.64], R52 ;  /* 0x0000003440002986 */ /* 0x0001e2000c101d04 */
[----:B------:R-:W-:-:S02]  /*34a0*/  @P0 F2FP.BF16.PACK_AB R180, RZ, R180 ;  /* 0x000000b4ffb4023e */ /* 0x000fc400000010ff */
[----:B------:R-:W-:Y:S02]  /*34b0*/  @P0 F2FP.BF16.PACK_AB R179, RZ, R179 ;  /* 0x000000b3ffb3023e */ /* 0x000fe400000010ff */
[----:B------:R-:W-:Y:S02]  /*34c0*/  @P2 F2FP.BF16.PACK_AB R184, RZ, R184 ;  /* 0x000000b8ffb8223e */ /* 0x000fe400000010ff */
[----:B------:R-:W-:Y:S02]  /*34d0*/  @P2 F2FP.BF16.PACK_AB R173, RZ, R173 ;  /* 0x000000adffad223e */ /* 0x000fe400000010ff */
[----:B------:R-:W-:Y:S02]  /*34e0*/  @P2 F2FP.BF16.PACK_AB R185, RZ, R185 ;  /* 0x000000b9ffb9223e */ /* 0x000fe400000010ff */
[----:B------:R-:W-:Y:S02]  /*34f0*/  @P2 F2FP.BF16.PACK_AB R187, RZ, R187 ;  /* 0x000000bbffbb223e */ /* 0x000fe400000010ff */
[----:B------:R-:W-:-:S02]  /*3500*/  F2FP.BF16.PACK_AB R63, R213, R212 ;  /* 0x000000d4d53f723e */ /* 0x000fc400000010ff */
[----:B------:R-:W-:Y:S02]  /*3510*/  F2FP.BF16.PACK_AB R62, R208, R207 ;  /* 0x000000cfd03e723e */ /* 0x000fe400000010ff */
[----:B------:R-:W-:Y:S01]  /*3520*/  F2FP.BF16.PACK_AB R61, R196, R195 ;  /* 0x000000c3c43d723e */ /* 0x000fe200000010ff */
[----:B0-----:R-:W-:Y:S01]  /*3530*/  @P2 IMAD.WIDE.U32 R64, R171, R214, c[0x0][0x258] ;  /* 0x00009600ab402625 */ /* 0x001fe200078e00d6 */
[----:B------:R-:W-:Y:S02]  /*3540*/  @P0 F2FP.BF16.PACK_AB R102, RZ, R102 ;  /* 0x00000066ff66023e */ /* 0x000fe400000010ff */
[----:B------:R-:W-:Y:S01]  /*3550*/  @P0 F2FP.BF16.PACK_AB R183, RZ, R183 ;  /* 0x000000b7ffb7023e */ /* 0x000fe200000010ff */
[----:B------:R0:W-:Y:S01]  /*3560*/  STG.E.128 [R66.64], R60 ;  /* 0x0000003c42007986 */ /* 0x0001e2000c101d04 */
[----:B------:R-:W-:Y:S02]  /*3570*/  @P0 F2FP.BF16.PACK_AB R182, RZ, R182 ;  /* 0x000000b6ffb6023e */ /* 0x000fe400000010ff */
[----:B------:R-:W-:-:S02]  /*3580*/  @P0 F2FP.BF16.PACK_AB R181, RZ, R181 ;  /* 0x000000b5ffb5023e */ /* 0x000fc400000010ff */
[----:B------:R-:W-:Y:S02]  /*3590*/  @P0 PRMT R56, R91, 0x7610, R56 ;  /* 0x000076105b380816 */ /* 0x000fe40000000038 */
[----:B------:R-:W-:Y:S02]  /*35a0*/  @P0 PRMT R57, R172, 0x7610, R57 ;  /* 0x00007610ac390816 */ /* 0x000fe40000000039 */
[----:B------:R-:W-:Y:S02]  /*35b0*/  @P0 PRMT R58, R180, 0x7610, R58 ;  /* 0x00007610b43a0816 */ /* 0x000fe4000000003a */
[----:B------:R-:W-:Y:S02]  /*35c0*/  @P0 PRMT R59, R179, 0x7610, R59 ;  /* 0x00007610b33b0816 */ /* 0x000fe4000000003b */
[----:B------:R-:W-:Y:S02]  /*35d0*/  @P2 F2FP.BF16.PACK_AB R177, RZ, R177 ;  /* 0x000000b1ffb1223e */ /* 0x000fe400000010ff */
[----:B------:R-:W-:-:S02]  /*35e0*/  @P2 F2FP.BF16.PACK_AB R178, RZ, R178 ;  /* 0x000000b2ffb2223e */ /* 0x000fc400000010ff */
[----:B------:R-:W-:Y:S01]  /*35f0*/  @P2 F2FP.BF16.PACK_AB R189, RZ, R189 ;  /* 0x000000bdffbd223e */ /* 0x000fe200000010ff */
[----:B0-----:R-:W-:Y:S01]  /*3600*/  IMAD.WIDE.U32 R66, R171, R214, c[0x0][0x248] ;  /* 0x00009200ab427625 */ /* 0x001fe200078e00d6 */
[----:B------:R-:W-:Y:S02]  /*3610*/  @P2 F2FP.BF16.PACK_AB R188, RZ, R188 ;  /* 0x000000bcffbc223e */ /* 0x000fe400000010ff */
[----:B------:R-:W-:Y:S02]  /*3620*/  @P2 PRMT R52, R184, 0x7610, R52 ;  /* 0x00007610b8342816 */ /* 0x000fe40000000034 */
[----:B------:R-:W-:Y:S02]  /*3630*/  @P2 PRMT R53, R173, 0x7610, R53 ;  /* 0x00007610ad352816 */ /* 0x000fe40000000035 */
[----:B------:R-:W-:Y:S02]  /*3640*/  @P2 PRMT R54, R185, 0x7610, R54 ;  /* 0x00007610b9362816 */ /* 0x000fe40000000036 */
[----:B------:R-:W-:-:S02]  /*3650*/  @P2 PRMT R55, R187, 0x7610, R55 ;  /* 0x00007610bb372816 */ /* 0x000fc40000000037 */
[----:B------:R-:W-:Y:S02]  /*3660*/  @P0 PRMT R56, R56, 0x5410, R102 ;  /* 0x0000541038380816 */ /* 0x000fe40000000066 */
[----:B------:R-:W-:Y:S02]  /*3670*/  @P0 PRMT R57, R57, 0x5410, R183 ;  /* 0x0000541039390816 */ /* 0x000fe400000000b7 */
[----:B------:R-:W-:Y:S02]  /*3680*/  @P0 PRMT R58, R58, 0x5410, R182 ;  /* 0x000054103a3a0816 */ /* 0x000fe400000000b6 */
[----:B------:R-:W-:Y:S02]  /*3690*/  @P0 PRMT R59, R59, 0x5410, R181 ;  /* 0x000054103b3b0816 */ /* 0x000fe400000000b5 */
[----:B------:R-:W-:Y:S02]  /*36a0*/  F2FP.BF16.PACK_AB R60, R90, R89 ;  /* 0x000000595a3c723e */ /* 0x000fe400000010ff */
[----:B------:R-:W-:Y:S01]  /*36b0*/  @P2 PRMT R52, R52, 0x5410, R177 ;  /* 0x0000541034342816 */ /* 0x000fe200000000b1 */
[----:B------:R-:W-:Y:S01]  /*36c0*/  @P0 STG.E.128 [R174.64], R56 ;  /* 0x00000038ae000986 */ /* 0x000fe2000c101d04 */
[----:B------:R-:W-:-:S02]  /*36d0*/  @P2 PRMT R53, R53, 0x5410, R178 ;  /* 0x0000541035352816 */ /* 0x000fc400000000b2 */
[----:B------:R-:W-:Y:S02]  /*36e0*/  @P2 PRMT R54, R54, 0x5410, R189 ;  /* 0x0000541036362816 */ /* 0x000fe400000000bd */
[----:B------:R-:W-:Y:S02]  /*36f0*/  @P2 PRMT R55, R55, 0x5410, R188 ;  /* 0x0000541037372816 */ /* 0x000fe400000000bc */
[----:B------:R-:W-:Y:S02]  /*3700*/  F2FP.BF16.PACK_AB R63, R190, R191 ;  /* 0x000000bfbe3f723e */ /* 0x000fe400000010ff */
[----:B------:R-:W-:Y:S01]  /*3710*/  F2FP.BF16.PACK_AB R62, R101, R186 ;  /* 0x000000ba653e723e */ /* 0x000fe200000010ff */
[----:B------:R0:W-:Y:S01]  /*3720*/  @P2 STG.E.128 [R64.64], R52 ;  /* 0x0000003440002986 */ /* 0x0001e2000c101d04 */
[----:B------:R-:W-:Y:S02]  /*3730*/  F2FP.BF16.PACK_AB R61, R103, R100 ;  /* 0x00000064673d723e */ /* 0x000fe400000010ff */
[----:B------:R-:W-:Y:S01]  /*3740*/  @P2 F2FP.BF16.PACK_AB R90, RZ, R176 ;  /* 0x000000b0ff5a223e */ /* 0x000fe200000010ff */
[----:B------:R-:W-:Y:S01]  /*3750*/  FMUL.FTZ R176, R176, c[0x0][0x1e8] ;  /* 0x00007a00b0b07a20 */ /* 0x000fe20000410000 */
[----:B------:R-:W-:Y:S01]  /*3760*/  @P2 F2FP.BF16.PACK_AB R89, RZ, R215 ;  /* 0x000000d7ff59223e */ /* 0x000fe200000010ff */
[----:B------:R-:W-:Y:S01]  /*3770*/  FMUL.FTZ R215, R215, c[0x0][0x1e8] ;  /* 0x00007a00d7d77a20 */ /* 0x000fe20000410000 */
[----:B------:R-:W-:Y:S01]  /*3780*/  @P2 F2FP.BF16.PACK_AB R68, RZ, R216 ;  /* 0x000000d8ff44223e */ /* 0x000fe200000010ff */
[----:B------:R-:W-:Y:S01]  /*3790*/  FMUL.FTZ R216, R216, c[0x0][0x1e8] ;  /* 0x00007a00d8d87a20 */ /* 0x000fe20000410000 */
[----:B------:R1:W-:Y:S01]  /*37a0*/  STG.E.128 [R66.64], R60 ;  /* 0x0000003c42007986 */ /* 0x0003e2000c101d04 */
        /* <DEDUP_REMOVED lines=8> */
[----:B0-----:R-:W-:Y:S02]  /*3830*/  FSEL R64, R216, RZ, P5 ;  /* 0x000000ffd8407208 */ /* 0x001fe40002800000 */
[----:B-1----:R-:W-:Y:S02]  /*3840*/  FSEL R62, R176, RZ, P3 ;  /* 0x000000ffb03e7208 */ /* 0x002fe40001800000 */
[----:B------:R-:W-:Y:S02]  /*3850*/  FSEL R61, R215, RZ, P6 ;  /* 0x000000ffd73d7208 */ /* 0x000fe40003000000 */
        /* <DEDUP_REMOVED lines=11> */
[----:B------:R-:W-:Y:S02]  /*3910*/  F2FP.BF16.PACK_AB R63, R62, R217 ;  /* 0x000000d93e3f723e */ /* 0x000fe400000010ff */
[----:B------:R-:W-:Y:S02]  /*3920*/  @P2 PRMT R53, R81, 0x7610, R53 ;  /* 0x0000761051352816 */ /* 0x000fe40000000035 */
[----:B------:R-:W-:Y:S02]  /*3930*/  @P2 PRMT R54, R82, 0x7610, R54 ;  /* 0x0000761052362816 */ /* 0x000fe40000000036 */
[----:B------:R-:W-:-:S02]  /*3940*/  @P2 PRMT R55, R87, 0x7610, R55 ;  /* 0x0000761057372816 */ /* 0x000fc40000000037 */
[----:B------:R-:W-:Y:S02]  /*3950*/  F2FP.BF16.PACK_AB R62, R61, R78 ;  /* 0x0000004e3d3e723e */ /* 0x000fe400000010ff */
[----:B------:R-:W-:Y:S01]  /*3960*/  F2FP.BF16.PACK_AB R61, R64, R77 ;  /* 0x0000004d403d723e */ /* 0x000fe200000010ff */
[----:B------:R-:W-:Y:S01]  /*3970*/  @P0 IMAD.WIDE.U32 R64, R171, R214, c[0x0][0x250] ;  /* 0x00009400ab400625 */ /* 0x000fe200078e00d6 */
[----:B------:R-:W-:Y:S02]  /*3980*/  @P0 PRMT R56, R56, 0x5410, R75 ;  /* 0x0000541038380816 */ /* 0x000fe4000000004b */
[----:B------:R-:W-:Y:S02]  /*3990*/  @P0 PRMT R57, R57, 0x5410, R79 ;  /* 0x0000541039390816 */ /* 0x000fe4000000004f */
[----:B------:R-:W-:Y:S02]  /*39a0*/  @P0 PRMT R58, R58, 0x5410, R84 ;  /* 0x000054103a3a0816 */ /* 0x000fe40000000054 */
[----:B------:R-:W-:-:S02]  /*39b0*/  @P0 PRMT R59, R59, 0x5410, R86 ;  /* 0x000054103b3b0816 */ /* 0x000fc40000000056 */
[----:B------:R-:W-:Y:S01]  /*39c0*/  @P2 PRMT R52, R52, 0x5410, R67 ;  /* 0x0000541034342816 */ /* 0x000fe20000000043 */
[-C--:B------:R-:W-:Y:S01]  /*39d0*/  @P2 IMAD.WIDE.U32 R66, R170, R214.reuse, c[0x0][0x258] ;  /* 0x00009600aa422625 */ /* 0x080fe200078e00d6 */
[----:B------:R-:W-:Y:S01]  /*39e0*/  @P2 PRMT R53, R53, 0x5410, R68 ;  /* 0x0000541035352816 */ /* 0x000fe20000000044 */
[----:B------:R0:W-:Y:S01]  /*39f0*/  @P0 STG.E.128 [R64.64], R56 ;  /* 0x0000003840000986 */ /* 0x0001e2000c101d04 */
[----:B------:R-:W-:Y:S01]  /*3a00*/  @P2 PRMT R54, R54, 0x5410, R89 ;  /* 0x0000541036362816 */ /* 0x000fe20000000059 */
[----:B------:R-:W-:Y:S01]  /*3a10*/  @P0 IMAD.WIDE.U32 R170, R170, R214, c[0x0][0x250] ;  /* 0x00009400aaaa0625 */ /* 0x000fe200078e00d6 */
[----:B------:R-:W-:Y:S02]  /*3a20*/  @P2 PRMT R55, R55, 0x5410, R90 ;  /* 0x0000541037372816 */ /* 0x000fe4000000005a */
[----:B------:R-:W-:Y:S02]  /*3a30*/  IADD3 R69, R98, 0x60, RZ ;  /* 0x0000006062457810 */ /* 0x000fe40007ffe0ff */
[----:B------:R-:W-:Y:S01]  /*3a40*/  FSEL R60, R99, RZ, P4 ;  /* 0x000000ff633c7208 */ /* 0x000fe20002000000 */
[----:B------:R-:W-:Y:S01]  /*3a50*/  @P2 STG.E.128 [R66.64], R52 ;  /* 0x0000003442002986 */ /* 0x000fe2000c101d04 */
[----:B------:R-:W-:Y:S01]  /*3a60*/  @P0 LOP3.LUT P3, RZ, R96, 0xff0000, RZ, 0xc0, !PT ;  /* 0x00ff000060ff0812 */ /* 0x000fe2000786c0ff */
[----:B------:R-:W-:Y:S01]  /*3a70*/  IMAD.WIDE.U32 R68, R214, R69, c[0x0][0x248] ;  /* 0x00009200d6447625 */ /* 0x000fe200078e0045 */
[----:B------:R-:W-:-:S02]  /*3a80*/  @P0 LOP3.LUT P2, RZ, R96, 0xff00, RZ, 0xc0, !PT ;  /* 0x0000ff0060ff0812 */ /* 0x000fc4000784c0ff */
[----:B------:R-:W-:Y:S02]  /*3a90*/  @P0 FSEL R70, R70, RZ, P1 ;  /* 0x000000ff46460208 */ /* 0x000fe40000800000 */
[----:B------:R-:W-:Y:S02]  /*3aa0*/  @P0 LOP3.LUT P1, RZ, R97, 0xff, RZ, 0xc0, !PT ;  /* 0x000000ff61ff0812 */ /* 0x000fe4000782c0ff */
[----:B------:R-:W-:Y:S02]  /*3ab0*/  F2FP.BF16.PACK_AB R60, R60, R73 ;  /* 0x000000493c3c723e */ /* 0x000fe400000010ff */
        /* <DEDUP_REMOVED lines=10> */
[----:B------:R-:W-:Y:S02]  /*3b60*/  @P0 F2FP.BF16.PACK_AB R72, RZ, R72 ;  /* 0x00000048ff48023e */ /* 0x000fe400000010ff */
[----:B------:R-:W-:Y:S02]  /*3b70*/  @P0 F2FP.BF16.PACK_AB R70, RZ, R70 ;  /* 0x00000046ff46023e */ /* 0x000fe400000010ff */
[----:B-1----:R-:W-:Y:S02]  /*3b80*/  @P0 FSEL R60, R215, RZ, P2 ;  /* 0x000000ffd73c0208 */ /* 0x002fe40001000000 */
[----:B------:R-:W-:Y:S02]  /*3b90*/  @P0 F2FP.BF16.PACK_AB R71, RZ, R71 ;  /* 0x00000047ff47023e */ /* 0x000fe400000010ff */
[----:B------:R-:W-:Y:S02]  /*3ba0*/  @P0 FSEL R61, R176, RZ, P4 ;  /* 0x000000ffb03d0208 */ /* 0x000fe40002000000 */
[----:B------:R-:W-:-:S02]  /*3bb0*/  @P0 F2FP.BF16.PACK_AB R88, RZ, R88 ;  /* 0x00000058ff58023e */ /* 0x000fc400000010ff */
[----:B------:R-:W-:Y:S02]  /*3bc0*/  @P0 F2FP.BF16.PACK_AB R60, RZ, R60 ;  /* 0x0000003cff3c023e */ /* 0x000fe400000010ff */
[----:B------:R-:W-:Y:S02]  /*3bd0*/  @P0 PRMT R58, R72, 0x7610, R58 ;  /* 0x00007610483a0816 */ /* 0x000fe4000000003a */
[----:B------:R-:W-:Y:S02]  /*3be0*/  @P0 F2FP.BF16.PACK_AB R64, RZ, R64 ;  /* 0x00000040ff40023e */ /* 0x000fe400000010ff */
[----:B------:R-:W-:Y:S02]  /*3bf0*/  @P0 F2FP.BF16.PACK_AB R65, RZ, R65 ;  /* 0x00000041ff41023e */ /* 0x000fe400000010ff */
[----:B------:R-:W-:Y:S02]  /*3c00*/  @P0 F2FP.BF16.PACK_AB R61, RZ, R61 ;  /* 0x0000003dff3d023e */ /* 0x000fe400000010ff */
        /* <DEDUP_REMOVED lines=13> */
.L_x_701:
[----:B------:R-:W-:Y:S05]  /*3ce0*/  BSYNC B1 ;  /* 0x0000000000017941 */ /* 0x000fea0003800000 */
.L_x_698:
        /* <DEDUP_REMOVED lines=64> */
.L_x_697:
[----:B------:R-:W-:Y:S05]  /*40f0*/  BSYNC B0 ;  /* 0x0000000000007941 */ /* 0x000fea0003800000 */
.L_x_695:
        /* <DEDUP_REMOVED lines=115> */
[----:B------:R-:W-:Y:S02]  /*4830*/  IMAD.SHL.U32 R4, R4, 0x4, RZ ;  /* 0x0000000404047824 */ /* 0x000fe400078e00ff */
[----:B-----5:R-:W-:Y:S01]  /*4840*/  FADD.FTZ R5, RZ, R3 ;  /* 0x00000003ff057221 */ /* 0x020fe20000010000 */
        /* <DEDUP_REMOVED lines=63> */
.L_x_699:
[----:B------:R-:W-:Y:S01]  /*4c40*/  HFMA2.MMA R207, -RZ, RZ, 0, 5.9604644775390625e-08 ;  /* 0x00000001ffcf7435 */ /* 0x000fe200000001ff */
[----:B------:R-:W-:-:S02]  /*4c50*/  MOV R204, R209 ;  /* 0x000000d100cc7202 */ /* 0x000fc40000000f00 */
[----:B------:R-:W-:Y:S02]  /*4c60*/  MOV R208, 0x1f ;  /* 0x0000001f00d07802 */ /* 0x000fe40000000f00 */
[----:B------:R-:W-:Y:S02]  /*4c70*/  MOV R213, 0xffffffff ;  /* 0xffffffff00d57802 */ /* 0x000fe40000000f00 */
[----:B------:R-:W-:Y:S02]  /*4c80*/  MOV R60, 0x4ca0 ;  /* 0x00004ca0003c7802 */ /* 0x000fe40000000f00 */
[----:B-----5:R-:W-:Y:S05]  /*4c90*/  CALL.REL.NOINC `($__internal_35_$__cuda_sm70_shflsync_bfly_p) ;  /* 0x0000046000007944 */ /* 0x020fea0003c00000 */
[----:B-1----:R-:W-:Y:S01]  /*4ca0*/  MOV R198, R204 ;  /* 0x000000cc00c67202 */ /* 0x002fe20000000f00 */
[----:B0-----:R-:W-:Y:S05]  /*4cb0*/  BRA `(.L_x_703) ;  /* 0xffffced000007947 */ /* 0x001fea000383ffff */
.L_x_700:
[----:B------:R-:W-:Y:S01]  /*4cc0*/  HFMA2.MMA R207, -RZ, RZ, 0, 5.9604644775390625e-08 ;  /* 0x00000001ffcf7435 */ /* 0x000fe200000001ff */
[----:B------:R-:W-:Y:S01]  /*4cd0*/  IMAD.MOV.U32 R204, RZ, RZ, R211 ;  /* 0x000000ffffcc7224 */ /* 0x000fe200078e00d3 */
[----:B------:R-:W-:Y:S02]  /*4ce0*/  MOV R208, 0x1f ;  /* 0x0000001f00d07802 */ /* 0x000fe40000000f00 */
[----:B------:R-:W-:Y:S02]  /*4cf0*/  MOV R213, 0xffffffff ;  /* 0xffffffff00d57802 */ /* 0x000fe40000000f00 */
[----:B------:R-:W-:-:S02]  /*4d00*/  MOV R60, 0x4d20 ;  /* 0x00004d20003c7802 */ /* 0x000fc40000000f00 */
[----:B01---5:R-:W-:Y:S05]  /*4d10*/  CALL.REL.NOINC `($__internal_35_$__cuda_sm70_shflsync_bfly_p) ;  /* 0x000003e000007944 */ /* 0x023fea0003c00000 */
[----:B------:R-:W-:Y:S01]  /*4d20*/  FADD.FTZ R209, R209, R198 ;  /* 0x000000c6d1d17221 */ /* 0x000fe20000010000 */
[----:B0-----:R-:W-:Y:S01]  /*4d30*/  HFMA2.MMA R207, -RZ, RZ, 0, 1.1920928955078125e-07 ;  /* 0x00000002ffcf7435 */ /* 0x001fe200000001ff */
[----:B-1----:R-:W-:Y:S01]  /*4d40*/  FADD.FTZ R211, R211, R204 ;  /* 0x000000ccd3d37221 */ /* 0x002fe20000010000 */
[----:B------:R-:W-:Y:S01]  /*4d50*/  MOV R208, 0x1f ;  /* 0x0000001f00d07802 */ /* 0x000fe20000000f00 */
[----:B------:R-:W-:Y:S01]  /*4d60*/  IMAD.MOV.U32 R213, RZ, RZ, -0x1 ;  /* 0xffffffffffd57424 */ /* 0x000fe200078e00ff */
[----:B------:R-:W-:-:S02]  /*4d70*/  MOV R204, R209 ;  /* 0x000000d100cc7202 */ /* 0x000fc40000000f00 */
[----:B------:R-:W-:Y:S02]  /*4d80*/  MOV R60, 0x4da0 ;  /* 0x00004da0003c7802 */ /* 0x000fe40000000f00 */
[----:B------:R-:W-:Y:S05]  /*4d90*/  CALL.REL.NOINC `($__internal_35_$__cuda_sm70_shflsync_bfly_p) ;  /* 0x0000036000007944 */ /* 0x000fea0003c00000 */
[----:B0-----:R-:W-:Y:S01]  /*4da0*/  HFMA2.MMA R207, -RZ, RZ, 0, 1.1920928955078125e-07 ;  /* 0x00000002ffcf7435 */ /* 0x001fe200000001ff */
[----:B-1----:R-:W-:Y:S01]  /*4db0*/  MOV R198, R204 ;  /* 0x000000cc00c67202 */ /* 0x002fe20000000f00 */
[----:B------:R-:W-:Y:S01]  /*4dc0*/  IMAD.MOV.U32 R213, RZ, RZ, -0x1 ;  /* 0xffffffffffd57424 */ /* 0x000fe200078e00ff */
[----:B------:R-:W-:Y:S02]  /*4dd0*/  MOV R204, R211 ;  /* 0x000000d300cc7202 */ /* 0x000fe40000000f00 */
[----:B------:R-:W-:Y:S02]  /*4de0*/  MOV R208, 0x1f ;  /* 0x0000001f00d07802 */ /* 0x000fe40000000f00 */
[----:B------:R-:W-:Y:S02]  /*4df0*/  MOV R60, 0x4e10 ;  /* 0x00004e10003c7802 */ /* 0x000fe40000000f00 */
[----:B------:R-:W-:Y:S05]  /*4e00*/  CALL.REL.NOINC `($__internal_35_$__cuda_sm70_shflsync_bfly_p) ;  /* 0x000002f000007944 */ /* 0x000fea0003c00000 */
[----:B------:R-:W-:Y:S01]  /*4e10*/  FADD.FTZ R209, R198, R209 ;  /* 0x000000d1c6d17221 */ /* 0x000fe20000010000 */
[----:B0-----:R-:W-:Y:S01]  /*4e20*/  HFMA2.MMA R207, -RZ, RZ, 0, 2.384185791015625e-07 ;  /* 0x00000004ffcf7435 */ /* 0x001fe200000001ff */
[----:B-1----:R-:W-:Y:S01]  /*4e30*/  FADD.FTZ R211, R211, R204 ;  /* 0x000000ccd3d37221 */ /* 0x002fe20000010000 */
[----:B------:R-:W-:-:S02]  /*4e40*/  MOV R208, 0x1f ;  /* 0x0000001f00d07802 */ /* 0x000fc40000000f00 */
[----:B------:R-:W-:Y:S02]  /*4e50*/  MOV R213, 0xffffffff ;  /* 0xffffffff00d57802 */ /* 0x000fe40000000f00 */
[----:B------:R-:W-:Y:S02]  /*4e60*/  MOV R204, R209 ;  /* 0x000000d100cc7202 */ /* 0x000fe40000000f00 */
[----:B------:R-:W-:Y:S02]  /*4e70*/  MOV R60, 0x4e90 ;  /* 0x00004e90003c7802 */ /* 0x000fe40000000f00 */
[----:B------:R-:W-:Y:S05]  /*4e80*/  CALL.REL.NOINC `($__internal_35_$__cuda_sm70_shflsync_bfly_p) ;  /* 0x0000027000007944 */ /* 0x000fea0003c00000 */
[----:B0-----:R-:W-:Y:S01]  /*4e90*/  HFMA2.MMA R207, -RZ, RZ, 0, 2.384185791015625e-07 ;  /* 0x00000004ffcf7435 */ /* 0x001fe200000001ff */
[----:B-1----:R-:W-:Y:S01]  /*4ea0*/  MOV R198, R204 ;  /* 0x000000cc00c67202 */ /* 0x002fe20000000f00 */
[----:B------:R-:W-:Y:S01]  /*4eb0*/  IMAD.MOV.U32 R204, RZ, RZ, R211 ;  /* 0x000000ffffcc7224 */ /* 0x000fe200078e00d3 */
[----:B------:R-:W-:Y:S02]  /*4ec0*/  MOV R208, 0x1f ;  /* 0x0000001f00d07802 */ /* 0x000fe40000000f00 */
[----:B------:R-:W-:Y:S02]  /*4ed0*/  MOV R213, 0xffffffff ;  /* 0xffffffff00d57802 */ /* 0x000fe40000000f00 */
[----:B------:R-:W-:-:S02]  /*4ee0*/  MOV R60, 0x4f00 ;  /* 0x00004f00003c7802 */ /* 0x000fc40000000f00 */
[----:B------:R-:W-:Y:S05]  /*4ef0*/  CALL.REL.NOINC `($__internal_35_$__cuda_sm70_shflsync_bfly_p) ;  /* 0x0000020000007944 */ /* 0x000fea0003c00000 */
[----:B------:R-:W-:Y:S01]  /*4f00*/  FADD.FTZ R209, R198, R209 ;  /* 0x000000d1c6d17221 */ /* 0x000fe20000010000 */
[----:B0-----:R-:W-:Y:S01]  /*4f10*/  HFMA2.MMA R207, -RZ, RZ, 0, 4.76837158203125e-07 ;  /* 0x00000008ffcf7435 */ /* 0x001fe200000001ff */
[----:B-1----:R-:W-:Y:S01]  /*4f20*/  FADD.FTZ R211, R211, R204 ;  /* 0x000000ccd3d37221 */ /* 0x002fe20000010000 */
[----:B------:R-:W-:Y:S01]  /*4f30*/  MOV R208, 0x1f ;  /* 0x0000001f00d07802 */ /* 0x000fe20000000f00 */
[----:B------:R-:W-:Y:S01]  /*4f40*/  IMAD.MOV.U32 R213, RZ, RZ, -0x1 ;  /* 0xffffffffffd57424 */ /* 0x000fe200078e00ff */
[----:B------:R-:W-:-:S02]  /*4f50*/  MOV R204, R209 ;  /* 0x000000d100cc7202 */ /* 0x000fc40000000f00 */
[----:B------:R-:W-:Y:S02]  /*4f60*/  MOV R60, 0x4f80 ;  /* 0x00004f80003c7802 */ /* 0x000fe40000000f00 */
[----:B------:R-:W-:Y:S05]  /*4f70*/  CALL.REL.NOINC `($__internal_35_$__cuda_sm70_shflsync_bfly_p) ;  /* 0x0000018000007944 */ /* 0x000fea0003c00000 */
[----:B0-----:R-:W-:Y:S01]  /*4f80*/  HFMA2.MMA R207, -RZ, RZ, 0, 4.76837158203125e-07 ;  /* 0x00000008ffcf7435 */ /* 0x001fe200000001ff */
[----:B-1----:R-:W-:Y:S01]  /*4f90*/  MOV R198, R204 ;  /* 0x000000cc00c67202 */ /* 0x002fe20000000f00 */
[----:B------:R-:W-:Y:S01]  /*4fa0*/  IMAD.MOV.U32 R213, RZ, RZ, -0x1 ;  /* 0xffffffffffd57424 */ /* 0x000fe200078e00ff */
[----:B------:R-:W-:Y:S02]  /*4fb0*/  MOV R204, R211 ;  /* 0x000000d300cc7202 */ /* 0x000fe40000000f00 */
[----:B------:R-:W-:Y:S02]  /*4fc0*/  MOV R208, 0x1f ;  /* 0x0000001f00d07802 */ /* 0x000fe40000000f00 */
[----:B------:R-:W-:Y:S02]  /*4fd0*/  MOV R60, 0x4ff0 ;  /* 0x00004ff0003c7802 */ /* 0x000fe40000000f00 */
[----:B------:R-:W-:Y:S05]  /*4fe0*/  CALL.REL.NOINC `($__internal_35_$__cuda_sm70_shflsync_bfly_p) ;  /* 0x0000011000007944 */ /* 0x000fea0003c00000 */
[----:B------:R-:W-:Y:S01]  /*4ff0*/  FADD.FTZ R209, R198, R209 ;  /* 0x000000d1c6d17221 */ /* 0x000fe20000010000 */
[----:B0-----:R-:W-:Y:S01]  /*5000*/  HFMA2.MMA R207, -RZ, RZ, 0, 9.5367431640625e-07 ;  /* 0x00000010ffcf7435 */ /* 0x001fe200000001ff */
[----:B-1----:R-:W-:Y:S01]  /*5010*/  FADD.FTZ R211, R211, R204 ;  /* 0x000000ccd3d37221 */ /* 0x002fe20000010000 */
[----:B------:R-:W-:-:S02]  /*5020*/  MOV R208, 0x1f ;  /* 0x0000001f00d07802 */ /* 0x000fc40000000f00 */
[----:B------:R-:W-:Y:S02]  /*5030*/  MOV R213, 0xffffffff ;  /* 0xffffffff00d57802 */ /* 0x000fe40000000f00 */
[----:B------:R-:W-:Y:S02]  /*5040*/  MOV R204, R209 ;  /* 0x000000d100cc7202 */ /* 0x000fe40000000f00 */
[----:B------:R-:W-:Y:S02]  /*5050*/  MOV R60, 0x5070 ;  /* 0x00005070003c7802 */ /* 0x000fe40000000f00 */
[----:B------:R-:W-:Y:S05]  /*5060*/  CALL.REL.NOINC `($__internal_35_$__cuda_sm70_shflsync_bfly_p) ;  /* 0x0000009000007944 */ /* 0x000fea0003c00000 */
[----:B0-----:R-:W-:Y:S01]  /*5070*/  HFMA2.MMA R207, -RZ, RZ, 0, 9.5367431640625e-07 ;  /* 0x00000010ffcf7435 */ /* 0x001fe200000001ff */
[----:B-1----:R-:W-:Y:S01]  /*5080*/  MOV R206, R204 ;  /* 0x000000cc00ce7202 */ /* 0x002fe20000000f00 */
[----:B------:R-:W-:Y:S01]  /*5090*/  IMAD.MOV.U32 R204, RZ, RZ, R211 ;  /* 0x000000ffffcc7224 */ /* 0x000fe200078e00d3 */
[----:B------:R-:W-:Y:S02]  /*50a0*/  MOV R208, 0x1f ;  /* 0x0000001f00d07802 */ /* 0x000fe40000000f00 */
[----:B------:R-:W-:Y:S02]  /*50b0*/  MOV R213, 0xffffffff ;  /* 0xffffffff00d57802 */ /* 0x000fe40000000f00 */
[----:B------:R-:W-:-:S02]  /*50c0*/  MOV R60, 0x50e0 ;  /* 0x000050e0003c7802 */ /* 0x000fc40000000f00 */
[----:B------:R-:W-:Y:S05]  /*50d0*/  CALL.REL.NOINC `($__internal_35_$__cuda_sm70_shflsync_bfly_p) ;  /* 0x0000002000007944 */ /* 0x000fea0003c00000 */
[----:B-1----:R-:W-:Y:S01]  /*50e0*/  MOV R60, R204 ;  /* 0x000000cc003c7202 */ /* 0x002fe20000000f00 */
[----:B0-----:R-:W-:Y:S05]  /*50f0*/  BRA `(.L_x_704) ;  /* 0xffffcbb000007947 */ /* 0x001fea000383ffff */
        .weak           $__internal_35_$__cuda_sm70_shflsync_bfly_p
        .type           $__internal_35_$__cuda_sm70_shflsync_bfly_p,@function
        .size           $__internal_35_$__cuda_sm70_shflsync_bfly_p,(.L_x_2573 - $__internal_35_$__cuda_sm70_shflsync_bfly_p)
$__internal_35_$__cuda_sm70_shflsync_bfly_p:
[----:B------:R-:W-:Y:S01]  /*5100*/  HFMA2.MMA R61, -RZ, RZ, 0, 0 ;  /* 0x00000000ff3d7435 */ /* 0x000fe200000001ff */
[----:B------:R-:W-:Y:S04]  /*5110*/  WARPSYNC R213 ;  /* 0x000000d500007348 */ /* 0x000fe80003800000 */
[----:B------:R0:W1:Y:S01]  /*5120*/  SHFL.BFLY PT, R204, R204, R207, R208 ;  /* 0x0c0000cfcccc7389 */ /* 0x00006200000e00d0 */
[----:B------:R-:W-:Y:S05]  /*5130*/  RET.REL.NODEC R60 `(_ZN10layer_norm31ln_parallel_residual_bwd_kernelINS_13Kernel_traitsIf13__nv_bfloat16S2_S2_fjLj1024ELj1ELj4ELj1ELj16ENS_18Kernel_traits_baseILj1024EfS2_S2_S2_fjLj128EEEEELb1ELb1ELb1EEEvNS_9BwdParamsE) ;  /* 0xffffaec03c007950 */ /* 0x000fea0003c3ffff */
.L_x_705:
        /* <DEDUP_REMOVED lines=12> */
.L_x_2573:


//--------------------- .text._ZN10layer_norm31ln_parallel_residual_bwd_kernelINS_13Kernel_traitsI13__nv_bfloat16S2_fS2_fjLj1024ELj1ELj4ELj1ELj16ENS_18Kernel_traits_baseILj1024ES2_S2_fS2_fjLj128EEEEELb0ELb0ELb0EEEvNS_9BwdParamsE --------------------------
	.section	.text._ZN10layer_norm31ln_parallel_residual_bwd_kernelINS_13Kernel_traitsI13__nv_bfloat16S2_fS2_fjLj1024ELj1ELj4ELj1ELj16ENS_18Kernel_traits_baseILj1024ES2_S2_fS2_fjLj128EEEEELb0ELb0ELb0EEEvNS_9BwdParamsE,"ax",@progbits
	.sectioninfo	@"SHI_REGISTERS=255"
	.align	128
        .global         _ZN10layer_norm31ln_parallel_residual_bwd_kernelINS_13Kernel_traitsI13__nv_bfloat16S2_fS2_fjLj1024ELj1ELj4ELj1ELj16ENS_18Kernel_traits_baseILj1024ES2_S2_fS2_fjLj128EEEEELb0ELb0ELb0EEEvNS_9BwdParamsE
        .type           _ZN10layer_norm31ln_parallel_residual_bwd_kernelINS_13Kernel_traitsI13__nv_bfloat16S2_fS2_fjLj1024ELj1ELj4ELj1ELj16ENS_18Kernel_traits_baseILj1024ES2_S2_fS2_fjLj128EEEEELb0ELb0ELb0EEEvNS_9BwdParamsE,@function
        .size           _ZN10layer_norm31ln_parallel_residual_bwd_kernelINS_13Kernel_traitsI13__nv_bfloat16S2_fS2_fjLj1024ELj1ELj4ELj1ELj16ENS_18Kernel_traits_baseILj1024ES2_S2_fS2_fjLj128EEEEELb0ELb0ELb0EEEvNS_9BwdParamsE,(.L_x_2574 - _ZN10layer_norm31ln_parallel_residual_bwd_kernelINS_13Kernel_traitsI13__nv_bfloat16S2_fS2_fjLj1024ELj1ELj4ELj1ELj16ENS_18Kernel_traits_baseILj1024ES2_S2_fS2_fjLj128EEEEELb0ELb0ELb0EEEvNS_9BwdParamsE)
        .other          _ZN10layer_norm31ln_parallel_residual_bwd_kernelINS_13Kernel_traitsI13__nv_bfloat16S2_fS2_fjLj1024ELj1ELj4ELj1ELj16ENS_18Kernel_traits_baseILj1024ES2_S2_fS2_fjLj128EEEEELb0ELb0ELb0EEEvNS_9BwdParamsE,@"STO_CUDA_ENTRY STV_DEFAULT"
_ZN10layer_norm31ln_parallel_residual_bwd_kernelINS_13Kernel_traitsI13__nv_bfloat16S2_fS2_fjLj1024ELj1ELj4ELj1ELj16ENS_18Kernel_traits_baseILj1024ES2_S2_fS2_fjLj128EEEEELb0ELb0ELb0EEEvNS_9BwdParamsE:
.text._ZN10layer_norm31ln_parallel_residual_bwd_kernelINS_13Kernel_traitsI13__nv_bfloat16S2_fS2_fjLj1024ELj1ELj4ELj1ELj16ENS_18Kernel_traits_baseILj1024ES2_S2_fS2_fjLj128EEEEELb0ELb0ELb0EEEvNS_9BwdParamsE:
        /* <DEDUP_REMOVED lines=23> */
[----:B------:R0:W5:Y:S03]  /*0170*/  @P2 LDG.E.128 R28, [R36.64] ;  /* 0x00000004241c2981 */ /* 0x000166000c1e1d00 */
[C---:B------:R-:W-:Y:S01]  /*0180*/  @P3 IMAD.WIDE.U32 R44, R40.reuse, R45, c[0x0][0x1b8] ;  /* 0x00006e00282c3625 */ /* 0x040fe200078e002d */
[----:B------:R-:W-:Y:S01]  /*0190*/  @P3 IADD3 R40, R40, 0x20, RZ ;  /* 0x0000002028283810 */ /* 0x000fe20007ffe0ff */
[----:B------:R-:W1:Y:S04]  /*01a0*/  S2R R51, SR_CTAID.X ;  /* 0x0000000000337919 */ /* 0x000e680000002500 */
[CC--:B------:R-:W-:Y:S01]  /*01b0*/  @P4 IMAD.WIDE.U32 R46, R40.reuse, R49.reuse, c[0x0][0x1b0] ;  /* 0x00006c00282e4625 */ /* 0x0c0fe200078e0031 */
[----:B------:R-:W-:Y:S01]  /*01c0*/  SHF.R.U32.HI R0, RZ, 0x5, R50 ;  /* 0x00000005ff007819 */ /* 0x000fe20000011632 */
[----:B------:R-:W-:Y:S01]  /*01d0*/  BSSY B0, `(.L_x_706) ;  /* 0x0000460000007945 */ /* 0x000fe20003800000 */
[----:B------:R2:W5:Y:S01]  /*01e0*/  @P3 LDG.E.128 R24, [R42.64] ;  /* 0x000000042a183981 */ /* 0x000562000c1e1d00 */
[C---:B------:R-:W-:Y:S01]  /*01f0*/  @P4 IMAD.WIDE.U32 R48, R40.reuse, R49, c[0x0][0x1b8] ;  /* 0x00006e0028304625 */ /* 0x040fe200078e0031 */
[----:B------:R-:W-:Y:S01]  /*0200*/  @P4 IADD3 R40, R40, 0x20, RZ ;  /* 0x0000002028284810 */ /* 0x000fe20007ffe0ff */
[----:B------:R-:W-:Y:S01]  /*0210*/  CS2R R164, SRZ ;  /* 0x0000000000a47805 */ /* 0x000fe2000001ff00 */
[----:B------:R3:W5:Y:S03]  /*0220*/  @P3 LDG.E.128 R20, [R44.64] ;  /* 0x000000042c143981 */ /* 0x000766000c1e1d00 */
[----:B------:R-:W-:Y:S01]  /*0230*/  @P5 IMAD.WIDE.U32 R38, R40, R41, c[0x0][0x1b0] ;  /* 0x00006c0028265625 */ /* 0x000fe200078e0029 */
[----:B------:R4:W5:Y:S04]  /*0240*/  @P4 LDG.E.128 R16, [R46.64] ;  /* 0x000000042e104981 */ /* 0x000968000c1e1d00 */
[----:B------:R0:W5:Y:S01]  /*0250*/  @P5 LDG.E.128 R8, [R38.64] ;  /* 0x0000000426085981 */ /* 0x000162000c1e1d00 */
[----:B-1----:R-:W-:-:S03]  /*0260*/  LEA R0, R51, R0, 0x2 ;  /* 0x0000000033007211 */ /* 0x002fc600078e10ff */
[----:B------:R1:W5:Y:S01]  /*0270*/  @P4 LDG.E.128 R12, [R48.64] ;  /* 0x00000004300c4981 */ /* 0x000362000c1e1d00 */
[----:B------:R-:W-:Y:S01]  /*0280*/  ISETP.GE.AND P0, PT, R0, c[0x0][0x164], PT ;  /* 0x0000590000007a0c */ /* 0x000fe20003f06270 */
[----:B------:R-:W-:Y:S01]  /*0290*/  @P5 IMAD.WIDE.U32 R40, R40, R41, c[0x0][0x1b8] ;  /* 0x00006e0028285625 */ /* 0x000fe200078e0029 */
[----:B------:R-:W-:Y:S01]  /*02a0*/  CS2R R166, SRZ ;  /* 0x0000000000a67805 */ /* 0x000fe2000001ff00 */
[----:B------:R-:W-:Y:S01]  /*02b0*/  CS2R R160, SRZ ;  /* 0x0000000000a07805 */ /* 0x000fe2000001ff00 */
[----:B------:R-:W-:Y:S01]  /*02c0*/  CS2R R162, SRZ ;  /* 0x0000000000a27805 */ /* 0x000fe2000001ff00 */
[----:B------:R-:W-:Y:S01]  /*02d0*/  CS2R R156, SRZ ;  /* 0x00000000009c7805 */ /* 0x000fe2000001ff00 */
[----:B------:R0:W5:Y:S01]  /*02e0*/  @P5 LDG.E.128 R4, [R40.64] ;  /* 0x0000000428045981 */ /* 0x000162000c1e1d00 */
        /* <DEDUP_REMOVED lines=54> */
[----:B------:R-:W-:Y:S01]  /*0650*/  CS2R R50, SRZ ;  /* 0x0000000000327805 */ /* 0x000fe2000001ff00 */
[----:B---3--:R-:W-:Y:S01]  /*0660*/  CS2R R44, SRZ ;  /* 0x00000000002c7805 */ /* 0x008fe2000001ff00 */
[----:B----4-:R-:W-:Y:S01]  /*0670*/  CS2R R46, SRZ ;  /* 0x00000000002e7805 */ /* 0x010fe2000001ff00 */
[----:B0-----:R-:W-:Y:S01]  /*0680*/  CS2R R40, SRZ ;  /* 0x0000000000287805 */ /* 0x001fe2000001ff00 */
[----:B--2---:R-:W-:Y:S01]  /*0690*/  CS2R R42, SRZ ;  /* 0x00000000002a7805 */ /* 0x004fe2000001ff00 */
[----:B------:R-:W-:Y:S05]  /*06a0*/  @P0 BRA `(.L_x_707) ;  /* 0x0000412000000947 */ /* 0x000fea0003800000 */
[--C-:B-----5:R-:W-:Y:S01]  /*06b0*/  PRMT R3, RZ, 0x5410, R32.reuse ;  /* 0x00005410ff037816 */ /* 0x120fe20000000020 */
[----:B------:R-:W-:Y:S01]  /*06c0*/  HFMA2.MMA R165, -RZ, RZ, 0, 0 ;  /* 0x00000000ffa57435 */ /* 0x000fe200000001ff */
        /* <DEDUP_REMOVED lines=46> */
[----:B------:R-:W-:Y:S01]  /*09b0*/  STL [R1+0xa0], R24 ;  /* 0x0000a01801007387 */ /* 0x000fe20000100800 */
[--C-:B0-----:R-:W-:Y:S02]  /*09c0*/  PRMT R3, RZ, 0x5410, R20.reuse ;  /* 0x00005410ff037816 */ /* 0x101fe40000000014 */
[----:B-1----:R-:W-:-:S03]  /*09d0*/  PRMT R2, RZ, 0x7610, R20 ;  /* 0x00007610ff027816 */ /* 0x002fc60000000014 */
[----:B------:R0:W-:Y:S01]  /*09e0*/  STL [R1+0xd4], R3 ;  /* 0x0000d40301007387 */ /* 0x0001e20000100800 */
[----:B------:R-:W-:-:S03]  /*09f0*/  PRMT R20, RZ, 0x5410, R21 ;  /* 0x00005410ff147816 */ /* 0x000fc60000000015 */
        /* <DEDUP_REMOVED lines=58> */
[----:B------:R0:W-:Y:S04]  /*0da0*/  STL [R1+0x28], R3 ;  /* 0x0000280301007387 */ /* 0x0001e80000100800 */
[----:B------:R1:W-:Y:S01]  /*0db0*/  STL [R1+0x20], R2 ;  /* 0x0000200201007387 */ /* 0x0003e20000100800 */
        /* <DEDUP_REMOVED lines=13> */
[----:B-1----:R-:W-:-:S05]  /*0e90*/  PRMT R2, RZ, 0x7610, R7 ;  /* 0x00007610ff027816 */ /* 0x002fca0000000007 */
[----:B------:R2:W-:Y:S04]  /*0ea0*/  STL [R1+0x1c], R2 ;  /* 0x00001c0201007387 */ /* 0x0005e80000100800 */
[----:B------:R2:W-:Y:S02]  /*0eb0*/  STL [R1+0x24], R3 ;  /* 0x0000240301007387 */ /* 0x0005e40000100800 */
.L_x_726:
[----:B------:R-:W0:Y:S01]  /*0ec0*/  S2R R190, SR_TID.X ;  /* 0x0000000000be7919 */ /* 0x000e220000002100 */
[----:B--2---:R-:W-:-:S05]  /*0ed0*/  MOV R2, 0x4 ;  /* 0x0000000400027802 */ /* 0x004fca0000000f00 */
[----:B------:R-:W-:-:S04]  /*0ee0*/  IMAD.WIDE R188, R0, R2, c[0x0][0x1a0] ;  /* 0x0000680000bc7625 */ /* 0x000fc800078e0202 */
[C---:B------:R-:W-:Y:S01]  /*0ef0*/  IMAD.WIDE R2, R0.reuse, R2, c[0x0][0x1a8] ;  /* 0x00006a0000027625 */ /* 0x040fe200078e0202 */
[----:B------:R-:W1:Y:S01]  /*0f00*/  LDC.U8 R202, c[0x0][0x1f0] ;  /* 0x00007c00ffca7b82 */ /* 0x000e620000000000 */
[----:B------:R2:W5:Y:S04]  /*0f10*/  LDG.E R208, [R188.64] ;  /* 0x00000004bcd07981 */ /* 0x000568000c1e1900 */
[----:B------:R3:W5:Y:S01]  /*0f20*/  LDG.E R2, [R2.64] ;  /* 0x0000000402027981 */ /* 0x000762000c1e1900 */
[----:B------:R-:W-:Y:S01]  /*0f30*/  BSSY B1, `(.L_x_708) ;  /* 0x000008e000017945 */ /* 0x000fe20003800000 */
[----:B------:R-:W-:Y:S02]  /*0f40*/  MOV R220, RZ ;  /* 0x000000ff00dc7202 */ /* 0x000fe40000000f00 */
[----:B------:R-:W-:Y:S01]  /*0f50*/  MOV R219, RZ ;  /* 0x000000ff00db7202 */ /* 0x000fe20000000f00 */
[----:B---3--:R-:W-:-:S05]  /*0f60*/  IMAD R3, R0, c[0x0][0x168], RZ ;  /* 0x00005a0000037a24 */ /* 0x008fca00078e02ff */
        /* <DEDUP_REMOVED lines=10> */
[----:B------:R0:W4:Y:S01]  /*1010*/  LDG.E.128 R4, [R196.64] ;  /* 0x00000004c4047981 */ /* 0x000122000c1e1d00 */
[----:B------:R-:W-:-:S03]  /*1020*/  MOV R192, 0x10 ;  /* 0x0000001000c07802 */ /* 0x000fc60000000f00 */
[----:B------:R-:W2:Y:S04]  /*1030*/  LDL R203, [R1+0x110] ;  /* 0x0001100001cb7983 */ /* 0x000ea80000100800 */
[----:B------:R-:W2:Y:S04]  /*1040*/  LDL R201, [R1+0x104] ;  /* 0x0001040001c97983 */ /* 0x000ea80000100800 */
[----:B0-----:R-:W2:Y:S01]  /*1050*/  LDG.E.128 R196, [R196.64+0x10] ;  /* 0x00001004c4c47981 */ /* 0x001ea2000c1e1d00 */
[----:B------:R-:W-:-:S03]  /*1060*/  ISETP.NE.U32.AND P0, PT, RZ, c[0x0][0x218], PT ;  /* 0x00008600ff007a0c */ /* 0x000fc60003f05070 */
[----:B------:R-:W3:Y:S01]  /*1070*/  LDL R239, [R1+0x118] ;  /* 0x0001180001ef7983 */ /* 0x000ee20000100800 */
[----:B------:R-:W-:Y:S01]  /*1080*/  ISETP.NE.AND.EX P0, PT, RZ, c[0x0][0x21c], PT, P0 ;  /* 0x00008700ff007a0c */ /* 0x000fe20003f05300 */
[CC--:B------:R-:W-:Y:S02]  /*1090*/  IMAD.WIDE.U32 R188, R3.reuse, R192.reuse, c[0x0][0x210] ;  /* 0x0000840003bc7625 */ /* 0x0c0fe400078e00c0 */
[----:B------:R-:W3:Y:S02]  /*10a0*/  LDL R200, [R1+0x108] ;  /* 0x0001080001c87983 */ /* 0x000ee40000100800 */
[C---:B------:R-:W-:Y:S02]  /*10b0*/  IMAD.WIDE.U32 R192, R3.reuse, R192, c[0x0][0x208] ;  /* 0x0000820003c07625 */ /* 0x040fe400078e00c0 */
[----:B------:R-:W3:Y:S04]  /*10c0*/  LDG.E.128 R188, [R188.64] ;  /* 0x00000004bcbc7981 */ /* 0x000ee8000c1e1d00 */
[----:B------:R-:W3:Y:S02]  /*10d0*/  LDG.E.128 R192, [R192.64] ;  /* 0x00000004c0c07981 */ /* 0x000ee4000c1e1d00 */
[----:B------:R-:W-:-:S02]  /*10e0*/  @P0 LEA R8, P1, R3, c[0x0][0x218], 0x5 ;  /* 0x0000860003080a11 */ /* 0x000fc400078228ff */
[----:B------:R-:W3:Y:S02]  /*10f0*/  LDL R220, [R1+0x100] ;  /* 0x0001000001dc7983 */ /* 0x000ee40000100800 */
[----:B------:R-:W-:Y:S02]  /*1100*/  @P0 LEA.HI.X R9, R3, c[0x0][0x21c], RZ, 0x5, P1 ;  /* 0x0000870003090a11 */ /* 0x000fe400008f2cff */
[----:B------:R-:W3:Y:S04]  /*1110*/  LDL R219, [R1+0xf4] ;  /* 0x0000f40001db7983 */ /* 0x000ee80000100800 */
[----:B------:R0:W5:Y:S04]  /*1120*/  @P0 LDG.E.128 R36, [R8.64] ;  /* 0x0000000408240981 */ /* 0x000168000c1e1d00 */
[----:B------:R0:W5:Y:S01]  /*1130*/  @P0 LDG.E.128 R32, [R8.64+0x10] ;  /* 0x0000100408200981 */ /* 0x000162000c1e1d00 */
[----:B------:R-:W-:-:S03]  /*1140*/  ISETP.NE.AND P0, PT, R202, RZ, PT ;  /* 0x000000ffca00720c */ /* 0x000fc60003f05270 */
[----:B------:R-:W3:Y:S01]  /*1150*/  LDL R218, [R1+0xf8] ;  /* 0x0000f80001da7983 */ /* 0x000ee20000100800 */
[----:B0----5:R-:W-:-:S05]  /*1160*/  FSEL R9, R208, RZ, !P0 ;  /* 0x000000ffd0097208 */ /* 0x021fca0004000000 */
[--C-:B----4-:R-:W-:Y:S02]  /*1170*/  FADD.FTZ R217, R5, -R9.reuse ;  /* 0x8000000905d97221 */ /* 0x110fe40000010000 */
[--C-:B------:R-:W-:Y:S02]  /*1180*/  FADD.FTZ R216, R6, -R9.reuse ;  /* 0x8000000906d87221 */ /* 0x100fe40000010000 */
[--C-:B------:R-:W-:Y:S02]  /*1190*/  FADD.FTZ R5, R7, -R9.reuse ;  /* 0x8000000907057221 */ /* 0x100fe40000010000 */
[----:B------:R-:W-:Y:S02]  /*11a0*/  FADD.FTZ R4, R4, -R9 ;  /* 0x8000000904047221 */ /* 0x000fe40000010000 */
[C---:B--2---:R-:W-:Y:S02]  /*11b0*/  FADD.FTZ R6, -R9.reuse, R196 ;  /* 0x000000c409067221 */ /* 0x044fe40000010100 */
[----:B------:R-:W-:-:S02]  /*11c0*/  FADD.FTZ R7, -R9, R197 ;  /* 0x000000c509077221 */ /* 0x000fc40000010100 */
[C---:B------:R-:W-:Y:S02]  /*11d0*/  FADD.FTZ R8, -R9.reuse, R198 ;  /* 0x000000c609087221 */ /* 0x040fe40000010100 */
[----:B------:R-:W-:Y:S02]  /*11e0*/  FADD.FTZ R9, -R9, R199 ;  /* 0x000000c709097221 */ /* 0x000fe40000010100 */
[----:B------:R-:W2:Y:S01]  /*11f0*/  LDL R199, [R1+0xfc] ;  /* 0x0000fc0001c77983 */ /* 0x000ea20000100800 */
[C---:B------:R-:W-:Y:S01]  /*1200*/  FMUL.FTZ R4, R2.reuse, R4 ;  /* 0x0000000402047220 */ /* 0x040fe20000410000 */
[--C-:B---3--:R-:W-:Y:S02]  /*1210*/  PRMT R196, RZ, 0x5410, R188.reuse ;  /* 0x00005410ffc47816 */ /* 0x108fe400000000bc */
[----:B------:R-:W-:Y:S01]  /*1220*/  PRMT R188, RZ, 0x7610, R188 ;  /* 0x00007610ffbc7816 */ /* 0x000fe200000000bc */
[----:B------:R-:W-:Y:S01]  /*1230*/  FMUL.FTZ R217, R2, R217 ;  /* 0x000000d902d97220 */ /* 0x000fe20000410000 */
[--C-:B------:R-:W-:Y:S01]  /*1240*/  PRMT R197, RZ, 0x5410, R192.reuse ;  /* 0x00005410ffc57816 */ /* 0x100fe200000000c0 */
[----:B------:R-:W-:Y:S01]  /*1250*/  FMUL.FTZ R231, R240, R196 ;  /* 0x000000c4f0e77220 */ /* 0x000fe20000410000 */
[----:B------:R-:W-:Y:S01]  /*1260*/  PRMT R192, RZ, 0x7610, R192 ;  /* 0x00007610ffc07816 */ /* 0x000fe200000000c0 */
[----:B------:R-:W-:-:S02]  /*1270*/  FADD.FTZ R68, R68, R196 ;  /* 0x000000c444447221 */ /* 0x000fc40000010000 */
        /* <DEDUP_REMOVED lines=8> */
[----:B------:R-:W-:Y:S01]  /*1300*/  FFMA.FTZ R165, R217, R192, R165 ;  /* 0x000000c0d9a57223 */ /* 0x000fe200000100a5 */
[----:B------:R0:W-:Y:S01]  /*1310*/  STL [R1+0xc], R198 ;  /* 0x00000cc601007387 */ /* 0x0001e20000100800 */
[----:B------:R-:W-:Y:S01]  /*1320*/  FMUL.FTZ R192, R201, R188 ;  /* 0x000000bcc9c07220 */ /* 0x000fe20000410000 */
[----:B------:R-:W-:Y:S01]  /*1330*/  PRMT R189, RZ, 0x7610, R189 ;  /* 0x00007610ffbd7816 */ /* 0x000fe200000000bd */
[----:B------:R-:W-:Y:S01]  /*1340*/  FADD.FTZ R132, R132, R197 ;  /* 0x000000c584847221 */ /* 0x000fe20000010000 */
[----:B------:R-:W3:Y:S01]  /*1350*/  LDL R203, [R1+0xec] ;  /* 0x0000ec0001cb7983 */ /* 0x000ee20000100800 */
[-C--:B------:R-:W-:Y:S02]  /*1360*/  FFMA.FTZ R164, R4, R197.reuse, R164 ;  /* 0x000000c504a47223 */ /* 0x080fe400000100a4 */
[----:B------:R-:W-:Y:S01]  /*1370*/  FFMA.FTZ R231, R239, R197, R231 ;  /* 0x000000c5efe77223 */ /* 0x000fe200000100e7 */
[----:B------:R-:W4:Y:S01]  /*1380*/  LDL R201, [R1+0xf0] ;  /* 0x0000f00001c97983 */ /* 0x000f220000100800 */
[----:B------:R-:W-:-:S02]  /*1390*/  FFMA.FTZ R197, R200, R196, R192 ;  /* 0x000000c4c8c57223 */ /* 0x000fc400000100c0 */
[----:B------:R-:W-:Y:S01]  /*13a0*/  FMUL.FTZ R216, R2, R216 ;  /* 0x000000d802d87220 */ /* 0x000fe20000410000 */
[----:B------:R-:W3:Y:S01]  /*13b0*/  LDL R200, [R1+0xe4] ;  /* 0x0000e40001c87983 */ /* 0x000ee20000100800 */
[----:B------:R-:W-:Y:S02]  /*13c0*/  FADD.FTZ R134, R134, R196 ;  /* 0x000000c486867221 */ /* 0x000fe40000010000 */
[----:B------:R-:W-:Y:S01]  /*13d0*/  FFMA.FTZ R166, R216, R196, R166 ;  /* 0x000000c4d8a67223 */ /* 0x000fe200000100a6 */
[----:B------:R0:W-:Y:S04]  /*13e0*/  STL [R1+0x8], R197 ;  /* 0x000008c501007387 */ /* 0x0001e80000100800 */
[----:B------:R-:W4:Y:S04]  /*13f0*/  LDL R196, [R1+0xdc] ;  /* 0x0000dc0001c47983 */ /* 0x000f280000100800 */
[----:B------:R-:W4:Y:S01]  /*1400*/  LDL R192, [R1+0xe0] ;  /* 0x0000e00001c07983 */ /* 0x000f220000100800 */
[----:B--2---:R-:W-:-:S03]  /*1410*/  FMUL.FTZ R248, R199, R189 ;  /* 0x000000bdc7f87220 */ /* 0x004fc60000410000 */
[----:B------:R-:W2:Y:S01]  /*1420*/  LDL R199, [R1+0xe8] ;  /* 0x0000e80001c77983 */ /* 0x000ea20000100800 */
[----:B------:R-:W-:Y:S01]  /*1430*/  FADD.FTZ R70, R70, R188 ;  /* 0x000000bc46467221 */ /* 0x000fe20000010000 */
[----:B------:R-:W-:Y:S01]  /*1440*/  PRMT R193, RZ, 0x7610, R193 ;  /* 0x00007610ffc17816 */ /* 0x000fe200000000c1 */
[----:B------:R-:W-:Y:S01]  /*1450*/  FFMA.FTZ R102, R216, R188, R102 ;  /* 0x000000bcd8667223 */ /* 0x000fe20000010066 */
[----:B------:R-:W-:-:S03]  /*1460*/  PRMT R188, RZ, 0x5410, R190 ;  /* 0x00005410ffbc7816 */ /* 0x000fc600000000be */
[----:B------:R-:W-:Y:S02]  /*1470*/  FFMA.FTZ R248, R220, R193, R248 ;  /* 0x000000c1dcf87223 */ /* 0x000fe400000100f8 */
[----:B------:R-:W-:Y:S02]  /*1480*/  FMUL.FTZ R247, R219, R188 ;  /* 0x000000bcdbf77220 */ /* 0x000fe40000410000 */
[----:B------:R-:W-:Y:S02]  /*1490*/  FADD.FTZ R220, RZ, R231 ;  /* 0x000000e7ffdc7221 */ /* 0x000fe40000010000 */
[----:B------:R-:W-:Y:S02]  /*14a0*/  FFMA.FTZ R219, R4, R231, RZ ;  /* 0x000000e704db7223 */ /* 0x000fe400000100ff */
[----:B------:R-:W-:Y:S02]  /*14b0*/  FMUL.FTZ R5, R2, R5 ;  /* 0x0000000502057220 */ /* 0x000fe40000410000 */
[----:B------:R-:W-:-:S02]  /*14c0*/  FADD.FTZ R220, R220, R198 ;  /* 0x000000c6dcdc7221 */ /* 0x000fc40000010000 */
[----:B------:R-:W-:Y:S01]  /*14d0*/  FFMA.FTZ R219, R217, R198, R219 ;  /* 0x000000c6d9db7223 */ /* 0x000fe200000100db */
[----:B------:R-:W-:Y:S01]  /*14e0*/  PRMT R190, RZ, 0x7610, R190 ;  /* 0x00007610ffbe7816 */ /* 0x000fe200000000be */
[----:B------:R-:W-:Y:S02]  /*14f0*/  FADD.FTZ R71, R71, R189 ;  /* 0x000000bd47477221 */ /* 0x000fe40000010000 */
[----:B------:R-:W-:Y:S01]  /*1500*/  FFMA.FTZ R103, R5, R189, R103 ;  /* 0x000000bd05677223 */ /* 0x000fe20000010067 */
[--C-:B------:R-:W-:Y:S01]  /*1510*/  PRMT R189, RZ, 0x5410, R194.reuse ;  /* 0x00005410ffbd7816 */ /* 0x100fe200000000c2 */
[----:B------:R-:W-:Y:S02]  /*1520*/  FMUL.FTZ R6, R2, R6 ;  /* 0x0000000602067220 */ /* 0x000fe40000410000 */
[----:B------:R-:W-:Y:S02]  /*1530*/  FADD.FTZ R220, R220, R197 ;  /* 0x000000c5dcdc7221 */ /* 0x000fe40000010000 */
[----:B------:R-:W-:Y:S01]  /*1540*/  FFMA.FTZ R219, R216, R197, R219 ;  /* 0x000000c5d8db7223 */ /* 0x000fe200000100db */
[----:B------:R-:W-:Y:S01]  /*1550*/  PRMT R194, RZ, 0x7610, R194 ;  /* 0x00007610ffc27816 */ /* 0x000fe200000000c2 */
[----:B------:R-:W-:-:S02]  /*1560*/  FADD.FTZ R64, R64, R188 ;  /* 0x000000bc40407221 */ /* 0x000fc40000010000 */
[----:B------:R-:W-:Y:S01]  /*1570*/  FFMA.FTZ R96, R6, R188, R96 ;  /* 0x000000bc06607223 */ /* 0x000fe20000010060 */
[----:B------:R-:W-:Y:S01]  /*1580*/  PRMT R188, RZ, 0x5410, R191 ;  /* 0x00005410ffbc7816 */ /* 0x000fe200000000bf */
[----:B------:R-:W-:Y:S02]  /*1590*/  FFMA.FTZ R247, R218, R189, R247 ;  /* 0x000000bddaf77223 */ /* 0x000fe400000100f7 */
[----:B---3--:R-:W-:Y:S02]  /*15a0*/  FMUL.FTZ R240, R203, R190 ;  /* 0x000000becbf07220 */ /* 0x008fe40000410000 */
[----:B------:R-:W-:Y:S02]  /*15b0*/  FADD.FTZ R220, R220, R248 ;  /* 0x000000f8dcdc7221 */ /* 0x000fe40000010000 */
[----:B------:R-:W-:Y:S01]  /*15c0*/  FFMA.FTZ R219, R5, R248, R219 ;  /* 0x000000f805db7223 */ /* 0x000fe200000100db */
[----:B------:R-:W-:Y:S01]  /*15d0*/  PRMT R191, RZ, 0x7610, R191 ;  /* 0x00007610ffbf7816 */ /* 0x000fe200000000bf */
[----:B------:R-:W-:-:S02]  /*15e0*/  FADD.FTZ R128, R128, R189 ;  /* 0x000000bd80807221 */ /* 0x000fc40000010000 */
[----:B------:R-:W-:Y:S01]  /*15f0*/  FFMA.FTZ R160, R6, R189, R160 ;  /* 0x000000bd06a07223 */ /* 0x000fe200000100a0 */
[----:B------:R-:W-:Y:S01]  /*1600*/  PRMT R189, RZ, 0x5410, R195 ;  /* 0x00005410ffbd7816 */ /* 0x000fe200000000c3 */
[----:B------:R-:W-:Y:S02]  /*1610*/  FMUL.FTZ R7, R2, R7 ;  /* 0x0000000702077220 */ /* 0x000fe40000410000 */
[----:B----4-:R-:W-:Y:S02]  /*1620*/  FFMA.FTZ R240, R201, R194, R240 ;  /* 0x000000c2c9f07223 */ /* 0x010fe400000100f0 */
[----:B------:R-:W-:Y:S02]  /*1630*/  FMUL.FTZ R239, R200, R188 ;  /* 0x000000bcc8ef7220 */ /* 0x000fe40000410000 */
[----:B------:R-:W-:Y:S02]  /*1640*/  FADD.FTZ R220, R220, R247 ;  /* 0x000000f7dcdc7221 */ /* 0x000fe40000010000 */
[----:B------:R-:W-:Y:S01]  /*1650*/  FFMA.FTZ R219, R6, R247, R219 ;  /* 0x000000f706db7223 */ /* 0x000fe200000100db */
[----:B------:R-:W-:Y:S01]  /*1660*/  PRMT R195, RZ, 0x7610, R195 ;  /* 0x00007610ffc37816 */ /* 0x000fe200000000c3 */
[----:B------:R-:W-:-:S02]  /*1670*/  FMUL.FTZ R8, R2, R8 ;  /* 0x0000000802087220 */ /* 0x000fc40000410000 */
[----:B------:R-:W-:Y:S02]  /*1680*/  FMUL.FTZ R236, R196, R191 ;  /* 0x000000bfc4ec7220 */ /* 0x000fe40000410000 */
[----:B------:R-:W-:Y:S02]  /*1690*/  FADD.FTZ R220, R220, R240 ;  /* 0x000000f0dcdc7221 */ /* 0x000fe40000010000 */
[----:B------:R-:W-:Y:S02]  /*16a0*/  FFMA.FTZ R219, R7, R240, R219 ;  /* 0x000000f007db7223 */ /* 0x000fe400000100db */
[----:B------:R-:W-:Y:S02]  /*16b0*/  FMUL.FTZ R9, R2, R9 ;  /* 0x0000000902097220 */ /* 0x000fe40000410000 */
        /* <DEDUP_REMOVED lines=16> */
[----:B--2---:R-:W-:-:S04]  /*17c0*/  FFMA.FTZ R239, R199, R189, R239 ;  /* 0x000000bdc7ef7223 */ /* 0x004fc800000100ef */
[----:B------:R-:W-:Y:S02]  /*17d0*/  FADD.FTZ R220, R220, R239 ;  /* 0x000000efdcdc7221 */ /* 0x000fe40000010000 */
[----:B------:R-:W-:Y:S02]  /*17e0*/  FFMA.FTZ R219, R8, R239, R219 ;  /* 0x000000ef08db7223 */ /* 0x000fe400000100db */
[----:B------:R-:W-:Y:S02]  /*17f0*/  FADD.FTZ R220, R220, R236 ;  /* 0x000000ecdcdc7221 */ /* 0x000fe40000010000 */
[----:B------:R-:W-:Y:S02]  /*1800*/  FFMA.FTZ R219, R9, R236, R219 ;  /* 0x000000ec09db7223 */ /* 0x000fe400000100db */
.L_x_709:
[----:B01----:R-:W-:Y:S05]  /*1810*/  BSYNC B1 ;  /* 0x0000000000017941 */ /* 0x003fea0003800000 */
.L_x_708:
        /* <DEDUP_REMOVED lines=8> */
[----:B------:R0:W4:Y:S03]  /*18a0*/  LDG.E.128 R12, [R196.64] ;  /* 0x00000004c40c7981 */ /* 0x000126000c1e1d00 */
[----:B------:R-:W-:Y:S01]  /*18b0*/  IMAD.WIDE.U32 R192, R218, R192, c[0x0][0x208] ;  /* 0x00008200dac07625 */ /* 0x000fe200078e00c0 */
[----:B------:R-:W2:Y:S04]  /*18c0*/  LDL R237, [R1+0xd8] ;  /* 0x0000d80001ed7983 */ /* 0x000ea80000100800 */
[----:B------:R-:W2:Y:S04]  /*18d0*/  LDG.E.128 R188, [R188.64] ;  /* 0x00000004bcbc7981 */ /* 0x000ea8000c1e1d00 */
[----:B0-----:R-:W2:Y:S04]  /*18e0*/  LDG.E.128 R196, [R196.64+0x10] ;  /* 0x00001004c4c47981 */ /* 0x001ea8000c1e1d00 */
[----:B------:R-:W3:Y:S04]  /*18f0*/  LDG.E.128 R192, [R192.64] ;  /* 0x00000004c0c07981 */ /* 0x000ee8000c1e1d00 */
[----:B------:R-:W3:Y:S01]  /*1900*/  LDL R230, [R1+0xd0] ;  /* 0x0000d00001e67983 */ /* 0x000ee20000100800 */
[----:B------:R-:W-:-:S03]  /*1910*/  ISETP.NE.U32.AND P0, PT, RZ, c[0x0][0x218], PT ;  /* 0x00008600ff007a0c */ /* 0x000fc60003f05070 */
[----:B------:R-:W3:Y:S01]  /*1920*/  LDL R203, [R1+0xc4] ;  /* 0x0000c40001cb7983 */ /* 0x000ee20000100800 */
[----:B------:R-:W-:-:S13]  /*1930*/  ISETP.NE.AND.EX P0, PT, RZ, c[0x0][0x21c], PT, P0 ;  /* 0x00008700ff007a0c */ /* 0x000fda0003f05300 */
[----:B------:R-:W-:-:S04]  /*1940*/  @P0 LEA R200, P1, R218, c[0x0][0x218], 0x5 ;  /* 0x00008600dac80a11 */ /* 0x000fc800078228ff */
[----:B------:R-:W-:-:S05]  /*1950*/  @P0 LEA.HI.X R201, R218, c[0x0][0x21c], RZ, 0x5, P1 ;  /* 0x00008700dac90a11 */ /* 0x000fca00008f2cff */
[----:B------:R0:W5:Y:S04]  /*1960*/  @P0 LDG.E.128 R28, [R200.64] ;  /* 0x00000004c81c0981 */ /* 0x000168000c1e1d00 */
[----:B------:R0:W5:Y:S01]  /*1970*/  @P0 LDG.E.128 R24, [R200.64+0x10] ;  /* 0x00001004c8180981 */ /* 0x000162000c1e1d00 */
[----:B------:R-:W-:-:S03]  /*1980*/  ISETP.NE.AND P0, PT, R202, RZ, PT ;  /* 0x000000ffca00720c */ /* 0x000fc60003f05270 */
[----:B------:R-:W3:Y:S01]  /*1990*/  LDL R202, [R1+0xc8] ;  /* 0x0000c80001ca7983 */ /* 0x000ee20000100800 */
[----:B0----5:R-:W-:-:S03]  /*19a0*/  FSEL R200, R208, RZ, !P0 ;  /* 0x000000ffd0c87208 */ /* 0x021fc60004000000 */
[----:B------:R-:W3:Y:S02]  /*19b0*/  LDL R201, [R1+0xbc] ;  /* 0x0000bc0001c97983 */ /* 0x000ee40000100800 */
[C---:B----4-:R-:W-:Y:S02]  /*19c0*/  FADD.FTZ R226, -R200.reuse, R12 ;  /* 0x0000000cc8e27221 */ /* 0x050fe40000010100 */
[----:B------:R-:W-:Y:S02]  /*19d0*/  FADD.FTZ R215, -R200, R13 ;  /* 0x0000000dc8d77221 */ /* 0x000fe40000010100 */
[----:B------:R-:W-:Y:S02]  /*19e0*/  FMUL.FTZ R226, R2, R226 ;  /* 0x000000e202e27220 */ /* 0x000fe40000410000 */
[C---:B------:R-:W-:Y:S02]  /*19f0*/  FADD.FTZ R13, -R200.reuse, R15 ;  /* 0x0000000fc80d7221 */ /* 0x040fe40000010100 */
[----:B------:R-:W-:-:S02]  /*1a00*/  FADD.FTZ R214, -R200, R14 ;  /* 0x0000000ec8d67221 */ /* 0x000fc40000010100 */
[C---:B--2---:R-:W-:Y:S01]  /*1a10*/  FADD.FTZ R12, -R200.reuse, R196 ;  /* 0x000000c4c80c7221 */ /* 0x044fe20000010100 */
[--C-:B------:R-:W-:Y:S02]  /*1a20*/  PRMT R196, RZ, 0x5410, R188.reuse ;  /* 0x00005410ffc47816 */ /* 0x100fe400000000bc */
[----:B------:R-:W-:Y:S01]  /*1a30*/  PRMT R188, RZ, 0x7610, R188 ;  /* 0x00007610ffbc7816 */ /* 0x000fe200000000bc */
[C---:B------:R-:W-:Y:S01]  /*1a40*/  FADD.FTZ R15, -R200.reuse, R198 ;  /* 0x000000c6c80f7221 */ /* 0x040fe20000010100 */
[--C-:B---3--:R-:W-:Y:S01]  /*1a50*/  PRMT R198, RZ, 0x5410, R192.reuse ;  /* 0x00005410ffc67816 */ /* 0x108fe200000000c0 */
[----:B------:R-:W-:Y:S01]  /*1a60*/  FADD.FTZ R14, -R200, R197 ;  /* 0x000000c5c80e7221 */ /* 0x000fe20000010100 */
[----:B------:R-:W-:Y:S01]  /*1a70*/  PRMT R192, RZ, 0x7610, R192 ;  /* 0x00007610ffc07816 */ /* 0x000fe200000000c0 */
[----:B------:R-:W-:Y:S02]  /*1a80*/  FMUL.FTZ R197, R238, R196 ;  /* 0x000000c4eec57220 */ /* 0x000fe40000410000 */
[----:B------:R-:W-:-:S02]  /*1a90*/  FADD.FTZ R60, R60, R196 ;  /* 0x000000c43c3c7221 */ /* 0x000fc40000010000 */
[----:B------:R-:W-:Y:S02]  /*1aa0*/  FFMA.FTZ R92, R226, R196, R92 ;  /* 0x000000c4e25c7223 */ /* 0x000fe4000001005c */
[----:B------:R-:W-:Y:S02]  /*1ab0*/  FMUL.FTZ R196, R205, R188 ;  /* 0x000000bccdc47220 */ /* 0x000fe40000410000 */
[----:B------:R-:W-:Y:S02]  /*1ac0*/  FADD.FTZ R199, -R200, R199 ;  /* 0x000000c7c8c77221 */ /* 0x000fe40000010100 */
[----:B------:R-:W-:Y:S02]  /*1ad0*/  FADD.FTZ R124, R124, R198 ;  /* 0x000000c67c7c7221 */ /* 0x000fe40000010000 */
[-C--:B------:R-:W-:Y:S02]  /*1ae0*/  FFMA.FTZ R156, R226, R198.reuse, R156 ;  /* 0x000000c6e29c7223 */ /* 0x080fe4000001009c */
[----:B------:R-:W-:-:S02]  /*1af0*/  FFMA.FTZ R200, R237, R198, R197 ;  /* 0x000000c6edc87223 */ /* 0x000fc400000100c5 */
[----:B------:R-:W-:-:S03]  /*1b00*/  FFMA.FTZ R198, R230, R192, R196 ;  /* 0x000000c0e6c67223 */ /* 0x000fc600000100c4 */
[----:B------:R0:W-:Y:S04]  /*1b10*/  STL [R1+0x18], R200 ;  /* 0x000018c801007387 */ /* 0x0001e80000100800 */
[----:B------:R0:W-:Y:S04]  /*1b20*/  STL [R1+0x4], R198 ;  /* 0x000004c601007387 */ /* 0x0001e80000100800 */
[----:B------:R-:W2:Y:S01]  /*1b30*/  LDL R237, [R1+0xc0] ;  /* 0x0000c00001ed7983 */ /* 0x000ea20000100800 */
[----:B------:R-:W-:Y:S02]  /*1b40*/  FMUL.FTZ R215, R2, R215 ;  /* 0x000000d702d77220 */ /* 0x000fe40000410000 */
[----:B------:R-:W-:Y:S01]  /*1b50*/  FADD.FTZ R61, R61, R188 ;  /* 0x000000bc3d3d7221 */ /* 0x000fe20000010000 */
[----:B------:R-:W-:Y:S01]  /*1b60*/  PRMT R196, RZ, 0x5410, R193 ;  /* 0x00005410ffc47816 */ /* 0x000fe200000000c1 */
[----:B------:R-:W-:Y:S01]  /*1b70*/  FFMA.FTZ R93, R215, R188, R93 ;  /* 0x000000bcd75d7223 */ /* 0x000fe2000001005d */
[----:B------:R-:W-:Y:S01]  /*1b80*/  PRMT R188, RZ, 0x5410, R189 ;  /* 0x00005410ffbc7816 */ /* 0x000fe200000000bd */
[----:B------:R-:W-:Y:S01]  /*1b90*/  FADD.FTZ R125, R125, R192 ;  /* 0x000000c07d7d7221 */ /* 0x000fe20000010000 */
[----:B------:R-:W3:Y:S01]  /*1ba0*/  LDL R230, [R1+0xb4] ;  /* 0x0000b40001e67983 */ /* 0x000ee20000100800 */
[----:B------:R-:W-:-:S02]  /*1bb0*/  FFMA.FTZ R157, R215, R192, R157 ;  /* 0x000000c0d79d7223 */ /* 0x000fc4000001009d */
[----:B------:R-:W-:Y:S01]  /*1bc0*/  FMUL.FTZ R192, R203, R188 ;  /* 0x000000bccbc07220 */ /* 0x000fe20000410000 */
[----:B------:R-:W-:Y:S01]  /*1bd0*/  PRMT R189, RZ, 0x7610, R189 ;  /* 0x00007610ffbd7816 */ /* 0x000fe200000000bd */
[----:B------:R-:W4:Y:S02]  /*1be0*/  LDL R205, [R1+0xb8] ;  /* 0x0000b80001cd7983 */ /* 0x000f240000100800 */
[----:B------:R-:W-:Y:S02]  /*1bf0*/  FFMA.FTZ R197, R202, R196, R192 ;  /* 0x000000c4cac57223 */ /* 0x000fe400000100c0 */
[----:B------:R-:W3:Y:S01]  /*1c00*/  LDL R203, [R1+0xac] ;  /* 0x0000ac0001cb7983 */ /* 0x000ee20000100800 */
[----:B------:R-:W-:Y:S01]  /*1c10*/  PRMT R193, RZ, 0x7610, R193 ;  /* 0x00007610ffc17816 */ /* 0x000fe200000000c1 */
[C---:B------:R-:W-:Y:S02]  /*1c20*/  FMUL.FTZ R214, R2.reuse, R214 ;  /* 0x000000d602d67220 */ /* 0x040fe40000410000 */
[----:B------:R0:W-:Y:S01]  /*1c30*/  STL [R1], R197 ;  /* 0x000000c501007387 */ /* 0x0001e20000100800 */
[----:B------:R-:W-:-:S02]  /*1c40*/  FMUL.FTZ R13, R2, R13 ;  /* 0x0000000d020d7220 */ /* 0x000fc40000410000 */
[----:B------:R-:W-:Y:S01]  /*1c50*/  FMUL.FTZ R246, R201, R189 ;  /* 0x000000bdc9f67220 */ /* 0x000fe20000410000 */
[----:B------:R-:W4:Y:S01]  /*1c60*/  LDL R202, [R1+0xb0] ;  /* 0x0000b00001ca7983 */ /* 0x000f220000100800 */
[----:B------:R-:W-:-:S03]  /*1c70*/  FADD.FTZ R126, R126, R196 ;  /* 0x000000c47e7e7221 */ /* 0x000fc60000010000 */
[----:B------:R-:W4:Y:S01]  /*1c80*/  LDL R201, [R1+0xa4] ;  /* 0x0000a40001c97983 */ /* 0x000f220000100800 */
[----:B------:R-:W-:Y:S02]  /*1c90*/  FFMA.FTZ R158, R214, R196, R158 ;  /* 0x000000c4d69e7223 */ /* 0x000fe4000001009e */
[----:B------:R-:W-:Y:S01]  /*1ca0*/  FADD.FTZ R127, R127, R193 ;  /* 0x000000c17f7f7221 */ /* 0x000fe20000010000 */
[----:B------:R-:W4:Y:S01]  /*1cb0*/  LDL R196, [R1+0xa8] ;  /* 0x0000a80001c47983 */ /* 0x000f220000100800 */
[----:B------:R-:W-:-:S03]  /*1cc0*/  FFMA.FTZ R159, R13, R193, R159 ;  /* 0x000000c10d9f7223 */ /* 0x000fc6000001009f */
[----:B------:R-:W4:Y:S01]  /*1cd0*/  LDL R192, [R1+0xa0] ;  /* 0x0000a00001c07983 */ /* 0x000f220000100800 */
[----:B--2---:R-:W-:-:S03]  /*1ce0*/  FFMA.FTZ R246, R237, R193, R246 ;  /* 0x000000c1edf67223 */ /* 0x004fc600000100f6 */
[----:B------:R-:W2:Y:S01]  /*1cf0*/  LDL R193, [R1+0x9c] ;  /* 0x00009c0001c17983 */ /* 0x000ea20000100800 */
[----:B------:R-:W-:Y:S02]  /*1d00*/  FADD.FTZ R220, R220, R200 ;  /* 0x000000c8dcdc7221 */ /* 0x000fe40000010000 */
[----:B------:R-:W-:Y:S02]  /*1d10*/  FFMA.FTZ R219, R226, R200, R219 ;  /* 0x000000c8e2db7223 */ /* 0x000fe400000100db */
        /* <DEDUP_REMOVED lines=8> */
[--C-:B------:R-:W-:Y:S01]  /*1da0*/  PRMT R189, RZ, 0x5410, R194.reuse ;  /* 0x00005410ffbd7816 */ /* 0x100fe200000000c2 */
[----:B------:R-:W-:Y:S02]  /*1db0*/  FMUL.FTZ R12, R2, R12 ;  /* 0x0000000c020c7220 */ /* 0x000fe40000410000 */
[----:B---3--:R-:W-:Y:S02]  /*1dc0*/  FMUL.FTZ R245, R230, R188 ;  /* 0x000000bce6f57220 */ /* 0x008fe40000410000 */
[----:B------:R-:W-:Y:S02]  /*1dd0*/  FADD.FTZ R220, R220, R197 ;  /* 0x000000c5dcdc7221 */ /* 0x000fe40000010000 */
[----:B------:R-:W-:Y:S01]  /*1de0*/  FFMA.FTZ R219, R214, R197, R219 ;  /* 0x000000c5d6db7223 */ /* 0x000fe200000100db */
[----:B------:R-:W-:Y:S01]  /*1df0*/  PRMT R194, RZ, 0x7610, R194 ;  /* 0x00007610ffc27816 */ /* 0x000fe200000000c2 */
[----:B------:R-:W-:-:S02]  /*1e00*/  FADD.FTZ R56, R56, R188 ;  /* 0x000000bc38387221 */ /* 0x000fc40000010000 */
[----:B------:R-:W-:Y:S01]  /*1e10*/  FFMA.FTZ R88, R12, R188, R88 ;  /* 0x000000bc0c587223 */ /* 0x000fe20000010058 */
[----:B------:R-:W-:Y:S01]  /*1e20*/  PRMT R188, RZ, 0x5410, R191 ;  /* 0x00005410ffbc7816 */ /* 0x000fe200000000bf */
[----:B----4-:R-:W-:Y:S02]  /*1e30*/  FFMA.FTZ R245, R205, R189, R245 ;  /* 0x000000bdcdf57223 */ /* 0x010fe400000100f5 */
[----:B------:R-:W-:Y:S02]  /*1e40*/  FMUL.FTZ R238, R203, R190 ;  /* 0x000000becbee7220 */ /* 0x000fe40000410000 */
[----:B------:R-:W-:Y:S02]  /*1e50*/  FADD.FTZ R220, R220, R246 ;  /* 0x000000f6dcdc7221 */ /* 0x000fe40000010000 */
[----:B------:R-:W-:Y:S01]  /*1e60*/  FFMA.FTZ R219, R13, R246, R219 ;  /* 0x000000f60ddb7223 */ /* 0x000fe200000100db */
[----:B------:R-:W-:Y:S01]  /*1e70*/  PRMT R191, RZ, 0x7610, R191 ;  /* 0x00007610ffbf7816 */ /* 0x000fe200000000bf */
[----:B------:R-:W-:-:S02]  /*1e80*/  FADD.FTZ R120, R120, R189 ;  /* 0x000000bd78787221 */ /* 0x000fc40000010000 */
[----:B------:R-:W-:Y:S01]  /*1e90*/  FFMA.FTZ R152, R12, R189, R152 ;  /* 0x000000bd0c987223 */ /* 0x000fe20000010098 */
[----:B------:R-:W-:Y:S01]  /*1ea0*/  PRMT R189, RZ, 0x5410, R195 ;  /* 0x00005410ffbd7816 */ /* 0x000fe200000000c3 */
[----:B------:R-:W-:Y:S02]  /*1eb0*/  FMUL.FTZ R14, R2, R14 ;  /* 0x0000000e020e7220 */ /* 0x000fe40000410000 */
[----:B------:R-:W-:Y:S02]  /*1ec0*/  FFMA.FTZ R238, R202, R194, R238 ;  /* 0x000000c2caee7223 */ /* 0x000fe400000100ee */
[----:B------:R-:W-:Y:S02]  /*1ed0*/  FMUL.FTZ R237, R201, R188 ;  /* 0x000000bcc9ed7220 */ /* 0x000fe40000410000 */
[----:B------:R-:W-:Y:S02]  /*1ee0*/  FADD.FTZ R220, R220, R245 ;  /* 0x000000f5dcdc7221 */ /* 0x000fe40000010000 */
[----:B------:R-:W-:Y:S01]  /*1ef0*/  FFMA.FTZ R219, R12, R245, R219 ;  /* 0x000000f50cdb7223 */ /* 0x000fe200000100db */
[----:B------:R-:W-:Y:S01]  /*1f00*/  PRMT R195, RZ, 0x7610, R195 ;  /* 0x00007610ffc37816 */ /* 0x000fe200000000c3 */
[----:B------:R-:W-:-:S02]  /*1f10*/  FMUL.FTZ R15, R2, R15 ;  /* 0x0000000f020f7220 */ /* 0x000fc40000410000 */
[----:B------:R-:W-:Y:S02]  /*1f20*/  FFMA.FTZ R237, R196, R189, R237 ;  /* 0x000000bdc4ed7223 */ /* 0x000fe400000100ed */
[----:B------:R-:W-:Y:S02]  /*1f30*/  FADD.FTZ R220, R220, R238 ;  /* 0x000000eedcdc7221 */ /* 0x000fe40000010000 */
[----:B------:R-:W-:Y:S02]  /*1f40*/  FFMA.FTZ R219, R14, R238, R219 ;  /* 0x000000ee0edb7223 */ /* 0x000fe400000100db */
[----:B------:R-:W-:Y:S02]  /*1f50*/  FMUL.FTZ R205, R2, R199 ;  /* 0x000000c702cd7220 */ /* 0x000fe40000410000 */
[----:B------:R-:W-:Y:S02]  /*1f60*/  FADD.FTZ R220, R220, R237 ;  /* 0x000000eddcdc7221 */ /* 0x000fe40000010000 */
[----:B------:R-:W-:Y:S01]  /*1f70*/  FFMA.FTZ R219, R15, R237, R219 ;  /* 0x000000ed0fdb7223 */ /* 0x000fe200000100db */
        /* <DEDUP_REMOVED lines=17> */
.L_x_711:
[----:B0-----:R-:W-:Y:S05]  /*2090*/  BSYNC B1 ;  /* 0x0000000000017941 */ /* 0x001fea0003800000 */
.L_x_710:
[----:B------:R-:W-:Y:S01]  /*20a0*/  BSSY B1, `(.L_x_712) ;  /* 0x0000086000017945 */ /* 0x000fe20003800000 */
[----:B------:R-:W-:Y:S05]  /*20b0*/  @!P4 BRA `(.L_x_713) ;  /* 0x000008400000c947 */ /* 0x000fea0003800000 */
[C---:B------:R-:W-:Y:S01]  /*20c0*/  LEA R200, P0, R218.reuse, c[0x0][0x188], 0x5 ;  /* 0x00006200dac87a11 */ /* 0x040fe200078028ff */
[----:B------:R-:W2:Y:S01]  /*20d0*/  LDL R207, [R1+0x94] ;  /* 0x0000940001cf7983 */ /* 0x000ea20000100800 */
[----:B------:R-:W-:Y:S02]  /*20e0*/  MOV R192, 0x10 ;  /* 0x0000001000c07802 */ /* 0x000fe40000000f00 */
[C---:B------:R-:W-:Y:S01]  /*20f0*/  LEA.HI.X R201, R218.reuse, c[0x0][0x18c], RZ, 0x5, P0 ;  /* 0x00006300dac97a11 */ /* 0x040fe200000f2cff */
[----:B------:R-:W3:Y:S02]  /*2100*/  LDL R229, [R1+0x98] ;  /* 0x0000980001e57983 */ /* 0x000ee40000100800 */
[----:B------:R-:W-:-:S02]  /*2110*/  IMAD.WIDE.U32 R188, R218, R192, c[0x0][0x210] ;  /* 0x00008400dabc7625 */ /* 0x000fc400078e00c0 */
[----:B------:R0:W4:Y:S02]  /*2120*/  LDG.E.128 R196, [R200.64] ;  /* 0x00000004c8c47981 */ /* 0x000124000c1e1d00 */
[----:B------:R-:W-:Y:S02]  /*2130*/  IMAD.WIDE.U32 R192, R218, R192, c[0x0][0x208] ;  /* 0x00008200dac07625 */ /* 0x000fe400078e00c0 */
[----:B------:R-:W2:Y:S04]  /*2140*/  LDG.E.128 R188, [R188.64] ;  /* 0x00000004bcbc7981 */ /* 0x000ea8000c1e1d00 */
[----:B------:R-:W3:Y:S04]  /*2150*/  LDG.E.128 R192, [R192.64] ;  /* 0x00000004c0c07981 */ /* 0x000ee8000c1e1d00 */
[----:B0-----:R-:W3:Y:S01]  /*2160*/  LDG.E.128 R200, [R200.64+0x10] ;  /* 0x00001004c8c87981 */ /* 0x001ee2000c1e1d00 */
[----:B------:R-:W-:Y:S01]  /*2170*/  ISETP.NE.U32.AND P0, PT, RZ, c[0x0][0x218], PT ;  /* 0x00008600ff007a0c */ /* 0x000fe20003f05070 */
[----:B------:R-:W0:Y:S02]  /*2180*/  LDC.U8 R233, c[0x0][0x1f0] ;  /* 0x00007c00ffe97b82 */ /* 0x000e240000000000 */
[----:B------:R-:W3:Y:S01]  /*2190*/  LDL R206, [R1+0x8c] ;  /* 0x00008c0001ce7983 */ /* 0x000ee20000100800 */
[----:B------:R-:W-:-:S03]  /*21a0*/  ISETP.NE.AND.EX P0, PT, RZ, c[0x0][0x21c], PT, P0 ;  /* 0x00008700ff007a0c */ /* 0x000fc60003f05300 */
[----:B------:R-:W3:Y:S04]  /*21b0*/  LDL R212, [R1+0x90] ;  /* 0x0000900001d47983 */ /* 0x000ee80000100800 */
[----:B------:R-:W3:Y:S06]  /*21c0*/  LDL R235, [R1+0x84] ;  /* 0x0000840001eb7983 */ /* 0x000eec0000100800 */
[----:B------:R-:W-:-:S04]  /*21d0*/  @P0 LEA R10, P1, R218, c[0x0][0x218], 0x5 ;  /* 0x00008600da0a0a11 */ /* 0x000fc800078228ff */
[----:B------:R-:W-:-:S05]  /*21e0*/  @P0 LEA.HI.X R11, R218, c[0x0][0x21c], RZ, 0x5, P1 ;  /* 0x00008700da0b0a11 */ /* 0x000fca00008f2cff */
[----:B------:R1:W5:Y:S04]  /*21f0*/  @P0 LDG.E.128 R20, [R10.64] ;  /* 0x000000040a140981 */ /* 0x000368000c1e1d00 */
[----:B------:R1:W5:Y:S01]  /*2200*/  @P0 LDG.E.128 R16, [R10.64+0x10] ;  /* 0x000010040a100981 */ /* 0x000362000c1e1d00 */
[----:B0-----:R-:W-:-:S03]  /*2210*/  ISETP.NE.AND P0, PT, R233, RZ, PT ;  /* 0x000000ffe900720c */ /* 0x001fc60003f05270 */
[----:B------:R-:W3:Y:S01]  /*2220*/  LDL R233, [R1+0x88] ;  /* 0x0000880001e97983 */ /* 0x000ee20000100800 */
[----:B-----5:R-:W-:-:S05]  /*2230*/  FSEL R204, R208, RZ, !P0 ;  /* 0x000000ffd0cc7208 */ /* 0x020fca0004000000 */
[----:B----4-:R-:W-:-:S04]  /*2240*/  FADD.FTZ R196, -R204, R196 ;  /* 0x000000c4ccc47221 */ /* 0x010fc80000010100 */
[----:B------:R-:W-:Y:S01]  /*2250*/  FMUL.FTZ R223, R2, R196 ;  /* 0x000000c402df7220 */ /* 0x000fe20000410000 */
[----:B--2---:R-:W-:Y:S01]  /*2260*/  PRMT R196, RZ, 0x5410, R188 ;  /* 0x00005410ffc47816 */ /* 0x004fe200000000bc */
[----:B-1----:R-:W-:-:S04]  /*2270*/  FADD.FTZ R11, -R204, R199 ;  /* 0x000000c7cc0b7221 */ /* 0x002fc80000010100 */
[----:B------:R-:W-:Y:S02]  /*2280*/  FMUL.FTZ R199, R207, R196 ;  /* 0x000000c4cfc77220 */ /* 0x000fe40000410000 */
[C---:B---3--:R-:W-:Y:S01]  /*2290*/  FADD.FTZ R10, -R204.reuse, R200 ;  /* 0x000000c8cc0a7221 */ /* 0x048fe20000010100 */
[----:B------:R-:W-:Y:S01]  /*22a0*/  PRMT R200, RZ, 0x5410, R192 ;  /* 0x00005410ffc87816 */ /* 0x000fe200000000c0 */
[----:B------:R-:W2:Y:S04]  /*22b0*/  LDL R207, [R1+0x80] ;  /* 0x0000800001cf7983 */ /* 0x000ea80000100800 */
[----:B------:R-:W-:Y:S02]  /*22c0*/  FFMA.FTZ R199, R229, R200, R199 ;  /* 0x000000c8e5c77223 */ /* 0x000fe400000100c7 */
[----:B------:R-:W3:Y:S01]  /*22d0*/  LDL R229, [R1+0x7c] ;  /* 0x00007c0001e57983 */ /* 0x000ee20000100800 */
[----:B------:R-:W-:Y:S01]  /*22e0*/  FADD.FTZ R197, -R204, R197 ;  /* 0x000000c5ccc57221 */ /* 0x000fe20000010100 */
[----:B------:R-:W-:-:S03]  /*22f0*/  PRMT R188, RZ, 0x7610, R188 ;  /* 0x00007610ffbc7816 */ /* 0x000fc600000000bc */
[----:B------:R-:W-:Y:S01]  /*2300*/  FMUL.FTZ R213, R2, R197 ;  /* 0x000000c502d57220 */ /* 0x000fe20000410000 */
[----:B------:R-:W-:Y:S01]  /*2310*/  PRMT R192, RZ, 0x7610, R192 ;  /* 0x00007610ffc07816 */ /* 0x000fe200000000c0 */
[----:B------:R0:W-:Y:S01]  /*2320*/  STL [R1+0x14], R199 ;  /* 0x000014c701007387 */ /* 0x0001e20000100800 */
[-C--:B------:R-:W-:Y:S02]  /*2330*/  FMUL.FTZ R252, R206, R188.reuse ;  /* 0x000000bccefc7220 */ /* 0x080fe40000410000 */
[----:B------:R-:W-:Y:S01]  /*2340*/  FADD.FTZ R53, R53, R188 ;  /* 0x000000bc35357221 */ /* 0x000fe20000010000 */
[----:B------:R-:W4:Y:S01]  /*2350*/  LDL R206, [R1+0x74] ;  /* 0x0000740001ce7983 */ /* 0x000f220000100800 */
[----:B------:R-:W-:Y:S01]  /*2360*/  FFMA.FTZ R85, R213, R188, R85 ;  /* 0x000000bcd5557223 */ /* 0x000fe20000010055 */
[--C-:B------:R-:W-:Y:S01]  /*2370*/  PRMT R188, RZ, 0x5410, R189.reuse ;  /* 0x00005410ffbc7816 */ /* 0x100fe200000000bd */
[C---:B------:R-:W-:Y:S01]  /*2380*/  FADD.FTZ R198, -R204.reuse, R198 ;  /* 0x000000c6ccc67221 */ /* 0x040fe20000010100 */
[----:B------:R-:W-:Y:S01]  /*2390*/  PRMT R189, RZ, 0x7610, R189 ;  /* 0x00007610ffbd7816 */ /* 0x000fe200000000bd */
[C---:B------:R-:W-:Y:S01]  /*23a0*/  FADD.FTZ R201, -R204.reuse, R201 ;  /* 0x000000c9ccc97221 */ /* 0x040fe20000010100 */
[----:B------:R-:W4:Y:S01]  /*23b0*/  LDL R197, [R1+0x64] ;  /* 0x0000640001c57983 */ /* 0x000f220000100800 */
[----:B------:R-:W-:-:S02]  /*23c0*/  FADD.FTZ R202, -R204, R202 ;  /* 0x000000caccca7221 */ /* 0x000fc40000010100 */
[----:B------:R-:W-:Y:S02]  /*23d0*/  FADD.FTZ R203, -R204, R203 ;  /* 0x000000cbcccb7221 */ /* 0x000fe40000010100 */
[----:B------:R-:W-:Y:S01]  /*23e0*/  FADD.FTZ R116, R116, R200 ;  /* 0x000000c874747221 */ /* 0x000fe20000010000 */
[----:B------:R-:W4:Y:S01]  /*23f0*/  LDL R204, [R1+0x78] ;  /* 0x0000780001cc7983 */ /* 0x000f220000100800 */
[----:B------:R-:W-:Y:S02]  /*2400*/  FFMA.FTZ R148, R223, R200, R148 ;  /* 0x000000c8df947223 */ /* 0x000fe40000010094 */
[----:B------:R-:W-:Y:S01]  /*2410*/  FADD.FTZ R117, R117, R192 ;  /* 0x000000c075757221 */ /* 0x000fe20000010000 */
[----:B------:R-:W4:Y:S01]  /*2420*/  LDL R200, [R1+0x6c] ;  /* 0x00006c0001c87983 */ /* 0x000f220000100800 */
[-C--:B------:R-:W-:Y:S02]  /*2430*/  FFMA.FTZ R149, R213, R192.reuse, R149 ;  /* 0x000000c0d5957223 */ /* 0x080fe40000010095 */
[----:B------:R-:W-:Y:S01]  /*2440*/  FFMA.FTZ R252, R212, R192, R252 ;  /* 0x000000c0d4fc7223 */ /* 0x000fe200000100fc */
[--C-:B------:R-:W-:Y:S01]  /*2450*/  PRMT R192, RZ, 0x5410, R193.reuse ;  /* 0x00005410ffc07816 */ /* 0x100fe200000000c1 */
[C---:B------:R-:W-:Y:S01]  /*2460*/  FMUL.FTZ R212, R2.reuse, R198 ;  /* 0x000000c602d47220 */ /* 0x040fe20000410000 */
[----:B------:R-:W-:Y:S01]  /*2470*/  PRMT R193, RZ, 0x7610, R193 ;  /* 0x00007610ffc17816 */ /* 0x000fe200000000c1 */
[----:B------:R-:W-:Y:S01]  /*2480*/  FMUL.FTZ R11, R2, R11 ;  /* 0x0000000b020b7220 */ /* 0x000fe20000410000 */
[----:B------:R-:W4:Y:S01]  /*2490*/  LDL R198, [R1+0x70] ;  /* 0x0000700001c67983 */ /* 0x000f220000100800 */
[----:B------:R-:W-:-:S02]  /*24a0*/  FADD.FTZ R52, R52, R196 ;  /* 0x000000c434347221 */ /* 0x000fc40000010000 */
[----:B------:R-:W-:Y:S02]  /*24b0*/  FFMA.FTZ R84, R223, R196, R84 ;  /* 0x000000c4df547223 */ /* 0x000fe40000010054 */
[----:B------:R-:W-:Y:S01]  /*24c0*/  FMUL.FTZ R251, R235, R188 ;  /* 0x000000bcebfb7220 */ /* 0x000fe20000410000 */
[----:B------:R-:W4:Y:S01]  /*24d0*/  LDL R196, [R1+0x68] ;  /* 0x0000680001c47983 */ /* 0x000f220000100800 */
[----:B------:R-:W-:Y:S02]  /*24e0*/  FADD.FTZ R119, R119, R193 ;  /* 0x000000c177777221 */ /* 0x000fe40000010000 */
[----:B------:R-:W-:Y:S02]  /*24f0*/  FFMA.FTZ R151, R11, R193, R151 ;  /* 0x000000c10b977223 */ /* 0x000fe40000010097 */
[----:B------:R-:W-:Y:S02]  /*2500*/  FADD.FTZ R118, R118, R192 ;  /* 0x000000c076767221 */ /* 0x000fe40000010000 */
[----:B------:R-:W-:-:S02]  /*2510*/  FFMA.FTZ R150, R212, R192, R150 ;  /* 0x000000c0d4967223 */ /* 0x000fc40000010096 */
[----:B------:R-:W-:Y:S02]  /*2520*/  FFMA.FTZ R251, R233, R192, R251 ;  /* 0x000000c0e9fb7223 */ /* 0x000fe400000100fb */
[----:B------:R-:W4:Y:S01]  /*2530*/  LDL R192, [R1+0x60] ;  /* 0x0000600001c07983 */ /* 0x000f220000100800 */
[----:B---3--:R-:W-:-:S04]  /*2540*/  FMUL.FTZ R244, R229, R189 ;  /* 0x000000bde5f47220 */ /* 0x008fc80000410000 */
[----:B--2---:R-:W-:Y:S02]  /*2550*/  FFMA.FTZ R244, R207, R193, R244 ;  /* 0x000000c1cff47223 */ /* 0x004fe400000100f4 */
[----:B------:R-:W2:Y:S01]  /*2560*/  LDL R193, [R1+0x5c] ;  /* 0x00005c0001c17983 */ /* 0x000ea20000100800 */
        /* <DEDUP_REMOVED lines=12> */
[----:B----4-:R-:W-:Y:S02]  /*2630*/  FMUL.FTZ R243, R206, R188 ;  /* 0x000000bccef37220 */ /* 0x010fe40000410000 */
[----:B------:R-:W-:-:S02]  /*2640*/  FADD.FTZ R220, R220, R251 ;  /* 0x000000fbdcdc7221 */ /* 0x000fc40000010000 */
[----:B------:R-:W-:Y:S01]  /*2650*/  FFMA.FTZ R219, R212, R251, R219 ;  /* 0x000000fbd4db7223 */ /* 0x000fe200000100db */
[----:B------:R-:W-:Y:S01]  /*2660*/  PRMT R194, RZ, 0x7610, R194 ;  /* 0x00007610ffc27816 */ /* 0x000fe200000000c2 */
[----:B------:R-:W-:Y:S02]  /*2670*/  FADD.FTZ R48, R48, R188 ;  /* 0x000000bc30307221 */ /* 0x000fe40000010000 */
[----:B------:R-:W-:Y:S01]  /*2680*/  FFMA.FTZ R80, R10, R188, R80 ;  /* 0x000000bc0a507223 */ /* 0x000fe20000010050 */
[----:B------:R-:W-:Y:S01]  /*2690*/  PRMT R188, RZ, 0x5410, R191 ;  /* 0x00005410ffbc7816 */ /* 0x000fe200000000bf */
[----:B------:R-:W-:Y:S02]  /*26a0*/  FFMA.FTZ R243, R204, R189, R243 ;  /* 0x000000bdccf37223 */ /* 0x000fe400000100f3 */
        /* <DEDUP_REMOVED lines=33> */
[----:B--2---:R-:W-:-:S04]  /*28c0*/  FMUL.FTZ R229, R193, R191 ;  /* 0x000000bfc1e57220 */ /* 0x004fc80000410000 */
[----:B------:R-:W-:-:S04]  /*28d0*/  FFMA.FTZ R229, R192, R195, R229 ;  /* 0x000000c3c0e57223 */ /* 0x000fc800000100e5 */
[----:B------:R-:W-:Y:S02]  /*28e0*/  FADD.FTZ R220, R220, R229 ;  /* 0x000000e5dcdc7221 */ /* 0x000fe40000010000 */
[----:B------:R-:W-:Y:S02]  /*28f0*/  FFMA.FTZ R219, R207, R229, R219 ;  /* 0x000000e5cfdb7223 */ /* 0x000fe400000100db */
.L_x_713:
[----:B0-----:R-:W-:Y:S05]  /*2900*/  BSYNC B1 ;  /* 0x0000000000017941 */ /* 0x001fea0003800000 */
.L_x_712:
[----:B------:R-:W-:Y:S01]  /*2910*/  BSSY B1, `(.L_x_714) ;  /* 0x0000085000017945 */ /* 0x000fe20003800000 */
[----:B------:R-:W-:Y:S05]  /*2920*/  @!P5 BRA `(.L_x_715) ;  /* 0x000008300000d947 */ /* 0x000fea0003800000 */
[----:B------:R-:W-:Y:S01]  /*2930*/  HFMA2.MMA R200, -RZ, RZ, 0, 9.5367431640625e-07 ;  /* 0x00000010ffc87435 */ /* 0x000fe200000001ff */
[C---:B------:R-:W-:Y:S01]  /*2940*/  LEA R192, P0, R218.reuse, c[0x0][0x188], 0x5 ;  /* 0x00006200dac07a11 */ /* 0x040fe200078028ff */
[----:B------:R-:W2:Y:S03]  /*2950*/  LDL R209, [R1+0x54] ;  /* 0x0000540001d17983 */ /* 0x000ea60000100800 */
[----:B------:R-:W-:Y:S01]  /*2960*/  LEA.HI.X R193, R218, c[0x0][0x18c], RZ, 0x5, P0 ;  /* 0x00006300dac17a11 */ /* 0x000fe200000f2cff */
[----:B------:R-:W3:Y:S01]  /*2970*/  LDL R228, [R1+0x58] ;  /* 0x0000580001e47983 */ /* 0x000ee20000100800 */
[----:B------:R-:W-:-:S03]  /*2980*/  ISETP.NE.U32.AND P0, PT, RZ, c[0x0][0x218], PT ;  /* 0x00008600ff007a0c */ /* 0x000fc60003f05070 */
[CC--:B------:R-:W-:Y:S01]  /*2990*/  IMAD.WIDE.U32 R196, R218.reuse, R200.reuse, c[0x0][0x210] ;  /* 0x00008400dac47625 */ /* 0x0c0fe200078e00c8 */
[----:B------:R0:W4:Y:S01]  /*29a0*/  LDG.E.128 R188, [R192.64] ;  /* 0x00000004c0bc7981 */ /* 0x000122000c1e1d00 */
[----:B------:R-:W-:Y:S02]  /*29b0*/  ISETP.NE.AND.EX P0, PT, RZ, c[0x0][0x21c], PT, P0 ;  /* 0x00008700ff007a0c */ /* 0x000fe40003f05300 */
[C---:B------:R-:W-:Y:S01]  /*29c0*/  IMAD.WIDE.U32 R200, R218.reuse, R200, c[0x0][0x208] ;  /* 0x00008200dac87625 */ /* 0x040fe200078e00c8 */
[----:B------:R-:W2:Y:S04]  /*29d0*/  LDL R234, [R1+0x4c] ;  /* 0x00004c0001ea7983 */ /* 0x000ea80000100800 */
[----:B------:R-:W2:Y:S04]  /*29e0*/  LDG.E.128 R196, [R196.64] ;  /* 0x00000004c4c47981 */ /* 0x000ea8000c1e1d00 */
[----:B0-----:R-:W3:Y:S04]  /*29f0*/  LDG.E.128 R192, [R192.64+0x10] ;  /* 0x00001004c0c07981 */ /* 0x001ee8000c1e1d00 */
[----:B------:R-:W3:Y:S01]  /*2a00*/  LDG.E.128 R200, [R200.64] ;  /* 0x00000004c8c87981 */ /* 0x000ee2000c1e1d00 */
[----:B------:R-:W-:-:S03]  /*2a10*/  @P0 LEA R210, P1, R218, c[0x0][0x218], 0x5 ;  /* 0x00008600dad20a11 */ /* 0x000fc600078228ff */
[----:B------:R-:W3:Y:S01]  /*2a20*/  LDL R232, [R1+0x50] ;  /* 0x0000500001e87983 */ /* 0x000ee20000100800 */
[----:B------:R-:W-:-:S03]  /*2a30*/  @P0 LEA.HI.X R211, R218, c[0x0][0x21c], RZ, 0x5, P1 ;  /* 0x00008700dad30a11 */ /* 0x000fc600008f2cff */
[----:B------:R-:W3:Y:S04]  /*2a40*/  LDL R222, [R1+0x48] ;  /* 0x0000480001de7983 */ /* 0x000ee80000100800 */
[----:B------:R0:W5:Y:S04]  /*2a50*/  @P0 LDG.E.128 R168, [R210.64] ;  /* 0x00000004d2a80981 */ /* 0x000168000c1e1d00 */
[----:B------:R0:W5:Y:S04]  /*2a60*/  @P0 LDG.E.128 R172, [R210.64+0x10] ;  /* 0x00001004d2ac0981 */ /* 0x000168000c1e1d00 */
[----:B0-----:R-:W3:Y:S01]  /*2a70*/  LDL R210, [R1+0x44] ;  /* 0x0000440001d27983 */ /* 0x001ee20000100800 */
[----:B------:R-:W0:Y:S02]  /*2a80*/  LDC.U8 R241, c[0x0][0x1f0] ;  /* 0x00007c00fff17b82 */ /* 0x000e240000000000 */
[----:B0-----:R-:W-:-:S04]  /*2a90*/  ISETP.NE.AND P0, PT, R241, RZ, PT ;  /* 0x000000fff100720c */ /* 0x001fc80003f05270 */
[----:B-----5:R-:W-:-:S05]  /*2aa0*/  FSEL R208, R208, RZ, !P0 ;  /* 0x000000ffd0d07208 */ /* 0x020fca0004000000 */
[----:B----4-:R-:W-:-:S04]  /*2ab0*/  FADD.FTZ R188, -R208, R188 ;  /* 0x000000bcd0bc7221 */ /* 0x010fc80000010100 */
[----:B------:R-:W-:Y:S01]  /*2ac0*/  FMUL.FTZ R227, R2, R188 ;  /* 0x000000bc02e37220 */ /* 0x000fe20000410000 */
[----:B--2---:R-:W-:Y:S01]  /*2ad0*/  PRMT R188, RZ, 0x5410, R196 ;  /* 0x00005410ffbc7816 */ /* 0x004fe200000000c4 */
[C---:B------:R-:W-:Y:S02]  /*2ae0*/  FADD.FTZ R189, -R208.reuse, R189 ;  /* 0x000000bdd0bd7221 */ /* 0x040fe40000010100 */
[C---:B------:R-:W-:Y:S02]  /*2af0*/  FADD.FTZ R190, -R208.reuse, R190 ;  /* 0x000000bed0be7221 */ /* 0x040fe40000010100 */
[C---:B------:R-:W-:Y:S02]  /*2b00*/  FADD.FTZ R191, -R208.reuse, R191 ;  /* 0x000000bfd0bf7221 */ /* 0x040fe40000010100 */
[C---:B---3--:R-:W-:Y:S02]  /*2b10*/  FADD.FTZ R192, -R208.reuse, R192 ;  /* 0x000000c0d0c07221 */ /* 0x048fe40000010100 */
[----:B------:R-:W-:-:S02]  /*2b20*/  FADD.FTZ R193, -R208, R193 ;  /* 0x000000c1d0c17221 */ /* 0x000fc40000010100 */
[C---:B------:R-:W-:Y:S02]  /*2b30*/  FADD.FTZ R194, -R208.reuse, R194 ;  /* 0x000000c2d0c27221 */ /* 0x040fe40000010100 */
[----:B------:R-:W-:Y:S02]  /*2b40*/  FADD.FTZ R195, -R208, R195 ;  /* 0x000000c3d0c37221 */ /* 0x000fe40000010100 */
[----:B------:R-:W-:Y:S01]  /*2b50*/  FMUL.FTZ R208, R209, R188 ;  /* 0x000000bcd1d07220 */ /* 0x000fe20000410000 */
[----:B------:R-:W-:-:S05]  /*2b60*/  PRMT R209, RZ, 0x5410, R200 ;  /* 0x00005410ffd17816 */ /* 0x000fca00000000c8 */
[----:B------:R-:W-:Y:S02]  /*2b70*/  FFMA.FTZ R218, R228, R209, R208 ;  /* 0x000000d1e4da7223 */ /* 0x000fe400000100d0 */
[----:B------:R-:W2:Y:S01]  /*2b80*/  LDL R228, [R1+0x3c] ;  /* 0x00003c0001e47983 */ /* 0x000ea20000100800 */
[----:B------:R-:W-:Y:S01]  /*2b90*/  FADD.FTZ R44, R44, R188 ;  /* 0x000000bc2c2c7221 */ /* 0x000fe20000010000 */
[----:B------:R-:W-:Y:S01]  /*2ba0*/  PRMT R196, RZ, 0x7610, R196 ;  /* 0x00007610ffc47816 */ /* 0x000fe200000000c4 */
[----:B------:R-:W-:Y:S01]  /*2bb0*/  FFMA.FTZ R76, R227, R188, R76 ;  /* 0x000000bce34c7223 */ /* 0x000fe2000001004c */
[----:B------:R0:W-:Y:S01]  /*2bc0*/  STL [R1+0x10], R218 ;  /* 0x000010da01007387 */ /* 0x0001e20000100800 */
[----:B------:R-:W-:-:S03]  /*2bd0*/  PRMT R188, RZ, 0x5410, R197 ;  /* 0x00005410ffbc7816 */ /* 0x000fc600000000c5 */
[----:B------:R-:W3:Y:S01]  /*2be0*/  LDL R221, [R1+0x40] ;  /* 0x0000400001dd7983 */ /* 0x000ee20000100800 */
[----:B------:R-:W-:-:S03]  /*2bf0*/  PRMT R200, RZ, 0x7610, R200 ;  /* 0x00007610ffc87816 */ /* 0x000fc600000000c8 */
[----:B------:R-:W4:Y:S01]  /*2c00*/  LDL R211, [R1+0x34] ;  /* 0x0000340001d37983 */ /* 0x000f220000100800 */
[----:B------:R-:W-:Y:S02]  /*2c10*/  FADD.FTZ R108, R108, R209 ;  /* 0x000000d16c6c7221 */ /* 0x000fe40000010000 */
[----:B------:R-:W-:Y:S01]  /*2c20*/  FFMA.FTZ R140, R227, R209, R140 ;  /* 0x000000d1e38c7223 */ /* 0x000fe2000001008c */
[----:B------:R-:W4:Y:S01]  /*2c30*/  LDL R208, [R1+0x30] ;  /* 0x0000300001d07983 */ /* 0x000f220000100800 */
[----:B------:R-:W-:Y:S02]  /*2c40*/  FMUL.FTZ R225, R2, R189 ;  /* 0x000000bd02e17220 */ /* 0x000fe40000410000 */
[----:B------:R-:W-:Y:S01]  /*2c50*/  FMUL.FTZ R250, R234, R196 ;  /* 0x000000c4eafa7220 */ /* 0x000fe20000410000 */
[----:B------:R-:W4:Y:S01]  /*2c60*/  LDL R209, [R1+0x2c] ;  /* 0x00002c0001d17983 */ /* 0x000f220000100800 */
[----:B------:R-:W-:Y:S01]  /*2c70*/  FMUL.FTZ R249, R210, R188 ;  /* 0x000000bcd2f97220 */ /* 0x000fe20000410000 */
[----:B------:R-:W-:-:S02]  /*2c80*/  PRMT R189, RZ, 0x5410, R201 ;  /* 0x00005410ffbd7816 */ /* 0x000fc400000000c9 */
[----:B------:R-:W4:Y:S01]  /*2c90*/  LDL R210, [R1+0x38] ;  /* 0x0000380001d27983 */ /* 0x000f220000100800 */
[----:B------:R-:W-:Y:S02]  /*2ca0*/  FADD.FTZ R109, R109, R200 ;  /* 0x000000c86d6d7221 */ /* 0x000fe40000010000 */
[-C--:B------:R-:W-:Y:S02]  /*2cb0*/  FFMA.FTZ R141, R225, R200.reuse, R141 ;  /* 0x000000c8e18d7223 */ /* 0x080fe4000001008d */
[----:B------:R-:W-:Y:S02]  /*2cc0*/  FFMA.FTZ R250, R232, R200, R250 ;  /* 0x000000c8e8fa7223 */ /* 0x000fe400000100fa */
[----:B------:R-:W4:Y:S01]  /*2cd0*/  LDL R200, [R1+0x24] ;  /* 0x0000240001c87983 */ /* 0x000f220000100800 */
[----:B------:R-:W-:Y:S02]  /*2ce0*/  FFMA.FTZ R249, R222, R189, R249 ;  /* 0x000000bddef97223 */ /* 0x000fe400000100f9 */
[----:B------:R-:W-:-:S02]  /*2cf0*/  FADD.FTZ R45, R45, R196 ;  /* 0x000000c42d2d7221 */ /* 0x000fc40000010000 */
[----:B------:R-:W-:Y:S02]  /*2d00*/  FFMA.FTZ R77, R225, R196, R77 ;  /* 0x000000c4e14d7223 */ /* 0x000fe4000001004d */
[C---:B------:R-:W-:Y:S01]  /*2d10*/  FMUL.FTZ R222, R2.reuse, R191 ;  /* 0x000000bf02de7220 */ /* 0x040fe20000410000 */
[----:B------:R-:W4:Y:S01]  /*2d20*/  LDL R196, [R1+0x28] ;  /* 0x0000280001c47983 */ /* 0x000f220000100800 */
[----:B------:R-:W-:-:S03]  /*2d30*/  FMUL.FTZ R224, R2, R190 ;  /* 0x000000be02e07220 */ /* 0x000fc60000410000 */
[----:B------:R-:W4:Y:S04]  /*2d40*/  LDL R191, [R1+0x1c] ;  /* 0x00001c0001bf7983 */ /* 0x000f280000100800 */
[----:B------:R-:W4:Y:S01]  /*2d50*/  LDL R190, [R1+0x20] ;  /* 0x0000200001be7983 */ /* 0x000f220000100800 */
[----:B------:R-:W-:Y:S01]  /*2d60*/  PRMT R197, RZ, 0x7610, R197 ;  /* 0x00007610ffc57816 */ /* 0x000fe200000000c5 */
[----:B------:R-:W-:Y:S01]  /*2d70*/  FADD.FTZ R220, R220, R218 ;  /* 0x000000dadcdc7221 */ /* 0x000fe20000010000 */
[----:B------:R-:W-:Y:S01]  /*2d80*/  PRMT R201, RZ, 0x7610, R201 ;  /* 0x00007610ffc97816 */ /* 0x000fe200000000c9 */
[----:B------:R-:W-:Y:S02]  /*2d90*/  FFMA.FTZ R219, R227, R218, R219 ;  /* 0x000000dae3db7223 */ /* 0x000fe400000100db */
[----:B------:R-:W-:-:S02]  /*2da0*/  FADD.FTZ R46, R46, R188 ;  /* 0x000000bc2e2e7221 */ /* 0x000fc40000010000 */
[----:B------:R-:W-:Y:S01]  /*2db0*/  FFMA.FTZ R78, R224, R188, R78 ;  /* 0x000000bce04e7223 */ /* 0x000fe2000001004e */
[----:B------:R-:W-:Y:S01]  /*2dc0*/  PRMT R188, RZ, 0x5410, R198 ;  /* 0x00005410ffbc7816 */ /* 0x000fe200000000c6 */
        /* <DEDUP_REMOVED lines=10> */
[----:B------:R-:W-:Y:S02]  /*2e70*/  FADD.FTZ R104, R104, R189 ;  /* 0x000000bd68687221 */ /* 0x000fe40000010000 */
[----:B------:R-:W-:Y:S02]  /*2e80*/  FADD.FTZ R111, R111, R201 ;  /* 0x000000c96f6f7221 */ /* 0x000fe40000010000 */
[----:B------:R-:W-:Y:S02]  /*2e90*/  FFMA.FTZ R143, R222, R201, R143 ;  /* 0x000000c9de8f7223 */ /* 0x000fe4000001008f */
[----:B------:R-:W-:-:S02]  /*2ea0*/  FADD.FTZ R47, R47, R197 ;  /* 0x000000c52f2f7221 */ /* 0x000fc40000010000 */
[-C--:B------:R-:W-:Y:S02]  /*2eb0*/  FFMA.FTZ R79, R222, R197.reuse, R79 ;  /* 0x000000c5de4f7223 */ /* 0x080fe4000001004f */
[----:B------:R-:W-:Y:S02]  /*2ec0*/  FADD.FTZ R105, R105, R202 ;  /* 0x000000ca69697221 */ /* 0x000fe40000010000 */
[----:B------:R-:W-:Y:S02]  /*2ed0*/  FADD.FTZ R41, R41, R198 ;  /* 0x000000c629297221 */ /* 0x000fe40000010000 */
[----:B--2---:R-:W-:-:S04]  /*2ee0*/  FMUL.FTZ R242, R228, R197 ;  /* 0x000000c5e4f27220 */ /* 0x004fc80000410000 */
[----:B---3--:R-:W-:Y:S02]  /*2ef0*/  FFMA.FTZ R242, R221, R201, R242 ;  /* 0x000000c9ddf27223 */ /* 0x008fe400000100f2 */
[----:B------:R-:W-:Y:S02]  /*2f00*/  FMUL.FTZ R221, R2, R192 ;  /* 0x000000c002dd7220 */ /* 0x000fe40000410000 */
[-C--:B----4-:R-:W-:Y:S02]  /*2f10*/  FMUL.FTZ R241, R211, R188.reuse ;  /* 0x000000bcd3f17220 */ /* 0x090fe40000410000 */
[----:B------:R-:W-:Y:S01]  /*2f20*/  FFMA.FTZ R72, R221, R188, R72 ;  /* 0x000000bcdd487223 */ /* 0x000fe20000010048 */
[----:B------:R-:W-:Y:S01]  /*2f30*/  PRMT R188, RZ, 0x5410, R199 ;  /* 0x00005410ffbc7816 */ /* 0x000fe200000000c7 */
[----:B------:R-:W-:Y:S02]  /*2f40*/  FADD.FTZ R220, R220, R242 ;  /* 0x000000f2dcdc7221 */ /* 0x000fe40000010000 */
[----:B------:R-:W-:-:S02]  /*2f50*/  FFMA.FTZ R219, R222, R242, R219 ;  /* 0x000000f2dedb7223 */ /* 0x000fc400000100db */
[----:B------:R-:W-:Y:S01]  /*2f60*/  FMUL.FTZ R234, R209, R198 ;  /* 0x000000c6d1ea7220 */ /* 0x000fe20000410000 */
[----:B------:R-:W-:Y:S01]  /*2f70*/  PRMT R199, RZ, 0x7610, R199 ;  /* 0x00007610ffc77816 */ /* 0x000fe200000000c7 */
[-C--:B------:R-:W-:Y:S02]  /*2f80*/  FFMA.FTZ R136, R221, R189.reuse, R136 ;  /* 0x000000bddd887223 */ /* 0x080fe40000010088 */
[----:B------:R-:W-:Y:S01]  /*2f90*/  FFMA.FTZ R241, R210, R189, R241 ;  /* 0x000000bdd2f17223 */ /* 0x000fe200000100f1 */
[----:B------:R-:W-:Y:S01]  /*2fa0*/  PRMT R189, RZ, 0x5410, R203 ;  /* 0x00005410ffbd7816 */ /* 0x000fe200000000cb */
[----:B------:R-:W-:Y:S02]  /*2fb0*/  FMUL.FTZ R211, R2, R193 ;  /* 0x000000c102d37220 */ /* 0x000fe40000410000 */
[----:B------:R-:W-:Y:S02]  /*2fc0*/  FFMA.FTZ R234, R208, R202, R234 ;  /* 0x000000cad0ea7223 */ /* 0x000fe400000100ea */
[----:B------:R-:W-:-:S02]  /*2fd0*/  FADD.FTZ R220, R220, R241 ;  /* 0x000000f1dcdc7221 */ /* 0x000fc40000010000 */
[----:B------:R-:W-:Y:S02]  /*2fe0*/  FMUL.FTZ R232, R200, R188 ;  /* 0x000000bcc8e87220 */ /* 0x000fe40000410000 */
[----:B------:R-:W-:Y:S01]  /*2ff0*/  FFMA.FTZ R219, R221, R241, R219 ;  /* 0x000000f1dddb7223 */ /* 0x000fe200000100db */
[----:B------:R-:W-:Y:S01]  /*3000*/  PRMT R203, RZ, 0x7610, R203 ;  /* 0x00007610ffcb7816 */ /* 0x000fe200000000cb */
[----:B------:R-:W-:Y:S02]  /*3010*/  FMUL.FTZ R210, R2, R194 ;  /* 0x000000c202d27220 */ /* 0x000fe40000410000 */
[----:B------:R-:W-:Y:S02]  /*3020*/  FADD.FTZ R220, R220, R234 ;  /* 0x000000eadcdc7221 */ /* 0x000fe40000010000 */
[----:B------:R-:W-:Y:S02]  /*3030*/  FFMA.FTZ R232, R196, R189, R232 ;  /* 0x000000bdc4e87223 */ /* 0x000fe400000100e8 */
[----:B------:R-:W-:-:S02]  /*3040*/  FFMA.FTZ R219, R211, R234, R219 ;  /* 0x000000ead3db7223 */ /* 0x000fc400000100db */
[----:B------:R-:W-:Y:S02]  /*3050*/  FMUL.FTZ R228, R191, R199 ;  /* 0x000000c7bfe47220 */ /* 0x000fe40000410000 */
[----:B------:R-:W-:Y:S02]  /*3060*/  FMUL.FTZ R209, R2, R195 ;  /* 0x000000c302d17220 */ /* 0x000fe40000410000 */
[----:B------:R-:W-:Y:S02]  /*3070*/  FFMA.FTZ R228, R190, R203, R228 ;  /* 0x000000cbbee47223 */ /* 0x000fe400000100e4 */
[----:B------:R-:W-:Y:S02]  /*3080*/  FADD.FTZ R220, R220, R232 ;  /* 0x000000e8dcdc7221 */ /* 0x000fe40000010000 */
[----:B------:R-:W-:Y:S02]  /*3090*/  FFMA.FTZ R219, R210, R232, R219 ;  /* 0x000000e8d2db7223 */ /* 0x000fe400000100db */
[----:B------:R-:W-:-:S02]  /*30a0*/  FFMA.FTZ R137, R211, R202, R137 ;  /* 0x000000cad3897223 */ /* 0x000fc40000010089 */
        /* <DEDUP_REMOVED lines=11> */
.L_x_715:
[----:B0-----:R-:W-:Y:S05]  /*3160*/  BSYNC B1 ;  /* 0x0000000000017941 */ /* 0x001fea0003800000 */
.L_x_714:
[----:B------:R-:W-:Y:S05]  /*3170*/  BRA.DIV ~URZ, `(.L_x_716) ;  /* 0x000035327f007947 */ /* 0x000fea000b800000 */
[----:B------:R0:W1:Y:S02]  /*3180*/  SHFL.BFLY PT, R191, R220, 0x1, 0x1f ;  /* 0x0c201f00dcbf7f89 */ /* 0x00006400000e0000 */
.L_x_741:
        /* <DEDUP_REMOVED lines=18> */
.L_x_742:
        /* <DEDUP_REMOVED lines=9> */
[----:B------:R-:W2:Y:S04]  /*3340*/  LDL R190, [R1+0xc] ;  /* 0x00000c0001be7983 */ /* 0x000ea80000100800 */
[----:B------:R-:W3:Y:S01]  /*3350*/  LDL R192, [R1+0x8] ;  /* 0x0000080001c07983 */ /* 0x000ee20000100800 */
[----:B------:R-:W-:Y:S01]  /*3360*/  ISETP.NE.U32.AND P1, PT, RZ, c[0x0][0x218], PT ;  /* 0x00008600ff007a0c */ /* 0x000fe20003f25070 */
[----:B------:R-:W-:Y:S01]  /*3370*/  FFMA.FTZ R188, R4, R194, R195 ;  /* 0x000000c204bc7223 */ /* 0x000fe200000100c3 */
[----:B------:R-:W-:Y:S02]  /*3380*/  ISETP.NE.U32.AND P0, PT, RZ, c[0x0][0x250], PT ;  /* 0x00009400ff007a0c */ /* 0x000fe40003f05070 */
[----:B------:R-:W-:Y:S01]  /*3390*/  ISETP.NE.AND.EX P1, PT, RZ, c[0x0][0x21c], PT, P1 ;  /* 0x00008700ff007a0c */ /* 0x000fe20003f25310 */
[----:B------:R-:W-:Y:S01]  /*33a0*/  FADD.FTZ R188, R231, -R188 ;  /* 0x800000bce7bc7221 */ /* 0x000fe20000010000 */
[----:B------:R-:W-:-:S02]  /*33b0*/  ISETP.NE.AND.EX P0, PT, RZ, c[0x0][0x254], PT, P0 ;  /* 0x00009500ff007a0c */ /* 0x000fc40003f05300 */
[----:B------:R-:W-:Y:S01]  /*33c0*/  ISETP.NE.U32.AND P6, PT, RZ, c[0x0][0x258], PT ;  /* 0x00009600ff007a0c */ /* 0x000fe20003fc5070 */
[----:B-----5:R-:W-:-:S03]  /*33d0*/  FMUL.FTZ R188, R2, R188 ;  /* 0x000000bc02bc7220 */ /* 0x020fc60000410000 */
[----:B------:R-:W-:-:S05]  /*33e0*/  ISETP.NE.AND.EX P6, PT, RZ, c[0x0][0x25c], PT, P6 ;  /* 0x00009700ff007a0c */ /* 0x000fca0003fc5360 */
[----:B------:R-:W-:-:S05]  /*33f0*/  @P1 FADD.FTZ R188, R36, R188 ;  /* 0x000000bc24bc1221 */ /* 0x000fca0000010000 */
[----:B------:R-:W-:Y:S02]  /*3400*/  @P0 F2FP.BF16.PACK_AB R189, RZ, R188 ;  /* 0x000000bcffbd023e */ /* 0x000fe400000010ff */
[----:B------:R-:W-:Y:S02]  /*3410*/  SEL R176, R188, R176, P6 ;  /* 0x000000b0bcb07207 */ /* 0x000fe40003000000 */
[----:B------:R-:W-:Y:S01]  /*3420*/  @P0 PRMT R180, R189, 0x7610, R180 ;  /* 0x00007610bdb40816 */ /* 0x000fe200000000b4 */
[----:B------:R-:W-:-:S04]  /*3430*/  FFMA.FTZ R189, R217, R194, R195 ;  /* 0x000000c2d9bd7223 */ /* 0x000fc800000100c3 */
[----:B--2---:R-:W-:-:S04]  /*3440*/  FADD.FTZ R189, R190, -R189 ;  /* 0x800000bdbebd7221 */ /* 0x004fc80000010000 */
[----:B------:R-:W-:Y:S02]  /*3450*/  FMUL.FTZ R190, R2, R189 ;  /* 0x000000bd02be7220 */ /* 0x000fe40000410000 */
[----:B------:R-:W-:Y:S02]  /*3460*/  FFMA.FTZ R189, R216, R194, R195 ;  /* 0x000000c2d8bd7223 */ /* 0x000fe400000100c3 */
[----:B------:R-:W-:Y:S02]  /*3470*/  @P1 FADD.FTZ R190, R37, R190 ;  /* 0x000000be25be1221 */ /* 0x000fe40000010000 */
[----:B---3--:R-:W-:-:S03]  /*3480*/  FADD.FTZ R189, R192, -R189 ;  /* 0x800000bdc0bd7221 */ /* 0x008fc60000010000 */
[----:B------:R-:W-:Y:S01]  /*3490*/  SEL R177, R190, R177, P6 ;  /* 0x000000b1beb17207 */ /* 0x000fe20003000000 */
[----:B------:R-:W-:Y:S01]  /*34a0*/  FMUL.FTZ R189, R2, R189 ;  /* 0x000000bd02bd7220 */ /* 0x000fe20000410000 */
[----:B------:R-:W-:Y:S02]  /*34b0*/  F2FP.BF16.PACK_AB R188, R190, R188 ;  /* 0x000000bcbebc723e */ /* 0x000fe400000010ff */
[----:B------:R-:W-:Y:S01]  /*34c0*/  @P0 F2FP.BF16.PACK_AB R190, RZ, R190 ;  /* 0x000000beffbe023e */ /* 0x000fe200000010ff */
[----:B------:R-:W-:-:S03]  /*34d0*/  @P1 FADD.FTZ R189, R38, R189 ;  /* 0x000000bd26bd1221 */ /* 0x000fc60000010000 */
[----:B------:R-:W-:Y:S02]  /*34e0*/  @P0 PRMT R180, R180, 0x5410, R190 ;  /* 0x00005410b4b40816 */ /* 0x000fe400000000be */
[----:B------:R-:W-:Y:S02]  /*34f0*/  @P0 F2FP.BF16.PACK_AB R190, RZ, R189 ;  /* 0x000000bdffbe023e */ /* 0x000fe400000010ff */
[----:B------:R-:W-:Y:S02]  /*3500*/  SEL R178, R189, R178, P6 ;  /* 0x000000b2bdb27207 */ /* 0x000fe40003000000 */
[----:B------:R-:W-:Y:S01]  /*3510*/  @P0 PRMT R181, R190, 0x7610, R181 ;  /* 0x00007610beb50816 */ /* 0x000fe200000000b5 */
[----:B------:R-:W-:-:S04]  /*3520*/  FFMA.FTZ R190, R5, R194, R195 ;  /* 0x000000c205be7223 */ /* 0x000fc800000100c3 */
[----:B------:R-:W-:-:S04]  /*3530*/  FADD.FTZ R190, R248, -R190 ;  /* 0x800000bef8be7221 */ /* 0x000fc80000010000 */
[----:B------:R-:W-:-:S04]  /*3540*/  FMUL.FTZ R191, R2, R190 ;  /* 0x000000be02bf7220 */ /* 0x000fc80000410000 */
[----:B------:R-:W-:-:S05]  /*3550*/  @P1 FADD.FTZ R191, R39, R191 ;  /* 0x000000bf27bf1221 */ /* 0x000fca0000010000 */
[----:B------:R-:W-:Y:S02]  /*3560*/  @P0 F2FP.BF16.PACK_AB R190, RZ, R191 ;  /* 0x000000bfffbe023e */ /* 0x000fe400000010ff */
[----:B------:R-:W-:Y:S02]  /*3570*/  SEL R179, R191, R179, P6 ;  /* 0x000000b3bfb37207 */ /* 0x000fe40003000000 */
[----:B------:R-:W-:Y:S01]  /*3580*/  @P0 PRMT R181, R181, 0x5410, R190 ;  /* 0x00005410b5b50816 */ /* 0x000fe200000000be */
[----:B------:R-:W-:Y:S01]  /*3590*/  FFMA.FTZ R190, R6, R194, R195 ;  /* 0x000000c206be7223 */ /* 0x000fe200000100c3 */
[----:B------:R-:W-:-:S03]  /*35a0*/  F2FP.BF16.PACK_AB R189, R191, R189 ;  /* 0x000000bdbfbd723e */ /* 0x000fc600000010ff */
[----:B------:R-:W-:-:S04]  /*35b0*/  FADD.FTZ R190, R247, -R190 ;  /* 0x800000bef7be7221 */ /* 0x000fc80000010000 */
[----:B------:R-:W-:-:S04]  /*35c0*/  FMUL.FTZ R191, R2, R190 ;  /* 0x000000be02bf7220 */ /* 0x000fc80000410000 */
[----:B------:R-:W-:-:S05]  /*35d0*/  @P1 FADD.FTZ R191, R32, R191 ;  /* 0x000000bf20bf1221 */ /* 0x000fca0000010000 */
        /* <DEDUP_REMOVED lines=9> */
[----:B------:R-:W-:Y:S02]  /*3670*/  @P0 PRMT R182, R182, 0x5410, R190 ;  /* 0x00005410b6b60816 */ /* 0x000fe400000000be */
[----:B------:R-:W-:Y:S01]  /*3680*/  F2FP.BF16.PACK_AB R190, R192, R191 ;  /* 0x000000bfc0be723e */ /* 0x000fe200000010ff */
[----:B------:R-:W-:-:S04]  /*3690*/  FFMA.FTZ R191, R8, R194, R195 ;  /* 0x000000c208bf7223 */ /* 0x000fc800000100c3 */
        /* <DEDUP_REMOVED lines=13> */
[----:B------:R-:W-:Y:S02]  /*3770*/  F2FP.BF16.PACK_AB R191, R193, R192 ;  /* 0x000000c0c1bf723e */ /* 0x000fe400000010ff */
[----:B------:R-:W-:-:S05]  /*3780*/  @P6 MOV R192, 0x20 ;  /* 0x0000002000c06802 */ /* 0x000fca0000000f00 */
[----:B------:R-:W-:-:S05]  /*3790*/  @P6 IMAD.WIDE.U32 R192, R3, R192, c[0x0][0x258] ;  /* 0x0000960003c06625 */ /* 0x000fca00078e00c0 */
[----:B------:R-:W-:Y:S04]  /*37a0*/  @P6 STG.E.128 [R192.64], R176 ;  /* 0x000000b0c0006986 */ /* 0x000fe8000c101d04 */
[----:B------:R0:W-:Y:S02]  /*37b0*/  @P6 STG.E.128 [R192.64+0x10], R184 ;  /* 0x000010b8c0006986 */ /* 0x0001e4000c101d04 */
[----:B0-----:R-:W-:-:S10]  /*37c0*/  HFMA2.MMA R192, -RZ, RZ, 0, 9.5367431640625e-07 ;  /* 0x00000010ffc07435 */ /* 0x001fd400000001ff */
[----:B------:R-:W-:-:S05]  /*37d0*/  IMAD.WIDE.U32 R192, R3, R192, c[0x0][0x248] ;  /* 0x0000920003c07625 */ /* 0x000fca00078e00c0 */
[----:B------:R0:W-:Y:S02]  /*37e0*/  STG.E.128 [R192.64], R188 ;  /* 0x000000bcc0007986 */ /* 0x0001e4000c101d04 */
[----:B0-----:R-:W-:-:S04]  /*37f0*/  @P0 LEA R188, P1, R3, c[0x0][0x250], 0x4 ;  /* 0x0000940003bc0a11 */ /* 0x001fc800078220ff */
[C---:B------:R-:W-:Y:S02]  /*3800*/  @P0 LEA.HI.X R189, R3.reuse, c[0x0][0x254], RZ, 0x4, P1 ;  /* 0x0000950003bd0a11 */ /* 0x040fe400008f24ff */
[----:B------:R-:W-:-:S03]  /*3810*/  IADD3 R3, R3, 0x20, RZ ;  /* 0x0000002003037810 */ /* 0x000fc60007ffe0ff */
[----:B------:R0:W-:Y:S04]  /*3820*/  @P0 STG.E.128 [R188.64], R180 ;  /* 0x000000b4bc000986 */ /* 0x0001e8000c101d04 */
.L_x_719:
[----:B------:R-:W-:Y:S05]  /*3830*/  BSYNC B1 ;  /* 0x0000000000017941 */ /* 0x000fea0003800000 */
.L_x_718:
[----:B------:R-:W-:Y:S01]  /*3840*/  BSSY B1, `(.L_x_720) ;  /* 0x0000052000017945 */ /* 0x000fe20003800000 */
[----:B------:R-:W-:Y:S05]  /*3850*/  @!P3 BRA `(.L_x_721) ;  /* 0x000005000000b947 */ /* 0x000fea0003800000 */
[----:B------:R-:W2:Y:S04]  /*3860*/  LDL R192, [R1+0x18] ;  /* 0x0000180001c07983 */ /* 0x000ea80000100800 */
[----:B------:R-:W3:Y:S04]  /*3870*/  LDL R190, [R1+0x4] ;  /* 0x0000040001be7983 */ /* 0x000ee80000100800 */
[----:B------:R-:W4:Y:S01]  /*3880*/  LDL R191, [R1] ;  /* 0x0000000001bf7983 */ /* 0x000f220000100800 */
[----:B------:R-:W-:Y:S01]  /*3890*/  ISETP.NE.U32.AND P1, PT, RZ, c[0x0][0x218], PT ;  /* 0x00008600ff007a0c */ /* 0x000fe20003f25070 */
[----:B0-----:R-:W-:Y:S01]  /*38a0*/  FFMA.FTZ R188, R226, R194, R195 ;  /* 0x000000c2e2bc7223 */ /* 0x001fe200000100c3 */
[----:B------:R-:W-:-:S02]  /*38b0*/  ISETP.NE.U32.AND P0, PT, RZ, c[0x0][0x250], PT ;  /* 0x00009400ff007a0c */ /* 0x000fc40003f05070 */
[----:B------:R-:W-:Y:S02]  /*38c0*/  ISETP.NE.AND.EX P1, PT, RZ, c[0x0][0x21c], PT, P1 ;  /* 0x00008700ff007a0c */ /* 0x000fe40003f25310 */
[----:B------:R-:W-:Y:S02]  /*38d0*/  ISETP.NE.AND.EX P0, PT, RZ, c[0x0][0x254], PT, P0 ;  /* 0x00009500ff007a0c */ /* 0x000fe40003f05300 */
[----:B------:R-:W-:-:S04]  /*38e0*/  ISETP.NE.U32.AND P6, PT, RZ, c[0x0][0x258], PT ;  /* 0x00009600ff007a0c */ /* 0x000fc80003fc5070 */
[----:B------:R-:W-:Y:S01]  /*38f0*/  ISETP.NE.AND.EX P6, PT, RZ, c[0x0][0x25c], PT, P6 ;  /* 0x00009700ff007a0c */ /* 0x000fe20003fc5360 */
[----:B--2---:R-:W-:-:S04]  /*3900*/  FADD.FTZ R188, R192, -R188 ;  /* 0x800000bcc0bc7221 */ /* 0x004fc80000010000 */
[----:B-----5:R-:W-:-:S04]  /*3910*/  FMUL.FTZ R188, R2, R188 ;  /* 0x000000bc02bc7220 */ /* 0x020fc80000410000 */
[----:B------:R-:W-:-:S05]  /*3920*/  @P1 FADD.FTZ R188, R28, R188 ;  /* 0x000000bc1cbc1221 */ /* 0x000fca0000010000 */
[----:B------:R-:W-:Y:S02]  /*3930*/  @P0 F2FP.BF16.PACK_AB R189, RZ, R188 ;  /* 0x000000bcffbd023e */ /* 0x000fe400000010ff */
[----:B------:R-:W-:Y:S02]  /*3940*/  SEL R176, R188, R176, P6 ;  /* 0x000000b0bcb07207 */ /* 0x000fe40003000000 */
[----:B------:R-:W-:Y:S01]  /*3950*/  @P0 PRMT R180, R189, 0x7610, R180 ;  /* 0x00007610bdb40816 */ /* 0x000fe200000000b4 */
[----:B------:R-:W-:-:S04]  /*3960*/  FFMA.FTZ R189, R215, R194, R195 ;  /* 0x000000c2d7bd7223 */ /* 0x000fc800000100c3 */
[----:B---3--:R-:W-:-:S04]  /*3970*/  FADD.FTZ R189, R190, -R189 ;  /* 0x800000bdbebd7221 */ /* 0x008fc80000010000 */
[----:B------:R-:W-:Y:S02]  /*3980*/  FMUL.FTZ R190, R2, R189 ;  /* 0x000000bd02be7220 */ /* 0x000fe40000410000 */
[----:B------:R-:W-:Y:S02]  /*3990*/  FFMA.FTZ R189, R214, R194, R195 ;  /* 0x000000c2d6bd7223 */ /* 0x000fe400000100c3 */
[----:B------:R-:W-:Y:S02]  /*39a0*/  @P1 FADD.FTZ R190, R29, R190 ;  /* 0x000000be1dbe1221 */ /* 0x000fe40000010000 */
[----:B----4-:R-:W-:-:S03]  /*39b0*/  FADD.FTZ R189, R191, -R189 ;  /* 0x800000bdbfbd7221 */ /* 0x010fc60000010000 */
        /* <DEDUP_REMOVED lines=58> */
.L_x_721:
[----:B------:R-:W-:Y:S05]  /*3d60*/  BSYNC B1 ;  /* 0x0000000000017941 */ /* 0x000fea0003800000 */
.L_x_720:
[----:B------:R-:W-:Y:S01]  /*3d70*/  BSSY B1, `(.L_x_722) ;  /* 0x0000050000017945 */ /* 0x000fe20003800000 */
[----:B------:R-:W-:Y:S05]  /*3d80*/  @!P4 BRA `(.L_x_723) ;  /* 0x000004e00000c947 */ /* 0x000fea0003800000 */
[----:B------:R-:W2:Y:S01]  /*3d90*/  LDL R190, [R1+0x14] ;  /* 0x0000140001be7983 */ /* 0x000ea20000100800 */
[----:B------:R-:W-:Y:S01]  /*3da0*/  ISETP.NE.U32.AND P1, PT, RZ, c[0x0][0x218], PT ;  /* 0x00008600ff007a0c */ /* 0x000fe20003f25070 */
[----:B0-----:R-:W-:Y:S01]  /*3db0*/  FFMA.FTZ R188, R223, R194, R195 ;  /* 0x000000c2dfbc7223 */ /* 0x001fe200000100c3 */
[----:B------:R-:W-:Y:S02]  /*3dc0*/  ISETP.NE.U32.AND P0, PT, RZ, c[0x0][0x250], PT ;  /* 0x00009400ff007a0c */ /* 0x000fe40003f05070 */
        /* <DEDUP_REMOVED lines=11> */
[----:B------:R-:W-:-:S04]  /*3e80*/  FADD.FTZ R189, R252, -R189 ;  /* 0x800000bdfcbd7221 */ /* 0x000fc80000010000 */
[----:B------:R-:W-:Y:S02]  /*3e90*/  FMUL.FTZ R190, R2, R189 ;  /* 0x000000bd02be7220 */ /* 0x000fe40000410000 */
[----:B------:R-:W-:Y:S02]  /*3ea0*/  FFMA.FTZ R189, R212, R194, R195 ;  /* 0x000000c2d4bd7223 */ /* 0x000fe400000100c3 */
[----:B------:R-:W-:Y:S02]  /*3eb0*/  @P1 FADD.FTZ R190, R21, R190 ;  /* 0x000000be15be1221 */ /* 0x000fe40000010000 */
[----:B------:R-:W-:-:S03]  /*3ec0*/  FADD.FTZ R189, R251, -R189 ;  /* 0x800000bdfbbd7221 */ /* 0x000fc60000010000 */
        /* <DEDUP_REMOVED lines=58> */
.L_x_723:
[----:B------:R-:W-:Y:S05]  /*4270*/  BSYNC B1 ;  /* 0x0000000000017941 */ /* 0x000fea0003800000 */
.L_x_722:
[----:B------:R-:W-:Y:S01]  /*4280*/  BSSY B1, `(.L_x_724) ;  /* 0x000004f000017945 */ /* 0x000fe20003800000 */
[----:B------:R-:W-:Y:S05]  /*4290*/  @!P5 BRA `(.L_x_725) ;  /* 0x000004d00000d947 */ /* 0x000fea0003800000 */
[----:B------:R-:W2:Y:S01]  /*42a0*/  LDL R198, [R1+0x10] ;  /* 0x0000100001c67983 */ /* 0x000ea20000100800 */
[----:B------:R-:W-:Y:S01]  /*42b0*/  ISETP.NE.U32.AND P1, PT, RZ, c[0x0][0x218], PT ;  /* 0x00008600ff007a0c */ /* 0x000fe20003f25070 */
[-CC-:B------:R-:W-:Y:S01]  /*42c0*/  FFMA.FTZ R197, R221, R194.reuse, R195.reuse ;  /* 0x000000c2ddc57223 */ /* 0x180fe200000100c3 */
[----:B------:R-:W-:Y:S01]  /*42d0*/  ISETP.NE.U32.AND P0, PT, RZ, c[0x0][0x250], PT ;  /* 0x00009400ff007a0c */ /* 0x000fe20003f05070 */
[-CC-:B0-----:R-:W-:Y:S01]  /*42e0*/  FFMA.FTZ R188, R227, R194.reuse, R195.reuse ;  /* 0x000000c2e3bc7223 */ /* 0x181fe200000100c3 */
        /* <DEDUP_REMOVED lines=12> */
[----:B-----5:R-:W-:-:S02]  /*43b0*/  FMUL.FTZ R190, R2, R195 ;  /* 0x000000c302be7220 */ /* 0x020fc40000410000 */
[----:B------:R-:W-:Y:S02]  /*43c0*/  FADD.FTZ R191, R234, -R191 ;  /* 0x800000bfeabf7221 */ /* 0x000fe40000010000 */
[----:B------:R-:W-:Y:S02]  /*43d0*/  FADD.FTZ R196, R250, -R196 ;  /* 0x800000c4fac47221 */ /* 0x000fe40000010000 */
[----:B------:R-:W-:Y:S02]  /*43e0*/  FADD.FTZ R189, R249, -R189 ;  /* 0x800000bdf9bd7221 */ /* 0x000fe40000010000 */
[----:B------:R-:W-:Y:S02]  /*43f0*/  FADD.FTZ R192, R242, -R192 ;  /* 0x800000c0f2c07221 */ /* 0x000fe40000010000 */
[----:B------:R-:W-:Y:S02]  /*4400*/  FADD.FTZ R193, R228, -R193 ;  /* 0x800000c1e4c17221 */ /* 0x000fe40000010000 */
[----:B------:R-:W-:-:S02]  /*4410*/  @P1 FADD.FTZ R190, R172, R190 ;  /* 0x000000beacbe1221 */ /* 0x000fc40000010000 */
[C---:B------:R-:W-:Y:S02]  /*4420*/  FMUL.FTZ R195, R2.reuse, R191 ;  /* 0x000000bf02c37220 */ /* 0x040fe40000410000 */
[----:B------:R-:W-:Y:S01]  /*4430*/  FMUL.FTZ R196, R2, R196 ;  /* 0x000000c402c47220 */ /* 0x000fe20000410000 */
[----:B------:R-:W-:Y:S01]  /*4440*/  SEL R184, R190, R184, P6 ;  /* 0x000000b8beb87207 */ /* 0x000fe20003000000 */
[C---:B------:R-:W-:Y:S02]  /*4450*/  FMUL.FTZ R189, R2.reuse, R189 ;  /* 0x000000bd02bd7220 */ /* 0x040fe40000410000 */
[C---:B------:R-:W-:Y:S02]  /*4460*/  FMUL.FTZ R192, R2.reuse, R192 ;  /* 0x000000c002c07220 */ /* 0x040fe40000410000 */
[----:B------:R-:W-:Y:S02]  /*4470*/  FMUL.FTZ R191, R2, R194 ;  /* 0x000000c202bf7220 */ /* 0x000fe40000410000 */
[----:B------:R-:W-:-:S02]  /*4480*/  @P1 FADD.FTZ R195, R173, R195 ;  /* 0x000000c3adc31221 */ /* 0x000fc40000010000 */
[----:B------:R-:W-:Y:S02]  /*4490*/  @P1 FADD.FTZ R189, R170, R189 ;  /* 0x000000bdaabd1221 */ /* 0x000fe40000010000 */
[----:B------:R-:W-:Y:S01]  /*44a0*/  @P1 FADD.FTZ R192, R171, R192 ;  /* 0x000000c0abc01221 */ /* 0x000fe20000010000 */
[----:B------:R-:W-:Y:S01]  /*44b0*/  SEL R185, R195, R185, P6 ;  /* 0x000000b9c3b97207 */ /* 0x000fe20003000000 */
[----:B------:R-:W-:Y:S01]  /*44c0*/  @P1 FADD.FTZ R196, R169, R196 ;  /* 0x000000c4a9c41221 */ /* 0x000fe20000010000 */
[----:B------:R-:W-:Y:S01]  /*44d0*/  SEL R178, R189, R178, P6 ;  /* 0x000000b2bdb27207 */ /* 0x000fe20003000000 */
[----:B------:R-:W-:Y:S01]  /*44e0*/  @P1 FADD.FTZ R191, R174, R191 ;  /* 0x000000bfaebf1221 */ /* 0x000fe20000010000 */
[----:B------:R-:W-:Y:S02]  /*44f0*/  SEL R179, R192, R179, P6 ;  /* 0x000000b3c0b37207 */ /* 0x000fe40003000000 */
[----:B------:R-:W-:Y:S02]  /*4500*/  SEL R177, R196, R177, P6 ;  /* 0x000000b1c4b17207 */ /* 0x000fe40003000000 */
[----:B------:R-:W-:-:S02]  /*4510*/  SEL R186, R191, R186, P6 ;  /* 0x000000babfba7207 */ /* 0x000fc40003000000 */
[----:B------:R-:W-:Y:S01]  /*4520*/  @P0 F2FP.BF16.PACK_AB R194, RZ, R196 ;  /* 0x000000c4ffc2023e */ /* 0x000fe200000010ff */
[----:B--2---:R-:W-:-:S04]  /*4530*/  FADD.FTZ R188, R198, -R188 ;  /* 0x800000bcc6bc7221 */ /* 0x004fc80000010000 */
[C---:B------:R-:W-:Y:S02]  /*4540*/  FMUL.FTZ R188, R2.reuse, R188 ;  /* 0x000000bc02bc7220 */ /* 0x040fe40000410000 */
[----:B------:R-:W-:Y:S01]  /*4550*/  FMUL.FTZ R2, R2, R193 ;  /* 0x000000c102027220 */ /* 0x000fe20000410000 */
[-C--:B------:R-:W-:Y:S01]  /*4560*/  @P0 F2FP.BF16.PACK_AB R193, RZ, R190.reuse ;  /* 0x000000beffc1023e */ /* 0x080fe200000010ff */
[----:B------:R-:W-:Y:S01]  /*4570*/  @P1 FADD.FTZ R188, R168, R188 ;  /* 0x000000bca8bc1221 */ /* 0x000fe20000010000 */
[----:B------:R-:W-:Y:S01]  /*4580*/  F2FP.BF16.PACK_AB R190, R195, R190 ;  /* 0x000000bec3be723e */ /* 0x000fe200000010ff */
[----:B------:R-:W-:Y:S01]  /*4590*/  @P1 FADD.FTZ R2, R175, R2 ;  /* 0x00000002af021221 */ /* 0x000fe20000010000 */
[----:B------:R-:W-:Y:S02]  /*45a0*/  @P0 PRMT R182, R193, 0x7610, R182 ;  /* 0x00007610c1b60816 */ /* 0x000fe400000000b6 */
[----:B------:R-:W-:Y:S02]  /*45b0*/  @P0 F2FP.BF16.PACK_AB R193, RZ, R195 ;  /* 0x000000c3ffc1023e */ /* 0x000fe400000010ff */
[----:B------:R-:W-:-:S02]  /*45c0*/  SEL R176, R188, R176, P6 ;  /* 0x000000b0bcb07207 */ /* 0x000fc40003000000 */
[----:B------:R-:W-:Y:S02]  /*45d0*/  @P0 PRMT R182, R182, 0x5410, R193 ;  /* 0x00005410b6b60816 */ /* 0x000fe400000000c1 */
[-C--:B------:R-:W-:Y:S02]  /*45e0*/  @P0 F2FP.BF16.PACK_AB R193, RZ, R189.reuse ;  /* 0x000000bdffc1023e */ /* 0x080fe400000010ff */
[----:B------:R-:W-:Y:S02]  /*45f0*/  F2FP.BF16.PACK_AB R189, R192, R189 ;  /* 0x000000bdc0bd723e */ /* 0x000fe400000010ff */
[----:B------:R-:W-:Y:S02]  /*4600*/  @P0 PRMT R181, R193, 0x7610, R181 ;  /* 0x00007610c1b50816 */ /* 0x000fe400000000b5 */
[----:B------:R-:W-:Y:S02]  /*4610*/  @P0 F2FP.BF16.PACK_AB R193, RZ, R192 ;  /* 0x000000c0ffc1023e */ /* 0x000fe400000010ff */
[----:B------:R-:W-:-:S02]  /*4620*/  @P0 F2FP.BF16.PACK_AB R192, RZ, R188 ;  /* 0x000000bcffc0023e */ /* 0x000fc400000010ff */
[----:B------:R-:W-:Y:S02]  /*4630*/  @P0 PRMT R181, R181, 0x5410, R193 ;  /* 0x00005410b5b50816 */ /* 0x000fe400000000c1 */
[----:B------:R-:W-:Y:S02]  /*4640*/  @P0 PRMT R180, R192, 0x7610, R180 ;  /* 0x00007610c0b40816 */ /* 0x000fe400000000b4 */
[----:B------:R-:W-:Y:S02]  /*4650*/  @P6 MOV R192, 0x20 ;  /* 0x0000002000c06802 */ /* 0x000fe40000000f00 */
[C---:B------:R-:W-:Y:S02]  /*4660*/  SEL R187, R2.reuse, R187, P6 ;  /* 0x000000bb02bb7207 */ /* 0x040fe40003000000 */
[-C--:B------:R-:W-:Y:S01]  /*4670*/  @P0 F2FP.BF16.PACK_AB R195, RZ, R191.reuse ;  /* 0x000000bfffc3023e */ /* 0x080fe200000010ff */
[----:B------:R-:W-:Y:S01]  /*4680*/  @P6 IMAD.WIDE.U32 R192, R3, R192, c[0x0][0x258] ;  /* 0x0000960003c06625 */ /* 0x000fe200078e00c0 */
[----:B------:R-:W-:-:S02]  /*4690*/  F2FP.BF16.PACK_AB R191, R2, R191 ;  /* 0x000000bf02bf723e */ /* 0x000fc400000010ff */
[----:B------:R-:W-:Y:S02]  /*46a0*/  @P0 PRMT R183, R195, 0x7610, R183 ;  /* 0x00007610c3b70816 */ /* 0x000fe400000000b7 */
[----:B------:R-:W-:Y:S01]  /*46b0*/  @P6 STG.E.128 [R192.64], R176 ;  /* 0x000000b0c0006986 */ /* 0x000fe2000c101d04 */
[----:B------:R-:W-:Y:S02]  /*46c0*/  @P0 F2FP.BF16.PACK_AB R195, RZ, R2 ;  /* 0x00000002ffc3023e */ /* 0x000fe400000010ff */
[----:B------:R-:W-:Y:S01]  /*46d0*/  @P0 LEA R2, P1, R3, c[0x0][0x250], 0x4 ;  /* 0x0000940003020a11 */ /* 0x000fe200078220ff */
[----:B------:R0:W-:Y:S01]  /*46e0*/  @P6 STG.E.128 [R192.64+0x10], R184 ;  /* 0x000010b8c0006986 */ /* 0x0001e2000c101d04 */
[----:B------:R-:W-:Y:S02]  /*46f0*/  F2FP.BF16.PACK_AB R188, R196, R188 ;  /* 0x000000bcc4bc723e */ /* 0x000fe400000010ff */
[----:B------:R-:W-:Y:S02]  /*4700*/  @P0 PRMT R180, R180, 0x5410, R194 ;  /* 0x00005410b4b40816 */ /* 0x000fe400000000c2 */
[----:B------:R-:W-:Y:S01]  /*4710*/  @P0 PRMT R183, R183, 0x5410, R195 ;  /* 0x00005410b7b70816 */ /* 0x000fe200000000c3 */
[----:B0-----:R-:W-:-:S10]  /*4720*/  HFMA2.MMA R192, -RZ, RZ, 0, 9.5367431640625e-07 ;  /* 0x00000010ffc07435 */ /* 0x001fd400000001ff */
[C---:B------:R-:W-:Y:S01]  /*4730*/  IMAD.WIDE.U32 R192, R3.reuse, R192, c[0x0][0x248] ;  /* 0x0000920003c07625 */ /* 0x040fe200078e00c0 */
[----:B------:R-:W-:-:S04]  /*4740*/  @P0 LEA.HI.X R3, R3, c[0x0][0x254], RZ, 0x4, P1 ;  /* 0x0000950003030a11 */ /* 0x000fc800008f24ff */
[----:B------:R0:W-:Y:S04]  /*4750*/  STG.E.128 [R192.64], R188 ;  /* 0x000000bcc0007986 */ /* 0x0001e8000c101d04 */
[----:B------:R0:W-:Y:S02]  /*4760*/  @P0 STG.E.128 [R2.64], R180 ;  /* 0x000000b402000986 */ /* 0x0001e4000c101d04 */
.L_x_725:
[----:B------:R-:W-:Y:S05]  /*4770*/  BSYNC B1 ;  /* 0x0000000000017941 */ /* 0x000fea0003800000 */
.L_x_724:
[----:B0----5:R-:W-:-:S04]  /*4780*/  MOV R2, c[0x0][0x160] ;  /* 0x0000580000027a02 */ /* 0x021fc80000000f00 */
[----:B------:R-:W-:-:S04]  /*4790*/  LEA R0, R2, R0, 0x2 ;  /* 0x0000000002007211 */ /* 0x000fc800078e10ff */
[----:B------:R-:W-:-:S13]  /*47a0*/  ISETP.GE.AND P0, PT, R0, c[0x0][0x164], PT ;  /* 0x0000590000007a0c */ /* 0x000fda0003f06270 */
[----:B-1----:R-:W-:Y:S01]  /*47b0*/  @P0 CALL.REL.NOINC `(.L_x_707) ;  /* 0x0000001000000944 */ /* 0x002fe20003c00000 */
[----:B------:R-:W-:Y:S05]  /*47c0*/  BRA `(.L_x_726) ;  /* 0xffffc6f000007947 */ /* 0x000fea000383ffff */
.L_x_707:
[----:B------:R-:W-:Y:S05]  /*47d0*/  BSYNC B0 ;  /* 0x0000000000007941 */ /* 0x000fea0003800000 */
.L_x_706:
        /* <DEDUP_REMOVED lines=103> */
[----:B------:R1:W-:Y:S04]  /*4e50*/  STS.128 [R2+0x810], R48 ;  /* 0x0008103002007388 */ /* 0x0003e80000000c00 */
[----:B------:R0:W-:Y:S04]  /*4e60*/  STS.128 [R2+0xc00], R44 ;  /* 0x000c002c02007388 */ /* 0x0001e80000000c00 */
[----:B------:R2:W-:Y:S04]  /*4e70*/  STS.128 [R2+0xc10], R40 ;  /* 0x000c102802007388 */ /* 0x0005e80000000c00 */
[----:B------:R-:W-:Y:S01]  /*4e80*/  BAR.SYNC.DEFER_BLOCKING 0x0 ;  /* 0x0000000000007b1d */ /* 0x000fe20000010000 */
[----:B-1----:R-:W-:-:S02]  /*4e90*/  FADD.FTZ R49, R5, R148 ;  /* 0x0000009405317221 */ /* 0x002fc40000010000 */
[----:B0-----:R-:W-:-:S03]  /*4ea0*/  FADD.FTZ R47, R3, R10 ;  /* 0x0000000a032f7221 */ /* 0x001fc60000010000 */
[----:B--2---:R-:W0:Y:S04]  /*4eb0*/  S2R R41, SR_CTAID.X ;  /* 0x0000000000297919 */ /* 0x004e280000002500 */
[----:B------:R-:W1:Y:S04]  /*4ec0*/  LDS R9, [R188.X4] ;  /* 0x00000000bc097984 */ /* 0x000e680000004800 */
[----:B------:R-:W2:Y:S04]  /*4ed0*/  LDS R150, [R188.X4+0x1000] ;  /* 0x00100000bc967984 */ /* 0x000ea80000004800 */
[----:B------:R-:W-:Y:S04]  /*4ee0*/  LDS R68, [R188.X4+0x200] ;  /* 0x00020000bc447984 */ /* 0x000fe80000004800 */
        /* <DEDUP_REMOVED lines=90> */
.L_x_728:
[----:B------:R-:W-:Y:S05]  /*5490*/  BSYNC B0 ;  /* 0x0000000000007941 */ /* 0x000fea0003800000 */
.L_x_727:
[----:B------:R-:W-:Y:S01]  /*54a0*/  FADD.FTZ R110, RZ, R110 ;  /* 0x0000006eff6e7221 */ /* 0x000fe20000010000 */
[----:B-1----:R-:W-:Y:S01]  /*54b0*/  LDS R41, [R188.X4+0x1400] ;  /* 0x00140000bc297984 */ /* 0x002fe20000004800 */
[----:B------:R-:W-:Y:S01]  /*54c0*/  FADD.FTZ R128, RZ, R128 ;  /* 0x00000080ff807221 */ /* 0x000fe20000010000 */
[----:B------:R-:W-:Y:S01]  /*54d0*/  BSSY B0, `(.L_x_729) ;  /* 0x000009e000007945 */ /* 0x000fe20003800000 */
[----:B------:R-:W-:Y:S01]  /*54e0*/  FADD.FTZ R112, RZ, R112 ;  /* 0x00000070ff707221 */ /* 0x000fe20000010000 */
[----:B------:R-:W-:Y:S01]  /*54f0*/  LDS R43, [R188.X4+0x1600] ;  /* 0x00160000bc2b7984 */ /* 0x000fe20000004800 */
[----:B------:R-:W-:Y:S01]  /*5500*/  FADD.FTZ R108, RZ, R108 ;  /* 0x0000006cff6c7221 */ /* 0x000fe20000010000 */
[----:B------:R-:W-:Y:S01]  /*5510*/  ISETP.GE.U32.AND P0, PT, R62, 0x200, PT ;  /* 0x000002003e00780c */ /* 0x000fe20003f06070 */
[----:B------:R-:W-:Y:S01]  /*5520*/  FADD.FTZ R110, R110, R115 ;  /* 0x000000736e6e7221 */ /* 0x000fe20000010000 */
        /* <DEDUP_REMOVED lines=9> */
[----:B------:R-:W-:Y:S01]  /*55c0*/  FADD.FTZ R112, R112, R111 ;  /* 0x0000006f70707221 */ /* 0x000fe20000010000 */
[----:B------:R-:W-:Y:S01]  /*55d0*/  ISETP.GE.U32.AND P3, PT, R62, 0x380, PT ;  /* 0x000003803e00780c */ /* 0x000fe20003f66070 */
[----:B------:R-:W-:Y:S01]  /*55e0*/  FADD.FTZ R107, RZ, R107 ;  /* 0x0000006bff6b7221 */ /* 0x000fe20000010000 */
[----:B------:R-:W-:Y:S01]  /*55f0*/  LDS R63, [R188.X4+0x2800] ;  /* 0x00280000bc3f7984 */ /* 0x000fe20000004800 */
[----:B------:R-:W-:Y:S01]  /*5600*/  FADD.FTZ R108, R108, R113 ;  /* 0x000000716c6c7221 */ /* 0x000fe20000010000 */
[----:B------:R-:W-:Y:S01]  /*5610*/  ISETP.GE.U32.AND P4, PT, R62, 0x400, PT ;  /* 0x000004003e00780c */ /* 0x000fe20003f86070 */
        /* <DEDUP_REMOVED lines=16> */
[----:B------:R-:W0:Y:S01]  /*5720*/  LDS R0, [R188.X4+0x200] ;  /* 0x00020000bc007984 */ /* 0x000e220000004800 */
[----:B------:R-:W-:Y:S02]  /*5730*/  FADD.FTZ R127, R127, R104 ;  /* 0x000000687f7f7221 */ /* 0x000fe40000010000 */
[----:B------:R-:W-:Y:S01]  /*5740*/  FADD.FTZ R60, RZ, R60 ;  /* 0x0000003cff3c7221 */ /* 0x000fe20000010000 */
[----:B------:R-:W-:Y:S01]  /*5750*/  LDS R77, [R188.X4+0x3600] ;  /* 0x00360000bc4d7984 */ /* 0x000fe20000004800 */
[----:B------:R-:W-:-:S02]  /*5760*/  FADD.FTZ R51, RZ, R51 ;  /* 0x00000033ff337221 */ /* 0x000fc40000010000 */
        /* <DEDUP_REMOVED lines=13> */
[----:B------:R-:W1:Y:S01]  /*5840*/  LDS R18, [R188.X4+0x400] ;  /* 0x00040000bc127984 */ /* 0x000e620000004800 */
[----:B------:R-:W-:Y:S02]  /*5850*/  FADD.FTZ R50, RZ, R50 ;  /* 0x00000032ff327221 */ /* 0x000fe40000010000 */
[----:B------:R-:W-:Y:S01]  /*5860*/  FADD.FTZ R46, R46, R55 ;  /* 0x000000372e2e7221 */ /* 0x000fe20000010000 */
[----:B------:R-:W2:Y:S01]  /*5870*/  LDS R28, [R188.X4+0xa00] ;  /* 0x000a0000bc1c7984 */ /* 0x000ea20000004800 */
[----:B------:R-:W-:-:S02]  /*5880*/  FADD.FTZ R54, R51, R54 ;  /* 0x0000003633367221 */ /* 0x000fc40000010000 */
[----:B------:R-:W-:Y:S01]  /*5890*/  FADD.FTZ R50, R50, R61 ;  /* 0x0000003d32327221 */ /* 0x000fe20000010000 */
[----:B------:R-:W3:Y:S01]  /*58a0*/  LDS R30, [R188.X4+0xc00] ;  /* 0x000c0000bc1e7984 */ /* 0x000ee20000004800 */
[----:B------:R-:W-:Y:S02]  /*58b0*/  FADD.FTZ R58, R57, R58 ;  /* 0x0000003a393a7221 */ /* 0x000fe40000010000 */
[----:B------:R-:W-:Y:S01]  /*58c0*/  FADD.FTZ R120, RZ, R120 ;  /* 0x00000078ff787221 */ /* 0x000fe20000010000 */
[----:B------:R-:W4:Y:S01]  /*58d0*/  LDS R32, [R188.X4+0xe00] ;  /* 0x000e0000bc207984 */ /* 0x000f220000004800 */
[----:B------:R-:W-:Y:S02]  /*58e0*/  FADD.FTZ R109, RZ, R109 ;  /* 0x0000006dff6d7221 */ /* 0x000fe40000010000 */
[----:B------:R-:W-:Y:S01]  /*58f0*/  FADD.FTZ R119, RZ, R119 ;  /* 0x00000077ff777221 */ /* 0x000fe20000010000 */
[----:B------:R-:W5:Y:S01]  /*5900*/  LDS R51, [R188.X4+0x1e00] ;  /* 0x001e0000bc337984 */ /* 0x000f620000004800 */
[----:B------:R-:W-:-:S02]  /*5910*/  FADD.FTZ R121, RZ, R121 ;  /* 0x00000079ff797221 */ /* 0x000fc40000010000 */
[----:B------:R-:W-:Y:S01]  /*5920*/  FADD.FTZ R122, RZ, R122 ;  /* 0x0000007aff7a7221 */ /* 0x000fe20000010000 */
[----:B------:R-:W4:Y:S01]  /*5930*/  LDS R55, [R188.X4+0x2200] ;  /* 0x00220000bc377984 */ /* 0x000f220000004800 */
[----:B------:R-:W-:Y:S02]  /*5940*/  FADD.FTZ R124, RZ, R124 ;  /* 0x0000007cff7c7221 */ /* 0x000fe40000010000 */
[----:B------:R-:W-:Y:S01]  /*5950*/  FADD.FTZ R68, RZ, R68 ;  /* 0x00000044ff447221 */ /* 0x000fe20000010000 */
[----:B------:R-:W5:Y:S01]  /*5960*/  LDS R57, [R188.X4+0x2400] ;  /* 0x00240000bc397984 */ /* 0x000f620000004800 */
[----:B------:R-:W-:Y:S02]  /*5970*/  FADD.FTZ R52, RZ, R52 ;  /* 0x00000034ff347221 */ /* 0x000fe40000010000 */
[----:B------:R-:W-:Y:S01]  /*5980*/  FADD.FTZ R48, RZ, R48 ;  /* 0x00000030ff307221 */ /* 0x000fe20000010000 */
[----:B------:R-:W5:Y:S01]  /*5990*/  LDS R61, [R188.X4+0x2600] ;  /* 0x00260000bc3d7984 */ /* 0x000f620000004800 */
[----:B0-----:R-:W-:-:S02]  /*59a0*/  FADD.FTZ R0, RZ, R0 ;  /* 0x00000000ff007221 */ /* 0x001fc40000010000 */
        /* <DEDUP_REMOVED lines=8> */
[----:B------:R-:W-:-:S02]  /*5a30*/  FADD.FTZ R124, R124, R131 ;  /* 0x000000837c7c7221 */ /* 0x000fc40000010000 */
[----:B------:R-:W-:Y:S02]  /*5a40*/  FADD.FTZ R65, R68, R65 ;  /* 0x0000004144417221 */ /* 0x000fe40000010000 */
[----:B------:R-:W-:Y:S02]  /*5a50*/  FADD.FTZ R53, R52, R53 ;  /* 0x0000003534357221 */ /* 0x000fe40000010000 */
[----:B------:R-:W-:Y:S02]  /*5a60*/  FADD.FTZ R59, R48, R59 ;  /* 0x0000003b303b7221 */ /* 0x000fe40000010000 */
[----:B-1----:R-:W-:Y:S02]  /*5a70*/  FADD.FTZ R18, RZ, R18 ;  /* 0x00000012ff127221 */ /* 0x002fe40000010000 */
[----:B------:R-:W-:Y:S02]  /*5a80*/  FADD.FTZ R20, RZ, R20 ;  /* 0x00000014ff147221 */ /* 0x000fe40000010000 */
[----:B------:R-:W-:-:S02]  /*5a90*/  FADD.FTZ R0, R0, R37 ;  /* 0x0000002500007221 */ /* 0x000fc40000010000 */
[----:B------:R-:W-:Y:S02]  /*5aa0*/  FADD.FTZ R26, RZ, R26 ;  /* 0x0000001aff1a7221 */ /* 0x000fe40000010000 */
[----:B--2---:R-:W-:Y:S02]  /*5ab0*/  FADD.FTZ R28, RZ, R28 ;  /* 0x0000001cff1c7221 */ /* 0x004fe40000010000 */
[----:B---3--:R-:W-:Y:S02]  /*5ac0*/  FADD.FTZ R30, RZ, R30 ;  /* 0x0000001eff1e7221 */ /* 0x008fe40000010000 */
[----:B----4-:R-:W-:Y:S02]  /*5ad0*/  FADD.FTZ R32, RZ, R32 ;  /* 0x00000020ff207221 */ /* 0x010fe40000010000 */
        /* <DEDUP_REMOVED lines=17> */
[----:B-----5:R-:W-:Y:S02]  /*5bf0*/  FADD.FTZ R32, R32, R51 ;  /* 0x0000003320207221 */ /* 0x020fe40000010000 */
        /* <DEDUP_REMOVED lines=21> */
[----:B------:R-:W-:Y:S01]  /*5d50*/  FADD.FTZ R73, R0, R73 ;  /* 0x0000004900497221 */ /* 0x000fe20000010000 */
[----:B------:R-:W-:Y:S05]  /*5d60*/  @!P6 BRA `(.L_x_730) ;  /* 0x000001400000e947 */ /* 0x000fea0003800000 */
[----:B0-----:R-:W-:Y:S02]  /*5d70*/  MOV R6, R10 ;  /* 0x0000000a00067202 */ /* 0x001fe40000000f00 */
        /* <DEDUP_REMOVED lines=19> */
.L_x_730:
[----:B0-----:R-:W-:Y:S05]  /*5eb0*/  BSYNC B0 ;  /* 0x0000000000007941 */ /* 0x001fea0003800000 */
.L_x_729:
        /* <DEDUP_REMOVED lines=23> */
.L_x_732:
[----:B------:R-:W-:Y:S05]  /*6030*/  BSYNC B0 ;  /* 0x0000000000007941 */ /* 0x000fea0003800000 */
.L_x_731:
        /* <DEDUP_REMOVED lines=23> */
.L_x_734:
[----:B------:R-:W-:Y:S05]  /*61b0*/  BSYNC B0 ;  /* 0x0000000000007941 */ /* 0x000fea0003800000 */
.L_x_733:
        /* <DEDUP_REMOVED lines=23> */
.L_x_736:
[----:B------:R-:W-:Y:S05]  /*6330*/  BSYNC B0 ;  /* 0x0000000000007941 */ /* 0x000fea0003800000 */
.L_x_735:
        /* <DEDUP_REMOVED lines=23> */
.L_x_738:
[----:B------:R-:W-:Y:S05]  /*64b0*/  BSYNC B0 ;  /* 0x0000000000007941 */ /* 0x000fea0003800000 */
.L_x_737:
        /* <DEDUP_REMOVED lines=23> */
.L_x_740:
[----:B------:R-:W-:Y:S05]  /*6630*/  BSYNC B0 ;  /* 0x0000000000007941 */ /* 0x000fea0003800000 */
.L_x_739:
[----:B------:R-:W-:Y:S05]  /*6640*/  @!P4 EXIT ;  /* 0x000000000000c94d */ /* 0x000fea0003800000 */
[----:B------:R-:W-:Y:S01]  /*6650*/  FADD.FTZ R85, R32, R85 ;  /* 0x0000005520557221 */ /* 0x000fe20000010000 */
[----:B------:R-:W-:Y:S04]  /*6660*/  STG.E [R10.64], R127 ;  /* 0x0000007f0a007986 */ /* 0x000fe8000c101904 */
[----:B------:R-:W-:Y:S04]  /*6670*/  STG.E [R8.64], R31 ;  /* 0x0000001f08007986 */ /* 0x000fe8000c101904 */
[----:B------:R-:W-:Y:S04]  /*6680*/  STG.E [R4.64], R85 ;  /* 0x0000005504007986 */ /* 0x000fe8000c101904 */
[----:B------:R-:W-:Y:S01]  /*6690*/  STG.E [R2.64], R19 ;  /* 0x0000001302007986 */ /* 0x000fe2000c101904 */
[----:B------:R-:W-:Y:S05]  /*66a0*/  EXIT ;  /* 0x000000000000794d */ /* 0x000fea0003800000 */
.L_x_716:
[----:B------:R-:W-:Y:S01]  /*66b0*/  HFMA2.MMA R190, -RZ, RZ, 0, 5.9604644775390625e-08 ;  /* 0x00000001ffbe7435 */ /* 0x000fe200000001ff */
[----:B------:R-:W-:-:S02]  /*66c0*/  MOV R189, R220 ;  /* 0x000000dc00bd7202 */ /* 0x000fc40000000f00 */
[----:B------:R-:W-:Y:S02]  /*66d0*/  MOV R193, 0x1f ;  /* 0x0000001f00c17802 */ /* 0x000fe40000000f00 */
[----:B------:R-:W-:Y:S02]  /*66e0*/  MOV R192, 0xffffffff ;  /* 0xffffffff00c07802 */ /* 0x000fe40000000f00 */
[----:B------:R-:W-:Y:S02]  /*66f0*/  MOV R188, 0x6710 ;  /* 0x0000671000bc7802 */ /* 0x000fe40000000f00 */
[----:B-----5:R-:W-:Y:S05]  /*6700*/  CALL.REL.NOINC `($__internal_36_$__cuda_sm70_shflsync_bfly_p) ;  /* 0x0000046000007944 */ /* 0x020fea0003c00000 */
[----:B-1----:R-:W-:Y:S01]  /*6710*/  MOV R191, R190 ;  /* 0x000000be00bf7202 */ /* 0x002fe20000000f00 */
[----:B------:R-:W-:Y:S05]  /*6720*/  BRA `(.L_x_741) ;  /* 0xffffca6000007947 */ /* 0x000fea000383ffff */
.L_x_717:
[----:B------:R-:W-:Y:S01]  /*6730*/  HFMA2.MMA R190, -RZ, RZ, 0, 5.9604644775390625e-08 ;  /* 0x00000001ffbe7435 */ /* 0x000fe200000001ff */
[----:B------:R-:W-:Y:S02]  /*6740*/  MOV R189, R219 ;  /* 0x000000db00bd7202 */ /* 0x000fe40000000f00 */
[----:B------:R-:W-:Y:S02]  /*6750*/  MOV R193, 0x1f ;  /* 0x0000001f00c17802 */ /* 0x000fe40000000f00 */
[----:B------:R-:W-:-:S02]  /*6760*/  MOV R192, 0xffffffff ;  /* 0xffffffff00c07802 */ /* 0x000fc40000000f00 */
[----:B------:R-:W-:Y:S02]  /*6770*/  MOV R188, 0x6790 ;  /* 0x0000679000bc7802 */ /* 0x000fe40000000f00 */
[----:B01---5:R-:W-:Y:S05]  /*6780*/  CALL.REL.NOINC `($__internal_36_$__cuda_sm70_shflsync_bfly_p) ;  /* 0x000003e000007944 */ /* 0x023fea0003c00000 */
[----:B------:R-:W-:Y:S01]  /*6790*/  FADD.FTZ R220, R191, R220 ;  /* 0x000000dcbfdc7221 */ /* 0x000fe20000010000 */
[----:B------:R-:W-:Y:S01]  /*67a0*/  MOV R193, 0x1f ;  /* 0x0000001f00c17802 */ /* 0x000fe20000000f00 */
[----:B-1----:R-:W-:Y:S01]  /*67b0*/  FADD.FTZ R219, R219, R190 ;  /* 0x000000bedbdb7221 */ /* 0x002fe20000010000 */
[----:B------:R-:W-:Y:S01]  /*67c0*/  HFMA2.MMA R190, -RZ, RZ, 0, 1.1920928955078125e-07 ;  /* 0x00000002ffbe7435 */ /* 0x000fe200000001ff */
[----:B------:R-:W-:Y:S02]  /*67d0*/  MOV R192, 0xffffffff ;  /* 0xffffffff00c07802 */ /* 0x000fe40000000f00 */
[----:B------:R-:W-:Y:S02]  /*67e0*/  MOV R189, R220 ;  /* 0x000000dc00bd7202 */ /* 0x000fe40000000f00 */
[----:B------:R-:W-:Y:S02]  /*67f0*/  MOV R188, 0x6810 ;  /* 0x0000681000bc7802 */ /* 0x000fe40000000f00 */
[----:B------:R-:W-:Y:S05]  /*6800*/  CALL.REL.NOINC `($__internal_36_$__cuda_sm70_shflsync_bfly_p) ;  /* 0x0000036000007944 */ /* 0x000fea0003c00000 */
[----:B-1----:R-:W-:Y:S01]  /*6810*/  MOV R191, R190 ;  /* 0x000000be00bf7202 */ /* 0x002fe20000000f00 */
[----:B------:R-:W-:Y:S01]  /*6820*/  HFMA2.MMA R190, -RZ, RZ, 0, 1.1920928955078125e-07 ;  /* 0x00000002ffbe7435 */ /* 0x000fe200000001ff */
[----:B------:R-:W-:-:S02]  /*6830*/  MOV R189, R219 ;  /* 0x000000db00bd7202 */ /* 0x000fc40000000f00 */
[----:B------:R-:W-:Y:S02]  /*6840*/  MOV R193, 0x1f ;  /* 0x0000001f00c17802 */ /* 0x000fe40000000f00 */
[----:B------:R-:W-:Y:S02]  /*6850*/  MOV R192, 0xffffffff ;  /* 0xffffffff00c07802 */ /* 0x000fe40000000f00 */
[----:B------:R-:W-:Y:S02]  /*6860*/  MOV R188, 0x6880 ;  /* 0x0000688000bc7802 */ /* 0x000fe40000000f00 */
[----:B------:R-:W-:Y:S05]  /*6870*/  CALL.REL.NOINC `($__internal_36_$__cuda_sm70_shflsync_bfly_p) ;  /* 0x000002f000007944 */ /* 0x000fea0003c00000 */
[----:B------:R-:W-:Y:S01]  /*6880*/  FADD.FTZ R220, R191, R220 ;  /* 0x000000dcbfdc7221 */ /* 0x000fe20000010000 */
[----:B------:R-:W-:Y:S01]  /*6890*/  MOV R193, 0x1f ;  /* 0x0000001f00c17802 */ /* 0x000fe20000000f00 */
[----:B-1----:R-:W-:Y:S01]  /*68a0*/  FADD.FTZ R219, R219, R190 ;  /* 0x000000bedbdb7221 */ /* 0x002fe20000010000 */
[----:B------:R-:W-:Y:S01]  /*68b0*/  HFMA2.MMA R190, -RZ, RZ, 0, 2.384185791015625e-07 ;  /* 0x00000004ffbe7435 */ /* 0x000fe200000001ff */
[----:B------:R-:W-:Y:S02]  /*68c0*/  MOV R192, 0xffffffff ;  /* 0xffffffff00c07802 */ /* 0x000fe40000000f00 */
[----:B------:R-:W-:-:S02]  /*68d0*/  MOV R189, R220 ;  /* 0x000000dc00bd7202 */ /* 0x000fc40000000f00 */
[----:B------:R-:W-:Y:S02]  /*68e0*/  MOV R188, 0x6900 ;  /* 0x0000690000bc7802 */ /* 0x000fe40000000f00 */
[----:B------:R-:W-:Y:S05]  /*68f0*/  CALL.REL.NOINC `($__internal_36_$__cuda_sm70_shflsync_bfly_p) ;  /* 0x0000027000007944 */ /* 0x000fea0003c00000 */
[----:B-1----:R-:W-:Y:S01]  /*6900*/  MOV R191, R190 ;  /* 0x000000be00bf7202 */ /* 0x002fe20000000f00 */
[----:B------:R-:W-:Y:S01]  /*6910*/  HFMA2.MMA R190, -RZ, RZ, 0, 2.384185791015625e-07 ;  /* 0x00000004ffbe7435 */ /* 0x000fe200000001ff */
[----:B------:R-:W-:Y:S02]  /*6920*/  MOV R189, R219 ;  /* 0x000000db00bd7202 */ /* 0x000fe40000000f00 */
[----:B------:R-:W-:Y:S02]  /*6930*/  MOV R193, 0x1f ;  /* 0x0000001f00c17802 */ /* 0x000fe40000000f00 */
[----:B------:R-:W-:Y:S02]  /*6940*/  MOV R192, 0xffffffff ;  /* 0xffffffff00c07802 */ /* 0x000fe40000000f00 */
[----:B------:R-:W-:Y:S02]  /*6950*/  MOV R188, 0x6970 ;  /* 0x0000697000bc7802 */ /* 0x000fe40000000f00 */
[----:B------:R-:W-:Y:S05]  /*6960*/  CALL.REL.NOINC `($__internal_36_$__cuda_sm70_shflsync_bfly_p) ;  /* 0x0000020000007944 */ /* 0x000fea0003c00000 */
[----:B------:R-:W-:Y:S01]  /*6970*/  FADD.FTZ R220, R191, R220 ;  /* 0x000000dcbfdc7221 */ /* 0x000fe20000010000 */
[----:B------:R-:W-:Y:S01]  /*6980*/  MOV R193, 0x1f ;  /* 0x0000001f00c17802 */ /* 0x000fe20000000f00 */
[----:B-1----:R-:W-:Y:S01]  /*6990*/  FADD.FTZ R219, R219, R190 ;  /* 0x000000bedbdb7221 */ /* 0x002fe20000010000 */
[----:B------:R-:W-:Y:S01]  /*69a0*/  HFMA2.MMA R190, -RZ, RZ, 0, 4.76837158203125e-07 ;  /* 0x00000008ffbe7435 */ /* 0x000fe200000001ff */
[----:B------:R-:W-:-:S02]  /*69b0*/  MOV R192, 0xffffffff ;  /* 0xffffffff00c07802 */ /* 0x000fc40000000f00 */
[----:B------:R-:W-:Y:S02]  /*69c0*/  MOV R189, R220 ;  /* 0x000000dc00bd7202 */ /* 0x000fe40000000f00 */
[----:B------:R-:W-:Y:S02]  /*69d0*/  MOV R188, 0x69f0 ;  /* 0x000069f000bc7802 */ /* 0x000fe40000000f00 */
[----:B------:R-:W-:Y:S05]  /*69e0*/  CALL.REL.NOINC `($__internal_36_$__cuda_sm70_shflsync_bfly_p) ;  /* 0x0000018000007944 */ /* 0x000fea0003c00000 */
[----:B-1----:R-:W-:Y:S01]  /*69f0*/  MOV R191, R190 ;  /* 0x000000be00bf7202 */ /* 0x002fe20000000f00 */
[----:B------:R-:W-:Y:S01]  /*6a00*/  HFMA2.MMA R190, -RZ, RZ, 0, 4.76837158203125e-07 ;  /* 0x00000008ffbe7435 */ /* 0x000fe200000001ff */
[----:B------:R-:W-:Y:S02]  /*6a10*/  MOV R189, R219 ;  /* 0x000000db00bd7202 */ /* 0x000fe40000000f00 */
[----:B------:R-:W-:Y:S02]  /*6a20*/  MOV R193, 0x1f ;  /* 0x0000001f00c17802 */ /* 0x000fe40000000f00 */
[----:B------:R-:W-:Y:S02]  /*6a30*/  MOV R192, 0xffffffff ;  /* 0xffffffff00c07802 */ /* 0x000fe40000000f00 */
[----:B------:R-:W-:-:S02]  /*6a40*/  MOV R188, 0x6a60 ;  /* 0x00006a6000bc7802 */ /* 0x000fc40000000f00 */
[----:B------:R-:W-:Y:S05]  /*6a50*/  CALL.REL.NOINC `($__internal_36_$__cuda_sm70_shflsync_bfly_p) ;  /* 0x0000011000007944 */ /* 0x000fea0003c00000 */
[----:B------:R-:W-:Y:S01]  /*6a60*/  FADD.FTZ R220, R191, R220 ;  /* 0x000000dcbfdc7221 */ /* 0x000fe20000010000 */
[----:B------:R-:W-:Y:S01]  /*6a70*/  MOV R193, 0x1f ;  /* 0x0000001f00c17802 */ /* 0x000fe20000000f00 */
[----:B-1----:R-:W-:Y:S01]  /*6a80*/  FADD.FTZ R219, R219, R190 ;  /* 0x000000bedbdb7221 */ /* 0x002fe20000010000 */
[----:B------:R-:W-:Y:S01]  /*6a90*/  HFMA2.MMA R190, -RZ, RZ, 0, 9.5367431640625e-07 ;  /* 0x00000010ffbe7435 */ /* 0x000fe200000001ff */
[----:B------:R-:W-:-:S02]  /*6aa0*/  MOV R192, 0xffffffff ;  /* 0xffffffff00c07802 */ /* 0x000fc40000000f00 */
[----:B------:R-:W-:Y:S02]  /*6ab0*/  MOV R189, R220 ;  /* 0x000000dc00bd7202 */ /* 0x000fe40000000f00 */
[----:B------:R-:W-:Y:S02]  /*6ac0*/  MOV R188, 0x6ae0 ;  /* 0x00006ae000bc7802 */ /* 0x000fe40000000f00 */
[----:B------:R-:W-:Y:S05]  /*6ad0*/  CALL.REL.NOINC `($__internal_36_$__cuda_sm70_shflsync_bfly_p) ;  /* 0x0000009000007944 */ /* 0x000fea0003c00000 */
[----:B-1----:R-:W-:Y:S01]  /*6ae0*/  MOV R191, R190 ;  /* 0x000000be00bf7202 */ /* 0x002fe20000000f00 */
[----:B------:R-:W-:Y:S01]  /*6af0*/  HFMA2.MMA R190, -RZ, RZ, 0, 9.5367431640625e-07 ;  /* 0x00000010ffbe7435 */ /* 0x000fe200000001ff */
[----:B------:R-:W-:Y:S02]  /*6b00*/  MOV R189, R219 ;  /* 0x000000db00bd7202 */ /* 0x000fe40000000f00 */
[----:B------:R-:W-:Y:S02]  /*6b10*/  MOV R193, 0x1f ;  /* 0x0000001f00c17802 */ /* 0x000fe40000000f00 */
[----:B------:R-:W-:Y:S02]  /*6b20*/  MOV R192, 0xffffffff ;  /* 0xffffffff00c07802 */ /* 0x000fe40000000f00 */
[----:B------:R-:W-:-:S02]  /*6b30*/  MOV R188, 0x6b50 ;  /* 0x00006b5000bc7802 */ /* 0x000fc40000000f00 */
[----:B------:R-:W-:Y:S05]  /*6b40*/  CALL.REL.NOINC `($__internal_36_$__cuda_sm70_shflsync_bfly_p) ;  /* 0x0000002000007944 */ /* 0x000fea0003c00000 */
[----:B-1----:R-:W-:Y:S01]  /*6b50*/  MOV R188, R190 ;  /* 0x000000be00bc7202 */ /* 0x002fe20000000f00 */
[----:B------:R-:W-:Y:S05]  /*6b60*/  BRA `(.L_x_742) ;  /* 0xffffc74000007947 */ /* 0x000fea000383ffff */
        .weak           $__internal_36_$__cuda_sm70_shflsync_bfly_p
        .type           $__internal_36_$__cuda_sm70_shflsync_bfly_p,@function
        .size           $__internal_36_$__cuda_sm70_shflsync_bfly_p,(.L_x_2574 - $__internal_36_$__cuda_sm70_shflsync_bfly_p)
$__internal_36_$__cuda_sm70_shflsync_bfly_p:
[----:B------:R-:W-:Y:S04]  /*6b70*/  WARPSYNC R192 ;  /* 0x000000c000007348 */ /* 0x000fe80003800000 */
[----:B------:R0:W1:Y:S02]  /*6b80*/  SHFL.BFLY PT, R190, R189, R190, R193 ;  /* 0x0c0000bebdbe7389 */ /* 0x00006400000e00c1 */
[----:B0-----:R-:W-:-:S06]  /*6b90*/  HFMA2.MMA R189, -RZ, RZ, 0, 0 ;  /* 0x00000000ffbd7435 */ /* 0x001fcc00000001ff */
[----:B------:R-:W-:Y:S05]  /*6ba0*/  RET.REL.NODEC R188 `(_ZN10layer_norm31ln_parallel_residual_bwd_kernelINS_13Kernel_traitsI13__nv_bfloat16S2_fS2_fjLj1024ELj1ELj4ELj1ELj16ENS_18Kernel_traits_baseILj1024ES2_S2_fS2_fjLj128EEEEELb0ELb0ELb0EEEvNS_9BwdParamsE) ;  /* 0xffff9450bc007950 */ /* 0x000fea0003c3ffff */
.L_x_743:
        /* <DEDUP_REMOVED lines=13> */
.L_x_2574:


//--------------------- .text._ZN10layer_norm31ln_parallel_residual_bwd_kernelINS_13Kernel_traitsI13__nv_bfloat16S2_fS2_fjLj1024ELj1ELj4ELj1ELj16ENS_18Kernel_traits_baseILj1024ES2_S2_fS2_fjLj128EEEEELb0ELb0ELb1EEEvNS_9BwdParamsE --------------------------
	.section	.text._ZN10layer_norm31ln_parallel_residual_bwd_kernelINS_13Kernel_traitsI13__nv_bfloat16S2_fS2_fjLj1024ELj1ELj4ELj1ELj16ENS_18Kernel_traits_baseILj1024ES2_S2_fS2_fjLj128EEEEELb0ELb0ELb1EEEvNS_9BwdParamsE,"ax",@progbits
	.sectioninfo	@"SHI_REGISTERS=255"
	.align	128
        .global         _ZN10layer_norm31ln_parallel_residual_bwd_kernelINS_13Kernel_traitsI13__nv_bfloat16S2_fS2_fjLj1024ELj1ELj4ELj1ELj16ENS_18Kernel_traits_baseILj1024ES2_S2_fS2_fjLj128EEEEELb0ELb0ELb1EEEvNS_9BwdParamsE
        .type           _ZN10layer_norm31ln_parallel_residual_bwd_kernelINS_13Kernel_traitsI13__nv_bfloat16S2_fS2_fjLj1024ELj1ELj4ELj1ELj16ENS_18Kernel_traits_baseILj1024ES2_S2_fS2_fjLj128EEEEELb0ELb0ELb1EEEvNS_9BwdParamsE,@function
        .size           _ZN10layer_norm31ln_parallel_residual_bwd_kernelINS_13Kernel_traitsI13__nv_bfloat16S2_fS2_fjLj1024ELj1ELj4ELj1ELj16ENS_18Kernel_traits_baseILj1024ES2_S2_fS2_fjLj128EEEEELb0ELb0ELb1EEEvNS_9BwdParamsE,(.L_x_2575 - _ZN10layer_norm31ln_parallel_residual_bwd_kernelINS_13Kernel_traitsI13__nv_bfloat16S2_fS2_fjLj1024ELj1ELj4ELj1ELj16ENS_18Kernel_traits_baseILj1024ES2_S2_fS2_fjLj128EEEEELb0ELb0ELb1EEEvNS_9BwdParamsE)
        .other          _ZN10layer_norm31ln_parallel_residual_bwd_kernelINS_13Kernel_traitsI13__nv_bfloat16S2_fS2_fjLj1024ELj1ELj4ELj1ELj16ENS_18Kernel_traits_baseILj1024ES2_S2_fS2_fjLj128EEEEELb0ELb0ELb1EEEvNS_9BwdParamsE,@"STO_CUDA_ENTRY STV_DEFAULT"
_ZN10layer_norm31ln_parallel_residual_bwd_kernelINS_13Kernel_traitsI13__nv_bfloat16S2_fS2_fjLj1024ELj1ELj4ELj1ELj16ENS_18Kernel_traits_baseILj1024ES2_S2_fS2_fjLj128EEEEELb0ELb0ELb1EEEvNS_9BwdParamsE:
.text._ZN10layer_norm31ln_parallel_residual_bwd_kernelINS_13Kernel_traitsI13__nv_bfloat16S2_fS2_fjLj1024ELj1ELj4ELj1ELj16ENS_18Kernel_traits_baseILj1024ES2_S2_fS2_fjLj128EEEEELb0ELb0ELb1EEEvNS_9BwdParamsE:
        /* <DEDUP_REMOVED lines=75> */
.L_x_745:
        /* <DEDUP_REMOVED lines=67> */
[--C-:B0-----:R-:W-:Y:S01]  /*08e0*/  PRMT R8, RZ, 0x5410, R13.reuse ;  /* 0x00005410ff087816 */ /* 0x101fe2000000000d */
[----:B------:R0:W-:Y:S04]  /*08f0*/  STL [R1+0xe8], R3 ;  /* 0x0000e80301007387 */ /* 0x0001e80000100800 */
[----:B------:R1:W-:Y:S01]  /*0900*/  STL [R1+0xe0], R2 ;  /* 0x0000e00201007387 */ /* 0x0003e20000100800 */
        /* <DEDUP_REMOVED lines=11> */
[--C-:B----4-:R-:W-:Y:S02]  /*09c0*/  PRMT R8, RZ, 0x5410, R16.reuse ;  /* 0x00005410ff087816 */ /* 0x110fe40000000010 */
        /* <DEDUP_REMOVED lines=14> */
[----:B---3--:R-:W-:-:S03]  /*0ab0*/  PRMT R2, RZ, 0x5410, R20 ;  /* 0x00005410ff027816 */ /* 0x008fc60000000014 */
        /* <DEDUP_REMOVED lines=15> */
[----:B-----5:R-:W-:-:S03]  /*0bb0*/  PRMT R3, RZ, 0x5410, R24 ;  /* 0x00005410ff037816 */ /* 0x020fc60000000018 */
        /* <DEDUP_REMOVED lines=48> */
[----:B------:R-:W-:Y:S01]  /*0ec0*/  STL [R1+0x2c], R8 ;  /* 0x00002c0801007387 */ /* 0x000fe20000100800 */
[----:B--2---:R-:W-:-:S03]  /*0ed0*/  PRMT R2, RZ, 0x7610, R4 ;  /* 0x00007610ff027816 */ /* 0x004fc60000000004 */
[----:B------:R0:W-:Y:S01]  /*0ee0*/  STL [R1+0x28], R3 ;  /* 0x0000280301007387 */ /* 0x0001e20000100800 */
[----:B------:R-:W-:-:S03]  /*0ef0*/  PRMT R4, RZ, 0x5410, R5 ;  /* 0x00005410ff047816 */ /* 0x000fc60000000005 */
[----:B------:R1:W-:Y:S01]  /*0f00*/  STL [R1+0x20], R2 ;  /* 0x0000200201007387 */ /* 0x0003e20000100800 */
[----:B0-----:R-:W-:-:S03]  /*0f10*/  PRMT R3, RZ, 0x7610, R5 ;  /* 0x00007610ff037816 */ /* 0x001fc60000000005 */
[----:B------:R0:W-:Y:S01]  /*0f20*/  STL [R1+0x1c], R4 ;  /* 0x00001c0401007387 */ /* 0x0001e20000100800 */
[----:B-1----:R-:W-:-:S03]  /*0f30*/  PRMT R2, RZ, 0x5410, R6 ;  /* 0x00005410ff027816 */ /* 0x002fc60000000006 */
[----:B------:R1:W-:Y:S01]  /*0f40*/  STL [R1+0x18], R3 ;  /* 0x0000180301007387 */ /* 0x0003e20000100800 */
[----:B------:R-:W-:-:S03]  /*0f50*/  PRMT R41, RZ, 0x5410, R36 ;  /* 0x00005410ff297816 */ /* 0x000fc60000000024 */
[----:B------:R2:W-:Y:S01]  /*0f60*/  STL [R1+0x14], R2 ;  /* 0x0000140201007387 */ /* 0x0005e20000100800 */
[----:B0-----:R-:W-:Y:S02]  /*0f70*/  PRMT R4, RZ, 0x7610, R6 ;  /* 0x00007610ff047816 */ /* 0x001fe40000000006 */
[----:B-1----:R-:W-:-:S03]  /*0f80*/  PRMT R3, RZ, 0x5410, R7 ;  /* 0x00005410ff037816 */ /* 0x002fc60000000007 */
[----:B------:R-:W-:Y:S01]  /*0f90*/  STL [R1+0x10], R4 ;  /* 0x0000100401007387 */ /* 0x000fe20000100800 */
[----:B------:R-:W-:Y:S02]  /*0fa0*/  PRMT R40, RZ, 0x7610, R36 ;  /* 0x00007610ff287816 */ /* 0x000fe40000000024 */
[----:B--2---:R-:W-:Y:S01]  /*0fb0*/  PRMT R2, RZ, 0x7610, R7 ;  /* 0x00007610ff027816 */ /* 0x004fe20000000007 */
[----:B------:R-:W-:Y:S01]  /*0fc0*/  STL [R1+0xc], R3 ;  /* 0x00000c0301007387 */ /* 0x000fe20000100800 */
[----:B------:R-:W-:-:S03]  /*0fd0*/  PRMT R36, RZ, 0x5410, R37 ;  /* 0x00005410ff247816 */ /* 0x000fc60000000025 */
[----:B------:R0:W-:Y:S04]  /*0fe0*/  STL [R1+0x8], R2 ;  /* 0x0000080201007387 */ /* 0x0001e80000100800 */
[----:B------:R1:W-:Y:S04]  /*0ff0*/  STL [R1+0x24], R41 ;  /* 0x0000242901007387 */ /* 0x0003e80000100800 */
[----:B------:R1:W-:Y:S04]  /*1000*/  STL [R1+0x4], R40 ;  /* 0x0000042801007387 */ /* 0x0003e80000100800 */
[----:B------:R1:W-:Y:S01]  /*1010*/  STL [R1], R36 ;  /* 0x0000002401007387 */ /* 0x0003e20000100800 */
        /* <DEDUP_REMOVED lines=20> */
[----:B-1----:R-:W-:Y:S02]  /*1160*/  PRMT R248, RZ, 0x7610, R39 ;  /* 0x00007610fff87816 */ /* 0x002fe40000000027 */
.L_x_751:
[----:B------:R-:W0:Y:S01]  /*1170*/  S2R R82, SR_TID.X ;  /* 0x0000000000527919 */ /* 0x000e220000002100 */
[----:B------:R-:W-:Y:S01]  /*1180*/  IMAD R80, R0, c[0x0][0x168], RZ ;  /* 0x00005a0000507a24 */ /* 0x000fe200078e02ff */
[----:B------:R-:W-:Y:S02]  /*1190*/  MOV R87, 0x4 ;  /* 0x0000000400577802 */ /* 0x000fe40000000f00 */
[----:B------:R1:W-:Y:S02]  /*11a0*/  STL [R1+0xec], R68 ;  /* 0x0000ec4401007387 */ /* 0x0003e40000100800 */
[----:B------:R-:W-:-:S02]  /*11b0*/  SHF.R.S32.HI R81, RZ, 0x1f, R80 ;  /* 0x0000001fff517819 */ /* 0x000fc40000011450 */
[----:B------:R-:W-:Y:S01]  /*11c0*/  MOV R141, 0x20 ;  /* 0x00000020008d7802 */ /* 0x000fe20000000f00 */
[----:B------:R-:W2:Y:S01]  /*11d0*/  LDL R246, [R1+0xe4] ;  /* 0x0000e40001f67983 */ /* 0x000ea20000100800 */
[----:B------:R-:W-:Y:S01]  /*11e0*/  LEA.HI R192, R81, R80, RZ, 0x3 ;  /* 0x0000005051c07211 */ /* 0x000fe200078f18ff */
[----:B------:R-:W-:Y:S01]  /*11f0*/  IMAD.WIDE R80, R0, R87, c[0x0][0x1a0] ;  /* 0x0000680000507625 */ /* 0x000fe200078e0257 */
[----:B------:R-:W-:Y:S01]  /*1200*/  ISETP.NE.U32.AND P0, PT, RZ, c[0x0][0x218], PT ;  /* 0x00008600ff007a0c */ /* 0x000fe20003f05070 */
[----:B------:R-:W3:Y:S01]  /*1210*/  LDL R245, [R1+0xe8] ;  /* 0x0000e80001f57983 */ /* 0x000ee20000100800 */
[----:B------:R-:W-:Y:S02]  /*1220*/  MOV R133, 0x10 ;  /* 0x0000001000857802 */ /* 0x000fe40000000f00 */
[----:B------:R-:W-:Y:S01]  /*1230*/  ISETP.NE.AND.EX P0, PT, RZ, c[0x0][0x21c], PT, P0 ;  /* 0x00008700ff007a0c */ /* 0x000fe20003f05300 */
[----:B------:R4:W2:Y:S01]  /*1240*/  LDG.E R142, [R80.64] ;  /* 0x00000004508e7981 */ /* 0x0008a2000c1e1900 */
[----:B0-----:R-:W-:Y:S01]  /*1250*/  LOP3.LUT R83, R82, 0x1f, RZ, 0xc0, !PT ;  /* 0x0000001f52537812 */ /* 0x001fe200078ec0ff */
[----:B-1----:R-:W0:Y:S02]  /*1260*/  LDC.U8 R68, c[0x0][0x1f0] ;  /* 0x00007c00ff447b82 */ /* 0x002e240000000000 */
[----:B------:R-:W3:Y:S01]  /*1270*/  LDL R143, [R1+0xdc] ;  /* 0x0000dc00018f7983 */ /* 0x000ee20000100800 */
[----:B------:R-:W-:Y:S01]  /*1280*/  LEA.HI.SX32 R192, R192, R83, 0x1d ;  /* 0x00000053c0c07211 */ /* 0x000fe200078feaff */
[----:B------:R-:W-:-:S02]  /*1290*/  IMAD.WIDE R86, R0, R87, c[0x0][0x1a8] ;  /* 0x00006a0000567625 */ /* 0x000fc400078e0257 */
[----:B------:R-:W3:Y:S02]  /*12a0*/  LDL R247, [R1+0xd4] ;  /* 0x0000d40001f77983 */ /* 0x000ee40000100800 */
[C---:B------:R-:W-:Y:S02]  /*12b0*/  IMAD.WIDE.U32 R92, R192.reuse, R141, c[0x0][0x188] ;  /* 0x00006200c05c7625 */ /* 0x040fe400078e008d */
[----:B------:R1:W3:Y:S02]  /*12c0*/  LDG.E R208, [R86.64] ;  /* 0x0000000456d07981 */ /* 0x0002e4000c1e1900 */
[CC--:B------:R-:W-:Y:S02]  /*12d0*/  IMAD.WIDE.U32 R84, R192.reuse, R133.reuse, c[0x0][0x210] ;  /* 0x00008400c0547625 */ /* 0x0c0fe400078e0085 */
[----:B----4-:R4:W3:Y:S02]  /*12e0*/  LDG.E.128 R80, [R92.64] ;  /* 0x000000045c507981 */ /* 0x0108e4000c1e1d00 */
[----:B------:R-:W-:-:S02]  /*12f0*/  IMAD.WIDE.U32 R88, R192, R133, c[0x0][0x208] ;  /* 0x00008200c0587625 */ /* 0x000fc400078e0085 */
[----:B-1----:R-:W3:Y:S02]  /*1300*/  LDG.E.128 R84, [R84.64] ;  /* 0x0000000454547981 */ /* 0x002ee4000c1e1d00 */
[C---:B------:R-:W-:Y:S01]  /*1310*/  @P0 IMAD.WIDE.U32 R128, R192.reuse, R141, c[0x0][0x218] ;  /* 0x00008600c0800625 */ /* 0x040fe200078e008d */
[C---:B------:R-:W-:Y:S01]  /*1320*/  IADD3 R196, R192.reuse, 0x40, RZ ;  /* 0x00000040c0c47810 */ /* 0x040fe20007ffe0ff */
[----:B------:R-:W3:Y:S01]  /*1330*/  LDG.E.128 R88, [R88.64] ;  /* 0x0000000458587981 */ /* 0x000ee2000c1e1d00 */
[----:B------:R-:W-:-:S03]  /*1340*/  IADD3 R202, R192, 0x20, RZ ;  /* 0x00000020c0ca7810 */ /* 0x000fc60007ffe0ff */
[----:B------:R1:W5:Y:S01]  /*1350*/  @P0 LDG.E.128 R36, [R128.64] ;  /* 0x0000000480240981 */ /* 0x000362000c1e1d00 */
[----:B------:R-:W-:-:S03]  /*1360*/  IADD3 R132, R192, 0x60, RZ ;  /* 0x00000060c0847810 */ /* 0x000fc60007ffe0ff */
[----:B------:R1:W5:Y:S01]  /*1370*/  @P0 LDG.E.128 R40, [R128.64+0x10] ;  /* 0x0000100480280981 */ /* 0x000362000c1e1d00 */
[----:B------:R-:W-:-:S03]  /*1380*/  @P0 IMAD.WIDE.U32 R130, R141, R202, c[0x0][0x218] ;  /* 0x000086008d820625 */ /* 0x000fc600078e00ca */
[----:B----4-:R-:W4:Y:S04]  /*1390*/  LDG.E.128 R92, [R92.64+0x10] ;  /* 0x000010045c5c7981 */ /* 0x010f28000c1e1d00 */
[----:B------:R0:W5:Y:S01]  /*13a0*/  @P0 LDG.E.128 R44, [R130.64] ;  /* 0x00000004822c0981 */ /* 0x000162000c1e1d00 */
[----:B-1----:R-:W-:-:S03]  /*13b0*/  @P0 IMAD.WIDE.U32 R128, R141, R196, c[0x0][0x218] ;  /* 0x000086008d800625 */ /* 0x002fc600078e00c4 */
[----:B------:R1:W5:Y:S04]  /*13c0*/  @P0 LDG.E.128 R48, [R130.64+0x10] ;  /* 0x0000100482300981 */ /* 0x000368000c1e1d00 */
[----:B------:R0:W5:Y:S04]  /*13d0*/  @P0 LDG.E.128 R52, [R128.64] ;  /* 0x0000000480340981 */ /* 0x000168000c1e1d00 */
[----:B------:R0:W5:Y:S02]  /*13e0*/  @P0 LDG.E.128 R56, [R128.64+0x10] ;  /* 0x0000100480380981 */ /* 0x000164000c1e1d00 */
[----:B0-----:R-:W-:-:S05]  /*13f0*/  @P0 IMAD.WIDE.U32 R128, R132, R141, c[0x0][0x218] ;  /* 0x0000860084800625 */ /* 0x001fca00078e008d */
[----:B------:R1:W5:Y:S04]  /*1400*/  @P0 LDG.E.128 R60, [R128.64] ;  /* 0x00000004803c0981 */ /* 0x000368000c1e1d00 */
[----:B------:R1:W5:Y:S01]  /*1410*/  @P0 LDG.E.128 R64, [R128.64+0x10] ;  /* 0x0000100480400981 */ /* 0x000362000c1e1d00 */
[----:B------:R-:W-:-:S03]  /*1420*/  ISETP.NE.AND P0, PT, R68, RZ, PT ;  /* 0x000000ff4400720c */ /* 0x000fc60003f05270 */
[----:B------:R-:W4:Y:S01]  /*1430*/  LDL R68, [R1+0xe0] ;  /* 0x0000e00001447983 */ /* 0x000f220000100800 */
[----:B--2---:R-:W-:-:S05]  /*1440*/  FSEL R244, R142, RZ, !P0 ;  /* 0x000000ff8ef47208 */ /* 0x004fca0004000000 */
[----:B---3--:R-:W-:-:S04]  /*1450*/  FADD.FTZ R80, R80, -R244 ;  /* 0x800000f450507221 */ /* 0x008fc80000010000 */
[----:B------:R-:W-:Y:S01]  /*1460*/  FMUL.FTZ R243, R208, R80 ;  /* 0x00000050d0f37220 */ /* 0x000fe20000410000 */
[----:B------:R-:W-:-:S05]  /*1470*/  PRMT R242, RZ, 0x5410, R84 ;  /* 0x00005410fff27816 */ /* 0x000fca0000000054 */
[----:B------:R-:W-:Y:S02]  /*1480*/  FADD.FTZ R211, R242, R211 ;  /* 0x000000d3f2d37221 */ /* 0x000fe40000010000 */
[-C--:B------:R-:W-:Y:S02]  /*1490*/  FFMA.FTZ R18, R243, R242.reuse, R18 ;  /* 0x000000f2f3127223 */ /* 0x080fe40000010012 */
[----:B------:R-:W-:Y:S01]  /*14a0*/  FMUL.FTZ R242, R246, R242 ;  /* 0x000000f2f6f27220 */ /* 0x000fe20000410000 */
[----:B------:R-:W-:Y:S01]  /*14b0*/  PRMT R80, RZ, 0x5410, R88 ;  /* 0x00005410ff507816 */ /* 0x000fe20000000058 */
[----:B------:R-:W2:Y:S01]  /*14c0*/  LDL R246, [R1+0xd8] ;  /* 0x0000d80001f67983 */ /* 0x000ea20000100800 */
[----:B------:R-:W-:-:S03]  /*14d0*/  FADD.FTZ R81, R81, -R244 ;  /* 0x800000f451517221 */ /* 0x000fc60000010000 */
[----:B------:R-:W-:Y:S02]  /*14e0*/  FADD.FTZ R158, R80, R158 ;  /* 0x0000009e509e7221 */ /* 0x000fe40000010000 */
[-C--:B------:R-:W-:Y:S02]  /*14f0*/  FFMA.FTZ R190, R243, R80.reuse, R190 ;  /* 0x00000050f3be7223 */ /* 0x080fe400000100be */
[----:B------:R-:W-:Y:S01]  /*1500*/  FFMA.FTZ R242, R245, R80, R242 ;  /* 0x00000050f5f27223 */ /* 0x000fe200000100f2 */
[----:B------:R-:W-:Y:S02]  /*1510*/  PRMT R80, RZ, 0x7610, R84 ;  /* 0x00007610ff507816 */ /* 0x000fe40000000054 */
[----:B------:R-:W-:Y:S01]  /*1520*/  PRMT R142, RZ, 0x7610, R88 ;  /* 0x00007610ff8e7816 */ /* 0x000fe20000000058 */
[----:B------:R-:W-:Y:S02]  /*1530*/  FMUL.FTZ R88, R208, R81 ;  /* 0x00000051d0587220 */ /* 0x000fe40000410000 */
[----:B------:R-:W-:Y:S01]  /*1540*/  FMUL.FTZ R84, R143, R80 ;  /* 0x000000508f547220 */ /* 0x000fe20000410000 */
[----:B------:R-:W3:Y:S03]  /*1550*/  LDL R81, [R1+0xcc] ;  /* 0x0000cc0001517983 */ /* 0x000ee60000100800 */
[----:B----4-:R-:W-:-:S02]  /*1560*/  FFMA.FTZ R84, R68, R142, R84 ;  /* 0x0000008e44547223 */ /* 0x010fc40000010054 */
[----:B------:R-:W4:Y:S01]  /*1570*/  LDL R68, [R1+0xd0] ;  /* 0x0000d00001447983 */ /* 0x000f220000100800 */
[----:B------:R-:W-:Y:S01]  /*1580*/  FADD.FTZ R82, R82, -R244 ;  /* 0x800000f452527221 */ /* 0x000fe20000010000 */
[----:B------:R-:W-:-:S03]  /*1590*/  PRMT R245, RZ, 0x5410, R85 ;  /* 0x00005410fff57816 */ /* 0x000fc60000000055 */
[----:B------:R-:W-:Y:S02]  /*15a0*/  FMUL.FTZ R82, R208, R82 ;  /* 0x00000052d0527220 */ /* 0x000fe40000410000 */
[----:B------:R-:W-:Y:S02]  /*15b0*/  FADD.FTZ R210, R80, R210 ;  /* 0x000000d250d27221 */ /* 0x000fe40000010000 */
[----:B------:R-:W-:Y:S01]  /*15c0*/  FFMA.FTZ R19, R88, R80, R19 ;  /* 0x0000005058137223 */ /* 0x000fe20000010013 */
[----:B------:R-:W-:Y:S01]  /*15d0*/  PRMT R80, RZ, 0x5410, R89 ;  /* 0x00005410ff507816 */ /* 0x000fe20000000059 */
[----:B------:R-:W-:Y:S02]  /*15e0*/  FADD.FTZ R213, R245, R213 ;  /* 0x000000d5f5d57221 */ /* 0x000fe40000010000 */
[-C--:B------:R-:W-:Y:S02]  /*15f0*/  FFMA.FTZ R16, R82, R245.reuse, R16 ;  /* 0x000000f552107223 */ /* 0x080fe40000010010 */
[----:B------:R-:W-:-:S02]  /*1600*/  FMUL.FTZ R245, R247, R245 ;  /* 0x000000f5f7f57220 */ /* 0x000fc40000410000 */
[----:B------:R-:W-:Y:S01]  /*1610*/  FADD.FTZ R156, R80, R156 ;  /* 0x0000009c509c7221 */ /* 0x000fe20000010000 */
[----:B------:R-:W4:Y:S01]  /*1620*/  LDL R247, [R1+0xc8] ;  /* 0x0000c80001f77983 */ /* 0x000f220000100800 */
[----:B------:R-:W-:Y:S02]  /*1630*/  FFMA.FTZ R188, R82, R80, R188 ;  /* 0x0000005052bc7223 */ /* 0x000fe400000100bc */
[----:B------:R-:W-:-:S04]  /*1640*/  FADD.FTZ R83, R83, -R244 ;  /* 0x800000f453537221 */ /* 0x000fc80000010000 */
[----:B------:R-:W-:Y:S01]  /*1650*/  FMUL.FTZ R83, R208, R83 ;  /* 0x00000053d0537220 */ /* 0x000fe20000410000 */
[----:B------:R-:W-:Y:S01]  /*1660*/  PRMT R89, RZ, 0x7610, R89 ;  /* 0x00007610ff597816 */ /* 0x000fe20000000059 */
[----:B--2---:R-:W-:Y:S01]  /*1670*/  FFMA.FTZ R245, R246, R80, R245 ;  /* 0x00000050f6f57223 */ /* 0x004fe200000100f5 */
[----:B------:R-:W-:Y:S01]  /*1680*/  PRMT R80, RZ, 0x7610, R85 ;  /* 0x00007610ff507816 */ /* 0x000fe20000000055 */
[----:B------:R-:W2:Y:S04]  /*1690*/  LDL R246, [R1+0xbc] ;  /* 0x0000bc0001f67983 */ /* 0x000ea80000100800 */
[----:B------:R-:W2:Y:S01]  /*16a0*/  LDL R85, [R1+0xc4] ;  /* 0x0000c40001557983 */ /* 0x000ea20000100800 */
[----:B------:R-:W-:Y:S02]  /*16b0*/  FADD.FTZ R212, R80, R212 ;  /* 0x000000d450d47221 */ /* 0x000fe40000010000 */
[----:B------:R-:W-:-:S02]  /*16c0*/  FFMA.FTZ R17, R83, R80, R17 ;  /* 0x0000005053117223 */ /* 0x000fc40000010011 */
[----:B---3--:R-:W-:Y:S02]  /*16d0*/  FMUL.FTZ R80, R81, R80 ;  /* 0x0000005051507220 */ /* 0x008fe40000410000 */
[----:B------:R-:W-:Y:S02]  /*16e0*/  FADD.FTZ R81, -R244, R92 ;  /* 0x0000005cf4517221 */ /* 0x000fe40000010100 */
[-C--:B----4-:R-:W-:Y:S02]  /*16f0*/  FFMA.FTZ R92, R68, R89.reuse, R80 ;  /* 0x00000059445c7223 */ /* 0x090fe40000010050 */
[----:B------:R-:W3:Y:S01]  /*1700*/  LDL R68, [R1+0xc0] ;  /* 0x0000c00001447983 */ /* 0x000ee20000100800 */
[----:B------:R-:W-:Y:S01]  /*1710*/  FADD.FTZ R157, R89, R157 ;  /* 0x0000009d599d7221 */ /* 0x000fe20000010000 */
[----:B------:R-:W-:Y:S01]  /*1720*/  PRMT R80, RZ, 0x5410, R86 ;  /* 0x00005410ff507816 */ /* 0x000fe20000000056 */
[----:B------:R-:W-:Y:S02]  /*1730*/  FFMA.FTZ R189, R83, R89, R189 ;  /* 0x0000005953bd7223 */ /* 0x000fe400000100bd */
[----:B------:R-:W-:-:S02]  /*1740*/  FMUL.FTZ R89, R208, R81 ;  /* 0x00000051d0597220 */ /* 0x000fc40000410000 */
[----:B------:R-:W-:Y:S01]  /*1750*/  FADD.FTZ R93, -R244, R93 ;  /* 0x0000005df45d7221 */ /* 0x000fe20000010100 */
[----:B------:R-:W-:Y:S01]  /*1760*/  PRMT R81, RZ, 0x5410, R90 ;  /* 0x00005410ff517816 */ /* 0x000fe2000000005a */
[----:B------:R-:W-:Y:S02]  /*1770*/  FADD.FTZ R215, R80, R215 ;  /* 0x000000d750d77221 */ /* 0x000fe40000010000 */
[-C--:B------:R-:W-:Y:S02]  /*1780*/  FFMA.FTZ R14, R89, R80.reuse, R14 ;  /* 0x00000050590e7223 */ /* 0x080fe4000001000e */
[----:B------:R-:W-:Y:S02]  /*1790*/  FADD.FTZ R154, R81, R154 ;  /* 0x0000009a519a7221 */ /* 0x000fe40000010000 */
[----:B------:R-:W-:Y:S02]  /*17a0*/  FFMA.FTZ R186, R89, R81, R186 ;  /* 0x0000005159ba7223 */ /* 0x000fe400000100ba */
[----:B--2---:R-:W-:Y:S01]  /*17b0*/  FMUL.FTZ R85, R85, R80 ;  /* 0x0000005055557220 */ /* 0x004fe20000410000 */
[----:B------:R-:W-:Y:S01]  /*17c0*/  PRMT R80, RZ, 0x7610, R90 ;  /* 0x00007610ff507816 */ /* 0x000fe2000000005a */
[----:B------:R-:W-:-:S02]  /*17d0*/  FMUL.FTZ R90, R208, R93 ;  /* 0x0000005dd05a7220 */ /* 0x000fc40000410000 */
[----:B------:R-:W2:Y:S01]  /*17e0*/  LDL R93, [R1+0xb4] ;  /* 0x0000b400015d7983 */ /* 0x000ea20000100800 */
[----:B------:R-:W-:Y:S01]  /*17f0*/  FFMA.FTZ R85, R247, R81, R85 ;  /* 0x00000051f7557223 */ /* 0x000fe20000010055 */
[----:B------:R-:W-:Y:S02]  /*1800*/  PRMT R81, RZ, 0x7610, R86 ;  /* 0x00007610ff517816 */ /* 0x000fe40000000056 */
[----:B------:R-:W4:Y:S03]  /*1810*/  LDL R247, [R1+0xb8] ;  /* 0x0000b80001f77983 */ /* 0x000f260000100800 */
[----:B------:R-:W-:Y:S02]  /*1820*/  FMUL.FTZ R86, R246, R81 ;  /* 0x00000051f6567220 */ /* 0x000fe40000410000 */
[----:B------:R-:W4:Y:S02]  /*1830*/  LDL R246, [R1+0xac] ;  /* 0x0000ac0001f67983 */ /* 0x000f240000100800 */
[----:B---3--:R-:W-:-:S02]  /*1840*/  FFMA.FTZ R86, R68, R80, R86 ;  /* 0x0000005044567223 */ /* 0x008fc40000010056 */
[----:B------:R-:W3:Y:S01]  /*1850*/  LDL R68, [R1+0xb0] ;  /* 0x0000b00001447983 */ /* 0x000ee20000100800 */
[----:B------:R-:W-:Y:S02]  /*1860*/  FADD.FTZ R155, R80, R155 ;  /* 0x0000009b509b7221 */ /* 0x000fe40000010000 */
[----:B------:R-:W-:Y:S01]  /*1870*/  FFMA.FTZ R187, R90, R80, R187 ;  /* 0x000000505abb7223 */ /* 0x000fe200000100bb */
[----:B------:R-:W-:Y:S01]  /*1880*/  PRMT R80, RZ, 0x5410, R87 ;  /* 0x00005410ff507816 */ /* 0x000fe20000000057 */
[----:B------:R-:W-:Y:S02]  /*1890*/  FADD.FTZ R94, -R244, R94 ;  /* 0x0000005ef45e7221 */ /* 0x000fe40000010100 */
[----:B------:R-:W-:Y:S02]  /*18a0*/  FADD.FTZ R214, R81, R214 ;  /* 0x000000d651d67221 */ /* 0x000fe40000010000 */
[----:B------:R-:W-:Y:S01]  /*18b0*/  FFMA.FTZ R15, R90, R81, R15 ;  /* 0x000000515a0f7223 */ /* 0x000fe2000001000f */
[----:B------:R-:W-:Y:S01]  /*18c0*/  PRMT R81, RZ, 0x5410, R91 ;  /* 0x00005410ff517816 */ /* 0x000fe2000000005b */
[----:B------:R-:W-:-:S02]  /*18d0*/  FMUL.FTZ R94, R208, R94 ;  /* 0x0000005ed05e7220 */ /* 0x000fc40000410000 */
[----:B------:R-:W-:-:S04]  /*18e0*/  IMAD.WIDE.U32 R108, R202, R141, c[0x0][0x188] ;  /* 0x00006200ca6c7625 */ /* 0x000fc800078e008d */
[----:B------:R-:W-:Y:S01]  /*18f0*/  IMAD.WIDE.U32 R100, R202, R133, c[0x0][0x210] ;  /* 0x00008400ca647625 */ /* 0x000fe200078e0085 */
[----:B------:R0:W3:Y:S03]  /*1900*/  LDG.E.128 R96, [R108.64] ;  /* 0x000000046c607981 */ /* 0x0000e6000c1e1d00 */
[----:B------:R-:W-:Y:S02]  /*1910*/  FADD.FTZ R152, R81, R152 ;  /* 0x0000009851987221 */ /* 0x000fe40000010000 */
[----:B------:R-:W-:Y:S01]  /*1920*/  FFMA.FTZ R184, R94, R81, R184 ;  /* 0x000000515eb87223 */ /* 0x000fe200000100b8 */
[----:B------:R-:W3:Y:S01]  /*1930*/  LDG.E.128 R100, [R100.64] ;  /* 0x0000000464647981 */ /* 0x000ee2000c1e1d00 */
[----:B------:R-:W-:Y:S02]  /*1940*/  FADD.FTZ R95, -R244, R95 ;  /* 0x0000005ff45f7221 */ /* 0x000fe40000010100 */
[----:B------:R-:W-:Y:S01]  /*1950*/  FADD.FTZ R217, R80, R217 ;  /* 0x000000d950d97221 */ /* 0x000fe20000010000 */
[----:B0-----:R-:W3:Y:S01]  /*1960*/  LDG.E.128 R108, [R108.64+0x10] ;  /* 0x000010046c6c7981 */ /* 0x001ee2000c1e1d00 */
[----:B------:R-:W-:-:S02]  /*1970*/  FFMA.FTZ R12, R94, R80, R12 ;  /* 0x000000505e0c7223 */ /* 0x000fc4000001000c */
[----:B------:R-:W-:-:S06]  /*1980*/  IMAD.WIDE.U32 R104, R202, R133, c[0x0][0x208] ;  /* 0x00008200ca687625 */ /* 0x000fcc00078e0085 */
[----:B------:R-:W3:Y:S01]  /*1990*/  LDG.E.128 R104, [R104.64] ;  /* 0x0000000468687981 */ /* 0x000ee2000c1e1d00 */
[----:B--2---:R-:W-:-:S04]  /*19a0*/  FMUL.FTZ R93, R93, R80 ;  /* 0x000000505d5d7220 */ /* 0x004fc80000410000 */
[----:B----4-:R-:W-:Y:S01]  /*19b0*/  FFMA.FTZ R93, R247, R81, R93 ;  /* 0x00000051f75d7223 */ /* 0x010fe2000001005d */
[----:B------:R-:W-:Y:S01]  /*19c0*/  PRMT R81, RZ, 0x7610, R87 ;  /* 0x00007610ff517816 */ /* 0x000fe20000000057 */
[----:B------:R-:W2:Y:S01]  /*19d0*/  LDL R247, [R1+0xa8] ;  /* 0x0000a80001f77983 */ /* 0x000ea20000100800 */
[----:B------:R-:W-:Y:S01]  /*19e0*/  PRMT R80, RZ, 0x7610, R91 ;  /* 0x00007610ff507816 */ /* 0x000fe2000000005b */
[----:B------:R-:W-:Y:S02]  /*19f0*/  FMUL.FTZ R91, R208, R95 ;  /* 0x0000005fd05b7220 */ /* 0x000fe40000410000 */
[----:B------:R-:W-:Y:S02]  /*1a00*/  FMUL.FTZ R87, R246, R81 ;  /* 0x00000051f6577220 */ /* 0x000fe40000410000 */
[----:B------:R-:W-:Y:S01]  /*1a10*/  FADD.FTZ R153, R80, R153 ;  /* 0x0000009950997221 */ /* 0x000fe20000010000 */
[----:B------:R-:W4:Y:S01]  /*1a20*/  LDL R246, [R1+0x9c] ;  /* 0x00009c0001f67983 */ /* 0x000f220000100800 */
[----:B------:R-:W-:-:S02]  /*1a30*/  FFMA.FTZ R185, R91, R80, R185 ;  /* 0x000000505bb97223 */ /* 0x000fc400000100b9 */
[----:B---3--:R-:W-:Y:S02]  /*1a40*/  FFMA.FTZ R87, R68, R80, R87 ;  /* 0x0000005044577223 */ /* 0x008fe40000010057 */
[----:B------:R-:W3:Y:S04]  /*1a50*/  LDL R80, [R1+0xa4] ;  /* 0x0000a40001507983 */ /* 0x000ee80000100800 */
[----:B------:R-:W2:Y:S01]  /*1a60*/  LDL R68, [R1+0xa0] ;  /* 0x0000a00001447983 */ /* 0x000ea20000100800 */
[----:B------:R-:W-:-:S04]  /*1a70*/  FADD.FTZ R96, -R244, R96 ;  /* 0x00000060f4607221 */ /* 0x000fc80000010100 */
[----:B------:R-:W-:Y:S01]  /*1a80*/  FMUL.FTZ R96, R208, R96 ;  /* 0x00000060d0607220 */ /* 0x000fe20000410000 */
[----:B------:R-:W-:-:S05]  /*1a90*/  PRMT R95, RZ, 0x5410, R100 ;  /* 0x00005410ff5f7816 */ /* 0x000fca0000000064 */
[----:B------:R-:W-:Y:S02]  /*1aa0*/  FADD.FTZ R219, R95, R219 ;  /* 0x000000db5fdb7221 */ /* 0x000fe40000010000 */
[----:B------:R-:W-:Y:S02]  /*1ab0*/  FFMA.FTZ R10, R96, R95, R10 ;  /* 0x0000005f600a7223 */ /* 0x000fe4000001000a */
[----:B------:R-:W-:Y:S02]  /*1ac0*/  FADD.FTZ R97, -R244, R97 ;  /* 0x00000061f4617221 */ /* 0x000fe40000010100 */
[----:B------:R-:W-:Y:S02]  /*1ad0*/  FADD.FTZ R216, R81, R216 ;  /* 0x000000d851d87221 */ /* 0x000fe40000010000 */
[----:B------:R-:W-:Y:S02]  /*1ae0*/  FFMA.FTZ R13, R91, R81, R13 ;  /* 0x000000515b0d7223 */ /* 0x000fe4000001000d */
[----:B------:R-:W4:Y:S01]  /*1af0*/  LDL R81, [R1+0x8c] ;  /* 0x00008c0001517983 */ /* 0x000f220000100800 */
[----:B---3--:R-:W-:Y:S01]  /*1b00*/  FMUL.FTZ R95, R80, R95 ;  /* 0x0000005f505f7220 */ /* 0x008fe20000410000 */
[----:B------:R-:W-:-:S05]  /*1b10*/  PRMT R80, RZ, 0x5410, R104 ;  /* 0x00005410ff507816 */ /* 0x000fca0000000068 */
[----:B------:R-:W-:Y:S02]  /*1b20*/  FADD.FTZ R150, R80, R150 ;  /* 0x0000009650967221 */ /* 0x000fe40000010000 */
[-C--:B------:R-:W-:Y:S02]  /*1b30*/  FFMA.FTZ R182, R96, R80.reuse, R182 ;  /* 0x0000005060b67223 */ /* 0x080fe400000100b6 */
[----:B--2---:R-:W-:Y:S01]  /*1b40*/  FFMA.FTZ R95, R247, R80, R95 ;  /* 0x00000050f75f7223 */ /* 0x004fe2000001005f */
[----:B------:R-:W-:Y:S01]  /*1b50*/  PRMT R80, RZ, 0x7610, R100 ;  /* 0x00007610ff507816 */ /* 0x000fe20000000064 */
[----:B------:R-:W2:Y:S01]  /*1b60*/  LDL R247, [R1+0x94] ;  /* 0x0000940001f77983 */ /* 0x000ea20000100800 */
[----:B------:R-:W-:-:S03]  /*1b70*/  FMUL.FTZ R100, R208, R97 ;  /* 0x00000061d0647220 */ /* 0x000fc60000410000 */
[----:B----4-:R-:W-:Y:S02]  /*1b80*/  FMUL.FTZ R97, R246, R80 ;  /* 0x00000050f6617220 */ /* 0x010fe40000410000 */
[----:B------:R-:W3:Y:S01]  /*1b90*/  LDL R246, [R1+0x98] ;  /* 0x0000980001f67983 */ /* 0x000ee20000100800 */
[----:B------:R-:W-:-:S05]  /*1ba0*/  PRMT R104, RZ, 0x7610, R104 ;  /* 0x00007610ff687816 */ /* 0x000fca0000000068 */
[-C--:B------:R-:W-:Y:S02]  /*1bb0*/  FFMA.FTZ R97, R68, R104.reuse, R97 ;  /* 0x0000006844617223 */ /* 0x080fe40000010061 */
[----:B------:R-:W4:Y:S01]  /*1bc0*/  LDL R68, [R1+0x90] ;  /* 0x0000900001447983 */ /* 0x000f220000100800 */
[----:B------:R-:W-:Y:S02]  /*1bd0*/  FADD.FTZ R98, -R244, R98 ;  /* 0x00000062f4627221 */ /* 0x000fe40000010100 */
        /* <DEDUP_REMOVED lines=8> */
[----:B------:R-:W-:Y:S02]  /*1c60*/  FFMA.FTZ R8, R98, R104, R8 ;  /* 0x0000006862087223 */ /* 0x000fe40000010008 */
[----:B------:R-:W-:Y:S02]  /*1c70*/  FADD.FTZ R148, R80, R148 ;  /* 0x0000009450947221 */ /* 0x000fe40000010000 */
[----:B------:R-:W-:Y:S02]  /*1c80*/  FFMA.FTZ R180, R98, R80, R180 ;  /* 0x0000005062b47223 */ /* 0x000fe400000100b4 */
[----:B------:R-:W-:-:S04]  /*1c90*/  FADD.FTZ R99, -R244, R99 ;  /* 0x00000063f4637221 */ /* 0x000fc80000010100 */
[----:B------:R-:W-:Y:S01]  /*1ca0*/  FMUL.FTZ R99, R208, R99 ;  /* 0x00000063d0637220 */ /* 0x000fe20000410000 */
[----:B------:R-:W-:Y:S01]  /*1cb0*/  PRMT R105, RZ, 0x7610, R105 ;  /* 0x00007610ff697816 */ /* 0x000fe20000000069 */
[----:B--2---:R-:W-:Y:S02]  /*1cc0*/  FMUL.FTZ R104, R247, R104 ;  /* 0x00000068f7687220 */ /* 0x004fe40000410000 */
[----:B------:R-:W2:Y:S02]  /*1cd0*/  LDL R247, [R1+0x88] ;  /* 0x0000880001f77983 */ /* 0x000ea40000100800 */
[----:B---3--:R-:W-:Y:S01]  /*1ce0*/  FFMA.FTZ R104, R246, R80, R104 ;  /* 0x00000050f6687223 */ /* 0x008fe20000010068 */
[----:B------:R-:W-:Y:S01]  /*1cf0*/  PRMT R80, RZ, 0x7610, R101 ;  /* 0x00007610ff507816 */ /* 0x000fe20000000065 */
[----:B------:R-:W3:Y:S04]  /*1d00*/  LDL R246, [R1+0x7c] ;  /* 0x00007c0001f67983 */ /* 0x000ee80000100800 */
[----:B------:R-:W2:Y:S01]  /*1d10*/  LDL R101, [R1+0x84] ;  /* 0x0000840001657983 */ /* 0x000ea20000100800 */
[----:B------:R-:W-:-:S02]  /*1d20*/  FADD.FTZ R220, R80, R220 ;  /* 0x000000dc50dc7221 */ /* 0x000fc40000010000 */
[-C--:B------:R-:W-:Y:S02]  /*1d30*/  FFMA.FTZ R9, R99, R80.reuse, R9 ;  /* 0x0000005063097223 */ /* 0x080fe40000010009 */
[----:B------:R-:W-:Y:S02]  /*1d40*/  FMUL.FTZ R80, R81, R80 ;  /* 0x0000005051507220 */ /* 0x000fe40000410000 */
[----:B------:R-:W-:Y:S02]  /*1d50*/  FADD.FTZ R81, -R244, R108 ;  /* 0x0000006cf4517221 */ /* 0x000fe40000010100 */
[-C--:B----4-:R-:W-:Y:S02]  /*1d60*/  FFMA.FTZ R108, R68, R105.reuse, R80 ;  /* 0x00000069446c7223 */ /* 0x090fe40000010050 */
[----:B------:R-:W4:Y:S01]  /*1d70*/  LDL R68, [R1+0x80] ;  /* 0x0000800001447983 */ /* 0x000f220000100800 */
[----:B------:R-:W-:Y:S01]  /*1d80*/  FADD.FTZ R149, R105, R149 ;  /* 0x0000009569957221 */ /* 0x000fe20000010000 */
[----:B------:R-:W-:Y:S01]  /*1d90*/  PRMT R80, RZ, 0x5410, R102 ;  /* 0x00005410ff507816 */ /* 0x000fe20000000066 */
[----:B------:R-:W-:-:S02]  /*1da0*/  FFMA.FTZ R181, R99, R105, R181 ;  /* 0x0000006963b57223 */ /* 0x000fc400000100b5 */
[----:B------:R-:W-:Y:S02]  /*1db0*/  FMUL.FTZ R105, R208, R81 ;  /* 0x00000051d0697220 */ /* 0x000fe40000410000 */
[----:B------:R-:W-:Y:S01]  /*1dc0*/  FADD.FTZ R109, -R244, R109 ;  /* 0x0000006df46d7221 */ /* 0x000fe20000010100 */
[----:B------:R-:W-:Y:S01]  /*1dd0*/  PRMT R81, RZ, 0x5410, R106 ;  /* 0x00005410ff517816 */ /* 0x000fe2000000006a */
[----:B------:R-:W-:Y:S02]  /*1de0*/  FADD.FTZ R223, R80, R223 ;  /* 0x000000df50df7221 */ /* 0x000fe40000010000 */
[----:B------:R-:W-:Y:S02]  /*1df0*/  FFMA.FTZ R6, R105, R80, R6 ;  /* 0x0000005069067223 */ /* 0x000fe40000010006 */
[----:B------:R-:W-:Y:S02]  /*1e00*/  FADD.FTZ R146, R81, R146 ;  /* 0x0000009251927221 */ /* 0x000fe40000010000 */
[----:B------:R-:W-:-:S02]  /*1e10*/  FFMA.FTZ R178, R105, R81, R178 ;  /* 0x0000005169b27223 */ /* 0x000fc400000100b2 */
[----:B--2---:R-:W-:Y:S01]  /*1e20*/  FMUL.FTZ R101, R101, R80 ;  /* 0x0000005065657220 */ /* 0x004fe20000410000 */
[----:B------:R-:W-:Y:S01]  /*1e30*/  PRMT R80, RZ, 0x7610, R106 ;  /* 0x00007610ff507816 */ /* 0x000fe2000000006a */
[----:B------:R-:W-:Y:S02]  /*1e40*/  FMUL.FTZ R106, R208, R109 ;  /* 0x0000006dd06a7220 */ /* 0x000fe40000410000 */
[----:B------:R-:W2:Y:S01]  /*1e50*/  LDL R109, [R1+0x74] ;  /* 0x00007400016d7983 */ /* 0x000ea20000100800 */
[----:B------:R-:W-:Y:S01]  /*1e60*/  FFMA.FTZ R101, R247, R81, R101 ;  /* 0x00000051f7657223 */ /* 0x000fe20000010065 */
[----:B------:R-:W-:Y:S02]  /*1e70*/  PRMT R81, RZ, 0x7610, R102 ;  /* 0x00007610ff517816 */ /* 0x000fe40000000066 */
[----:B------:R-:W2:Y:S03]  /*1e80*/  LDL R247, [R1+0x78] ;  /* 0x0000780001f77983 */ /* 0x000ea60000100800 */
[----:B---3--:R-:W-:-:S02]  /*1e90*/  FMUL.FTZ R102, R246, R81 ;  /* 0x00000051f6667220 */ /* 0x008fc40000410000 */
[----:B------:R-:W3:Y:S02]  /*1ea0*/  LDL R246, [R1+0x6c] ;  /* 0x00006c0001f67983 */ /* 0x000ee40000100800 */
[-C--:B----4-:R-:W-:Y:S02]  /*1eb0*/  FFMA.FTZ R102, R68, R80.reuse, R102 ;  /* 0x0000005044667223 */ /* 0x090fe40000010066 */
[----:B------:R-:W4:Y:S01]  /*1ec0*/  LDL R68, [R1+0x70] ;  /* 0x0000700001447983 */ /* 0x000f220000100800 */
[----:B------:R-:W-:Y:S02]  /*1ed0*/  FADD.FTZ R147, R80, R147 ;  /* 0x0000009350937221 */ /* 0x000fe40000010000 */
[----:B------:R-:W-:Y:S01]  /*1ee0*/  FFMA.FTZ R179, R106, R80, R179 ;  /* 0x000000506ab37223 */ /* 0x000fe200000100b3 */
[----:B------:R-:W-:Y:S01]  /*1ef0*/  PRMT R80, RZ, 0x5410, R103 ;  /* 0x00005410ff507816 */ /* 0x000fe20000000067 */
[----:B------:R-:W-:Y:S02]  /*1f00*/  FADD.FTZ R110, -R244, R110 ;  /* 0x0000006ef46e7221 */ /* 0x000fe40000010100 */
[----:B------:R-:W-:-:S02]  /*1f10*/  FADD.FTZ R222, R81, R222 ;  /* 0x000000de51de7221 */ /* 0x000fc40000010000 */
[----:B------:R-:W-:Y:S01]  /*1f20*/  FFMA.FTZ R7, R106, R81, R7 ;  /* 0x000000516a077223 */ /* 0x000fe20000010007 */
[----:B------:R-:W-:Y:S01]  /*1f30*/  PRMT R81, RZ, 0x5410, R107 ;  /* 0x00005410ff517816 */ /* 0x000fe2000000006b */
[----:B------:R-:W-:Y:S02]  /*1f40*/  FMUL.FTZ R110, R208, R110 ;  /* 0x0000006ed06e7220 */ /* 0x000fe40000410000 */
[----:B------:R-:W-:-:S04]  /*1f50*/  IMAD.WIDE.U32 R124, R196, R141, c[0x0][0x188] ;  /* 0x00006200c47c7625 */ /* 0x000fc800078e008d */
[----:B------:R-:W-:Y:S01]  /*1f60*/  IMAD.WIDE.U32 R116, R196, R133, c[0x0][0x210] ;  /* 0x00008400c4747625 */ /* 0x000fe200078e0085 */
[----:B------:R0:W4:Y:S03]  /*1f70*/  LDG.E.128 R112, [R124.64] ;  /* 0x000000047c707981 */ /* 0x000126000c1e1d00 */
[----:B------:R-:W-:Y:S02]  /*1f80*/  FADD.FTZ R144, R81, R144 ;  /* 0x0000009051907221 */ /* 0x000fe40000010000 */
[----:B------:R-:W-:Y:S01]  /*1f90*/  FFMA.FTZ R176, R110, R81, R176 ;  /* 0x000000516eb07223 */ /* 0x000fe200000100b0 */
[----:B------:R-:W4:Y:S01]  /*1fa0*/  LDG.E.128 R116, [R116.64] ;  /* 0x0000000474747981 */ /* 0x000f22000c1e1d00 */
[----:B------:R-:W-:Y:S02]  /*1fb0*/  FADD.FTZ R111, -R244, R111 ;  /* 0x0000006ff46f7221 */ /* 0x000fe40000010100 */
[----:B------:R-:W-:Y:S01]  /*1fc0*/  FADD.FTZ R225, R80, R225 ;  /* 0x000000e150e17221 */ /* 0x000fe20000010000 */
[----:B0-----:R-:W4:Y:S01]  /*1fd0*/  LDG.E.128 R124, [R124.64+0x10] ;  /* 0x000010047c7c7981 */ /* 0x001f22000c1e1d00 */
[----:B------:R-:W-:-:S02]  /*1fe0*/  FFMA.FTZ R4, R110, R80, R4 ;  /* 0x000000506e047223 */ /* 0x000fc40000010004 */
[----:B------:R-:W-:-:S06]  /*1ff0*/  IMAD.WIDE.U32 R120, R196, R133, c[0x0][0x208] ;  /* 0x00008200c4787625 */ /* 0x000fcc00078e0085 */
[----:B------:R-:W4:Y:S01]  /*2000*/  LDG.E.128 R120, [R120.64] ;  /* 0x0000000478787981 */ /* 0x000f22000c1e1d00 */
[----:B--2---:R-:W-:-:S04]  /*2010*/  FMUL.FTZ R109, R109, R80 ;  /* 0x000000506d6d7220 */ /* 0x004fc80000410000 */
[----:B------:R-:W-:Y:S01]  /*2020*/  FFMA.FTZ R109, R247, R81, R109 ;  /* 0x00000051f76d7223 */ /* 0x000fe2000001006d */
[----:B------:R-:W-:Y:S01]  /*2030*/  PRMT R81, RZ, 0x7610, R103 ;  /* 0x00007610ff517816 */ /* 0x000fe20000000067 */
[----:B------:R-:W2:Y:S01]  /*2040*/  LDL R247, [R1+0x68] ;  /* 0x0000680001f77983 */ /* 0x000ea20000100800 */
[----:B------:R-:W-:Y:S01]  /*2050*/  PRMT R80, RZ, 0x7610, R107 ;  /* 0x00007610ff507816 */ /* 0x000fe2000000006b */
[----:B------:R-:W-:Y:S02]  /*2060*/  FMUL.FTZ R107, R208, R111 ;  /* 0x0000006fd06b7220 */ /* 0x000fe40000410000 */
[----:B---3--:R-:W-:Y:S02]  /*2070*/  FMUL.FTZ R103, R246, R81 ;  /* 0x00000051f6677220 */ /* 0x008fe40000410000 */
[----:B------:R-:W-:Y:S01]  /*2080*/  FADD.FTZ R145, R80, R145 ;  /* 0x0000009150917221 */ /* 0x000fe20000010000 */
[----:B------:R-:W3:Y:S01]  /*2090*/  LDL R246, [R1+0x60] ;  /* 0x0000600001f67983 */ /* 0x000ee20000100800 */
[----:B------:R-:W-:-:S02]  /*20a0*/  FFMA.FTZ R177, R107, R80, R177 ;  /* 0x000000506bb17223 */ /* 0x000fc400000100b1 */
[----:B----4-:R-:W-:Y:S02]  /*20b0*/  FFMA.FTZ R103, R68, R80, R103 ;  /* 0x0000005044677223 */ /* 0x010fe40000010067 */
[----:B------:R-:W4:Y:S04]  /*20c0*/  LDL R80, [R1+0x64] ;  /* 0x0000640001507983 */ /* 0x000f280000100800 */
        /* <DEDUP_REMOVED lines=9> */
[----:B------:R-:W3:Y:S01]  /*2160*/  LDL R81, [R1+0x4c] ;  /* 0x00004c0001517983 */ /* 0x000ee20000100800 */
[----:B----4-:R-:W-:Y:S01]  /*2170*/  FMUL.FTZ R111, R80, R111 ;  /* 0x0000006f506f7220 */ /* 0x010fe20000410000 */
[----:B------:R-:W-:-:S05]  /*2180*/  PRMT R80, RZ, 0x5410, R120 ;  /* 0x00005410ff507816 */ /* 0x000fca0000000078 */
[----:B------:R-:W-:Y:S02]  /*2190*/  FADD.FTZ R34, R80, R34 ;  /* 0x0000002250227221 */ /* 0x000fe40000010000 */
[-C--:B------:R-:W-:Y:S02]  /*21a0*/  FFMA.FTZ R174, R112, R80.reuse, R174 ;  /* 0x0000005070ae7223 */ /* 0x080fe400000100ae */
[----:B--2---:R-:W-:Y:S01]  /*21b0*/  FFMA.FTZ R111, R247, R80, R111 ;  /* 0x00000050f76f7223 */ /* 0x004fe2000001006f */
[----:B------:R-:W-:Y:S01]  /*21c0*/  PRMT R80, RZ, 0x7610, R116 ;  /* 0x00007610ff507816 */ /* 0x000fe20000000074 */
[----:B------:R-:W2:Y:S01]  /*21d0*/  LDL R247, [R1+0x54] ;  /* 0x0000540001f77983 */ /* 0x000ea20000100800 */
[----:B------:R-:W-:-:S03]  /*21e0*/  FMUL.FTZ R116, R208, R113 ;  /* 0x00000071d0747220 */ /* 0x000fc60000410000 */
[----:B------:R-:W-:Y:S02]  /*21f0*/  FMUL.FTZ R113, R68, R80 ;  /* 0x0000005044717220 */ /* 0x000fe40000410000 */
[----:B------:R-:W4:Y:S01]  /*2200*/  LDL R68, [R1+0x58] ;  /* 0x0000580001447983 */ /* 0x000f220000100800 */
[----:B------:R-:W-:-:S05]  /*2210*/  PRMT R120, RZ, 0x7610, R120 ;  /* 0x00007610ff787816 */ /* 0x000fca0000000078 */
[-C--:B---3--:R-:W-:Y:S02]  /*2220*/  FFMA.FTZ R113, R246, R120.reuse, R113 ;  /* 0x00000078f6717223 */ /* 0x088fe40000010071 */
[----:B------:R-:W3:Y:S01]  /*2230*/  LDL R246, [R1+0x50] ;  /* 0x0000500001f67983 */ /* 0x000ee20000100800 */
        /* <DEDUP_REMOVED lines=17> */
[----:B----4-:R-:W-:Y:S01]  /*2350*/  FFMA.FTZ R120, R68, R80, R120 ;  /* 0x0000005044787223 */ /* 0x010fe20000010078 */
[----:B------:R-:W-:Y:S01]  /*2360*/  PRMT R80, RZ, 0x7610, R117 ;  /* 0x00007610ff507816 */ /* 0x000fe20000000075 */
[----:B------:R-:W4:Y:S04]  /*2370*/  LDL R68, [R1+0x48] ;  /* 0x0000480001447983 */ /* 0x000f280000100800 */
[----:B------:R-:W2:Y:S01]  /*2380*/  LDL R117, [R1+0x44] ;  /* 0x0000440001757983 */ /* 0x000ea20000100800 */
[----:B------:R-:W-:-:S02]  /*2390*/  FADD.FTZ R228, R80, R228 ;  /* 0x000000e450e47221 */ /* 0x000fc40000010000 */
[-C--:B------:R-:W-:Y:S02]  /*23a0*/  FFMA.FTZ R193, R115, R80.reuse, R193 ;  /* 0x0000005073c17223 */ /* 0x080fe400000100c1 */
[----:B------:R-:W-:Y:S02]  /*23b0*/  FMUL.FTZ R80, R81, R80 ;  /* 0x0000005051507220 */ /* 0x000fe40000410000 */
[----:B------:R-:W-:Y:S02]  /*23c0*/  FADD.FTZ R81, -R244, R124 ;  /* 0x0000007cf4517221 */ /* 0x000fe40000010100 */
[-C--:B---3--:R-:W-:Y:S02]  /*23d0*/  FFMA.FTZ R124, R246, R121.reuse, R80 ;  /* 0x00000079f67c7223 */ /* 0x088fe40000010050 */
[----:B------:R-:W3:Y:S01]  /*23e0*/  LDL R246, [R1+0x40] ;  /* 0x0000400001f67983 */ /* 0x000ee20000100800 */
        /* <DEDUP_REMOVED lines=14> */
[----:B----4-:R-:W-:Y:S01]  /*24d0*/  FFMA.FTZ R117, R68, R81, R117 ;  /* 0x0000005144757223 */ /* 0x010fe20000010075 */
[----:B------:R-:W-:Y:S02]  /*24e0*/  PRMT R81, RZ, 0x7610, R118 ;  /* 0x00007610ff517816 */ /* 0x000fe40000000076 */
[----:B------:R-:W4:Y:S03]  /*24f0*/  LDL R68, [R1+0x38] ;  /* 0x0000380001447983 */ /* 0x000f260000100800 */
[----:B------:R-:W-:-:S02]  /*2500*/  FMUL.FTZ R118, R247, R81 ;  /* 0x00000051f7767220 */ /* 0x000fc40000410000 */
[----:B------:R-:W4:Y:S02]  /*2510*/  LDL R247, [R1+0x2c] ;  /* 0x00002c0001f77983 */ /* 0x000f240000100800 */
[-C--:B---3--:R-:W-:Y:S02]  /*2520*/  FFMA.FTZ R118, R246, R80.reuse, R118 ;  /* 0x00000050f6767223 */ /* 0x088fe40000010076 */
[----:B------:R-:W3:Y:S01]  /*2530*/  LDL R246, [R1+0x30] ;  /* 0x0000300001f67983 */ /* 0x000ee20000100800 */
[----:B------:R-:W-:Y:S02]  /*2540*/  FADD.FTZ R31, R80, R31 ;  /* 0x0000001f501f7221 */ /* 0x000fe40000010000 */
[----:B------:R-:W-:Y:S01]  /*2550*/  FFMA.FTZ R171, R122, R80, R171 ;  /* 0x000000507aab7223 */ /* 0x000fe200000100ab */
[----:B------:R-:W-:Y:S01]  /*2560*/  PRMT R80, RZ, 0x5410, R119 ;  /* 0x00005410ff507816 */ /* 0x000fe20000000077 */
[----:B------:R-:W-:Y:S01]  /*2570*/  FADD.FTZ R126, -R244, R126 ;  /* 0x0000007ef47e7221 */ /* 0x000fe20000010100 */
[----:B------:R-:W-:Y:S01]  /*2580*/  IADD3 R140, R192, 0x60, RZ ;  /* 0x00000060c08c7810 */ /* 0x000fe20007ffe0ff */
[----:B------:R-:W-:-:S02]  /*2590*/  FADD.FTZ R230, R81, R230 ;  /* 0x000000e651e67221 */ /* 0x000fc40000010000 */
[----:B------:R-:W-:Y:S01]  /*25a0*/  FFMA.FTZ R195, R122, R81, R195 ;  /* 0x000000517ac37223 */ /* 0x000fe200000100c3 */
[----:B------:R-:W-:Y:S01]  /*25b0*/  PRMT R81, RZ, 0x5410, R123 ;  /* 0x00005410ff517816 */ /* 0x000fe2000000007b */
[----:B------:R-:W-:Y:S02]  /*25c0*/  FMUL.FTZ R126, R208, R126 ;  /* 0x0000007ed07e7220 */ /* 0x000fe40000410000 */
[----:B------:R-:W-:-:S04]  /*25d0*/  IMAD.WIDE.U32 R140, R140, R141, c[0x0][0x188] ;  /* 0x000062008c8c7625 */ /* 0x000fc800078e008d */
[CC--:B------:R-:W-:Y:S01]  /*25e0*/  IMAD.WIDE.U32 R136, R132.reuse, R133.reuse, c[0x0][0x208] ;  /* 0x0000820084887625 */ /* 0x0c0fe200078e0085 */
[----:B-1----:R-:W3:Y:S03]  /*25f0*/  LDG.E.128 R128, [R140.64] ;  /* 0x000000048c807981 */ /* 0x002ee6000c1e1d00 */
[----:B------:R-:W-:Y:S02]  /*2600*/  IMAD.WIDE.U32 R132, R132, R133, c[0x0][0x210] ;  /* 0x0000840084847625 */ /* 0x000fe400078e0085 */
[----:B------:R-:W3:Y:S02]  /*2610*/  LDG.E.128 R136, [R136.64] ;  /* 0x0000000488887981 */ /* 0x000ee4000c1e1d00 */
[----:B------:R-:W-:Y:S02]  /*2620*/  FADD.FTZ R28, R81, R28 ;  /* 0x0000001c511c7221 */ /* 0x000fe40000010000 */
[----:B------:R-:W-:Y:S01]  /*2630*/  FFMA.FTZ R168, R126, R81, R168 ;  /* 0x000000517ea87223 */ /* 0x000fe200000100a8 */
[----:B------:R-:W3:Y:S01]  /*2640*/  LDG.E.128 R132, [R132.64] ;  /* 0x0000000484847981 */ /* 0x000ee2000c1e1d00 */
[----:B------:R-:W-:-:S02]  /*2650*/  FADD.FTZ R127, -R244, R127 ;  /* 0x0000007ff47f7221 */ /* 0x000fc40000010100 */
[----:B------:R-:W-:Y:S02]  /*2660*/  FADD.FTZ R233, R80, R233 ;  /* 0x000000e950e97221 */ /* 0x000fe40000010000 */
[-C--:B------:R-:W-:Y:S02]  /*2670*/  FFMA.FTZ R199, R126, R80.reuse, R199 ;  /* 0x000000507ec77223 */ /* 0x080fe400000100c7 */
[----:B--2---:R-:W-:-:S04]  /*2680*/  FMUL.FTZ R125, R125, R80 ;  /* 0x000000507d7d7220 */ /* 0x004fc80000410000 */
[----:B----4-:R-:W-:Y:S01]  /*2690*/  FFMA.FTZ R125, R68, R81, R125 ;  /* 0x00000051447d7223 */ /* 0x010fe2000001007d */
[----:B------:R-:W-:Y:S01]  /*26a0*/  PRMT R81, RZ, 0x7610, R119 ;  /* 0x00007610ff517816 */ /* 0x000fe20000000077 */
[----:B------:R0:W5:Y:S01]  /*26b0*/  LDL.LU R68, [R1+0xec] ;  /* 0x0000ec0001447983 */ /* 0x0001620000300800 */
[----:B------:R-:W-:Y:S01]  /*26c0*/  PRMT R80, RZ, 0x7610, R123 ;  /* 0x00007610ff507816 */ /* 0x000fe2000000007b */
[----:B------:R-:W-:Y:S02]  /*26d0*/  FMUL.FTZ R123, R208, R127 ;  /* 0x0000007fd07b7220 */ /* 0x000fe40000410000 */
[----:B------:R-:W-:Y:S02]  /*26e0*/  FMUL.FTZ R119, R247, R81 ;  /* 0x00000051f7777220 */ /* 0x000fe40000410000 */
[----:B------:R-:W-:Y:S01]  /*26f0*/  FADD.FTZ R29, R80, R29 ;  /* 0x0000001d501d7221 */ /* 0x000fe20000010000 */
[----:B------:R-:W2:Y:S01]  /*2700*/  LDL R247, [R1+0x4] ;  /* 0x0000040001f77983 */ /* 0x000ea20000100800 */
[----:B------:R-:W-:-:S02]  /*2710*/  FFMA.FTZ R169, R123, R80, R169 ;  /* 0x000000507ba97223 */ /* 0x000fc400000100a9 */
[----:B---3--:R-:W-:Y:S02]  /*2720*/  FFMA.FTZ R119, R246, R80, R119 ;  /* 0x00000050f6777223 */ /* 0x008fe40000010077 */
[----:B------:R-:W3:Y:S01]  /*2730*/  LDL R80, [R1+0x24] ;  /* 0x0000240001507983 */ /* 0x000ee20000100800 */
[----:B------:R-:W-:Y:S02]  /*2740*/  FADD.FTZ R232, R81, R232 ;  /* 0x000000e851e87221 */ /* 0x000fe40000010000 */
[----:B------:R-:W-:Y:S01]  /*2750*/  FFMA.FTZ R198, R123, R81, R198 ;  /* 0x000000517bc67223 */ /* 0x000fe200000100c6 */
[----:B------:R-:W4:Y:S04]  /*2760*/  LDL R246, [R1+0x20] ;  /* 0x0000200001f67983 */ /* 0x000f280000100800 */
[----:B------:R-:W2:Y:S01]  /*2770*/  LDL R81, [R1+0x28] ;  /* 0x0000280001517983 */ /* 0x000ea20000100800 */
[----:B------:R-:W-:-:S04]  /*2780*/  FADD.FTZ R128, -R244, R128 ;  /* 0x00000080f4807221 */ /* 0x000fc80000010100 */
[----:B------:R-:W-:Y:S01]  /*2790*/  FMUL.FTZ R128, R208, R128 ;  /* 0x00000080d0807220 */ /* 0x000fe20000410000 */
[----:B------:R-:W-:-:S05]  /*27a0*/  PRMT R127, RZ, 0x5410, R132 ;  /* 0x00005410ff7f7816 */ /* 0x000fca0000000084 */
[----:B------:R-:W-:Y:S02]  /*27b0*/  FADD.FTZ R235, R127, R235 ;  /* 0x000000eb7feb7221 */ /* 0x000fe40000010000 */
[-C--:B------:R-:W-:Y:S02]  /*27c0*/  FFMA.FTZ R201, R128, R127.reuse, R201 ;  /* 0x0000007f80c97223 */ /* 0x080fe400000100c9 */
[----:B------:R-:W-:Y:S02]  /*27d0*/  FADD.FTZ R129, -R244, R129 ;  /* 0x00000081f4817221 */ /* 0x000fe40000010100 */
[----:B------:R-:W-:Y:S02]  /*27e0*/  FADD.FTZ R159, R142, R159 ;  /* 0x0000009f8e9f7221 */ /* 0x000fe40000010000 */
[----:B------:R-:W-:Y:S02]  /*27f0*/  FFMA.FTZ R191, R88, R142, R191 ;  /* 0x0000008e58bf7223 */ /* 0x000fe400000100bf */
[----:B------:R-:W4:Y:S01]  /*2800*/  LDG.E.128 R140, [R140.64+0x10] ;  /* 0x000010048c8c7981 */ /* 0x000f22000c1e1d00 */
[----:B---3--:R-:W-:Y:S01]  /*2810*/  FMUL.FTZ R127, R80, R127 ;  /* 0x0000007f507f7220 */ /* 0x008fe20000410000 */
[----:B------:R-:W-:-:S05]  /*2820*/  PRMT R80, RZ, 0x5410, R136 ;  /* 0x00005410ff507816 */ /* 0x000fca0000000088 */
[----:B------:R-:W-:Y:S02]  /*2830*/  FADD.FTZ R26, R80, R26 ;  /* 0x0000001a501a7221 */ /* 0x000fe40000010000 */
[-C--:B------:R-:W-:Y:S02]  /*2840*/  FFMA.FTZ R166, R128, R80.reuse, R166 ;  /* 0x0000005080a67223 */ /* 0x080fe400000100a6 */
[----:B--2---:R-:W-:Y:S01]  /*2850*/  FFMA.FTZ R127, R81, R80, R127 ;  /* 0x00000050517f7223 */ /* 0x004fe2000001007f */
[----:B------:R-:W-:Y:S01]  /*2860*/  PRMT R80, RZ, 0x7610, R132 ;  /* 0x00007610ff507816 */ /* 0x000fe20000000084 */
[----:B------:R-:W-:Y:S01]  /*2870*/  FMUL.FTZ R132, R208, R129 ;  /* 0x00000081d0847220 */ /* 0x000fe20000410000 */
[----:B------:R-:W-:Y:S01]  /*2880*/  PRMT R136, RZ, 0x7610, R136 ;  /* 0x00007610ff887816 */ /* 0x000fe20000000088 */
[----:B------:R-:W2:Y:S02]  /*2890*/  LDL R81, [R1+0x18] ;  /* 0x0000180001517983 */ /* 0x000ea40000100800 */
[----:B------:R-:W-:-:S02]  /*28a0*/  FMUL.FTZ R129, R247, R80 ;  /* 0x00000050f7817220 */ /* 0x000fc40000410000 */
[----:B------:R-:W-:Y:S01]  /*28b0*/  FADD.FTZ R27, R136, R27 ;  /* 0x0000001b881b7221 */ /* 0x000fe20000010000 */
[----:B------:R-:W3:Y:S01]  /*28c0*/  LDL R247, [R1+0x1c] ;  /* 0x00001c0001f77983 */ /* 0x000ee20000100800 */
[-C--:B------:R-:W-:Y:S02]  /*28d0*/  FFMA.FTZ R167, R132, R136.reuse, R167 ;  /* 0x0000008884a77223 */ /* 0x080fe400000100a7 */
[----:B----4-:R-:W-:Y:S02]  /*28e0*/  FFMA.FTZ R129, R246, R136, R129 ;  /* 0x00000088f6817223 */ /* 0x010fe40000010081 */
[----:B------:R-:W4:Y:S01]  /*28f0*/  LDL R136, [R1] ;  /* 0x0000000001887983 */ /* 0x000f220000100800 */
[----:B------:R-:W-:Y:S01]  /*2900*/  FADD.FTZ R130, -R244, R130 ;  /* 0x00000082f4827221 */ /* 0x000fe20000010100 */
[----:B------:R-:W-:-:S03]  /*2910*/  PRMT R246, RZ, 0x5410, R133 ;  /* 0x00005410fff67816 */ /* 0x000fc60000000085 */
[----:B------:R-:W-:Y:S02]  /*2920*/  FMUL.FTZ R130, R208, R130 ;  /* 0x00000082d0827220 */ /* 0x000fe40000410000 */
[----:B------:R-:W-:Y:S02]  /*2930*/  FADD.FTZ R234, R80, R234 ;  /* 0x000000ea50ea7221 */ /* 0x000fe40000010000 */
[----:B------:R-:W-:Y:S01]  /*2940*/  FFMA.FTZ R200, R132, R80, R200 ;  /* 0x0000005084c87223 */ /* 0x000fe200000100c8 */
[----:B------:R-:W-:Y:S01]  /*2950*/  PRMT R80, RZ, 0x5410, R137 ;  /* 0x00005410ff507816 */ /* 0x000fe20000000089 */
[----:B------:R-:W-:Y:S02]  /*2960*/  FADD.FTZ R237, R246, R237 ;  /* 0x000000edf6ed7221 */ /* 0x000fe40000010000 */
[----:B------:R-:W-:Y:S02]  /*2970*/  FFMA.FTZ R204, R130, R246, R204 ;  /* 0x000000f682cc7223 */ /* 0x000fe400000100cc */
[----:B------:R-:W-:-:S02]  /*2980*/  FADD.FTZ R131, -R244, R131 ;  /* 0x00000083f4837221 */ /* 0x000fc40000010100 */
[----:B------:R-:W-:Y:S02]  /*2990*/  FADD.FTZ R24, R80, R24 ;  /* 0x0000001850187221 */ /* 0x000fe40000010000 */
[----:B------:R-:W-:Y:S01]  /*29a0*/  FFMA.FTZ R164, R130, R80, R164 ;  /* 0x0000005082a47223 */ /* 0x000fe200000100a4 */
[----:B------:R-:W-:Y:S01]  /*29b0*/  PRMT R137, RZ, 0x7610, R137 ;  /* 0x00007610ff897816 */ /* 0x000fe20000000089 */
[C---:B------:R-:W-:Y:S02]  /*29c0*/  FADD.FTZ R140, -R244.reuse, R140 ;  /* 0x0000008cf48c7221 */ /* 0x040fe40000010100 */
[----:B------:R-:W-:Y:S02]  /*29d0*/  FADD.FTZ R143, -R244, R143 ;  /* 0x0000008ff48f7221 */ /* 0x000fe40000010100 */
[----:B------:R-:W-:Y:S02]  /*29e0*/  FADD.FTZ R25, R137, R25 ;  /* 0x0000001989197221 */ /* 0x000fe40000010000 */
[----:B----4-:R-:W-:-:S02]  /*29f0*/  FMUL.FTZ R246, R136, R246 ;  /* 0x000000f688f67220 */ /* 0x010fc40000410000 */
[----:B------:R-:W-:Y:S02]  /*2a00*/  FMUL.FTZ R136, R208, R131 ;  /* 0x00000083d0887220 */ /* 0x000fe40000410000 */
[----:B---3--:R-:W-:Y:S01]  /*2a10*/  FFMA.FTZ R246, R247, R80, R246 ;  /* 0x00000050f7f67223 */ /* 0x008fe200000100f6 */
[----:B------:R-:W-:Y:S01]  /*2a20*/  PRMT R80, RZ, 0x7610, R133 ;  /* 0x00007610ff507816 */ /* 0x000fe20000000085 */
[----:B------:R-:W3:Y:S04]  /*2a30*/  LDL R247, [R1+0x14] ;  /* 0x0000140001f77983 */ /* 0x000ee80000100800 */
[----:B------:R-:W-:Y:S02]  /*2a40*/  FADD.FTZ R236, R80, R236 ;  /* 0x000000ec50ec7221 */ /* 0x000fe40000010000 */
[----:B------:R-:W-:-:S02]  /*2a50*/  FFMA.FTZ R203, R136, R80, R203 ;  /* 0x0000005088cb7223 */ /* 0x000fc400000100cb */
[----:B------:R-:W-:Y:S02]  /*2a60*/  FMUL.FTZ R80, R252, R80 ;  /* 0x00000050fc507220 */ /* 0x000fe40000410000 */
[-C--:B------:R-:W-:Y:S02]  /*2a70*/  FFMA.FTZ R165, R136, R137.reuse, R165 ;  /* 0x0000008988a57223 */ /* 0x080fe400000100a5 */
[----:B--2---:R-:W-:Y:S02]  /*2a80*/  FFMA.FTZ R137, R81, R137, R80 ;  /* 0x0000008951897223 */ /* 0x004fe40000010050 */
[C---:B------:R-:W-:Y:S02]  /*2a90*/  FADD.FTZ R81, -R244.reuse, R141 ;  /* 0x0000008df4517221 */ /* 0x040fe40000010100 */
[----:B------:R-:W-:Y:S02]  /*2aa0*/  FADD.FTZ R80, -R244, R142 ;  /* 0x0000008ef4507221 */ /* 0x000fe40000010100 */
[----:B------:R-:W2:Y:S01]  /*2ab0*/  LDL R244, [R1+0x10] ;  /* 0x0000100001f47983 */ /* 0x000ea20000100800 */
[----:B------:R-:W-:Y:S01]  /*2ac0*/  PRMT R131, RZ, 0x5410, R134 ;  /* 0x00005410ff837816 */ /* 0x000fe20000000086 */
[----:B------:R-:W-:Y:S01]  /*2ad0*/  FMUL.FTZ R141, R208, R140 ;  /* 0x0000008cd08d7220 */ /* 0x000fe20000410000 */
[----:B------:R-:W-:-:S02]  /*2ae0*/  PRMT R133, RZ, 0x5410, R138 ;  /* 0x00005410ff857816 */ /* 0x000fc4000000008a */
[----:B------:R-:W-:Y:S01]  /*2af0*/  PRMT R134, RZ, 0x7610, R134 ;  /* 0x00007610ff867816 */ /* 0x000fe20000000086 */
[-C--:B------:R-:W-:Y:S02]  /*2b00*/  FMUL.FTZ R140, R251, R131.reuse ;  /* 0x00000083fb8c7220 */ /* 0x080fe40000410000 */
[----:B------:R-:W-:Y:S02]  /*2b10*/  FADD.FTZ R239, R131, R239 ;  /* 0x000000ef83ef7221 */ /* 0x000fe40000010000 */
[----:B------:R-:W-:Y:S01]  /*2b20*/  FFMA.FTZ R206, R141, R131, R206 ;  /* 0x000000838dce7223 */ /* 0x000fe200000100ce */
[----:B------:R-:W-:Y:S01]  /*2b30*/  PRMT R131, RZ, 0x7610, R138 ;  /* 0x00007610ff837816 */ /* 0x000fe2000000008a */
[----:B------:R-:W-:Y:S02]  /*2b40*/  FMUL.FTZ R142, R208, R81 ;  /* 0x00000051d08e7220 */ /* 0x000fe40000410000 */
[----:B------:R-:W-:Y:S02]  /*2b50*/  FMUL.FTZ R81, R250, R134 ;  /* 0x00000086fa517220 */ /* 0x000fe40000410000 */
[----:B------:R-:W-:-:S02]  /*2b60*/  FADD.FTZ R23, R131, R23 ;  /* 0x0000001783177221 */ /* 0x000fc40000010000 */
[----:B------:R-:W-:Y:S02]  /*2b70*/  FFMA.FTZ R163, R142, R131, R163 ;  /* 0x000000838ea37223 */ /* 0x000fe400000100a3 */
[----:B---3--:R-:W-:Y:S02]  /*2b80*/  FFMA.FTZ R140, R247, R133, R140 ;  /* 0x00000085f78c7223 */ /* 0x008fe4000001008c */
[----:B------:R-:W3:Y:S01]  /*2b90*/  LDL R247, [R1+0xc] ;  /* 0x00000c0001f77983 */ /* 0x000ee20000100800 */
[----:B--2---:R-:W-:-:S03]  /*2ba0*/  FFMA.FTZ R131, R244, R131, R81 ;  /* 0x00000083f4837223 */ /* 0x004fc60000010051 */
[----:B------:R-:W2:Y:S01]  /*2bb0*/  LDL R244, [R1+0x8] ;  /* 0x0000080001f47983 */ /* 0x000ea20000100800 */
[----:B------:R-:W-:Y:S01]  /*2bc0*/  FMUL.FTZ R138, R208, R80 ;  /* 0x00000050d08a7220 */ /* 0x000fe20000410000 */
[----:B------:R-:W-:Y:S01]  /*2bd0*/  PRMT R80, RZ, 0x5410, R135 ;  /* 0x00005410ff507816 */ /* 0x000fe20000000087 */
[----:B------:R-:W-:Y:S01]  /*2be0*/  FADD.FTZ R22, R133, R22 ;  /* 0x0000001685167221 */ /* 0x000fe20000010000 */
[----:B------:R-:W-:Y:S01]  /*2bf0*/  PRMT R81, RZ, 0x5410, R139 ;  /* 0x00005410ff517816 */ /* 0x000fe2000000008b */
[----:B------:R-:W-:Y:S02]  /*2c00*/  FFMA.FTZ R162, R141, R133, R162 ;  /* 0x000000858da27223 */ /* 0x000fe400000100a2 */
[-C--:B------:R-:W-:Y:S02]  /*2c10*/  FMUL.FTZ R133, R249, R80.reuse ;  /* 0x00000050f9857220 */ /* 0x080fe40000410000 */
[----:B------:R-:W-:Y:S02]  /*2c20*/  FADD.FTZ R241, R80, R241 ;  /* 0x000000f150f17221 */ /* 0x000fe40000010000 */
[----:B------:R-:W-:Y:S01]  /*2c30*/  FFMA.FTZ R209, R138, R80, R209 ;  /* 0x000000508ad17223 */ /* 0x000fe200000100d1 */
[----:B------:R-:W-:Y:S01]  /*2c40*/  PRMT R80, RZ, 0x7610, R135 ;  /* 0x00007610ff507816 */ /* 0x000fe20000000087 */
[----:B------:R-:W-:-:S02]  /*2c50*/  FADD.FTZ R238, R134, R238 ;  /* 0x000000ee86ee7221 */ /* 0x000fc40000010000 */
[----:B------:R-:W-:Y:S01]  /*2c60*/  FFMA.FTZ R205, R142, R134, R205 ;  /* 0x000000868ecd7223 */ /* 0x000fe200000100cd */
[----:B------:R-:W-:Y:S01]  /*2c70*/  PRMT R134, RZ, 0x7610, R139 ;  /* 0x00007610ff867816 */ /* 0x000fe2000000008b */
[----:B------:R-:W-:Y:S02]  /*2c80*/  FADD.FTZ R20, R81, R20 ;  /* 0x0000001451147221 */ /* 0x000fe40000010000 */
[----:B------:R-:W-:Y:S02]  /*2c90*/  FFMA.FTZ R160, R138, R81, R160 ;  /* 0x000000518aa07223 */ /* 0x000fe400000100a0 */
[----:B------:R-:W-:Y:S02]  /*2ca0*/  FMUL.FTZ R135, R208, R143 ;  /* 0x0000008fd0877220 */ /* 0x000fe40000410000 */
[----:B------:R-:W-:Y:S02]  /*2cb0*/  FADD.FTZ R21, R134, R21 ;  /* 0x0000001586157221 */ /* 0x000fe40000010000 */
[----:B------:R-:W-:-:S02]  /*2cc0*/  FFMA.FTZ R161, R135, R134, R161 ;  /* 0x0000008687a17223 */ /* 0x000fc400000100a1 */
        /* <DEDUP_REMOVED lines=29> */
[----:B------:R-:W-:Y:S02]  /*2ea0*/  FFMA.FTZ R143, R142, R131, R143 ;  /* 0x000000838e8f7223 */ /* 0x000fe4000001008f */
[----:B------:R-:W-:Y:S02]  /*2eb0*/  FADD.FTZ R240, R80, R240 ;  /* 0x000000f050f07221 */ /* 0x000fe40000010000 */
[-C--:B------:R-:W-:Y:S02]  /*2ec0*/  FFMA.FTZ R207, R135, R80.reuse, R207 ;  /* 0x0000005087cf7223 */ /* 0x080fe400000100cf */
[----:B---3--:R-:W-:Y:S02]  /*2ed0*/  FFMA.FTZ R133, R247, R81, R133 ;  /* 0x00000051f7857223 */ /* 0x008fe40000010085 */
[----:B------:R-:W-:-:S04]  /*2ee0*/  FMUL.FTZ R81, R248, R80 ;  /* 0x00000050f8517220 */ /* 0x000fc80000410000 */
[----:B--2---:R-:W-:Y:S02]  /*2ef0*/  FFMA.FTZ R134, R244, R134, R81 ;  /* 0x00000086f4867223 */ /* 0x004fe40000010051 */
        /* <DEDUP_REMOVED lines=30> */
[----:B------:R-:W-:Y:S02]  /*30e0*/  FFMA.FTZ R143, R138, R133, R143 ;  /* 0x000000858a8f7223 */ /* 0x000fe4000001008f */
[----:B------:R-:W-:Y:S02]  /*30f0*/  FADD.FTZ R244, R244, R133 ;  /* 0x00000085f4f47221 */ /* 0x000fe40000010000 */
[----:B------:R-:W-:Y:S02]  /*3100*/  FFMA.FTZ R143, R135, R134, R143 ;  /* 0x00000086878f7223 */ /* 0x000fe4000001008f */
[----:B------:R-:W-:Y:S01]  /*3110*/  FADD.FTZ R244, R244, R134 ;  /* 0x00000086f4f47221 */ /* 0x000fe20000010000 */
[----:B------:R-:W-:Y:S05]  /*3120*/  BRA.DIV ~URZ, `(.L_x_748) ;  /* 0x000031c27f007947 */ /* 0x000fea000b800000 */
[----:B0-----:R0:W1:Y:S02]  /*3130*/  SHFL.BFLY PT, R247, R244, 0x1, 0x1f ;  /* 0x0c201f00f4f77f89 */ /* 0x00106400000e0000 */
.L_x_752:
        /* <DEDUP_REMOVED lines=18> */
.L_x_753:
[----:B--2---:R-:W-:Y:S01]  /*3260*/  FADD.FTZ R247, R247, R244 ;  /* 0x000000f4f7f77221 */ /* 0x004fe20000010000 */
[----:B------:R-:W2:Y:S01]  /*3270*/  S2R R139, SR_TID.X ;  /* 0x00000000008b7919 */ /* 0x000ea20000002100 */
[----:B0-----:R-:W-:Y:S01]  /*3280*/  FADD.FTZ R81, R80, R143 ;  /* 0x0000008f50517221 */ /* 0x001fe20000010000 */
[----:B------:R-:W-:Y:S01]  /*3290*/  ISETP.NE.U32.AND P2, PT, RZ, c[0x0][0x218], PT ;  /* 0x00008600ff007a0c */ /* 0x000fe20003f45070 */
[----:B------:R-:W-:Y:S01]  /*32a0*/  FMUL.FTZ R80, R247, c[0x0][0x1e0] ;  /* 0x00007800f7507a20 */ /* 0x000fe20000410000 */
[----:B------:R-:W-:Y:S01]  /*32b0*/  ISETP.NE.U32.AND P3, PT, RZ, c[0x0][0x258], PT ;  /* 0x00009600ff007a0c */ /* 0x000fe20003f65070 */
[----:B------:R-:W-:Y:S01]  /*32c0*/  FMUL.FTZ R81, R81, c[0x0][0x1e0] ;  /* 0x0000780051517a20 */ /* 0x000fe20000410000 */
[----:B------:R-:W-:Y:S02]  /*32d0*/  ISETP.NE.AND.EX P2, PT, RZ, c[0x0][0x21c], PT, P2 ;  /* 0x00008700ff007a0c */ /* 0x000fe40003f45320 */
[----:B------:R-:W-:Y:S02]  /*32e0*/  FSEL R80, R80, RZ, !P0 ;  /* 0x000000ff50507208 */ /* 0x000fe40004000000 */
[----:B------:R-:W-:-:S02]  /*32f0*/  ISETP.NE.U32.AND P0, PT, RZ, c[0x0][0x258], PT ;  /* 0x00009600ff007a0c */ /* 0x000fc40003f05070 */
[----:B------:R-:W-:Y:S01]  /*3300*/  ISETP.NE.U32.AND P1, PT, RZ, c[0x0][0x250], PT ;  /* 0x00009400ff007a0c */ /* 0x000fe20003f25070 */
[-CC-:B------:R-:W-:Y:S01]  /*3310*/  FFMA.FTZ R243, R243, R81.reuse, R80.reuse ;  /* 0x00000051f3f37223 */ /* 0x180fe20000010050 */
[----:B------:R-:W-:Y:S01]  /*3320*/  ISETP.NE.AND.EX P0, PT, RZ, c[0x0][0x25c], PT, P0 ;  /* 0x00009700ff007a0c */ /* 0x000fe20003f05300 */
[-CC-:B------:R-:W-:Y:S01]  /*3330*/  FFMA.FTZ R88, R88, R81.reuse, R80.reuse ;  /* 0x0000005158587223 */ /* 0x180fe20000010050 */
[----:B------:R-:W-:Y:S01]  /*3340*/  ISETP.NE.AND.EX P3, PT, RZ, c[0x0][0x25c], PT, P3 ;  /* 0x00009700ff007a0c */ /* 0x000fe20003f65330 */
[-CC-:B------:R-:W-:Y:S01]  /*3350*/  FFMA.FTZ R82, R82, R81.reuse, R80.reuse ;  /* 0x0000005152527223 */ /* 0x180fe20000010050 */
[----:B------:R-:W-:Y:S01]  /*3360*/  ISETP.NE.AND.EX P1, PT, RZ, c[0x0][0x254], PT, P1 ;  /* 0x00009500ff007a0c */ /* 0x000fe20003f25310 */
        /* <DEDUP_REMOVED lines=34> */
[----:B------:R-:W-:Y:S01]  /*3590*/  @P0 MOV R84, 0x20 ;  /* 0x0000002000540802 */ /* 0x000fe20000000f00 */
[----:B------:R-:W-:Y:S01]  /*35a0*/  FADD.FTZ R83, R92, -R83 ;  /* 0x800000535c537221 */ /* 0x000fe20000010000 */
[----:B------:R-:W-:Y:S01]  /*35b0*/  LEA.HI R81, R81, R80, RZ, 0x3 ;  /* 0x0000005051517211 */ /* 0x000fe200078f18ff */
[----:B------:R-:W-:-:S02]  /*35c0*/  FADD.FTZ R90, R86, -R90 ;  /* 0x8000005a565a7221 */ /* 0x000fc40000010000 */
[----:B------:R-:W-:Y:S02]  /*35d0*/  FADD.FTZ R91, R87, -R91 ;  /* 0x8000005b575b7221 */ /* 0x000fe40000010000 */
[C---:B------:R-:W-:Y:S02]  /*35e0*/  FMUL.FTZ R242, R208.reuse, R242 ;  /* 0x000000f2d0f27220 */ /* 0x040fe40000410000 */
[C---:B------:R-:W-:Y:S02]  /*35f0*/  FMUL.FTZ R88, R208.reuse, R88 ;  /* 0x00000058d0587220 */ /* 0x040fe40000410000 */
[C---:B------:R-:W-:Y:S02]  /*3600*/  FMUL.FTZ R86, R208.reuse, R82 ;  /* 0x00000052d0567220 */ /* 0x040fe40000410000 */
[----:B------:R-:W-:Y:S02]  /*3610*/  FMUL.FTZ R87, R208, R83 ;  /* 0x00000053d0577220 */ /* 0x000fe40000410000 */
[----:B------:R-:W-:-:S02]  /*3620*/  FADD.FTZ R89, R85, -R89 ;  /* 0x8000005955597221 */ /* 0x000fc40000010000 */
[----:B------:R-:W-:Y:S02]  /*3630*/  FADD.FTZ R94, R93, -R94 ;  /* 0x8000005e5d5e7221 */ /* 0x000fe40000010000 */
[----:B------:R-:W-:Y:S01]  /*3640*/  FADD.FTZ R104, R104, -R98 ;  /* 0x8000006268687221 */ /* 0x000fe20000010000 */
[----:B--2---:R-:W-:Y:S01]  /*3650*/  LOP3.LUT R98, R139, 0x1f, RZ, 0xc0, !PT ;  /* 0x0000001f8b627812 */ /* 0x004fe200078ec0ff */
[----:B-----5:R-:W-:Y:S02]  /*3660*/  @P2 FADD.FTZ R88, R37, R88 ;  /* 0x0000005825582221 */ /* 0x020fe40000010000 */
[----:B------:R-:W-:Y:S01]  /*3670*/  @P2 FADD.FTZ R242, R36, R242 ;  /* 0x000000f224f22221 */ /* 0x000fe20000010000 */
[----:B------:R-:W-:Y:S01]  /*3680*/  LEA.HI.SX32 R98, R81, R98, 0x1d ;  /* 0x0000006251627211 */ /* 0x000fe200078feaff */
[----:B------:R-:W-:Y:S01]  /*3690*/  @P2 FADD.FTZ R87, R39, R87 ;  /* 0x0000005727572221 */ /* 0x000fe20000010000 */
[----:B------:R-:W-:Y:S01]  /*36a0*/  SEL R81, R88, R69, P3 ;  /* 0x0000004558517207 */ /* 0x000fe20001800000 */
[----:B------:R-:W-:Y:S01]  /*36b0*/  @P2 FADD.FTZ R86, R38, R86 ;  /* 0x0000005626562221 */ /* 0x000fe20000010000 */
[----:B------:R-:W-:Y:S01]  /*36c0*/  SEL R80, R242, R68, P3 ;  /* 0x00000044f2507207 */ /* 0x000fe20001800000 */
[C---:B------:R-:W-:Y:S01]  /*36d0*/  FMUL.FTZ R89, R208.reuse, R89 ;  /* 0x00000059d0597220 */ /* 0x040fe20000410000 */
[----:B------:R-:W-:Y:S01]  /*36e0*/  SEL R83, R87, R71, P3 ;  /* 0x0000004757537207 */ /* 0x000fe20001800000 */
[----:B------:R-:W-:Y:S01]  /*36f0*/  FMUL.FTZ R90, R208, R90 ;  /* 0x0000005ad05a7220 */ /* 0x000fe20000410000 */
[----:B------:R-:W-:Y:S01]  /*3700*/  SEL R82, R86, R70, P3 ;  /* 0x0000004656527207 */ /* 0x000fe20001800000 */
[----:B------:R-:W-:-:S02]  /*3710*/  FMUL.FTZ R94, R208, R94 ;  /* 0x0000005ed05e7220 */ /* 0x000fc40000410000 */
[----:B------:R-:W-:Y:S02]  /*3720*/  FMUL.FTZ R93, R208, R91 ;  /* 0x0000005bd05d7220 */ /* 0x000fe40000410000 */
[----:B------:R-:W-:-:S04]  /*3730*/  @P0 IMAD.WIDE.U32 R84, R192, R84, c[0x0][0x258] ;  /* 0x00009600c0540625 */ /* 0x000fc800078e0054 */
[----:B------:R-:W-:Y:S01]  /*3740*/  @P2 FADD.FTZ R90, R41, R90 ;  /* 0x0000005a295a2221 */ /* 0x000fe20000010000 */
[----:B------:R0:W-:Y:S01]  /*3750*/  @P0 STG.E.128 [R84.64], R80 ;  /* 0x0000005054000986 */ /* 0x0001e2000c101d04 */
[----:B------:R-:W-:Y:S02]  /*3760*/  @P2 FADD.FTZ R89, R40, R89 ;  /* 0x0000005928592221 */ /* 0x000fe40000010000 */
[----:B------:R-:W-:Y:S02]  /*3770*/  @P2 FADD.FTZ R93, R43, R93 ;  /* 0x0000005d2b5d2221 */ /* 0x000fe40000010000 */
[----:B------:R-:W-:Y:S02]  /*3780*/  @P2 FADD.FTZ R94, R42, R94 ;  /* 0x0000005e2a5e2221 */ /* 0x000fe40000010000 */
[----:B------:R-:W-:Y:S01]  /*3790*/  FADD.FTZ R123, R119, -R123 ;  /* 0x8000007b777b7221 */ /* 0x000fe20000010000 */
[----:B------:R-:W-:Y:S01]  /*37a0*/  HFMA2.MMA R119, -RZ, RZ, 0, 9.5367431640625e-07 ;  /* 0x00000010ff777435 */ /* 0x000fe200000001ff */
[----:B------:R-:W-:Y:S01]  /*37b0*/  FADD.FTZ R96, R95, -R96 ;  /* 0x800000605f607221 */ /* 0x000fe20000010000 */
[----:B------:R-:W-:Y:S01]  /*37c0*/  @P1 F2FP.BF16.PACK_AB R91, RZ, R94 ;  /* 0x0000005eff5b123e */ /* 0x000fe200000010ff */
[----:B------:R-:W-:Y:S01]  /*37d0*/  FADD.FTZ R100, R97, -R100 ;  /* 0x8000006461647221 */ /* 0x000fe20000010000 */
[----:B------:R-:W-:Y:S01]  /*37e0*/  @P1 F2FP.BF16.PACK_AB R92, RZ, R93 ;  /* 0x0000005dff5c123e */ /* 0x000fe200000010ff */
[----:B------:R-:W-:Y:S01]  /*37f0*/  FADD.FTZ R99, R108, -R99 ;  /* 0x800000636c637221 */ /* 0x000fe20000010000 */
[----:B------:R-:W-:Y:S01]  /*3800*/  @P1 PRMT R79, R91, 0x7610, R79 ;  /* 0x000076105b4f1816 */ /* 0x000fe2000000004f */
[----:B------:R-:W-:-:S02]  /*3810*/  FADD.FTZ R105, R101, -R105 ;  /* 0x8000006965697221 */ /* 0x000fc40000010000 */
[----:B------:R-:W-:Y:S01]  /*3820*/  FADD.FTZ R106, R102, -R106 ;  /* 0x8000006a666a7221 */ /* 0x000fe20000010000 */
[----:B0-----:R-:W-:Y:S01]  /*3830*/  SEL R81, R90, R73, P3 ;  /* 0x000000495a517207 */ /* 0x001fe20001800000 */
[----:B------:R-:W-:Y:S01]  /*3840*/  FADD.FTZ R110, R109, -R110 ;  /* 0x8000006e6d6e7221 */ /* 0x000fe20000010000 */
[----:B------:R-:W-:Y:S01]  /*3850*/  SEL R80, R89, R72, P3 ;  /* 0x0000004859507207 */ /* 0x000fe20001800000 */
[----:B------:R-:W-:Y:S01]  /*3860*/  FADD.FTZ R107, R103, -R107 ;  /* 0x8000006b676b7221 */ /* 0x000fe20000010000 */
[----:B------:R-:W-:Y:S01]  /*3870*/  SEL R83, R93, R75, P3 ;  /* 0x0000004b5d537207 */ /* 0x000fe20001800000 */
[----:B------:R-:W-:Y:S01]  /*3880*/  FADD.FTZ R112, R111, -R112 ;  /* 0x800000706f707221 */ /* 0x000fe20000010000 */
[----:B------:R-:W-:Y:S01]  /*3890*/  SEL R82, R94, R74, P3 ;  /* 0x0000004a5e527207 */ /* 0x000fe20001800000 */
[----:B------:R-:W-:Y:S01]  /*38a0*/  FADD.FTZ R116, R113, -R116 ;  /* 0x8000007471747221 */ /* 0x000fe20000010000 */
[----:B------:R-:W-:Y:S01]  /*38b0*/  @P1 PRMT R79, R79, 0x5410, R92 ;  /* 0x000054104f4f1816 */ /* 0x000fe2000000005c */
[----:B------:R-:W-:-:S02]  /*38c0*/  FADD.FTZ R121, R117, -R121 ;  /* 0x8000007975797221 */ /* 0x000fc40000010000 */
[----:B------:R0:W-:Y:S01]  /*38d0*/  @P0 STG.E.128 [R84.64+0x10], R80 ;  /* 0x0000105054000986 */ /* 0x0001e2000c101d04 */
[C---:B------:R-:W-:Y:S01]  /*38e0*/  FMUL.FTZ R108, R208.reuse, R96 ;  /* 0x00000060d06c7220 */ /* 0x040fe20000410000 */
[----:B------:R-:W-:Y:S01]  /*38f0*/  @P0 MOV R96, 0x20 ;  /* 0x0000002000600802 */ /* 0x000fe20000000f00 */
[C---:B------:R-:W-:Y:S02]  /*3900*/  FMUL.FTZ R109, R208.reuse, R100 ;  /* 0x00000064d06d7220 */ /* 0x040fe40000410000 */
[C---:B------:R-:W-:Y:S02]  /*3910*/  FMUL.FTZ R111, R208.reuse, R104 ;  /* 0x00000068d06f7220 */ /* 0x040fe40000410000 */
[C---:B------:R-:W-:Y:S02]  /*3920*/  FMUL.FTZ R113, R208.reuse, R99 ;  /* 0x00000063d0717220 */ /* 0x040fe40000410000 */
[C---:B------:R-:W-:Y:S02]  /*3930*/  FMUL.FTZ R117, R208.reuse, R105 ;  /* 0x00000069d0757220 */ /* 0x040fe40000410000 */
[----:B------:R-:W-:-:S02]  /*3940*/  FMUL.FTZ R106, R208, R106 ;  /* 0x0000006ad06a7220 */ /* 0x000fc40000410000 */
[C---:B------:R-:W-:Y:S02]  /*3950*/  FMUL.FTZ R110, R208.reuse, R110 ;  /* 0x0000006ed06e7220 */ /* 0x040fe40000410000 */
[----:B------:R-:W-:Y:S02]  /*3960*/  FMUL.FTZ R107, R208, R107 ;  /* 0x0000006bd06b7220 */ /* 0x000fe40000410000 */
[----:B------:R-:W-:Y:S01]  /*3970*/  FADD.FTZ R122, R118, -R122 ;  /* 0x8000007a767a7221 */ /* 0x000fe20000010000 */
[----:B0-----:R-:W-:Y:S01]  /*3980*/  F2FP.BF16.PACK_AB R82, R90, R89 ;  /* 0x000000595a52723e */ /* 0x001fe200000010ff */
[----:B------:R-:W-:Y:S01]  /*3990*/  IMAD.WIDE.U32 R84, R192, R119, c[0x0][0x248] ;  /* 0x00009200c0547625 */ /* 0x000fe200078e0077 */
[----:B------:R-:W-:Y:S02]  /*39a0*/  F2FP.BF16.PACK_AB R81, R87, R86 ;  /* 0x000000565751723e */ /* 0x000fe400000010ff */
[----:B------:R-:W-:Y:S01]  /*39b0*/  F2FP.BF16.PACK_AB R80, R88, R242 ;  /* 0x000000f25850723e */ /* 0x000fe200000010ff */
[----:B------:R-:W-:Y:S01]  /*39c0*/  @P2 FADD.FTZ R108, R44, R108 ;  /* 0x0000006c2c6c2221 */ /* 0x000fe20000010000 */
[----:B------:R-:W-:Y:S01]  /*39d0*/  @P1 F2FP.BF16.PACK_AB R89, RZ, R89 ;  /* 0x00000059ff59123e */ /* 0x000fe200000010ff */
[----:B------:R-:W-:Y:S01]  /*39e0*/  @P2 FADD.FTZ R109, R45, R109 ;  /* 0x0000006d2d6d2221 */ /* 0x000fe20000010000 */
[----:B------:R-:W-:Y:S01]  /*39f0*/  @P1 F2FP.BF16.PACK_AB R86, RZ, R86 ;  /* 0x00000056ff56123e */ /* 0x000fe200000010ff */
[----:B------:R-:W-:Y:S01]  /*3a00*/  @P2 FADD.FTZ R111, R46, R111 ;  /* 0x0000006f2e6f2221 */ /* 0x000fe20000010000 */
[----:B------:R-:W-:Y:S01]  /*3a10*/  @P1 F2FP.BF16.PACK_AB R242, RZ, R242 ;  /* 0x000000f2fff2123e */ /* 0x000fe200000010ff */
[----:B------:R-:W-:Y:S01]  /*3a20*/  @P2 FADD.FTZ R113, R47, R113 ;  /* 0x000000712f712221 */ /* 0x000fe20000010000 */
        /* <DEDUP_REMOVED lines=8> */
[----:B------:R-:W-:Y:S01]  /*3ab0*/  @P1 PRMT R78, R89, 0x7610, R78 ;  /* 0x00007610594e1816 */ /* 0x000fe2000000004e */
[----:B------:R-:W-:Y:S01]  /*3ac0*/  FADD.FTZ R114, R120, -R114 ;  /* 0x8000007278727221 */ /* 0x000fe20000010000 */
[----:B------:R-:W-:Y:S01]  /*3ad0*/  @P1 PRMT R77, R86, 0x7610, R77 ;  /* 0x00007610564d1816 */ /* 0x000fe2000000004d */
[----:B------:R-:W-:Y:S01]  /*3ae0*/  FADD.FTZ R115, R124, -R115 ;  /* 0x800000737c737221 */ /* 0x000fe20000010000 */
[----:B------:R-:W-:Y:S01]  /*3af0*/  @P1 PRMT R76, R242, 0x7610, R76 ;  /* 0x00007610f24c1816 */ /* 0x000fe2000000004c */
[----:B------:R-:W-:Y:S01]  /*3b00*/  FADD.FTZ R126, R125, -R126 ;  /* 0x8000007e7d7e7221 */ /* 0x000fe20000010000 */
[----:B------:R0:W-:Y:S01]  /*3b10*/  STG.E.128 [R84.64], R80 ;  /* 0x0000005054007986 */ /* 0x0001e2000c101d04 */
[----:B------:R-:W-:Y:S01]  /*3b20*/  @P1 PRMT R78, R78, 0x5410, R90 ;  /* 0x000054104e4e1816 */ /* 0x000fe2000000005a */
[----:B------:R-:W-:Y:S01]  /*3b30*/  @P1 IMAD.WIDE.U32 R94, R192, R119, c[0x0][0x250] ;  /* 0x00009400c05e1625 */ /* 0x000fe200078e0077 */
[----:B------:R-:W-:-:S02]  /*3b40*/  @P1 PRMT R77, R77, 0x5410, R87 ;  /* 0x000054104d4d1816 */ /* 0x000fc40000000057 */
[----:B------:R-:W-:Y:S01]  /*3b50*/  @P1 PRMT R76, R76, 0x5410, R118 ;  /* 0x000054104c4c1816 */ /* 0x000fe20000000076 */
[----:B------:R-:W-:Y:S01]  /*3b60*/  FMUL.FTZ R112, R208, R112 ;  /* 0x00000070d0707220 */ /* 0x000fe20000410000 */
[----:B------:R-:W-:Y:S01]  /*3b70*/  SEL R86, R110, R74, P3 ;  /* 0x0000004a6e567207 */ /* 0x000fe20001800000 */
[C---:B------:R-:W-:Y:S01]  /*3b80*/  FMUL.FTZ R116, R208.reuse, R116 ;  /* 0x00000074d0747220 */ /* 0x040fe20000410000 */
[----:B------:R-:W-:Y:S01]  /*3b90*/  F2FP.BF16.PACK_AB R91, R107, R110 ;  /* 0x0000006e6b5b723e */ /* 0x000fe200000010ff */
[----:B------:R-:W-:Y:S01]  /*3ba0*/  FMUL.FTZ R114, R208, R114 ;  /* 0x00000072d0727220 */ /* 0x000fe20000410000 */
[----:B------:R-:W-:Y:S01]  /*3bb0*/  F2FP.BF16.PACK_AB R90, R106, R117 ;  /* 0x000000756a5a723e */ /* 0x000fe200000010ff */
[C---:B------:R-:W-:Y:S01]  /*3bc0*/  FMUL.FTZ R115, R208.reuse, R115 ;  /* 0x00000073d0737220 */ /* 0x040fe20000410000 */
[----:B------:R-:W-:Y:S01]  /*3bd0*/  F2FP.BF16.PACK_AB R89, R113, R111 ;  /* 0x0000006f7159723e */ /* 0x000fe200000010ff */
[C---:B------:R-:W-:Y:S01]  /*3be0*/  FMUL.FTZ R121, R208.reuse, R121 ;  /* 0x00000079d0797220 */ /* 0x040fe20000410000 */
[----:B------:R-:W-:Y:S01]  /*3bf0*/  F2FP.BF16.PACK_AB R88, R109, R108 ;  /* 0x0000006c6d58723e */ /* 0x000fe200000010ff */
[C---:B------:R-:W-:Y:S01]  /*3c00*/  FMUL.FTZ R122, R208.reuse, R122 ;  /* 0x0000007ad07a7220 */ /* 0x040fe20000410000 */
[----:B------:R-:W-:Y:S01]  /*3c10*/  @P1 F2FP.BF16.PACK_AB R110, RZ, R110 ;  /* 0x0000006eff6e123e */ /* 0x000fe200000010ff */
[----:B------:R-:W-:Y:S01]  /*3c20*/  FMUL.FTZ R126, R208, R126 ;  /* 0x0000007ed07e7220 */ /* 0x000fe20000410000 */
[----:B0-----:R-:W-:Y:S01]  /*3c30*/  SEL R80, R108, R68, P3 ;  /* 0x000000446c507207 */ /* 0x001fe20001800000 */
[----:B------:R-:W-:Y:S01]  /*3c40*/  FMUL.FTZ R123, R208, R123 ;  /* 0x0000007bd07b7220 */ /* 0x000fe20000410000 */
[----:B------:R-:W-:Y:S01]  /*3c50*/  SEL R82, R111, R70, P3 ;  /* 0x000000466f527207 */ /* 0x000fe20001800000 */
[C---:B------:R-:W-:Y:S01]  /*3c60*/  @P0 IMAD.WIDE.U32 R96, R202.reuse, R96, c[0x0][0x258] ;  /* 0x00009600ca600625 */ /* 0x040fe200078e0060 */
[----:B------:R-:W-:Y:S01]  /*3c70*/  SEL R84, R117, R72, P3 ;  /* 0x0000004875547207 */ /* 0x000fe20001800000 */
[----:B------:R0:W-:Y:S01]  /*3c80*/  @P1 STG.E.128 [R94.64], R76 ;  /* 0x0000004c5e001986 */ /* 0x0001e2000c101d04 */
[----:B------:R-:W-:Y:S01]  /*3c90*/  @P1 F2FP.BF16.PACK_AB R117, RZ, R117 ;  /* 0x00000075ff75123e */ /* 0x000fe200000010ff */
[----:B------:R-:W-:Y:S01]  /*3ca0*/  IMAD.WIDE.U32 R92, R202, R119, c[0x0][0x248] ;  /* 0x00009200ca5c7625 */ /* 0x000fe200078e0077 */
[----:B------:R-:W-:-:S02]  /*3cb0*/  @P1 F2FP.BF16.PACK_AB R111, RZ, R111 ;  /* 0x0000006fff6f123e */ /* 0x000fc400000010ff */
[----:B------:R-:W-:Y:S01]  /*3cc0*/  @P1 F2FP.BF16.PACK_AB R108, RZ, R108 ;  /* 0x0000006cff6c123e */ /* 0x000fe200000010ff */
[----:B------:R-:W-:Y:S01]  /*3cd0*/  @P2 FADD.FTZ R112, R52, R112 ;  /* 0x0000007034702221 */ /* 0x000fe20000010000 */
[----:B------:R-:W-:Y:S01]  /*3ce0*/  SEL R81, R109, R69, P3 ;  /* 0x000000456d517207 */ /* 0x000fe20001800000 */
[----:B------:R-:W-:Y:S01]  /*3cf0*/  @P2 FADD.FTZ R116, R53, R116 ;  /* 0x0000007435742221 */ /* 0x000fe20000010000 */
[----:B------:R-:W-:Y:S01]  /*3d00*/  SEL R83, R113, R71, P3 ;  /* 0x0000004771537207 */ /* 0x000fe20001800000 */
[----:B------:R-:W-:Y:S01]  /*3d10*/  @P2 FADD.FTZ R114, R54, R114 ;  /* 0x0000007236722221 */ /* 0x000fe20000010000 */
[----:B------:R-:W-:Y:S01]  /*3d20*/  SEL R85, R106, R73, P3 ;  /* 0x000000496a557207 */ /* 0x000fe20001800000 */
[----:B------:R-:W-:Y:S01]  /*3d30*/  @P2 FADD.FTZ R115, R55, R115 ;  /* 0x0000007337732221 */ /* 0x000fe20000010000 */
[----:B------:R-:W-:Y:S01]  /*3d40*/  SEL R87, R107, R75, P3 ;  /* 0x0000004b6b577207 */ /* 0x000fe20001800000 */
[----:B------:R-:W-:Y:S01]  /*3d50*/  @P2 FADD.FTZ R121, R56, R121 ;  /* 0x0000007938792221 */ /* 0x000fe20000010000 */
[----:B------:R-:W-:Y:S01]  /*3d60*/  @P1 F2FP.BF16.PACK_AB R107, RZ, R107 ;  /* 0x0000006bff6b123e */ /* 0x000fe200000010ff */
[----:B------:R-:W-:Y:S01]  /*3d70*/  @P2 FADD.FTZ R122, R57, R122 ;  /* 0x0000007a397a2221 */ /* 0x000fe20000010000 */
[----:B------:R-:W-:Y:S01]  /*3d80*/  @P1 F2FP.BF16.PACK_AB R106, RZ, R106 ;  /* 0x0000006aff6a123e */ /* 0x000fe200000010ff */
[----:B------:R-:W-:Y:S01]  /*3d90*/  @P2 FADD.FTZ R126, R58, R126 ;  /* 0x0000007e3a7e2221 */ /* 0x000fe20000010000 */
[----:B------:R-:W-:Y:S01]  /*3da0*/  @P1 F2FP.BF16.PACK_AB R113, RZ, R113 ;  /* 0x00000071ff71123e */ /* 0x000fe200000010ff */
[----:B------:R-:W-:Y:S01]  /*3db0*/  @P2 FADD.FTZ R123, R59, R123 ;  /* 0x0000007b3b7b2221 */ /* 0x000fe20000010000 */
[----:B------:R-:W-:Y:S01]  /*3dc0*/  @P1 F2FP.BF16.PACK_AB R109, RZ, R109 ;  /* 0x0000006dff6d123e */ /* 0x000fe200000010ff */
[----:B------:R2:W-:Y:S01]  /*3dd0*/  @P0 STG.E.128 [R96.64], R80 ;  /* 0x0000005060000986 */ /* 0x0005e2000c101d04 */
[----:B0-----:R-:W-:Y:S01]  /*3de0*/  @P1 PRMT R79, R110, 0x7610, R79 ;  /* 0x000076106e4f1816 */ /* 0x001fe2000000004f */
[----:B------:R-:W-:Y:S01]  /*3df0*/  @P1 IMAD.WIDE.U32 R94, R202, R119, c[0x0][0x250] ;  /* 0x00009400ca5e1625 */ /* 0x000fe200078e0077 */
[----:B------:R-:W-:Y:S01]  /*3e00*/  @P1 PRMT R78, R117, 0x7610, R78 ;  /* 0x00007610754e1816 */ /* 0x000fe2000000004e */
[----:B------:R0:W-:Y:S01]  /*3e10*/  @P0 STG.E.128 [R96.64+0x10], R84 ;  /* 0x0000105460000986 */ /* 0x0001e2000c101d04 */
[----:B------:R-:W-:Y:S01]  /*3e20*/  @P1 PRMT R77, R111, 0x7610, R77 ;  /* 0x000076106f4d1816 */ /* 0x000fe2000000004d */
[----:B------:R-:W-:Y:S01]  /*3e30*/  FADD.FTZ R128, R127, -R128 ;  /* 0x800000807f807221 */ /* 0x000fe20000010000 */
[----:B------:R-:W-:Y:S01]  /*3e40*/  @P1 PRMT R76, R108, 0x7610, R76 ;  /* 0x000076106c4c1816 */ /* 0x000fe2000000004c */
[----:B------:R3:W-:Y:S01]  /*3e50*/  STG.E.128 [R92.64], R88 ;  /* 0x000000585c007986 */ /* 0x0007e2000c101d04 */
[----:B------:R-:W-:Y:S01]  /*3e60*/  @P1 PRMT R79, R79, 0x5410, R107 ;  /* 0x000054104f4f1816 */ /* 0x000fe2000000006b */
[----:B------:R-:W-:Y:S01]  /*3e70*/  FADD.FTZ R132, R129, -R132 ;  /* 0x8000008481847221 */ /* 0x000fe20000010000 */
[----:B------:R-:W-:Y:S01]  /*3e80*/  @P1 PRMT R78, R78, 0x5410, R106 ;  /* 0x000054104e4e1816 */ /* 0x000fe2000000006a */
[----:B------:R-:W-:Y:S01]  /*3e90*/  FADD.FTZ R130, R246, -R130 ;  /* 0x80000082f6827221 */ /* 0x000fe20000010000 */
[----:B------:R-:W-:Y:S01]  /*3ea0*/  @P1 PRMT R77, R77, 0x5410, R113 ;  /* 0x000054104d4d1816 */ /* 0x000fe20000000071 */
[----:B------:R-:W-:Y:S01]  /*3eb0*/  FADD.FTZ R136, R137, -R136 ;  /* 0x8000008889887221 */ /* 0x000fe20000010000 */
[----:B------:R-:W-:Y:S01]  /*3ec0*/  @P1 PRMT R76, R76, 0x5410, R109 ;  /* 0x000054104c4c1816 */ /* 0x000fe2000000006d */
[----:B------:R-:W-:Y:S01]  /*3ed0*/  FADD.FTZ R141, R140, -R141 ;  /* 0x8000008d8c8d7221 */ /* 0x000fe20000010000 */
[----:B--2---:R-:W-:Y:S01]  /*3ee0*/  SEL R80, R112, R68, P3 ;  /* 0x0000004470507207 */ /* 0x004fe20001800000 */
[----:B------:R-:W-:Y:S01]  /*3ef0*/  FADD.FTZ R142, R131, -R142 ;  /* 0x8000008e838e7221 */ /* 0x000fe20000010000 */
[----:B------:R-:W-:Y:S01]  /*3f00*/  SEL R82, R114, R70, P3 ;  /* 0x0000004672527207 */ /* 0x000fe20001800000 */
[----:B------:R-:W-:Y:S01]  /*3f10*/  FADD.FTZ R138, R133, -R138 ;  /* 0x8000008a858a7221 */ /* 0x000fe20000010000 */
[----:B0-----:R-:W-:Y:S01]  /*3f20*/  @P0 MOV R96, 0x20 ;  /* 0x0000002000600802 */ /* 0x001fe20000000f00 */
[----:B------:R-:W-:Y:S01]  /*3f30*/  FADD.FTZ R135, R134, -R135 ;  /* 0x8000008786877221 */ /* 0x000fe20000010000 */
[----:B------:R-:W-:Y:S01]  /*3f40*/  SEL R84, R121, R72, P3 ;  /* 0x0000004879547207 */ /* 0x000fe20001800000 */
[----:B------:R0:W-:Y:S01]  /*3f50*/  @P1 STG.E.128 [R94.64], R76 ;  /* 0x0000004c5e001986 */ /* 0x0001e2000c101d04 */
[----:B------:R-:W-:Y:S01]  /*3f60*/  SEL R86, R126, R74, P3 ;  /* 0x0000004a7e567207 */ /* 0x000fe20001800000 */
[----:B------:R-:W-:Y:S01]  /*3f70*/  @P0 IMAD.WIDE.U32 R96, R196, R96, c[0x0][0x258] ;  /* 0x00009600c4600625 */ /* 0x000fe200078e0060 */
[----:B---3--:R-:W-:-:S02]  /*3f80*/  F2FP.BF16.PACK_AB R91, R123, R126 ;  /* 0x0000007e7b5b723e */ /* 0x008fc400000010ff */
[-C--:B------:R-:W-:Y:S01]  /*3f90*/  F2FP.BF16.PACK_AB R90, R122, R121.reuse ;  /* 0x000000797a5a723e */ /* 0x080fe200000010ff */
[C---:B------:R-:W-:Y:S01]  /*3fa0*/  FMUL.FTZ R99, R208.reuse, R128 ;  /* 0x00000080d0637220 */ /* 0x040fe20000410000 */
[C---:B------:R-:W-:Y:S01]  /*3fb0*/  F2FP.BF16.PACK_AB R89, R115.reuse, R114 ;  /* 0x000000727359723e */ /* 0x040fe200000010ff */
[----:B------:R-:W-:Y:S01]  /*3fc0*/  FMUL.FTZ R100, R208, R132 ;  /* 0x00000084d0647220 */ /* 0x000fe20000410000 */
[----:B------:R-:W-:Y:S01]  /*3fd0*/  F2FP.BF16.PACK_AB R88, R116, R112 ;  /* 0x000000707458723e */ /* 0x000fe200000010ff */
[C---:B------:R-:W-:Y:S01]  /*3fe0*/  FMUL.FTZ R101, R208.reuse, R130 ;  /* 0x00000082d0657220 */ /* 0x040fe20000410000 */
[----:B------:R-:W-:Y:S01]  /*3ff0*/  @P1 F2FP.BF16.PACK_AB R126, RZ, R126 ;  /* 0x0000007eff7e123e */ /* 0x000fe200000010ff */
[C---:B------:R-:W-:Y:S01]  /*4000*/  FMUL.FTZ R102, R208.reuse, R136 ;  /* 0x00000088d0667220 */ /* 0x040fe20000410000 */
[----:B------:R-:W-:Y:S01]  /*4010*/  @P1 F2FP.BF16.PACK_AB R121, RZ, R121 ;  /* 0x00000079ff79123e */ /* 0x000fe200000010ff */
[C---:B------:R-:W-:Y:S01]  /*4020*/  FMUL.FTZ R103, R208.reuse, R141 ;  /* 0x0000008dd0677220 */ /* 0x040fe20000410000 */
[----:B------:R-:W-:Y:S01]  /*4030*/  @P1 F2FP.BF16.PACK_AB R114, RZ, R114 ;  /* 0x00000072ff72123e */ /* 0x000fe200000010ff */
[C---:B------:R-:W-:Y:S01]  /*4040*/  FMUL.FTZ R104, R208.reuse, R142 ;  /* 0x0000008ed0687220 */ /* 0x040fe20000410000 */
[----:B------:R-:W-:Y:S01]  /*4050*/  @P1 F2FP.BF16.PACK_AB R112, RZ, R112 ;  /* 0x00000070ff70123e */ /* 0x000fe200000010ff */
[----:B------:R-:W-:Y:S01]  /*4060*/  FMUL.FTZ R105, R208, R138 ;  /* 0x0000008ad0697220 */ /* 0x000fe20000410000 */
[----:B------:R-:W-:Y:S01]  /*4070*/  SEL R81, R116, R69, P3 ;  /* 0x0000004574517207 */ /* 0x000fe20001800000 */
[----:B------:R-:W-:Y:S01]  /*4080*/  FMUL.FTZ R208, R208, R135 ;  /* 0x00000087d0d07220 */ /* 0x000fe20000410000 */
[----:B------:R-:W-:Y:S01]  /*4090*/  SEL R83, R115, R71, P3 ;  /* 0x0000004773537207 */ /* 0x000fe20001800000 */
[----:B------:R-:W-:Y:S01]  /*40a0*/  IMAD.WIDE.U32 R92, R196, R119, c[0x0][0x248] ;  /* 0x00009200c45c7625 */ /* 0x000fe200078e0077 */
[----:B------:R-:W-:-:S02]  /*40b0*/  SEL R85, R122, R73, P3 ;  /* 0x000000497a557207 */ /* 0x000fc40001800000 */
[----:B------:R-:W-:Y:S01]  /*40c0*/  SEL R87, R123, R75, P3 ;  /* 0x0000004b7b577207 */ /* 0x000fe20001800000 */
[----:B------:R2:W-:Y:S01]  /*40d0*/  @P0 STG.E.128 [R96.64], R80 ;  /* 0x0000005060000986 */ /* 0x0005e2000c101d04 */
[----:B------:R-:W-:Y:S01]  /*40e0*/  @P1 F2FP.BF16.PACK_AB R123, RZ, R123 ;  /* 0x0000007bff7b123e */ /* 0x000fe200000010ff */
[----:B------:R-:W-:Y:S01]  /*40f0*/  @P2 FADD.FTZ R99, R60, R99 ;  /* 0x000000633c632221 */ /* 0x000fe20000010000 */
[----:B------:R-:W-:Y:S01]  /*4100*/  @P1 F2FP.BF16.PACK_AB R122, RZ, R122 ;  /* 0x0000007aff7a123e */ /* 0x000fe200000010ff */
[----:B------:R-:W-:Y:S01]  /*4110*/  @P2 FADD.FTZ R100, R61, R100 ;  /* 0x000000643d642221 */ /* 0x000fe20000010000 */
[----:B------:R-:W-:Y:S01]  /*4120*/  @P1 F2FP.BF16.PACK_AB R115, RZ, R115 ;  /* 0x00000073ff73123e */ /* 0x000fe200000010ff */
[----:B------:R-:W-:Y:S01]  /*4130*/  @P2 FADD.FTZ R105, R66, R105 ;  /* 0x0000006942692221 */ /* 0x000fe20000010000 */
[----:B------:R-:W-:Y:S01]  /*4140*/  @P1 F2FP.BF16.PACK_AB R116, RZ, R116 ;  /* 0x00000074ff74123e */ /* 0x000fe200000010ff */
[----:B------:R-:W-:Y:S01]  /*4150*/  @P2 FADD.FTZ R208, R67, R208 ;  /* 0x000000d043d02221 */ /* 0x000fe20000010000 */
[----:B0-----:R-:W-:Y:S01]  /*4160*/  @P1 PRMT R79, R126, 0x7610, R79 ;  /* 0x000076107e4f1816 */ /* 0x001fe2000000004f */
[----:B------:R-:W-:Y:S01]  /*4170*/  @P2 FADD.FTZ R101, R62, R101 ;  /* 0x000000653e652221 */ /* 0x000fe20000010000 */
[----:B------:R-:W-:Y:S01]  /*4180*/  @P1 PRMT R78, R121, 0x7610, R78 ;  /* 0x00007610794e1816 */ /* 0x000fe2000000004e */
[----:B------:R-:W-:Y:S01]  /*4190*/  @P2 FADD.FTZ R102, R63, R102 ;  /* 0x000000663f662221 */ /* 0x000fe20000010000 */
[----:B------:R-:W-:Y:S01]  /*41a0*/  @P1 PRMT R77, R114, 0x7610, R77 ;  /* 0x00007610724d1816 */ /* 0x000fe2000000004d */
[----:B------:R-:W-:Y:S01]  /*41b0*/  @P2 FADD.FTZ R103, R64, R103 ;  /* 0x0000006740672221 */ /* 0x000fe20000010000 */
[----:B------:R-:W-:Y:S01]  /*41c0*/  @P1 PRMT R76, R112, 0x7610, R76 ;  /* 0x00007610704c1816 */ /* 0x000fe2000000004c */
[----:B------:R-:W-:Y:S01]  /*41d0*/  @P2 FADD.FTZ R104, R65, R104 ;  /* 0x0000006841682221 */ /* 0x000fe20000010000 */
[----:B------:R-:W-:Y:S01]  /*41e0*/  @P1 PRMT R79, R79, 0x5410, R123 ;  /* 0x000054104f4f1816 */ /* 0x000fe2000000007b */
[----:B--2---:R-:W-:Y:S01]  /*41f0*/  @P1 IMAD.WIDE.U32 R80, R196, R119, c[0x0][0x250] ;  /* 0x00009400c4501625 */ /* 0x004fe200078e0077 */
[----:B------:R-:W-:Y:S01]  /*4200*/  @P1 PRMT R78, R78, 0x5410, R122 ;  /* 0x000054104e4e1816 */ /* 0x000fe2000000007a */
[----:B------:R0:W-:Y:S01]  /*4210*/  @P0 STG.E.128 [R96.64+0x10], R84 ;  /* 0x0000105460000986 */ /* 0x0001e2000c101d04 */
[----:B------:R-:W-:-:S02]  /*4220*/  @P1 PRMT R77, R77, 0x5410, R115 ;  /* 0x000054104d4d1816 */ /* 0x000fc40000000073 */
[----:B------:R-:W-:Y:S01]  /*4230*/  @P1 PRMT R76, R76, 0x5410, R116 ;  /* 0x000054104c4c1816 */ /* 0x000fe20000000074 */
[----:B------:R-:W-:Y:S01]  /*4240*/  STG.E.128 [R92.64], R88 ;  /* 0x000000585c007986 */ /* 0x000fe2000c101d04 */
[----:B------:R-:W-:Y:S02]  /*4250*/  F2FP.BF16.PACK_AB R83, R208, R105 ;  /* 0x00000069d053723e */ /* 0x000fe400000010ff */
[----:B------:R-:W-:Y:S01]  /*4260*/  SEL R68, R99, R68, P3 ;  /* 0x0000004463447207 */ /* 0x000fe20001800000 */
[----:B------:R2:W-:Y:S01]  /*4270*/  @P1 STG.E.128 [R80.64], R76 ;  /* 0x0000004c50001986 */ /* 0x0005e2000c101d04 */
[----:B------:R-:W-:Y:S02]  /*4280*/  SEL R70, R101, R70, P3 ;  /* 0x0000004665467207 */ /* 0x000fe40001800000 */
[----:B------:R-:W-:Y:S02]  /*4290*/  SEL R72, R103, R72, P3 ;  /* 0x0000004867487207 */ /* 0x000fe40001800000 */
[----:B------:R-:W-:-:S02]  /*42a0*/  SEL R74, R105, R74, P3 ;  /* 0x0000004a694a7207 */ /* 0x000fc40001800000 */
[----:B------:R-:W-:Y:S02]  /*42b0*/  F2FP.BF16.PACK_AB R82, R104, R103 ;  /* 0x000000676852723e */ /* 0x000fe400000010ff */
[----:B------:R-:W-:Y:S02]  /*42c0*/  @P1 F2FP.BF16.PACK_AB R105, RZ, R105 ;  /* 0x00000069ff69123e */ /* 0x000fe400000010ff */
[----:B0-----:R-:W-:Y:S02]  /*42d0*/  @P0 IADD3 R84, R192, 0x60, RZ ;  /* 0x00000060c0540810 */ /* 0x001fe40007ffe0ff */
[----:B------:R-:W-:Y:S02]  /*42e0*/  @P0 MOV R85, 0x20 ;  /* 0x0000002000550802 */ /* 0x000fe40000000f00 */
[----:B------:R-:W-:Y:S02]  /*42f0*/  IADD3 R86, R98, 0x60, RZ ;  /* 0x0000006062567810 */ /* 0x000fe40007ffe0ff */
[----:B------:R-:W-:Y:S01]  /*4300*/  @P1 F2FP.BF16.PACK_AB R103, RZ, R103 ;  /* 0x00000067ff67123e */ /* 0x000fe200000010ff */
[----:B------:R-:W-:Y:S01]  /*4310*/  @P0 IMAD.WIDE.U32 R84, R84, R85, c[0x0][0x258] ;  /* 0x0000960054540625 */ /* 0x000fe200078e0055 */
[----:B--2---:R-:W-:-:S02]  /*4320*/  F2FP.BF16.PACK_AB R81, R102, R101 ;  /* 0x000000656651723e */ /* 0x004fc400000010ff */
[----:B------:R-:W-:Y:S01]  /*4330*/  F2FP.BF16.PACK_AB R80, R100, R99 ;  /* 0x000000636450723e */ /* 0x000fe200000010ff */
[----:B------:R-:W-:Y:S01]  /*4340*/  IMAD.WIDE.U32 R86, R86, R119, c[0x0][0x248] ;  /* 0x0000920056567625 */ /* 0x000fe200078e0077 */
[----:B------:R-:W-:Y:S02]  /*4350*/  @P1 F2FP.BF16.PACK_AB R101, RZ, R101 ;  /* 0x00000065ff65123e */ /* 0x000fe400000010ff */
[----:B------:R-:W-:Y:S02]  /*4360*/  @P1 F2FP.BF16.PACK_AB R99, RZ, R99 ;  /* 0x00000063ff63123e */ /* 0x000fe400000010ff */
[----:B------:R-:W-:Y:S02]  /*4370*/  SEL R69, R100, R69, P3 ;  /* 0x0000004564457207 */ /* 0x000fe40001800000 */
[----:B------:R-:W-:Y:S02]  /*4380*/  SEL R71, R102, R71, P3 ;  /* 0x0000004766477207 */ /* 0x000fe40001800000 */
[----:B------:R-:W-:-:S02]  /*4390*/  SEL R73, R104, R73, P3 ;  /* 0x0000004968497207 */ /* 0x000fc40001800000 */
[----:B------:R-:W-:Y:S01]  /*43a0*/  SEL R75, R208, R75, P3 ;  /* 0x0000004bd04b7207 */ /* 0x000fe20001800000 */
[----:B------:R-:W-:Y:S01]  /*43b0*/  @P0 STG.E.128 [R84.64], R68 ;  /* 0x0000004454000986 */ /* 0x000fe2000c101d04 */
[----:B------:R-:W-:Y:S02]  /*43c0*/  @P1 IADD3 R192, R192, 0x60, RZ ;  /* 0x00000060c0c01810 */ /* 0x000fe40007ffe0ff */
[----:B------:R-:W-:Y:S01]  /*43d0*/  @P1 F2FP.BF16.PACK_AB R208, RZ, R208 ;  /* 0x000000d0ffd0123e */ /* 0x000fe200000010ff */
[----:B------:R-:W-:Y:S01]  /*43e0*/  @P0 STG.E.128 [R84.64+0x10], R72 ;  /* 0x0000104854000986 */ /* 0x000fe2000c101d04 */
[----:B------:R-:W-:Y:S02]  /*43f0*/  @P1 F2FP.BF16.PACK_AB R104, RZ, R104 ;  /* 0x00000068ff68123e */ /* 0x000fe400000010ff */
[----:B------:R-:W-:Y:S01]  /*4400*/  @P1 F2FP.BF16.PACK_AB R102, RZ, R102 ;  /* 0x00000066ff66123e */ /* 0x000fe200000010ff */
[----:B------:R0:W-:Y:S01]  /*4410*/  STG.E.128 [R86.64], R80 ;  /* 0x0000005056007986 */ /* 0x0001e2000c101d04 */
[----:B------:R-:W-:-:S02]  /*4420*/  @P1 F2FP.BF16.PACK_AB R100, RZ, R100 ;  /* 0x00000064ff64123e */ /* 0x000fc400000010ff */
[----:B------:R-:W-:Y:S02]  /*4430*/  @P1 PRMT R79, R105, 0x7610, R79 ;  /* 0x00007610694f1816 */ /* 0x000fe4000000004f */
[----:B------:R-:W-:Y:S02]  /*4440*/  @P1 PRMT R78, R103, 0x7610, R78 ;  /* 0x00007610674e1816 */ /* 0x000fe4000000004e */
[----:B------:R-:W-:Y:S02]  /*4450*/  @P1 PRMT R77, R101, 0x7610, R77 ;  /* 0x00007610654d1816 */ /* 0x000fe4000000004d */
[----:B------:R-:W-:Y:S02]  /*4460*/  @P1 PRMT R76, R99, 0x7610, R76 ;  /* 0x00007610634c1816 */ /* 0x000fe4000000004c */
[----:B------:R-:W-:Y:S02]  /*4470*/  @P1 PRMT R79, R79, 0x5410, R208 ;  /* 0x000054104f4f1816 */ /* 0x000fe400000000d0 */
[----:B------:R-:W-:-:S02]  /*4480*/  @P1 PRMT R78, R78, 0x5410, R104 ;  /* 0x000054104e4e1816 */ /* 0x000fc40000000068 */
        /* <DEDUP_REMOVED lines=9> */
.L_x_750:
[----:B------:R-:W-:Y:S05]  /*4520*/  BSYNC B1 ;  /* 0x0000000000017941 */ /* 0x000fea0003800000 */
.L_x_747:
        /* <DEDUP_REMOVED lines=126> */
.L_x_746:
[----:B------:R-:W-:Y:S05]  /*4d10*/  BSYNC B0 ;  /* 0x0000000000007941 */ /* 0x000fea0003800000 */
.L_x_744:
        /* <DEDUP_REMOVED lines=31> */
[----:B--2---:R-:W-:-:S03]  /*4f10*/  FADD.FTZ R13, R13, R46 ;  /* 0x0000002e0d0d7221 */ /* 0x004fc60000010000 */
[----:B------:R-:W2:Y:S01]  /*4f20*/  LDS R44, [R132.X4+0x1600] ;  /* 0x00160000842c7984 */ /* 0x000ea20000004800 */
[----:B---3--:R-:W-:-:S03]  /*4f30*/  FADD.FTZ R14, R14, R61 ;  /* 0x0000003d0e0e7221 */ /* 0x008fc60000010000 */
[----:B------:R-:W3:Y:S01]  /*4f40*/  LDS R47, [R132.X4+0x1800] ;  /* 0x00180000842f7984 */ /* 0x000ee20000004800 */
[----:B----4-:R-:W-:-:S03]  /*4f50*/  FADD.FTZ R2, RZ, R2 ;  /* 0x00000002ff027221 */ /* 0x010fc60000010000 */
[----:B------:R-:W4:Y:S01]  /*4f60*/  LDS R60, [R132.X4+0x1e00] ;  /* 0x001e0000843c7984 */ /* 0x000f220000004800 */
[----:B-----5:R-:W-:-:S03]  /*4f70*/  FADD.FTZ R3, RZ, R3 ;  /* 0x00000003ff037221 */ /* 0x020fc60000010000 */
[----:B------:R-:W5:Y:S01]  /*4f80*/  LDS R78, [R132.X4+0x2a00] ;  /* 0x002a0000844e7984 */ /* 0x000f620000004800 */
[----:B------:R-:W-:-:S03]  /*4f90*/  FADD.FTZ R20, RZ, R20 ;  /* 0x00000014ff147221 */ /* 0x000fc60000010000 */
[----:B------:R-:W5:Y:S01]  /*4fa0*/  LDS R89, [R132.X4+0x2c00] ;  /* 0x002c000084597984 */ /* 0x000f620000004800 */
[----:B------:R-:W-:Y:S02]  /*4fb0*/  FADD.FTZ R21, RZ, R21 ;  /* 0x00000015ff157221 */ /* 0x000fe40000010000 */
[----:B------:R-:W-:Y:S01]  /*4fc0*/  FADD.FTZ R12, RZ, R12 ;  /* 0x0000000cff0c7221 */ /* 0x000fe20000010000 */
        /* <DEDUP_REMOVED lines=18> */
[----:B------:R-:W-:Y:S04]  /*50f0*/  LDS R13, [R132.X4+0x3000] ;  /* 0x00300000840d7984 */ /* 0x000fe80000004800 */
[----:B------:R-:W2:Y:S01]  /*5100*/  LDS R14, [R132.X4+0x2e00] ;  /* 0x002e0000840e7984 */ /* 0x000ea20000004800 */
[----:B------:R-:W-:-:S03]  /*5110*/  FADD.FTZ R2, R2, R63 ;  /* 0x0000003f02027221 */ /* 0x000fc60000010000 */
[----:B------:R-:W-:Y:S01]  /*5120*/  LDS R47, [R132.X4+0x3a00] ;  /* 0x003a0000842f7984 */ /* 0x000fe20000004800 */
[----:B------:R-:W-:-:S03]  /*5130*/  FADD.FTZ R3, R3, R62 ;  /* 0x0000003e03037221 */ /* 0x000fc60000010000 */
[----:B------:R-:W-:Y:S01]  /*5140*/  LDS R46, [R132.X4+0x3c00] ;  /* 0x003c0000842e7984 */ /* 0x000fe20000004800 */
[----:B------:R-:W-:-:S03]  /*5150*/  FADD.FTZ R20, R20, R77 ;  /* 0x0000004d14147221 */ /* 0x000fc60000010000 */
[----:B------:R-:W3:Y:S01]  /*5160*/  LDS R60, [R132.X4+0x3e00] ;  /* 0x003e0000843c7984 */ /* 0x000ee20000004800 */
[----:B0-----:R-:W-:-:S03]  /*5170*/  FADD.FTZ R21, R21, R76 ;  /* 0x0000004c15157221 */ /* 0x001fc60000010000 */
[----:B------:R-:W-:Y:S01]  /*5180*/  BAR.SYNC.DEFER_BLOCKING 0x0 ;  /* 0x0000000000007b1d */ /* 0x000fe20000010000 */
[----:B-1----:R-:W-:-:S05]  /*5190*/  FADD.FTZ R12, R12, R79 ;  /* 0x0000004f0c0c7221 */ /* 0x002fca0000010000 */
[----:B------:R-:W-:Y:S01]  /*51a0*/  STS.128 [R0], R108 ;  /* 0x0000006c00007388 */ /* 0x000fe20000000c00 */
[----:B--2---:R-:W-:Y:S02]  /*51b0*/  FADD.FTZ R15, R15, R14 ;  /* 0x0000000e0f0f7221 */ /* 0x004fe40000010000 */
[----:B------:R-:W-:Y:S01]  /*51c0*/  FADD.FTZ R14, R21, R44 ;  /* 0x0000002c150e7221 */ /* 0x000fe20000010000 */
[----:B------:R-:W-:Y:S04]  /*51d0*/  STS.128 [R0+0x10], R92 ;  /* 0x0000105c00007388 */ /* 0x000fe80000000c00 */
[----:B------:R-:W-:Y:S04]  /*51e0*/  STS.128 [R0+0x400], R64 ;  /* 0x0004004000007388 */ /* 0x000fe80000000c00 */
[----:B------:R-:W-:Y:S01]  /*51f0*/  STS.128 [R0+0x410], R48 ;  /* 0x0004103000007388 */ /* 0x000fe20000000c00 */
[----:B---3--:R-:W-:-:S03]  /*5200*/  FADD.FTZ R15, R15, R60 ;  /* 0x0000003c0f0f7221 */ /* 0x008fc60000010000 */
[----:B------:R0:W-:Y:S04]  /*5210*/  STS.128 [R0+0x800], R16 ;  /* 0x0008001000007388 */ /* 0x0001e80000000c00 */
[----:B------:R-:W-:Y:S04]  /*5220*/  STS.128 [R0+0x810], R32 ;  /* 0x0008102000007388 */ /* 0x000fe80000000c00 */
[----:B------:R-:W-:Y:S04]  /*5230*/  STS.128 [R0+0xc00], R28 ;  /* 0x000c001c00007388 */ /* 0x000fe80000000c00 */
[----:B------:R-:W-:Y:S04]  /*5240*/  STS.128 [R0+0xc10], R124 ;  /* 0x000c107c00007388 */ /* 0x000fe80000000c00 */
[----:B------:R-:W-:Y:S01]  /*5250*/  BAR.SYNC.DEFER_BLOCKING 0x0 ;  /* 0x0000000000007b1d */ /* 0x000fe20000010000 */
[----:B0-----:R-:W-:-:S02]  /*5260*/  FADD.FTZ R17, R2, R13 ;  /* 0x0000000d02117221 */ /* 0x001fc40000010000 */
[----:B------:R-:W-:Y:S02]  /*5270*/  FADD.FTZ R16, R3, R22 ;  /* 0x0000001603107221 */ /* 0x000fe40000010000 */
[----:B------:R-:W-:Y:S02]  /*5280*/  FADD.FTZ R13, R12, R45 ;  /* 0x0000002d0c0d7221 */ /* 0x000fe40000010000 */
[----:B------:R-:W-:Y:S02]  /*5290*/  FADD.FTZ R3, R20, R23 ;  /* 0x0000001714037221 */ /* 0x000fe40000010000 */
[----:B------:R-:W-:Y:S02]  /*52a0*/  FADD.FTZ R2, R78, R47 ;  /* 0x0000002f4e027221 */ /* 0x000fe40000010000 */
[----:B------:R-:W-:Y:S01]  /*52b0*/  FADD.FTZ R12, R89, R46 ;  /* 0x0000002e590c7221 */ /* 0x000fe20000010000 */
        /* <DEDUP_REMOVED lines=24> */
[----:B------:R-:W-:-:S03]  /*5440*/  FADD.FTZ R62, RZ, R62 ;  /* 0x0000003eff3e7221 */ /* 0x000fc60000010000 */
[----:B------:R-:W5:Y:S01]  /*5450*/  LDS R32, [R132.X4+0x1e00] ;  /* 0x001e000084207984 */ /* 0x000f620000004800 */
[----:B------:R-:W-:-:S03]  /*5460*/  FADD.FTZ R76, RZ, R76 ;  /* 0x0000004cff4c7221 */ /* 0x000fc60000010000 */
[----:B------:R-:W5:Y:S01]  /*5470*/  LDS R34, [R132.X4+0x2000] ;  /* 0x0020000084227984 */ /* 0x000f620000004800 */
[----:B------:R-:W-:-:S03]  /*5480*/  FADD.FTZ R61, R61, R64 ;  /* 0x000000403d3d7221 */ /* 0x000fc60000010000 */
[----:B------:R-:W5:Y:S04]  /*5490*/  LDS R50, [R132.X4+0x2200] ;  /* 0x0022000084327984 */ /* 0x000f680000004800 */
[----:B------:R-:W5:Y:S01]  /*54a0*/  LDS R51, [R132.X4+0x2400] ;  /* 0x0024000084337984 */ /* 0x000f620000004800 */
        /* <DEDUP_REMOVED lines=27> */
[----:B----4-:R-:W-:Y:S02]  /*5660*/  FADD.FTZ R77, R34, R77 ;  /* 0x0000004d224d7221 */ /* 0x010fe40000010000 */
[----:B-----5:R-:W-:Y:S02]  /*5670*/  FADD.FTZ R49, R49, R92 ;  /* 0x0000005c31317221 */ /* 0x020fe40000010000 */
        /* <DEDUP_REMOVED lines=84> */
[----:B------:R0:W-:Y:S04]  /*5bc0*/  STS.128 [R0+0x800], R4 ;  /* 0x0008000400007388 */ /* 0x0001e80000000c00 */
[----:B------:R-:W-:Y:S04]  /*5bd0*/  STS.128 [R0+0x810], R80 ;  /* 0x0008105000007388 */ /* 0x000fe80000000c00 */
[----:B------:R-:W-:Y:S04]  /*5be0*/  STS.128 [R0+0xc00], R116 ;  /* 0x000c007400007388 */ /* 0x000fe80000000c00 */
[----:B------:R-:W-:Y:S04]  /*5bf0*/  STS.128 [R0+0xc10], R204 ;  /* 0x000c10cc00007388 */ /* 0x000fe80000000c00 */
[----:B------:R-:W-:Y:S01]  /*5c00*/  BAR.SYNC.DEFER_BLOCKING 0x0 ;  /* 0x0000000000007b1d */ /* 0x000fe20000010000 */
[----:B0-----:R-:W-:-:S05]  /*5c10*/  IMAD R4, R54, c[0x0][0x168], RZ ;  /* 0x00005a0036047a24 */ /* 0x001fca00078e02ff */
[----:B------:R-:W-:-:S04]  /*5c20*/  IADD3 R4, P0, R4, R132, RZ ;  /* 0x0000008404047210 */ /* 0x000fc80007f1e0ff */
[----:B------:R-:W-:Y:S02]  /*5c30*/  IADD3.X R5, RZ, RZ, RZ, P0, !PT ;  /* 0x000000ffff057210 */ /* 0x000fe400007fe4ff */
[C---:B------:R-:W-:Y:S02]  /*5c40*/  SHF.L.U32 R22, R4.reuse, 0x2, RZ ;  /* 0x0000000204167819 */ /* 0x040fe400000006ff */
[----:B------:R-:W-:Y:S02]  /*5c50*/  SHF.L.U64.HI R24, R4, 0x2, R5 ;  /* 0x0000000204187819 */ /* 0x000fe40000010205 */
[C---:B------:R-:W-:Y:S02]  /*5c60*/  IADD3 R4, P0, R22.reuse, c[0x0][0x228], RZ ;  /* 0x00008a0016047a10 */ /* 0x040fe40007f1e0ff */
[----:B------:R-:W-:Y:S02]  /*5c70*/  IADD3 R8, P1, R22, c[0x0][0x238], RZ ;  /* 0x00008e0016087a10 */ /* 0x000fe40007f3e0ff */
[----:B------:R-:W-:-:S02]  /*5c80*/  IADD3.X R5, R24, c[0x0][0x22c], RZ, P0, !PT ;  /* 0x00008b0018057a10 */ /* 0x000fc400007fe4ff */
[----:B------:R-:W-:Y:S01]  /*5c90*/  IADD3 R10, P2, R22, c[0x0][0x230], RZ ;  /* 0x00008c00160a7a10 */ /* 0x000fe20007f5e0ff */
[----:B------:R-:W0:Y:S01]  /*5ca0*/  LDS R52, [R132.X4] ;  /* 0x0000000084347984 */ /* 0x000e220000004800 */
[C---:B------:R-:W-:Y:S02]  /*5cb0*/  IADD3.X R9, R24.reuse, c[0x0][0x23c], RZ, P1, !PT ;  /* 0x00008f0018097a10 */ /* 0x040fe40000ffe4ff */
[----:B------:R-:W-:Y:S01]  /*5cc0*/  IADD3.X R11, R24, c[0x0][0x234], RZ, P2, !PT ;  /* 0x00008d00180b7a10 */ /* 0x000fe200017fe4ff */
        /* <DEDUP_REMOVED lines=98> */
.L_x_748:
[----:B0-----:R-:W-:Y:S01]  /*62f0*/  HFMA2.MMA R139, -RZ, RZ, 0, 5.9604644775390625e-08 ;  /* 0x00000001ff8b7435 */ /* 0x001fe200000001ff */
[----:B------:R-:W-:-:S02]  /*6300*/  MOV R81, R244 ;  /* 0x000000f400517202 */ /* 0x000fc40000000f00 */
[----:B------:R-:W-:-:S03]  /*6310*/  MOV R80, 0x6330 ;  /* 0x0000633000507802 */ /* 0x000fc60000000f00 */
[----:B-----5:R-:W-:Y:S05]  /*6320*/  CALL.REL.NOINC `($__internal_37_$__cuda_sm70_shflsync_bfly_p) ;  /* 0x0000034000007944 */ /* 0x020fea0003c00000 */
[----:B-1----:R-:W-:Y:S01]  /*6330*/  MOV R247, R139 ;  /* 0x0000008b00f77202 */ /* 0x002fe20000000f00 */
[----:B0----5:R-:W-:Y:S05]  /*6340*/  BRA `(.L_x_752) ;  /* 0xffffcdf000007947 */ /* 0x021fea000383ffff */
.L_x_749:
[----:B------:R-:W-:Y:S01]  /*6350*/  HFMA2.MMA R139, -RZ, RZ, 0, 5.9604644775390625e-08 ;  /* 0x00000001ff8b7435 */ /* 0x000fe200000001ff */
[----:B------:R-:W-:Y:S02]  /*6360*/  MOV R81, R143 ;  /* 0x0000008f00517202 */ /* 0x000fe40000000f00 */
[----:B------:R-:W-:-:S03]  /*6370*/  MOV R80, 0x6390 ;  /* 0x0000639000507802 */ /* 0x000fc60000000f00 */
[----:B01---5:R-:W-:Y:S05]  /*6380*/  CALL.REL.NOINC `($__internal_37_$__cuda_sm70_shflsync_bfly_p) ;  /* 0x000002e000007944 */ /* 0x023fea0003c00000 */
[----:B------:R-:W-:Y:S01]  /*6390*/  FADD.FTZ R244, R244, R247 ;  /* 0x000000f7f4f47221 */ /* 0x000fe20000010000 */
[----:B------:R-:W-:Y:S01]  /*63a0*/  MOV R80, 0x63f0 ;  /* 0x000063f000507802 */ /* 0x000fe20000000f00 */
[----:B-1----:R-:W-:Y:S01]  /*63b0*/  FADD.FTZ R143, R143, R139 ;  /* 0x0000008b8f8f7221 */ /* 0x002fe20000010000 */
[----:B------:R-:W-:Y:S02]  /*63c0*/  MOV R139, 0x2 ;  /* 0x00000002008b7802 */ /* 0x000fe40000000f00 */
[----:B------:R-:W-:Y:S02]  /*63d0*/  MOV R81, R244 ;  /* 0x000000f400517202 */ /* 0x000fe40000000f00 */
[----:B0----5:R-:W-:Y:S05]  /*63e0*/  CALL.REL.NOINC `($__internal_37_$__cuda_sm70_shflsync_bfly_p) ;  /* 0x0000028000007944 */ /* 0x021fea0003c00000 */
[----:B-1----:R-:W-:Y:S01]  /*63f0*/  MOV R247, R139 ;  /* 0x0000008b00f77202 */ /* 0x002fe20000000f00 */
[----:B------:R-:W-:Y:S01]  /*6400*/  HFMA2.MMA R139, -RZ, RZ, 0, 1.1920928955078125e-07 ;  /* 0x00000002ff8b7435 */ /* 0x000fe200000001ff */
[----:B------:R-:W-:-:S02]  /*6410*/  MOV R81, R143 ;  /* 0x0000008f00517202 */ /* 0x000fc40000000f00 */
[----:B------:R-:W-:-:S03]  /*6420*/  MOV R80, 0x6440 ;  /* 0x0000644000507802 */ /* 0x000fc60000000f00 */
[----:B0----5:R-:W-:Y:S05]  /*6430*/  CALL.REL.NOINC `($__internal_37_$__cuda_sm70_shflsync_bfly_p) ;  /* 0x0000023000007944 */ /* 0x021fea0003c00000 */
[----:B------:R-:W-:Y:S01]  /*6440*/  FADD.FTZ R244, R247, R244 ;  /* 0x000000f4f7f47221 */ /* 0x000fe20000010000 */
[----:B------:R-:W-:Y:S01]  /*6450*/  MOV R80, 0x64a0 ;  /* 0x000064a000507802 */ /* 0x000fe20000000f00 */
[----:B-1----:R-:W-:Y:S01]  /*6460*/  FADD.FTZ R143, R143, R139 ;  /* 0x0000008b8f8f7221 */ /* 0x002fe20000010000 */
[----:B------:R-:W-:Y:S02]  /*6470*/  MOV R139, 0x4 ;  /* 0x00000004008b7802 */ /* 0x000fe40000000f00 */
[----:B------:R-:W-:Y:S02]  /*6480*/  MOV R81, R244 ;  /* 0x000000f400517202 */ /* 0x000fe40000000f00 */
[----:B0----5:R-:W-:Y:S05]  /*6490*/  CALL.REL.NOINC `($__internal_37_$__cuda_sm70_shflsync_bfly_p) ;  /* 0x000001d000007944 */ /* 0x021fea0003c00000 */
[----:B-1----:R-:W-:Y:S01]  /*64a0*/  MOV R247, R139 ;  /* 0x0000008b00f77202 */ /* 0x002fe20000000f00 */
[----:B------:R-:W-:Y:S01]  /*64b0*/  HFMA2.MMA R139, -RZ, RZ, 0, 2.384185791015625e-07 ;  /* 0x00000004ff8b7435 */ /* 0x000fe200000001ff */
[----:B------:R-:W-:Y:S02]  /*64c0*/  MOV R81, R143 ;  /* 0x0000008f00517202 */ /* 0x000fe40000000f00 */
[----:B------:R-:W-:-:S03]  /*64d0*/  MOV R80, 0x64f0 ;  /* 0x000064f000507802 */ /* 0x000fc60000000f00 */
[----:B0----5:R-:W-:Y:S05]  /*64e0*/  CALL.REL.NOINC `($__internal_37_$__cuda_sm70_shflsync_bfly_p) ;  /* 0x0000018000007944 */ /* 0x021fea0003c00000 */
[----:B------:R-:W-:Y:S01]  /*64f0*/  FADD.FTZ R244, R247, R244 ;  /* 0x000000f4f7f47221 */ /* 0x000fe20000010000 */
[----:B------:R-:W-:Y:S01]  /*6500*/  MOV R80, 0x6550 ;  /* 0x0000655000507802 */ /* 0x000fe20000000f00 */
[----:B-1----:R-:W-:Y:S01]  /*6510*/  FADD.FTZ R143, R143, R139 ;  /* 0x0000008b8f8f7221 */ /* 0x002fe20000010000 */
[----:B------:R-:W-:-:S02]  /*6520*/  MOV R139, 0x8 ;  /* 0x00000008008b7802 */ /* 0x000fc40000000f00 */
[----:B------:R-:W-:Y:S02]  /*6530*/  MOV R81, R244 ;  /* 0x000000f400517202 */ /* 0x000fe40000000f00 */
[----:B0----5:R-:W-:Y:S05]  /*6540*/  CALL.REL.NOINC `($__internal_37_$__cuda_sm70_shflsync_bfly_p) ;  /* 0x0000012000007944 */ /* 0x021fea0003c00000 */
[----:B-1----:R-:W-:Y:S01]  /*6550*/  MOV R247, R139 ;  /* 0x0000008b00f77202 */ /* 0x002fe20000000f00 */
[----:B------:R-:W-:Y:S01]  /*6560*/  HFMA2.MMA R139, -RZ, RZ, 0, 4.76837158203125e-07 ;  /* 0x00000008ff8b7435 */ /* 0x000fe200000001ff */
[----:B------:R-:W-:Y:S02]  /*6570*/  MOV R81, R143 ;  /* 0x0000008f00517202 */ /* 0x000fe40000000f00 */
        /* <DEDUP_REMOVED lines=9> */
[----:B------:R-:W-:Y:S01]  /*6610*/  HFMA2.MMA R139, -RZ, RZ, 0, 9.5367431640625e-07 ;  /* 0x00000010ff8b7435 */ /* 0x000fe200000001ff */
[----:B------:R-:W-:-:S02]  /*6620*/  MOV R81, R143 ;  /* 0x0000008f00517202 */ /* 0x000fc40000000f00 */
[----:B------:R-:W-:-:S03]  /*6630*/  MOV R80, 0x6650 ;  /* 0x0000665000507802 */ /* 0x000fc60000000f00 */
[----:B0----5:R-:W-:Y:S05]  /*6640*/  CALL.REL.NOINC `($__internal_37_$__cuda_sm70_shflsync_bfly_p) ;  /* 0x0000002000007944 */ /* 0x021fea0003c00000 */
[----:B-1----:R-:W-:Y:S01]  /*6650*/  MOV R80, R139 ;  /* 0x0000008b00507202 */ /* 0x002fe20000000f00 */
[----:B0----5:R-:W-:Y:S05]  /*6660*/  BRA `(.L_x_753) ;  /* 0xffffcbf000007947 */ /* 0x021fea000383ffff */
        .weak           $__internal_37_$__cuda_sm70_shflsync_bfly_p
        .type           $__internal_37_$__cuda_sm70_shflsync_bfly_p,@function
        .size           $__internal_37_$__cuda_sm70_shflsync_bfly_p,(.L_x_2575 - $__internal_37_$__cuda_sm70_shflsync_bfly_p)
$__internal_37_$__cuda_sm70_shflsync_bfly_p:
        /* <DEDUP_REMOVED lines=9> */
[----:B------:R-:W-:Y:S05]  /*6700*/  RET.REL.NODEC R80 `(_ZN10layer_norm31ln_parallel_residual_bwd_kernelINS_13Kernel_traitsI13__nv_bfloat16S2_fS2_fjLj1024ELj1ELj4ELj1ELj16ENS_18Kernel_traits_baseILj1024ES2_S2_fS2_fjLj128EEEEELb0ELb0ELb1EEEvNS_9BwdParamsE) ;  /* 0xffff98f050007950 */ /* 0x000fea0003c3ffff */
.L_x_754:
        /* <DEDUP_REMOVED lines=15> */
.L_x_2575:


//--------------------- .text._ZN10layer_norm31ln_parallel_residual_bwd_kernelINS_13Kernel_traitsI13__nv_bfloat16S2_fS2_fjLj1024ELj1ELj4ELj1ELj16ENS_18Kernel_traits_baseILj1024ES2_S2_fS2_fjLj128EEEEELb0ELb1ELb0EEEvNS_9BwdParamsE --------------------------
	.section	.text._ZN10layer_norm31ln_parallel_residual_bwd_kernelINS_13Kernel_traitsI13__nv_bfloat16S2_fS2_fjLj1024ELj1ELj4ELj1ELj16ENS_18Kernel_traits_baseILj1024ES2_S2_fS2_fjLj128EEEEELb0ELb1ELb0EEEvNS_9BwdParamsE,"ax",@progbits
	.sectioninfo	@"SHI_REGISTERS=235"
	.align	128
        .global         _ZN10layer_norm31ln_parallel_residual_bwd_kernelINS_13Kernel_traitsI13__nv_bfloat16S2_fS2_fjLj1024ELj1ELj4ELj1ELj16ENS_18Kernel_traits_baseILj1024ES2_S2_fS2_fjLj128EEEEELb0ELb1ELb0EEEvNS_9BwdParamsE
        .type           _ZN10layer_norm31ln_parallel_residual_bwd_kernelINS_13Kernel_traitsI13__nv_bfloat16S2_fS2_fjLj1024ELj1ELj4ELj1ELj16ENS_18Kernel_traits_baseILj1024ES2_S2_fS2_fjLj128EEEEELb0ELb1ELb0EEEvNS_9BwdParamsE,@function
        .size           _ZN10layer_norm31ln_parallel_residual_bwd_kernelINS_13Kernel_traitsI13__nv_bfloat16S2_fS2_fjLj1024ELj1ELj4ELj1ELj16ENS_18Kernel_traits_baseILj1024ES2_S2_fS2_fjLj128EEEEELb0ELb1ELb0EEEvNS_9BwdParamsE,(.L_x_2576 - _ZN10layer_norm31ln_parallel_residual_bwd_kernelINS_13Kernel_traitsI13__nv_bfloat16S2_fS2_fjLj1024ELj1ELj4ELj1ELj16ENS_18Kernel_traits_baseILj1024ES2_S2_fS2_fjLj128EEEEELb0ELb1ELb0EEEvNS_9BwdParamsE)
        .other          _ZN10layer_norm31ln_parallel_residual_bwd_kernelINS_13Kernel_traitsI13__nv_bfloat16S2_fS2_fjLj1024ELj1ELj4ELj1ELj16ENS_18Kernel_traits_baseILj1024ES2_S2_fS2_fjLj128EEEEELb0ELb1ELb0EEEvNS_9BwdParamsE,@"STO_CUDA_ENTRY STV_DEFAULT"
_ZN10layer_norm31ln_parallel_residual_bwd_kernelINS_13Kernel_traitsI13__nv_bfloat16S2_fS2_fjLj1024ELj1ELj4ELj1ELj16ENS_18Kernel_traits_baseILj1024ES2_S2_fS2_fjLj128EEEEELb0ELb1ELb0EEEvNS_9BwdParamsE:
.text._ZN10layer_norm31ln_parallel_residual_bwd_kernelINS_13Kernel_traitsI13__nv_bfloat16S2_fS2_fjLj1024ELj1ELj4ELj1ELj16ENS_18Kernel_traits_baseILj1024ES2_S2_fS2_fjLj128EEEEELb0ELb1ELb0EEEvNS_9BwdParamsE:
        /* <DEDUP_REMOVED lines=100> */
.L_x_775:
        /* <DEDUP_REMOVED lines=19> */
[----:B------:R-:W-:-:S03]  /*0770*/  LEA.HI.X R217, R0, c[0x0][0x18c], RZ, 0x5, P0 ;  /* 0x0000630000d97a11 */ /* 0x000fc600000f2cff */
[----:B------:R-:W-:Y:S02]  /*0780*/  IMAD.WIDE.U32 R148, R0, R149, c[0x0][0x208] ;  /* 0x0000820000947625 */ /* 0x000fe400078e0095 */
[----:B------:R-:W2:Y:S04]  /*0790*/  LDG.E.128 R144, [R216.64] ;  /* 0x00000004d8907981 */ /* 0x000ea8000c1e1d00 */
[----:B------:R-:W3:Y:S04]  /*07a0*/  LDG.E.128 R148, [R148.64] ;  /* 0x0000000494947981 */ /* 0x000ee8000c1e1d00 */
[----:B------:R0:W4:Y:S01]  /*07b0*/  LDG.E.128 R152, [R216.64+0x10] ;  /* 0x00001004d8987981 */ /* 0x000122000c1e1d00 */
[----:B------:R-:W-:-:S04]  /*07c0*/  ISETP.NE.U32.AND P0, PT, RZ, c[0x0][0x218], PT ;  /* 0x00008600ff007a0c */ /* 0x000fc80003f05070 */
[----:B------:R-:W-:-:S13]  /*07d0*/  ISETP.NE.AND.EX P0, PT, RZ, c[0x0][0x21c], PT, P0 ;  /* 0x00008700ff007a0c */ /* 0x000fda0003f05300 */
[----:B------:R-:W-:-:S04]  /*07e0*/  @P0 LEA R164, P6, R0, c[0x0][0x218], 0x5 ;  /* 0x0000860000a40a11 */ /* 0x000fc800078c28ff */
[----:B------:R-:W-:-:S05]  /*07f0*/  @P0 LEA.HI.X R165, R0, c[0x0][0x21c], RZ, 0x5, P6 ;  /* 0x0000870000a50a11 */ /* 0x000fca00030f2cff */
[----:B------:R1:W5:Y:S04]  /*0800*/  @P0 LDG.E.128 R104, [R164.64] ;  /* 0x00000004a4680981 */ /* 0x000368000c1e1d00 */
[----:B------:R1:W5:Y:S01]  /*0810*/  @P0 LDG.E.128 R108, [R164.64+0x10] ;  /* 0x00001004a46c0981 */ /* 0x000362000c1e1d00 */
[----:B------:R-:W-:Y:S01]  /*0820*/  IADD3 R225, R0, 0x20, RZ ;  /* 0x0000002000e17810 */ /* 0x000fe20007ffe0ff */
[C---:B--2---:R-:W-:Y:S02]  /*0830*/  FADD.FTZ R144, -R221.reuse, R144 ;  /* 0x00000090dd907221 */ /* 0x044fe40000010100 */
[----:B------:R-:W-:Y:S01]  /*0840*/  FADD.FTZ R146, -R221, R146 ;  /* 0x00000092dd927221 */ /* 0x000fe20000010100 */
[--C-:B---3--:R-:W-:Y:S01]  /*0850*/  PRMT R222, RZ, 0x5410, R148.reuse ;  /* 0x00005410ffde7816 */ /* 0x108fe20000000094 */
[----:B-1---5:R-:W-:Y:S01]  /*0860*/  FMUL.FTZ R165, R157, R144 ;  /* 0x000000909da57220 */ /* 0x022fe20000410000 */
[----:B------:R-:W-:Y:S01]  /*0870*/  PRMT R148, RZ, 0x7610, R148 ;  /* 0x00007610ff947816 */ /* 0x000fe20000000094 */
[----:B------:R-:W-:Y:S01]  /*0880*/  FADD.FTZ R220, -R221, R145 ;  /* 0x00000091dddc7221 */ /* 0x000fe20000010100 */
[--C-:B0-----:R-:W-:Y:S01]  /*0890*/  PRMT R217, RZ, 0x5410, R149.reuse ;  /* 0x00005410ffd97816 */ /* 0x101fe20000000095 */
[----:B------:R-:W-:Y:S01]  /*08a0*/  FADD.FTZ R76, R76, R222 ;  /* 0x000000de4c4c7221 */ /* 0x000fe20000010000 */
[----:B------:R-:W-:Y:S01]  /*08b0*/  PRMT R149, RZ, 0x7610, R149 ;  /* 0x00007610ff957816 */ /* 0x000fe20000000095 */
[-C--:B------:R-:W-:Y:S01]  /*08c0*/  FFMA.FTZ R44, R165, R222.reuse, R44 ;  /* 0x000000dea52c7223 */ /* 0x080fe2000001002c */
[--C-:B------:R-:W-:Y:S01]  /*08d0*/  PRMT R211, RZ, 0x5410, R150.reuse ;  /* 0x00005410ffd37816 */ /* 0x100fe20000000096 */
[----:B------:R-:W-:Y:S01]  /*08e0*/  FMUL.FTZ R222, R35, R222 ;  /* 0x000000de23de7220 */ /* 0x000fe20000410000 */
[----:B------:R-:W-:Y:S01]  /*08f0*/  PRMT R167, RZ, 0x7610, R150 ;  /* 0x00007610ffa77816 */ /* 0x000fe20000000096 */
[C---:B------:R-:W-:Y:S01]  /*0900*/  FMUL.FTZ R218, R157.reuse, R146 ;  /* 0x000000929dda7220 */ /* 0x040fe20000410000 */
[--C-:B------:R-:W-:Y:S01]  /*0910*/  PRMT R160, RZ, 0x5410, R151.reuse ;  /* 0x00005410ffa07816 */ /* 0x100fe20000000097 */
[----:B------:R-:W-:Y:S01]  /*0920*/  FMUL.FTZ R220, R157, R220 ;  /* 0x000000dc9ddc7220 */ /* 0x000fe20000410000 */
[----:B------:R-:W-:Y:S01]  /*0930*/  PRMT R151, RZ, 0x7610, R151 ;  /* 0x00007610ff977816 */ /* 0x000fe20000000097 */
[----:B------:R-:W-:-:S02]  /*0940*/  FMUL.FTZ R219, R34, R148 ;  /* 0x0000009422db7220 */ /* 0x000fc40000410000 */
[----:B------:R-:W-:Y:S02]  /*0950*/  FADD.FTZ R144, RZ, R222 ;  /* 0x000000deff907221 */ /* 0x000fe40000010000 */
[----:B------:R-:W-:Y:S02]  /*0960*/  FFMA.FTZ R145, R165, R222, RZ ;  /* 0x000000dea5917223 */ /* 0x000fe400000100ff */
[C---:B----4-:R-:W-:Y:S02]  /*0970*/  FADD.FTZ R152, -R221.reuse, R152 ;  /* 0x00000098dd987221 */ /* 0x050fe40000010100 */
[----:B------:R-:W-:Y:S02]  /*0980*/  FADD.FTZ R78, R78, R217 ;  /* 0x000000d94e4e7221 */ /* 0x000fe40000010000 */
[----:B------:R-:W-:Y:S02]  /*0990*/  FFMA.FTZ R46, R218, R217, R46 ;  /* 0x000000d9da2e7223 */ /* 0x000fe4000001002e */
[----:B------:R-:W-:-:S02]  /*09a0*/  FADD.FTZ R158, -R221, R147 ;  /* 0x00000093dd9e7221 */ /* 0x000fc40000010100 */
[----:B------:R-:W-:Y:S02]  /*09b0*/  FMUL.FTZ R217, R33, R217 ;  /* 0x000000d921d97220 */ /* 0x000fe40000410000 */
[----:B------:R-:W-:Y:S02]  /*09c0*/  FADD.FTZ R144, R144, R219 ;  /* 0x000000db90907221 */ /* 0x000fe40000010000 */
[----:B------:R-:W-:Y:S02]  /*09d0*/  FFMA.FTZ R145, R220, R219, R145 ;  /* 0x000000dbdc917223 */ /* 0x000fe40000010091 */
[----:B------:R-:W-:Y:S02]  /*09e0*/  FADD.FTZ R150, -R221, R153 ;  /* 0x00000099dd967221 */ /* 0x000fe40000010100 */
[C---:B------:R-:W-:Y:S02]  /*09f0*/  FMUL.FTZ R213, R157.reuse, R152 ;  /* 0x000000989dd57220 */ /* 0x040fe40000410000 */
[----:B------:R-:W-:-:S02]  /*0a00*/  FMUL.FTZ R216, R157, R158 ;  /* 0x0000009e9dd87220 */ /* 0x000fc40000410000 */
[----:B------:R-:W-:Y:S02]  /*0a10*/  FMUL.FTZ R215, R32, R149 ;  /* 0x0000009520d77220 */ /* 0x000fe40000410000 */
[----:B------:R-:W-:Y:S02]  /*0a20*/  FADD.FTZ R144, R144, R217 ;  /* 0x000000d990907221 */ /* 0x000fe40000010000 */
[----:B------:R-:W-:Y:S02]  /*0a30*/  FFMA.FTZ R145, R218, R217, R145 ;  /* 0x000000d9da917223 */ /* 0x000fe40000010091 */
        /* <DEDUP_REMOVED lines=28> */
[C---:B------:R-:W-:Y:S02]  /*0c00*/  FFMA.FTZ R51, R164.reuse, R151, R51 ;  /* 0x00000097a4337223 */ /* 0x040fe40000010033 */
[----:B------:R-:W-:Y:S02]  /*0c10*/  FADD.FTZ R223, R145, R162 ;  /* 0x000000a291df7221 */ /* 0x000fe40000010000 */
[----:B------:R-:W-:Y:S02]  /*0c20*/  FFMA.FTZ R224, R164, R162, R147 ;  /* 0x000000a2a4e07223 */ /* 0x000fe40000010093 */
.L_x_758:
[----:B0-----:R-:W-:Y:S05]  /*0c30*/  BSYNC B1 ;  /* 0x0000000000017941 */ /* 0x001fea0003800000 */
.L_x_757:
[----:B------:R-:W-:Y:S01]  /*0c40*/  BSSY B1, `(.L_x_759) ;  /* 0x0000050000017945 */ /* 0x000fe20003800000 */
[----:B------:R-:W-:Y:S05]  /*0c50*/  @!P3 BRA `(.L_x_760) ;  /* 0x000004e00000b947 */ /* 0x000fea0003800000 */
[----:B------:R-:W-:Y:S01]  /*0c60*/  HFMA2.MMA R148, -RZ, RZ, 0, 9.5367431640625e-07 ;  /* 0x00000010ff947435 */ /* 0x000fe200000001ff */
[----:B------:R-:W-:-:S04]  /*0c70*/  LEA R172, P0, R225, c[0x0][0x188], 0x5 ;  /* 0x00006200e1ac7a11 */ /* 0x000fc800078028ff */
[----:B------:R-:W-:-:S05]  /*0c80*/  LEA.HI.X R173, R225, c[0x0][0x18c], RZ, 0x5, P0 ;  /* 0x00006300e1ad7a11 */ /* 0x000fca00000f2cff */
[----:B------:R-:W-:Y:S01]  /*0c90*/  IMAD.WIDE.U32 R148, R225, R148, c[0x0][0x208] ;  /* 0x00008200e1947625 */ /* 0x000fe200078e0094 */
[----:B------:R-:W2:Y:S04]  /*0ca0*/  LDG.E.128 R144, [R172.64] ;  /* 0x00000004ac907981 */ /* 0x000ea8000c1e1d00 */
[----:B------:R0:W3:Y:S04]  /*0cb0*/  LDG.E.128 R152, [R172.64+0x10] ;  /* 0x00001004ac987981 */ /* 0x0000e8000c1e1d00 */
[----:B------:R-:W4:Y:S01]  /*0cc0*/  LDG.E.128 R148, [R148.64] ;  /* 0x0000000494947981 */ /* 0x000f22000c1e1d00 */
[----:B------:R-:W-:-:S04]  /*0cd0*/  ISETP.NE.U32.AND P0, PT, RZ, c[0x0][0x218], PT ;  /* 0x00008600ff007a0c */ /* 0x000fc80003f05070 */
[----:B------:R-:W-:-:S13]  /*0ce0*/  ISETP.NE.AND.EX P0, PT, RZ, c[0x0][0x21c], PT, P0 ;  /* 0x00008700ff007a0c */ /* 0x000fda0003f05300 */
[----:B------:R-:W-:-:S04]  /*0cf0*/  @P0 LEA R170, P6, R225, c[0x0][0x218], 0x5 ;  /* 0x00008600e1aa0a11 */ /* 0x000fc800078c28ff */
[----:B------:R-:W-:-:S05]  /*0d00*/  @P0 LEA.HI.X R171, R225, c[0x0][0x21c], RZ, 0x5, P6 ;  /* 0x00008700e1ab0a11 */ /* 0x000fca00030f2cff */
[----:B------:R1:W5:Y:S04]  /*0d10*/  @P0 LDG.E.128 R40, [R170.64] ;  /* 0x00000004aa280981 */ /* 0x000368000c1e1d00 */
[----:B------:R1:W5:Y:S01]  /*0d20*/  @P0 LDG.E.128 R36, [R170.64+0x10] ;  /* 0x00001004aa240981 */ /* 0x000362000c1e1d00 */
[----:B------:R-:W-:Y:S01]  /*0d30*/  IADD3 R225, R225, 0x20, RZ ;  /* 0x00000020e1e17810 */ /* 0x000fe20007ffe0ff */
[----:B--2---:R-:W-:-:S04]  /*0d40*/  FADD.FTZ R144, -R221, R144 ;  /* 0x00000090dd907221 */ /* 0x004fc80000010100 */
[----:B-----5:R-:W-:Y:S01]  /*0d50*/  FMUL.FTZ R163, R157, R144 ;  /* 0x000000909da37220 */ /* 0x020fe20000410000 */
[----:B----4-:R-:W-:Y:S01]  /*0d60*/  PRMT R168, RZ, 0x5410, R148 ;  /* 0x00005410ffa87816 */ /* 0x010fe20000000094 */
[C---:B------:R-:W-:Y:S01]  /*0d70*/  FADD.FTZ R146, -R221.reuse, R146 ;  /* 0x00000092dd927221 */ /* 0x040fe20000010100 */
[----:B------:R-:W-:Y:S01]  /*0d80*/  PRMT R148, RZ, 0x7610, R148 ;  /* 0x00007610ff947816 */ /* 0x000fe20000000094 */
[----:B------:R-:W-:Y:S02]  /*0d90*/  FADD.FTZ R166, -R221, R145 ;  /* 0x00000091dda67221 */ /* 0x000fe40000010100 */
[----:B------:R-:W-:Y:S02]  /*0da0*/  FADD.FTZ R100, R100, R168 ;  /* 0x000000a864647221 */ /* 0x000fe40000010000 */
[-C--:B------:R-:W-:Y:S02]  /*0db0*/  FFMA.FTZ R116, R163, R168.reuse, R116 ;  /* 0x000000a8a3747223 */ /* 0x080fe40000010074 */
[----:B------:R-:W-:Y:S01]  /*0dc0*/  FMUL.FTZ R168, R27, R168 ;  /* 0x000000a81ba87220 */ /* 0x000fe20000410000 */
[----:B------:R-:W-:Y:S01]  /*0dd0*/  PRMT R145, RZ, 0x5410, R149 ;  /* 0x00005410ff917816 */ /* 0x000fe20000000095 */
[----:B-1----:R-:W-:-:S02]  /*0de0*/  FMUL.FTZ R171, R157, R146 ;  /* 0x000000929dab7220 */ /* 0x002fc40000410000 */
[----:B------:R-:W-:Y:S02]  /*0df0*/  FMUL.FTZ R166, R157, R166 ;  /* 0x000000a69da67220 */ /* 0x000fe40000410000 */
[----:B0-----:R-:W-:Y:S02]  /*0e00*/  FMUL.FTZ R173, R26, R148 ;  /* 0x000000941aad7220 */ /* 0x001fe40000410000 */
[----:B------:R-:W-:Y:S02]  /*0e10*/  FADD.FTZ R144, R223, R168 ;  /* 0x000000a8df907221 */ /* 0x000fe40000010000 */
[----:B------:R-:W-:Y:S01]  /*0e20*/  FFMA.FTZ R224, R163, R168, R224 ;  /* 0x000000a8a3e07223 */ /* 0x000fe200000100e0 */
[----:B------:R-:W-:Y:S01]  /*0e30*/  PRMT R176, RZ, 0x7610, R149 ;  /* 0x00007610ffb07816 */ /* 0x000fe20000000095 */
[----:B------:R-:W-:Y:S02]  /*0e40*/  FADD.FTZ R102, R102, R145 ;  /* 0x0000009166667221 */ /* 0x000fe40000010000 */
[----:B------:R-:W-:-:S02]  /*0e50*/  FFMA.FTZ R118, R171, R145, R118 ;  /* 0x00000091ab767223 */ /* 0x000fc40000010076 */
[----:B------:R-:W-:Y:S02]  /*0e60*/  FMUL.FTZ R172, R24, R145 ;  /* 0x0000009118ac7220 */ /* 0x000fe40000410000 */
[C---:B------:R-:W-:Y:S02]  /*0e70*/  FADD.FTZ R174, -R221.reuse, R147 ;  /* 0x00000093ddae7221 */ /* 0x040fe40000010100 */
[----:B------:R-:W-:Y:S02]  /*0e80*/  FADD.FTZ R145, R144, R173 ;  /* 0x000000ad90917221 */ /* 0x000fe40000010000 */
[----:B------:R-:W-:Y:S01]  /*0e90*/  FFMA.FTZ R224, R166, R173, R224 ;  /* 0x000000ada6e07223 */ /* 0x000fe200000100e0 */
[----:B------:R-:W-:Y:S01]  /*0ea0*/  PRMT R147, RZ, 0x5410, R150 ;  /* 0x00005410ff937816 */ /* 0x000fe20000000096 */
[----:B---3--:R-:W-:Y:S02]  /*0eb0*/  FADD.FTZ R152, -R221, R152 ;  /* 0x00000098dd987221 */ /* 0x008fe40000010100 */
[----:B------:R-:W-:-:S02]  /*0ec0*/  FMUL.FTZ R170, R157, R174 ;  /* 0x000000ae9daa7220 */ /* 0x000fc40000410000 */
[----:B------:R-:W-:Y:S02]  /*0ed0*/  FMUL.FTZ R175, R23, R176 ;  /* 0x000000b017af7220 */ /* 0x000fe40000410000 */
[----:B------:R-:W-:Y:S02]  /*0ee0*/  FADD.FTZ R144, R145, R172 ;  /* 0x000000ac91907221 */ /* 0x000fe40000010000 */
[----:B------:R-:W-:Y:S01]  /*0ef0*/  FFMA.FTZ R224, R171, R172, R224 ;  /* 0x000000acabe07223 */ /* 0x000fe200000100e0 */
[----:B------:R-:W-:Y:S01]  /*0f00*/  PRMT R178, RZ, 0x7610, R150 ;  /* 0x00007610ffb27816 */ /* 0x000fe20000000096 */
[----:B------:R-:W-:Y:S02]  /*0f10*/  FADD.FTZ R150, -R221, R153 ;  /* 0x00000099dd967221 */ /* 0x000fe40000010100 */
[----:B------:R-:W-:Y:S02]  /*0f20*/  FMUL.FTZ R177, R157, R152 ;  /* 0x000000989db17220 */ /* 0x000fe40000410000 */
[----:B------:R-:W-:-:S02]  /*0f30*/  FMUL.FTZ R174, R22, R147 ;  /* 0x0000009316ae7220 */ /* 0x000fc40000410000 */
[----:B------:R-:W-:Y:S02]  /*0f40*/  FADD.FTZ R145, R144, R175 ;  /* 0x000000af90917221 */ /* 0x000fe40000010000 */
[C---:B------:R-:W-:Y:S01]  /*0f50*/  FFMA.FTZ R224, R170.reuse, R175, R224 ;  /* 0x000000afaae07223 */ /* 0x040fe200000100e0 */
[----:B------:R-:W-:Y:S01]  /*0f60*/  PRMT R149, RZ, 0x5410, R151 ;  /* 0x00005410ff957816 */ /* 0x000fe20000000097 */
[----:B------:R-:W-:Y:S02]  /*0f70*/  FADD.FTZ R103, R103, R176 ;  /* 0x000000b067677221 */ /* 0x000fe40000010000 */
[----:B------:R-:W-:Y:S02]  /*0f80*/  FFMA.FTZ R119, R170, R176, R119 ;  /* 0x000000b0aa777223 */ /* 0x000fe40000010077 */
[----:B------:R-:W-:Y:S02]  /*0f90*/  FMUL.FTZ R176, R157, R150 ;  /* 0x000000969db07220 */ /* 0x000fe40000410000 */
[----:B------:R-:W-:-:S02]  /*0fa0*/  FADD.FTZ R154, -R221, R154 ;  /* 0x0000009add9a7221 */ /* 0x000fc40000010100 */
[----:B------:R-:W-:Y:S02]  /*0fb0*/  FMUL.FTZ R179, R21, R178 ;  /* 0x000000b215b37220 */ /* 0x000fe40000410000 */
[----:B------:R-:W-:Y:S02]  /*0fc0*/  FADD.FTZ R144, R145, R174 ;  /* 0x000000ae91907221 */ /* 0x000fe40000010000 */
[----:B------:R-:W-:Y:S01]  /*0fd0*/  FFMA.FTZ R224, R177, R174, R224 ;  /* 0x000000aeb1e07223 */ /* 0x000fe200000100e0 */
[----:B------:R-:W-:Y:S01]  /*0fe0*/  PRMT R226, RZ, 0x7610, R151 ;  /* 0x00007610ffe27816 */ /* 0x000fe20000000097 */
[----:B------:R-:W-:Y:S02]  /*0ff0*/  FADD.FTZ R121, R121, R178 ;  /* 0x000000b279797221 */ /* 0x000fe40000010000 */
[----:B------:R-:W-:Y:S02]  /*1000*/  FFMA.FTZ R57, R176, R178, R57 ;  /* 0x000000b2b0397223 */ /* 0x000fe40000010039 */
[----:B------:R-:W-:-:S02]  /*1010*/  FADD.FTZ R182, -R221, R155 ;  /* 0x0000009bddb67221 */ /* 0x000fc40000010100 */
        /* <DEDUP_REMOVED lines=18> */
.L_x_760:
[----:B------:R-:W-:Y:S05]  /*1140*/  BSYNC B1 ;  /* 0x0000000000017941 */ /* 0x000fea0003800000 */
.L_x_759:
[----:B------:R-:W-:Y:S01]  /*1150*/  BSSY B1, `(.L_x_761) ;  /* 0x0000050000017945 */ /* 0x000fe20003800000 */
[----:B------:R-:W-:Y:S05]  /*1160*/  @!P4 BRA `(.L_x_762) ;  /* 0x000004e00000c947 */ /* 0x000fea0003800000 */
[----:B------:R-:W-:Y:S02]  /*1170*/  MOV R148, 0x10 ;  /* 0x0000001000947802 */ /* 0x000fe40000000f00 */
[----:B------:R-:W-:-:S03]  /*1180*/  LEA R186, P0, R225, c[0x0][0x188], 0x5 ;  /* 0x00006200e1ba7a11 */ /* 0x000fc600078028ff */
[C---:B------:R-:W-:Y:S01]  /*1190*/  IMAD.WIDE.U32 R148, R225.reuse, R148, c[0x0][0x208] ;  /* 0x00008200e1947625 */ /* 0x040fe200078e0094 */
[----:B------:R-:W-:-:S05]  /*11a0*/  LEA.HI.X R187, R225, c[0x0][0x18c], RZ, 0x5, P0 ;  /* 0x00006300e1bb7a11 */ /* 0x000fca00000f2cff */
        /* <DEDUP_REMOVED lines=11> */
[C---:B------:R-:W-:Y:S01]  /*1260*/  FADD.FTZ R144, -R221.reuse, R144 ;  /* 0x00000090dd907221 */ /* 0x040fe20000010100 */
[--C-:B---3--:R-:W-:Y:S01]  /*1270*/  PRMT R145, RZ, 0x5410, R148.reuse ;  /* 0x00005410ff917816 */ /* 0x108fe20000000094 */
[----:B------:R-:W-:Y:S01]  /*1280*/  FADD.FTZ R190, -R221, R147 ;  /* 0x00000093ddbe7221 */ /* 0x000fe20000010100 */
[----:B------:R-:W-:Y:S01]  /*1290*/  PRMT R148, RZ, 0x7610, R148 ;  /* 0x00007610ff947816 */ /* 0x000fe20000000094 */
[----:B-----5:R-:W-:Y:S01]  /*12a0*/  FMUL.FTZ R161, R157, R144 ;  /* 0x000000909da17220 */ /* 0x020fe20000410000 */
[--C-:B------:R-:W-:Y:S01]  /*12b0*/  PRMT R147, RZ, 0x5410, R149.reuse ;  /* 0x00005410ff937816 */ /* 0x100fe20000000095 */
[----:B0-----:R-:W-:Y:S01]  /*12c0*/  FMUL.FTZ R186, R18, R145 ;  /* 0x0000009112ba7220 */ /* 0x001fe20000410000 */
[----:B------:R-:W-:Y:S01]  /*12d0*/  PRMT R192, RZ, 0x7610, R149 ;  /* 0x00007610ffc07816 */ /* 0x000fe20000000095 */
[----:B------:R-:W-:Y:S01]  /*12e0*/  FADD.FTZ R146, -R221, R146 ;  /* 0x00000092dd927221 */ /* 0x000fe20000010100 */
[--C-:B------:R-:W-:Y:S01]  /*12f0*/  PRMT R149, RZ, 0x5410, R150.reuse ;  /* 0x00005410ff957816 */ /* 0x100fe20000000096 */
[----:B-1----:R-:W-:Y:S01]  /*1300*/  FMUL.FTZ R184, R157, R188 ;  /* 0x000000bc9db87220 */ /* 0x002fe20000410000 */
[----:B------:R-:W-:Y:S01]  /*1310*/  PRMT R150, RZ, 0x7610, R150 ;  /* 0x00007610ff967816 */ /* 0x000fe20000000096 */
[----:B------:R-:W-:Y:S01]  /*1320*/  FMUL.FTZ R185, R17, R148 ;  /* 0x0000009411b97220 */ /* 0x000fe20000410000 */
[--C-:B------:R-:W-:Y:S01]  /*1330*/  PRMT R195, RZ, 0x5410, R151.reuse ;  /* 0x00005410ffc37816 */ /* 0x100fe20000000097 */
[----:B------:R-:W-:Y:S01]  /*1340*/  FADD.FTZ R144, R223, R186 ;  /* 0x000000badf907221 */ /* 0x000fe20000010000 */
[----:B------:R-:W-:Y:S01]  /*1350*/  PRMT R226, RZ, 0x7610, R151 ;  /* 0x00007610ffe27816 */ /* 0x000fe20000000097 */
        /* <DEDUP_REMOVED lines=8> */
[----:B----4-:R-:W-:Y:S02]  /*13e0*/  FADD.FTZ R152, -R221, R152 ;  /* 0x00000098dd987221 */ /* 0x010fe40000010100 */
[----:B------:R-:W-:Y:S02]  /*13f0*/  FMUL.FTZ R187, R15, R192 ;  /* 0x000000c00fbb7220 */ /* 0x000fe40000410000 */
[----:B------:R-:W-:Y:S02]  /*1400*/  FADD.FTZ R144, R145, R190 ;  /* 0x000000be91907221 */ /* 0x000fe40000010000 */
[----:B------:R-:W-:Y:S02]  /*1410*/  FFMA.FTZ R224, R183, R190, R224 ;  /* 0x000000beb7e07223 */ /* 0x000fe400000100e0 */
[----:B------:R-:W-:-:S02]  /*1420*/  FADD.FTZ R87, R87, R192 ;  /* 0x000000c057577221 */ /* 0x000fc40000010000 */
[----:B------:R-:W-:Y:S02]  /*1430*/  FFMA.FTZ R63, R188, R192, R63 ;  /* 0x000000c0bc3f7223 */ /* 0x000fe4000001003f */
[----:B------:R-:W-:Y:S02]  /*1440*/  FADD.FTZ R194, -R221, R153 ;  /* 0x00000099ddc27221 */ /* 0x000fe40000010100 */
[----:B------:R-:W-:Y:S02]  /*1450*/  FMUL.FTZ R189, R157, R152 ;  /* 0x000000989dbd7220 */ /* 0x000fe40000410000 */
[----:B------:R-:W-:Y:S02]  /*1460*/  FMUL.FTZ R192, R14, R149 ;  /* 0x000000950ec07220 */ /* 0x000fe40000410000 */
        /* <DEDUP_REMOVED lines=30> */
.L_x_762:
[----:B------:R-:W-:Y:S05]  /*1650*/  BSYNC B1 ;  /* 0x0000000000017941 */ /* 0x000fea0003800000 */
.L_x_761:
        /* <DEDUP_REMOVED lines=8> */
[----:B------:R-:W0:Y:S01]  /*16e0*/  LDG.E.128 R148, [R148.64] ;  /* 0x0000000494947981 */ /* 0x000e22000c1e1d00 */
[----:B------:R-:W-:-:S04]  /*16f0*/  ISETP.NE.U32.AND P0, PT, RZ, c[0x0][0x218], PT ;  /* 0x00008600ff007a0c */ /* 0x000fc80003f05070 */
[----:B------:R-:W-:-:S13]  /*1700*/  ISETP.NE.AND.EX P0, PT, RZ, c[0x0][0x21c], PT, P0 ;  /* 0x00008700ff007a0c */ /* 0x000fda0003f05300 */
[----:B------:R-:W-:-:S04]  /*1710*/  @P0 LEA R200, P6, R225, c[0x0][0x218], 0x5 ;  /* 0x00008600e1c80a11 */ /* 0x000fc800078c28ff */
[----:B------:R-:W-:-:S05]  /*1720*/  @P0 LEA.HI.X R201, R225, c[0x0][0x21c], RZ, 0x5, P6 ;  /* 0x00008700e1c90a11 */ /* 0x000fca00030f2cff */
[----:B------:R1:W5:Y:S04]  /*1730*/  @P0 LDG.E.128 R132, [R200.64] ;  /* 0x00000004c8840981 */ /* 0x000368000c1e1d00 */
[----:B------:R1:W5:Y:S01]  /*1740*/  @P0 LDG.E.128 R136, [R200.64+0x10] ;  /* 0x00001004c8880981 */ /* 0x000362000c1e1d00 */
[----:B--2---:R-:W-:-:S04]  /*1750*/  FADD.FTZ R144, -R221, R144 ;  /* 0x00000090dd907221 */ /* 0x004fc80000010100 */
[----:B-----5:R-:W-:Y:S01]  /*1760*/  FMUL.FTZ R159, R157, R144 ;  /* 0x000000909d9f7220 */ /* 0x020fe20000410000 */
[----:B0-----:R-:W-:Y:S01]  /*1770*/  PRMT R202, RZ, 0x5410, R148 ;  /* 0x00005410ffca7816 */ /* 0x001fe20000000094 */
[C---:B------:R-:W-:Y:S01]  /*1780*/  FADD.FTZ R146, -R221.reuse, R146 ;  /* 0x00000092dd927221 */ /* 0x040fe20000010100 */
[----:B------:R-:W-:Y:S01]  /*1790*/  PRMT R148, RZ, 0x7610, R148 ;  /* 0x00007610ff947816 */ /* 0x000fe20000000094 */
[----:B---3--:R-:W-:Y:S02]  /*17a0*/  FADD.FTZ R152, -R221, R152 ;  /* 0x00000098dd987221 */ /* 0x008fe40000010100 */
[----:B------:R-:W-:Y:S02]  /*17b0*/  FADD.FTZ R92, R92, R202 ;  /* 0x000000ca5c5c7221 */ /* 0x000fe40000010000 */
[----:B------:R-:W-:Y:S02]  /*17c0*/  FFMA.FTZ R68, R159, R202, R68 ;  /* 0x000000ca9f447223 */ /* 0x000fe40000010044 */
[----:B------:R-:W-:-:S02]  /*17d0*/  FADD.FTZ R204, -R221, R145 ;  /* 0x00000091ddcc7221 */ /* 0x000fc40000010100 */
[----:B------:R-:W-:Y:S01]  /*17e0*/  FMUL.FTZ R202, R9, R202 ;  /* 0x000000ca09ca7220 */ /* 0x000fe20000410000 */
[----:B------:R-:W-:Y:S01]  /*17f0*/  PRMT R206, RZ, 0x5410, R149 ;  /* 0x00005410ffce7816 */ /* 0x000fe20000000095 */
[----:B------:R-:W-:Y:S01]  /*1800*/  FADD.FTZ R208, -R221, R147 ;  /* 0x00000093ddd07221 */ /* 0x000fe20000010100 */
[----:B------:R-:W-:Y:S01]  /*1810*/  PRMT R145, RZ, 0x5410, R150 ;  /* 0x00005410ff917816 */ /* 0x000fe20000000096 */
[C---:B------:R-:W-:Y:S02]  /*1820*/  FMUL.FTZ R197, R157.reuse, R146 ;  /* 0x000000929dc57220 */ /* 0x040fe40000410000 */
[C---:B------:R-:W-:Y:S02]  /*1830*/  FMUL.FTZ R203, R157.reuse, R152 ;  /* 0x000000989dcb7220 */ /* 0x040fe40000410000 */
[----:B-1----:R-:W-:Y:S02]  /*1840*/  FMUL.FTZ R200, R157, R204 ;  /* 0x000000cc9dc87220 */ /* 0x002fe40000410000 */
[----:B------:R-:W-:-:S02]  /*1850*/  FMUL.FTZ R199, R8, R148 ;  /* 0x0000009408c77220 */ /* 0x000fc40000410000 */
[----:B------:R-:W-:Y:S02]  /*1860*/  FADD.FTZ R144, R223, R202 ;  /* 0x000000cadf907221 */ /* 0x000fe40000010000 */
[----:B------:R-:W-:Y:S01]  /*1870*/  FFMA.FTZ R224, R159, R202, R224 ;  /* 0x000000ca9fe07223 */ /* 0x000fe200000100e0 */
[----:B------:R-:W-:Y:S01]  /*1880*/  PRMT R149, RZ, 0x7610, R149 ;  /* 0x00007610ff957816 */ /* 0x000fe20000000095 */
        /* <DEDUP_REMOVED lines=9> */
[----:B------:R-:W-:-:S02]  /*1920*/  FMUL.FTZ R201, R6, R149 ;  /* 0x0000009506c97220 */ /* 0x000fc40000410000 */
[----:B------:R-:W-:Y:S02]  /*1930*/  FADD.FTZ R144, R145, R206 ;  /* 0x000000ce91907221 */ /* 0x000fe40000010000 */
[----:B------:R-:W-:Y:S01]  /*1940*/  FFMA.FTZ R224, R197, R206, R224 ;  /* 0x000000cec5e07223 */ /* 0x000fe200000100e0 */
[----:B------:R-:W-:Y:S01]  /*1950*/  PRMT R150, RZ, 0x7610, R150 ;  /* 0x00007610ff967816 */ /* 0x000fe20000000096 */
[C---:B------:R-:W-:Y:S02]  /*1960*/  FADD.FTZ R154, -R221.reuse, R154 ;  /* 0x0000009add9a7221 */ /* 0x040fe40000010100 */
[----:B------:R-:W-:Y:S02]  /*1970*/  FADD.FTZ R210, -R221, R153 ;  /* 0x00000099ddd27221 */ /* 0x000fe40000010100 */
[----:B------:R-:W-:Y:S02]  /*1980*/  FADD.FTZ R145, R144, R201 ;  /* 0x000000c990917221 */ /* 0x000fe40000010000 */
[----:B------:R-:W-:Y:S01]  /*1990*/  FFMA.FTZ R224, R204, R201, R224 ;  /* 0x000000c9cce07223 */ /* 0x000fe200000100e0 */
[----:B------:R-:W-:Y:S01]  /*19a0*/  PRMT R212, RZ, 0x5410, R151 ;  /* 0x00005410ffd47816 */ /* 0x000fe20000000097 */
[----:B------:R-:W-:-:S02]  /*19b0*/  FMUL.FTZ R207, R157, R154 ;  /* 0x0000009a9dcf7220 */ /* 0x000fc40000410000 */
[----:B------:R-:W-:Y:S02]  /*19c0*/  FMUL.FTZ R210, R157, R210 ;  /* 0x000000d29dd27220 */ /* 0x000fe40000410000 */
[----:B------:R-:W-:Y:S02]  /*19d0*/  FMUL.FTZ R205, R4, R150 ;  /* 0x0000009604cd7220 */ /* 0x000fe40000410000 */
[----:B------:R-:W-:Y:S02]  /*19e0*/  FADD.FTZ R144, R145, R208 ;  /* 0x000000d091907221 */ /* 0x000fe40000010000 */
[----:B------:R-:W-:Y:S01]  /*19f0*/  FFMA.FTZ R224, R203, R208, R224 ;  /* 0x000000d0cbe07223 */ /* 0x000fe200000100e0 */
[----:B------:R-:W-:Y:S01]  /*1a00*/  PRMT R151, RZ, 0x7610, R151 ;  /* 0x00007610ff977816 */ /* 0x000fe20000000097 */
        /* <DEDUP_REMOVED lines=20> */
.L_x_764:
[----:B------:R-:W-:Y:S05]  /*1b50*/  BSYNC B1 ;  /* 0x0000000000017941 */ /* 0x000fea0003800000 */
.L_x_763:
[----:B------:R-:W-:Y:S05]  /*1b60*/  BRA.DIV ~URZ, `(.L_x_765) ;  /* 0x000025827f007947 */ /* 0x000fea000b800000 */
[----:B------:R0:W1:Y:S02]  /*1b70*/  SHFL.BFLY PT, R146, R223, 0x1, 0x1f ;  /* 0x0c201f00df927f89 */ /* 0x00006400000e0000 */
.L_x_776:
        /* <DEDUP_REMOVED lines=18> */
.L_x_777:
        /* <DEDUP_REMOVED lines=10> */
[-CC-:B------:R-:W-:Y:S01]  /*1d40*/  FFMA.FTZ R146, R220, R153.reuse, R152.reuse ;  /* 0x00000099dc927223 */ /* 0x180fe20000010098 */
[----:B------:R-:W-:Y:S01]  /*1d50*/  ISETP.NE.AND.EX P1, PT, RZ, c[0x0][0x21c], PT, P1 ;  /* 0x00008700ff007a0c */ /* 0x000fe20003f25310 */
[-CC-:B0-----:R-:W-:Y:S01]  /*1d60*/  FFMA.FTZ R148, R218, R153.reuse, R152.reuse ;  /* 0x00000099da947223 */ /* 0x181fe20000010098 */
[----:B------:R-:W-:Y:S01]  /*1d70*/  ISETP.NE.AND.EX P6, PT, RZ, c[0x0][0x25c], PT, P6 ;  /* 0x00009700ff007a0c */ /* 0x000fe20003fc5360 */
[-CC-:B------:R-:W-:Y:S01]  /*1d80*/  FFMA.FTZ R154, R216, R153.reuse, R152.reuse ;  /* 0x00000099d89a7223 */ /* 0x180fe20000010098 */
[----:B------:R-:W-:Y:S01]  /*1d90*/  ISETP.NE.U32.AND P0, PT, RZ, c[0x0][0x250], PT ;  /* 0x00009400ff007a0c */ /* 0x000fe20003f05070 */
[-CC-:B------:R-:W-:Y:S01]  /*1da0*/  FFMA.FTZ R226, R213, R153.reuse, R152.reuse ;  /* 0x00000099d5e27223 */ /* 0x180fe20000010098 */
[----:B------:R-:W-:Y:S01]  /*1db0*/  MOV R151, 0x10 ;  /* 0x0000001000977802 */ /* 0x000fe20000000f00 */
[-CC-:B------:R-:W-:Y:S01]  /*1dc0*/  FFMA.FTZ R228, R158, R153.reuse, R152.reuse ;  /* 0x000000999ee47223 */ /* 0x180fe20000010098 */
[----:B------:R-:W-:Y:S01]  /*1dd0*/  ISETP.NE.AND.EX P0, PT, RZ, c[0x0][0x254], PT, P0 ;  /* 0x00009500ff007a0c */ /* 0x000fe20003f05300 */
[----:B------:R-:W-:-:S02]  /*1de0*/  FFMA.FTZ R147, R169, R153, R152 ;  /* 0x00000099a9937223 */ /* 0x000fc40000010098 */
[----:B------:R-:W-:Y:S02]  /*1df0*/  FFMA.FTZ R149, R164, R153, R152 ;  /* 0x00000099a4957223 */ /* 0x000fe40000010098 */
        /* <DEDUP_REMOVED lines=8> */
[C---:B-----5:R-:W-:Y:S02]  /*1e80*/  FMUL.FTZ R155, R157.reuse, R144 ;  /* 0x000000909d9b7220 */ /* 0x060fe40000410000 */
[C---:B------:R-:W-:Y:S02]  /*1e90*/  FMUL.FTZ R154, R157.reuse, R146 ;  /* 0x000000929d9a7220 */ /* 0x040fe40000410000 */
[----:B------:R-:W-:-:S02]  /*1ea0*/  FMUL.FTZ R221, R157, R150 ;  /* 0x000000969ddd7220 */ /* 0x000fc40000410000 */
[C---:B------:R-:W-:Y:S02]  /*1eb0*/  FMUL.FTZ R224, R157.reuse, R224 ;  /* 0x000000e09de07220 */ /* 0x040fe40000410000 */
[C---:B------:R-:W-:Y:S02]  /*1ec0*/  FMUL.FTZ R223, R157.reuse, R226 ;  /* 0x000000e29ddf7220 */ /* 0x040fe40000410000 */
[C---:B------:R-:W-:Y:S02]  /*1ed0*/  FMUL.FTZ R228, R157.reuse, R228 ;  /* 0x000000e49de47220 */ /* 0x040fe40000410000 */
[C---:B------:R-:W-:Y:S02]  /*1ee0*/  FMUL.FTZ R225, R157.reuse, R230 ;  /* 0x000000e69de17220 */ /* 0x040fe40000410000 */
[----:B------:R-:W-:Y:S02]  /*1ef0*/  FMUL.FTZ R232, R157, R232 ;  /* 0x000000e89de87220 */ /* 0x000fe40000410000 */
[----:B------:R-:W-:Y:S01]  /*1f00*/  IMAD.WIDE.U32 R148, R0, R151, c[0x0][0x248] ;  /* 0x0000920000947625 */ /* 0x000fe200078e0097 */
[----:B------:R-:W-:-:S03]  /*1f10*/  @P6 MOV R151, 0x20 ;  /* 0x0000002000976802 */ /* 0x000fc60000000f00 */
[----:B------:R-:W-:Y:S02]  /*1f20*/  @P1 FADD.FTZ R155, R104, R155 ;  /* 0x0000009b689b1221 */ /* 0x000fe40000010000 */
[----:B------:R-:W-:Y:S02]  /*1f30*/  @P1 FADD.FTZ R154, R105, R154 ;  /* 0x0000009a699a1221 */ /* 0x000fe40000010000 */
        /* <DEDUP_REMOVED lines=12> */
[----:B------:R-:W-:Y:S01]  /*2000*/  @P6 IMAD.WIDE.U32 R150, R0, R151, c[0x0][0x258] ;  /* 0x0000960000966625 */ /* 0x000fe200078e0097 */
[----:B------:R-:W-:-:S02]  /*2010*/  SEL R114, R225, R114, P6 ;  /* 0x00000072e1727207 */ /* 0x000fc40003000000 */
[----:B------:R-:W-:Y:S02]  /*2020*/  SEL R115, R232, R115, P6 ;  /* 0x00000073e8737207 */ /* 0x000fe40003000000 */
[----:B------:R-:W-:Y:S01]  /*2030*/  F2FP.BF16.PACK_AB R144, R154, R155 ;  /* 0x0000009b9a90723e */ /* 0x000fe200000010ff */
[----:B------:R-:W-:Y:S01]  /*2040*/  @P6 STG.E.128 [R150.64], R140 ;  /* 0x0000008c96006986 */ /* 0x000fe2000c101d04 */
[----:B------:R-:W-:Y:S02]  /*2050*/  F2FP.BF16.PACK_AB R145, R224, R221 ;  /* 0x000000dde091723e */ /* 0x000fe400000010ff */
[----:B------:R-:W-:Y:S01]  /*2060*/  F2FP.BF16.PACK_AB R146, R228, R223 ;  /* 0x000000dfe492723e */ /* 0x000fe200000010ff */
[----:B------:R0:W-:Y:S01]  /*2070*/  @P6 STG.E.128 [R150.64+0x10], R112 ;  /* 0x0000107096006986 */ /* 0x0001e2000c101d04 */
[----:B------:R-:W-:Y:S02]  /*2080*/  F2FP.BF16.PACK_AB R147, R232, R225 ;  /* 0x000000e1e893723e */ /* 0x000fe400000010ff */
        /* <DEDUP_REMOVED lines=10> */
[----:B0-----:R-:W-:Y:S02]  /*2130*/  @P0 LEA R150, P1, R0, c[0x0][0x250], 0x4 ;  /* 0x0000940000960a11 */ /* 0x001fe400078220ff */
[----:B------:R-:W-:Y:S02]  /*2140*/  @P0 PRMT R53, R221, 0x7610, R53 ;  /* 0x00007610dd350816 */ /* 0x000fe40000000035 */
[----:B------:R-:W-:Y:S02]  /*2150*/  @P0 PRMT R54, R223, 0x7610, R54 ;  /* 0x00007610df360816 */ /* 0x000fe40000000036 */
[----:B------:R-:W-:-:S02]  /*2160*/  @P0 PRMT R55, R225, 0x7610, R55 ;  /* 0x00007610e1370816 */ /* 0x000fc40000000037 */
[----:B------:R-:W-:Y:S02]  /*2170*/  @P0 LEA.HI.X R151, R0, c[0x0][0x254], RZ, 0x4, P1 ;  /* 0x0000950000970a11 */ /* 0x000fe400008f24ff */
[----:B------:R-:W-:Y:S02]  /*2180*/  @P0 PRMT R52, R52, 0x5410, R154 ;  /* 0x0000541034340816 */ /* 0x000fe4000000009a */
[----:B------:R-:W-:Y:S02]  /*2190*/  @P0 PRMT R53, R53, 0x5410, R224 ;  /* 0x0000541035350816 */ /* 0x000fe400000000e0 */
[----:B------:R-:W-:Y:S02]  /*21a0*/  @P0 PRMT R54, R54, 0x5410, R228 ;  /* 0x0000541036360816 */ /* 0x000fe400000000e4 */
[----:B------:R-:W-:Y:S02]  /*21b0*/  @P0 PRMT R55, R55, 0x5410, R232 ;  /* 0x0000541037370816 */ /* 0x000fe400000000e8 */
[----:B------:R-:W-:-:S03]  /*21c0*/  IADD3 R0, R0, 0x20, RZ ;  /* 0x0000002000007810 */ /* 0x000fc60007ffe0ff */
[----:B------:R1:W-:Y:S04]  /*21d0*/  @P0 STG.E.128 [R150.64], R52 ;  /* 0x0000003496000986 */ /* 0x0003e8000c101d04 */
.L_x_768:
[----:B------:R-:W-:Y:S05]  /*21e0*/  BSYNC B1 ;  /* 0x0000000000017941 */ /* 0x000fea0003800000 */
.L_x_767:
[----:B------:R-:W-:Y:S01]  /*21f0*/  BSSY B1, `(.L_x_769) ;  /* 0x000004f000017945 */ /* 0x000fe20003800000 */
[----:B------:R-:W-:Y:S05]  /*2200*/  @!P3 BRA `(.L_x_770) ;  /* 0x000004d00000b947 */ /* 0x000fea0003800000 */
[----:B------:R-:W-:Y:S01]  /*2210*/  ISETP.NE.U32.AND P1, PT, RZ, c[0x0][0x218], PT ;  /* 0x00008600ff007a0c */ /* 0x000fe20003f25070 */
[----:B------:R-:W-:Y:S01]  /*2220*/  HFMA2.MMA R221, -RZ, RZ, 0, 9.5367431640625e-07 ;  /* 0x00000010ffdd7435 */ /* 0x000fe200000001ff */
[----:B------:R-:W-:Y:S01]  /*2230*/  ISETP.NE.U32.AND P6, PT, RZ, c[0x0][0x258], PT ;  /* 0x00009600ff007a0c */ /* 0x000fe20003fc5070 */
[-CC-:B-1----:R-:W-:Y:S01]  /*2240*/  FFMA.FTZ R145, R163, R153.reuse, R152.reuse ;  /* 0x00000099a3917223 */ /* 0x182fe20000010098 */
[----:B------:R-:W-:Y:S01]  /*2250*/  ISETP.NE.AND.EX P1, PT, RZ, c[0x0][0x21c], PT, P1 ;  /* 0x00008700ff007a0c */ /* 0x000fe20003f25310 */
[-CC-:B------:R-:W-:Y:S01]  /*2260*/  FFMA.FTZ R146, R166, R153.reuse, R152.reuse ;  /* 0x00000099a6927223 */ /* 0x180fe20000010098 */
[----:B------:R-:W-:Y:S01]  /*2270*/  ISETP.NE.AND.EX P6, PT, RZ, c[0x0][0x25c], PT, P6 ;  /* 0x00009700ff007a0c */ /* 0x000fe20003fc5360 */
[-CC-:B------:R-:W-:Y:S01]  /*2280*/  FFMA.FTZ R147, R171, R153.reuse, R152.reuse ;  /* 0x00000099ab937223 */ /* 0x180fe20000010098 */
[----:B------:R-:W-:Y:S01]  /*2290*/  ISETP.NE.U32.AND P0, PT, RZ, c[0x0][0x250], PT ;  /* 0x00009400ff007a0c */ /* 0x000fe20003f05070 */
[----:B0-----:R-:W-:-:S02]  /*22a0*/  FFMA.FTZ R148, R170, R153, R152 ;  /* 0x00000099aa947223 */ /* 0x001fc40000010098 */
[-CC-:B------:R-:W-:Y:S01]  /*22b0*/  FFMA.FTZ R149, R177, R153.reuse, R152.reuse ;  /* 0x00000099b1957223 */ /* 0x180fe20000010098 */
[----:B------:R-:W-:Y:S01]  /*22c0*/  ISETP.NE.AND.EX P0, PT, RZ, c[0x0][0x254], PT, P0 ;  /* 0x00009500ff007a0c */ /* 0x000fe20003f05300 */
[-CC-:B------:R-:W-:Y:S02]  /*22d0*/  FFMA.FTZ R154, R176, R153.reuse, R152.reuse ;  /* 0x00000099b09a7223 */ /* 0x180fe40000010098 */
[-CC-:B------:R-:W-:Y:S02]  /*22e0*/  FFMA.FTZ R151, R181, R153.reuse, R152.reuse ;  /* 0x00000099b5977223 */ /* 0x180fe40000010098 */
[----:B------:R-:W-:Y:S02]  /*22f0*/  FFMA.FTZ R155, R182, R153, R152 ;  /* 0x00000099b69b7223 */ /* 0x000fe40000010098 */
[----:B------:R-:W-:Y:S02]  /*2300*/  FADD.FTZ R144, R168, -R145 ;  /* 0x80000091a8907221 */ /* 0x000fe40000010000 */
[----:B------:R-:W-:-:S02]  /*2310*/  FADD.FTZ R146, R173, -R146 ;  /* 0x80000092ad927221 */ /* 0x000fc40000010000 */
[----:B------:R-:W-:Y:S02]  /*2320*/  FADD.FTZ R150, R172, -R147 ;  /* 0x80000093ac967221 */ /* 0x000fe40000010000 */
[----:B------:R-:W-:Y:S02]  /*2330*/  FADD.FTZ R224, R175, -R148 ;  /* 0x80000094afe07221 */ /* 0x000fe40000010000 */
[----:B------:R-:W-:Y:S02]  /*2340*/  FADD.FTZ R226, R174, -R149 ;  /* 0x80000095aee27221 */ /* 0x000fe40000010000 */
[----:B------:R-:W-:Y:S02]  /*2350*/  FADD.FTZ R228, R179, -R154 ;  /* 0x8000009ab3e47221 */ /* 0x000fe40000010000 */
[----:B------:R-:W-:Y:S01]  /*2360*/  FADD.FTZ R230, R178, -R151 ;  /* 0x80000097b2e67221 */ /* 0x000fe20000010000 */
[----:B------:R-:W-:Y:S01]  /*2370*/  @P6 MOV R151, 0x20 ;  /* 0x0000002000976802 */ /* 0x000fe20000000f00 */
[----:B------:R-:W-:-:S02]  /*2380*/  FADD.FTZ R232, R180, -R155 ;  /* 0x8000009bb4e87221 */ /* 0x000fc40000010000 */
[----:B------:R-:W-:-:S04]  /*2390*/  IMAD.WIDE.U32 R148, R0, R221, c[0x0][0x248] ;  /* 0x0000920000947625 */ /* 0x000fc800078e00dd */
[C---:B-----5:R-:W-:Y:S02]  /*23a0*/  FMUL.FTZ R155, R157.reuse, R144 ;  /* 0x000000909d9b7220 */ /* 0x060fe40000410000 */
[C---:B------:R-:W-:Y:S02]  /*23b0*/  FMUL.FTZ R154, R157.reuse, R146 ;  /* 0x000000929d9a7220 */ /* 0x040fe40000410000 */
[C---:B------:R-:W-:Y:S02]  /*23c0*/  FMUL.FTZ R221, R157.reuse, R150 ;  /* 0x000000969ddd7220 */ /* 0x040fe40000410000 */
[C---:B------:R-:W-:Y:S02]  /*23d0*/  FMUL.FTZ R224, R157.reuse, R224 ;  /* 0x000000e09de07220 */ /* 0x040fe40000410000 */
[C---:B------:R-:W-:Y:S02]  /*23e0*/  FMUL.FTZ R223, R157.reuse, R226 ;  /* 0x000000e29ddf7220 */ /* 0x040fe40000410000 */
[----:B------:R-:W-:-:S02]  /*23f0*/  FMUL.FTZ R228, R157, R228 ;  /* 0x000000e49de47220 */ /* 0x000fc40000410000 */
[C---:B------:R-:W-:Y:S02]  /*2400*/  FMUL.FTZ R225, R157.reuse, R230 ;  /* 0x000000e69de17220 */ /* 0x040fe40000410000 */
[----:B------:R-:W-:Y:S02]  /*2410*/  FMUL.FTZ R232, R157, R232 ;  /* 0x000000e89de87220 */ /* 0x000fe40000410000 */
        /* <DEDUP_REMOVED lines=44> */
.L_x_770:
[----:B------:R-:W-:Y:S05]  /*26e0*/  BSYNC B1 ;  /* 0x0000000000017941 */ /* 0x000fea0003800000 */
.L_x_769:
        /* <DEDUP_REMOVED lines=79> */
.L_x_772:
[----:B------:R-:W-:Y:S05]  /*2be0*/  BSYNC B1 ;  /* 0x0000000000017941 */ /* 0x000fea0003800000 */
.L_x_771:
[----:B------:R-:W-:Y:S01]  /*2bf0*/  BSSY B1, `(.L_x_773) ;  /* 0x000004e000017945 */ /* 0x000fe20003800000 */
[----:B------:R-:W-:Y:S05]  /*2c00*/  @!P5 BRA `(.L_x_774) ;  /* 0x000004c00000d947 */ /* 0x000fea0003800000 */
[----:B------:R-:W-:Y:S01]  /*2c10*/  ISETP.NE.U32.AND P1, PT, RZ, c[0x0][0x218], PT ;  /* 0x00008600ff007a0c */ /* 0x000fe20003f25070 */
[-CC-:B-1----:R-:W-:Y:S01]  /*2c20*/  FFMA.FTZ R145, R159, R153.reuse, R152.reuse ;  /* 0x000000999f917223 */ /* 0x182fe20000010098 */
[----:B------:R-:W-:Y:S01]  /*2c30*/  ISETP.NE.U32.AND P6, PT, RZ, c[0x0][0x258], PT ;  /* 0x00009600ff007a0c */ /* 0x000fe20003fc5070 */
[-CC-:B------:R-:W-:Y:S01]  /*2c40*/  FFMA.FTZ R146, R200, R153.reuse, R152.reuse ;  /* 0x00000099c8927223 */ /* 0x180fe20000010098 */
[----:B------:R-:W-:Y:S01]  /*2c50*/  ISETP.NE.AND.EX P1, PT, RZ, c[0x0][0x21c], PT, P1 ;  /* 0x00008700ff007a0c */ /* 0x000fe20003f25310 */
[-CC-:B------:R-:W-:Y:S01]  /*2c60*/  FFMA.FTZ R147, R197, R153.reuse, R152.reuse ;  /* 0x00000099c5937223 */ /* 0x180fe20000010098 */
[----:B------:R-:W-:Y:S01]  /*2c70*/  ISETP.NE.AND.EX P6, PT, RZ, c[0x0][0x25c], PT, P6 ;  /* 0x00009700ff007a0c */ /* 0x000fe20003fc5360 */
[-CC-:B0-----:R-:W-:Y:S01]  /*2c80*/  FFMA.FTZ R150, R204, R153.reuse, R152.reuse ;  /* 0x00000099cc967223 */ /* 0x181fe20000010098 */
[----:B------:R-:W-:Y:S01]  /*2c90*/  ISETP.NE.U32.AND P0, PT, RZ, c[0x0][0x250], PT ;  /* 0x00009400ff007a0c */ /* 0x000fe20003f05070 */
[-CC-:B------:R-:W-:Y:S01]  /*2ca0*/  FFMA.FTZ R149, R203, R153.reuse, R152.reuse ;  /* 0x00000099cb957223 */ /* 0x180fe20000010098 */
[----:B------:R-:W-:Y:S01]  /*2cb0*/  HFMA2.MMA R225, -RZ, RZ, 0, 9.5367431640625e-07 ;  /* 0x00000010ffe17435 */ /* 0x000fe200000001ff */
        /* <DEDUP_REMOVED lines=10> */
[----:B------:R-:W-:Y:S01]  /*2d60*/  FADD.FTZ R228, R212, -R151 ;  /* 0x80000097d4e47221 */ /* 0x000fe20000010000 */
[----:B------:R-:W-:Y:S01]  /*2d70*/  @P6 MOV R151, 0x20 ;  /* 0x0000002000976802 */ /* 0x000fe20000000f00 */
        /* <DEDUP_REMOVED lines=25> */
[----:B------:R-:W-:Y:S01]  /*2f10*/  SEL R115, R230, R115, P6 ;  /* 0x00000073e6737207 */ /* 0x000fe20003000000 */
[----:B------:R-:W-:Y:S01]  /*2f20*/  IMAD.WIDE.U32 R148, R0, R225, c[0x0][0x248] ;  /* 0x0000920000947625 */ /* 0x000fe200078e00e1 */
        /* <DEDUP_REMOVED lines=24> */
[----:B------:R-:W-:-:S05]  /*30b0*/  @P0 PRMT R55, R55, 0x5410, R230 ;  /* 0x0000541037370816 */ /* 0x000fca00000000e6 */
[----:B------:R1:W-:Y:S02]  /*30c0*/  @P0 STG.E.128 [R150.64], R52 ;  /* 0x0000003496000986 */ /* 0x0003e4000c101d04 */
.L_x_774:
[----:B------:R-:W-:Y:S05]  /*30d0*/  BSYNC B1 ;  /* 0x0000000000017941 */ /* 0x000fea0003800000 */
.L_x_773:
[----:B-1----:R-:W-:-:S04]  /*30e0*/  MOV R145, c[0x0][0x160] ;  /* 0x0000580000917a02 */ /* 0x002fc80000000f00 */
[----:B------:R-:W-:-:S04]  /*30f0*/  LEA R10, R145, R10, 0x2 ;  /* 0x0000000a910a7211 */ /* 0x000fc800078e10ff */
[----:B------:R-:W-:-:S13]  /*3100*/  ISETP.GE.AND P0, PT, R10, c[0x0][0x164], PT ;  /* 0x000059000a007a0c */ /* 0x000fda0003f06270 */
[----:B0----5:R-:W-:Y:S01]  /*3110*/  @P0 CALL.REL.NOINC `(.L_x_756) ;  /* 0x0000001000000944 */ /* 0x021fe20003c00000 */
[----:B------:R-:W-:Y:S05]  /*3120*/  BRA `(.L_x_775) ;  /* 0xffffd51000007947 */ /* 0x000fea000383ffff */
.L_x_756:
[----:B0-----:R-:W-:Y:S05]  /*3130*/  BSYNC B0 ;  /* 0x0000000000007941 */ /* 0x001fea0003800000 */
.L_x_755:
        /* <DEDUP_REMOVED lines=251> */
.L_x_765:
[----:B------:R-:W-:Y:S01]  /*40f0*/  HFMA2.MMA R152, -RZ, RZ, 0, 5.9604644775390625e-08 ;  /* 0x00000001ff987435 */ /* 0x000fe200000001ff */
[----:B------:R-:W-:-:S02]  /*4100*/  MOV R147, R223 ;  /* 0x000000df00937202 */ /* 0x000fc40000000f00 */
[----:B------:R-:W-:Y:S02]  /*4110*/  MOV R149, 0x1f ;  /* 0x0000001f00957802 */ /* 0x000fe40000000f00 */
[----:B------:R-:W-:Y:S02]  /*4120*/  MOV R154, 0xffffffff ;  /* 0xffffffff009a7802 */ /* 0x000fe40000000f00 */
[----:B------:R-:W-:Y:S02]  /*4130*/  MOV R144, 0x4150 ;  /* 0x0000415000907802 */ /* 0x000fe40000000f00 */
[----:B-----5:R-:W-:Y:S05]  /*4140*/  CALL.REL.NOINC `($__internal_38_$__cuda_sm70_shflsync_bfly_p) ;  /* 0x0000046000007944 */ /* 0x020fea0003c00000 */
[----:B-1----:R-:W-:Y:S01]  /*4150*/  MOV R146, R147 ;  /* 0x0000009300927202 */ /* 0x002fe20000000f00 */
[----:B0-----:R-:W-:Y:S05]  /*4160*/  BRA `(.L_x_776) ;  /* 0xffffda1000007947 */ /* 0x001fea000383ffff */
.L_x_766:
[----:B------:R-:W-:Y:S01]  /*4170*/  HFMA2.MMA R152, -RZ, RZ, 0, 5.9604644775390625e-08 ;  /* 0x00000001ff987435 */ /* 0x000fe200000001ff */
[----:B------:R-:W-:Y:S02]  /*4180*/  MOV R147, R224 ;  /* 0x000000e000937202 */ /* 0x000fe40000000f00 */
[----:B------:R-:W-:Y:S02]  /*4190*/  MOV R149, 0x1f ;  /* 0x0000001f00957802 */ /* 0x000fe40000000f00 */
[----:B------:R-:W-:-:S02]  /*41a0*/  MOV R154, 0xffffffff ;  /* 0xffffffff009a7802 */ /* 0x000fc40000000f00 */
[----:B------:R-:W-:Y:S02]  /*41b0*/  MOV R144, 0x41d0 ;  /* 0x000041d000907802 */ /* 0x000fe40000000f00 */
[----:B01---5:R-:W-:Y:S05]  /*41c0*/  CALL.REL.NOINC `($__internal_38_$__cuda_sm70_shflsync_bfly_p) ;  /* 0x000003e000007944 */ /* 0x023fea0003c00000 */
[----:B------:R-:W-:Y:S01]  /*41d0*/  FADD.FTZ R223, R146, R223 ;  /* 0x000000df92df7221 */ /* 0x000fe20000010000 */
[----:B0-----:R-:W-:Y:S01]  /*41e0*/  HFMA2.MMA R152, -RZ, RZ, 0, 1.1920928955078125e-07 ;  /* 0x00000002ff987435 */ /* 0x001fe200000001ff */
[----:B-1----:R-:W-:Y:S01]  /*41f0*/  FADD.FTZ R224, R224, R147 ;  /* 0x00000093e0e07221 */ /* 0x002fe20000010000 */
[----:B------:R-:W-:Y:S02]  /*4200*/  MOV R149, 0x1f ;  /* 0x0000001f00957802 */ /* 0x000fe40000000f00 */
[----:B------:R-:W-:Y:S02]  /*4210*/  MOV R154, 0xffffffff ;  /* 0xffffffff009a7802 */ /* 0x000fe40000000f00 */
[----:B------:R-:W-:Y:S02]  /*4220*/  MOV R147, R223 ;  /* 0x000000df00937202 */ /* 0x000fe40000000f00 */
[----:B------:R-:W-:Y:S02]  /*4230*/  MOV R144, 0x4250 ;  /* 0x0000425000907802 */ /* 0x000fe40000000f00 */
[----:B------:R-:W-:Y:S05]  /*4240*/  CALL.REL.NOINC `($__internal_38_$__cuda_sm70_shflsync_bfly_p) ;  /* 0x0000036000007944 */ /* 0x000fea0003c00000 */
[----:B0-----:R-:W-:Y:S01]  /*4250*/  HFMA2.MMA R152, -RZ, RZ, 0, 1.1920928955078125e-07 ;  /* 0x00000002ff987435 */ /* 0x001fe200000001ff */
[----:B-1----:R-:W-:-:S02]  /*4260*/  MOV R146, R147 ;  /* 0x0000009300927202 */ /* 0x002fc40000000f00 */
[----:B------:R-:W-:Y:S02]  /*4270*/  MOV R147, R224 ;  /* 0x000000e000937202 */ /* 0x000fe40000000f00 */
[----:B------:R-:W-:Y:S02]  /*4280*/  MOV R149, 0x1f ;  /* 0x0000001f00957802 */ /* 0x000fe40000000f00 */
[----:B------:R-:W-:Y:S02]  /*4290*/  MOV R154, 0xffffffff ;  /* 0xffffffff009a7802 */ /* 0x000fe40000000f00 */
[----:B------:R-:W-:Y:S02]  /*42a0*/  MOV R144, 0x42c0 ;  /* 0x000042c000907802 */ /* 0x000fe40000000f00 */
[----:B------:R-:W-:Y:S05]  /*42b0*/  CALL.REL.NOINC `($__internal_38_$__cuda_sm70_shflsync_bfly_p) ;  /* 0x000002f000007944 */ /* 0x000fea0003c00000 */
[----:B------:R-:W-:Y:S01]  /*42c0*/  FADD.FTZ R223, R146, R223 ;  /* 0x000000df92df7221 */ /* 0x000fe20000010000 */
[----:B0-----:R-:W-:Y:S01]  /*42d0*/  HFMA2.MMA R152, -RZ, RZ, 0, 2.384185791015625e-07 ;  /* 0x00000004ff987435 */ /* 0x001fe200000001ff */
[----:B-1----:R-:W-:Y:S01]  /*42e0*/  FADD.FTZ R224, R224, R147 ;  /* 0x00000093e0e07221 */ /* 0x002fe20000010000 */
[----:B------:R-:W-:Y:S02]  /*42f0*/  MOV R149, 0x1f ;  /* 0x0000001f00957802 */ /* 0x000fe40000000f00 */
[----:B------:R-:W-:-:S02]  /*4300*/  MOV R154, 0xffffffff ;  /* 0xffffffff009a7802 */ /* 0x000fc40000000f00 */
[----:B------:R-:W-:Y:S02]  /*4310*/  MOV R147, R223 ;  /* 0x000000df00937202 */ /* 0x000fe40000000f00 */
[----:B------:R-:W-:Y:S02]  /*4320*/  MOV R144, 0x4340 ;  /* 0x0000434000907802 */ /* 0x000fe40000000f00 */
[----:B------:R-:W-:Y:S05]  /*4330*/  CALL.REL.NOINC `($__internal_38_$__cuda_sm70_shflsync_bfly_p) ;  /* 0x0000027000007944 */ /* 0x000fea0003c00000 */
[----:B0-----:R-:W-:Y:S01]  /*4340*/  HFMA2.MMA R152, -RZ, RZ, 0, 2.384185791015625e-07 ;  /* 0x00000004ff987435 */ /* 0x001fe200000001ff */
[----:B-1----:R-:W-:Y:S02]  /*4350*/  MOV R146, R147 ;  /* 0x0000009300927202 */ /* 0x002fe40000000f00 */
[----:B------:R-:W-:Y:S02]  /*4360*/  MOV R147, R224 ;  /* 0x000000e000937202 */ /* 0x000fe40000000f00 */
[----:B------:R-:W-:Y:S02]  /*4370*/  MOV R149, 0x1f ;  /* 0x0000001f00957802 */ /* 0x000fe40000000f00 */
[----:B------:R-:W-:Y:S02]  /*4380*/  MOV R154, 0xffffffff ;  /* 0xffffffff009a7802 */ /* 0x000fe40000000f00 */
[----:B------:R-:W-:-:S02]  /*4390*/  MOV R144, 0x43b0 ;  /* 0x000043b000907802 */ /* 0x000fc40000000f00 */
[----:B------:R-:W-:Y:S05]  /*43a0*/  CALL.REL.NOINC `($__internal_38_$__cuda_sm70_shflsync_bfly_p) ;  /* 0x0000020000007944 */ /* 0x000fea0003c00000 */
[----:B------:R-:W-:Y:S01]  /*43b0*/  FADD.FTZ R223, R146, R223 ;  /* 0x000000df92df7221 */ /* 0x000fe20000010000 */
[----:B0-----:R-:W-:Y:S01]  /*43c0*/  HFMA2.MMA R152, -RZ, RZ, 0, 4.76837158203125e-07 ;  /* 0x00000008ff987435 */ /* 0x001fe200000001ff */
[----:B-1----:R-:W-:Y:S01]  /*43d0*/  FADD.FTZ R150, R224, R147 ;  /* 0x00000093e0967221 */ /* 0x002fe20000010000 */
[----:B------:R-:W-:-:S02]  /*43e0*/  MOV R149, 0x1f ;  /* 0x0000001f00957802 */ /* 0x000fc40000000f00 */
[----:B------:R-:W-:Y:S02]  /*43f0*/  MOV R154, 0xffffffff ;  /* 0xffffffff009a7802 */ /* 0x000fe40000000f00 */
[----:B------:R-:W-:Y:S02]  /*4400*/  MOV R147, R223 ;  /* 0x000000df00937202 */ /* 0x000fe40000000f00 */
[----:B------:R-:W-:Y:S02]  /*4410*/  MOV R144, 0x4430 ;  /* 0x0000443000907802 */ /* 0x000fe40000000f00 */
[----:B------:R-:W-:Y:S05]  /*4420*/  CALL.REL.NOINC `($__internal_38_$__cuda_sm70_shflsync_bfly_p) ;  /* 0x0000018000007944 */ /* 0x000fea0003c00000 */
[----:B0-----:R-:W-:Y:S01]  /*4430*/  HFMA2.MMA R152, -RZ, RZ, 0, 4.76837158203125e-07 ;  /* 0x00000008ff987435 */ /* 0x001fe200000001ff */
[----:B-1----:R-:W-:Y:S02]  /*4440*/  MOV R146, R147 ;  /* 0x0000009300927202 */ /* 0x002fe40000000f00 */
[----:B------:R-:W-:Y:S02]  /*4450*/  MOV R147, R150 ;  /* 0x0000009600937202 */ /* 0x000fe40000000f00 */
[----:B------:R-:W-:Y:S02]  /*4460*/  MOV R149, 0x1f ;  /* 0x0000001f00957802 */ /* 0x000fe40000000f00 */
[----:B------:R-:W-:-:S02]  /*4470*/  MOV R154, 0xffffffff ;  /* 0xffffffff009a7802 */ /* 0x000fc40000000f00 */
[----:B------:R-:W-:Y:S02]  /*4480*/  MOV R144, 0x44a0 ;  /* 0x000044a000907802 */ /* 0x000fe40000000f00 */
[----:B------:R-:W-:Y:S05]  /*4490*/  CALL.REL.NOINC `($__internal_38_$__cuda_sm70_shflsync_bfly_p) ;  /* 0x0000011000007944 */ /* 0x000fea0003c00000 */
[----:B------:R-:W-:Y:S01]  /*44a0*/  FADD.FTZ R148, R146, R223 ;  /* 0x000000df92947221 */ /* 0x000fe20000010000 */
[----:B0-----:R-:W-:Y:S01]  /*44b0*/  HFMA2.MMA R152, -RZ, RZ, 0, 9.5367431640625e-07 ;  /* 0x00000010ff987435 */ /* 0x001fe200000001ff */
[----:B-1----:R-:W-:Y:S01]  /*44c0*/  FADD.FTZ R150, R150, R147 ;  /* 0x0000009396967221 */ /* 0x002fe20000010000 */
[----:B------:R-:W-:Y:S02]  /*44d0*/  MOV R149, 0x1f ;  /* 0x0000001f00957802 */ /* 0x000fe40000000f00 */
[----:B------:R-:W-:Y:S02]  /*44e0*/  MOV R154, 0xffffffff ;  /* 0xffffffff009a7802 */ /* 0x000fe40000000f00 */
[----:B------:R-:W-:Y:S02]  /*44f0*/  MOV R147, R148 ;  /* 0x0000009400937202 */ /* 0x000fe40000000f00 */
[----:B------:R-:W-:Y:S02]  /*4500*/  MOV R144, 0x4520 ;  /* 0x0000452000907802 */ /* 0x000fe40000000f00 */
[----:B------:R-:W-:Y:S05]  /*4510*/  CALL.REL.NOINC `($__internal_38_$__cuda_sm70_shflsync_bfly_p) ;  /* 0x0000009000007944 */ /* 0x000fea0003c00000 */
[----:B0-----:R-:W-:Y:S01]  /*4520*/  HFMA2.MMA R152, -RZ, RZ, 0, 9.5367431640625e-07 ;  /* 0x00000010ff987435 */ /* 0x001fe200000001ff */
[----:B-1----:R-:W-:-:S02]  /*4530*/  MOV R151, R147 ;  /* 0x0000009300977202 */ /* 0x002fc40000000f00 */
[----:B------:R-:W-:Y:S02]  /*4540*/  MOV R147, R150 ;  /* 0x0000009600937202 */ /* 0x000fe40000000f00 */
[----:B------:R-:W-:Y:S02]  /*4550*/  MOV R149, 0x1f ;  /* 0x0000001f00957802 */ /* 0x000fe40000000f00 */
[----:B------:R-:W-:Y:S02]  /*4560*/  MOV R154, 0xffffffff ;  /* 0xffffffff009a7802 */ /* 0x000fe40000000f00 */
[----:B------:R-:W-:Y:S02]  /*4570*/  MOV R144, 0x4590 ;  /* 0x0000459000907802 */ /* 0x000fe40000000f00 */
[----:B------:R-:W-:Y:S05]  /*4580*/  CALL.REL.NOINC `($__internal_38_$__cuda_sm70_shflsync_bfly_p) ;  /* 0x0000002000007944 */ /* 0x000fea0003c00000 */
[----:B-1----:R-:W-:Y:S01]  /*4590*/  MOV R145, R147 ;  /* 0x0000009300917202 */ /* 0x002fe20000000f00 */
[----:B0-----:R-:W-:Y:S05]  /*45a0*/  BRA `(.L_x_777) ;  /* 0xffffd6f000007947 */ /* 0x001fea000383ffff */
        .weak           $__internal_38_$__cuda_sm70_shflsync_bfly_p
        .type           $__internal_38_$__cuda_sm70_shflsync_bfly_p,@function
        .size           $__internal_38_$__cuda_sm70_shflsync_bfly_p,(.L_x_2576 - $__internal_38_$__cuda_sm70_shflsync_bfly_p)
$__internal_38_$__cuda_sm70_shflsync_bfly_p:
[----:B------:R-:W-:Y:S01]  /*45b0*/  HFMA2.MMA R145, -RZ, RZ, 0, 0 ;  /* 0x00000000ff917435 */ /* 0x000fe200000001ff */
[----:B------:R-:W-:Y:S04]  /*45c0*/  WARPSYNC R154 ;  /* 0x0000009a00007348 */ /* 0x000fe80003800000 */
[----:B------:R0:W1:Y:S01]  /*45d0*/  SHFL.BFLY PT, R147, R147, R152, R149 ;  /* 0x0c00009893937389 */ /* 0x00006200000e0095 */
[----:B------:R-:W-:Y:S05]  /*45e0*/  RET.REL.NODEC R144 `(_ZN10layer_norm31ln_parallel_residual_bwd_kernelINS_13Kernel_traitsI13__nv_bfloat16S2_fS2_fjLj1024ELj1ELj4ELj1ELj16ENS_18Kernel_traits_baseILj1024ES2_S2_fS2_fjLj128EEEEELb0ELb1ELb0EEEvNS_9BwdParamsE) ;  /* 0xffffba1090007950 */ /* 0x000fea0003c3ffff */
.L_x_778:
        /* <DEDUP_REMOVED lines=9> */
.L_x_2576:


//--------------------- .text._ZN10layer_norm31ln_parallel_residual_bwd_kernelINS_13Kernel_traitsI13__nv_bfloat16S2_fS2_fjLj1024ELj1ELj4ELj1ELj16ENS_18Kernel_traits_baseILj1024ES2_S2_fS2_fjLj128EEEEELb0ELb1ELb1EEEvNS_9BwdParamsE --------------------------
	.section	.text._ZN10layer_norm31ln_parallel_residual_bwd_kernelINS_13Kernel_traitsI13__nv_bfloat16S2_fS2_fjLj1024ELj1ELj4ELj1ELj16ENS_18Kernel_traits_baseILj1024ES2_S2_fS2_fjLj128EEEEELb0ELb1ELb1EEEvNS_9BwdParamsE,"ax",@progbits
	.sectioninfo	@"SHI_REGISTERS=248"
	.align	128
        .global         _ZN10layer_norm31ln_parallel_residual_bwd_kernelINS_13Kernel_traitsI13__nv_bfloat16S2_fS2_fjLj1024ELj1ELj4ELj1ELj16ENS_18Kernel_traits_baseILj1024ES2_S2_fS2_fjLj128EEEEELb0ELb1ELb1EEEvNS_9BwdParamsE
        .type           _ZN10layer_norm31ln_parallel_residual_bwd_kernelINS_13Kernel_traitsI13__nv_bfloat16S2_fS2_fjLj1024ELj1ELj4ELj1ELj16ENS_18Kernel_traits_baseILj1024ES2_S2_fS2_fjLj128EEEEELb0ELb1ELb1EEEvNS_9BwdParamsE,@function
        .size           _ZN10layer_norm31ln_parallel_residual_bwd_kernelINS_13Kernel_traitsI13__nv_bfloat16S2_fS2_fjLj1024ELj1ELj4ELj1ELj16ENS_18Kernel_traits_baseILj1024ES2_S2_fS2_fjLj128EEEEELb0ELb1ELb1EEEvNS_9BwdParamsE,(.L_x_2577 - _ZN10layer_norm31ln_parallel_residual_bwd_kernelINS_13Kernel_traitsI13__nv_bfloat16S2_fS2_fjLj1024ELj1ELj4ELj1ELj16ENS_18Kernel_traits_baseILj1024ES2_S2_fS2_fjLj128EEEEELb0ELb1ELb1EEEvNS_9BwdParamsE)
        .other          _ZN10layer_norm31ln_parallel_residual_bwd_kernelINS_13Kernel_traitsI13__nv_bfloat16S2_fS2_fjLj1024ELj1ELj4ELj1ELj16ENS_18Kernel_traits_baseILj1024ES2_S2_fS2_fjLj128EEEEELb0ELb1ELb1EEEvNS_9BwdParamsE,@"STO_CUDA_ENTRY STV_DEFAULT"
_ZN10layer_norm31ln_parallel_residual_bwd_kernelINS_13Kernel_traitsI13__nv_bfloat16S2_fS2_fjLj1024ELj1ELj4ELj1ELj16ENS_18Kernel_traits_baseILj1024ES2_S2_fS2_fjLj128EEEEELb0ELb1ELb1EEEvNS_9BwdParamsE:
.text._ZN10layer_norm31ln_parallel_residual_bwd_kernelINS_13Kernel_traitsI13__nv_bfloat16S2_fS2_fjLj1024ELj1ELj4ELj1ELj16ENS_18Kernel_traits_baseILj1024ES2_S2_fS2_fjLj128EEEEELb0ELb1ELb1EEEvNS_9BwdParamsE:
        /* <DEDUP_REMOVED lines=42> */
.L_x_780:
[----:B------:R-:W-:-:S04]  /*02a0*/  SHF.L.U32 R2, R0, 0x4, RZ ;  /* 0x0000000400027819 */ /* 0x000fc800000006ff */
[----:B------:R-:W-:-:S04]  /*02b0*/  LOP3.LUT R2, R2, 0x1f0, RZ, 0xc0, !PT ;  /* 0x000001f002027812 */ /* 0x000fc800078ec0ff */
[----:B------:R-:W-:-:S04]  /*02c0*/  IADD3 R2, P0, R2, c[0x0][0x1b0], RZ ;  /* 0x00006c0002027a10 */ /* 0x000fc80007f1e0ff */
[----:B------:R-:W-:-:S05]  /*02d0*/  IADD3.X R3, RZ, c[0x0][0x1b4], RZ, P0, !PT ;  /* 0x00006d00ff037a10 */ /* 0x000fca00007fe4ff */
[----:B------:R0:W2:Y:S04]  /*02e0*/  LDG.E.128 R4, [R2.64] ;  /* 0x0000000402047981 */ /* 0x0000a8000c1e1d00 */
[----:B------:R0:W3:Y:S04]  /*02f0*/  LDG.E.128 R8, [R2.64+0x200] ;  /* 0x0002000402087981 */ /* 0x0000e8000c1e1d00 */
[----:B------:R0:W4:Y:S04]  /*0300*/  LDG.E.128 R12, [R2.64+0x400] ;  /* 0x00040004020c7981 */ /* 0x000128000c1e1d00 */
        /* <DEDUP_REMOVED lines=34> */
[--C-:B------:R-:W-:Y:S01]  /*0530*/  PRMT R191, RZ, 0x5410, R6.reuse ;  /* 0x00005410ffbf7816 */ /* 0x100fe20000000006 */
[----:B------:R-:W-:Y:S01]  /*0540*/  CS2R R4, SRZ ;  /* 0x0000000000047805 */ /* 0x000fe2000001ff00 */
[----:B------:R-:W-:-:S02]  /*0550*/  PRMT R190, RZ, 0x7610, R6 ;  /* 0x00007610ffbe7816 */ /* 0x000fc40000000006 */
[--C-:B------:R-:W-:Y:S02]  /*0560*/  PRMT R189, RZ, 0x5410, R7.reuse ;  /* 0x00005410ffbd7816 */ /* 0x100fe40000000007 */
[----:B------:R-:W-:Y:S02]  /*0570*/  PRMT R188, RZ, 0x7610, R7 ;  /* 0x00007610ffbc7816 */ /* 0x000fe40000000007 */
[--C-:B---3--:R-:W-:Y:S01]  /*0580*/  PRMT R187, RZ, 0x5410, R8.reuse ;  /* 0x00005410ffbb7816 */ /* 0x108fe20000000008 */
[----:B------:R-:W-:Y:S01]  /*0590*/  CS2R R6, SRZ ;  /* 0x0000000000067805 */ /* 0x000fe2000001ff00 */
[----:B------:R-:W-:Y:S02]  /*05a0*/  PRMT R186, RZ, 0x7610, R8 ;  /* 0x00007610ffba7816 */ /* 0x000fe40000000008 */
[--C-:B------:R-:W-:Y:S02]  /*05b0*/  PRMT R185, RZ, 0x5410, R9.reuse ;  /* 0x00005410ffb97816 */ /* 0x100fe40000000009 */
[----:B------:R-:W-:-:S02]  /*05c0*/  PRMT R184, RZ, 0x7610, R9 ;  /* 0x00007610ffb87816 */ /* 0x000fc40000000009 */
[--C-:B------:R-:W-:Y:S01]  /*05d0*/  PRMT R179, RZ, 0x5410, R10.reuse ;  /* 0x00005410ffb37816 */ /* 0x100fe2000000000a */
[----:B------:R-:W-:Y:S01]  /*05e0*/  CS2R R8, SRZ ;  /* 0x0000000000087805 */ /* 0x000fe2000001ff00 */
[----:B------:R-:W-:Y:S02]  /*05f0*/  PRMT R178, RZ, 0x7610, R10 ;  /* 0x00007610ffb27816 */ /* 0x000fe4000000000a */
[--C-:B------:R-:W-:Y:S02]  /*0600*/  PRMT R169, RZ, 0x5410, R11.reuse ;  /* 0x00005410ffa97816 */ /* 0x100fe4000000000b */
[----:B------:R-:W-:Y:S02]  /*0610*/  PRMT R168, RZ, 0x7610, R11 ;  /* 0x00007610ffa87816 */ /* 0x000fe4000000000b */
[--C-:B----4-:R-:W-:Y:S01]  /*0620*/  PRMT R167, RZ, 0x5410, R12.reuse ;  /* 0x00005410ffa77816 */ /* 0x110fe2000000000c */
[----:B------:R-:W-:Y:S01]  /*0630*/  CS2R R10, SRZ ;  /* 0x00000000000a7805 */ /* 0x000fe2000001ff00 */
[----:B------:R-:W-:-:S02]  /*0640*/  PRMT R166, RZ, 0x7610, R12 ;  /* 0x00007610ffa67816 */ /* 0x000fc4000000000c */
[--C-:B------:R-:W-:Y:S02]  /*0650*/  PRMT R165, RZ, 0x5410, R13.reuse ;  /* 0x00005410ffa57816 */ /* 0x100fe4000000000d */
[----:B------:R-:W-:Y:S02]  /*0660*/  PRMT R164, RZ, 0x7610, R13 ;  /* 0x00007610ffa47816 */ /* 0x000fe4000000000d */
[--C-:B------:R-:W-:Y:S01]  /*0670*/  PRMT R163, RZ, 0x5410, R14.reuse ;  /* 0x00005410ffa37816 */ /* 0x100fe2000000000e */
[----:B------:R-:W-:Y:S01]  /*0680*/  CS2R R12, SRZ ;  /* 0x00000000000c7805 */ /* 0x000fe2000001ff00 */
[----:B------:R-:W-:Y:S02]  /*0690*/  PRMT R162, RZ, 0x7610, R14 ;  /* 0x00007610ffa27816 */ /* 0x000fe4000000000e */
[--C-:B------:R-:W-:Y:S02]  /*06a0*/  PRMT R161, RZ, 0x5410, R15.reuse ;  /* 0x00005410ffa17816 */ /* 0x100fe4000000000f */
[----:B------:R-:W-:-:S02]  /*06b0*/  PRMT R160, RZ, 0x7610, R15 ;  /* 0x00007610ffa07816 */ /* 0x000fc4000000000f */
[----:B------:R-:W-:Y:S01]  /*06c0*/  CS2R R14, SRZ ;  /* 0x00000000000e7805 */ /* 0x000fe2000001ff00 */
[--C-:B-----5:R-:W-:Y:S02]  /*06d0*/  PRMT R157, RZ, 0x5410, R40.reuse ;  /* 0x00005410ff9d7816 */ /* 0x120fe40000000028 */
[----:B------:R-:W-:Y:S02]  /*06e0*/  PRMT R198, RZ, 0x7610, R40 ;  /* 0x00007610ffc67816 */ /* 0x000fe40000000028 */
[--C-:B------:R-:W-:Y:S02]  /*06f0*/  PRMT R197, RZ, 0x5410, R41.reuse ;  /* 0x00005410ffc57816 */ /* 0x100fe40000000029 */
[----:B------:R-:W-:Y:S02]  /*0700*/  PRMT R200, RZ, 0x7610, R41 ;  /* 0x00007610ffc87816 */ /* 0x000fe40000000029 */
[--C-:B------:R-:W-:Y:S02]  /*0710*/  PRMT R199, RZ, 0x5410, R42.reuse ;  /* 0x00005410ffc77816 */ /* 0x100fe4000000002a */
[----:B------:R-:W-:-:S02]  /*0720*/  PRMT R202, RZ, 0x7610, R42 ;  /* 0x00007610ffca7816 */ /* 0x000fc4000000002a */
[--C-:B------:R-:W-:Y:S02]  /*0730*/  PRMT R201, RZ, 0x5410, R43.reuse ;  /* 0x00005410ffc97816 */ /* 0x100fe4000000002b */
[----:B-1----:R-:W-:Y:S02]  /*0740*/  PRMT R203, RZ, 0x7610, R43 ;  /* 0x00007610ffcb7816 */ /* 0x002fe4000000002b */
.L_x_786:
[----:B------:R-:W-:Y:S01]  /*0750*/  IMAD R84, R196, c[0x0][0x168], RZ ;  /* 0x00005a00c4547a24 */ /* 0x000fe200078e02ff */
[----:B------:R-:W-:Y:S02]  /*0760*/  MOV R181, 0x4 ;  /* 0x0000000400b57802 */ /* 0x000fe40000000f00 */
[----:B------:R-:W-:Y:S02]  /*0770*/  LOP3.LUT R204, R0, 0x1f, RZ, 0xc0, !PT ;  /* 0x0000001f00cc7812 */ /* 0x000fe400078ec0ff */
[----:B------:R-:W-:Y:S01]  /*0780*/  SHF.R.S32.HI R85, RZ, 0x1f, R84 ;  /* 0x0000001fff557819 */ /* 0x000fe20000011454 */
[----:B------:R-:W-:Y:S01]  /*0790*/  IMAD.WIDE R102, R196, R181, c[0x0][0x1a0] ;  /* 0x00006800c4667625 */ /* 0x000fe200078e02b5 */
[----:B------:R-:W-:Y:S02]  /*07a0*/  MOV R177, 0x20 ;  /* 0x0000002000b17802 */ /* 0x000fe40000000f00 */
[----:B------:R-:W-:-:S02]  /*07b0*/  LEA.HI R85, R85, R84, RZ, 0x3 ;  /* 0x0000005455557211 */ /* 0x000fc400078f18ff */
[----:B------:R-:W-:Y:S01]  /*07c0*/  MOV R125, 0x10 ;  /* 0x00000010007d7802 */ /* 0x000fe20000000f00 */
[----:B------:R0:W2:Y:S01]  /*07d0*/  LDG.E R207, [R102.64] ;  /* 0x0000000466cf7981 */ /* 0x0000a2000c1e1900 */
[----:B------:R-:W-:-:S04]  /*07e0*/  LEA.HI.SX32 R204, R85, R204, 0x1d ;  /* 0x000000cc55cc7211 */ /* 0x000fc800078feaff */
[C---:B------:R-:W-:Y:S01]  /*07f0*/  IADD3 R206, R204.reuse, 0x20, RZ ;  /* 0x00000020ccce7810 */ /* 0x040fe20007ffe0ff */
[C---:B------:R-:W-:Y:S01]  /*0800*/  IMAD.WIDE.U32 R116, R204.reuse, R177, c[0x0][0x188] ;  /* 0x00006200cc747625 */ /* 0x040fe200078e00b1 */
[----:B------:R-:W-:-:S03]  /*0810*/  IADD3 R205, R204, 0x40, RZ ;  /* 0x00000040cccd7810 */ /* 0x000fc60007ffe0ff */
[----:B------:R-:W-:Y:S01]  /*0820*/  IMAD.WIDE.U32 R88, R204, R125, c[0x0][0x208] ;  /* 0x00008200cc587625 */ /* 0x000fe200078e007d */
[----:B------:R1:W3:Y:S03]  /*0830*/  LDG.E.128 R84, [R116.64] ;  /* 0x0000000474547981 */ /* 0x0002e6000c1e1d00 */
[----:B------:R-:W-:Y:S01]  /*0840*/  IMAD.WIDE.U32 R128, R206, R177, c[0x0][0x188] ;  /* 0x00006200ce807625 */ /* 0x000fe200078e00b1 */
[----:B------:R1:W4:Y:S03]  /*0850*/  LDG.E.128 R92, [R116.64+0x10] ;  /* 0x00001004745c7981 */ /* 0x000326000c1e1d00 */
[----:B------:R-:W-:Y:S01]  /*0860*/  IMAD.WIDE R180, R196, R181, c[0x0][0x1a8] ;  /* 0x00006a00c4b47625 */ /* 0x000fe200078e02b5 */
[----:B------:R-:W4:Y:S03]  /*0870*/  LDG.E.128 R88, [R88.64] ;  /* 0x0000000458587981 */ /* 0x000f26000c1e1d00 */
[C---:B------:R-:W-:Y:S01]  /*0880*/  IMAD.WIDE.U32 R170, R205.reuse, R177, c[0x0][0x188] ;  /* 0x00006200cdaa7625 */ /* 0x040fe200078e00b1 */
[----:B------:R0:W4:Y:S03]  /*0890*/  LDG.E.128 R104, [R128.64+0x10] ;  /* 0x0000100480687981 */ /* 0x000126000c1e1d00 */
[-C--:B------:R-:W-:Y:S01]  /*08a0*/  IMAD.WIDE.U32 R112, R205, R125.reuse, c[0x0][0x208] ;  /* 0x00008200cd707625 */ /* 0x080fe200078e007d */
[----:B------:R0:W4:Y:S04]  /*08b0*/  LDG.E.128 R108, [R170.64] ;  /* 0x00000004aa6c7981 */ /* 0x000128000c1e1d00 */
[----:B------:R2:W4:Y:S04]  /*08c0*/  LDG.E R180, [R180.64] ;  /* 0x00000004b4b47981 */ /* 0x000528000c1e1900 */
[----:B------:R0:W4:Y:S04]  /*08d0*/  LDG.E.128 R96, [R128.64] ;  /* 0x0000000480607981 */ /* 0x000128000c1e1d00 */
[----:B------:R-:W4:Y:S04]  /*08e0*/  LDG.E.128 R112, [R112.64] ;  /* 0x0000000470707981 */ /* 0x000f28000c1e1d00 */
[----:B-1----:R1:W4:Y:S01]  /*08f0*/  LDG.E.128 R116, [R170.64+0x10] ;  /* 0x00001004aa747981 */ /* 0x002322000c1e1d00 */
[----:B------:R-:W-:Y:S01]  /*0900*/  IADD3 R182, R204, 0x60, RZ ;  /* 0x00000060ccb67810 */ /* 0x000fe20007ffe0ff */
[----:B------:R-:W-:-:S04]  /*0910*/  IMAD.WIDE.U32 R100, R206, R125, c[0x0][0x208] ;  /* 0x00008200ce647625 */ /* 0x000fc800078e007d */
[----:B------:R-:W-:Y:S01]  /*0920*/  IMAD.WIDE.U32 R182, R182, R177, c[0x0][0x188] ;  /* 0x00006200b6b67625 */ /* 0x000fe200078e00b1 */
[----:B------:R-:W-:Y:S01]  /*0930*/  IADD3 R176, R204, 0x60, RZ ;  /* 0x00000060ccb07810 */ /* 0x000fe20007ffe0ff */
[----:B0-----:R-:W4:Y:S04]  /*0940*/  LDG.E.128 R100, [R100.64] ;  /* 0x0000000464647981 */ /* 0x001f28000c1e1d00 */
[----:B------:R0:W4:Y:S01]  /*0950*/  LDG.E.128 R120, [R182.64] ;  /* 0x00000004b6787981 */ /* 0x000122000c1e1d00 */
[----:B------:R-:W-:-:S03]  /*0960*/  IMAD.WIDE.U32 R124, R176, R125, c[0x0][0x208] ;  /* 0x00008200b07c7625 */ /* 0x000fc600078e007d */
[----:B------:R0:W4:Y:S04]  /*0970*/  LDG.E.128 R128, [R182.64+0x10] ;  /* 0x00001004b6807981 */ /* 0x000128000c1e1d00 */
[----:B------:R-:W4:Y:S01]  /*0980*/  LDG.E.128 R124, [R124.64] ;  /* 0x000000047c7c7981 */ /* 0x000f22000c1e1d00 */
[----:B------:R-:W-:-:S04]  /*0990*/  ISETP.NE.U32.AND P0, PT, RZ, c[0x0][0x218], PT ;  /* 0x00008600ff007a0c */ /* 0x000fc80003f05070 */
[----:B------:R-:W-:-:S13]  /*09a0*/  ISETP.NE.AND.EX P0, PT, RZ, c[0x0][0x21c], PT, P0 ;  /* 0x00008700ff007a0c */ /* 0x000fda0003f05300 */
[----:B------:R-:W-:-:S04]  /*09b0*/  @P0 IMAD.WIDE.U32 R174, R204, R177, c[0x0][0x218] ;  /* 0x00008600ccae0625 */ /* 0x000fc800078e00b1 */
[C---:B------:R-:W-:Y:S01]  /*09c0*/  @P0 IMAD.WIDE.U32 R172, R177.reuse, R206, c[0x0][0x218] ;  /* 0x00008600b1ac0625 */ /* 0x040fe200078e00ce */
[----:B------:R0:W5:Y:S03]  /*09d0*/  @P0 LDG.E.128 R40, [R174.64] ;  /* 0x00000004ae280981 */ /* 0x000166000c1e1d00 */
[----:B-1----:R-:W-:Y:S01]  /*09e0*/  @P0 IMAD.WIDE.U32 R170, R177, R205, c[0x0][0x218] ;  /* 0x00008600b1aa0625 */ /* 0x002fe200078e00cd */
[----:B------:R0:W5:Y:S03]  /*09f0*/  @P0 LDG.E.128 R44, [R174.64+0x10] ;  /* 0x00001004ae2c0981 */ /* 0x000166000c1e1d00 */
[----:B------:R-:W-:Y:S01]  /*0a00*/  @P0 IMAD.WIDE.U32 R176, R176, R177, c[0x0][0x218] ;  /* 0x00008600b0b00625 */ /* 0x000fe200078e00b1 */
[----:B------:R1:W5:Y:S04]  /*0a10*/  @P0 LDG.E.128 R48, [R172.64] ;  /* 0x00000004ac300981 */ /* 0x000368000c1e1d00 */
[----:B------:R1:W5:Y:S04]  /*0a20*/  @P0 LDG.E.128 R52, [R172.64+0x10] ;  /* 0x00001004ac340981 */ /* 0x000368000c1e1d00 */
[----:B------:R0:W5:Y:S04]  /*0a30*/  @P0 LDG.E.128 R56, [R170.64] ;  /* 0x00000004aa380981 */ /* 0x000168000c1e1d00 */
[----:B------:R0:W5:Y:S04]  /*0a40*/  @P0 LDG.E.128 R60, [R170.64+0x10] ;  /* 0x00001004aa3c0981 */ /* 0x000168000c1e1d00 */
[----:B------:R0:W5:Y:S04]  /*0a50*/  @P0 LDG.E.128 R64, [R176.64] ;  /* 0x00000004b0400981 */ /* 0x000168000c1e1d00 */
[----:B------:R0:W5:Y:S01]  /*0a60*/  @P0 LDG.E.128 R68, [R176.64+0x10] ;  /* 0x00001004b0440981 */ /* 0x000162000c1e1d00 */
[----:B------:R-:W-:-:S04]  /*0a70*/  ISETP.NE.AND P0, PT, R159, RZ, PT ;  /* 0x000000ff9f00720c */ /* 0x000fc80003f05270 */
[----:B--2---:R-:W-:-:S05]  /*0a80*/  FSEL R181, R207, RZ, !P0 ;  /* 0x000000ffcfb57208 */ /* 0x004fca0004000000 */
[C---:B---3--:R-:W-:Y:S02]  /*0a90*/  FADD.FTZ R207, -R181.reuse, R87 ;  /* 0x00000057b5cf7221 */ /* 0x048fe40000010100 */
[C---:B------:R-:W-:Y:S02]  /*0aa0*/  FADD.FTZ R85, -R181.reuse, R85 ;  /* 0x00000055b5557221 */ /* 0x040fe40000010100 */
[C---:B0-----:R-:W-:Y:S02]  /*0ab0*/  FADD.FTZ R175, -R181.reuse, R86 ;  /* 0x00000056b5af7221 */ /* 0x041fe40000010100 */
[C---:B------:R-:W-:Y:S01]  /*0ac0*/  FADD.FTZ R183, -R181.reuse, R84 ;  /* 0x00000054b5b77221 */ /* 0x040fe20000010100 */
[--C-:B----4-:R-:W-:Y:S02]  /*0ad0*/  PRMT R87, RZ, 0x5410, R88.reuse ;  /* 0x00005410ff577816 */ /* 0x110fe40000000058 */
[----:B------:R-:W-:Y:S02]  /*0ae0*/  PRMT R171, RZ, 0x7610, R88 ;  /* 0x00007610ffab7816 */ /* 0x000fe40000000058 */
[----:B------:R-:W-:Y:S01]  /*0af0*/  PRMT R84, RZ, 0x5410, R89 ;  /* 0x00005410ff547816 */ /* 0x000fe20000000059 */
[----:B------:R-:W-:-:S02]  /*0b00*/  FADD.FTZ R221, -R181, R106 ;  /* 0x0000006ab5dd7221 */ /* 0x000fc40000010100 */
[----:B------:R-:W-:Y:S02]  /*0b10*/  FADD.FTZ R223, -R181, R108 ;  /* 0x0000006cb5df7221 */ /* 0x000fe40000010100 */
[----:B------:R-:W-:Y:S02]  /*0b20*/  FMUL.FTZ R108, R195, R87 ;  /* 0x00000057c36c7220 */ /* 0x000fe40000410000 */
[C---:B------:R-:W-:Y:S02]  /*0b30*/  FMUL.FTZ R106, R180.reuse, R85 ;  /* 0x00000055b46a7220 */ /* 0x040fe40000410000 */
[C---:B------:R-:W-:Y:S02]  /*0b40*/  FMUL.FTZ R175, R180.reuse, R175 ;  /* 0x000000afb4af7220 */ /* 0x040fe40000410000 */
[----:B------:R-:W-:Y:S02]  /*0b50*/  FADD.FTZ R211, -R181, R96 ;  /* 0x00000060b5d37221 */ /* 0x000fe40000010100 */
[----:B------:R-:W-:Y:S01]  /*0b60*/  FMUL.FTZ R183, R180, R183 ;  /* 0x000000b7b4b77220 */ /* 0x000fe20000410000 */
[----:B------:R-:W-:-:S02]  /*0b70*/  PRMT R231, RZ, 0x5410, R115 ;  /* 0x00005410ffe77816 */ /* 0x000fc40000000073 */
[----:B------:R-:W-:Y:S01]  /*0b80*/  PRMT R96, RZ, 0x7610, R115 ;  /* 0x00007610ff607816 */ /* 0x000fe20000000073 */
[----:B------:R-:W-:Y:S02]  /*0b90*/  FADD.FTZ R154, R171, R154 ;  /* 0x0000009aab9a7221 */ /* 0x000fe40000010000 */
[----:B------:R-:W-:Y:S02]  /*0ba0*/  FADD.FTZ R115, -R181, R116 ;  /* 0x00000074b5737221 */ /* 0x000fe40000010100 */
[----:B------:R-:W-:Y:S02]  /*0bb0*/  FFMA.FTZ R155, R106, R171, R155 ;  /* 0x000000ab6a9b7223 */ /* 0x000fe4000001009b */
[----:B------:R-:W-:Y:S02]  /*0bc0*/  FADD.FTZ R152, R84, R152 ;  /* 0x0000009854987221 */ /* 0x000fe40000010000 */
[-C--:B------:R-:W-:Y:S02]  /*0bd0*/  FFMA.FTZ R153, R175, R84.reuse, R153 ;  /* 0x00000054af997223 */ /* 0x080fe40000010099 */
[----:B------:R-:W-:-:S02]  /*0be0*/  FMUL.FTZ R116, R193, R84 ;  /* 0x00000054c1747220 */ /* 0x000fc40000410000 */
[----:B------:R-:W-:Y:S02]  /*0bf0*/  FMUL.FTZ R171, R194, R171 ;  /* 0x000000abc2ab7220 */ /* 0x000fe40000410000 */
[----:B------:R-:W-:Y:S02]  /*0c00*/  FADD.FTZ R84, RZ, R108 ;  /* 0x0000006cff547221 */ /* 0x000fe40000010000 */
[----:B------:R-:W-:Y:S01]  /*0c10*/  FFMA.FTZ R85, R183, R108, RZ ;  /* 0x0000006cb7557223 */ /* 0x000fe200000100ff */
[----:B-1----:R-:W-:Y:S01]  /*0c20*/  PRMT R173, RZ, 0x7610, R89 ;  /* 0x00007610ffad7816 */ /* 0x002fe20000000059 */
[----:B------:R-:W-:Y:S02]  /*0c30*/  FADD.FTZ R225, -R181, R110 ;  /* 0x0000006eb5e17221 */ /* 0x000fe40000010100 */
[----:B------:R-:W-:Y:S02]  /*0c40*/  FMUL.FTZ R110, R180, R207 ;  /* 0x000000cfb46e7220 */ /* 0x000fe40000410000 */
[----:B------:R-:W-:-:S02]  /*0c50*/  FADD.FTZ R156, R87, R156 ;  /* 0x0000009c579c7221 */ /* 0x000fc40000010000 */
[----:B------:R-:W-:Y:S02]  /*0c60*/  FFMA.FTZ R158, R183, R87, R158 ;  /* 0x00000057b79e7223 */ /* 0x000fe4000001009e */
[----:B------:R-:W-:Y:S02]  /*0c70*/  FADD.FTZ R87, R84, R171 ;  /* 0x000000ab54577221 */ /* 0x000fe40000010000 */
[----:B------:R-:W-:Y:S01]  /*0c80*/  FFMA.FTZ R85, R106, R171, R85 ;  /* 0x000000ab6a557223 */ /* 0x000fe20000010055 */
[----:B------:R-:W-:Y:S01]  /*0c90*/  PRMT R89, RZ, 0x5410, R90 ;  /* 0x00005410ff597816 */ /* 0x000fe2000000005a */
[----:B------:R-:W-:Y:S01]  /*0ca0*/  FADD.FTZ R93, -R181, R93 ;  /* 0x0000005db55d7221 */ /* 0x000fe20000010100 */
[--C-:B------:R-:W-:Y:S01]  /*0cb0*/  PRMT R177, RZ, 0x5410, R91.reuse ;  /* 0x00005410ffb17816 */ /* 0x100fe2000000005b */
[----:B------:R-:W-:Y:S01]  /*0cc0*/  FADD.FTZ R150, R173, R150 ;  /* 0x00000096ad967221 */ /* 0x000fe20000010000 */
[----:B------:R-:W-:Y:S01]  /*0cd0*/  PRMT R86, RZ, 0x7610, R91 ;  /* 0x00007610ff567816 */ /* 0x000fe2000000005b */
[----:B------:R-:W-:-:S02]  /*0ce0*/  FFMA.FTZ R151, R110, R173, R151 ;  /* 0x000000ad6e977223 */ /* 0x000fc40000010097 */
[----:B------:R-:W-:Y:S02]  /*0cf0*/  FADD.FTZ R91, -R181, R92 ;  /* 0x0000005cb55b7221 */ /* 0x000fe40000010100 */
[----:B------:R-:W-:Y:S02]  /*0d00*/  FMUL.FTZ R173, R192, R173 ;  /* 0x000000adc0ad7220 */ /* 0x000fe40000410000 */
[----:B------:R-:W-:Y:S02]  /*0d10*/  FADD.FTZ R84, R87, R116 ;  /* 0x0000007457547221 */ /* 0x000fe40000010000 */
[----:B------:R-:W-:Y:S01]  /*0d20*/  FFMA.FTZ R85, R175, R116, R85 ;  /* 0x00000074af557223 */ /* 0x000fe20000010055 */
[----:B------:R-:W-:Y:S01]  /*0d30*/  PRMT R90, RZ, 0x7610, R90 ;  /* 0x00007610ff5a7816 */ /* 0x000fe2000000005a */
[----:B------:R-:W-:Y:S02]  /*0d40*/  FADD.FTZ R233, -R181, R118 ;  /* 0x00000076b5e97221 */ /* 0x000fe40000010100 */
[----:B------:R-:W-:-:S02]  /*0d50*/  FMUL.FTZ R93, R180, R93 ;  /* 0x0000005db45d7220 */ /* 0x000fc40000410000 */
[----:B------:R-:W-:Y:S02]  /*0d60*/  FMUL.FTZ R91, R180, R91 ;  /* 0x0000005bb45b7220 */ /* 0x000fe40000410000 */
[----:B------:R-:W-:Y:S02]  /*0d70*/  FMUL.FTZ R118, R191, R89 ;  /* 0x00000059bf767220 */ /* 0x000fe40000410000 */
[----:B------:R-:W-:Y:S02]  /*0d80*/  FADD.FTZ R87, R84, R173 ;  /* 0x000000ad54577221 */ /* 0x000fe40000010000 */
[----:B------:R-:W-:Y:S02]  /*0d90*/  FFMA.FTZ R85, R110, R173, R85 ;  /* 0x000000ad6e557223 */ /* 0x000fe40000010055 */
[----:B------:R-:W-:Y:S02]  /*0da0*/  FADD.FTZ R95, -R181, R95 ;  /* 0x0000005fb55f7221 */ /* 0x000fe40000010100 */
[----:B------:R-:W-:-:S02]  /*0db0*/  FADD.FTZ R29, R90, R29 ;  /* 0x0000001d5a1d7221 */ /* 0x000fc40000010000 */
[-C--:B------:R-:W-:Y:S02]  /*0dc0*/  FFMA.FTZ R149, R93, R90.reuse, R149 ;  /* 0x0000005a5d957223 */ /* 0x080fe40000010095 */
[----:B------:R-:W-:Y:S02]  /*0dd0*/  FADD.FTZ R209, -R181, R94 ;  /* 0x0000005eb5d17221 */ /* 0x000fe40000010100 */
[----:B------:R-:W-:Y:S02]  /*0de0*/  FMUL.FTZ R90, R190, R90 ;  /* 0x0000005abe5a7220 */ /* 0x000fe40000410000 */
[----:B------:R-:W-:Y:S02]  /*0df0*/  FADD.FTZ R87, R87, R118 ;  /* 0x0000007657577221 */ /* 0x000fe40000010000 */
[----:B------:R-:W-:Y:S02]  /*0e00*/  FFMA.FTZ R85, R91, R118, R85 ;  /* 0x000000765b557223 */ /* 0x000fe40000010055 */
[----:B------:R-:W-:-:S02]  /*0e10*/  FADD.FTZ R235, -R181, R120 ;  /* 0x00000078b5eb7221 */ /* 0x000fc40000010100 */
[C---:B------:R-:W-:Y:S02]  /*0e20*/  FMUL.FTZ R95, R180.reuse, R95 ;  /* 0x0000005fb45f7220 */ /* 0x040fe40000410000 */
[----:B------:R-:W-:Y:S02]  /*0e30*/  FMUL.FTZ R209, R180, R209 ;  /* 0x000000d1b4d17220 */ /* 0x000fe40000410000 */
[----:B------:R-:W-:Y:S02]  /*0e40*/  FMUL.FTZ R120, R189, R177 ;  /* 0x000000b1bd787220 */ /* 0x000fe40000410000 */
[----:B------:R-:W-:Y:S02]  /*0e50*/  FADD.FTZ R87, R87, R90 ;  /* 0x0000005a57577221 */ /* 0x000fe40000010000 */
[----:B------:R-:W-:Y:S01]  /*0e60*/  FFMA.FTZ R85, R93, R90, R85 ;  /* 0x0000005a5d557223 */ /* 0x000fe20000010055 */
[----:B------:R-:W-:Y:S01]  /*0e70*/  PRMT R215, RZ, 0x5410, R100 ;  /* 0x00005410ffd77816 */ /* 0x000fe20000000064 */
[----:B------:R-:W-:-:S02]  /*0e80*/  FADD.FTZ R97, -R181, R97 ;  /* 0x00000061b5617221 */ /* 0x000fc40000010100 */
[----:B------:R-:W-:Y:S02]  /*0e90*/  FADD.FTZ R27, R86, R27 ;  /* 0x0000001b561b7221 */ /* 0x000fe40000010000 */
[-C--:B------:R-:W-:Y:S02]  /*0ea0*/  FFMA.FTZ R147, R95, R86.reuse, R147 ;  /* 0x000000565f937223 */ /* 0x080fe40000010093 */
[----:B------:R-:W-:Y:S02]  /*0eb0*/  FMUL.FTZ R86, R188, R86 ;  /* 0x00000056bc567220 */ /* 0x000fe40000410000 */
[----:B------:R-:W-:Y:S02]  /*0ec0*/  FADD.FTZ R87, R87, R120 ;  /* 0x0000007857577221 */ /* 0x000fe40000010000 */
[----:B------:R-:W-:Y:S01]  /*0ed0*/  FFMA.FTZ R85, R209, R120, R85 ;  /* 0x00000078d1557223 */ /* 0x000fe20000010055 */
[----:B------:R-:W-:Y:S01]  /*0ee0*/  PRMT R100, RZ, 0x7610, R100 ;  /* 0x00007610ff647816 */ /* 0x000fe20000000064 */
[----:B------:R-:W-:-:S02]  /*0ef0*/  FADD.FTZ R237, -R181, R122 ;  /* 0x0000007ab5ed7221 */ /* 0x000fc40000010100 */
[C---:B------:R-:W-:Y:S02]  /*0f00*/  FMUL.FTZ R97, R180.reuse, R97 ;  /* 0x00000061b4617220 */ /* 0x040fe40000410000 */
[----:B------:R-:W-:Y:S02]  /*0f10*/  FMUL.FTZ R211, R180, R211 ;  /* 0x000000d3b4d37220 */ /* 0x000fe40000410000 */
[----:B------:R-:W-:Y:S02]  /*0f20*/  FMUL.FTZ R122, R187, R215 ;  /* 0x000000d7bb7a7220 */ /* 0x000fe40000410000 */
[----:B------:R-:W-:Y:S02]  /*0f30*/  FADD.FTZ R87, R87, R86 ;  /* 0x0000005657577221 */ /* 0x000fe40000010000 */
[----:B------:R-:W-:Y:S01]  /*0f40*/  FFMA.FTZ R84, R95, R86, R85 ;  /* 0x000000565f547223 */ /* 0x000fe20000010055 */
[----:B------:R-:W-:Y:S01]  /*0f50*/  PRMT R217, RZ, 0x5410, R101 ;  /* 0x00005410ffd97816 */ /* 0x000fe20000000065 */
[----:B------:R-:W-:Y:S01]  /*0f60*/  FADD.FTZ R99, -R181, R99 ;  /* 0x00000063b5637221 */ /* 0x000fe20000010100 */
[----:B------:R-:W-:Y:S01]  /*0f70*/  PRMT R219, RZ, 0x5410, R103 ;  /* 0x00005410ffdb7816 */ /* 0x000fe20000000067 */
        /* <DEDUP_REMOVED lines=8> */
[C---:B------:R-:W-:Y:S01]  /*1000*/  FADD.FTZ R103, -R181.reuse, R104 ;  /* 0x00000068b5677221 */ /* 0x040fe20000010100 */
[--C-:B------:R-:W-:Y:S01]  /*1010*/  PRMT R243, RZ, 0x5410, R127.reuse ;  /* 0x00005410fff37816 */ /* 0x100fe2000000007f */
[----:B------:R-:W-:Y:S01]  /*1020*/  FMUL.FTZ R99, R180, R99 ;  /* 0x00000063b4637220 */ /* 0x000fe20000410000 */
[----:B------:R-:W-:Y:S01]  /*1030*/  PRMT R104, RZ, 0x7610, R127 ;  /* 0x00007610ff687816 */ /* 0x000fe2000000007f */
[----:B------:R-:W-:-:S02]  /*1040*/  FADD.FTZ R127, -R181, R128 ;  /* 0x00000080b57f7221 */ /* 0x000fc40000010100 */
[----:B------:R-:W-:Y:S02]  /*1050*/  FMUL.FTZ R213, R180, R213 ;  /* 0x000000d5b4d57220 */ /* 0x000fe40000410000 */
[----:B------:R-:W-:Y:S02]  /*1060*/  FMUL.FTZ R128, R185, R217 ;  /* 0x000000d9b9807220 */ /* 0x000fe40000410000 */
        /* <DEDUP_REMOVED lines=8> */
[----:B------:R-:W-:Y:S01]  /*10f0*/  PRMT R102, RZ, 0x7610, R102 ;  /* 0x00007610ff667816 */ /* 0x000fe20000000066 */
[C---:B------:R-:W-:Y:S02]  /*1100*/  FADD.FTZ R245, -R181.reuse, R130 ;  /* 0x00000082b5f57221 */ /* 0x040fe40000010100 */
[----:B------:R-:W-:Y:S02]  /*1110*/  FADD.FTZ R105, -R181, R105 ;  /* 0x00000069b5697221 */ /* 0x000fe40000010100 */
[----:B------:R-:W-:-:S02]  /*1120*/  FMUL.FTZ R103, R180, R103 ;  /* 0x00000067b4677220 */ /* 0x000fc40000410000 */
[----:B------:R-:W-:Y:S02]  /*1130*/  FMUL.FTZ R130, R179, R101 ;  /* 0x00000065b3827220 */ /* 0x000fe40000410000 */
[----:B------:R-:W-:Y:S02]  /*1140*/  FADD.FTZ R85, R85, R88 ;  /* 0x0000005855557221 */ /* 0x000fe40000010000 */
[----:B------:R-:W-:Y:S02]  /*1150*/  FFMA.FTZ R84, R99, R88, R84 ;  /* 0x0000005863547223 */ /* 0x000fe40000010054 */
[----:B------:R-:W-:Y:S02]  /*1160*/  FADD.FTZ R107, -R181, R107 ;  /* 0x0000006bb56b7221 */ /* 0x000fe40000010100 */
[----:B------:R-:W-:Y:S02]  /*1170*/  FMUL.FTZ R105, R180, R105 ;  /* 0x00000069b4697220 */ /* 0x000fe40000410000 */
[----:B------:R-:W-:-:S02]  /*1180*/  FMUL.FTZ R170, R178, R102 ;  /* 0x00000066b2aa7220 */ /* 0x000fc40000410000 */
[----:B------:R-:W-:Y:S02]  /*1190*/  FADD.FTZ R85, R85, R130 ;  /* 0x0000008255557221 */ /* 0x000fe40000010000 */
[----:B------:R-:W-:Y:S02]  /*11a0*/  FFMA.FTZ R84, R103, R130, R84 ;  /* 0x0000008267547223 */ /* 0x000fe40000010054 */
[C---:B------:R-:W-:Y:S02]  /*11b0*/  FMUL.FTZ R107, R180.reuse, R107 ;  /* 0x0000006bb46b7220 */ /* 0x040fe40000410000 */
[----:B------:R-:W-:Y:S02]  /*11c0*/  FMUL.FTZ R221, R180, R221 ;  /* 0x000000ddb4dd7220 */ /* 0x000fe40000410000 */
[----:B------:R-:W-:Y:S02]  /*11d0*/  FMUL.FTZ R172, R169, R219 ;  /* 0x000000dba9ac7220 */ /* 0x000fe40000410000 */
[----:B------:R-:W-:-:S02]  /*11e0*/  FADD.FTZ R85, R85, R170 ;  /* 0x000000aa55557221 */ /* 0x000fc40000010000 */
[----:B------:R-:W-:Y:S01]  /*11f0*/  FFMA.FTZ R84, R105, R170, R84 ;  /* 0x000000aa69547223 */ /* 0x000fe20000010054 */
[----:B------:R-:W-:Y:S01]  /*1200*/  PRMT R227, RZ, 0x5410, R112 ;  /* 0x00005410ffe37816 */ /* 0x000fe20000000070 */
[----:B------:R-:W-:Y:S02]  /*1210*/  FADD.FTZ R109, -R181, R109 ;  /* 0x0000006db56d7221 */ /* 0x000fe40000010100 */
[----:B------:R-:W-:Y:S02]  /*1220*/  FADD.FTZ R19, R92, R19 ;  /* 0x000000135c137221 */ /* 0x000fe40000010000 */
[-C--:B------:R-:W-:Y:S02]  /*1230*/  FFMA.FTZ R139, R107, R92.reuse, R139 ;  /* 0x0000005c6b8b7223 */ /* 0x080fe4000001008b */
[----:B------:R-:W-:Y:S02]  /*1240*/  FMUL.FTZ R92, R168, R92 ;  /* 0x0000005ca85c7220 */ /* 0x000fe40000410000 */
[----:B------:R-:W-:-:S02]  /*1250*/  FADD.FTZ R85, R85, R172 ;  /* 0x000000ac55557221 */ /* 0x000fc40000010000 */
[----:B------:R-:W-:Y:S01]  /*1260*/  FFMA.FTZ R84, R221, R172, R84 ;  /* 0x000000acdd547223 */ /* 0x000fe20000010054 */
[----:B------:R-:W-:Y:S01]  /*1270*/  PRMT R112, RZ, 0x7610, R112 ;  /* 0x00007610ff707816 */ /* 0x000fe20000000070 */
        /* <DEDUP_REMOVED lines=19> */
[----:B------:R-:W-:Y:S02]  /*13b0*/  FADD.FTZ R117, -R181, R117 ;  /* 0x00000075b5757221 */ /* 0x000fe40000010100 */
[----:B------:R-:W-:-:S02]  /*13c0*/  FADD.FTZ R15, R94, R15 ;  /* 0x0000000f5e0f7221 */ /* 0x000fc40000010000 */
[-C--:B------:R-:W-:Y:S02]  /*13d0*/  FFMA.FTZ R135, R111, R94.reuse, R135 ;  /* 0x0000005e6f877223 */ /* 0x080fe40000010087 */
[----:B------:R-:W-:Y:S02]  /*13e0*/  FMUL.FTZ R94, R164, R94 ;  /* 0x0000005ea45e7220 */ /* 0x000fe40000410000 */
[----:B------:R-:W-:Y:S02]  /*13f0*/  FADD.FTZ R85, R85, R176 ;  /* 0x000000b055557221 */ /* 0x000fe40000010000 */
[----:B------:R-:W-:Y:S01]  /*1400*/  FFMA.FTZ R84, R225, R176, R84 ;  /* 0x000000b0e1547223 */ /* 0x000fe20000010054 */
[----:B------:R-:W-:Y:S01]  /*1410*/  PRMT R114, RZ, 0x7610, R114 ;  /* 0x00007610ff727816 */ /* 0x000fe20000000072 */
        /* <DEDUP_REMOVED lines=9> */
[----:B------:R-:W-:Y:S02]  /*14b0*/  FADD.FTZ R85, R85, R182 ;  /* 0x000000b655557221 */ /* 0x000fe40000010000 */
[----:B------:R-:W-:Y:S02]  /*14c0*/  FFMA.FTZ R84, R115, R182, R84 ;  /* 0x000000b673547223 */ /* 0x000fe40000010054 */
[C---:B------:R-:W-:Y:S02]  /*14d0*/  FMUL.FTZ R119, R180.reuse, R119 ;  /* 0x00000077b4777220 */ /* 0x040fe40000410000 */
[----:B------:R-:W-:Y:S02]  /*14e0*/  FMUL.FTZ R233, R180, R233 ;  /* 0x000000e9b4e97220 */ /* 0x000fe40000410000 */
[----:B------:R-:W-:-:S02]  /*14f0*/  FMUL.FTZ R208, R161, R231 ;  /* 0x000000e7a1d07220 */ /* 0x000fc40000410000 */
[----:B------:R-:W-:Y:S02]  /*1500*/  FADD.FTZ R85, R85, R114 ;  /* 0x0000007255557221 */ /* 0x000fe40000010000 */
[----:B------:R-:W-:Y:S01]  /*1510*/  FFMA.FTZ R84, R117, R114, R84 ;  /* 0x0000007275547223 */ /* 0x000fe20000010054 */
[----:B------:R-:W-:Y:S01]  /*1520*/  PRMT R239, RZ, 0x5410, R124 ;  /* 0x00005410ffef7816 */ /* 0x000fe2000000007c */
[----:B------:R-:W-:Y:S02]  /*1530*/  FADD.FTZ R121, -R181, R121 ;  /* 0x00000079b5797221 */ /* 0x000fe40000010100 */
[----:B------:R-:W-:Y:S02]  /*1540*/  FADD.FTZ R11, R96, R11 ;  /* 0x0000000b600b7221 */ /* 0x000fe40000010000 */
[-C--:B------:R-:W-:Y:S02]  /*1550*/  FFMA.FTZ R39, R119, R96.reuse, R39 ;  /* 0x0000006077277223 */ /* 0x080fe40000010027 */
[----:B------:R-:W-:-:S02]  /*1560*/  FMUL.FTZ R96, R160, R96 ;  /* 0x00000060a0607220 */ /* 0x000fc40000410000 */
[----:B------:R-:W-:Y:S02]  /*1570*/  FADD.FTZ R85, R85, R208 ;  /* 0x000000d055557221 */ /* 0x000fe40000010000 */
[----:B------:R-:W-:Y:S01]  /*1580*/  FFMA.FTZ R84, R233, R208, R84 ;  /* 0x000000d0e9547223 */ /* 0x000fe20000010054 */
[----:B------:R-:W-:Y:S01]  /*1590*/  PRMT R124, RZ, 0x7610, R124 ;  /* 0x00007610ff7c7816 */ /* 0x000fe2000000007c */
        /* <DEDUP_REMOVED lines=19> */
[----:B------:R-:W-:-:S02]  /*16d0*/  FADD.FTZ R21, R102, R21 ;  /* 0x0000001566157221 */ /* 0x000fc40000010000 */
[----:B------:R-:W-:Y:S02]  /*16e0*/  FFMA.FTZ R141, R105, R102, R141 ;  /* 0x00000066698d7223 */ /* 0x000fe4000001008d */
[----:B------:R-:W-:Y:S02]  /*16f0*/  FADD.FTZ R129, -R181, R129 ;  /* 0x00000081b5817221 */ /* 0x000fe40000010100 */
[----:B------:R-:W-:Y:S02]  /*1700*/  FADD.FTZ R7, R98, R7 ;  /* 0x0000000762077221 */ /* 0x000fe40000010000 */
[-C--:B------:R-:W-:Y:S02]  /*1710*/  FFMA.FTZ R35, R123, R98.reuse, R35 ;  /* 0x000000627b237223 */ /* 0x080fe40000010023 */
        /* <DEDUP_REMOVED lines=17> */
[----:B------:R-:W-:Y:S02]  /*1830*/  FADD.FTZ R2, R243, R2 ;  /* 0x00000002f3027221 */ /* 0x000fe40000010000 */
[-C--:B------:R-:W-:Y:S02]  /*1840*/  FFMA.FTZ R30, R214, R243.reuse, R30 ;  /* 0x000000f3d61e7223 */ /* 0x080fe4000001001e */
[----:B------:R-:W-:Y:S02]  /*1850*/  FADD.FTZ R131, -R181, R131 ;  /* 0x00000083b5837221 */ /* 0x000fe40000010100 */
        /* <DEDUP_REMOVED lines=37> */
.L_x_787:
        /* <DEDUP_REMOVED lines=18> */
.L_x_788:
[----:B--2---:R-:W-:Y:S01]  /*1bd0*/  FADD.FTZ R220, R220, R101 ;  /* 0x00000065dcdc7221 */ /* 0x004fe20000010000 */
[----:B------:R-:W-:Y:S01]  /*1be0*/  ISETP.NE.U32.AND P2, PT, RZ, c[0x0][0x218], PT ;  /* 0x00008600ff007a0c */ /* 0x000fe20003f45070 */
[----:B-1----:R-:W-:Y:S01]  /*1bf0*/  FADD.FTZ R84, R84, R113 ;  /* 0x0000007154547221 */ /* 0x002fe20000010000 */
[----:B------:R-:W-:Y:S01]  /*1c00*/  ISETP.NE.U32.AND P1, PT, RZ, c[0x0][0x250], PT ;  /* 0x00009400ff007a0c */ /* 0x000fe20003f25070 */
[----:B------:R-:W-:Y:S01]  /*1c10*/  FMUL.FTZ R220, R220, c[0x0][0x1e0] ;  /* 0x00007800dcdc7a20 */ /* 0x000fe20000410000 */
[----:B------:R-:W-:Y:S01]  /*1c20*/  ISETP.NE.AND.EX P2, PT, RZ, c[0x0][0x21c], PT, P2 ;  /* 0x00008700ff007a0c */ /* 0x000fe20003f45320 */
[----:B------:R-:W-:Y:S01]  /*1c30*/  IMAD R89, R196, c[0x0][0x168], RZ ;  /* 0x00005a00c4597a24 */ /* 0x000fe200078e02ff */
[----:B------:R-:W-:Y:S01]  /*1c40*/  ISETP.NE.AND.EX P1, PT, RZ, c[0x0][0x254], PT, P1 ;  /* 0x00009500ff007a0c */ /* 0x000fe20003f25310 */
[----:B------:R-:W-:Y:S01]  /*1c50*/  FMUL.FTZ R104, R84, c[0x0][0x1e0] ;  /* 0x0000780054687a20 */ /* 0x000fe20000410000 */
        /* <DEDUP_REMOVED lines=9> */
[-CC-:B------:R-:W-:Y:S01]  /*1cf0*/  FFMA.FTZ R110, R110, R104.reuse, R85.reuse ;  /* 0x000000686e6e7223 */ /* 0x180fe20000010055 */
[----:B------:R-:W-:Y:S01]  /*1d00*/  ISETP.NE.U32.AND P3, PT, RZ, c[0x0][0x258], PT ;  /* 0x00009600ff007a0c */ /* 0x000fe20003f65070 */
[-CC-:B------:R-:W-:Y:S02]  /*1d10*/  FFMA.FTZ R91, R91, R104.reuse, R85.reuse ;  /* 0x000000685b5b7223 */ /* 0x180fe40000010055 */
[-CC-:B------:R-:W-:Y:S01]  /*1d20*/  FFMA.FTZ R93, R93, R104.reuse, R85.reuse ;  /* 0x000000685d5d7223 */ /* 0x180fe20000010055 */
[----:B------:R-:W-:Y:S01]  /*1d30*/  ISETP.NE.AND.EX P3, PT, RZ, c[0x0][0x25c], PT, P3 ;  /* 0x00009700ff007a0c */ /* 0x000fe20003f65330 */
[----:B------:R-:W-:-:S02]  /*1d40*/  FFMA.FTZ R209, R209, R104, R85 ;  /* 0x00000068d1d17223 */ /* 0x000fc40000010055 */
[-CC-:B------:R-:W-:Y:S02]  /*1d50*/  FFMA.FTZ R95, R95, R104.reuse, R85.reuse ;  /* 0x000000685f5f7223 */ /* 0x180fe40000010055 */
[-CC-:B------:R-:W-:Y:S02]  /*1d60*/  FFMA.FTZ R211, R211, R104.reuse, R85.reuse ;  /* 0x00000068d3d37223 */ /* 0x180fe40000010055 */
[-CC-:B------:R-:W-:Y:S02]  /*1d70*/  FFMA.FTZ R97, R97, R104.reuse, R85.reuse ;  /* 0x0000006861617223 */ /* 0x180fe40000010055 */
[-CC-:B------:R-:W-:Y:S02]  /*1d80*/  FFMA.FTZ R103, R103, R104.reuse, R85.reuse ;  /* 0x0000006867677223 */ /* 0x180fe40000010055 */
[-CC-:B0-----:R-:W-:Y:S02]  /*1d90*/  FFMA.FTZ R101, R105, R104.reuse, R85.reuse ;  /* 0x0000006869657223 */ /* 0x181fe40000010055 */
[----:B------:R-:W-:-:S02]  /*1da0*/  FFMA.FTZ R121, R121, R104, R85 ;  /* 0x0000006879797223 */ /* 0x000fc40000010055 */
        /* <DEDUP_REMOVED lines=23> */
[-CC-:B------:R-:W-:Y:S01]  /*1f20*/  FFMA.FTZ R84, R102, R104.reuse, R85.reuse ;  /* 0x0000006866547223 */ /* 0x180fe20000010055 */
[----:B------:R-:W-:Y:S01]  /*1f30*/  LEA.HI.SX32 R102, R218, R89, 0x1d ;  /* 0x00000059da667211 */ /* 0x000fe200078feaff */
[----:B------:R-:W-:-:S02]  /*1f40*/  FFMA.FTZ R181, R129, R104, R85 ;  /* 0x0000006881b57223 */ /* 0x000fc40000010055 */
[-CC-:B------:R-:W-:Y:S02]  /*1f50*/  FFMA.FTZ R214, R214, R104.reuse, R85.reuse ;  /* 0x00000068d6d67223 */ /* 0x180fe40000010055 */
[----:B------:R-:W-:Y:S02]  /*1f60*/  FFMA.FTZ R216, R216, R104, R85 ;  /* 0x00000068d8d87223 */ /* 0x000fe40000010055 */
[----:B------:R-:W-:Y:S02]  /*1f70*/  FADD.FTZ R211, R122, -R211 ;  /* 0x800000d37ad37221 */ /* 0x000fe40000010000 */
[----:B------:R-:W-:Y:S02]  /*1f80*/  FADD.FTZ R85, R100, -R97 ;  /* 0x8000006164557221 */ /* 0x000fe40000010000 */
[----:B------:R-:W-:Y:S01]  /*1f90*/  FADD.FTZ R105, R130, -R103 ;  /* 0x8000006782697221 */ /* 0x000fe20000010000 */
[----:B------:R-:W-:Y:S01]  /*1fa0*/  HFMA2.MMA R103, -RZ, RZ, 0, 9.5367431640625e-07 ;  /* 0x00000010ff677435 */ /* 0x000fe200000001ff */
[----:B------:R-:W-:-:S02]  /*1fb0*/  FADD.FTZ R107, R170, -R101 ;  /* 0x80000065aa6b7221 */ /* 0x000fc40000010000 */
[----:B------:R-:W-:Y:S02]  /*1fc0*/  FADD.FTZ R131, R124, -R121 ;  /* 0x800000797c837221 */ /* 0x000fe40000010000 */
[C---:B------:R-:W-:Y:S02]  /*1fd0*/  FMUL.FTZ R183, R180.reuse, R183 ;  /* 0x000000b7b4b77220 */ /* 0x040fe40000410000 */
[C---:B------:R-:W-:Y:S02]  /*1fe0*/  FMUL.FTZ R100, R180.reuse, R171 ;  /* 0x000000abb4647220 */ /* 0x040fe40000410000 */
[C---:B------:R-:W-:Y:S02]  /*1ff0*/  FMUL.FTZ R175, R180.reuse, R175 ;  /* 0x000000afb4af7220 */ /* 0x040fe40000410000 */
[C---:B------:R-:W-:Y:S02]  /*2000*/  FMUL.FTZ R120, R180.reuse, R173 ;  /* 0x000000adb4787220 */ /* 0x040fe40000410000 */
[----:B------:R-:W-:-:S02]  /*2010*/  FMUL.FTZ R101, R180, R91 ;  /* 0x0000005bb4657220 */ /* 0x000fc40000410000 */
[C---:B------:R-:W-:Y:S02]  /*2020*/  FMUL.FTZ R122, R180.reuse, R93 ;  /* 0x0000005db47a7220 */ /* 0x040fe40000410000 */
[C---:B------:R-:W-:Y:S02]  /*2030*/  FMUL.FTZ R209, R180.reuse, R209 ;  /* 0x000000d1b4d17220 */ /* 0x040fe40000410000 */
[----:B------:R-:W-:Y:S02]  /*2040*/  FMUL.FTZ R124, R180, R95 ;  /* 0x0000005fb47c7220 */ /* 0x000fe40000410000 */
[----:B------:R-:W-:Y:S01]  /*2050*/  FADD.FTZ R89, R88, -R99 ;  /* 0x8000006358597221 */ /* 0x000fe20000010000 */
[----:B------:R-:W-:Y:S01]  /*2060*/  @P0 MOV R99, 0x20 ;  /* 0x0000002000630802 */ /* 0x000fe20000000f00 */
[----:B-----5:R-:W-:Y:S02]  /*2070*/  @P2 FADD.FTZ R183, R40, R183 ;  /* 0x000000b728b72221 */ /* 0x020fe40000010000 */
[----:B------:R-:W-:-:S02]  /*2080*/  @P2 FADD.FTZ R100, R41, R100 ;  /* 0x0000006429642221 */ /* 0x000fc40000010000 */
[----:B------:R-:W-:Y:S02]  /*2090*/  @P2 FADD.FTZ R175, R42, R175 ;  /* 0x000000af2aaf2221 */ /* 0x000fe40000010000 */
[----:B------:R-:W-:Y:S02]  /*20a0*/  @P2 FADD.FTZ R120, R43, R120 ;  /* 0x000000782b782221 */ /* 0x000fe40000010000 */
[----:B------:R-:W-:Y:S01]  /*20b0*/  @P2 FADD.FTZ R101, R44, R101 ;  /* 0x000000652c652221 */ /* 0x000fe20000010000 */
[----:B------:R-:W-:Y:S01]  /*20c0*/  SEL R86, R175, R74, P3 ;  /* 0x0000004aaf567207 */ /* 0x000fe20001800000 */
[----:B------:R-:W-:Y:S01]  /*20d0*/  @P2 FADD.FTZ R122, R45, R122 ;  /* 0x0000007a2d7a2221 */ /* 0x000fe20000010000 */
[-C--:B------:R-:W-:Y:S01]  /*20e0*/  F2FP.BF16.PACK_AB R93, R120, R175.reuse ;  /* 0x000000af785d723e */ /* 0x080fe200000010ff */
[----:B------:R-:W-:Y:S01]  /*20f0*/  @P2 FADD.FTZ R209, R46, R209 ;  /* 0x000000d12ed12221 */ /* 0x000fe20000010000 */
[----:B------:R-:W-:Y:S01]  /*2100*/  SEL R88, R101, R76, P3 ;  /* 0x0000004c65587207 */ /* 0x000fe20001800000 */
[----:B------:R-:W-:Y:S01]  /*2110*/  @P2 FADD.FTZ R124, R47, R124 ;  /* 0x0000007c2f7c2221 */ /* 0x000fe20000010000 */
[----:B------:R-:W-:Y:S01]  /*2120*/  @P1 F2FP.BF16.PACK_AB R175, RZ, R175 ;  /* 0x000000afffaf123e */ /* 0x000fe200000010ff */
[----:B------:R-:W-:Y:S01]  /*2130*/  FADD.FTZ R181, R126, -R181 ;  /* 0x800000b57eb57221 */ /* 0x000fe20000010000 */
[----:B------:R-:W-:Y:S01]  /*2140*/  SEL R90, R209, R78, P3 ;  /* 0x0000004ed15a7207 */ /* 0x000fe20001800000 */
[----:B------:R-:W-:Y:S01]  /*2150*/  FADD.FTZ R177, R98, -R123 ;  /* 0x8000007b62b17221 */ /* 0x000fe20000010000 */
[----:B------:R-:W-:Y:S01]  /*2160*/  SEL R91, R124, R79, P3 ;  /* 0x0000004f7c5b7207 */ /* 0x000fe20001800000 */
[----:B------:R-:W-:Y:S01]  /*2170*/  FADD.FTZ R125, R125, -R84 ;  /* 0x800000547d7d7221 */ /* 0x000fe20000010000 */
[----:B------:R-:W-:Y:S01]  /*2180*/  SEL R84, R183, R72, P3 ;  /* 0x00000048b7547207 */ /* 0x000fe20001800000 */
[----:B------:R-:W-:Y:S01]  /*2190*/  FADD.FTZ R207, R87, -R216 ;  /* 0x800000d857cf7221 */ /* 0x000fe20000010000 */
[----:B------:R-:W-:Y:S01]  /*21a0*/  SEL R87, R120, R75, P3 ;  /* 0x0000004b78577207 */ /* 0x000fe20001800000 */
[----:B------:R-:W-:Y:S01]  /*21b0*/  FMUL.FTZ R118, R180, R85 ;  /* 0x00000055b4767220 */ /* 0x000fe20000410000 */
[----:B------:R-:W-:Y:S01]  /*21c0*/  SEL R85, R100, R73, P3 ;  /* 0x0000004964557207 */ /* 0x000fe20001800000 */
[----:B------:R-:W-:Y:S01]  /*21d0*/  FMUL.FTZ R126, R180, R89 ;  /* 0x00000059b47e7220 */ /* 0x000fe20000410000 */
[----:B------:R-:W-:Y:S01]  /*21e0*/  SEL R89, R122, R77, P3 ;  /* 0x0000004d7a597207 */ /* 0x000fe20001800000 */
[----:B------:R-:W-:Y:S01]  /*21f0*/  FADD.FTZ R213, R128, -R213 ;  /* 0x800000d580d57221 */ /* 0x000fe20000010000 */
[-C--:B------:R-:W-:Y:S01]  /*2200*/  F2FP.BF16.PACK_AB R95, R124, R209.reuse ;  /* 0x000000d17c5f723e */ /* 0x080fe200000010ff */
[----:B------:R-:W-:Y:S01]  /*2210*/  FADD.FTZ R221, R172, -R221 ;  /* 0x800000ddacdd7221 */ /* 0x000fe20000010000 */
[----:B------:R-:W-:Y:S01]  /*2220*/  @P1 F2FP.BF16.PACK_AB R209, RZ, R209 ;  /* 0x000000d1ffd1123e */ /* 0x000fe200000010ff */
[----:B------:R-:W-:Y:S01]  /*2230*/  FADD.FTZ R113, R92, -R113 ;  /* 0x800000715c717221 */ /* 0x000fe20000010000 */
[----:B------:R-:W-:Y:S01]  /*2240*/  F2FP.BF16.PACK_AB R92, R100, R183 ;  /* 0x000000b7645c723e */ /* 0x000fe200000010ff */
[----:B------:R-:W-:Y:S01]  /*2250*/  FADD.FTZ R111, R94, -R111 ;  /* 0x8000006f5e6f7221 */ /* 0x000fe20000010000 */
[-C--:B------:R-:W-:Y:S01]  /*2260*/  F2FP.BF16.PACK_AB R94, R122, R101.reuse ;  /* 0x000000657a5e723e */ /* 0x080fe200000010ff */
[----:B------:R-:W-:Y:S01]  /*2270*/  FADD.FTZ R129, R96, -R119 ;  /* 0x8000007760817221 */ /* 0x000fe20000010000 */
[----:B------:R-:W-:Y:S01]  /*2280*/  @P1 F2FP.BF16.PACK_AB R101, RZ, R101 ;  /* 0x00000065ff65123e */ /* 0x000fe200000010ff */
[----:B------:R-:W-:Y:S01]  /*2290*/  @P0 IMAD.WIDE.U32 R98, R204, R99, c[0x0][0x258] ;  /* 0x00009600cc620625 */ /* 0x000fe200078e0063 */
[----:B------:R-:W-:-:S02]  /*22a0*/  @P1 F2FP.BF16.PACK_AB R183, RZ, R183 ;  /* 0x000000b7ffb7123e */ /* 0x000fc400000010ff */
[----:B------:R-:W-:Y:S01]  /*22b0*/  @P1 F2FP.BF16.PACK_AB R124, RZ, R124 ;  /* 0x0000007cff7c123e */ /* 0x000fe200000010ff */
[----:B------:R-:W-:Y:S01]  /*22c0*/  IMAD.WIDE.U32 R96, R204, R103, c[0x0][0x248] ;  /* 0x00009200cc607625 */ /* 0x000fe200078e0067 */
[----:B------:R0:W-:Y:S01]  /*22d0*/  @P0 STG.E.128 [R98.64], R84 ;  /* 0x0000005462000986 */ /* 0x0001e2000c101d04 */
[----:B------:R-:W-:Y:S02]  /*22e0*/  @P1 F2FP.BF16.PACK_AB R122, RZ, R122 ;  /* 0x0000007aff7a123e */ /* 0x000fe400000010ff */
[C---:B------:R-:W-:Y:S01]  /*22f0*/  FMUL.FTZ R121, R180.reuse, R211 ;  /* 0x000000d3b4797220 */ /* 0x040fe20000410000 */
[----:B------:R1:W-:Y:S01]  /*2300*/  @P0 STG.E.128 [R98.64+0x10], R88 ;  /* 0x0000105862000986 */ /* 0x0003e2000c101d04 */
[C---:B------:R-:W-:Y:S01]  /*2310*/  FMUL.FTZ R213, R180.reuse, R213 ;  /* 0x000000d5b4d57220 */ /* 0x040fe20000410000 */
[----:B------:R-:W-:Y:S01]  /*2320*/  @P1 PRMT R83, R209, 0x7610, R83 ;  /* 0x00007610d1531816 */ /* 0x000fe20000000053 */
[C---:B------:R-:W-:Y:S01]  /*2330*/  FMUL.FTZ R123, R180.reuse, R105 ;  /* 0x00000069b47b7220 */ /* 0x040fe20000410000 */
[----:B------:R2:W-:Y:S01]  /*2340*/  STG.E.128 [R96.64], R92 ;  /* 0x0000005c60007986 */ /* 0x0005e2000c101d04 */
[C---:B------:R-:W-:Y:S01]  /*2350*/  FMUL.FTZ R128, R180.reuse, R107 ;  /* 0x0000006bb4807220 */ /* 0x040fe20000410000 */
[----:B------:R-:W-:Y:S01]  /*2360*/  @P1 PRMT R82, R101, 0x7610, R82 ;  /* 0x0000761065521816 */ /* 0x000fe20000000052 */
[C---:B------:R-:W-:Y:S01]  /*2370*/  FMUL.FTZ R221, R180.reuse, R221 ;  /* 0x000000ddb4dd7220 */ /* 0x040fe20000410000 */
[----:B------:R-:W-:Y:S01]  /*2380*/  @P1 PRMT R81, R175, 0x7610, R81 ;  /* 0x00007610af511816 */ /* 0x000fe20000000051 */
[----:B------:R-:W-:Y:S01]  /*2390*/  FMUL.FTZ R130, R180, R113 ;  /* 0x00000071b4827220 */ /* 0x000fe20000410000 */
[----:B------:R-:W-:Y:S01]  /*23a0*/  @P1 PRMT R80, R183, 0x7610, R80 ;  /* 0x00007610b7501816 */ /* 0x000fe20000000050 */
[----:B------:R-:W-:Y:S01]  /*23b0*/  @P2 FADD.FTZ R121, R48, R121 ;  /* 0x0000007930792221 */ /* 0x000fe20000010000 */
[----:B------:R-:W-:Y:S01]  /*23c0*/  @P1 PRMT R83, R83, 0x5410, R124 ;  /* 0x0000541053531816 */ /* 0x000fe2000000007c */
[----:B------:R-:W-:Y:S01]  /*23d0*/  @P2 FADD.FTZ R118, R49, R118 ;  /* 0x0000007631762221 */ /* 0x000fe20000010000 */
[----:B------:R-:W-:Y:S01]  /*23e0*/  @P1 PRMT R82, R82, 0x5410, R122 ;  /* 0x0000541052521816 */ /* 0x000fe2000000007a */
[----:B------:R-:W-:Y:S01]  /*23f0*/  @P2 FADD.FTZ R213, R50, R213 ;  /* 0x000000d532d52221 */ /* 0x000fe20000010000 */
[----:B0-----:R-:W-:Y:S01]  /*2400*/  SEL R84, R121, R72, P3 ;  /* 0x0000004879547207 */ /* 0x001fe20001800000 */
[----:B------:R-:W-:Y:S01]  /*2410*/  @P2 FADD.FTZ R126, R51, R126 ;  /* 0x0000007e337e2221 */ /* 0x000fe20000010000 */
[----:B-1----:R-:W-:Y:S01]  /*2420*/  @P0 MOV R99, 0x20 ;  /* 0x0000002000630802 */ /* 0x002fe20000000f00 */
[----:B------:R-:W-:Y:S01]  /*2430*/  @P2 FADD.FTZ R123, R52, R123 ;  /* 0x0000007b347b2221 */ /* 0x000fe20000010000 */
[----:B------:R-:W-:Y:S01]  /*2440*/  SEL R86, R213, R74, P3 ;  /* 0x0000004ad5567207 */ /* 0x000fe20001800000 */
[----:B------:R-:W-:Y:S01]  /*2450*/  @P2 FADD.FTZ R128, R53, R128 ;  /* 0x0000008035802221 */ /* 0x000fe20000010000 */
[----:B--2---:R-:W-:Y:S01]  /*2460*/  @P1 F2FP.BF16.PACK_AB R97, RZ, R120 ;  /* 0x00000078ff61123e */ /* 0x004fe200000010ff */
[----:B------:R-:W-:Y:S01]  /*2470*/  @P2 FADD.FTZ R221, R54, R221 ;  /* 0x000000dd36dd2221 */ /* 0x000fe20000010000 */
[----:B------:R-:W-:Y:S01]  /*2480*/  @P1 F2FP.BF16.PACK_AB R120, RZ, R100 ;  /* 0x00000064ff78123e */ /* 0x000fe200000010ff */
[----:B------:R-:W-:Y:S01]  /*2490*/  @P2 FADD.FTZ R130, R55, R130 ;  /* 0x0000008237822221 */ /* 0x000fe20000010000 */
[----:B------:R-:W-:Y:S01]  /*24a0*/  @P1 PRMT R81, R81, 0x5410, R97 ;  /* 0x0000541051511816 */ /* 0x000fe20000000061 */
[----:B------:R-:W-:Y:S01]  /*24b0*/  FADD.FTZ R223, R174, -R223 ;  /* 0x800000dfaedf7221 */ /* 0x000fe20000010000 */
[----:B------:R-:W-:Y:S01]  /*24c0*/  @P1 PRMT R80, R80, 0x5410, R120 ;  /* 0x0000541050501816 */ /* 0x000fe20000000078 */
[----:B------:R-:W-:Y:S01]  /*24d0*/  FADD.FTZ R109, R112, -R109 ;  /* 0x8000006d706d7221 */ /* 0x000fe20000010000 */
[----:B------:R-:W-:Y:S01]  /*24e0*/  SEL R88, R123, R76, P3 ;  /* 0x0000004c7b587207 */ /* 0x000fe20001800000 */
[----:B------:R-:W-:Y:S01]  /*24f0*/  FADD.FTZ R225, R176, -R225 ;  /* 0x800000e1b0e17221 */ /* 0x000fe20000010000 */
[----:B------:R-:W-:Y:S01]  /*2500*/  SEL R90, R221, R78, P3 ;  /* 0x0000004edd5a7207 */ /* 0x000fe20001800000 */
[----:B------:R-:W-:Y:S01]  /*2510*/  FADD.FTZ R117, R182, -R115 ;  /* 0x80000073b6757221 */ /* 0x000fe20000010000 */
[----:B------:R-:W-:Y:S01]  /*2520*/  F2FP.BF16.PACK_AB R95, R130, R221 ;  /* 0x000000dd825f723e */ /* 0x000fe200000010ff */
[----:B------:R-:W-:Y:S01]  /*2530*/  FADD.FTZ R127, R114, -R127 ;  /* 0x8000007f727f7221 */ /* 0x000fe20000010000 */
[----:B------:R-:W-:Y:S01]  /*2540*/  F2FP.BF16.PACK_AB R94, R128, R123 ;  /* 0x0000007b805e723e */ /* 0x000fe200000010ff */
[----:B------:R-:W-:Y:S01]  /*2550*/  FADD.FTZ R233, R208, -R233 ;  /* 0x800000e9d0e97221 */ /* 0x000fe20000010000 */
[----:B------:R-:W-:Y:S01]  /*2560*/  F2FP.BF16.PACK_AB R93, R126, R213 ;  /* 0x000000d57e5d723e */ /* 0x000fe200000010ff */
[----:B------:R-:W-:Y:S01]  /*2570*/  @P1 IMAD.WIDE.U32 R100, R204, R103, c[0x0][0x250] ;  /* 0x00009400cc641625 */ /* 0x000fe200078e0067 */
[----:B------:R-:W-:-:S02]  /*2580*/  F2FP.BF16.PACK_AB R92, R118, R121 ;  /* 0x00000079765c723e */ /* 0x000fc400000010ff */
        /* <DEDUP_REMOVED lines=11> */
[----:B------:R-:W-:Y:S01]  /*2640*/  FMUL.FTZ R114, R180, R127 ;  /* 0x0000007fb4727220 */ /* 0x000fe20000410000 */
[----:B------:R-:W-:Y:S01]  /*2650*/  SEL R89, R128, R77, P3 ;  /* 0x0000004d80597207 */ /* 0x000fe20001800000 */
[----:B------:R-:W-:Y:S01]  /*2660*/  FMUL.FTZ R119, R180, R233 ;  /* 0x000000e9b4777220 */ /* 0x000fe20000410000 */
[----:B------:R-:W-:Y:S01]  /*2670*/  SEL R91, R130, R79, P3 ;  /* 0x0000004f825b7207 */ /* 0x000fe20001800000 */
[----:B------:R-:W-:Y:S01]  /*2680*/  FMUL.FTZ R116, R180, R129 ;  /* 0x00000081b4747220 */ /* 0x000fe20000410000 */
[----:B------:R0:W-:Y:S01]  /*2690*/  @P1 STG.E.128 [R100.64], R80 ;  /* 0x0000005064001986 */ /* 0x0001e2000c101d04 */
[----:B------:R-:W-:Y:S01]  /*26a0*/  @P0 IMAD.WIDE.U32 R98, R206, R99, c[0x0][0x258] ;  /* 0x00009600ce620625 */ /* 0x000fe200078e0063 */
[----:B------:R-:W-:-:S02]  /*26b0*/  @P1 F2FP.BF16.PACK_AB R130, RZ, R130 ;  /* 0x00000082ff82123e */ /* 0x000fc400000010ff */
[----:B------:R-:W-:Y:S01]  /*26c0*/  @P1 F2FP.BF16.PACK_AB R128, RZ, R128 ;  /* 0x00000080ff80123e */ /* 0x000fe200000010ff */
[-C--:B------:R-:W-:Y:S01]  /*26d0*/  IMAD.WIDE.U32 R96, R206, R103.reuse, c[0x0][0x248] ;  /* 0x00009200ce607625 */ /* 0x080fe200078e0067 */
[----:B------:R-:W-:Y:S01]  /*26e0*/  @P1 F2FP.BF16.PACK_AB R126, RZ, R126 ;  /* 0x0000007eff7e123e */ /* 0x000fe200000010ff */
[----:B------:R-:W-:Y:S01]  /*26f0*/  @P0 STG.E.128 [R98.64], R84 ;  /* 0x0000005462000986 */ /* 0x000fe2000c101d04 */
[----:B------:R-:W-:Y:S01]  /*2700*/  @P1 F2FP.BF16.PACK_AB R118, RZ, R118 ;  /* 0x00000076ff76123e */ /* 0x000fe200000010ff */
[----:B------:R-:W-:Y:S02]  /*2710*/  @P2 FADD.FTZ R113, R56, R113 ;  /* 0x0000007138712221 */ /* 0x000fe40000010000 */
[----:B------:R-:W-:Y:S01]  /*2720*/  @P2 FADD.FTZ R110, R57, R110 ;  /* 0x0000006e396e2221 */ /* 0x000fe20000010000 */
[----:B------:R1:W-:Y:S01]  /*2730*/  @P0 STG.E.128 [R98.64+0x10], R88 ;  /* 0x0000105862000986 */ /* 0x0003e2000c101d04 */
[----:B------:R-:W-:Y:S02]  /*2740*/  @P2 FADD.FTZ R115, R58, R115 ;  /* 0x000000733a732221 */ /* 0x000fe40000010000 */
[----:B------:R-:W-:Y:S01]  /*2750*/  @P2 FADD.FTZ R112, R59, R112 ;  /* 0x000000703b702221 */ /* 0x000fe20000010000 */
[----:B------:R2:W-:Y:S01]  /*2760*/  STG.E.128 [R96.64], R92 ;  /* 0x0000005c60007986 */ /* 0x0005e2000c101d04 */
        /* <DEDUP_REMOVED lines=8> */
[----:B------:R-:W-:Y:S01]  /*27f0*/  @P1 IMAD.WIDE.U32 R100, R206, R103, c[0x0][0x250] ;  /* 0x00009400ce641625 */ /* 0x000fe200078e0067 */
[----:B------:R-:W-:-:S02]  /*2800*/  @P1 PRMT R83, R83, 0x5410, R130 ;  /* 0x0000541053531816 */ /* 0x000fc40000000082 */
[----:B------:R-:W-:Y:S01]  /*2810*/  @P1 PRMT R82, R82, 0x5410, R128 ;  /* 0x0000541052521816 */ /* 0x000fe20000000080 */
[----:B------:R-:W-:Y:S01]  /*2820*/  FADD.FTZ R235, R210, -R235 ;  /* 0x800000ebd2eb7221 */ /* 0x000fe20000010000 */
[----:B-1----:R-:W-:Y:S01]  /*2830*/  @P0 MOV R98, 0x20 ;  /* 0x0000002000620802 */ /* 0x002fe20000000f00 */
[----:B------:R-:W-:Y:S01]  /*2840*/  FADD.FTZ R237, R212, -R237 ;  /* 0x800000edd4ed7221 */ /* 0x000fe20000010000 */
[----:B------:R-:W-:Y:S01]  /*2850*/  @P1 PRMT R81, R81, 0x5410, R126 ;  /* 0x0000541051511816 */ /* 0x000fe2000000007e */
[----:B------:R-:W-:Y:S01]  /*2860*/  FADD.FTZ R243, R243, -R214 ;  /* 0x800000d6f3f37221 */ /* 0x000fe20000010000 */
[----:B------:R-:W-:Y:S01]  /*2870*/  @P1 PRMT R80, R80, 0x5410, R118 ;  /* 0x0000541050501816 */ /* 0x000fe20000000076 */
[----:B------:R-:W-:Y:S01]  /*2880*/  @P0 IMAD.WIDE.U32 R98, R205, R98, c[0x0][0x258] ;  /* 0x00009600cd620625 */ /* 0x000fe200078e0062 */
[----:B------:R-:W-:Y:S02]  /*2890*/  SEL R84, R113, R72, P3 ;  /* 0x0000004871547207 */ /* 0x000fe40001800000 */
[----:B------:R-:W-:Y:S01]  /*28a0*/  SEL R86, R115, R74, P3 ;  /* 0x0000004a73567207 */ /* 0x000fe20001800000 */
[----:B------:R0:W-:Y:S01]  /*28b0*/  @P1 STG.E.128 [R100.64], R80 ;  /* 0x0000005064001986 */ /* 0x0001e2000c101d04 */
[----:B------:R-:W-:Y:S01]  /*28c0*/  SEL R88, R117, R76, P3 ;  /* 0x0000004c75587207 */ /* 0x000fe20001800000 */
[C---:B------:R-:W-:Y:S01]  /*28d0*/  FMUL.FTZ R107, R180.reuse, R235 ;  /* 0x000000ebb46b7220 */ /* 0x040fe20000410000 */
[----:B------:R-:W-:Y:S01]  /*28e0*/  SEL R90, R119, R78, P3 ;  /* 0x0000004e775a7207 */ /* 0x000fe20001800000 */
[----:B------:R-:W-:Y:S01]  /*28f0*/  FMUL.FTZ R104, R180, R131 ;  /* 0x00000083b4687220 */ /* 0x000fe20000410000 */
[----:B--2---:R-:W-:Y:S01]  /*2900*/  F2FP.BF16.PACK_AB R95, R116, R119 ;  /* 0x00000077745f723e */ /* 0x004fe200000010ff */
[----:B------:R-:W-:Y:S01]  /*2910*/  FMUL.FTZ R109, R180, R237 ;  /* 0x000000edb46d7220 */ /* 0x000fe20000410000 */
[----:B------:R-:W-:Y:S01]  /*2920*/  F2FP.BF16.PACK_AB R94, R114, R117 ;  /* 0x00000075725e723e */ /* 0x000fe200000010ff */
[----:B------:R-:W-:Y:S01]  /*2930*/  FMUL.FTZ R106, R180, R177 ;  /* 0x000000b1b46a7220 */ /* 0x000fe20000410000 */
[----:B------:R-:W-:Y:S01]  /*2940*/  F2FP.BF16.PACK_AB R93, R112, R115 ;  /* 0x00000073705d723e */ /* 0x000fe200000010ff */
[----:B------:R-:W-:Y:S01]  /*2950*/  FMUL.FTZ R111, R180, R125 ;  /* 0x0000007db46f7220 */ /* 0x000fe20000410000 */
[----:B------:R-:W-:Y:S01]  /*2960*/  F2FP.BF16.PACK_AB R92, R110, R113 ;  /* 0x000000716e5c723e */ /* 0x000fe200000010ff */
[C---:B------:R-:W-:Y:S01]  /*2970*/  FMUL.FTZ R108, R180.reuse, R181 ;  /* 0x000000b5b46c7220 */ /* 0x040fe20000410000 */
[----:B------:R-:W-:Y:S01]  /*2980*/  @P1 F2FP.BF16.PACK_AB R119, RZ, R119 ;  /* 0x00000077ff77123e */ /* 0x000fe200000010ff */
[C---:B------:R-:W-:Y:S01]  /*2990*/  FMUL.FTZ R105, R180.reuse, R243 ;  /* 0x000000f3b4697220 */ /* 0x040fe20000410000 */
[----:B------:R-:W-:Y:S01]  /*29a0*/  @P1 F2FP.BF16.PACK_AB R117, RZ, R117 ;  /* 0x00000075ff75123e */ /* 0x000fe200000010ff */
[----:B------:R-:W-:Y:S01]  /*29b0*/  FMUL.FTZ R180, R180, R207 ;  /* 0x000000cfb4b47220 */ /* 0x000fe20000410000 */
[----:B------:R-:W-:Y:S01]  /*29c0*/  @P1 F2FP.BF16.PACK_AB R115, RZ, R115 ;  /* 0x00000073ff73123e */ /* 0x000fe200000010ff */
[----:B------:R-:W-:Y:S01]  /*29d0*/  IMAD.WIDE.U32 R96, R205, R103, c[0x0][0x248] ;  /* 0x00009200cd607625 */ /* 0x000fe200078e0067 */
[----:B------:R-:W-:-:S02]  /*29e0*/  @P1 F2FP.BF16.PACK_AB R113, RZ, R113 ;  /* 0x00000071ff71123e */ /* 0x000fc400000010ff */
[----:B------:R-:W-:Y:S01]  /*29f0*/  SEL R85, R110, R73, P3 ;  /* 0x000000496e557207 */ /* 0x000fe20001800000 */
[----:B------:R-:W-:Y:S01]  /*2a00*/  @P2 FADD.FTZ R107, R64, R107 ;  /* 0x0000006b406b2221 */ /* 0x000fe20000010000 */
[----:B------:R-:W-:Y:S01]  /*2a10*/  SEL R87, R112, R75, P3 ;  /* 0x0000004b70577207 */ /* 0x000fe20001800000 */
[----:B------:R-:W-:Y:S01]  /*2a20*/  @P2 FADD.FTZ R104, R65, R104 ;  /* 0x0000006841682221 */ /* 0x000fe20000010000 */
[----:B------:R-:W-:Y:S01]  /*2a30*/  SEL R89, R114, R77, P3 ;  /* 0x0000004d72597207 */ /* 0x000fe20001800000 */
[----:B------:R-:W-:Y:S01]  /*2a40*/  @P2 FADD.FTZ R105, R70, R105 ;  /* 0x0000006946692221 */ /* 0x000fe20000010000 */
        /* <DEDUP_REMOVED lines=13> */
[----:B------:R0:W-:Y:S01]  /*2b20*/  @P0 STG.E.128 [R98.64+0x10], R88 ;  /* 0x0000105862000986 */ /* 0x0001e2000c101d04 */
[----:B------:R-:W-:-:S02]  /*2b30*/  @P1 PRMT R81, R115, 0x7610, R81 ;  /* 0x0000761073511816 */ /* 0x000fc40000000051 */
[----:B------:R-:W-:Y:S01]  /*2b40*/  @P1 PRMT R80, R113, 0x7610, R80 ;  /* 0x0000761071501816 */ /* 0x000fe20000000050 */
[----:B------:R-:W-:Y:S01]  /*2b50*/  STG.E.128 [R96.64], R92 ;  /* 0x0000005c60007986 */ /* 0x000fe2000c101d04 */
[----:B------:R-:W-:Y:S01]  /*2b60*/  @P1 PRMT R83, R83, 0x5410, R116 ;  /* 0x0000541053531816 */ /* 0x000fe20000000074 */
[----:B-1----:R-:W-:Y:S01]  /*2b70*/  @P1 IMAD.WIDE.U32 R84, R205, R103, c[0x0][0x250] ;  /* 0x00009400cd541625 */ /* 0x002fe200078e0067 */
[----:B------:R-:W-:Y:S02]  /*2b80*/  @P1 PRMT R82, R82, 0x5410, R114 ;  /* 0x0000541052521816 */ /* 0x000fe40000000072 */
[----:B------:R-:W-:Y:S02]  /*2b90*/  @P1 PRMT R81, R81, 0x5410, R112 ;  /* 0x0000541051511816 */ /* 0x000fe40000000070 */
[----:B------:R-:W-:Y:S02]  /*2ba0*/  @P1 PRMT R80, R80, 0x5410, R110 ;  /* 0x0000541050501816 */ /* 0x000fe4000000006e */
[----:B------:R-:W-:-:S02]  /*2bb0*/  F2FP.BF16.PACK_AB R87, R180, R105 ;  /* 0x00000069b457723e */ /* 0x000fc400000010ff */
[----:B------:R-:W-:Y:S01]  /*2bc0*/  SEL R72, R107, R72, P3 ;  /* 0x000000486b487207 */ /* 0x000fe20001800000 */
[----:B------:R1:W-:Y:S01]  /*2bd0*/  @P1 STG.E.128 [R84.64], R80 ;  /* 0x0000005054001986 */ /* 0x0003e2000c101d04 */
[----:B------:R-:W-:Y:S02]  /*2be0*/  SEL R74, R109, R74, P3 ;  /* 0x0000004a6d4a7207 */ /* 0x000fe40001800000 */
[----:B0-----:R-:W-:Y:S02]  /*2bf0*/  @P0 IADD3 R90, R204, 0x60, RZ ;  /* 0x00000060cc5a0810 */ /* 0x001fe40007ffe0ff */
[----:B------:R-:W-:Y:S02]  /*2c00*/  @P0 MOV R91, 0x20 ;  /* 0x00000020005b0802 */ /* 0x000fe40000000f00 */
[----:B------:R-:W-:Y:S02]  /*2c10*/  IADD3 R88, R102, 0x60, RZ ;  /* 0x0000006066587810 */ /* 0x000fe40007ffe0ff */
[----:B------:R-:W-:Y:S01]  /*2c20*/  SEL R76, R111, R76, P3 ;  /* 0x0000004c6f4c7207 */ /* 0x000fe20001800000 */
[----:B------:R-:W-:Y:S01]  /*2c30*/  @P0 IMAD.WIDE.U32 R90, R90, R91, c[0x0][0x258] ;  /* 0x000096005a5a0625 */ /* 0x000fe200078e005b */
[----:B------:R-:W-:-:S02]  /*2c40*/  SEL R78, R105, R78, P3 ;  /* 0x0000004e694e7207 */ /* 0x000fc40001800000 */
[----:B------:R-:W-:Y:S01]  /*2c50*/  F2FP.BF16.PACK_AB R86, R108, R111 ;  /* 0x0000006f6c56723e */ /* 0x000fe200000010ff */
[----:B------:R-:W-:Y:S01]  /*2c60*/  IMAD.WIDE.U32 R88, R88, R103, c[0x0][0x248] ;  /* 0x0000920058587625 */ /* 0x000fe200078e0067 */
[----:B------:R-:W-:Y:S02]  /*2c70*/  @P1 F2FP.BF16.PACK_AB R105, RZ, R105 ;  /* 0x00000069ff69123e */ /* 0x000fe400000010ff */
[----:B------:R-:W-:Y:S02]  /*2c80*/  @P1 F2FP.BF16.PACK_AB R111, RZ, R111 ;  /* 0x0000006fff6f123e */ /* 0x000fe400000010ff */
[----:B-1----:R-:W-:Y:S02]  /*2c90*/  F2FP.BF16.PACK_AB R85, R106, R109 ;  /* 0x0000006d6a55723e */ /* 0x002fe400000010ff */
[----:B------:R-:W-:Y:S02]  /*2ca0*/  F2FP.BF16.PACK_AB R84, R104, R107 ;  /* 0x0000006b6854723e */ /* 0x000fe400000010ff */
[----:B------:R-:W-:-:S02]  /*2cb0*/  @P1 F2FP.BF16.PACK_AB R109, RZ, R109 ;  /* 0x0000006dff6d123e */ /* 0x000fc400000010ff */
[----:B------:R-:W-:Y:S02]  /*2cc0*/  @P1 F2FP.BF16.PACK_AB R107, RZ, R107 ;  /* 0x0000006bff6b123e */ /* 0x000fe400000010ff */
[----:B------:R-:W-:Y:S02]  /*2cd0*/  SEL R73, R104, R73, P3 ;  /* 0x0000004968497207 */ /* 0x000fe40001800000 */
[----:B------:R-:W-:Y:S02]  /*2ce0*/  SEL R75, R106, R75, P3 ;  /* 0x0000004b6a4b7207 */ /* 0x000fe40001800000 */
[----:B------:R-:W-:Y:S02]  /*2cf0*/  SEL R77, R108, R77, P3 ;  /* 0x0000004d6c4d7207 */ /* 0x000fe40001800000 */
[----:B------:R-:W-:Y:S01]  /*2d00*/  SEL R79, R180, R79, P3 ;  /* 0x0000004fb44f7207 */ /* 0x000fe20001800000 */
[----:B------:R-:W-:Y:S01]  /*2d10*/  @P0 STG.E.128 [R90.64], R72 ;  /* 0x000000485a000986 */ /* 0x000fe2000c101d04 */
[----:B------:R-:W-:-:S02]  /*2d20*/  @P1 IADD3 R204, R204, 0x60, RZ ;  /* 0x00000060cccc1810 */ /* 0x000fc40007ffe0ff */
[----:B------:R-:W-:Y:S01]  /*2d30*/  @P1 F2FP.BF16.PACK_AB R180, RZ, R180 ;  /* 0x000000b4ffb4123e */ /* 0x000fe200000010ff */
[----:B------:R-:W-:Y:S01]  /*2d40*/  @P0 STG.E.128 [R90.64+0x10], R76 ;  /* 0x0000104c5a000986 */ /* 0x000fe2000c101d04 */
[----:B------:R-:W-:Y:S02]  /*2d50*/  @P1 F2FP.BF16.PACK_AB R108, RZ, R108 ;  /* 0x0000006cff6c123e */ /* 0x000fe400000010ff */
[----:B------:R-:W-:Y:S01]  /*2d60*/  @P1 F2FP.BF16.PACK_AB R106, RZ, R106 ;  /* 0x0000006aff6a123e */ /* 0x000fe200000010ff */
[----:B------:R0:W-:Y:S01]  /*2d70*/  STG.E.128 [R88.64], R84 ;  /* 0x0000005458007986 */ /* 0x0001e2000c101d04 */
[----:B------:R-:W-:Y:S02]  /*2d80*/  @P1 F2FP.BF16.PACK_AB R104, RZ, R104 ;  /* 0x00000068ff68123e */ /* 0x000fe400000010ff */
        /* <DEDUP_REMOVED lines=13> */
[----:B0-----:R-:W-:Y:S01]  /*2e60*/  @P0 CALL.REL.NOINC `(.L_x_785) ;  /* 0x0000001000000944 */ /* 0x001fe20003c00000 */
[----:B------:R-:W-:Y:S05]  /*2e70*/  BRA `(.L_x_786) ;  /* 0xffffd8d000007947 */ /* 0x000fea000383ffff */
.L_x_785:
[----:B------:R-:W-:Y:S05]  /*2e80*/  BSYNC B1 ;  /* 0x0000000000017941 */ /* 0x000fea0003800000 */
.L_x_782:
        /* <DEDUP_REMOVED lines=38> */
.L_x_781:
[----:B------:R-:W-:Y:S05]  /*30f0*/  BSYNC B0 ;  /* 0x0000000000007941 */ /* 0x000fea0003800000 */
.L_x_779:
        /* <DEDUP_REMOVED lines=80> */
[----:B------:R-:W-:Y:S02]  /*3600*/  FADD.FTZ R13, R5, R50 ;  /* 0x00000032050d7221 */ /* 0x000fe40000010000 */
[----:B0-----:R-:W-:Y:S01]  /*3610*/  IMAD R5, R8, c[0x0][0x168], RZ ;  /* 0x00005a0008057a24 */ /* 0x001fe200078e02ff */
[----:B------:R-:W-:Y:S01]  /*3620*/  STS.128 [R2+0x400], R144 ;  /* 0x0004009002007388 */ /* 0x000fe20000000c00 */
[----:B------:R-:W-:-:S03]  /*3630*/  FADD.FTZ R27, R6, R27 ;  /* 0x0000001b061b7221 */ /* 0x000fc60000010000 */
[----:B------:R-:W-:Y:S01]  /*3640*/  STS.128 [R2+0x410], R140 ;  /* 0x0004108c02007388 */ /* 0x000fe20000000c00 */
[----:B------:R-:W-:Y:S01]  /*3650*/  IADD3 R4, P0, R5, R0, RZ ;  /* 0x0000000005047210 */ /* 0x000fe20007f1e0ff */
[----:B------:R-:W-:Y:S02]  /*3660*/  FADD.FTZ R7, R7, R52 ;  /* 0x0000003407077221 */ /* 0x000fe40000010000 */
[----:B------:R-:W-:Y:S01]  /*3670*/  STS.128 [R2+0x800], R136 ;  /* 0x0008008802007388 */ /* 0x000fe20000000c00 */
[----:B------:R-:W-:-:S03]  /*3680*/  IADD3.X R5, RZ, RZ, RZ, P0, !PT ;  /* 0x000000ffff057210 */ /* 0x000fc600007fe4ff */
[----:B------:R-:W-:Y:S01]  /*3690*/  STS.128 [R2+0x810], R132 ;  /* 0x0008108402007388 */ /* 0x000fe20000000c00 */
[C---:B------:R-:W-:Y:S02]  /*36a0*/  SHF.L.U64.HI R20, R4.reuse, 0x2, R5 ;  /* 0x0000000204147819 */ /* 0x040fe40000010205 */
[----:B------:R-:W-:Y:S01]  /*36b0*/  SHF.L.U32 R4, R4, 0x2, RZ ;  /* 0x0000000204047819 */ /* 0x000fe200000006ff */
        /* <DEDUP_REMOVED lines=25> */
[C---:B------:R-:W-:Y:S01]  /*3850*/  IADD3 R2, P0, R4.reuse, c[0x0][0x228], RZ ;  /* 0x00008a0004027a10 */ /* 0x040fe20007f1e0ff */
[----:B------:R-:W-:Y:S02]  /*3860*/  FADD.FTZ R6, RZ, R6 ;  /* 0x00000006ff067221 */ /* 0x000fe40000010000 */
[----:B------:R-:W5:Y:S01]  /*3870*/  LDS R49, [R0.X4+0x3200] ;  /* 0x0032000000317984 */ /* 0x000f620000004800 */
[----:B------:R-:W-:Y:S01]  /*3880*/  IADD3 R4, P1, R4, c[0x0][0x220], RZ ;  /* 0x0000880004047a10 */ /* 0x000fe20007f3e0ff */
[----:B------:R-:W-:Y:S02]  /*3890*/  FADD.FTZ R16, R5, R16 ;  /* 0x0000001005107221 */ /* 0x000fe40000010000 */
[----:B------:R-:W5:Y:S01]  /*38a0*/  LDS R37, [R0.X4+0x2600] ;  /* 0x0026000000257984 */ /* 0x000f620000004800 */
[----:B------:R-:W-:Y:S01]  /*38b0*/  IADD3.X R3, R20, c[0x0][0x22c], RZ, P0, !PT ;  /* 0x00008b0014037a10 */ /* 0x000fe200007fe4ff */
[----:B------:R-:W-:-:S02]  /*38c0*/  FADD.FTZ R8, RZ, R8 ;  /* 0x00000008ff087221 */ /* 0x000fc40000010000 */
[----:B------:R-:W5:Y:S01]  /*38d0*/  LDS R25, [R0.X4+0x1a00] ;  /* 0x001a000000197984 */ /* 0x000f620000004800 */
[----:B------:R-:W-:Y:S01]  /*38e0*/  IADD3.X R5, R20, c[0x0][0x224], RZ, P1, !PT ;  /* 0x0000890014057a10 */ /* 0x000fe20000ffe4ff */
[----:B------:R-:W-:Y:S02]  /*38f0*/  FADD.FTZ R18, R29, R18 ;  /* 0x000000121d127221 */ /* 0x000fe40000010000 */
[----:B------:R-:W5:Y:S04]  /*3900*/  LDS R14, [R0.X4+0xe00] ;  /* 0x000e0000000e7984 */ /* 0x000f680000004800 */
[----:B------:R-:W5:Y:S01]  /*3910*/  LDS R51, [R0.X4+0x3400] ;  /* 0x0034000000337984 */ /* 0x000f620000004800 */
[----:B0-----:R-:W-:-:S03]  /*3920*/  FADD.FTZ R6, R6, R15 ;  /* 0x0000000f06067221 */ /* 0x001fc60000010000 */
[----:B------:R-:W0:Y:S01]  /*3930*/  LDS R39, [R0.X4+0x2800] ;  /* 0x0028000000277984 */ /* 0x000e220000004800 */
[----:B-1----:R-:W-:-:S03]  /*3940*/  FADD.FTZ R10, RZ, R10 ;  /* 0x0000000aff0a7221 */ /* 0x002fc60000010000 */
        /* <DEDUP_REMOVED lines=17> */
[----:B------:R-:W-:-:S03]  /*3a60*/  FADD.FTZ R51, R16, R51 ;  /* 0x0000003310337221 */ /* 0x000fc60000010000 */
[----:B------:R-:W5:Y:S01]  /*3a70*/  LDS R61, [R0.X4+0x3e00] ;  /* 0x003e0000003d7984 */ /* 0x000f620000004800 */
[----:B0-----:R-:W-:Y:S02]  /*3a80*/  FADD.FTZ R8, R8, R39 ;  /* 0x0000002708087221 */ /* 0x001fe40000010000 */
[----:B-1----:R-:W-:Y:S01]  /*3a90*/  FADD.FTZ R12, R12, R31 ;  /* 0x0000001f0c0c7221 */ /* 0x002fe20000010000 */
        /* <DEDUP_REMOVED lines=26> */
.L_x_783:
[----:B------:R-:W-:Y:S01]  /*3c40*/  HFMA2.MMA R127, -RZ, RZ, 0, 5.9604644775390625e-08 ;  /* 0x00000001ff7f7435 */ /* 0x000fe200000001ff */
[----:B------:R-:W-:-:S02]  /*3c50*/  MOV R104, R220 ;  /* 0x000000dc00687202 */ /* 0x000fc40000000f00 */
[----:B------:R-:W-:Y:S02]  /*3c60*/  MOV R131, 0x1f ;  /* 0x0000001f00837802 */ /* 0x000fe40000000f00 */
[----:B------:R-:W-:Y:S02]  /*3c70*/  MOV R218, 0xffffffff ;  /* 0xffffffff00da7802 */ /* 0x000fe40000000f00 */
[----:B------:R-:W-:Y:S02]  /*3c80*/  MOV R84, 0x3ca0 ;  /* 0x00003ca000547802 */ /* 0x000fe40000000f00 */
[----:B-----5:R-:W-:Y:S05]  /*3c90*/  CALL.REL.NOINC `($__internal_39_$__cuda_sm70_shflsync_bfly_p) ;  /* 0x0000046000007944 */ /* 0x020fea0003c00000 */
[----:B-1----:R-:W-:Y:S01]  /*3ca0*/  MOV R89, R104 ;  /* 0x0000006800597202 */ /* 0x002fe20000000f00 */
[----:B0-----:R-:W-:Y:S05]  /*3cb0*/  BRA `(.L_x_787) ;  /* 0xffffddf000007947 */ /* 0x001fea000383ffff */
.L_x_784:
[----:B------:R-:W-:Y:S01]  /*3cc0*/  HFMA2.MMA R127, -RZ, RZ, 0, 5.9604644775390625e-08 ;  /* 0x00000001ff7f7435 */ /* 0x000fe200000001ff */
[----:B------:R-:W-:Y:S02]  /*3cd0*/  MOV R104, R101 ;  /* 0x0000006500687202 */ /* 0x000fe40000000f00 */
[----:B------:R-:W-:Y:S02]  /*3ce0*/  MOV R131, 0x1f ;  /* 0x0000001f00837802 */ /* 0x000fe40000000f00 */
[----:B------:R-:W-:-:S02]  /*3cf0*/  MOV R218, 0xffffffff ;  /* 0xffffffff00da7802 */ /* 0x000fc40000000f00 */
[----:B------:R-:W-:Y:S02]  /*3d00*/  MOV R84, 0x3d20 ;  /* 0x00003d2000547802 */ /* 0x000fe40000000f00 */
[----:B01---5:R-:W-:Y:S05]  /*3d10*/  CALL.REL.NOINC `($__internal_39_$__cuda_sm70_shflsync_bfly_p) ;  /* 0x000003e000007944 */ /* 0x023fea0003c00000 */
[----:B------:R-:W-:Y:S01]  /*3d20*/  FADD.FTZ R220, R220, R89 ;  /* 0x00000059dcdc7221 */ /* 0x000fe20000010000 */
[----:B0-----:R-:W-:Y:S01]  /*3d30*/  HFMA2.MMA R127, -RZ, RZ, 0, 1.1920928955078125e-07 ;  /* 0x00000002ff7f7435 */ /* 0x001fe200000001ff */
[----:B-1----:R-:W-:Y:S01]  /*3d40*/  FADD.FTZ R101, R101, R104 ;  /* 0x0000006865657221 */ /* 0x002fe20000010000 */
[----:B------:R-:W-:Y:S02]  /*3d50*/  MOV R131, 0x1f ;  /* 0x0000001f00837802 */ /* 0x000fe40000000f00 */
[----:B------:R-:W-:Y:S02]  /*3d60*/  MOV R218, 0xffffffff ;  /* 0xffffffff00da7802 */ /* 0x000fe40000000f00 */
[----:B------:R-:W-:Y:S02]  /*3d70*/  MOV R104, R220 ;  /* 0x000000dc00687202 */ /* 0x000fe40000000f00 */
[----:B------:R-:W-:Y:S02]  /*3d80*/  MOV R84, 0x3da0 ;  /* 0x00003da000547802 */ /* 0x000fe40000000f00 */
[----:B------:R-:W-:Y:S05]  /*3d90*/  CALL.REL.NOINC `($__internal_39_$__cuda_sm70_shflsync_bfly_p) ;  /* 0x0000036000007944 */ /* 0x000fea0003c00000 */
[----:B0-----:R-:W-:Y:S01]  /*3da0*/  HFMA2.MMA R127, -RZ, RZ, 0, 1.1920928955078125e-07 ;  /* 0x00000002ff7f7435 */ /* 0x001fe200000001ff */
[----:B-1----:R-:W-:-:S02]  /*3db0*/  MOV R89, R104 ;  /* 0x0000006800597202 */ /* 0x002fc40000000f00 */
[----:B------:R-:W-:Y:S02]  /*3dc0*/  MOV R104, R101 ;  /* 0x0000006500687202 */ /* 0x000fe40000000f00 */
[----:B------:R-:W-:Y:S02]  /*3dd0*/  MOV R131, 0x1f ;  /* 0x0000001f00837802 */ /* 0x000fe40000000f00 */
[----:B------:R-:W-:Y:S02]  /*3de0*/  MOV R218, 0xffffffff ;  /* 0xffffffff00da7802 */ /* 0x000fe40000000f00 */
[----:B------:R-:W-:Y:S02]  /*3df0*/  MOV R84, 0x3e10 ;  /* 0x00003e1000547802 */ /* 0x000fe40000000f00 */
[----:B------:R-:W-:Y:S05]  /*3e00*/  CALL.REL.NOINC `($__internal_39_$__cuda_sm70_shflsync_bfly_p) ;  /* 0x000002f000007944 */ /* 0x000fea0003c00000 */
[----:B------:R-:W-:Y:S01]  /*3e10*/  FADD.FTZ R220, R89, R220 ;  /* 0x000000dc59dc7221 */ /* 0x000fe20000010000 */
[----:B0-----:R-:W-:Y:S01]  /*3e20*/  HFMA2.MMA R127, -RZ, RZ, 0, 2.384185791015625e-07 ;  /* 0x00000004ff7f7435 */ /* 0x001fe200000001ff */
[----:B-1----:R-:W-:Y:S01]  /*3e30*/  FADD.FTZ R101, R101, R104 ;  /* 0x0000006865657221 */ /* 0x002fe20000010000 */
[----:B------:R-:W-:Y:S02]  /*3e40*/  MOV R131, 0x1f ;  /* 0x0000001f00837802 */ /* 0x000fe40000000f00 */
[----:B------:R-:W-:-:S02]  /*3e50*/  MOV R218, 0xffffffff ;  /* 0xffffffff00da7802 */ /* 0x000fc40000000f00 */
[----:B------:R-:W-:Y:S02]  /*3e60*/  MOV R104, R220 ;  /* 0x000000dc00687202 */ /* 0x000fe40000000f00 */
[----:B------:R-:W-:Y:S02]  /*3e70*/  MOV R84, 0x3e90 ;  /* 0x00003e9000547802 */ /* 0x000fe40000000f00 */
[----:B------:R-:W-:Y:S05]  /*3e80*/  CALL.REL.NOINC `($__internal_39_$__cuda_sm70_shflsync_bfly_p) ;  /* 0x0000027000007944 */ /* 0x000fea0003c00000 */
[----:B0-----:R-:W-:Y:S01]  /*3e90*/  HFMA2.MMA R127, -RZ, RZ, 0, 2.384185791015625e-07 ;  /* 0x00000004ff7f7435 */ /* 0x001fe200000001ff */
[----:B-1----:R-:W-:Y:S02]  /*3ea0*/  MOV R89, R104 ;  /* 0x0000006800597202 */ /* 0x002fe40000000f00 */
[----:B------:R-:W-:Y:S02]  /*3eb0*/  MOV R104, R101 ;  /* 0x0000006500687202 */ /* 0x000fe40000000f00 */
[----:B------:R-:W-:Y:S02]  /*3ec0*/  MOV R131, 0x1f ;  /* 0x0000001f00837802 */ /* 0x000fe40000000f00 */
[----:B------:R-:W-:Y:S02]  /*3ed0*/  MOV R218, 0xffffffff ;  /* 0xffffffff00da7802 */ /* 0x000fe40000000f00 */
[----:B------:R-:W-:-:S02]  /*3ee0*/  MOV R84, 0x3f00 ;  /* 0x00003f0000547802 */ /* 0x000fc40000000f00 */
[----:B------:R-:W-:Y:S05]  /*3ef0*/  CALL.REL.NOINC `($__internal_39_$__cuda_sm70_shflsync_bfly_p) ;  /* 0x0000020000007944 */ /* 0x000fea0003c00000 */
[----:B------:R-:W-:Y:S01]  /*3f00*/  FADD.FTZ R220, R89, R220 ;  /* 0x000000dc59dc7221 */ /* 0x000fe20000010000 */
[----:B0-----:R-:W-:Y:S01]  /*3f10*/  HFMA2.MMA R127, -RZ, RZ, 0, 4.76837158203125e-07 ;  /* 0x00000008ff7f7435 */ /* 0x001fe200000001ff */
[----:B-1----:R-:W-:Y:S01]  /*3f20*/  FADD.FTZ R113, R101, R104 ;  /* 0x0000006865717221 */ /* 0x002fe20000010000 */
[----:B------:R-:W-:-:S02]  /*3f30*/  MOV R131, 0x1f ;  /* 0x0000001f00837802 */ /* 0x000fc40000000f00 */
[----:B------:R-:W-:Y:S02]  /*3f40*/  MOV R218, 0xffffffff ;  /* 0xffffffff00da7802 */ /* 0x000fe40000000f00 */
[----:B------:R-:W-:Y:S02]  /*3f50*/  MOV R104, R220 ;  /* 0x000000dc00687202 */ /* 0x000fe40000000f00 */
[----:B------:R-:W-:Y:S02]  /*3f60*/  MOV R84, 0x3f80 ;  /* 0x00003f8000547802 */ /* 0x000fe40000000f00 */
[----:B------:R-:W-:Y:S05]  /*3f70*/  CALL.REL.NOINC `($__internal_39_$__cuda_sm70_shflsync_bfly_p) ;  /* 0x0000018000007944 */ /* 0x000fea0003c00000 */
[----:B0-----:R-:W-:Y:S01]  /*3f80*/  HFMA2.MMA R127, -RZ, RZ, 0, 4.76837158203125e-07 ;  /* 0x00000008ff7f7435 */ /* 0x001fe200000001ff */
[----:B-1----:R-:W-:Y:S02]  /*3f90*/  MOV R89, R104 ;  /* 0x0000006800597202 */ /* 0x002fe40000000f00 */
[----:B------:R-:W-:Y:S02]  /*3fa0*/  MOV R104, R113 ;  /* 0x0000007100687202 */ /* 0x000fe40000000f00 */
[----:B------:R-:W-:Y:S02]  /*3fb0*/  MOV R131, 0x1f ;  /* 0x0000001f00837802 */ /* 0x000fe40000000f00 */
[----:B------:R-:W-:-:S02]  /*3fc0*/  MOV R218, 0xffffffff ;  /* 0xffffffff00da7802 */ /* 0x000fc40000000f00 */
[----:B------:R-:W-:Y:S02]  /*3fd0*/  MOV R84, 0x3ff0 ;  /* 0x00003ff000547802 */ /* 0x000fe40000000f00 */
[----:B------:R-:W-:Y:S05]  /*3fe0*/  CALL.REL.NOINC `($__internal_39_$__cuda_sm70_shflsync_bfly_p) ;  /* 0x0000011000007944 */ /* 0x000fea0003c00000 */
[----:B------:R-:W-:Y:S01]  /*3ff0*/  FADD.FTZ R101, R89, R220 ;  /* 0x000000dc59657221 */ /* 0x000fe20000010000 */
[----:B0-----:R-:W-:Y:S01]  /*4000*/  HFMA2.MMA R127, -RZ, RZ, 0, 9.5367431640625e-07 ;  /* 0x00000010ff7f7435 */ /* 0x001fe200000001ff */
[----:B-1----:R-:W-:Y:S01]  /*4010*/  FADD.FTZ R113, R113, R104 ;  /* 0x0000006871717221 */ /* 0x002fe20000010000 */
[----:B------:R-:W-:Y:S02]  /*4020*/  MOV R131, 0x1f ;  /* 0x0000001f00837802 */ /* 0x000fe40000000f00 */
[----:B------:R-:W-:Y:S02]  /*4030*/  MOV R218, 0xffffffff ;  /* 0xffffffff00da7802 */ /* 0x000fe40000000f00 */
[----:B------:R-:W-:Y:S02]  /*4040*/  MOV R104, R101 ;  /* 0x0000006500687202 */ /* 0x000fe40000000f00 */
[----:B------:R-:W-:Y:S02]  /*4050*/  MOV R84, 0x4070 ;  /* 0x0000407000547802 */ /* 0x000fe40000000f00 */
[----:B------:R-:W-:Y:S05]  /*4060*/  CALL.REL.NOINC `($__internal_39_$__cuda_sm70_shflsync_bfly_p) ;  /* 0x0000009000007944 */ /* 0x000fea0003c00000 */
[----:B0-----:R-:W-:Y:S01]  /*4070*/  HFMA2.MMA R127, -RZ, RZ, 0, 9.5367431640625e-07 ;  /* 0x00000010ff7f7435 */ /* 0x001fe200000001ff */
[----:B-1----:R-:W-:-:S02]  /*4080*/  MOV R220, R104 ;  /* 0x0000006800dc7202 */ /* 0x002fc40000000f00 */
[----:B------:R-:W-:Y:S02]  /*4090*/  MOV R104, R113 ;  /* 0x0000007100687202 */ /* 0x000fe40000000f00 */
[----:B------:R-:W-:Y:S02]  /*40a0*/  MOV R131, 0x1f ;  /* 0x0000001f00837802 */ /* 0x000fe40000000f00 */
[----:B------:R-:W-:Y:S02]  /*40b0*/  MOV R218, 0xffffffff ;  /* 0xffffffff00da7802 */ /* 0x000fe40000000f00 */
[----:B------:R-:W-:Y:S02]  /*40c0*/  MOV R84, 0x40e0 ;  /* 0x000040e000547802 */ /* 0x000fe40000000f00 */
[----:B------:R-:W-:Y:S05]  /*40d0*/  CALL.REL.NOINC `($__internal_39_$__cuda_sm70_shflsync_bfly_p) ;  /* 0x0000002000007944 */ /* 0x000fea0003c00000 */
[----:B-1----:R-:W-:Y:S01]  /*40e0*/  MOV R84, R104 ;  /* 0x0000006800547202 */ /* 0x002fe20000000f00 */
[----:B0-----:R-:W-:Y:S05]  /*40f0*/  BRA `(.L_x_788) ;  /* 0xffffdad000007947 */ /* 0x001fea000383ffff */
        .weak           $__internal_39_$__cuda_sm70_shflsync_bfly_p
        .type           $__internal_39_$__cuda_sm70_shflsync_bfly_p,@function
        .size           $__internal_39_$__cuda_sm70_shflsync_bfly_p,(.L_x_2577 - $__internal_39_$__cuda_sm70_shflsync_bfly_p)
$__internal_39_$__cuda_sm70_shflsync_bfly_p:
[----:B------:R-:W-:Y:S01]  /*4100*/  HFMA2.MMA R85, -RZ, RZ, 0, 0 ;  /* 0x00000000ff557435 */ /* 0x000fe200000001ff */
[----:B------:R-:W-:Y:S04]  /*4110*/  WARPSYNC R218 ;  /* 0x000000da00007348 */ /* 0x000fe80003800000 */
[----:B------:R0:W1:Y:S01]  /*4120*/  SHFL.BFLY PT, R104, R104, R127, R131 ;  /* 0x0c00007f68687389 */ /* 0x00006200000e0083 */
[----:B------:R-:W-:Y:S05]  /*4130*/  RET.REL.NODEC R84 `(_ZN10layer_norm31ln_parallel_residual_bwd_kernelINS_13Kernel_traitsI13__nv_bfloat16S2_fS2_fjLj1024ELj1ELj4ELj1ELj16ENS_18Kernel_traits_baseILj1024ES2_S2_fS2_fjLj128EEEEELb0ELb1ELb1EEEvNS_9BwdParamsE) ;  /* 0xffffbec054007950 */ /* 0x000fea0003c3ffff */
.L_x_789:
        /* <DEDUP_REMOVED lines=12> */
.L_x_2577:


//--------------------- .text._ZN10layer_norm31ln_parallel_residual_bwd_kernelINS_13Kernel_traitsI13__nv_bfloat16S2_fS2_fjLj1024ELj1ELj4ELj1ELj16ENS_18Kernel_traits_baseILj1024ES2_S2_fS2_fjLj128EEEEELb1ELb0ELb0EEEvNS_9BwdParamsE --------------------------
	.section	.text._ZN10layer_norm31ln_parallel_residual_bwd_kernelINS_13Kernel_traitsI13__nv_bfloat16S2_fS2_fjLj1024ELj1ELj4ELj1ELj16ENS_18Kernel_traits_baseILj1024ES2_S2_fS2_fjLj128EEEEELb1ELb0ELb0EEEvNS_9BwdParamsE,"ax",@progbits
	.sectioninfo	@"SHI_REGISTERS=255"
	.align	128
        .global         _ZN10layer_norm31ln_parallel_residual_bwd_kernelINS_13Kernel_traitsI13__nv_bfloat16S2_fS2_fjLj1024ELj1ELj4ELj1ELj16ENS_18Kernel_traits_baseILj1024ES2_S2_fS2_fjLj128EEEEELb1ELb0ELb0EEEvNS_9BwdParamsE
        .type           _ZN10layer_norm31ln_parallel_residual_bwd_kernelINS_13Kernel_traitsI13__nv_bfloat16S2_fS2_fjLj1024ELj1ELj4ELj1ELj16ENS_18Kernel_traits_baseILj1024ES2_S2_fS2_fjLj128EEEEELb1ELb0ELb0EEEvNS_9BwdParamsE,@function
        .size           _ZN10layer_norm31ln_parallel_residual_bwd_kernelINS_13Kernel_traitsI13__nv_bfloat16S2_fS2_fjLj1024ELj1ELj4ELj1ELj16ENS_18Kernel_traits_baseILj1024ES2_S2_fS2_fjLj128EEEEELb1ELb0ELb0EEEvNS_9BwdParamsE,(.L_x_2578 - _ZN10layer_norm31ln_parallel_residual_bwd_kernelINS_13Kernel_traitsI13__nv_bfloat16S2_fS2_fjLj1024ELj1ELj4ELj1ELj16ENS_18Kernel_traits_baseILj1024ES2_S2_fS2_fjLj128EEEEELb1ELb0ELb0EEEvNS_9BwdParamsE)
        .other          _ZN10layer_norm31ln_parallel_residual_bwd_kernelINS_13Kernel_traitsI13__nv_bfloat16S2_fS2_fjLj1024ELj1ELj4ELj1ELj16ENS_18Kernel_traits_baseILj1024ES2_S2_fS2_fjLj128EEEEELb1ELb0ELb0EEEvNS_9BwdParamsE,@"STO_CUDA_ENTRY STV_DEFAULT"
_ZN10layer_norm31ln_parallel_residual_bwd_kernelINS_13Kernel_traitsI13__nv_bfloat16S2_fS2_fjLj1024ELj1ELj4ELj1ELj16ENS_18Kernel_traits_baseILj1024ES2_S2_fS2_fjLj128EEEEELb1ELb0ELb0EEEvNS_9BwdParamsE:
.text._ZN10layer_norm31ln_parallel_residual_bwd_kernelINS_13Kernel_traitsI13__nv_bfloat16S2_fS2_fjLj1024ELj1ELj4ELj1ELj16ENS_18Kernel_traits_baseILj1024ES2_S2_fS2_fjLj128EEEEELb1ELb0ELb0EEEvNS_9BwdParamsE:
        /* <DEDUP_REMOVED lines=17> */
[----:B------:R-:W-:Y:S01]  /*0110*/  @P1 MOV R45, 0x10 ;  /* 0x00000010002d1802 */ /* 0x000fe20000000f00 */
[----:B------:R-:W-:Y:S01]  /*0120*/  @P3 IMAD.WIDE.U32 R2, R36, R33, c[0x0][0x1b0] ;  /* 0x00006c0024023625 */ /* 0x000fe200078e0021 */
[----:B------:R-:W-:-:S03]  /*0130*/  @P2 MOV R37, 0x10 ;  /* 0x0000001000252802 */ /* 0x000fc60000000f00 */
[C---:B------:R-:W-:Y:S01]  /*0140*/  @P3 IMAD.WIDE.U32 R32, R36.reuse, R33, c[0x0][0x1b8] ;  /* 0x00006e0024203625 */ /* 0x040fe200078e0021 */
[----:B------:R1:W5:Y:S01]  /*0150*/  @P3 LDG.E.128 R96, [R2.64] ;  /* 0x0000000402603981 */ /* 0x000362000c1e1d00 */
[----:B------:R-:W-:Y:S02]  /*0160*/  @P3 LOP3.LUT R36, R36, 0x20, RZ, 0xfc, !PT ;  /* 0x0000002024243812 */ /* 0x000fe400078efcff */
[----:B------:R-:W-:Y:S01]  /*0170*/  SHF.R.U32.HI R0, RZ, 0x5, R46 ;  /* 0x00000005ff007819 */ /* 0x000fe2000001162e */
[----:B------:R-:W-:Y:S01]  /*0180*/  BSSY B0, `(.L_x_790) ;  /* 0x000056a000007945 */ /* 0x000fe20003800000 */
[----:B------:R2:W5:Y:S01]  /*0190*/  @P3 LDG.E.128 R28, [R32.64] ;  /* 0x00000004201c3981 */ /* 0x000562000c1e1d00 */
[----:B------:R-:W-:-:S04]  /*01a0*/  @P0 IMAD.WIDE.U32 R38, R36, R41, c[0x0][0x1b0] ;  /* 0x00006c0024260625 */ /* 0x000fc800078e0029 */
[C---:B------:R-:W-:Y:S01]  /*01b0*/  @P0 IMAD.WIDE.U32 R40, R36.reuse, R41, c[0x0][0x1b8] ;  /* 0x00006e0024280625 */ /* 0x040fe200078e0029 */
[----:B------:R-:W-:Y:S01]  /*01c0*/  @P0 IADD3 R36, R36, 0x20, RZ ;  /* 0x0000002024240810 */ /* 0x000fe20007ffe0ff */
[----:B------:R3:W5:Y:S04]  /*01d0*/  @P0 LDG.E.128 R24, [R38.64] ;  /* 0x0000000426180981 */ /* 0x000768000c1e1d00 */
[CC--:B------:R-:W-:Y:S01]  /*01e0*/  @P1 IMAD.WIDE.U32 R42, R36.reuse, R45.reuse, c[0x0][0x1b0] ;  /* 0x00006c00242a1625 */ /* 0x0c0fe200078e002d */
[----:B0-----:R-:W-:Y:S01]  /*01f0*/  LEA R0, R47, R0, 0x2 ;  /* 0x000000002f007211 */ /* 0x001fe200078e10ff */
[----:B------:R0:W5:Y:S02]  /*0200*/  @P0 LDG.E.128 R20, [R40.64] ;  /* 0x0000000428140981 */ /* 0x000164000c1e1d00 */
[C---:B------:R-:W-:Y:S01]  /*0210*/  @P1 IMAD.WIDE.U32 R44, R36.reuse, R45, c[0x0][0x1b8] ;  /* 0x00006e00242c1625 */ /* 0x040fe200078e002d */
[----:B------:R-:W-:Y:S01]  /*0220*/  @P1 IADD3 R36, R36, 0x20, RZ ;  /* 0x0000002024241810 */ /* 0x000fe20007ffe0ff */
[----:B------:R4:W5:Y:S04]  /*0230*/  @P1 LDG.E.128 R16, [R42.64] ;  /* 0x000000042a101981 */ /* 0x000968000c1e1d00 */
        /* <DEDUP_REMOVED lines=10> */
[----:B0-----:R-:W-:Y:S01]  /*02e0*/  CS2R R40, SRZ ;  /* 0x0000000000287805 */ /* 0x001fe2000001ff00 */
        /* <DEDUP_REMOVED lines=79> */
[--C-:B------:R-:W-:Y:S02]  /*07e0*/  PRMT R28, RZ, 0x7610, R29.reuse ;  /* 0x00007610ff1c7816 */ /* 0x100fe4000000001d */
[----:B-1----:R-:W-:Y:S01]  /*07f0*/  PRMT R2, RZ, 0x5410, R29 ;  /* 0x00005410ff027816 */ /* 0x002fe2000000001d */
[----:B------:R0:W-:Y:S01]  /*0800*/  STL [R1+0x150], R3 ;  /* 0x0001500301007387 */ /* 0x0001e20000100800 */
[----:B--2---:R-:W-:-:S03]  /*0810*/  IMAD.MOV.U32 R65, RZ, RZ, RZ ;  /* 0x000000ffff417224 */ /* 0x004fc600078e00ff */
        /* <DEDUP_REMOVED lines=106> */
.L_x_810:
[----:B--2---:R-:W-:Y:S01]  /*0ec0*/  HFMA2.MMA R2, -RZ, RZ, 0, 2.384185791015625e-07 ;  /* 0x00000004ff027435 */ /* 0x004fe200000001ff */
[----:B------:R-:W0:Y:S09]  /*0ed0*/  S2R R198, SR_TID.X ;  /* 0x0000000000c67919 */ /* 0x000e320000002100 */
[----:B------:R-:W-:-:S04]  /*0ee0*/  IMAD.WIDE R196, R0, R2, c[0x0][0x1a0] ;  /* 0x0000680000c47625 */ /* 0x000fc800078e0202 */
[----:B------:R-:W-:Y:S01]  /*0ef0*/  IMAD.WIDE R2, R0, R2, c[0x0][0x1a8] ;  /* 0x00006a0000027625 */ /* 0x000fe200078e0202 */
[----:B------:R1:W5:Y:S05]  /*0f00*/  LDG.E R236, [R196.64] ;  /* 0x00000004c4ec7981 */ /* 0x00036a000c1e1900 */
[----:B------:R2:W5:Y:S01]  /*0f10*/  LDG.E R2, [R2.64] ;  /* 0x0000000402027981 */ /* 0x000562000c1e1900 */
[----:B------:R-:W-:Y:S01]  /*0f20*/  LOP3.LUT P2, RZ, R244, 0xffffffe0, RZ, 0xc0, !PT ;  /* 0xffffffe0f4ff7812 */ /* 0x000fe2000784c0ff */
[----:B------:R-:W-:Y:S01]  /*0f30*/  BSSY B1, `(.L_x_792) ;  /* 0x000009d000017945 */ /* 0x000fe20003800000 */
[----:B------:R-:W-:Y:S01]  /*0f40*/  HFMA2.MMA R219, -RZ, RZ, 0, 0 ;  /* 0x00000000ffdb7435 */ /* 0x000fe200000001ff */
[----:B------:R-:W-:Y:S01]  /*0f50*/  MOV R220, RZ ;  /* 0x000000ff00dc7202 */ /* 0x000fe20000000f00 */
[----:B--2---:R-:W-:-:S05]  /*0f60*/  IMAD R3, R0, c[0x0][0x168], RZ ;  /* 0x00005a0000037a24 */ /* 0x004fca00078e02ff */
[----:B-1----:R-:W-:-:S04]  /*0f70*/  SHF.R.S32.HI R196, RZ, 0x1f, R3 ;  /* 0x0000001fffc47819 */ /* 0x002fc80000011403 */
[----:B------:R-:W-:Y:S02]  /*0f80*/  LEA.HI R3, R196, R3, RZ, 0x3 ;  /* 0x00000003c4037211 */ /* 0x000fe400078f18ff */
[----:B0-----:R-:W-:-:S04]  /*0f90*/  LOP3.LUT R196, R198, 0x1f, RZ, 0xc0, !PT ;  /* 0x0000001fc6c47812 */ /* 0x001fc800078ec0ff */
[----:B------:R-:W-:-:S05]  /*0fa0*/  LEA.HI.SX32 R3, R3, R196, 0x1d ;  /* 0x000000c403037211 */ /* 0x000fca00078feaff */
[----:B------:R-:W-:Y:S01]  /*0fb0*/  IMAD.MOV.U32 R218, RZ, RZ, R3 ;  /* 0x000000ffffda7224 */ /* 0x000fe200078e0003 */
[----:B------:R-:W-:Y:S05]  /*0fc0*/  @!P2 BRA `(.L_x_793) ;  /* 0x000009300000a947 */ /* 0x000fea0003800000 */
[C---:B------:R-:W-:Y:S01]  /*0fd0*/  LEA R208, P2, R3.reuse, c[0x0][0x188], 0x5 ;  /* 0x0000620003d07a11 */ /* 0x040fe200078428ff */
[----:B------:R-:W2:Y:S01]  /*0fe0*/  LDL R237, [R1+0x158] ;  /* 0x0001580001ed7983 */ /* 0x000ea20000100800 */
[----:B------:R-:W-:Y:S02]  /*0ff0*/  MOV R200, 0x10 ;  /* 0x0000001000c87802 */ /* 0x000fe40000000f00 */
[C---:B------:R-:W-:Y:S01]  /*1000*/  LEA.HI.X R209, R3.reuse, c[0x0][0x18c], RZ, 0x5, P2 ;  /* 0x0000630003d17a11 */ /* 0x040fe200010f2cff */
[----:B------:R-:W3:Y:S02]  /*1010*/  LDL R228, [R1+0x15c] ;  /* 0x00015c0001e47983 */ /* 0x000ee40000100800 */
[CC--:B------:R-:W-:Y:S02]  /*1020*/  IMAD.WIDE.U32 R196, R3.reuse, R200.reuse, c[0x0][0x210] ;  /* 0x0000840003c47625 */ /* 0x0c0fe400078e00c8 */
[----:B------:R0:W4:Y:S02]  /*1030*/  LDG.E.128 R204, [R208.64] ;  /* 0x00000004d0cc7981 */ /* 0x000124000c1e1d00 */
[----:B------:R-:W-:-:S02]  /*1040*/  IMAD.WIDE.U32 R200, R3, R200, c[0x0][0x208] ;  /* 0x0000820003c87625 */ /* 0x000fc400078e00c8 */
[----:B------:R-:W2:Y:S04]  /*1050*/  LDG.E.128 R196, [R196.64] ;  /* 0x00000004c4c47981 */ /* 0x000ea8000c1e1d00 */
[----:B------:R-:W3:Y:S04]  /*1060*/  LDG.E.128 R200, [R200.64] ;  /* 0x00000004c8c87981 */ /* 0x000ee8000c1e1d00 */
[----:B0-----:R-:W3:Y:S01]  /*1070*/  LDG.E.128 R208, [R208.64+0x10] ;  /* 0x00001004d0d07981 */ /* 0x001ee2000c1e1d00 */
[----:B------:R-:W-:Y:S02]  /*1080*/  ISETP.NE.U32.AND P3, PT, RZ, c[0x0][0x250], PT ;  /* 0x00009400ff007a0c */ /* 0x000fe40003f65070 */
[----:B------:R-:W-:Y:S01]  /*1090*/  SHF.L.U32 R215, R3, 0x3, RZ ;  /* 0x0000000303d77819 */ /* 0x000fe200000006ff */
[----:B------:R-:W0:Y:S01]  /*10a0*/  LDC.U8 R242, c[0x0][0x1f0] ;  /* 0x00007c00fff27b82 */ /* 0x000e220000000000 */
[----:B------:R-:W-:Y:S01]  /*10b0*/  ISETP.NE.AND.EX P3, PT, RZ, c[0x0][0x254], PT, P3 ;  /* 0x00009500ff007a0c */ /* 0x000fe20003f65330 */
[----:B------:R-:W3:Y:S01]  /*10c0*/  LDL R238, [R1+0x150] ;  /* 0x0001500001ee7983 */ /* 0x000ee20000100800 */
[----:B------:R-:W-:-:S02]  /*10d0*/  ISETP.NE.U32.AND P2, PT, RZ, c[0x0][0x218], PT ;  /* 0x00008600ff007a0c */ /* 0x000fc40003f45070 */
        /* <DEDUP_REMOVED lines=10> */
[----:B------:R1:W5:Y:S04]  /*1180*/  @P2 LDG.E.128 R28, [R16.64] ;  /* 0x00000004101c2981 */ /* 0x000368000c1e1d00 */
[----:B------:R1:W5:Y:S02]  /*1190*/  @P2 LDG.E.128 R24, [R16.64+0x10] ;  /* 0x0000100410182981 */ /* 0x000364000c1e1d00 */
[----:B-1----:R-:W-:Y:S02]  /*11a0*/  IADD3 R16, P2, R215, c[0x0][0x190], RZ ;  /* 0x00006400d7107a10 */ /* 0x002fe40007f5e0ff */
[----:B------:R-:W3:Y:S02]  /*11b0*/  LDL R215, [R1+0x148] ;  /* 0x0001480001d77983 */ /* 0x000ee40000100800 */
[----:B------:R-:W-:-:S02]  /*11c0*/  IADD3.X R17, R4, c[0x0][0x194], RZ, P2, !PT ;  /* 0x0000650004117a10 */ /* 0x000fc400017fe4ff */
[----:B0-----:R-:W-:-:S04]  /*11d0*/  ISETP.NE.AND P2, PT, R242, RZ, PT ;  /* 0x000000fff200720c */ /* 0x001fc80003f45270 */
[----:B-----5:R-:W-:Y:S01]  /*11e0*/  FSEL R4, R236, RZ, !P2 ;  /* 0x000000ffec047208 */ /* 0x020fe20005000000 */
[----:B------:R-:W5:Y:S04]  /*11f0*/  LDG.E.64 R16, [R16.64] ;  /* 0x0000000410107981 */ /* 0x000f68000c1e1b00 */
[----:B----4-:R-:W-:-:S04]  /*1200*/  FADD.FTZ R204, R204, -R4 ;  /* 0x80000004cccc7221 */ /* 0x010fc80000010000 */
[----:B------:R-:W-:Y:S01]  /*1210*/  FMUL.FTZ R229, R2, R204 ;  /* 0x000000cc02e57220 */ /* 0x000fe20000410000 */
[----:B--2---:R-:W-:Y:S01]  /*1220*/  PRMT R204, RZ, 0x5410, R196 ;  /* 0x00005410ffcc7816 */ /* 0x004fe200000000c4 */
[--C-:B------:R-:W-:Y:S02]  /*1230*/  FADD.FTZ R205, R205, -R4.reuse ;  /* 0x80000004cdcd7221 */ /* 0x100fe40000010000 */
[--C-:B------:R-:W-:Y:S02]  /*1240*/  FADD.FTZ R206, R206, -R4.reuse ;  /* 0x80000004cece7221 */ /* 0x100fe40000010000 */
[--C-:B------:R-:W-:Y:S02]  /*1250*/  FADD.FTZ R207, R207, -R4.reuse ;  /* 0x80000004cfcf7221 */ /* 0x100fe40000010000 */
[--C-:B---3--:R-:W-:Y:S02]  /*1260*/  FADD.FTZ R208, R208, -R4.reuse ;  /* 0x80000004d0d07221 */ /* 0x108fe40000010000 */
[----:B------:R-:W-:-:S02]  /*1270*/  FADD.FTZ R209, R209, -R4 ;  /* 0x80000004d1d17221 */ /* 0x000fc40000010000 */
[--C-:B------:R-:W-:Y:S02]  /*1280*/  FADD.FTZ R210, R210, -R4.reuse ;  /* 0x80000004d2d27221 */ /* 0x100fe40000010000 */
[----:B------:R-:W-:Y:S01]  /*1290*/  FADD.FTZ R211, R211, -R4 ;  /* 0x80000004d3d37221 */ /* 0x000fe20000010000 */
[----:B------:R-:W-:Y:S01]  /*12a0*/  PRMT R4, RZ, 0x5410, R200 ;  /* 0x00005410ff047816 */ /* 0x000fe200000000c8 */
[----:B------:R-:W-:-:S04]  /*12b0*/  FMUL.FTZ R245, R237, R204 ;  /* 0x000000ccedf57220 */ /* 0x000fc80000410000 */
[-C--:B------:R-:W-:Y:S02]  /*12c0*/  FFMA.FTZ R245, R228, R4.reuse, R245 ;  /* 0x00000004e4f57223 */ /* 0x080fe400000100f5 */
[----:B------:R-:W2:Y:S01]  /*12d0*/  LDL R228, [R1+0x14c] ;  /* 0x00014c0001e47983 */ /* 0x000ea20000100800 */
[----:B------:R-:W-:Y:S01]  /*12e0*/  PRMT R196, RZ, 0x7610, R196 ;  /* 0x00007610ffc47816 */ /* 0x000fe200000000c4 */
[----:B------:R-:W-:Y:S01]  /*12f0*/  FADD.FTZ R32, R32, R4 ;  /* 0x0000000420207221 */ /* 0x000fe20000010000 */
[----:B------:R-:W-:Y:S01]  /*1300*/  PRMT R200, RZ, 0x7610, R200 ;  /* 0x00007610ffc87816 */ /* 0x000fe200000000c8 */
[----:B------:R-:W-:Y:S02]  /*1310*/  FFMA.FTZ R64, R229, R4, R64 ;  /* 0x00000004e5407223 */ /* 0x000fe40000010040 */
[----:B------:R-:W-:Y:S02]  /*1320*/  FMUL.FTZ R4, R238, R196 ;  /* 0x000000c4ee047220 */ /* 0x000fe40000410000 */
[----:B------:R-:W-:-:S02]  /*1330*/  FMUL.FTZ R243, R2, R205 ;  /* 0x000000cd02f37220 */ /* 0x000fc40000410000 */
[-C--:B------:R-:W-:Y:S01]  /*1340*/  FFMA.FTZ R218, R249, R200.reuse, R4 ;  /* 0x000000c8f9da7223 */ /* 0x080fe20000010004 */
[----:B------:R-:W-:Y:S01]  /*1350*/  PRMT R4, RZ, 0x5410, R197 ;  /* 0x00005410ff047816 */ /* 0x000fe200000000c5 */
[----:B------:R-:W-:Y:S02]  /*1360*/  FADD.FTZ R33, R33, R200 ;  /* 0x000000c821217221 */ /* 0x000fe40000010000 */
[----:B------:R-:W-:Y:S01]  /*1370*/  FFMA.FTZ R65, R243, R200, R65 ;  /* 0x000000c8f3417223 */ /* 0x000fe20000010041 */
[----:B------:R-:W-:Y:S01]  /*1380*/  PRMT R200, RZ, 0x5410, R201 ;  /* 0x00005410ffc87816 */ /* 0x000fe200000000c9 */
[----:B------:R-:W-:Y:S01]  /*1390*/  FADD.FTZ R161, R161, R196 ;  /* 0x000000c4a1a17221 */ /* 0x000fe20000010000 */
[----:B------:R0:W-:Y:S01]  /*13a0*/  STL [R1+0x50], R218 ;  /* 0x000050da01007387 */ /* 0x0001e20000100800 */
[----:B------:R-:W-:Y:S02]  /*13b0*/  FFMA.FTZ R129, R243, R196, R129 ;  /* 0x000000c4f3817223 */ /* 0x000fe40000010081 */
[----:B------:R-:W-:-:S02]  /*13c0*/  FMUL.FTZ R242, R2, R206 ;  /* 0x000000ce02f27220 */ /* 0x000fc40000410000 */
[----:B------:R-:W-:Y:S02]  /*13d0*/  FADD.FTZ R160, R160, R204 ;  /* 0x000000cca0a07221 */ /* 0x000fe40000010000 */
[----:B------:R-:W-:Y:S02]  /*13e0*/  FFMA.FTZ R128, R229, R204, R128 ;  /* 0x000000cce5807223 */ /* 0x000fe40000010080 */
[----:B------:R-:W3:Y:S01]  /*13f0*/  LDL R204, [R1+0x13c] ;  /* 0x00013c0001cc7983 */ /* 0x000ee20000100800 */
[----:B------:R-:W-:Y:S02]  /*1400*/  FMUL.FTZ R237, R2, R207 ;  /* 0x000000cf02ed7220 */ /* 0x000fe40000410000 */
[----:B------:R-:W-:Y:S02]  /*1410*/  FMUL.FTZ R196, R215, R4 ;  /* 0x00000004d7c47220 */ /* 0x000fe40000410000 */
[----:B------:R-:W4:Y:S02]  /*1420*/  LDL R215, [R1+0x138] ;  /* 0x0001380001d77983 */ /* 0x000f240000100800 */
[----:B--2---:R-:W-:-:S05]  /*1430*/  FFMA.FTZ R206, R228, R200, R196 ;  /* 0x000000c8e4ce7223 */ /* 0x004fca00000100c4 */
[----:B------:R1:W-:Y:S04]  /*1440*/  STL [R1+0x40], R206 ;  /* 0x000040ce01007387 */ /* 0x0003e80000100800 */
[----:B------:R-:W2:Y:S01]  /*1450*/  LDL R207, [R1+0x130] ;  /* 0x0001300001cf7983 */ /* 0x000ea20000100800 */
[----:B------:R-:W-:Y:S01]  /*1460*/  PRMT R197, RZ, 0x7610, R197 ;  /* 0x00007610ffc57816 */ /* 0x000fe200000000c5 */
[----:B------:R-:W-:Y:S01]  /*1470*/  FADD.FTZ R162, R162, R4 ;  /* 0x00000004a2a27221 */ /* 0x000fe20000010000 */
[----:B------:R-:W-:Y:S01]  /*1480*/  PRMT R201, RZ, 0x7610, R201 ;  /* 0x00007610ffc97816 */ /* 0x000fe200000000c9 */
[----:B------:R-:W-:Y:S02]  /*1490*/  FFMA.FTZ R130, R242, R4, R130 ;  /* 0x00000004f2827223 */ /* 0x000fe40000010082 */
[----:B------:R-:W-:-:S02]  /*14a0*/  FMUL.FTZ R4, R220, R197 ;  /* 0x000000c5dc047220 */ /* 0x000fc40000410000 */
[----:B------:R-:W2:Y:S02]  /*14b0*/  LDL R220, [R1+0x134] ;  /* 0x0001340001dc7983 */ /* 0x000ea40000100800 */
[----:B------:R-:W-:-:S05]  /*14c0*/  FFMA.FTZ R205, R219, R201, R4 ;  /* 0x000000c9dbcd7223 */ /* 0x000fca0000010004 */
[----:B------:R1:W-:Y:S01]  /*14d0*/  STL [R1+0x30], R205 ;  /* 0x000030cd01007387 */ /* 0x0003e20000100800 */
[----:B------:R-:W-:-:S03]  /*14e0*/  FADD.FTZ R34, R34, R200 ;  /* 0x000000c822227221 */ /* 0x000fc60000010000 */
[----:B------:R-:W2:Y:S01]  /*14f0*/  LDL R219, [R1+0x128] ;  /* 0x0001280001db7983 */ /* 0x000ea20000100800 */
[----:B------:R-:W-:-:S03]  /*1500*/  FFMA.FTZ R66, R242, R200, R66 ;  /* 0x000000c8f2427223 */ /* 0x000fc60000010042 */
[----:B------:R-:W2:Y:S01]  /*1510*/  LDL R200, [R1+0x12c] ;  /* 0x00012c0001c87983 */ /* 0x000ea20000100800 */
[----:B------:R-:W-:Y:S01]  /*1520*/  PRMT R4, RZ, 0x5410, R198 ;  /* 0x00005410ff047816 */ /* 0x000fe200000000c6 */
[----:B------:R-:W-:Y:S02]  /*1530*/  FADD.FTZ R163, R163, R197 ;  /* 0x000000c5a3a37221 */ /* 0x000fe40000010000 */
[----:B------:R-:W-:Y:S01]  /*1540*/  FFMA.FTZ R131, R237, R197, R131 ;  /* 0x000000c5ed837223 */ /* 0x000fe20000010083 */
[----:B------:R-:W-:Y:S01]  /*1550*/  PRMT R197, RZ, 0x5410, R202 ;  /* 0x00005410ffc57816 */ /* 0x000fe200000000ca */
[----:B------:R-:W-:Y:S01]  /*1560*/  FMUL.FTZ R228, R2, R208 ;  /* 0x000000d002e47220 */ /* 0x000fe20000410000 */
[----:B------:R-:W-:Y:S01]  /*1570*/  PRMT R198, RZ, 0x7610, R198 ;  /* 0x00007610ffc67816 */ /* 0x000fe200000000c6 */
[----:B------:R-:W2:Y:S01]  /*1580*/  LDL R208, [R1+0x120] ;  /* 0x0001200001d07983 */ /* 0x000ea20000100800 */
[----:B------:R-:W-:Y:S02]  /*1590*/  FADD.FTZ R164, R164, R4 ;  /* 0x00000004a4a47221 */ /* 0x000fe40000010000 */
[----:B----4-:R-:W-:-:S04]  /*15a0*/  FMUL.FTZ R196, R215, R4 ;  /* 0x00000004d7c47220 */ /* 0x010fc80000410000 */
[----:B---3--:R-:W-:Y:S02]  /*15b0*/  FFMA.FTZ R204, R204, R197, R196 ;  /* 0x000000c5cccc7223 */ /* 0x008fe400000100c4 */
[----:B------:R-:W-:-:S03]  /*15c0*/  FFMA.FTZ R132, R228, R4, R132 ;  /* 0x00000004e4847223 */ /* 0x000fc60000010084 */
[----:B------:R1:W-:Y:S01]  /*15d0*/  STL [R1+0x2c], R204 ;  /* 0x00002ccc01007387 */ /* 0x0003e20000100800 */
[----:B--2---:R-:W-:-:S03]  /*15e0*/  FMUL.FTZ R4, R207, R198 ;  /* 0x000000c6cf047220 */ /* 0x004fc60000410000 */
[----:B------:R-:W2:Y:S01]  /*15f0*/  LDL R207, [R1+0x124] ;  /* 0x0001240001cf7983 */ /* 0x000ea20000100800 */
[----:B------:R-:W-:Y:S01]  /*1600*/  FMUL.FTZ R215, R2, R209 ;  /* 0x000000d102d77220 */ /* 0x000fe20000410000 */
[----:B------:R-:W-:Y:S02]  /*1610*/  PRMT R202, RZ, 0x7610, R202 ;  /* 0x00007610ffca7816 */ /* 0x000fe400000000ca */
[----:B------:R-:W-:Y:S01]  /*1620*/  PRMT R196, RZ, 0x5410, R199 ;  /* 0x00005410ffc47816 */ /* 0x000fe200000000c7 */
[----:B------:R-:W-:Y:S02]  /*1630*/  FADD.FTZ R165, R165, R198 ;  /* 0x000000c6a5a57221 */ /* 0x000fe40000010000 */
[----:B------:R-:W-:Y:S01]  /*1640*/  FFMA.FTZ R133, R215, R198, R133 ;  /* 0x000000c6d7857223 */ /* 0x000fe20000010085 */
[----:B------:R-:W-:Y:S01]  /*1650*/  PRMT R198, RZ, 0x5410, R203 ;  /* 0x00005410ffc67816 */ /* 0x000fe200000000cb */
[----:B------:R-:W-:Y:S02]  /*1660*/  FADD.FTZ R35, R35, R201 ;  /* 0x000000c923237221 */ /* 0x000fe40000010000 */
[----:B------:R-:W-:-:S02]  /*1670*/  FFMA.FTZ R67, R237, R201, R67 ;  /* 0x000000c9ed437223 */ /* 0x000fc40000010043 */
[----:B------:R-:W-:Y:S02]  /*1680*/  FADD.FTZ R36, R36, R197 ;  /* 0x000000c524247221 */ /* 0x000fe40000010000 */
[----:B------:R-:W-:Y:S02]  /*1690*/  FFMA.FTZ R68, R228, R197, R68 ;  /* 0x000000c5e4447223 */ /* 0x000fe40000010044 */
[----:B------:R-:W-:Y:S02]  /*16a0*/  FFMA.FTZ R201, R220, R202, R4 ;  /* 0x000000cadcc97223 */ /* 0x000fe40000010004 */
[----:B------:R-:W-:Y:S02]  /*16b0*/  FMUL.FTZ R197, R219, R196 ;  /* 0x000000c4dbc57220 */ /* 0x000fe40000410000 */
[----:B------:R-:W-:Y:S02]  /*16c0*/  FADD.FTZ R220, RZ, R245 ;  /* 0x000000f5ffdc7221 */ /* 0x000fe40000010000 */
[----:B------:R-:W-:-:S02]  /*16d0*/  FFMA.FTZ R219, R229, R245, RZ ;  /* 0x000000f5e5db7223 */ /* 0x000fc400000100ff */
[----:B------:R-:W-:Y:S02]  /*16e0*/  FFMA.FTZ R200, R200, R198, R197 ;  /* 0x000000c6c8c87223 */ /* 0x000fe400000100c5 */
[----:B------:R-:W-:Y:S02]  /*16f0*/  FADD.FTZ R220, R220, R218 ;  /* 0x000000dadcdc7221 */ /* 0x000fe40000010000 */
[----:B------:R-:W-:Y:S01]  /*1700*/  FFMA.FTZ R219, R243, R218, R219 ;  /* 0x000000daf3db7223 */ /* 0x000fe200000100db */
[----:B------:R1:W-:Y:S01]  /*1710*/  STL [R1+0x24], R201 ;  /* 0x000024c901007387 */ /* 0x0003e20000100800 */
[----:B------:R-:W-:Y:S02]  /*1720*/  FADD.FTZ R220, R220, R206 ;  /* 0x000000cedcdc7221 */ /* 0x000fe40000010000 */
[----:B------:R-:W-:Y:S01]  /*1730*/  FFMA.FTZ R219, R242, R206, R219 ;  /* 0x000000cef2db7223 */ /* 0x000fe200000100db */
[----:B------:R1:W-:Y:S01]  /*1740*/  STL [R1+0xc], R200 ;  /* 0x00000cc801007387 */ /* 0x0003e20000100800 */
[----:B------:R-:W-:-:S02]  /*1750*/  FADD.FTZ R220, R220, R205 ;  /* 0x000000cddcdc7221 */ /* 0x000fc40000010000 */
[----:B------:R-:W-:Y:S01]  /*1760*/  FFMA.FTZ R219, R237, R205, R219 ;  /* 0x000000cdeddb7223 */ /* 0x000fe200000100db */
[----:B------:R-:W-:Y:S01]  /*1770*/  PRMT R199, RZ, 0x7610, R199 ;  /* 0x00007610ffc77816 */ /* 0x000fe200000000c7 */
[----:B------:R-:W-:Y:S02]  /*1780*/  FADD.FTZ R220, R220, R204 ;  /* 0x000000ccdcdc7221 */ /* 0x000fe40000010000 */
[----:B------:R-:W-:Y:S01]  /*1790*/  FFMA.FTZ R219, R228, R204, R219 ;  /* 0x000000cce4db7223 */ /* 0x000fe200000100db */
[----:B------:R-:W-:Y:S01]  /*17a0*/  PRMT R203, RZ, 0x7610, R203 ;  /* 0x00007610ffcb7816 */ /* 0x000fe200000000cb */
[----:B------:R-:W-:Y:S02]  /*17b0*/  FMUL.FTZ R4, R2, R210 ;  /* 0x000000d202047220 */ /* 0x000fe40000410000 */
[----:B------:R-:W-:Y:S02]  /*17c0*/  FMUL.FTZ R249, R208, R199 ;  /* 0x000000c7d0f97220 */ /* 0x000fe40000410000 */
[----:B------:R-:W-:-:S02]  /*17d0*/  FADD.FTZ R220, R220, R201 ;  /* 0x000000c9dcdc7221 */ /* 0x000fc40000010000 */
[----:B------:R-:W-:Y:S02]  /*17e0*/  FFMA.FTZ R219, R215, R201, R219 ;  /* 0x000000c9d7db7223 */ /* 0x000fe400000100db */
[----:B------:R-:W-:Y:S02]  /*17f0*/  FMUL.FTZ R238, R2, R211 ;  /* 0x000000d302ee7220 */ /* 0x000fe40000410000 */
[----:B------:R-:W-:Y:S02]  /*1800*/  FADD.FTZ R220, R220, R200 ;  /* 0x000000c8dcdc7221 */ /* 0x000fe40000010000 */
[----:B------:R-:W-:Y:S01]  /*1810*/  FFMA.FTZ R219, R4, R200, R219 ;  /* 0x000000c804db7223 */ /* 0x000fe200000100db */
[----:B0-----:R-:W-:Y:S01]  /*1820*/  IADD3 R218, R3, 0x20, RZ ;  /* 0x0000002003da7810 */ /* 0x001fe20007ffe0ff */
        /* <DEDUP_REMOVED lines=10> */
[----:B--2---:R-:W-:-:S04]  /*18d0*/  FFMA.FTZ R249, R207, R203, R249 ;  /* 0x000000cbcff97223 */ /* 0x004fc800000100f9 */
[----:B------:R-:W-:Y:S02]  /*18e0*/  FADD.FTZ R220, R220, R249 ;  /* 0x000000f9dcdc7221 */ /* 0x000fe40000010000 */
[----:B------:R-:W-:Y:S02]  /*18f0*/  FFMA.FTZ R219, R238, R249, R219 ;  /* 0x000000f9eedb7223 */ /* 0x000fe400000100db */
.L_x_793:
[----:B-1----:R-:W-:Y:S05]  /*1900*/  BSYNC B1 ;  /* 0x0000000000017941 */ /* 0x002fea0003800000 */
.L_x_792:
[----:B------:R-:W-:Y:S01]  /*1910*/  BSSY B1, `(.L_x_794) ;  /* 0x000009a000017945 */ /* 0x000fe20003800000 */
[----:B------:R-:W-:Y:S05]  /*1920*/  @!P0 BRA `(.L_x_795) ;  /* 0x0000098000008947 */ /* 0x000fea0003800000 */
[----:B------:R-:W-:Y:S01]  /*1930*/  ISETP.NE.U32.AND P3, PT, RZ, c[0x0][0x250], PT ;  /* 0x00009400ff007a0c */ /* 0x000fe20003f65070 */
[----:B------:R-:W2:Y:S01]  /*1940*/  LDL R226, [R1+0x118] ;  /* 0x0001180001e27983 */ /* 0x000ea20000100800 */
[C---:B------:R-:W-:Y:S02]  /*1950*/  LEA R208, P2, R218.reuse, c[0x0][0x188], 0x5 ;  /* 0x00006200dad07a11 */ /* 0x040fe400078428ff */
[----:B------:R-:W-:Y:S01]  /*1960*/  ISETP.NE.AND.EX P3, PT, RZ, c[0x0][0x254], PT, P3 ;  /* 0x00009500ff007a0c */ /* 0x000fe20003f65330 */
[----:B------:R-:W3:Y:S01]  /*1970*/  LDL R248, [R1+0x11c] ;  /* 0x00011c0001f87983 */ /* 0x000ee20000100800 */
[C---:B------:R-:W-:Y:S02]  /*1980*/  LEA.HI.X R209, R218.reuse, c[0x0][0x18c], RZ, 0x5, P2 ;  /* 0x00006300dad17a11 */ /* 0x040fe400010f2cff */
[----:B------:R-:W-:Y:S01]  /*1990*/  ISETP.NE.U32.AND P2, PT, RZ, c[0x0][0x218], PT ;  /* 0x00008600ff007a0c */ /* 0x000fe20003f45070 */
[C---:B------:R-:W-:Y:S01]  /*19a0*/  IMAD.SHL.U32 R6, R218.reuse, 0x8, RZ ;  /* 0x00000008da067824 */ /* 0x040fe200078e00ff */
[----:B------:R-:W-:Y:S01]  /*19b0*/  SHF.L.U64.HI R5, R218, 0x3, RZ ;  /* 0x00000003da057819 */ /* 0x000fe200000102ff */
[----:B------:R-:W0:Y:S01]  /*19c0*/  LDC.U8 R221, c[0x0][0x1f0] ;  /* 0x00007c00ffdd7b82 */ /* 0x000e220000000000 */
[----:B------:R-:W-:Y:S01]  /*19d0*/  ISETP.NE.AND.EX P2, PT, RZ, c[0x0][0x21c], PT, P2 ;  /* 0x00008700ff007a0c */ /* 0x000fe20003f45320 */
[----:B------:R1:W4:Y:S01]  /*19e0*/  LDG.E.128 R204, [R208.64] ;  /* 0x00000004d0cc7981 */ /* 0x000322000c1e1d00 */
[----:B------:R-:W-:-:S03]  /*19f0*/  MOV R200, 0x10 ;  /* 0x0000001000c87802 */ /* 0x000fc60000000f00 */
[----:B------:R-:W-:Y:S01]  /*1a00*/  @P3 IADD3 R20, P4, R6, c[0x0][0x198], RZ ;  /* 0x0000660006143a10 */ /* 0x000fe20007f9e0ff */
[----:B------:R-:W-:Y:S01]  /*1a10*/  STL [R1+0x164], R3 ;  /* 0x0001640301007387 */ /* 0x000fe20000100800 */
[CC--:B------:R-:W-:Y:S02]  /*1a20*/  IMAD.WIDE.U32 R196, R218.reuse, R200.reuse, c[0x0][0x210] ;  /* 0x00008400dac47625 */ /* 0x0c0fe400078e00c8 */
[----:B------:R-:W-:Y:S01]  /*1a30*/  @P3 IADD3.X R21, R5, c[0x0][0x19c], RZ, P4, !PT ;  /* 0x0000670005153a10 */ /* 0x000fe200027fe4ff */
[----:B------:R0:W-:Y:S01]  /*1a40*/  STL [R1+0x160], R0 ;  /* 0x0001600001007387 */ /* 0x0001e20000100800 */
[----:B------:R-:W-:-:S03]  /*1a50*/  IMAD.WIDE.U32 R200, R218, R200, c[0x0][0x208] ;  /* 0x00008200dac87625 */ /* 0x000fc600078e00c8 */
[----:B------:R0:W5:Y:S04]  /*1a60*/  @P3 LDG.E.64 R18, [R20.64] ;  /* 0x0000000414123981 */ /* 0x000168000c1e1b00 */
[----:B------:R-:W2:Y:S04]  /*1a70*/  LDG.E.128 R196, [R196.64] ;  /* 0x00000004c4c47981 */ /* 0x000ea8000c1e1d00 */
[----:B-1----:R-:W3:Y:S01]  /*1a80*/  LDG.E.128 R208, [R208.64+0x10] ;  /* 0x00001004d0d07981 */ /* 0x002ee2000c1e1d00 */
[----:B0-----:R-:W-:-:S03]  /*1a90*/  @P2 LEA R20, P3, R218, c[0x0][0x218], 0x5 ;  /* 0x00008600da142a11 */ /* 0x001fc600078628ff */
[----:B------:R-:W3:Y:S01]  /*1aa0*/  LDG.E.128 R200, [R200.64] ;  /* 0x00000004c8c87981 */ /* 0x000ee2000c1e1d00 */
[----:B------:R-:W-:-:S03]  /*1ab0*/  @P2 LEA.HI.X R21, R218, c[0x0][0x21c], RZ, 0x5, P3 ;  /* 0x00008700da152a11 */ /* 0x000fc600018f2cff */
[----:B------:R-:W3:Y:S04]  /*1ac0*/  LDL R0, [R1+0x114] ;  /* 0x0001140001007983 */ /* 0x000ee80000100800 */
[----:B------:R0:W5:Y:S04]  /*1ad0*/  @P2 LDG.E.128 R168, [R20.64] ;  /* 0x0000000414a82981 */ /* 0x000168000c1e1d00 */
[----:B------:R0:W5:Y:S04]  /*1ae0*/  @P2 LDG.E.128 R172, [R20.64+0x10] ;  /* 0x0000100414ac2981 */ /* 0x000168000c1e1d00 */
[----:B------:R-:W3:Y:S01]  /*1af0*/  LDL R227, [R1+0x108] ;  /* 0x0001080001e37983 */ /* 0x000ee20000100800 */
[----:B0-----:R-:W-:-:S04]  /*1b00*/  IADD3 R20, P2, R6, c[0x0][0x190], RZ ;  /* 0x0000640006147a10 */ /* 0x001fc80007f5e0ff */
[----:B------:R-:W-:Y:S02]  /*1b10*/  IADD3.X R21, R5, c[0x0][0x194], RZ, P2, !PT ;  /* 0x0000650005157a10 */ /* 0x000fe400017fe4ff */
[----:B------:R-:W-:Y:S02]  /*1b20*/  ISETP.NE.AND P2, PT, R221, RZ, PT ;  /* 0x000000ffdd00720c */ /* 0x000fe40003f45270 */
[----:B------:R-:W3:Y:S02]  /*1b30*/  LDL R221, [R1+0x110] ;  /* 0x0001100001dd7983 */ /* 0x000ee40000100800 */
[----:B-----5:R-:W-:Y:S02]  /*1b40*/  FSEL R5, R236, RZ, !P2 ;  /* 0x000000ffec057208 */ /* 0x020fe40005000000 */
[----:B------:R-:W5:Y:S03]  /*1b50*/  LDG.E.64 R20, [R20.64] ;  /* 0x0000000414147981 */ /* 0x000f66000c1e1b00 */
[----:B----4-:R-:W-:-:S02]  /*1b60*/  FADD.FTZ R204, -R5, R204 ;  /* 0x000000cc05cc7221 */ /* 0x010fc40000010100 */
[C---:B------:R-:W-:Y:S02]  /*1b70*/  FADD.FTZ R205, -R5.reuse, R205 ;  /* 0x000000cd05cd7221 */ /* 0x040fe40000010100 */
[----:B------:R-:W-:Y:S02]  /*1b80*/  FMUL.FTZ R241, R2, R204 ;  /* 0x000000cc02f17220 */ /* 0x000fe40000410000 */
[C---:B------:R-:W-:Y:S02]  /*1b90*/  FADD.FTZ R206, -R5.reuse, R206 ;  /* 0x000000ce05ce7221 */ /* 0x040fe40000010100 */
[C---:B------:R-:W-:Y:S01]  /*1ba0*/  FADD.FTZ R207, -R5.reuse, R207 ;  /* 0x000000cf05cf7221 */ /* 0x040fe20000010100 */
[----:B--2---:R-:W-:Y:S01]  /*1bb0*/  PRMT R6, RZ, 0x5410, R196 ;  /* 0x00005410ff067816 */ /* 0x004fe200000000c4 */
[C---:B---3--:R-:W-:Y:S02]  /*1bc0*/  FADD.FTZ R208, -R5.reuse, R208 ;  /* 0x000000d005d07221 */ /* 0x048fe40000010100 */
[----:B------:R-:W-:-:S02]  /*1bd0*/  FADD.FTZ R209, -R5, R209 ;  /* 0x000000d105d17221 */ /* 0x000fc40000010100 */
[C---:B------:R-:W-:Y:S01]  /*1be0*/  FADD.FTZ R210, -R5.reuse, R210 ;  /* 0x000000d205d27221 */ /* 0x040fe20000010100 */
[----:B------:R-:W-:Y:S01]  /*1bf0*/  PRMT R204, RZ, 0x5410, R200 ;  /* 0x00005410ffcc7816 */ /* 0x000fe200000000c8 */
[----:B------:R-:W-:Y:S02]  /*1c00*/  FADD.FTZ R211, -R5, R211 ;  /* 0x000000d305d37221 */ /* 0x000fe40000010100 */
[----:B------:R-:W-:Y:S01]  /*1c10*/  FMUL.FTZ R5, R226, R6 ;  /* 0x00000006e2057220 */ /* 0x000fe20000410000 */
[----:B------:R-:W-:Y:S01]  /*1c20*/  PRMT R196, RZ, 0x7610, R196 ;  /* 0x00007610ffc47816 */ /* 0x000fe200000000c4 */
[----:B------:R-:W2:Y:S02]  /*1c30*/  LDL R226, [R1+0x10c] ;  /* 0x00010c0001e27983 */ /* 0x000ea40000100800 */
[----:B------:R-:W-:Y:S01]  /*1c40*/  FFMA.FTZ R3, R248, R204, R5 ;  /* 0x000000ccf8037223 */ /* 0x000fe20000010005 */
[----:B------:R-:W-:-:S04]  /*1c50*/  PRMT R200, RZ, 0x7610, R200 ;  /* 0x00007610ffc87816 */ /* 0x000fc800000000c8 */
[----:B------:R0:W-:Y:S01]  /*1c60*/  STL [R1+0x5c], R3 ;  /* 0x00005c0301007387 */ /* 0x0001e20000100800 */
[----:B------:R-:W-:-:S03]  /*1c70*/  FMUL.FTZ R234, R2, R205 ;  /* 0x000000cd02ea7220 */ /* 0x000fc60000410000 */
[----:B------:R-:W3:Y:S01]  /*1c80*/  LDL R205, [R1+0x104] ;  /* 0x0001040001cd7983 */ /* 0x000ee20000100800 */
[----:B------:R-:W-:Y:S02]  /*1c90*/  FADD.FTZ R72, R72, R204 ;  /* 0x000000cc48487221 */ /* 0x000fe40000010000 */
[----:B------:R-:W-:Y:S02]  /*1ca0*/  FMUL.FTZ R5, R221, R196 ;  /* 0x000000c4dd057220 */ /* 0x000fe40000410000 */
[----:B------:R-:W4:Y:S02]  /*1cb0*/  LDL R221, [R1+0x100] ;  /* 0x0001000001dd7983 */ /* 0x000f240000100800 */
[----:B------:R-:W-:Y:S02]  /*1cc0*/  FFMA.FTZ R0, R0, R200, R5 ;  /* 0x000000c800007223 */ /* 0x000fe40000010005 */
[----:B------:R-:W-:-:S03]  /*1cd0*/  FFMA.FTZ R40, R241, R204, R40 ;  /* 0x000000ccf1287223 */ /* 0x000fc60000010028 */
[----:B------:R1:W-:Y:S01]  /*1ce0*/  STL [R1+0x4c], R0 ;  /* 0x00004c0001007387 */ /* 0x0003e20000100800 */
[----:B------:R-:W-:-:S03]  /*1cf0*/  FADD.FTZ R73, R73, R200 ;  /* 0x000000c849497221 */ /* 0x000fc60000010000 */
[----:B------:R-:W3:Y:S01]  /*1d00*/  LDL R204, [R1+0xf8] ;  /* 0x0000f80001cc7983 */ /* 0x000ee20000100800 */
[----:B------:R-:W-:-:S03]  /*1d10*/  FFMA.FTZ R41, R234, R200, R41 ;  /* 0x000000c8ea297223 */ /* 0x000fc60000010029 */
[----:B------:R-:W3:Y:S01]  /*1d20*/  LDL R200, [R1+0xfc] ;  /* 0x0000fc0001c87983 */ /* 0x000ee20000100800 */
[----:B------:R-:W-:Y:S01]  /*1d30*/  PRMT R5, RZ, 0x5410, R197 ;  /* 0x00005410ff057816 */ /* 0x000fe200000000c5 */
[----:B------:R-:W-:Y:S02]  /*1d40*/  FADD.FTZ R137, R137, R196 ;  /* 0x000000c489897221 */ /* 0x000fe40000010000 */
[----:B------:R-:W-:Y:S01]  /*1d50*/  FFMA.FTZ R105, R234, R196, R105 ;  /* 0x000000c4ea697223 */ /* 0x000fe20000010069 */
[----:B------:R-:W-:Y:S01]  /*1d60*/  PRMT R196, RZ, 0x5410, R201 ;  /* 0x00005410ffc47816 */ /* 0x000fe200000000c9 */
[----:B------:R-:W-:Y:S02]  /*1d70*/  FADD.FTZ R136, R136, R6 ;  /* 0x0000000688887221 */ /* 0x000fe40000010000 */
[----:B------:R-:W-:Y:S01]  /*1d80*/  FFMA.FTZ R104, R241, R6, R104 ;  /* 0x00000006f1687223 */ /* 0x000fe20000010068 */
[----:B------:R-:W-:Y:S01]  /*1d90*/  PRMT R197, RZ, 0x7610, R197 ;  /* 0x00007610ffc57816 */ /* 0x000fe200000000c5 */
[----:B------:R-:W-:-:S02]  /*1da0*/  FMUL.FTZ R6, R227, R5 ;  /* 0x00000005e3067220 */ /* 0x000fc40000410000 */
[----:B------:R-:W-:Y:S01]  /*1db0*/  FMUL.FTZ R233, R2, R206 ;  /* 0x000000ce02e97220 */ /* 0x000fe20000410000 */
[----:B------:R-:W-:Y:S01]  /*1dc0*/  PRMT R201, RZ, 0x7610, R201 ;  /* 0x00007610ffc97816 */ /* 0x000fe200000000c9 */
[----:B------:R-:W-:Y:S02]  /*1dd0*/  FADD.FTZ R138, R138, R5 ;  /* 0x000000058a8a7221 */ /* 0x000fe40000010000 */
[C---:B------:R-:W-:Y:S02]  /*1de0*/  FFMA.FTZ R106, R233.reuse, R5, R106 ;  /* 0x00000005e96a7223 */ /* 0x040fe4000001006a */
[----:B------:R-:W-:Y:S02]  /*1df0*/  FMUL.FTZ R227, R2, R207 ;  /* 0x000000cf02e37220 */ /* 0x000fe40000410000 */
[----:B------:R-:W-:Y:S02]  /*1e00*/  FADD.FTZ R74, R74, R196 ;  /* 0x000000c44a4a7221 */ /* 0x000fe40000010000 */
[----:B------:R-:W-:-:S02]  /*1e10*/  FFMA.FTZ R42, R233, R196, R42 ;  /* 0x000000c4e92a7223 */ /* 0x000fc4000001002a */
[----:B------:R-:W-:Y:S02]  /*1e20*/  FADD.FTZ R139, R139, R197 ;  /* 0x000000c58b8b7221 */ /* 0x000fe40000010000 */
[----:B------:R-:W-:Y:S02]  /*1e30*/  FFMA.FTZ R107, R227, R197, R107 ;  /* 0x000000c5e36b7223 */ /* 0x000fe4000001006b */
[----:B--2---:R-:W-:-:S05]  /*1e40*/  FFMA.FTZ R206, R226, R196, R6 ;  /* 0x000000c4e2ce7223 */ /* 0x004fca0000010006 */
[----:B------:R2:W-:Y:S01]  /*1e50*/  STL [R1+0x3c], R206 ;  /* 0x00003cce01007387 */ /* 0x0005e20000100800 */
[----:B------:R-:W-:-:S03]  /*1e60*/  PRMT R196, RZ, 0x5410, R202 ;  /* 0x00005410ffc47816 */ /* 0x000fc600000000ca */
[----:B------:R-:W2:Y:S01]  /*1e70*/  LDL R207, [R1+0xf4] ;  /* 0x0000f40001cf7983 */ /* 0x000ea20000100800 */
[----:B----4-:R-:W-:-:S03]  /*1e80*/  FMUL.FTZ R5, R221, R197 ;  /* 0x000000c5dd057220 */ /* 0x010fc60000410000 */
[----:B------:R-:W4:Y:S01]  /*1e90*/  LDL R221, [R1+0xf0] ;  /* 0x0000f00001dd7983 */ /* 0x000f220000100800 */
[----:B---3--:R-:W-:Y:S01]  /*1ea0*/  FFMA.FTZ R205, R205, R201, R5 ;  /* 0x000000c9cdcd7223 */ /* 0x008fe20000010005 */
[----:B------:R-:W-:-:S04]  /*1eb0*/  PRMT R5, RZ, 0x5410, R198 ;  /* 0x00005410ff057816 */ /* 0x000fc800000000c6 */
[----:B------:R3:W-:Y:S01]  /*1ec0*/  STL [R1+0x28], R205 ;  /* 0x000028cd01007387 */ /* 0x0007e20000100800 */
[----:B------:R-:W-:-:S03]  /*1ed0*/  FMUL.FTZ R6, R204, R5 ;  /* 0x00000005cc067220 */ /* 0x000fc60000410000 */
[----:B------:R-:W3:Y:S01]  /*1ee0*/  LDL R197, [R1+0xe8] ;  /* 0x0000e80001c57983 */ /* 0x000ee20000100800 */
[----:B------:R-:W-:-:S03]  /*1ef0*/  FFMA.FTZ R204, R200, R196, R6 ;  /* 0x000000c4c8cc7223 */ /* 0x000fc60000010006 */
[----:B------:R-:W3:Y:S01]  /*1f00*/  LDL R200, [R1+0xec] ;  /* 0x0000ec0001c87983 */ /* 0x000ee20000100800 */
[----:B------:R-:W-:Y:S01]  /*1f10*/  FMUL.FTZ R226, R2, R208 ;  /* 0x000000d002e27220 */ /* 0x000fe20000410000 */
[----:B------:R-:W-:Y:S01]  /*1f20*/  PRMT R198, RZ, 0x7610, R198 ;  /* 0x00007610ffc67816 */ /* 0x000fe200000000c6 */
[----:B------:R-:W-:Y:S02]  /*1f30*/  FADD.FTZ R140, R140, R5 ;  /* 0x000000058c8c7221 */ /* 0x000fe40000010000 */
[----:B------:R-:W-:Y:S02]  /*1f40*/  FFMA.FTZ R108, R226, R5, R108 ;  /* 0x00000005e26c7223 */ /* 0x000fe4000001006c */
[----:B------:R-:W-:Y:S02]  /*1f50*/  FMUL.FTZ R5, R2, R209 ;  /* 0x000000d102057220 */ /* 0x000fe40000410000 */
[----:B------:R-:W-:Y:S02]  /*1f60*/  FADD.FTZ R141, R141, R198 ;  /* 0x000000c68d8d7221 */ /* 0x000fe40000010000 */
[----:B------:R-:W-:Y:S01]  /*1f70*/  FFMA.FTZ R109, R5, R198, R109 ;  /* 0x000000c6056d7223 */ /* 0x000fe2000001006d */
[----:B------:R-:W-:Y:S01]  /*1f80*/  PRMT R202, RZ, 0x7610, R202 ;  /* 0x00007610ffca7816 */ /* 0x000fe200000000ca */
[----:B------:R-:W-:Y:S01]  /*1f90*/  FADD.FTZ R76, R76, R196 ;  /* 0x000000c44c4c7221 */ /* 0x000fe20000010000 */
[----:B------:R0:W-:Y:S01]  /*1fa0*/  STL [R1+0x18], R204 ;  /* 0x000018cc01007387 */ /* 0x0001e20000100800 */
[----:B------:R-:W-:-:S03]  /*1fb0*/  FFMA.FTZ R44, R226, R196, R44 ;  /* 0x000000c4e22c7223 */ /* 0x000fc6000001002c */
[----:B------:R-:W3:Y:S01]  /*1fc0*/  LDL R208, [R1+0xe0] ;  /* 0x0000e00001d07983 */ /* 0x000ee20000100800 */
[----:B------:R-:W-:Y:S02]  /*1fd0*/  FADD.FTZ R75, R75, R201 ;  /* 0x000000c94b4b7221 */ /* 0x000fe40000010000 */
[----:B------:R-:W-:Y:S02]  /*1fe0*/  FFMA.FTZ R43, R227, R201, R43 ;  /* 0x000000c9e32b7223 */ /* 0x000fe4000001002b */
[----:B------:R-:W-:Y:S02]  /*1ff0*/  FADD.FTZ R220, R220, R3 ;  /* 0x00000003dcdc7221 */ /* 0x000fe40000010000 */
[----:B------:R-:W-:Y:S02]  /*2000*/  FFMA.FTZ R219, R241, R3, R219 ;  /* 0x00000003f1db7223 */ /* 0x000fe400000100db */
[----:B------:R-:W-:Y:S02]  /*2010*/  FADD.FTZ R220, R220, R0 ;  /* 0x00000000dcdc7221 */ /* 0x000fe40000010000 */
[----:B------:R-:W-:-:S02]  /*2020*/  FFMA.FTZ R219, R234, R0, R219 ;  /* 0x00000000eadb7223 */ /* 0x000fc400000100db */
[----:B----4-:R-:W-:Y:S01]  /*2030*/  FMUL.FTZ R6, R221, R198 ;  /* 0x000000c6dd067220 */ /* 0x010fe20000410000 */
[----:B------:R-:W-:-:S03]  /*2040*/  PRMT R198, RZ, 0x5410, R199 ;  /* 0x00005410ffc67816 */ /* 0x000fc600000000c7 */
[----:B--2---:R-:W-:Y:S02]  /*2050*/  FFMA.FTZ R201, R207, R202, R6 ;  /* 0x000000cacfc97223 */ /* 0x004fe40000010006 */
[----:B------:R-:W2:Y:S01]  /*2060*/  LDL R207, [R1+0xe4] ;  /* 0x0000e40001cf7983 */ /* 0x000ea20000100800 */
[----:B---3--:R-:W-:Y:S01]  /*2070*/  FMUL.FTZ R196, R197, R198 ;  /* 0x000000c6c5c47220 */ /* 0x008fe20000410000 */
[----:B------:R-:W-:Y:S02]  /*2080*/  PRMT R197, RZ, 0x5410, R203 ;  /* 0x00005410ffc57816 */ /* 0x000fe400000000cb */
[----:B------:R3:W-:Y:S03]  /*2090*/  STL [R1+0x8], R201 ;  /* 0x000008c901007387 */ /* 0x0007e60000100800 */
[----:B------:R-:W-:-:S05]  /*20a0*/  FFMA.FTZ R200, R200, R197, R196 ;  /* 0x000000c5c8c87223 */ /* 0x000fca00000100c4 */
[----:B------:R3:W-:Y:S04]  /*20b0*/  STL [R1+0x4], R200 ;  /* 0x000004c801007387 */ /* 0x0007e80000100800 */
[----:B0-----:R3:W5:Y:S04]  /*20c0*/  LDL.LU R3, [R1+0x164] ;  /* 0x0001640001037983 */ /* 0x0017680000300800 */
[----:B-1----:R3:W5:Y:S01]  /*20d0*/  LDL.LU R0, [R1+0x160] ;  /* 0x0001600001007983 */ /* 0x0027620000300800 */
[----:B------:R-:W-:Y:S02]  /*20e0*/  FADD.FTZ R220, R220, R206 ;  /* 0x000000cedcdc7221 */ /* 0x000fe40000010000 */
[----:B------:R-:W-:-:S02]  /*20f0*/  FFMA.FTZ R219, R233, R206, R219 ;  /* 0x000000cee9db7223 */ /* 0x000fc400000100db */
[----:B------:R-:W-:Y:S02]  /*2100*/  FADD.FTZ R220, R220, R205 ;  /* 0x000000cddcdc7221 */ /* 0x000fe40000010000 */
[----:B------:R-:W-:Y:S01]  /*2110*/  FFMA.FTZ R219, R227, R205, R219 ;  /* 0x000000cde3db7223 */ /* 0x000fe200000100db */
[----:B------:R-:W-:Y:S01]  /*2120*/  PRMT R199, RZ, 0x7610, R199 ;  /* 0x00007610ffc77816 */ /* 0x000fe200000000c7 */
        /* <DEDUP_REMOVED lines=21> */
[----:B--2---:R-:W-:-:S04]  /*2280*/  FFMA.FTZ R248, R207, R203, R248 ;  /* 0x000000cbcff87223 */ /* 0x004fc800000100f8 */
[----:B------:R-:W-:Y:S02]  /*2290*/  FADD.FTZ R220, R220, R248 ;  /* 0x000000f8dcdc7221 */ /* 0x000fe40000010000 */
[----:B------:R-:W-:Y:S02]  /*22a0*/  FFMA.FTZ R219, R221, R248, R219 ;  /* 0x000000f8dddb7223 */ /* 0x000fe400000100db */
.L_x_795:
[----:B---3--:R-:W-:Y:S05]  /*22b0*/  BSYNC B1 ;  /* 0x0000000000017941 */ /* 0x008fea0003800000 */
.L_x_794:
        /* <DEDUP_REMOVED lines=12> */
[----:B0-----:R-:W3:Y:S04]  /*2380*/  LDG.E.128 R208, [R208.64+0x10] ;  /* 0x00001004d0d07981 */ /* 0x001ee8000c1e1d00 */
[----:B------:R-:W3:Y:S01]  /*2390*/  LDG.E.128 R200, [R200.64] ;  /* 0x00000004c8c87981 */ /* 0x000ee2000c1e1d00 */
[----:B------:R-:W-:-:S03]  /*23a0*/  ISETP.NE.U32.AND P3, PT, RZ, c[0x0][0x250], PT ;  /* 0x00009400ff007a0c */ /* 0x000fc60003f65070 */
[----:B------:R-:W3:Y:S01]  /*23b0*/  LDL R247, [R1+0xd4] ;  /* 0x0000d40001f77983 */ /* 0x000ee20000100800 */
[----:B------:R-:W-:Y:S02]  /*23c0*/  ISETP.NE.AND.EX P3, PT, RZ, c[0x0][0x254], PT, P3 ;  /* 0x00009500ff007a0c */ /* 0x000fe40003f65330 */
[----:B------:R-:W-:Y:S02]  /*23d0*/  ISETP.NE.U32.AND P2, PT, RZ, c[0x0][0x218], PT ;  /* 0x00008600ff007a0c */ /* 0x000fe40003f45070 */
[C---:B------:R-:W-:Y:S01]  /*23e0*/  SHF.L.U32 R8, R218.reuse, 0x3, RZ ;  /* 0x00000003da087819 */ /* 0x040fe200000006ff */
[----:B------:R-:W0:Y:S01]  /*23f0*/  LDC.U8 R225, c[0x0][0x1f0] ;  /* 0x00007c00ffe17b82 */ /* 0x000e220000000000 */
[----:B------:R-:W-:Y:S01]  /*2400*/  ISETP.NE.AND.EX P2, PT, RZ, c[0x0][0x21c], PT, P2 ;  /* 0x00008700ff007a0c */ /* 0x000fe20003f45320 */
[----:B-----5:R1:W-:Y:S01]  /*2410*/  STL [R1+0x164], R3 ;  /* 0x0001640301007387 */ /* 0x0203e20000100800 */
[----:B------:R-:W-:-:S03]  /*2420*/  SHF.L.U64.HI R7, R218, 0x3, RZ ;  /* 0x00000003da077819 */ /* 0x000fc600000102ff */
[----:B------:R0:W-:Y:S02]  /*2430*/  STL [R1+0x160], R0 ;  /* 0x0001600001007387 */ /* 0x0001e40000100800 */
[----:B------:R-:W-:-:S04]  /*2440*/  @P3 IADD3 R10, P4, R8, c[0x0][0x198], RZ ;  /* 0x00006600080a3a10 */ /* 0x000fc80007f9e0ff */
[----:B------:R-:W-:-:S05]  /*2450*/  @P3 IADD3.X R11, R7, c[0x0][0x19c], RZ, P4, !PT ;  /* 0x00006700070b3a10 */ /* 0x000fca00027fe4ff */
[----:B------:R0:W5:Y:S02]  /*2460*/  @P3 LDG.E.64 R12, [R10.64] ;  /* 0x000000040a0c3981 */ /* 0x000164000c1e1b00 */
[----:B0-----:R-:W-:-:S04]  /*2470*/  @P2 LEA R10, P3, R218, c[0x0][0x218], 0x5 ;  /* 0x00008600da0a2a11 */ /* 0x001fc800078628ff */
[----:B------:R-:W-:-:S05]  /*2480*/  @P2 LEA.HI.X R11, R218, c[0x0][0x21c], RZ, 0x5, P3 ;  /* 0x00008700da0b2a11 */ /* 0x000fca00018f2cff */
[----:B------:R0:W5:Y:S04]  /*2490*/  @P2 LDG.E.128 R176, [R10.64] ;  /* 0x000000040ab02981 */ /* 0x000168000c1e1d00 */
[----:B------:R0:W5:Y:S02]  /*24a0*/  @P2 LDG.E.128 R180, [R10.64+0x10] ;  /* 0x000010040ab42981 */ /* 0x000164000c1e1d00 */
[----:B0-----:R-:W-:-:S04]  /*24b0*/  IADD3 R10, P2, R8, c[0x0][0x190], RZ ;  /* 0x00006400080a7a10 */ /* 0x001fc80007f5e0ff */
[----:B------:R-:W-:Y:S02]  /*24c0*/  IADD3.X R11, R7, c[0x0][0x194], RZ, P2, !PT ;  /* 0x00006500070b7a10 */ /* 0x000fe400017fe4ff */
[----:B------:R-:W-:Y:S02]  /*24d0*/  ISETP.NE.AND P2, PT, R225, RZ, PT ;  /* 0x000000ffe100720c */ /* 0x000fe40003f45270 */
[----:B------:R-:W3:Y:S02]  /*24e0*/  LDL R225, [R1+0xc8] ;  /* 0x0000c80001e17983 */ /* 0x000ee40000100800 */
[----:B------:R-:W-:Y:S02]  /*24f0*/  FSEL R7, R236, RZ, !P2 ;  /* 0x000000ffec077208 */ /* 0x000fe40005000000 */
[----:B------:R-:W5:Y:S03]  /*2500*/  LDG.E.64 R10, [R10.64] ;  /* 0x000000040a0a7981 */ /* 0x000f66000c1e1b00 */
[----:B----4-:R-:W-:-:S02]  /*2510*/  FADD.FTZ R204, -R7, R204 ;  /* 0x000000cc07cc7221 */ /* 0x010fc40000010100 */
[C---:B------:R-:W-:Y:S02]  /*2520*/  FADD.FTZ R205, -R7.reuse, R205 ;  /* 0x000000cd07cd7221 */ /* 0x040fe40000010100 */
[----:B------:R-:W-:Y:S01]  /*2530*/  FMUL.FTZ R240, R2, R204 ;  /* 0x000000cc02f07220 */ /* 0x000fe20000410000 */
[----:B--2---:R-:W-:Y:S01]  /*2540*/  PRMT R8, RZ, 0x5410, R196 ;  /* 0x00005410ff087816 */ /* 0x004fe200000000c4 */
[C---:B------:R-:W-:Y:S02]  /*2550*/  FADD.FTZ R206, -R7.reuse, R206 ;  /* 0x000000ce07ce7221 */ /* 0x040fe40000010100 */
[C---:B------:R-:W-:Y:S02]  /*2560*/  FADD.FTZ R207, -R7.reuse, R207 ;  /* 0x000000cf07cf7221 */ /* 0x040fe40000010100 */
[C---:B---3--:R-:W-:Y:S02]  /*2570*/  FADD.FTZ R208, -R7.reuse, R208 ;  /* 0x000000d007d07221 */ /* 0x048fe40000010100 */
[C---:B------:R-:W-:Y:S01]  /*2580*/  FADD.FTZ R209, -R7.reuse, R209 ;  /* 0x000000d107d17221 */ /* 0x040fe20000010100 */
[----:B------:R-:W-:Y:S01]  /*2590*/  PRMT R204, RZ, 0x5410, R200 ;  /* 0x00005410ffcc7816 */ /* 0x000fe200000000c8 */
[----:B------:R-:W-:-:S02]  /*25a0*/  FADD.FTZ R210, -R7, R210 ;  /* 0x000000d207d27221 */ /* 0x000fc40000010100 */
[----:B------:R-:W-:Y:S02]  /*25b0*/  FADD.FTZ R211, -R7, R211 ;  /* 0x000000d307d37221 */ /* 0x000fe40000010100 */
[----:B------:R-:W-:-:S04]  /*25c0*/  FMUL.FTZ R7, R224, R8 ;  /* 0x00000008e0077220 */ /* 0x000fc80000410000 */
[----:B-1----:R-:W-:Y:S02]  /*25d0*/  FFMA.FTZ R3, R217, R204, R7 ;  /* 0x000000ccd9037223 */ /* 0x002fe40000010007 */
[----:B------:R-:W2:Y:S01]  /*25e0*/  LDL R217, [R1+0xcc] ;  /* 0x0000cc0001d97983 */ /* 0x000ea20000100800 */
[----:B------:R-:W-:Y:S02]  /*25f0*/  PRMT R196, RZ, 0x7610, R196 ;  /* 0x00007610ffc47816 */ /* 0x000fe400000000c4 */
[----:B------:R-:W-:Y:S01]  /*2600*/  PRMT R200, RZ, 0x7610, R200 ;  /* 0x00007610ffc87816 */ /* 0x000fe200000000c8 */
[----:B------:R0:W-:Y:S02]  /*2610*/  STL [R1+0x58], R3 ;  /* 0x0000580301007387 */ /* 0x0001e40000100800 */
[----:B------:R-:W-:Y:S02]  /*2620*/  FMUL.FTZ R7, R252, R196 ;  /* 0x000000c4fc077220 */ /* 0x000fe40000410000 */
[----:B------:R-:W3:Y:S01]  /*2630*/  LDL R224, [R1+0xc0] ;  /* 0x0000c00001e07983 */ /* 0x000ee20000100800 */
[----:B------:R-:W-:-:S02]  /*2640*/  FADD.FTZ R80, R80, R204 ;  /* 0x000000cc50507221 */ /* 0x000fc40000010000 */
[----:B------:R-:W-:Y:S02]  /*2650*/  FFMA.FTZ R48, R240, R204, R48 ;  /* 0x000000ccf0307223 */ /* 0x000fe40000010030 */
[----:B------:R-:W-:Y:S01]  /*2660*/  FMUL.FTZ R232, R2, R205 ;  /* 0x000000cd02e87220 */ /* 0x000fe20000410000 */
[----:B------:R-:W4:Y:S01]  /*2670*/  LDL R204, [R1+0xc4] ;  /* 0x0000c40001cc7983 */ /* 0x000f220000100800 */
[----:B------:R-:W-:Y:S01]  /*2680*/  FFMA.FTZ R0, R247, R200, R7 ;  /* 0x000000c8f7007223 */ /* 0x000fe20000010007 */
[----:B------:R-:W-:Y:S01]  /*2690*/  PRMT R7, RZ, 0x5410, R197 ;  /* 0x00005410ff077816 */ /* 0x000fe200000000c5 */
[----:B------:R-:W-:Y:S02]  /*26a0*/  FADD.FTZ R145, R145, R196 ;  /* 0x000000c491917221 */ /* 0x000fe40000010000 */
[----:B------:R-:W-:Y:S01]  /*26b0*/  FFMA.FTZ R113, R232, R196, R113 ;  /* 0x000000c4e8717223 */ /* 0x000fe20000010071 */
[----:B------:R-:W-:Y:S01]  /*26c0*/  PRMT R196, RZ, 0x5410, R201 ;  /* 0x00005410ffc47816 */ /* 0x000fe200000000c9 */
[----:B------:R-:W-:Y:S01]  /*26d0*/  FADD.FTZ R144, R144, R8 ;  /* 0x0000000890907221 */ /* 0x000fe20000010000 */
[----:B------:R1:W-:Y:S01]  /*26e0*/  STL [R1+0x48], R0 ;  /* 0x0000480001007387 */ /* 0x0003e20000100800 */
[----:B------:R-:W-:-:S03]  /*26f0*/  FFMA.FTZ R112, R240, R8, R112 ;  /* 0x00000008f0707223 */ /* 0x000fc60000010070 */
[----:B------:R-:W4:Y:S01]  /*2700*/  LDL R247, [R1+0xb8] ;  /* 0x0000b80001f77983 */ /* 0x000f220000100800 */
[----:B------:R-:W-:Y:S02]  /*2710*/  FMUL.FTZ R231, R2, R206 ;  /* 0x000000ce02e77220 */ /* 0x000fe40000410000 */
[----:B------:R-:W-:Y:S02]  /*2720*/  FADD.FTZ R81, R81, R200 ;  /* 0x000000c851517221 */ /* 0x000fe40000010000 */
[----:B------:R-:W-:Y:S02]  /*2730*/  FFMA.FTZ R49, R232, R200, R49 ;  /* 0x000000c8e8317223 */ /* 0x000fe40000010031 */
[----:B------:R-:W-:-:S04]  /*2740*/  FMUL.FTZ R8, R225, R7 ;  /* 0x00000007e1087220 */ /* 0x000fc80000410000 */
[----:B--2---:R-:W-:Y:S02]  /*2750*/  FFMA.FTZ R205, R217, R196, R8 ;  /* 0x000000c4d9cd7223 */ /* 0x004fe40000010008 */
[----:B------:R-:W2:Y:S04]  /*2760*/  LDL R217, [R1+0xbc] ;  /* 0x0000bc0001d97983 */ /* 0x000ea80000100800 */
[----:B------:R0:W-:Y:S04]  /*2770*/  STL [R1+0x34], R205 ;  /* 0x000034cd01007387 */ /* 0x0001e80000100800 */
[----:B------:R-:W2:Y:S04]  /*2780*/  LDL R206, [R1+0xb0] ;  /* 0x0000b00001ce7983 */ /* 0x000ea80000100800 */
[----:B------:R-:W2:Y:S01]  /*2790*/  LDL R200, [R1+0xb4] ;  /* 0x0000b40001c87983 */ /* 0x000ea20000100800 */
[----:B------:R-:W-:Y:S01]  /*27a0*/  PRMT R197, RZ, 0x7610, R197 ;  /* 0x00007610ffc57816 */ /* 0x000fe200000000c5 */
[----:B------:R-:W-:Y:S01]  /*27b0*/  FADD.FTZ R146, R146, R7 ;  /* 0x0000000792927221 */ /* 0x000fe20000010000 */
[----:B------:R-:W-:Y:S01]  /*27c0*/  PRMT R201, RZ, 0x7610, R201 ;  /* 0x00007610ffc97816 */ /* 0x000fe200000000c9 */
[----:B------:R-:W-:-:S02]  /*27d0*/  FFMA.FTZ R114, R231, R7, R114 ;  /* 0x00000007e7727223 */ /* 0x000fc40000010072 */
[----:B---3--:R-:W-:-:S04]  /*27e0*/  FMUL.FTZ R7, R224, R197 ;  /* 0x000000c5e0077220 */ /* 0x008fc80000410000 */
[----:B----4-:R-:W-:Y:S01]  /*27f0*/  FFMA.FTZ R204, R204, R201, R7 ;  /* 0x000000c9cccc7223 */ /* 0x010fe20000010007 */
[----:B------:R-:W-:Y:S01]  /*2800*/  PRMT R7, RZ, 0x5410, R198 ;  /* 0x00005410ff077816 */ /* 0x000fe200000000c6 */
[----:B------:R-:W-:Y:S02]  /*2810*/  FADD.FTZ R82, R82, R196 ;  /* 0x000000c452527221 */ /* 0x000fe40000010000 */
[----:B------:R-:W-:Y:S01]  /*2820*/  FFMA.FTZ R50, R231, R196, R50 ;  /* 0x000000c4e7327223 */ /* 0x000fe20000010032 */
[----:B------:R-:W-:Y:S01]  /*2830*/  PRMT R196, RZ, 0x5410, R202 ;  /* 0x00005410ffc47816 */ /* 0x000fe200000000ca */
[----:B------:R-:W-:Y:S02]  /*2840*/  FMUL.FTZ R225, R2, R207 ;  /* 0x000000cf02e17220 */ /* 0x000fe40000410000 */
[----:B------:R-:W-:Y:S02]  /*2850*/  FMUL.FTZ R8, R247, R7 ;  /* 0x00000007f7087220 */ /* 0x000fe40000410000 */
[----:B------:R-:W-:-:S02]  /*2860*/  FADD.FTZ R83, R83, R201 ;  /* 0x000000c953537221 */ /* 0x000fc40000010000 */
[----:B------:R-:W-:Y:S01]  /*2870*/  FFMA.FTZ R51, R225, R201, R51 ;  /* 0x000000c9e1337223 */ /* 0x000fe20000010033 */
[----:B------:R3:W-:Y:S01]  /*2880*/  STL [R1+0x20], R204 ;  /* 0x000020cc01007387 */ /* 0x0007e20000100800 */
[----:B------:R-:W-:Y:S01]  /*2890*/  PRMT R198, RZ, 0x7610, R198 ;  /* 0x00007610ffc67816 */ /* 0x000fe200000000c6 */
[----:B------:R-:W-:Y:S02]  /*28a0*/  FMUL.FTZ R224, R2, R208 ;  /* 0x000000d002e07220 */ /* 0x000fe40000410000 */
[----:B------:R-:W4:Y:S01]  /*28b0*/  LDL R208, [R1+0xac] ;  /* 0x0000ac0001d07983 */ /* 0x000f220000100800 */
[----:B------:R-:W-:Y:S01]  /*28c0*/  PRMT R202, RZ, 0x7610, R202 ;  /* 0x00007610ffca7816 */ /* 0x000fe200000000ca */
[----:B------:R-:W-:Y:S02]  /*28d0*/  FADD.FTZ R220, R220, R3 ;  /* 0x00000003dcdc7221 */ /* 0x000fe40000010000 */
[----:B------:R-:W-:Y:S02]  /*28e0*/  FFMA.FTZ R219, R240, R3, R219 ;  /* 0x00000003f0db7223 */ /* 0x000fe400000100db */
[----:B------:R-:W-:-:S02]  /*28f0*/  FADD.FTZ R220, R220, R0 ;  /* 0x00000000dcdc7221 */ /* 0x000fc40000010000 */
[----:B------:R-:W-:Y:S02]  /*2900*/  FFMA.FTZ R219, R232, R0, R219 ;  /* 0x00000000e8db7223 */ /* 0x000fe400000100db */
[----:B--2---:R-:W-:Y:S02]  /*2910*/  FFMA.FTZ R201, R217, R196, R8 ;  /* 0x000000c4d9c97223 */ /* 0x004fe40000010008 */
[----:B------:R-:W2:Y:S04]  /*2920*/  LDL R217, [R1+0xa8] ;  /* 0x0000a80001d97983 */ /* 0x000ea80000100800 */
[----:B------:R3:W-:Y:S01]  /*2930*/  STL [R1+0x14], R201 ;  /* 0x000014c901007387 */ /* 0x0007e20000100800 */
[----:B------:R-:W-:-:S03]  /*2940*/  FMUL.FTZ R8, R206, R198 ;  /* 0x000000c6ce087220 */ /* 0x000fc60000410000 */
[----:B------:R-:W3:Y:S01]  /*2950*/  LDL R207, [R1+0xa0] ;  /* 0x0000a00001cf7983 */ /* 0x000ee20000100800 */
[----:B------:R-:W-:-:S03]  /*2960*/  FFMA.FTZ R200, R200, R202, R8 ;  /* 0x000000cac8c87223 */ /* 0x000fc60000010008 */
[----:B------:R-:W3:Y:S04]  /*2970*/  LDL R206, [R1+0xa4] ;  /* 0x0000a40001ce7983 */ /* 0x000ee80000100800 */
[----:B------:R2:W-:Y:S04]  /*2980*/  STL [R1], R200 ;  /* 0x000000c801007387 */ /* 0x0005e80000100800 */
[----:B0-----:R0:W5:Y:S04]  /*2990*/  LDL.LU R3, [R1+0x164] ;  /* 0x0001640001037983 */ /* 0x0011680000300800 */
[----:B-1----:R0:W5:Y:S01]  /*29a0*/  LDL.LU R0, [R1+0x160] ;  /* 0x0001600001007983 */ /* 0x0021620000300800 */
[----:B------:R-:W-:-:S02]  /*29b0*/  FADD.FTZ R220, R220, R205 ;  /* 0x000000cddcdc7221 */ /* 0x000fc40000010000 */
[----:B------:R-:W-:Y:S02]  /*29c0*/  FFMA.FTZ R219, R231, R205, R219 ;  /* 0x000000cde7db7223 */ /* 0x000fe400000100db */
[----:B------:R-:W-:Y:S02]  /*29d0*/  FADD.FTZ R147, R147, R197 ;  /* 0x000000c593937221 */ /* 0x000fe40000010000 */
[C---:B------:R-:W-:Y:S01]  /*29e0*/  FFMA.FTZ R115, R225.reuse, R197, R115 ;  /* 0x000000c5e1737223 */ /* 0x040fe20000010073 */
        /* <DEDUP_REMOVED lines=11> */
[----:B------:R-:W-:Y:S01]  /*2aa0*/  FFMA.FTZ R219, R224, R201, R219 ;  /* 0x000000c9e0db7223 */ /* 0x000fe200000100db */
[----:B------:R-:W-:Y:S01]  /*2ab0*/  PRMT R203, RZ, 0x7610, R203 ;  /* 0x00007610ffcb7816 */ /* 0x000fe200000000cb */
[----:B------:R-:W-:-:S02]  /*2ac0*/  FMUL.FTZ R8, R2, R210 ;  /* 0x000000d202087220 */ /* 0x000fc40000410000 */
        /* <DEDUP_REMOVED lines=12> */
[----:B------:R-:W-:-:S02]  /*2b90*/  FADD.FTZ R151, R151, R199 ;  /* 0x000000c797977221 */ /* 0x000fc40000010000 */
[----:B--2---:R-:W-:-:S04]  /*2ba0*/  FMUL.FTZ R252, R217, R197 ;  /* 0x000000c5d9fc7220 */ /* 0x004fc80000410000 */
[----:B----4-:R-:W-:Y:S02]  /*2bb0*/  FFMA.FTZ R252, R208, R196, R252 ;  /* 0x000000c4d0fc7223 */ /* 0x010fe400000100fc */
[----:B---3--:R-:W-:Y:S02]  /*2bc0*/  FMUL.FTZ R247, R207, R199 ;  /* 0x000000c7cff77220 */ /* 0x008fe40000410000 */
[----:B------:R-:W-:Y:S02]  /*2bd0*/  FMUL.FTZ R217, R2, R211 ;  /* 0x000000d302d97220 */ /* 0x000fe40000410000 */
[----:B------:R-:W-:Y:S02]  /*2be0*/  FFMA.FTZ R247, R206, R203, R247 ;  /* 0x000000cbcef77223 */ /* 0x000fe400000100f7 */
[----:B------:R-:W-:Y:S02]  /*2bf0*/  FADD.FTZ R220, R220, R252 ;  /* 0x000000fcdcdc7221 */ /* 0x000fe40000010000 */
[----:B------:R-:W-:-:S02]  /*2c00*/  FFMA.FTZ R219, R8, R252, R219 ;  /* 0x000000fc08db7223 */ /* 0x000fc400000100db */
[C---:B------:R-:W-:Y:S02]  /*2c10*/  FFMA.FTZ R55, R217.reuse, R203, R55 ;  /* 0x000000cbd9377223 */ /* 0x040fe40000010037 */
[C---:B------:R-:W-:Y:S02]  /*2c20*/  FFMA.FTZ R119, R217.reuse, R199, R119 ;  /* 0x000000c7d9777223 */ /* 0x040fe40000010077 */
[----:B------:R-:W-:Y:S02]  /*2c30*/  FADD.FTZ R220, R220, R247 ;  /* 0x000000f7dcdc7221 */ /* 0x000fe40000010000 */
[----:B------:R-:W-:Y:S02]  /*2c40*/  FFMA.FTZ R219, R217, R247, R219 ;  /* 0x000000f7d9db7223 */ /* 0x000fe400000100db */
.L_x_797:
[----:B0-----:R-:W-:Y:S05]  /*2c50*/  BSYNC B1 ;  /* 0x0000000000017941 */ /* 0x001fea0003800000 */
.L_x_796:
[----:B------:R-:W-:Y:S01]  /*2c60*/  ISETP.GE.U32.AND P2, PT, R244, 0x80, PT ;  /* 0x00000080f400780c */ /* 0x000fe20003f46070 */
[----:B------:R-:W-:-:S12]  /*2c70*/  BSSY B1, `(.L_x_798) ;  /* 0x0000093000017945 */ /* 0x000fd80003800000 */
        /* <DEDUP_REMOVED lines=8> */
[C---:B------:R-:W-:Y:S01]  /*2d00*/  IMAD.WIDE.U32 R200, R218.reuse, R200, c[0x0][0x208] ;  /* 0x00008200dac87625 */ /* 0x040fe200078e00c8 */
[----:B------:R-:W2:Y:S04]  /*2d10*/  LDL R246, [R1+0x90] ;  /* 0x0000900001f67983 */ /* 0x000ea80000100800 */
[----:B------:R-:W2:Y:S04]  /*2d20*/  LDG.E.128 R196, [R196.64] ;  /* 0x00000004c4c47981 */ /* 0x000ea8000c1e1d00 */
[----:B0-----:R-:W2:Y:S04]  /*2d30*/  LDG.E.128 R208, [R208.64+0x10] ;  /* 0x00001004d0d07981 */ /* 0x001ea8000c1e1d00 */
[----:B------:R-:W3:Y:S04]  /*2d40*/  LDG.E.128 R200, [R200.64] ;  /* 0x00000004c8c87981 */ /* 0x000ee8000c1e1d00 */
[----:B------:R-:W3:Y:S01]  /*2d50*/  LDL R230, [R1+0x94] ;  /* 0x0000940001e67983 */ /* 0x000ee20000100800 */
[----:B------:R-:W-:Y:S01]  /*2d60*/  ISETP.NE.U32.AND P3, PT, RZ, c[0x0][0x250], PT ;  /* 0x00009400ff007a0c */ /* 0x000fe20003f65070 */
[----:B------:R-:W-:Y:S01]  /*2d70*/  IMAD.SHL.U32 R214, R218, 0x8, RZ ;  /* 0x00000008dad67824 */ /* 0x000fe200078e00ff */
[----:B------:R-:W-:Y:S01]  /*2d80*/  SHF.R.U32.HI R9, RZ, 0x1d, R218 ;  /* 0x0000001dff097819 */ /* 0x000fe200000116da */
[----:B------:R-:W0:Y:S01]  /*2d90*/  LDC.U8 R216, c[0x0][0x1f0] ;  /* 0x00007c00ffd87b82 */ /* 0x000e220000000000 */
[----:B------:R-:W-:Y:S01]  /*2da0*/  ISETP.NE.AND.EX P3, PT, RZ, c[0x0][0x254], PT, P3 ;  /* 0x00009500ff007a0c */ /* 0x000fe20003f65330 */
[----:B------:R-:W3:Y:S01]  /*2db0*/  LDL R222, [R1+0x80] ;  /* 0x0000800001de7983 */ /* 0x000ee20000100800 */
[----:B------:R-:W-:-:S03]  /*2dc0*/  ISETP.NE.U32.AND P2, PT, RZ, c[0x0][0x218], PT ;  /* 0x00008600ff007a0c */ /* 0x000fc60003f45070 */
[----:B------:R-:W3:Y:S01]  /*2dd0*/  LDL R223, [R1+0x8c] ;  /* 0x00008c0001df7983 */ /* 0x000ee20000100800 */
[----:B------:R-:W-:-:S07]  /*2de0*/  ISETP.NE.AND.EX P2, PT, RZ, c[0x0][0x21c], PT, P2 ;  /* 0x00008700ff007a0c */ /* 0x000fce0003f45320 */
[----:B------:R-:W-:-:S04]  /*2df0*/  @P3 IADD3 R212, P4, R214, c[0x0][0x198], RZ ;  /* 0x00006600d6d43a10 */ /* 0x000fc80007f9e0ff */
[----:B------:R-:W-:-:S05]  /*2e00*/  @P3 IADD3.X R213, R9, c[0x0][0x19c], RZ, P4, !PT ;  /* 0x0000670009d53a10 */ /* 0x000fca00027fe4ff */
[----:B------:R1:W5:Y:S02]  /*2e10*/  @P3 LDG.E.64 R22, [R212.64] ;  /* 0x00000004d4163981 */ /* 0x000364000c1e1b00 */
[----:B-1----:R-:W-:-:S04]  /*2e20*/  @P2 LEA R212, P3, R218, c[0x0][0x218], 0x5 ;  /* 0x00008600dad42a11 */ /* 0x002fc800078628ff */
[----:B------:R-:W-:-:S05]  /*2e30*/  @P2 LEA.HI.X R213, R218, c[0x0][0x21c], RZ, 0x5, P3 ;  /* 0x00008700dad52a11 */ /* 0x000fca00018f2cff */
[----:B------:R1:W5:Y:S04]  /*2e40*/  @P2 LDG.E.128 R184, [R212.64] ;  /* 0x00000004d4b82981 */ /* 0x000368000c1e1d00 */
[----:B------:R1:W5:Y:S02]  /*2e50*/  @P2 LDG.E.128 R188, [R212.64+0x10] ;  /* 0x00001004d4bc2981 */ /* 0x000364000c1e1d00 */
[----:B-1----:R-:W-:-:S04]  /*2e60*/  IADD3 R212, P2, R214, c[0x0][0x190], RZ ;  /* 0x00006400d6d47a10 */ /* 0x002fc80007f5e0ff */
[----:B------:R-:W-:Y:S02]  /*2e70*/  IADD3.X R213, R9, c[0x0][0x194], RZ, P2, !PT ;  /* 0x0000650009d57a10 */ /* 0x000fe400017fe4ff */
[----:B0-----:R-:W-:-:S04]  /*2e80*/  ISETP.NE.AND P2, PT, R216, RZ, PT ;  /* 0x000000ffd800720c */ /* 0x001fc80003f45270 */
[----:B-----5:R-:W-:Y:S01]  /*2e90*/  FSEL R236, R236, RZ, !P2 ;  /* 0x000000ffecec7208 */ /* 0x020fe20005000000 */
[----:B------:R-:W5:Y:S04]  /*2ea0*/  LDG.E.64 R212, [R212.64] ;  /* 0x00000004d4d47981 */ /* 0x000f68000c1e1b00 */
[----:B----4-:R-:W-:-:S04]  /*2eb0*/  FADD.FTZ R204, -R236, R204 ;  /* 0x000000cceccc7221 */ /* 0x010fc80000010100 */
[----:B------:R-:W-:Y:S02]  /*2ec0*/  FMUL.FTZ R239, R2, R204 ;  /* 0x000000cc02ef7220 */ /* 0x000fe40000410000 */
[C---:B--2---:R-:W-:Y:S01]  /*2ed0*/  FADD.FTZ R9, -R236.reuse, R209 ;  /* 0x000000d1ec097221 */ /* 0x044fe20000010100 */
[----:B------:R-:W-:Y:S01]  /*2ee0*/  PRMT R209, RZ, 0x5410, R196 ;  /* 0x00005410ffd17816 */ /* 0x000fe200000000c4 */
[----:B------:R-:W-:Y:S01]  /*2ef0*/  FADD.FTZ R216, -R236, R211 ;  /* 0x000000d3ecd87221 */ /* 0x000fe20000010100 */
[----:B---3--:R-:W-:-:S03]  /*2f00*/  PRMT R211, RZ, 0x5410, R200 ;  /* 0x00005410ffd37816 */ /* 0x008fc600000000c8 */
[----:B------:R-:W-:Y:S01]  /*2f10*/  FMUL.FTZ R204, R251, R209 ;  /* 0x000000d1fbcc7220 */ /* 0x000fe20000410000 */
[----:B------:R-:W-:Y:S01]  /*2f20*/  PRMT R196, RZ, 0x7610, R196 ;  /* 0x00007610ffc47816 */ /* 0x000fe200000000c4 */
[C---:B------:R-:W-:Y:S02]  /*2f30*/  FADD.FTZ R205, -R236.reuse, R205 ;  /* 0x000000cdeccd7221 */ /* 0x040fe40000010100 */
[C---:B------:R-:W-:Y:S02]  /*2f40*/  FADD.FTZ R206, -R236.reuse, R206 ;  /* 0x000000ceecce7221 */ /* 0x040fe40000010100 */
[C---:B------:R-:W-:Y:S02]  /*2f50*/  FADD.FTZ R207, -R236.reuse, R207 ;  /* 0x000000cfeccf7221 */ /* 0x040fe40000010100 */
[C---:B------:R-:W-:Y:S02]  /*2f60*/  FADD.FTZ R208, -R236.reuse, R208 ;  /* 0x000000d0ecd07221 */ /* 0x040fe40000010100 */
[----:B------:R-:W-:-:S02]  /*2f70*/  FADD.FTZ R210, -R236, R210 ;  /* 0x000000d2ecd27221 */ /* 0x000fc40000010100 */
[----:B------:R-:W2:Y:S01]  /*2f80*/  LDL R236, [R1+0x88] ;  /* 0x0000880001ec7983 */ /* 0x000ea20000100800 */
[----:B------:R-:W-:Y:S01]  /*2f90*/  FFMA.FTZ R218, R250, R211, R204 ;  /* 0x000000d3fada7223 */ /* 0x000fe200000100cc */
[----:B------:R-:W-:Y:S01]  /*2fa0*/  PRMT R200, RZ, 0x7610, R200 ;  /* 0x00007610ffc87816 */ /* 0x000fe200000000c8 */
[----:B------:R-:W-:Y:S02]  /*2fb0*/  FMUL.FTZ R204, R246, R196 ;  /* 0x000000c4f6cc7220 */ /* 0x000fe40000410000 */
[----:B------:R-:W-:Y:S01]  /*2fc0*/  FADD.FTZ R152, R152, R209 ;  /* 0x000000d198987221 */ /* 0x000fe20000010000 */
[----:B------:R0:W-:Y:S01]  /*2fd0*/  STL [R1+0x54], R218 ;  /* 0x000054da01007387 */ /* 0x0001e20000100800 */
[----:B------:R-:W-:Y:S02]  /*2fe0*/  FFMA.FTZ R120, R239, R209, R120 ;  /* 0x000000d1ef787223 */ /* 0x000fe40000010078 */
[----:B------:R-:W-:Y:S01]  /*2ff0*/  FFMA.FTZ R209, R230, R200, R204 ;  /* 0x000000c8e6d17223 */ /* 0x000fe200000100cc */
[----:B------:R-:W3:Y:S01]  /*3000*/  LDL R214, [R1+0x84] ;  /* 0x0000840001d67983 */ /* 0x000ee20000100800 */
[----:B------:R-:W-:-:S02]  /*3010*/  FADD.FTZ R88, R88, R211 ;  /* 0x000000d358587221 */ /* 0x000fc40000010000 */
[----:B------:R-:W-:Y:S01]  /*3020*/  FFMA.FTZ R56, R239, R211, R56 ;  /* 0x000000d3ef387223 */ /* 0x000fe20000010038 */
[----:B------:R0:W-:Y:S04]  /*3030*/  STL [R1+0x44], R209 ;  /* 0x000044d101007387 */ /* 0x0001e80000100800 */
[----:B------:R-:W4:Y:S01]  /*3040*/  LDL R211, [R1+0x78] ;  /* 0x0000780001d37983 */ /* 0x000f220000100800 */
[----:B------:R-:W-:-:S03]  /*3050*/  FMUL.FTZ R230, R2, R206 ;  /* 0x000000ce02e67220 */ /* 0x000fc60000410000 */
[----:B------:R-:W4:Y:S01]  /*3060*/  LDL R206, [R1+0x7c] ;  /* 0x00007c0001ce7983 */ /* 0x000f220000100800 */
[----:B------:R-:W-:Y:S02]  /*3070*/  FMUL.FTZ R235, R2, R205 ;  /* 0x000000cd02eb7220 */ /* 0x000fe40000410000 */
[----:B------:R-:W-:Y:S02]  /*3080*/  FADD.FTZ R153, R153, R196 ;  /* 0x000000c499997221 */ /* 0x000fe40000010000 */
[----:B------:R-:W-:Y:S01]  /*3090*/  FFMA.FTZ R121, R235, R196, R121 ;  /* 0x000000c4eb797223 */ /* 0x000fe20000010079 */
[--C-:B------:R-:W-:Y:S01]  /*30a0*/  PRMT R196, RZ, 0x5410, R197.reuse ;  /* 0x00005410ffc47816 */ /* 0x100fe200000000c5 */
[----:B------:R-:W-:Y:S01]  /*30b0*/  FADD.FTZ R89, R89, R200 ;  /* 0x000000c859597221 */ /* 0x000fe20000010000 */
[----:B------:R-:W-:Y:S01]  /*30c0*/  PRMT R197, RZ, 0x7610, R197 ;  /* 0x00007610ffc57816 */ /* 0x000fe200000000c5 */
[----:B------:R-:W-:Y:S01]  /*30d0*/  FFMA.FTZ R57, R235, R200, R57 ;  /* 0x000000c8eb397223 */ /* 0x000fe20000010039 */
[--C-:B------:R-:W-:Y:S01]  /*30e0*/  PRMT R204, RZ, 0x5410, R201.reuse ;  /* 0x00005410ffcc7816 */ /* 0x100fe200000000c9 */
[----:B------:R-:W-:Y:S01]  /*30f0*/  FADD.FTZ R154, R154, R196 ;  /* 0x000000c49a9a7221 */ /* 0x000fe20000010000 */
[----:B------:R-:W-:Y:S01]  /*3100*/  PRMT R201, RZ, 0x7610, R201 ;  /* 0x00007610ffc97816 */ /* 0x000fe200000000c9 */
[----:B------:R-:W-:-:S02]  /*3110*/  FFMA.FTZ R122, R230, R196, R122 ;  /* 0x000000c4e67a7223 */ /* 0x000fc4000001007a */
[----:B------:R-:W-:Y:S02]  /*3120*/  FADD.FTZ R90, R90, R204 ;  /* 0x000000cc5a5a7221 */ /* 0x000fe40000010000 */
[----:B------:R-:W-:Y:S02]  /*3130*/  FFMA.FTZ R58, R230, R204, R58 ;  /* 0x000000cce63a7223 */ /* 0x000fe4000001003a */
[----:B------:R-:W-:Y:S02]  /*3140*/  FADD.FTZ R155, R155, R197 ;  /* 0x000000c59b9b7221 */ /* 0x000fe40000010000 */
[----:B------:R-:W-:Y:S02]  /*3150*/  FADD.FTZ R91, R91, R201 ;  /* 0x000000c95b5b7221 */ /* 0x000fe40000010000 */
[----:B--2---:R-:W-:Y:S02]  /*3160*/  FMUL.FTZ R200, R236, R196 ;  /* 0x000000c4ecc87220 */ /* 0x004fe40000410000 */
[----:B------:R-:W-:-:S02]  /*3170*/  FMUL.FTZ R196, R222, R197 ;  /* 0x000000c5dec47220 */ /* 0x000fc40000410000 */
[----:B------:R-:W-:Y:S02]  /*3180*/  FFMA.FTZ R205, R223, R204, R200 ;  /* 0x000000ccdfcd7223 */ /* 0x000fe400000100c8 */
[----:B------:R-:W-:Y:S02]  /*3190*/  FMUL.FTZ R223, R2, R207 ;  /* 0x000000cf02df7220 */ /* 0x000fe40000410000 */
[----:B---3--:R-:W-:Y:S01]  /*31a0*/  FFMA.FTZ R204, R214, R201, R196 ;  /* 0x000000c9d6cc7223 */ /* 0x008fe200000100c4 */
[----:B------:R-:W-:Y:S01]  /*31b0*/  PRMT R196, RZ, 0x5410, R198 ;  /* 0x00005410ffc47816 */ /* 0x000fe200000000c6 */
[----:B------:R0:W-:Y:S01]  /*31c0*/  STL [R1+0x38], R205 ;  /* 0x000038cd01007387 */ /* 0x0001e20000100800 */
[----:B------:R-:W-:-:S03]  /*31d0*/  FFMA.FTZ R123, R223, R197, R123 ;  /* 0x000000c5df7b7223 */ /* 0x000fc6000001007b */
[----:B------:R-:W2:Y:S01]  /*31e0*/  LDL R236, [R1+0x70] ;  /* 0x0000700001ec7983 */ /* 0x000ea20000100800 */
[----:B----4-:R-:W-:-:S03]  /*31f0*/  FMUL.FTZ R197, R211, R196 ;  /* 0x000000c4d3c57220 */ /* 0x010fc60000410000 */
[----:B------:R-:W3:Y:S01]  /*3200*/  LDL R214, [R1+0x74] ;  /* 0x0000740001d67983 */ /* 0x000ee20000100800 */
[----:B------:R-:W-:-:S03]  /*3210*/  PRMT R200, RZ, 0x5410, R202 ;  /* 0x00005410ffc87816 */ /* 0x000fc600000000ca */
[----:B------:R0:W-:Y:S01]  /*3220*/  STL [R1+0x1c], R204 ;  /* 0x00001ccc01007387 */ /* 0x0001e20000100800 */
[----:B------:R-:W-:-:S03]  /*3230*/  FMUL.FTZ R222, R2, R208 ;  /* 0x000000d002de7220 */ /* 0x000fc60000410000 */
[----:B------:R-:W4:Y:S01]  /*3240*/  LDL R211, [R1+0x68] ;  /* 0x0000680001d37983 */ /* 0x000f220000100800 */
[----:B------:R-:W-:-:S03]  /*3250*/  FFMA.FTZ R59, R223, R201, R59 ;  /* 0x000000c9df3b7223 */ /* 0x000fc6000001003b */
[----:B------:R-:W4:Y:S01]  /*3260*/  LDL R208, [R1+0x6c] ;  /* 0x00006c0001d07983 */ /* 0x000f220000100800 */
[----:B------:R-:W-:-:S03]  /*3270*/  FFMA.FTZ R201, R206, R200, R197 ;  /* 0x000000c8cec97223 */ /* 0x000fc600000100c5 */
[----:B------:R-:W4:Y:S04]  /*3280*/  LDL R207, [R1+0x60] ;  /* 0x0000600001cf7983 */ /* 0x000f280000100800 */
[----:B------:R-:W4:Y:S01]  /*3290*/  LDL R206, [R1+0x64] ;  /* 0x0000640001ce7983 */ /* 0x000f220000100800 */
[----:B------:R-:W-:Y:S02]  /*32a0*/  FADD.FTZ R220, R220, R218 ;  /* 0x000000dadcdc7221 */ /* 0x000fe40000010000 */
[----:B------:R-:W-:Y:S02]  /*32b0*/  FFMA.FTZ R219, R239, R218, R219 ;  /* 0x000000daefdb7223 */ /* 0x000fe400000100db */
[----:B------:R-:W-:Y:S02]  /*32c0*/  FADD.FTZ R220, R220, R209 ;  /* 0x000000d1dcdc7221 */ /* 0x000fe40000010000 */
[----:B------:R-:W-:Y:S01]  /*32d0*/  FFMA.FTZ R219, R235, R209, R219 ;  /* 0x000000d1ebdb7223 */ /* 0x000fe200000100db */
[----:B------:R-:W-:Y:S01]  /*32e0*/  PRMT R198, RZ, 0x7610, R198 ;  /* 0x00007610ffc67816 */ /* 0x000fe200000000c6 */
[----:B------:R0:W-:Y:S01]  /*32f0*/  STL [R1+0x10], R201 ;  /* 0x000010c901007387 */ /* 0x0001e20000100800 */
        /* <DEDUP_REMOVED lines=9> */
[----:B------:R-:W-:Y:S01]  /*3390*/  FMUL.FTZ R9, R2, R9 ;  /* 0x0000000902097220 */ /* 0x000fe20000410000 */
[----:B------:R-:W-:Y:S01]  /*33a0*/  PRMT R199, RZ, 0x7610, R199 ;  /* 0x00007610ffc77816 */ /* 0x000fe200000000c7 */
[----:B------:R-:W-:-:S02]  /*33b0*/  FADD.FTZ R220, R220, R201 ;  /* 0x000000c9dcdc7221 */ /* 0x000fc40000010000 */
[----:B------:R-:W-:Y:S01]  /*33c0*/  FFMA.FTZ R219, R222, R201, R219 ;  /* 0x000000c9dedb7223 */ /* 0x000fe200000100db */
[----:B------:R-:W-:Y:S01]  /*33d0*/  PRMT R203, RZ, 0x7610, R203 ;  /* 0x00007610ffcb7816 */ /* 0x000fe200000000cb */
        /* <DEDUP_REMOVED lines=8> */
[----:B------:R-:W-:Y:S02]  /*3460*/  FADD.FTZ R158, R158, R196 ;  /* 0x000000c49e9e7221 */ /* 0x000fe40000010000 */
[----:B------:R-:W-:Y:S02]  /*3470*/  FADD.FTZ R95, R95, R203 ;  /* 0x000000cb5f5f7221 */ /* 0x000fe40000010000 */
[----:B------:R-:W-:-:S02]  /*3480*/  FFMA.FTZ R63, R216, R203, R63 ;  /* 0x000000cbd83f7223 */ /* 0x000fc4000001003f */
[----:B------:R-:W-:Y:S02]  /*3490*/  FADD.FTZ R159, R159, R199 ;  /* 0x000000c79f9f7221 */ /* 0x000fe40000010000 */
[----:B------:R-:W-:Y:S02]  /*34a0*/  FFMA.FTZ R127, R216, R199, R127 ;  /* 0x000000c7d87f7223 */ /* 0x000fe4000001007f */
[----:B--2---:R-:W-:-:S04]  /*34b0*/  FMUL.FTZ R251, R236, R198 ;  /* 0x000000c6ecfb7220 */ /* 0x004fc80000410000 */
[----:B---3--:R-:W-:Y:S02]  /*34c0*/  FFMA.FTZ R251, R214, R202, R251 ;  /* 0x000000cad6fb7223 */ /* 0x008fe400000100fb */
[----:B------:R-:W-:Y:S02]  /*34d0*/  FMUL.FTZ R214, R2, R210 ;  /* 0x000000d202d67220 */ /* 0x000fe40000410000 */
[----:B------:R-:W-:Y:S02]  /*34e0*/  FADD.FTZ R220, R220, R251 ;  /* 0x000000fbdcdc7221 */ /* 0x000fe40000010000 */
[----:B----4-:R-:W-:Y:S02]  /*34f0*/  FMUL.FTZ R250, R211, R196 ;  /* 0x000000c4d3fa7220 */ /* 0x010fe40000410000 */
[----:B------:R-:W-:Y:S02]  /*3500*/  FFMA.FTZ R219, R9, R251, R219 ;  /* 0x000000fb09db7223 */ /* 0x000fe400000100db */
[----:B------:R-:W-:-:S02]  /*3510*/  FFMA.FTZ R250, R208, R197, R250 ;  /* 0x000000c5d0fa7223 */ /* 0x000fc400000100fa */
[----:B------:R-:W-:Y:S02]  /*3520*/  FMUL.FTZ R246, R207, R199 ;  /* 0x000000c7cff67220 */ /* 0x000fe40000410000 */
[----:B------:R-:W-:Y:S02]  /*3530*/  FADD.FTZ R220, R220, R250 ;  /* 0x000000fadcdc7221 */ /* 0x000fe40000010000 */
[----:B------:R-:W-:Y:S02]  /*3540*/  FFMA.FTZ R246, R206, R203, R246 ;  /* 0x000000cbcef67223 */ /* 0x000fe400000100f6 */
[C---:B------:R-:W-:Y:S02]  /*3550*/  FFMA.FTZ R219, R214.reuse, R250, R219 ;  /* 0x000000fad6db7223 */ /* 0x040fe400000100db */
[C---:B------:R-:W-:Y:S02]  /*3560*/  FFMA.FTZ R62, R214.reuse, R197, R62 ;  /* 0x000000c5d63e7223 */ /* 0x040fe4000001003e */
[----:B------:R-:W-:-:S02]  /*3570*/  FFMA.FTZ R126, R214, R196, R126 ;  /* 0x000000c4d67e7223 */ /* 0x000fc4000001007e */
[----:B------:R-:W-:Y:S02]  /*3580*/  FADD.FTZ R220, R220, R246 ;  /* 0x000000f6dcdc7221 */ /* 0x000fe40000010000 */
[----:B------:R-:W-:Y:S02]  /*3590*/  FFMA.FTZ R219, R216, R246, R219 ;  /* 0x000000f6d8db7223 */ /* 0x000fe400000100db */
.L_x_799:
[----:B0-----:R-:W-:Y:S05]  /*35a0*/  BSYNC B1 ;  /* 0x0000000000017941 */ /* 0x001fea0003800000 */
.L_x_798:
[----:B------:R-:W-:Y:S05]  /*35b0*/  BRA.DIV ~URZ, `(.L_x_800) ;  /* 0x000041427f007947 */ /* 0x000fea000b800000 */
[----:B------:R0:W1:Y:S02]  /*35c0*/  SHFL.BFLY PT, R199, R220, 0x1, 0x1f ;  /* 0x0c201f00dcc77f89 */ /* 0x00006400000e0000 */
.L_x_825:
        /* <DEDUP_REMOVED lines=18> */
.L_x_826:
        /* <DEDUP_REMOVED lines=8> */
[----:B------:R-:W3:Y:S04]  /*3770*/  LDL R209, [R1+0x40] ;  /* 0x0000400001d17983 */ /* 0x000ee80000100800 */
[----:B------:R-:W4:Y:S04]  /*3780*/  LDL R198, [R1+0x50] ;  /* 0x0000500001c67983 */ /* 0x000f280000100800 */
[----:B--2---:R-:W2:Y:S04]  /*3790*/  LDL R207, [R1+0x30] ;  /* 0x0000300001cf7983 */ /* 0x004ea80000100800 */
[----:B------:R-:W2:Y:S04]  /*37a0*/  LDL R206, [R1+0x2c] ;  /* 0x00002c0001ce7983 */ /* 0x000ea80000100800 */
[----:B------:R-:W2:Y:S01]  /*37b0*/  LDL R210, [R1+0x24] ;  /* 0x0000240001d27983 */ /* 0x000ea20000100800 */
[----:B------:R-:W-:-:S04]  /*37c0*/  ISETP.NE.AND P4, PT, R208, RZ, PT ;  /* 0x000000ffd000720c */ /* 0x000fc80003f85270 */
[----:B------:R-:W-:-:S05]  /*37d0*/  FSEL R197, R202, RZ, !P4 ;  /* 0x000000ffcac57208 */ /* 0x000fca0006000000 */
[-CC-:B------:R-:W-:Y:S01]  /*37e0*/  FFMA.FTZ R205, R242, R203.reuse, R197.reuse ;  /* 0x000000cbf2cd7223 */ /* 0x180fe200000100c5 */
[----:B------:R-:W-:Y:S02]  /*37f0*/  ISETP.NE.U32.AND P3, PT, RZ, c[0x0][0x218], PT ;  /* 0x00008600ff007a0c */ /* 0x000fe40003f65070 */
[----:B------:R-:W-:Y:S01]  /*3800*/  ISETP.NE.U32.AND P2, PT, RZ, c[0x0][0x250], PT ;  /* 0x00009400ff007a0c */ /* 0x000fe20003f45070 */
[-CC-:B------:R-:W-:Y:S01]  /*3810*/  FFMA.FTZ R204, R229, R203.reuse, R197.reuse ;  /* 0x000000cbe5cc7223 */ /* 0x180fe200000100c5 */
[----:B------:R-:W-:Y:S02]  /*3820*/  ISETP.NE.AND.EX P3, PT, RZ, c[0x0][0x21c], PT, P3 ;  /* 0x00008700ff007a0c */ /* 0x000fe40003f65330 */
[----:B------:R-:W-:Y:S01]  /*3830*/  ISETP.NE.AND.EX P2, PT, RZ, c[0x0][0x254], PT, P2 ;  /* 0x00009500ff007a0c */ /* 0x000fe20003f45320 */
[----:B------:R-:W-:Y:S02]  /*3840*/  FADD.FTZ R204, R245, -R204 ;  /* 0x800000ccf5cc7221 */ /* 0x000fe40000010000 */
[----:B------:R-:W-:-:S02]  /*3850*/  FFMA.FTZ R199, R243, R203, R197 ;  /* 0x000000cbf3c77223 */ /* 0x000fc400000100c5 */
[----:B-----5:R-:W-:-:S06]  /*3860*/  FMUL.FTZ R204, R2, R204 ;  /* 0x000000cc02cc7220 */ /* 0x020fcc0000410000 */
[----:B------:R-:W-:Y:S02]  /*3870*/  @P3 FADD.FTZ R204, R28, R204 ;  /* 0x000000cc1ccc3221 */ /* 0x000fe40000010000 */
[----:B------:R-:W-:-:S04]  /*3880*/  @P2 MOV R196, R14 ;  /* 0x0000000e00c42202 */ /* 0x000fc80000000f00 */
[----:B------:R-:W-:Y:S02]  /*3890*/  @P2 LOP3.LUT P4, RZ, R196, 0xff, RZ, 0xc0, !PT ;  /* 0x000000ffc4ff2812 */ /* 0x000fe4000788c0ff */
[----:B------:R-:W-:Y:S01]  /*38a0*/  @P2 LOP3.LUT P5, RZ, R14, 0xff0000, RZ, 0xc0, !PT ;  /* 0x00ff00000eff2812 */ /* 0x000fe200078ac0ff */
[----:B---3--:R-:W-:Y:S02]  /*38b0*/  FADD.FTZ R205, R209, -R205 ;  /* 0x800000cdd1cd7221 */ /* 0x008fe40000010000 */
[----:B------:R-:W3:Y:S01]  /*38c0*/  LDL R209, [R1+0xc] ;  /* 0x00000c0001d17983 */ /* 0x000ee20000100800 */
[----:B----4-:R-:W-:-:S04]  /*38d0*/  FADD.FTZ R199, R198, -R199 ;  /* 0x800000c7c6c77221 */ /* 0x010fc80000010000 */
[----:B------:R-:W-:Y:S02]  /*38e0*/  FMUL.FTZ R199, R2, R199 ;  /* 0x000000c702c77220 */ /* 0x000fe40000410000 */
[----:B------:R-:W-:Y:S02]  /*38f0*/  FMUL.FTZ R198, R204, c[0x0][0x1e8] ;  /* 0x00007a00ccc67a20 */ /* 0x000fe40000410000 */
[----:B------:R-:W-:-:S03]  /*3900*/  @P3 FADD.FTZ R199, R29, R199 ;  /* 0x000000c71dc73221 */ /* 0x000fc60000010000 */
[----:B------:R-:W-:Y:S01]  /*3910*/  @P2 FSEL R196, R198, RZ, P4 ;  /* 0x000000ffc6c42208 */ /* 0x000fe20002000000 */
[----:B------:R-:W-:Y:S01]  /*3920*/  FMUL.FTZ R201, R199, c[0x0][0x1e8] ;  /* 0x00007a00c7c97a20 */ /* 0x000fe20000410000 */
[----:B------:R-:W-:Y:S01]  /*3930*/  @P2 LOP3.LUT P4, RZ, R14, 0xff00, RZ, 0xc0, !PT ;  /* 0x0000ff000eff2812 */ /* 0x000fe2000788c0ff */
[----:B------:R-:W-:-:S03]  /*3940*/  FMUL.FTZ R205, R2, R205 ;  /* 0x000000cd02cd7220 */ /* 0x000fc60000410000 */
[----:B------:R-:W-:Y:S02]  /*3950*/  @P2 FSEL R200, R201, RZ, P4 ;  /* 0x000000ffc9c82208 */ /* 0x000fe40002000000 */
[----:B------:R-:W-:Y:S01]  /*3960*/  ISETP.NE.U32.AND P4, PT, RZ, c[0x0][0x258], PT ;  /* 0x00009600ff007a0c */ /* 0x000fe20003f85070 */
[----:B------:R-:W-:-:S03]  /*3970*/  @P3 FADD.FTZ R205, R30, R205 ;  /* 0x000000cd1ecd3221 */ /* 0x000fc60000010000 */
[----:B------:R-:W-:-:S04]  /*3980*/  ISETP.NE.AND.EX P4, PT, RZ, c[0x0][0x25c], PT, P4 ;  /* 0x00009700ff007a0c */ /* 0x000fc80003f85340 */
[----:B------:R-:W-:Y:S01]  /*3990*/  SEL R192, R204, R192, P4 ;  /* 0x000000c0ccc07207 */ /* 0x000fe20002000000 */
[C---:B------:R-:W-:Y:S01]  /*39a0*/  FMUL.FTZ R204, R205.reuse, c[0x0][0x1e8] ;  /* 0x00007a00cdcc7a20 */ /* 0x040fe20000410000 */
[----:B------:R-:W-:Y:S01]  /*39b0*/  SEL R194, R205, R194, P4 ;  /* 0x000000c2cdc27207 */ /* 0x000fe20002000000 */
[----:B------:R-:W-:-:S04]  /*39c0*/  FFMA.FTZ R205, R237, R203, R197 ;  /* 0x000000cbedcd7223 */ /* 0x000fc800000100c5 */
[----:B--2---:R-:W-:-:S04]  /*39d0*/  FADD.FTZ R205, R207, -R205 ;  /* 0x800000cdcfcd7221 */ /* 0x004fc80000010000 */
[----:B------:R-:W-:Y:S01]  /*39e0*/  FMUL.FTZ R205, R2, R205 ;  /* 0x000000cd02cd7220 */ /* 0x000fe20000410000 */
[----:B------:R-:W-:-:S03]  /*39f0*/  @P2 F2FP.BF16.PACK_AB R196, RZ, R196 ;  /* 0x000000c4ffc4223e */ /* 0x000fc600000010ff */
[----:B------:R-:W-:Y:S01]  /*3a00*/  @P3 FADD.FTZ R205, R31, R205 ;  /* 0x000000cd1fcd3221 */ /* 0x000fe20000010000 */
[----:B------:R-:W-:Y:S02]  /*3a10*/  SEL R193, R199, R193, P4 ;  /* 0x000000c1c7c17207 */ /* 0x000fe40002000000 */
[----:B------:R-:W-:Y:S01]  /*3a20*/  @P2 PRMT R100, R196, 0x7610, R100 ;  /* 0x00007610c4642816 */ /* 0x000fe20000000064 */
[----:B------:R-:W-:Y:S01]  /*3a30*/  FFMA.FTZ R196, R228, R203, R197 ;  /* 0x000000cbe4c47223 */ /* 0x000fe200000100c5 */
[C---:B------:R-:W-:Y:S01]  /*3a40*/  SEL R195, R205.reuse, R195, P4 ;  /* 0x000000c3cdc37207 */ /* 0x040fe20002000000 */
[----:B------:R-:W-:Y:S01]  /*3a50*/  FMUL.FTZ R205, R205, c[0x0][0x1e8] ;  /* 0x00007a00cdcd7a20 */ /* 0x000fe20000410000 */
[----:B------:R-:W-:Y:S02]  /*3a60*/  @P2 FSEL R199, R204, RZ, P5 ;  /* 0x000000ffccc72208 */ /* 0x000fe40002800000 */
[----:B------:R-:W-:Y:S01]  /*3a70*/  @P2 LOP3.LUT P5, RZ, R14, 0xff000000, RZ, 0xc0, !PT ;  /* 0xff0000000eff2812 */ /* 0x000fe200078ac0ff */
[----:B------:R-:W-:-:S03]  /*3a80*/  FADD.FTZ R196, R206, -R196 ;  /* 0x800000c4cec47221 */ /* 0x000fc60000010000 */
[----:B------:R-:W-:Y:S01]  /*3a90*/  @P2 FSEL R207, R205, RZ, P5 ;  /* 0x000000ffcdcf2208 */ /* 0x000fe20002800000 */
[----:B------:R-:W-:-:S03]  /*3aa0*/  FMUL.FTZ R206, R2, R196 ;  /* 0x000000c402ce7220 */ /* 0x000fc60000410000 */
[----:B------:R-:W-:Y:S01]  /*3ab0*/  @P2 F2FP.BF16.PACK_AB R196, RZ, R207 ;  /* 0x000000cfffc4223e */ /* 0x000fe200000010ff */
[----:B------:R-:W-:-:S04]  /*3ac0*/  FFMA.FTZ R207, R215, R203, R197 ;  /* 0x000000cbd7cf7223 */ /* 0x000fc800000100c5 */
[----:B------:R-:W-:Y:S02]  /*3ad0*/  FADD.FTZ R207, R210, -R207 ;  /* 0x800000cfd2cf7221 */ /* 0x000fe40000010000 */
[----:B------:R-:W-:Y:S02]  /*3ae0*/  @P3 FADD.FTZ R206, R24, R206 ;  /* 0x000000ce18ce3221 */ /* 0x000fe40000010000 */
[----:B------:R-:W-:Y:S01]  /*3af0*/  FMUL.FTZ R207, R2, R207 ;  /* 0x000000cf02cf7220 */ /* 0x000fe20000410000 */
[----:B------:R-:W-:Y:S02]  /*3b00*/  @P2 F2FP.BF16.PACK_AB R199, RZ, R199 ;  /* 0x000000c7ffc7223e */ /* 0x000fe400000010ff */
[C---:B------:R-:W-:Y:S01]  /*3b10*/  SEL R96, R206.reuse, R96, P4 ;  /* 0x00000060ce607207 */ /* 0x040fe20002000000 */
[----:B------:R-:W-:Y:S01]  /*3b20*/  @P3 FADD.FTZ R207, R25, R207 ;  /* 0x000000cf19cf3221 */ /* 0x000fe20000010000 */
[----:B------:R-:W-:Y:S01]  /*3b30*/  @P2 LOP3.LUT P5, RZ, R15, 0xff, RZ, 0xc0, !PT ;  /* 0x000000ff0fff2812 */ /* 0x000fe200078ac0ff */
[----:B------:R-:W-:Y:S01]  /*3b40*/  FMUL.FTZ R206, R206, c[0x0][0x1e8] ;  /* 0x00007a00cece7a20 */ /* 0x000fe20000410000 */
[----:B------:R-:W-:-:S02]  /*3b50*/  @P2 PRMT R101, R199, 0x7610, R101 ;  /* 0x00007610c7652816 */ /* 0x000fc40000000065 */
[C---:B------:R-:W-:Y:S01]  /*3b60*/  SEL R97, R207.reuse, R97, P4 ;  /* 0x00000061cf617207 */ /* 0x040fe20002000000 */
[----:B------:R-:W-:Y:S01]  /*3b70*/  FMUL.FTZ R207, R207, c[0x0][0x1e8] ;  /* 0x00007a00cfcf7a20 */ /* 0x000fe20000410000 */
[----:B------:R-:W-:Y:S02]  /*3b80*/  @P2 FSEL R199, R206, RZ, P5 ;  /* 0x000000ffcec72208 */ /* 0x000fe40002800000 */
[----:B------:R-:W-:Y:S02]  /*3b90*/  @P2 LOP3.LUT P5, RZ, R15, 0xff00, RZ, 0xc0, !PT ;  /* 0x0000ff000fff2812 */ /* 0x000fe400078ac0ff */
[----:B------:R-:W-:Y:S02]  /*3ba0*/  @P2 PRMT R101, R101, 0x5410, R196 ;  /* 0x0000541065652816 */ /* 0x000fe400000000c4 */
[----:B------:R-:W-:Y:S02]  /*3bb0*/  @P2 F2FP.BF16.PACK_AB R199, RZ, R199 ;  /* 0x000000c7ffc7223e */ /* 0x000fe400000010ff */
[----:B------:R-:W-:-:S02]  /*3bc0*/  @P2 FSEL R196, R207, RZ, P5 ;  /* 0x000000ffcfc42208 */ /* 0x000fc40002800000 */
[----:B------:R-:W-:Y:S02]  /*3bd0*/  @P2 PRMT R102, R199, 0x7610, R102 ;  /* 0x00007610c7662816 */ /* 0x000fe40000000066 */
[----:B------:R-:W-:-:S04]  /*3be0*/  @P2 F2FP.BF16.PACK_AB R196, RZ, R196 ;  /* 0x000000c4ffc4223e */ /* 0x000fc800000010ff */
[----:B------:R-:W-:Y:S02]  /*3bf0*/  @P2 PRMT R102, R102, 0x5410, R196 ;  /* 0x0000541066662816 */ /* 0x000fe400000000c4 */
[----:B------:R-:W-:-:S04]  /*3c00*/  MOV R196, R16 ;  /* 0x0000001000c47202 */ /* 0x000fc80000000f00 */
[----:B------:R-:W-:Y:S01]  /*3c10*/  LOP3.LUT P5, RZ, R196, 0xff, RZ, 0xc0, !PT ;  /* 0x000000ffc4ff7812 */ /* 0x000fe200078ac0ff */
[-CC-:B------:R-:W-:Y:S01]  /*3c20*/  FFMA.FTZ R196, R4, R203.reuse, R197.reuse ;  /* 0x000000cb04c47223 */ /* 0x180fe200000100c5 */
[----:B------:R-:W-:Y:S01]  /*3c30*/  @P2 LOP3.LUT P6, RZ, R15, 0xff0000, RZ, 0xc0, !PT ;  /* 0x00ff00000fff2812 */ /* 0x000fe200078cc0ff */
[----:B------:R-:W-:Y:S01]  /*3c40*/  FFMA.FTZ R197, R238, R203, R197 ;  /* 0x000000cbeec57223 */ /* 0x000fe200000100c5 */
[----:B------:R-:W-:-:S03]  /*3c50*/  @P2 F2FP.BF16.PACK_AB R200, RZ, R200 ;  /* 0x000000c8ffc8223e */ /* 0x000fc600000010ff */
[----:B------:R-:W-:Y:S01]  /*3c60*/  FADD.FTZ R197, R249, -R197 ;  /* 0x800000c5f9c57221 */ /* 0x000fe20000010000 */
[----:B------:R-:W-:-:S03]  /*3c70*/  @P2 PRMT R100, R100, 0x5410, R200 ;  /* 0x0000541064642816 */ /* 0x000fc600000000c8 */
[----:B------:R-:W-:-:S04]  /*3c80*/  FMUL.FTZ R200, R2, R197 ;  /* 0x000000c502c87220 */ /* 0x000fc80000410000 */
[----:B------:R-:W-:-:S05]  /*3c90*/  @P3 FADD.FTZ R200, R27, R200 ;  /* 0x000000c81bc83221 */ /* 0x000fca0000010000 */
[----:B------:R-:W-:Y:S01]  /*3ca0*/  SEL R99, R200, R99, P4 ;  /* 0x00000063c8637207 */ /* 0x000fe20002000000 */
[----:B---3--:R-:W-:-:S04]  /*3cb0*/  FADD.FTZ R196, R209, -R196 ;  /* 0x800000c4d1c47221 */ /* 0x008fc80000010000 */
[----:B------:R-:W-:-:S04]  /*3cc0*/  FMUL.FTZ R196, R2, R196 ;  /* 0x000000c402c47220 */ /* 0x000fc80000410000 */
[----:B------:R-:W-:-:S04]  /*3cd0*/  @P3 FADD.FTZ R196, R26, R196 ;  /* 0x000000c41ac43221 */ /* 0x000fc80000010000 */
[C---:B------:R-:W-:Y:S01]  /*3ce0*/  FMUL.FTZ R199, R196.reuse, c[0x0][0x1e8] ;  /* 0x00007a00c4c77a20 */ /* 0x040fe20000410000 */
[----:B------:R-:W-:-:S04]  /*3cf0*/  SEL R98, R196, R98, P4 ;  /* 0x00000062c4627207 */ /* 0x000fc80002000000 */
[----:B------:R-:W-:-:S04]  /*3d00*/  @P2 FSEL R196, R199, RZ, P6 ;  /* 0x000000ffc7c42208 */ /* 0x000fc80003000000 */
[----:B------:R-:W-:-:S04]  /*3d10*/  @P2 F2FP.BF16.PACK_AB R196, RZ, R196 ;  /* 0x000000c4ffc4223e */ /* 0x000fc800000010ff */
[----:B------:R-:W-:Y:S02]  /*3d20*/  @P2 PRMT R103, R196, 0x7610, R103 ;  /* 0x00007610c4672816 */ /* 0x000fe40000000067 */
[----:B------:R-:W-:Y:S02]  /*3d30*/  @P4 MOV R196, 0x20 ;  /* 0x0000002000c44802 */ /* 0x000fe40000000f00 */
[----:B------:R-:W-:-:S03]  /*3d40*/  LOP3.LUT P3, RZ, R16, 0xff0000, RZ, 0xc0, !PT ;  /* 0x00ff000010ff7812 */ /* 0x000fc6000786c0ff */
[----:B------:R-:W-:-:S05]  /*3d50*/  @P4 IMAD.WIDE.U32 R196, R3, R196, c[0x0][0x258] ;  /* 0x0000960003c44625 */ /* 0x000fca00078e00c4 */
[----:B------:R-:W-:Y:S04]  /*3d60*/  @P4 STG.E.128 [R196.64], R192 ;  /* 0x000000c0c4004986 */ /* 0x000fe8000c101d04 */
[----:B------:R0:W-:Y:S02]  /*3d70*/  @P4 STG.E.128 [R196.64+0x10], R96 ;  /* 0x00001060c4004986 */ /* 0x0001e4000c101d04 */
[----:B0-----:R-:W-:Y:S02]  /*3d80*/  FSEL R197, R204, RZ, P3 ;  /* 0x000000ffccc57208 */ /* 0x001fe40001800000 */
[----:B------:R-:W-:-:S04]  /*3d90*/  LOP3.LUT P3, RZ, R16, 0xff000000, RZ, 0xc0, !PT ;  /* 0xff00000010ff7812 */ /* 0x000fc8000786c0ff */
[----:B------:R-:W-:Y:S02]  /*3da0*/  FSEL R205, R205, RZ, P3 ;  /* 0x000000ffcdcd7208 */ /* 0x000fe40001800000 */
[C---:B------:R-:W-:Y:S02]  /*3db0*/  LOP3.LUT P3, RZ, R17.reuse, 0xff, RZ, 0xc0, !PT ;  /* 0x000000ff11ff7812 */ /* 0x040fe4000786c0ff */
[----:B------:R-:W-:Y:S02]  /*3dc0*/  FSEL R196, R198, RZ, P5 ;  /* 0x000000ffc6c47208 */ /* 0x000fe40002800000 */
[----:B------:R-:W-:Y:S02]  /*3dd0*/  FSEL R198, R206, RZ, P3 ;  /* 0x000000ffcec67208 */ /* 0x000fe40001800000 */
[----:B------:R-:W-:-:S04]  /*3de0*/  LOP3.LUT P3, RZ, R17, 0xff00, RZ, 0xc0, !PT ;  /* 0x0000ff0011ff7812 */ /* 0x000fc8000786c0ff */
[----:B------:R-:W-:Y:S02]  /*3df0*/  FSEL R207, R207, RZ, P3 ;  /* 0x000000ffcfcf7208 */ /* 0x000fe40001800000 */
[----:B------:R-:W-:-:S04]  /*3e00*/  LOP3.LUT P3, RZ, R16, 0xff00, RZ, 0xc0, !PT ;  /* 0x0000ff0010ff7812 */ /* 0x000fc8000786c0ff */
[----:B------:R-:W-:Y:S02]  /*3e10*/  FSEL R201, R201, RZ, P3 ;  /* 0x000000ffc9c97208 */ /* 0x000fe40001800000 */
[----:B------:R-:W-:Y:S01]  /*3e20*/  LOP3.LUT P3, RZ, R17, 0xff0000, RZ, 0xc0, !PT ;  /* 0x00ff000011ff7812 */ /* 0x000fe2000786c0ff */
[----:B------:R-:W-:-:S03]  /*3e30*/  FMUL.FTZ R204, R200, c[0x0][0x1e8] ;  /* 0x00007a00c8cc7a20 */ /* 0x000fc60000410000 */
[----:B------:R-:W-:Y:S02]  /*3e40*/  FSEL R199, R199, RZ, P3 ;  /* 0x000000ffc7c77208 */ /* 0x000fe40001800000 */
[----:B------:R-:W-:Y:S02]  /*3e50*/  LOP3.LUT P3, RZ, R17, 0xff000000, RZ, 0xc0, !PT ;  /* 0xff00000011ff7812 */ /* 0x000fe4000786c0ff */
[----:B------:R-:W-:Y:S01]  /*3e60*/  F2FP.BF16.PACK_AB R196, R201, R196 ;  /* 0x000000c4c9c4723e */ /* 0x000fe200000010ff */
[----:B------:R-:W-:Y:S01]  /*3e70*/  IMAD.MOV.U32 R201, RZ, RZ, 0x10 ;  /* 0x00000010ffc97424 */ /* 0x000fe200078e00ff */
[----:B------:R-:W-:Y:S02]  /*3e80*/  FSEL R200, R204, RZ, P3 ;  /* 0x000000ffccc87208 */ /* 0x000fe40001800000 */
[----:B------:R-:W-:Y:S02]  /*3e90*/  F2FP.BF16.PACK_AB R198, R207, R198 ;  /* 0x000000c6cfc6723e */ /* 0x000fe400000010ff */
[----:B------:R-:W-:Y:S01]  /*3ea0*/  F2FP.BF16.PACK_AB R199, R200, R199 ;  /* 0x000000c7c8c7723e */ /* 0x000fe200000010ff */
[----:B------:R-:W-:Y:S01]  /*3eb0*/  IMAD.WIDE.U32 R200, R3, R201, c[0x0][0x248] ;  /* 0x0000920003c87625 */ /* 0x000fe200078e00c9 */
[----:B------:R-:W-:-:S02]  /*3ec0*/  F2FP.BF16.PACK_AB R197, R205, R197 ;  /* 0x000000c5cdc5723e */ /* 0x000fc400000010ff */
[----:B------:R-:W-:-:S03]  /*3ed0*/  @P2 LOP3.LUT P3, RZ, R15, 0xff000000, RZ, 0xc0, !PT ;  /* 0xff0000000fff2812 */ /* 0x000fc6000786c0ff */
[----:B------:R0:W-:Y:S02]  /*3ee0*/  STG.E.128 [R200.64], R196 ;  /* 0x000000c4c8007986 */ /* 0x0001e4000c101d04 */
[----:B0-----:R-:W-:-:S04]  /*3ef0*/  @P2 FSEL R196, R204, RZ, P3 ;  /* 0x000000ffccc42208 */ /* 0x001fc80001800000 */
[----:B------:R-:W-:-:S04]  /*3f00*/  @P2 F2FP.BF16.PACK_AB R196, RZ, R196 ;  /* 0x000000c4ffc4223e */ /* 0x000fc800000010ff */
[----:B------:R-:W-:Y:S02]  /*3f10*/  @P2 PRMT R103, R103, 0x5410, R196 ;  /* 0x0000541067672816 */ /* 0x000fe400000000c4 */
[----:B------:R-:W-:-:S04]  /*3f20*/  @P2 LEA R196, P3, R3, c[0x0][0x250], 0x4 ;  /* 0x0000940003c42a11 */ /* 0x000fc800078620ff */
[----:B------:R-:W-:-:S05]  /*3f30*/  @P2 LEA.HI.X R197, R3, c[0x0][0x254], RZ, 0x4, P3 ;  /* 0x0000950003c52a11 */ /* 0x000fca00018f24ff */
[----:B------:R0:W-:Y:S01]  /*3f40*/  @P2 STG.E.128 [R196.64], R100 ;  /* 0x00000064c4002986 */ /* 0x0001e2000c101d04 */
[----:B------:R-:W-:-:S03]  /*3f50*/  IADD3 R3, R3, 0x20, RZ ;  /* 0x0000002003037810 */ /* 0x000fc60007ffe0ff */
.L_x_803:
[----:B------:R-:W-:Y:S05]  /*3f60*/  BSYNC B1 ;  /* 0x0000000000017941 */ /* 0x000fea0003800000 */
.L_x_802:
[----:B------:R-:W-:Y:S01]  /*3f70*/  BSSY B1, `(.L_x_804) ;  /* 0x0000082000017945 */ /* 0x000fe20003800000 */
[----:B------:R-:W-:Y:S05]  /*3f80*/  @!P0 BRA `(.L_x_805) ;  /* 0x0000080000008947 */ /* 0x000fea0003800000 */
[----:B------:R-:W3:Y:S04]  /*3f90*/  LDL R209, [R1+0x3c] ;  /* 0x00003c0001d17983 */ /* 0x000ee80000100800 */
[----:B------:R-:W4:Y:S04]  /*3fa0*/  LDL R198, [R1+0x5c] ;  /* 0x00005c0001c67983 */ /* 0x000f280000100800 */
[----:B0-2---:R-:W2:Y:S04]  /*3fb0*/  LDL R196, [R1+0x4c] ;  /* 0x00004c0001c47983 */ /* 0x005ea80000100800 */
[----:B------:R-:W2:Y:S04]  /*3fc0*/  LDL R207, [R1+0x28] ;  /* 0x0000280001cf7983 */ /* 0x000ea80000100800 */
        /* <DEDUP_REMOVED lines=10> */
[----:B------:R-:W-:-:S12]  /*4070*/  FFMA.FTZ R199, R234, R203, R197 ;  /* 0x000000cbeac77223 */ /* 0x000fd800000100c5 */
[----:B------:R-:W-:Y:S01]  /*4080*/  @P2 LOP3.LUT P5, RZ, R18, 0xff0000, RZ, 0xc0, !PT ;  /* 0x00ff000012ff2812 */ /* 0x000fe200078ac0ff */
[----:B---3--:R-:W-:Y:S02]  /*4090*/  FADD.FTZ R205, R209, -R205 ;  /* 0x800000cdd1cd7221 */ /* 0x008fe40000010000 */
[----:B------:R-:W3:Y:S01]  /*40a0*/  LDL R209, [R1+0x4] ;  /* 0x0000040001d17983 */ /* 0x000ee20000100800 */
[----:B----4-:R-:W-:-:S04]  /*40b0*/  FADD.FTZ R204, R198, -R204 ;  /* 0x800000ccc6cc7221 */ /* 0x010fc80000010000 */
[----:B-----5:R-:W-:Y:S02]  /*40c0*/  FMUL.FTZ R204, R2, R204 ;  /* 0x000000cc02cc7220 */ /* 0x020fe40000410000 */
[----:B--2---:R-:W-:Y:S01]  /*40d0*/  FADD.FTZ R199, R196, -R199 ;  /* 0x800000c7c4c77221 */ /* 0x004fe20000010000 */
[----:B------:R-:W-:Y:S01]  /*40e0*/  @P2 MOV R196, R18 ;  /* 0x0000001200c42202 */ /* 0x000fe20000000f00 */
[----:B------:R-:W-:Y:S02]  /*40f0*/  @P3 FADD.FTZ R204, R168, R204 ;  /* 0x000000cca8cc3221 */ /* 0x000fe40000010000 */
[----:B------:R-:W-:Y:S01]  /*4100*/  FMUL.FTZ R199, R2, R199 ;  /* 0x000000c702c77220 */ /* 0x000fe20000410000 */
[----:B------:R-:W-:Y:S01]  /*4110*/  @P2 LOP3.LUT P4, RZ, R196, 0xff, RZ, 0xc0, !PT ;  /* 0x000000ffc4ff2812 */ /* 0x000fe2000788c0ff */
        /* <DEDUP_REMOVED lines=14> */
[----:B------:R-:W-:-:S04]  /*4200*/  FADD.FTZ R205, R207, -R205 ;  /* 0x800000cdcfcd7221 */ /* 0x000fc80000010000 */
        /* <DEDUP_REMOVED lines=88> */
.L_x_805:
[----:B------:R-:W-:Y:S05]  /*4790*/  BSYNC B1 ;  /* 0x0000000000017941 */ /* 0x000fea0003800000 */
.L_x_804:
[----:B------:R-:W-:Y:S01]  /*47a0*/  BSSY B1, `(.L_x_806) ;  /* 0x0000081000017945 */ /* 0x000fe20003800000 */
[----:B------:R-:W-:Y:S05]  /*47b0*/  @!P1 BRA `(.L_x_807) ;  /* 0x000007f000009947 */ /* 0x000fea0003800000 */
[----:B------:R-:W3:Y:S04]  /*47c0*/  LDL R209, [R1+0x34] ;  /* 0x0000340001d17983 */ /* 0x000ee80000100800 */
[----:B------:R-:W4:Y:S04]  /*47d0*/  LDL R198, [R1+0x58] ;  /* 0x0000580001c67983 */ /* 0x000f280000100800 */
[----:B0-2---:R-:W2:Y:S04]  /*47e0*/  LDL R196, [R1+0x48] ;  /* 0x0000480001c47983 */ /* 0x005ea80000100800 */
[----:B------:R-:W2:Y:S01]  /*47f0*/  LDL R207, [R1+0x20] ;  /* 0x0000200001cf7983 */ /* 0x000ea20000100800 */
[----:B------:R-:W-:-:S03]  /*4800*/  ISETP.NE.AND P4, PT, R208, RZ, PT ;  /* 0x000000ffd000720c */ /* 0x000fc60003f85270 */
[----:B------:R-:W2:Y:S01]  /*4810*/  LDL R206, [R1+0x14] ;  /* 0x0000140001ce7983 */ /* 0x000ea20000100800 */
[----:B------:R-:W-:-:S05]  /*4820*/  FSEL R197, R202, RZ, !P4 ;  /* 0x000000ffcac57208 */ /* 0x000fca0006000000 */
[-CC-:B------:R-:W-:Y:S01]  /*4830*/  FFMA.FTZ R205, R231, R203.reuse, R197.reuse ;  /* 0x000000cbe7cd7223 */ /* 0x180fe200000100c5 */
[----:B------:R-:W-:Y:S02]  /*4840*/  ISETP.NE.U32.AND P3, PT, RZ, c[0x0][0x218], PT ;  /* 0x00008600ff007a0c */ /* 0x000fe40003f65070 */
[----:B------:R-:W-:Y:S01]  /*4850*/  ISETP.NE.U32.AND P2, PT, RZ, c[0x0][0x250], PT ;  /* 0x00009400ff007a0c */ /* 0x000fe20003f45070 */
[-CC-:B------:R-:W-:Y:S01]  /*4860*/  FFMA.FTZ R204, R240, R203.reuse, R197.reuse ;  /* 0x000000cbf0cc7223 */ /* 0x180fe200000100c5 */
[----:B------:R-:W-:Y:S02]  /*4870*/  ISETP.NE.AND.EX P3, PT, RZ, c[0x0][0x21c], PT, P3 ;  /* 0x00008700ff007a0c */ /* 0x000fe40003f65330 */
[----:B------:R-:W-:Y:S01]  /*4880*/  ISETP.NE.AND.EX P2, PT, RZ, c[0x0][0x254], PT, P2 ;  /* 0x00009500ff007a0c */ /* 0x000fe20003f45320 */
[----:B------:R-:W-:Y:S02]  /*4890*/  FFMA.FTZ R199, R232, R203, R197 ;  /* 0x000000cbe8c77223 */ /* 0x000fe400000100c5 */
[----:B---3--:R-:W-:-:S02]  /*48a0*/  FADD.FTZ R205, R209, -R205 ;  /* 0x800000cdd1cd7221 */ /* 0x008fc40000010000 */
[----:B------:R-:W3:Y:S01]  /*48b0*/  LDL R209, [R1] ;  /* 0x0000000001d17983 */ /* 0x000ee20000100800 */
        /* <DEDUP_REMOVED lines=25> */
[----:B------:R-:W-:Y:S02]  /*4a50*/  @P2 LOP3.LUT P5, RZ, R12, 0xff0000, RZ, 0xc0, !PT ;  /* 0x00ff00000cff2812 */ /* 0x000fe400078ac0ff */
[----:B------:R-:W-:Y:S02]  /*4a60*/  SEL R193, R199, R193, P4 ;  /* 0x000000c1c7c17207 */ /* 0x000fe40002000000 */
[C---:B------:R-:W-:Y:S01]  /*4a70*/  SEL R195, R205.reuse, R195, P4 ;  /* 0x000000c3cdc37207 */ /* 0x040fe20002000000 */
[----:B------:R-:W-:Y:S01]  /*4a80*/  FMUL.FTZ R205, R205, c[0x0][0x1e8] ;  /* 0x00007a00cdcd7a20 */ /* 0x000fe20000410000 */
[----:B------:R-:W-:Y:S01]  /*4a90*/  @P2 PRMT R100, R196, 0x7610, R100 ;  /* 0x00007610c4642816 */ /* 0x000fe20000000064 */
[----:B------:R-:W-:Y:S01]  /*4aa0*/  FFMA.FTZ R196, R224, R203, R197 ;  /* 0x000000cbe0c47223 */ /* 0x000fe200000100c5 */
[----:B------:R-:W-:Y:S02]  /*4ab0*/  @P2 FSEL R199, R204, RZ, P5 ;  /* 0x000000ffccc72208 */ /* 0x000fe40002800000 */
[----:B------:R-:W-:Y:S01]  /*4ac0*/  @P2 LOP3.LUT P5, RZ, R12, 0xff000000, RZ, 0xc0, !PT ;  /* 0xff0000000cff2812 */ /* 0x000fe200078ac0ff */
[----:B------:R-:W-:-:S03]  /*4ad0*/  FADD.FTZ R196, R206, -R196 ;  /* 0x800000c4cec47221 */ /* 0x000fc60000010000 */
[----:B------:R-:W-:Y:S01]  /*4ae0*/  @P2 FSEL R207, R205, RZ, P5 ;  /* 0x000000ffcdcf2208 */ /* 0x000fe20002800000 */
[----:B------:R-:W-:-:S03]  /*4af0*/  FMUL.FTZ R206, R2, R196 ;  /* 0x000000c402ce7220 */ /* 0x000fc60000410000 */
[----:B------:R-:W-:Y:S01]  /*4b00*/  @P2 F2FP.BF16.PACK_AB R196, RZ, R207 ;  /* 0x000000cfffc4223e */ /* 0x000fe200000010ff */
[----:B------:R-:W-:Y:S02]  /*4b10*/  FFMA.FTZ R207, R7, R203, R197 ;  /* 0x000000cb07cf7223 */ /* 0x000fe400000100c5 */
[----:B------:R-:W-:Y:S01]  /*4b20*/  @P3 FADD.FTZ R206, R180, R206 ;  /* 0x000000ceb4ce3221 */ /* 0x000fe20000010000 */
[----:B------:R-:W-:Y:S02]  /*4b30*/  @P2 F2FP.BF16.PACK_AB R199, RZ, R199 ;  /* 0x000000c7ffc7223e */ /* 0x000fe400000010ff */
[----:B------:R-:W-:Y:S02]  /*4b40*/  @P2 LOP3.LUT P5, RZ, R13, 0xff, RZ, 0xc0, !PT ;  /* 0x000000ff0dff2812 */ /* 0x000fe400078ac0ff */
[C---:B------:R-:W-:Y:S01]  /*4b50*/  SEL R96, R206.reuse, R96, P4 ;  /* 0x00000060ce607207 */ /* 0x040fe20002000000 */
[----:B------:R-:W-:Y:S01]  /*4b60*/  FMUL.FTZ R206, R206, c[0x0][0x1e8] ;  /* 0x00007a00cece7a20 */ /* 0x000fe20000410000 */
[----:B------:R-:W-:-:S04]  /*4b70*/  @P2 PRMT R101, R199, 0x7610, R101 ;  /* 0x00007610c7652816 */ /* 0x000fc80000000065 */
[----:B------:R-:W-:Y:S02]  /*4b80*/  @P2 FSEL R199, R206, RZ, P5 ;  /* 0x000000ffcec72208 */ /* 0x000fe40002800000 */
[----:B------:R-:W-:Y:S02]  /*4b90*/  @P2 LOP3.LUT P5, RZ, R13, 0xff00, RZ, 0xc0, !PT ;  /* 0x0000ff000dff2812 */ /* 0x000fe400078ac0ff */
[----:B------:R-:W-:Y:S02]  /*4ba0*/  @P2 PRMT R101, R101, 0x5410, R196 ;  /* 0x0000541065652816 */ /* 0x000fe400000000c4 */
[----:B------:R-:W-:-:S04]  /*4bb0*/  @P2 F2FP.BF16.PACK_AB R199, RZ, R199 ;  /* 0x000000c7ffc7223e */ /* 0x000fc800000010ff */
[----:B------:R-:W-:Y:S02]  /*4bc0*/  @P2 PRMT R102, R199, 0x7610, R102 ;  /* 0x00007610c7662816 */ /* 0x000fe40000000066 */
[----:B------:R-:W-:Y:S02]  /*4bd0*/  @P2 LOP3.LUT P6, RZ, R13, 0xff0000, RZ, 0xc0, !PT ;  /* 0x00ff00000dff2812 */ /* 0x000fe400078cc0ff */
[----:B------:R-:W-:-:S04]  /*4be0*/  @P2 F2FP.BF16.PACK_AB R200, RZ, R200 ;  /* 0x000000c8ffc8223e */ /* 0x000fc800000010ff */
[----:B------:R-:W-:Y:S01]  /*4bf0*/  @P2 PRMT R100, R100, 0x5410, R200 ;  /* 0x0000541064642816 */ /* 0x000fe200000000c8 */
[----:B---3--:R-:W-:-:S04]  /*4c00*/  FADD.FTZ R207, R209, -R207 ;  /* 0x800000cfd1cf7221 */ /* 0x008fc80000010000 */
[----:B------:R-:W-:-:S04]  /*4c10*/  FMUL.FTZ R207, R2, R207 ;  /* 0x000000cf02cf7220 */ /* 0x000fc80000410000 */
[----:B------:R-:W-:-:S05]  /*4c20*/  @P3 FADD.FTZ R207, R181, R207 ;  /* 0x000000cfb5cf3221 */ /* 0x000fca0000010000 */
[C---:B------:R-:W-:Y:S01]  /*4c30*/  SEL R97, R207.reuse, R97, P4 ;  /* 0x00000061cf617207 */ /* 0x040fe20002000000 */
[----:B------:R-:W-:-:S05]  /*4c40*/  FMUL.FTZ R207, R207, c[0x0][0x1e8] ;  /* 0x00007a00cfcf7a20 */ /* 0x000fca0000410000 */
[----:B------:R-:W-:-:S04]  /*4c50*/  @P2 FSEL R196, R207, RZ, P5 ;  /* 0x000000ffcfc42208 */ /* 0x000fc80002800000 */
[----:B------:R-:W-:-:S04]  /*4c60*/  @P2 F2FP.BF16.PACK_AB R196, RZ, R196 ;  /* 0x000000c4ffc4223e */ /* 0x000fc800000010ff */
[----:B------:R-:W-:Y:S02]  /*4c70*/  @P2 PRMT R102, R102, 0x5410, R196 ;  /* 0x0000541066662816 */ /* 0x000fe400000000c4 */
[----:B------:R-:W-:-:S04]  /*4c80*/  MOV R196, R10 ;  /* 0x0000000a00c47202 */ /* 0x000fc80000000f00 */
[----:B------:R-:W-:Y:S01]  /*4c90*/  LOP3.LUT P5, RZ, R196, 0xff, RZ, 0xc0, !PT ;  /* 0x000000ffc4ff7812 */ /* 0x000fe200078ac0ff */
[----:B------:R-:W-:-:S04]  /*4ca0*/  FFMA.FTZ R196, R8, R203, R197 ;  /* 0x000000cb08c47223 */ /* 0x000fc800000100c5 */
[----:B------:R-:W-:-:S04]  /*4cb0*/  FADD.FTZ R196, R252, -R196 ;  /* 0x800000c4fcc47221 */ /* 0x000fc80000010000 */
[----:B------:R-:W-:-:S04]  /*4cc0*/  FMUL.FTZ R196, R2, R196 ;  /* 0x000000c402c47220 */ /* 0x000fc80000410000 */
[----:B------:R-:W-:Y:S02]  /*4cd0*/  @P3 FADD.FTZ R196, R182, R196 ;  /* 0x000000c4b6c43221 */ /* 0x000fe40000010000 */
[----:B------:R-:W-:Y:S02]  /*4ce0*/  FFMA.FTZ R197, R217, R203, R197 ;  /* 0x000000cbd9c57223 */ /* 0x000fe400000100c5 */
[C---:B------:R-:W-:Y:S01]  /*4cf0*/  FMUL.FTZ R199, R196.reuse, c[0x0][0x1e8] ;  /* 0x00007a00c4c77a20 */ /* 0x040fe20000410000 */
[----:B------:R-:W-:Y:S01]  /*4d00*/  SEL R98, R196, R98, P4 ;  /* 0x00000062c4627207 */ /* 0x000fe20002000000 */
[----:B------:R-:W-:-:S03]  /*4d10*/  FADD.FTZ R197, R247, -R197 ;  /* 0x800000c5f7c57221 */ /* 0x000fc60000010000 */
[----:B------:R-:W-:Y:S01]  /*4d20*/  @P2 FSEL R196, R199, RZ, P6 ;  /* 0x000000ffc7c42208 */ /* 0x000fe20003000000 */
[----:B------:R-:W-:-:S03]  /*4d30*/  FMUL.FTZ R200, R2, R197 ;  /* 0x000000c502c87220 */ /* 0x000fc60000410000 */
[----:B------:R-:W-:Y:S01]  /*4d40*/  @P2 F2FP.BF16.PACK_AB R196, RZ, R196 ;  /* 0x000000c4ffc4223e */ /* 0x000fe200000010ff */
[----:B------:R-:W-:-:S03]  /*4d50*/  @P3 FADD.FTZ R200, R183, R200 ;  /* 0x000000c8b7c83221 */ /* 0x000fc60000010000 */
[----:B------:R-:W-:Y:S02]  /*4d60*/  @P2 PRMT R103, R196, 0x7610, R103 ;  /* 0x00007610c4672816 */ /* 0x000fe40000000067 */
[----:B------:R-:W-:Y:S02]  /*4d70*/  @P4 MOV R196, 0x20 ;  /* 0x0000002000c44802 */ /* 0x000fe40000000f00 */
[----:B------:R-:W-:-:S03]  /*4d80*/  SEL R99, R200, R99, P4 ;  /* 0x00000063c8637207 */ /* 0x000fc60002000000 */
[----:B------:R-:W-:Y:S01]  /*4d90*/  @P4 IMAD.WIDE.U32 R196, R3, R196, c[0x0][0x258] ;  /* 0x0000960003c44625 */ /* 0x000fe200078e00c4 */
[----:B------:R-:W-:-:S04]  /*4da0*/  LOP3.LUT P3, RZ, R10, 0xff0000, RZ, 0xc0, !PT ;  /* 0x00ff00000aff7812 */ /* 0x000fc8000786c0ff */
        /* <DEDUP_REMOVED lines=32> */
.L_x_807:
[----:B------:R-:W-:Y:S05]  /*4fb0*/  BSYNC B1 ;  /* 0x0000000000017941 */ /* 0x000fea0003800000 */
.L_x_806:
[----:B------:R-:W-:Y:S01]  /*4fc0*/  ISETP.GE.U32.AND P2, PT, R244, 0x80, PT ;  /* 0x00000080f400780c */ /* 0x000fe20003f46070 */
[----:B------:R-:W-:-:S12]  /*4fd0*/  BSSY B1, `(.L_x_808) ;  /* 0x000007f000017945 */ /* 0x000fd80003800000 */
[----:B------:R-:W-:Y:S05]  /*4fe0*/  @!P2 BRA `(.L_x_809) ;  /* 0x000007d00000a947 */ /* 0x000fea0003800000 */
[----:B0-----:R-:W3:Y:S04]  /*4ff0*/  LDL R196, [R1+0x54] ;  /* 0x0000540001c47983 */ /* 0x001ee80000100800 */
[----:B------:R-:W4:Y:S04]  /*5000*/  LDL R198, [R1+0x38] ;  /* 0x0000380001c67983 */ /* 0x000f280000100800 */
[----:B--2---:R-:W2:Y:S01]  /*5010*/  LDL R204, [R1+0x44] ;  /* 0x0000440001cc7983 */ /* 0x004ea20000100800 */
[----:B------:R-:W-:-:S03]  /*5020*/  ISETP.NE.AND P3, PT, R208, RZ, PT ;  /* 0x000000ffd000720c */ /* 0x000fc60003f65270 */
[----:B------:R-:W2:Y:S01]  /*5030*/  LDL R206, [R1+0x1c] ;  /* 0x00001c0001ce7983 */ /* 0x000ea20000100800 */
[----:B------:R-:W-:Y:S02]  /*5040*/  ISETP.NE.U32.AND P2, PT, RZ, c[0x0][0x250], PT ;  /* 0x00009400ff007a0c */ /* 0x000fe40003f45070 */
[----:B------:R-:W-:Y:S01]  /*5050*/  ISETP.NE.U32.AND P5, PT, RZ, c[0x0][0x218], PT ;  /* 0x00008600ff007a0c */ /* 0x000fe20003fa5070 */
[----:B------:R-:W2:Y:S01]  /*5060*/  LDL R205, [R1+0x10] ;  /* 0x0000100001cd7983 */ /* 0x000ea20000100800 */
[----:B------:R-:W-:Y:S02]  /*5070*/  FSEL R197, R202, RZ, !P3 ;  /* 0x000000ffcac57208 */ /* 0x000fe40005800000 */
[----:B------:R-:W-:Y:S02]  /*5080*/  ISETP.NE.AND.EX P2, PT, RZ, c[0x0][0x254], PT, P2 ;  /* 0x00009500ff007a0c */ /* 0x000fe40003f45320 */
[----:B------:R-:W-:Y:S01]  /*5090*/  ISETP.NE.AND.EX P5, PT, RZ, c[0x0][0x21c], PT, P5 ;  /* 0x00008700ff007a0c */ /* 0x000fe20003fa5350 */
[----:B------:R-:W-:Y:S01]  /*50a0*/  FFMA.FTZ R200, R239, R203, R197 ;  /* 0x000000cbefc87223 */ /* 0x000fe200000100c5 */
[----:B------:R-:W-:-:S04]  /*50b0*/  ISETP.NE.U32.AND P4, PT, RZ, c[0x0][0x258], PT ;  /* 0x00009600ff007a0c */ /* 0x000fc80003f85070 */
[----:B------:R-:W-:-:S05]  /*50c0*/  ISETP.NE.AND.EX P4, PT, RZ, c[0x0][0x25c], PT, P4 ;  /* 0x00009700ff007a0c */ /* 0x000fca0003f85340 */
[----:B------:R-:W-:Y:S01]  /*50d0*/  @P2 LOP3.LUT P6, RZ, R23, 0xff00, RZ, 0xc0, !PT ;  /* 0x0000ff0017ff2812 */ /* 0x000fe200078cc0ff */
[----:B---3--:R-:W-:Y:S02]  /*50e0*/  FADD.FTZ R200, R196, -R200 ;  /* 0x800000c8c4c87221 */ /* 0x008fe40000010000 */
[----:B------:R-:W-:Y:S02]  /*50f0*/  FFMA.FTZ R196, R230, R203, R197 ;  /* 0x000000cbe6c47223 */ /* 0x000fe400000100c5 */
[----:B-----5:R-:W-:Y:S02]  /*5100*/  FMUL.FTZ R200, R2, R200 ;  /* 0x000000c802c87220 */ /* 0x020fe40000410000 */
[----:B----4-:R-:W-:Y:S01]  /*5110*/  FADD.FTZ R196, R198, -R196 ;  /* 0x800000c4c6c47221 */ /* 0x010fe20000010000 */
[----:B------:R-:W-:Y:S01]  /*5120*/  @P2 MOV R198, R22 ;  /* 0x0000001600c62202 */ /* 0x000fe20000000f00 */
[----:B------:R-:W-:-:S03]  /*5130*/  @P5 FADD.FTZ R200, R184, R200 ;  /* 0x000000c8b8c85221 */ /* 0x000fc60000010000 */
[----:B------:R-:W-:Y:S01]  /*5140*/  @P2 LOP3.LUT P3, RZ, R198, 0xff, RZ, 0xc0, !PT ;  /* 0x000000ffc6ff2812 */ /* 0x000fe2000786c0ff */
[C---:B------:R-:W-:Y:S01]  /*5150*/  FMUL.FTZ R198, R200.reuse, c[0x0][0x1e8] ;  /* 0x00007a00c8c67a20 */ /* 0x040fe20000410000 */
[----:B------:R-:W-:Y:S01]  /*5160*/  SEL R192, R200, R192, P4 ;  /* 0x000000c0c8c07207 */ /* 0x000fe20002000000 */
[----:B------:R-:W-:Y:S02]  /*5170*/  FMUL.FTZ R196, R2, R196 ;  /* 0x000000c402c47220 */ /* 0x000fe40000410000 */
[-CC-:B------:R-:W-:Y:S02]  /*5180*/  FFMA.FTZ R200, R235, R203.reuse, R197.reuse ;  /* 0x000000cbebc87223 */ /* 0x180fe400000100c5 */
[----:B------:R-:W-:Y:S02]  /*5190*/  @P5 FADD.FTZ R196, R186, R196 ;  /* 0x000000c4bac45221 */ /* 0x000fe40000010000 */
[----:B--2---:R-:W-:Y:S02]  /*51a0*/  FADD.FTZ R200, R204, -R200 ;  /* 0x800000c8ccc87221 */ /* 0x004fe40000010000 */
[----:B------:R-:W-:Y:S01]  /*51b0*/  FFMA.FTZ R204, R223, R203, R197 ;  /* 0x000000cbdfcc7223 */ /* 0x000fe200000100c5 */
[----:B------:R-:W-:Y:S01]  /*51c0*/  @P2 FSEL R199, R198, RZ, P3 ;  /* 0x000000ffc6c72208 */ /* 0x000fe20001800000 */
[----:B------:R-:W-:Y:S01]  /*51d0*/  FMUL.FTZ R201, R196, c[0x0][0x1e8] ;  /* 0x00007a00c4c97a20 */ /* 0x000fe20000410000 */
[----:B------:R-:W-:Y:S01]  /*51e0*/  @P2 LOP3.LUT P3, RZ, R22, 0xff0000, RZ, 0xc0, !PT ;  /* 0x00ff000016ff2812 */ /* 0x000fe2000786c0ff */
[----:B------:R-:W-:-:S03]  /*51f0*/  FADD.FTZ R204, R206, -R204 ;  /* 0x800000cccecc7221 */ /* 0x000fc60000010000 */
[----:B------:R-:W-:Y:S01]  /*5200*/  @P2 FSEL R202, R201, RZ, P3 ;  /* 0x000000ffc9ca2208 */ /* 0x000fe20001800000 */
[----:B------:R-:W-:-:S03]  /*5210*/  FMUL.FTZ R204, R2, R204 ;  /* 0x000000cc02cc7220 */ /* 0x000fc60000410000 */
[----:B------:R-:W-:Y:S01]  /*5220*/  @P2 F2FP.BF16.PACK_AB R202, RZ, R202 ;  /* 0x000000caffca223e */ /* 0x000fe200000010ff */
[----:B------:R-:W-:Y:S02]  /*5230*/  @P5 FADD.FTZ R204, R187, R204 ;  /* 0x000000ccbbcc5221 */ /* 0x000fe40000010000 */
[----:B------:R-:W-:Y:S01]  /*5240*/  FMUL.FTZ R200, R2, R200 ;  /* 0x000000c802c87220 */ /* 0x000fe20000410000 */
[----:B------:R-:W-:Y:S01]  /*5250*/  @P2 PRMT R101, R202, 0x7610, R101 ;  /* 0x00007610ca652816 */ /* 0x000fe20000000065 */
[C---:B------:R-:W-:Y:S01]  /*5260*/  FMUL.FTZ R202, R204.reuse, c[0x0][0x1e8] ;  /* 0x00007a00ccca7a20 */ /* 0x040fe20000410000 */
[----:B------:R-:W-:Y:S01]  /*5270*/  SEL R195, R204, R195, P4 ;  /* 0x000000c3ccc37207 */ /* 0x000fe20002000000 */
[----:B------:R-:W-:Y:S02]  /*5280*/  FFMA.FTZ R204, R222, R203, R197 ;  /* 0x000000cbdecc7223 */ /* 0x000fe400000100c5 */
[----:B------:R-:W-:Y:S02]  /*5290*/  @P5 FADD.FTZ R200, R185, R200 ;  /* 0x000000c8b9c85221 */ /* 0x000fe40000010000 */
[----:B------:R-:W-:Y:S01]  /*52a0*/  FADD.FTZ R204, R205, -R204 ;  /* 0x800000cccdcc7221 */ /* 0x000fe20000010000 */
[----:B------:R-:W-:-:S02]  /*52b0*/  @P2 LOP3.LUT P3, RZ, R22, 0xff00, RZ, 0xc0, !PT ;  /* 0x0000ff0016ff2812 */ /* 0x000fc4000786c0ff */
[C---:B------:R-:W-:Y:S01]  /*52c0*/  SEL R193, R200.reuse, R193, P4 ;  /* 0x000000c1c8c17207 */ /* 0x040fe20002000000 */
[----:B------:R-:W-:Y:S02]  /*52d0*/  FMUL.FTZ R200, R200, c[0x0][0x1e8] ;  /* 0x00007a00c8c87a20 */ /* 0x000fe40000410000 */
[----:B------:R-:W-:Y:S01]  /*52e0*/  FMUL.FTZ R204, R2, R204 ;  /* 0x000000cc02cc7220 */ /* 0x000fe20000410000 */
[----:B------:R-:W-:Y:S02]  /*52f0*/  SEL R194, R196, R194, P4 ;  /* 0x000000c2c4c27207 */ /* 0x000fe40002000000 */
[----:B------:R-:W-:Y:S01]  /*5300*/  @P2 FSEL R196, R200, RZ, P3 ;  /* 0x000000ffc8c42208 */ /* 0x000fe20001800000 */
[----:B------:R-:W-:Y:S01]  /*5310*/  @P5 FADD.FTZ R204, R188, R204 ;  /* 0x000000ccbccc5221 */ /* 0x000fe20000010000 */
[----:B------:R-:W-:Y:S02]  /*5320*/  @P2 F2FP.BF16.PACK_AB R199, RZ, R199 ;  /* 0x000000c7ffc7223e */ /* 0x000fe400000010ff */
[----:B------:R-:W-:-:S02]  /*5330*/  @P2 LOP3.LUT P3, RZ, R22, 0xff000000, RZ, 0xc0, !PT ;  /* 0xff00000016ff2812 */ /* 0x000fc4000786c0ff */
[----:B------:R-:W-:Y:S02]  /*5340*/  @P2 PRMT R100, R199, 0x7610, R100 ;  /* 0x00007610c7642816 */ /* 0x000fe40000000064 */
[C---:B------:R-:W-:Y:S01]  /*5350*/  SEL R96, R204.reuse, R96, P4 ;  /* 0x00000060cc607207 */ /* 0x040fe20002000000 */
[----:B------:R-:W-:Y:S01]  /*5360*/  FMUL.FTZ R204, R204, c[0x0][0x1e8] ;  /* 0x00007a00cccc7a20 */ /* 0x000fe20000410000 */
[----:B------:R-:W-:Y:S02]  /*5370*/  @P2 FSEL R199, R202, RZ, P3 ;  /* 0x000000ffcac72208 */ /* 0x000fe40001800000 */
[----:B------:R-:W-:Y:S02]  /*5380*/  @P2 F2FP.BF16.PACK_AB R196, RZ, R196 ;  /* 0x000000c4ffc4223e */ /* 0x000fe400000010ff */
[----:B------:R-:W-:Y:S02]  /*5390*/  @P2 LOP3.LUT P3, RZ, R23, 0xff, RZ, 0xc0, !PT ;  /* 0x000000ff17ff2812 */ /* 0x000fe4000786c0ff */
[----:B------:R-:W-:-:S02]  /*53a0*/  @P2 PRMT R100, R100, 0x5410, R196 ;  /* 0x0000541064642816 */ /* 0x000fc400000000c4 */
        /* <DEDUP_REMOVED lines=8> */
[----:B------:R-:W-:-:S04]  /*5430*/  @P5 FADD.FTZ R196, R189, R196 ;  /* 0x000000c4bdc45221 */ /* 0x000fc80000010000 */
[C---:B------:R-:W-:Y:S01]  /*5440*/  FMUL.FTZ R205, R196.reuse, c[0x0][0x1e8] ;  /* 0x00007a00c4cd7a20 */ /* 0x040fe20000410000 */
[----:B------:R-:W-:-:S04]  /*5450*/  SEL R97, R196, R97, P4 ;  /* 0x00000061c4617207 */ /* 0x000fc80002000000 */
[----:B------:R-:W-:-:S04]  /*5460*/  @P2 FSEL R196, R205, RZ, P6 ;  /* 0x000000ffcdc42208 */ /* 0x000fc80003000000 */
[----:B------:R-:W-:-:S04]  /*5470*/  @P2 F2FP.BF16.PACK_AB R196, RZ, R196 ;  /* 0x000000c4ffc4223e */ /* 0x000fc800000010ff */
[----:B------:R-:W-:Y:S01]  /*5480*/  @P2 PRMT R102, R102, 0x5410, R196 ;  /* 0x0000541066662816 */ /* 0x000fe200000000c4 */
[----:B------:R-:W-:-:S04]  /*5490*/  FFMA.FTZ R196, R214, R203, R197 ;  /* 0x000000cbd6c47223 */ /* 0x000fc800000100c5 */
[----:B------:R-:W-:Y:S01]  /*54a0*/  FADD.FTZ R196, R250, -R196 ;  /* 0x800000c4fac47221 */ /* 0x000fe20000010000 */
[----:B------:R-:W-:-:S03]  /*54b0*/  @P2 F2FP.BF16.PACK_AB R199, RZ, R199 ;  /* 0x000000c7ffc7223e */ /* 0x000fc600000010ff */
[----:B------:R-:W-:Y:S01]  /*54c0*/  FMUL.FTZ R196, R2, R196 ;  /* 0x000000c402c47220 */ /* 0x000fe20000410000 */
[----:B------:R-:W-:-:S03]  /*54d0*/  @P2 PRMT R101, R101, 0x5410, R199 ;  /* 0x0000541065652816 */ /* 0x000fc600000000c7 */
[----:B------:R-:W-:Y:S01]  /*54e0*/  @P5 FADD.FTZ R196, R190, R196 ;  /* 0x000000c4bec45221 */ /* 0x000fe20000010000 */
[----:B------:R-:W-:Y:S01]  /*54f0*/  @P2 LOP3.LUT P6, RZ, R23, 0xff0000, RZ, 0xc0, !PT ;  /* 0x00ff000017ff2812 */ /* 0x000fe200078cc0ff */
        /* <DEDUP_REMOVED lines=11> */
[----:B------:R-:W-:-:S05]  /*55b0*/  @P4 IMAD.WIDE.U32 R196, R3, R196, c[0x0][0x258] ;  /* 0x0000960003c44625 */ /* 0x000fca00078e00c4 */
[----:B------:R-:W-:Y:S04]  /*55c0*/  @P4 STG.E.128 [R196.64], R192 ;  /* 0x000000c0c4004986 */ /* 0x000fe8000c101d04 */
[----:B------:R0:W-:Y:S02]  /*55d0*/  @P4 STG.E.128 [R196.64+0x10], R96 ;  /* 0x00001060c4004986 */ /* 0x0001e4000c101d04 */
[----:B0-----:R-:W-:Y:S02]  /*55e0*/  FSEL R196, R198, RZ, P3 ;  /* 0x000000ffc6c47208 */ /* 0x001fe40001800000 */
[----:B------:R-:W-:-:S04]  /*55f0*/  LOP3.LUT P3, RZ, R212, 0xff0000, RZ, 0xc0, !PT ;  /* 0x00ff0000d4ff7812 */ /* 0x000fc8000786c0ff */
[----:B------:R-:W-:Y:S02]  /*5600*/  FSEL R197, R201, RZ, P3 ;  /* 0x000000ffc9c57208 */ /* 0x000fe40001800000 */
        /* <DEDUP_REMOVED lines=21> */
[----:B0-----:R-:W-:Y:S02]  /*5760*/  @P2 FSEL R196, R2, RZ, P3 ;  /* 0x000000ff02c42208 */ /* 0x001fe40001800000 */
[C---:B------:R-:W-:Y:S02]  /*5770*/  @P2 LEA R2, P3, R3.reuse, c[0x0][0x250], 0x4 ;  /* 0x0000940003022a11 */ /* 0x040fe400078620ff */
[----:B------:R-:W-:Y:S02]  /*5780*/  @P2 F2FP.BF16.PACK_AB R196, RZ, R196 ;  /* 0x000000c4ffc4223e */ /* 0x000fe400000010ff */
[----:B------:R-:W-:Y:S02]  /*5790*/  @P2 LEA.HI.X R3, R3, c[0x0][0x254], RZ, 0x4, P3 ;  /* 0x0000950003032a11 */ /* 0x000fe400018f24ff */
[----:B------:R-:W-:-:S05]  /*57a0*/  @P2 PRMT R103, R103, 0x5410, R196 ;  /* 0x0000541067672816 */ /* 0x000fca00000000c4 */
[----:B------:R0:W-:Y:S02]  /*57b0*/  @P2 STG.E.128 [R2.64], R100 ;  /* 0x0000006402002986 */ /* 0x0001e4000c101d04 */
.L_x_809:
[----:B------:R-:W-:Y:S05]  /*57c0*/  BSYNC B1 ;  /* 0x0000000000017941 */ /* 0x000fea0003800000 */
.L_x_808:
[----:B0----5:R-:W-:-:S04]  /*57d0*/  MOV R2, c[0x0][0x160] ;  /* 0x0000580000027a02 */ /* 0x021fc80000000f00 */
[----:B------:R-:W-:-:S04]  /*57e0*/  LEA R0, R2, R0, 0x2 ;  /* 0x0000000002007211 */ /* 0x000fc800078e10ff */
[----:B------:R-:W-:-:S13]  /*57f0*/  ISETP.GE.AND P2, PT, R0, c[0x0][0x164], PT ;  /* 0x0000590000007a0c */ /* 0x000fda0003f46270 */
[----:B-12---:R-:W-:Y:S01]  /*5800*/  @P2 CALL.REL.NOINC `(.L_x_791) ;  /* 0x0000001000002944 */ /* 0x006fe20003c00000 */
[----:B------:R-:W-:Y:S05]  /*5810*/  BRA `(.L_x_810) ;  /* 0xffffb6a000007947 */ /* 0x000fea000383ffff */
.L_x_791:
[----:B------:R-:W-:Y:S05]  /*5820*/  BSYNC B0 ;  /* 0x0000000000007941 */ /* 0x000fea0003800000 */
.L_x_790:
        /* <DEDUP_REMOVED lines=58> */
[----:B------:R-:W-:Y:S04]  /*5bd0*/  STS.128 [R2+0x810], R52 ;  /* 0x0008103402007388 */ /* 0x000fe80000000c00 */
[----:B------:R-:W-:Y:S04]  /*5be0*/  STS.128 [R2+0xc00], R56 ;  /* 0x000c003802007388 */ /* 0x000fe80000000c00 */
[----:B------:R-:W-:Y:S04]  /*5bf0*/  STS.128 [R2+0xc10], R60 ;  /* 0x000c103c02007388 */ /* 0x000fe80000000c00 */
[----:B------:R-:W-:Y:S01]  /*5c00*/  BAR.SYNC.DEFER_BLOCKING 0x0 ;  /* 0x0000000000007b1d */ /* 0x000fe20000010000 */
[----:B-1----:R-:W-:-:S05]  /*5c10*/  FADD.FTZ R49, R3, R10 ;  /* 0x0000000a03317221 */ /* 0x002fca0000010000 */
[----:B------:R-:W0:Y:S04]  /*5c20*/  S2R R43, SR_CTAID.X ;  /* 0x00000000002b7919 */ /* 0x000e280000002500 */
[----:B------:R-:W1:Y:S04]  /*5c30*/  LDS R5, [R196.X4] ;  /* 0x00000000c4057984 */ /* 0x000e680000004800 */
[----:B------:R-:W2:Y:S01]  /*5c40*/  LDS R86, [R196.X4+0x1000] ;  /* 0x00100000c4567984 */ /* 0x000ea20000004800 */
        /* <DEDUP_REMOVED lines=86> */
[----:B------:R1:W-:Y:S04]  /*61b0*/  STS.128 [R2+0x400], R104 ;  /* 0x0004006802007388 */ /* 0x0003e80000000c00 */
[----:B------:R-:W-:Y:S04]  /*61c0*/  STS.128 [R2+0x410], R108 ;  /* 0x0004106c02007388 */ /* 0x000fe80000000c00 */
[----:B------:R-:W-:Y:S04]  /*61d0*/  STS.128 [R2+0x800], R112 ;  /* 0x0008007002007388 */ /* 0x000fe80000000c00 */
[----:B------:R-:W-:Y:S04]  /*61e0*/  STS.128 [R2+0x810], R116 ;  /* 0x0008107402007388 */ /* 0x000fe80000000c00 */
[----:B------:R-:W-:Y:S01]  /*61f0*/  STS.128 [R2+0xc00], R120 ;  /* 0x000c007802007388 */ /* 0x000fe20000000c00 */
[----:B-1----:R-:W-:-:S03]  /*6200*/  FADD.FTZ R105, R9, R100 ;  /* 0x0000006409697221 */ /* 0x002fc60000010000 */
[----:B------:R0:W-:Y:S04]  /*6210*/  STS.128 [R2+0xc10], R124 ;  /* 0x000c107c02007388 */ /* 0x0001e80000000c00 */
[----:B------:R-:W-:Y:S01]  /*6220*/  BAR.SYNC.DEFER_BLOCKING 0x0 ;  /* 0x0000000000007b1d */ /* 0x000fe20000010000 */
[----:B0-----:R-:W-:-:S04]  /*6230*/  IADD3 R2, -R196, 0x7f, RZ ;  /* 0x0000007fc4027810 */ /* 0x001fc80007ffe1ff */
[----:B------:R-:W-:Y:S02]  /*6240*/  IADD3 R86, R2, c[0x0][0x168], RZ ;  /* 0x00005a0002567a10 */ /* 0x000fe40007ffe0ff */
[----:B------:R-:W-:Y:S02]  /*6250*/  SHF.L.U32 R2, R4, 0x2, RZ ;  /* 0x0000000204027819 */ /* 0x000fe400000006ff */
[----:B------:R-:W-:Y:S02]  /*6260*/  LOP3.LUT P0, RZ, R86, 0xffffff80, RZ, 0xc0, !PT ;  /* 0xffffff8056ff7812 */ /* 0x000fe4000780c0ff */
[C---:B------:R-:W-:Y:S01]  /*6270*/  IADD3 R10, P1, R2.reuse, c[0x0][0x228], RZ ;  /* 0x00008a00020a7a10 */ /* 0x040fe20007f3e0ff */
[----:B------:R-:W0:Y:S01]  /*6280*/  LDS R11, [R196.X4] ;  /* 0x00000000c40b7984 */ /* 0x000e220000004800 */
[C---:B------:R-:W-:Y:S02]  /*6290*/  IADD3 R8, P2, R2.reuse, c[0x0][0x220], RZ ;  /* 0x0000880002087a10 */ /* 0x040fe40007f5e0ff */
[C---:B------:R-:W-:Y:S01]  /*62a0*/  IADD3 R4, P3, R2.reuse, c[0x0][0x238], RZ ;  /* 0x00008e0002047a10 */ /* 0x040fe20007f7e0ff */
[----:B------:R-:W1:Y:S01]  /*62b0*/  LDS R102, [R196.X4+0x1000] ;  /* 0x00100000c4667984 */ /* 0x000e620000004800 */
[----:B------:R-:W-:-:S02]  /*62c0*/  IADD3 R2, P4, R2, c[0x0][0x230], RZ ;  /* 0x00008c0002027a10 */ /* 0x000fc40007f9e0ff */
[C---:B------:R-:W-:Y:S01]  /*62d0*/  IADD3.X R9, R3.reuse, c[0x0][0x224], RZ, P2, !PT ;  /* 0x0000890003097a10 */ /* 0x040fe200017fe4ff */
[----:B------:R-:W2:Y:S01]  /*62e0*/  LDS R128, [R196.X4+0x2000] ;  /* 0x00200000c4807984 */ /* 0x000ea20000004800 */
[----:B------:R-:W-:Y:S02]  /*62f0*/  IADD3.X R5, R3, c[0x0][0x23c], RZ, P3, !PT ;  /* 0x00008f0003057a10 */ /* 0x000fe40001ffe4ff */
[C---:B------:R-:W-:Y:S01]  /*6300*/  ISETP.GE.U32.AND P6, PT, R86.reuse, 0x100, PT ;  /* 0x000001005600780c */ /* 0x040fe20003fc6070 */
[----:B------:R-:W3:Y:S01]  /*6310*/  LDS R130, [R196.X4+0x3000] ;  /* 0x00300000c4827984 */ /* 0x000ee20000004800 */
[----:B------:R-:W-:Y:S01]  /*6320*/  ISETP.GE.U32.AND P5, PT, R86, 0x180, PT ;  /* 0x000001805600780c */ /* 0x000fe20003fa6070 */
[----:B0-----:R-:W-:-:S04]  /*6330*/  FADD.FTZ R11, RZ, R11 ;  /* 0x0000000bff0b7221 */ /* 0x001fc80000010000 */
[----:B-1----:R-:W-:-:S04]  /*6340*/  FADD.FTZ R11, R11, R102 ;  /* 0x000000660b0b7221 */ /* 0x002fc80000010000 */
[----:B--2---:R-:W-:-:S04]  /*6350*/  FADD.FTZ R11, R11, R128 ;  /* 0x000000800b0b7221 */ /* 0x004fc80000010000 */
        /* <DEDUP_REMOVED lines=22> */
[----:B------:R1:W-:Y:S01]  /*64c0*/  STG.E [R42.64], R105 ;  /* 0x000000692a007986 */ /* 0x0003e2000c101904 */
[----:B------:R-:W-:-:S04]  /*64d0*/  IADD3.X R3, RZ, R3, RZ, P3, !PT ;  /* 0x00000003ff037210 */ /* 0x000fc80001ffe4ff */
.L_x_812:
[----:B------:R-:W-:Y:S05]  /*64e0*/  BSYNC B0 ;  /* 0x0000000000007941 */ /* 0x000fea0003800000 */
.L_x_811:
        /* <DEDUP_REMOVED lines=30> */
[----:B------:R-:W-:Y:S01]  /*66d0*/  FADD.FTZ R51, RZ, R51 ;  /* 0x00000033ff337221 */ /* 0x000fe20000010000 */
        /* <DEDUP_REMOVED lines=11> */
[----:B------:R-:W-:Y:S02]  /*6790*/  FADD.FTZ R53, R53, R40 ;  /* 0x0000002835357221 */ /* 0x000fe40000010000 */
[----:B------:R-:W-:-:S02]  /*67a0*/  FADD.FTZ R73, RZ, R73 ;  /* 0x00000049ff497221 */ /* 0x000fc40000010000 */
[----:B------:R-:W-:Y:S02]  /*67b0*/  FADD.FTZ R51, R51, R54 ;  /* 0x0000003633337221 */ /* 0x000fe40000010000 */
        /* <DEDUP_REMOVED lines=13> */
[----:B------:R-:W-:Y:S01]  /*6890*/  FADD.FTZ R77, RZ, R77 ;  /* 0x0000004dff4d7221 */ /* 0x000fe20000010000 */
[----:B------:R-:W1:Y:S01]  /*68a0*/  LDS R18, [R196.X4+0x400] ;  /* 0x00040000c4127984 */ /* 0x000e620000004800 */
[----:B------:R-:W-:-:S02]  /*68b0*/  FADD.FTZ R64, RZ, R64 ;  /* 0x00000040ff407221 */ /* 0x000fc40000010000 */
[----:B------:R-:W-:Y:S01]  /*68c0*/  FADD.FTZ R48, R48, R55 ;  /* 0x0000003730307221 */ /* 0x000fe20000010000 */
[----:B------:R-:W2:Y:S01]  /*68d0*/  LDS R30, [R196.X4+0xc00] ;  /* 0x000c0000c41e7984 */ /* 0x000ea20000004800 */
[----:B------:R-:W-:Y:S02]  /*68e0*/  FADD.FTZ R60, R51, R60 ;  /* 0x0000003c333c7221 */ /* 0x000fe40000010000 */
[----:B------:R-:W-:Y:S01]  /*68f0*/  FADD.FTZ R87, RZ, R87 ;  /* 0x00000057ff577221 */ /* 0x000fe20000010000 */
[----:B------:R-:W3:Y:S01]  /*6900*/  LDS R32, [R196.X4+0xe00] ;  /* 0x000e0000c4207984 */ /* 0x000ee20000004800 */
[----:B------:R-:W-:Y:S02]  /*6910*/  FADD.FTZ R89, RZ, R89 ;  /* 0x00000059ff597221 */ /* 0x000fe40000010000 */
[----:B------:R-:W-:Y:S01]  /*6920*/  FADD.FTZ R84, R77, R84 ;  /* 0x000000544d547221 */ /* 0x000fe20000010000 */
[----:B------:R-:W4:Y:S01]  /*6930*/  LDS R51, [R196.X4+0x1c00] ;  /* 0x001c0000c4337984 */ /* 0x000f220000004800 */
[----:B------:R-:W-:-:S02]  /*6940*/  FADD.FTZ R72, R73, R72 ;  /* 0x0000004849487221 */ /* 0x000fc40000010000 */
[----:B------:R-:W-:Y:S01]  /*6950*/  FADD.FTZ R64, R64, R67 ;  /* 0x0000004340407221 */ /* 0x000fe20000010000 */
        /* <DEDUP_REMOVED lines=10> */
[----:B------:R-:W-:Y:S02]  /*6a00*/  FADD.FTZ R65, RZ, R65 ;  /* 0x00000041ff417221 */ /* 0x000fe40000010000 */
[----:B------:R-:W-:Y:S01]  /*6a10*/  FADD.FTZ R70, RZ, R70 ;  /* 0x00000046ff467221 */ /* 0x000fe20000010000 */
[----:B------:R1:W4:Y:S01]  /*6a20*/  LDS R87, [R196.X4+0x3800] ;  /* 0x00380000c4577984 */ /* 0x0003220000004800 */
[----:B------:R-:W-:Y:S02]  /*6a30*/  FADD.FTZ R88, RZ, R88 ;  /* 0x00000058ff587221 */ /* 0x000fe40000010000 */
[----:B------:R-:W-:Y:S01]  /*6a40*/  FADD.FTZ R90, RZ, R90 ;  /* 0x0000005aff5a7221 */ /* 0x000fe20000010000 */
[----:B------:R1:W4:Y:S01]  /*6a50*/  LDS R89, [R196.X4+0x3a00] ;  /* 0x003a0000c4597984 */ /* 0x0003220000004800 */
[----:B0-----:R-:W-:-:S02]  /*6a60*/  FADD.FTZ R0, RZ, R0 ;  /* 0x00000000ff007221 */ /* 0x001fc40000010000 */
[----:B------:R-:W-:Y:S01]  /*6a70*/  FADD.FTZ R65, R65, R66 ;  /* 0x0000004241417221 */ /* 0x000fe20000010000 */
[----:B------:R0:W0:Y:S01]  /*6a80*/  LDS R91, [R196.X4+0x3c00] ;  /* 0x003c0000c45b7984 */ /* 0x0000220000004800 */
[----:B------:R-:W-:Y:S02]  /*6a90*/  FADD.FTZ R95, R70, R95 ;  /* 0x0000005f465f7221 */ /* 0x000fe40000010000 */
[----:B------:R-:W-:Y:S01]  /*6aa0*/  FADD.FTZ R99, R88, R99 ;  /* 0x0000006358637221 */ /* 0x000fe20000010000 */
[----:B------:R0:W0:Y:S01]  /*6ab0*/  LDS R93, [R196.X4+0x3e00] ;  /* 0x003e0000c45d7984 */ /* 0x0000220000004800 */
[----:B------:R-:W-:Y:S02]  /*6ac0*/  FADD.FTZ R90, R90, R101 ;  /* 0x000000655a5a7221 */ /* 0x000fe40000010000 */
[----:B-1----:R-:W-:Y:S02]  /*6ad0*/  FADD.FTZ R18, RZ, R18 ;  /* 0x00000012ff127221 */ /* 0x002fe40000010000 */
[----:B------:R-:W-:-:S02]  /*6ae0*/  FADD.FTZ R20, RZ, R20 ;  /* 0x00000014ff147221 */ /* 0x000fc40000010000 */
[----:B------:R-:W-:Y:S02]  /*6af0*/  FADD.FTZ R0, R0, R37 ;  /* 0x0000002500007221 */ /* 0x000fe40000010000 */
[----:B------:R-:W-:Y:S02]  /*6b00*/  FADD.FTZ R26, RZ, R26 ;  /* 0x0000001aff1a7221 */ /* 0x000fe40000010000 */
[----:B------:R-:W-:Y:S02]  /*6b10*/  FADD.FTZ R28, RZ, R28 ;  /* 0x0000001cff1c7221 */ /* 0x000fe40000010000 */
[----:B--2---:R-:W-:Y:S02]  /*6b20*/  FADD.FTZ R30, RZ, R30 ;  /* 0x0000001eff1e7221 */ /* 0x004fe40000010000 */
[----:B---3--:R-:W-:Y:S02]  /*6b30*/  FADD.FTZ R32, RZ, R32 ;  /* 0x00000020ff207221 */ /* 0x008fe40000010000 */
        /* <DEDUP_REMOVED lines=15> */
[----:B----4-:R-:W-:Y:S02]  /*6c30*/  FADD.FTZ R30, R30, R51 ;  /* 0x000000331e1e7221 */ /* 0x010fe40000010000 */
        /* <DEDUP_REMOVED lines=24> */
[----:B0-----:R-:W-:Y:S01]  /*6dc0*/  MOV R6, R10 ;  /* 0x0000000a00067202 */ /* 0x001fe20000000f00 */
[----:B------:R-:W-:Y:S01]  /*6dd0*/  IMAD.MOV.U32 R7, RZ, RZ, R11 ;  /* 0x000000ffff077224 */ /* 0x000fe200078e000b */
[----:B------:R-:W-:Y:S02]  /*6de0*/  MOV R12, R8 ;  /* 0x00000008000c7202 */ /* 0x000fe40000000f00 */
[----:B------:R-:W-:Y:S02]  /*6df0*/  MOV R13, R9 ;  /* 0x00000009000d7202 */ /* 0x000fe40000000f00 */
[----:B------:R0:W-:Y:S01]  /*6e00*/  STG.E [R6.64], R61 ;  /* 0x0000003d06007986 */ /* 0x0001e2000c101904 */
[----:B------:R-:W-:-:S03]  /*6e10*/  IADD3 R10, P6, R10, 0x200, RZ ;  /* 0x000002000a0a7810 */ /* 0x000fc60007fde0ff */
[----:B------:R1:W-:Y:S01]  /*6e20*/  STG.E [R12.64], R85 ;  /* 0x000000550c007986 */ /* 0x0003e2000c101904 */
[----:B------:R-:W-:Y:S02]  /*6e30*/  IADD3.X R11, RZ, R11, RZ, P6, !PT ;  /* 0x0000000bff0b7210 */ /* 0x000fe400037fe4ff */
[----:B------:R-:W-:Y:S02]  /*6e40*/  IADD3 R8, P6, R8, 0x200, RZ ;  /* 0x0000020008087810 */ /* 0x000fe40007fde0ff */
[----:B0-----:R-:W-:Y:S01]  /*6e50*/  MOV R6, R4 ;  /* 0x0000000400067202 */ /* 0x001fe20000000f00 */
[----:B------:R-:W-:Y:S02]  /*6e60*/  IMAD.MOV.U32 R7, RZ, RZ, R5 ;  /* 0x000000ffff077224 */ /* 0x000fe400078e0005 */
[----:B------:R-:W-:Y:S01]  /*6e70*/  IMAD.X R9, RZ, RZ, R9, P6 ;  /* 0x000000ffff097224 */ /* 0x000fe200030e0609 */
        /* <DEDUP_REMOVED lines=8> */
.L_x_814:
[----:B0-----:R-:W-:Y:S05]  /*6f00*/  BSYNC B0 ;  /* 0x0000000000007941 */ /* 0x001fea0003800000 */
.L_x_813:
[----:B------:R-:W-:Y:S01]  /*6f10*/  BSSY B0, `(.L_x_815) ;  /* 0x0000017000007945 */ /* 0x000fe20003800000 */
[----:B------:R-:W-:Y:S01]  /*6f20*/  FADD.FTZ R81, R18, R81 ;  /* 0x0000005112517221 */ /* 0x000fe20000010000 */
        /* <DEDUP_REMOVED lines=15> */
[----:B0-----:R-:W-:Y:S02]  /*7020*/  MOV R6, R2 ;  /* 0x0000000200067202 */ /* 0x001fe40000000f00 */
[----:B------:R-:W-:-:S02]  /*7030*/  MOV R7, R3 ;  /* 0x0000000300077202 */ /* 0x000fc40000000f00 */
[----:B------:R-:W-:Y:S02]  /*7040*/  IADD3 R2, P5, R2, 0x200, RZ ;  /* 0x0000020002027810 */ /* 0x000fe40007fbe0ff */
[----:B------:R-:W-:Y:S01]  /*7050*/  IADD3.X R5, RZ, R5, RZ, P6, !PT ;  /* 0x00000005ff057210 */ /* 0x000fe200037fe4ff */
[----:B------:R1:W-:Y:S01]  /*7060*/  STG.E [R6.64], R21 ;  /* 0x0000001506007986 */ /* 0x0003e2000c101904 */
[----:B------:R-:W-:-:S04]  /*7070*/  IADD3.X R3, RZ, R3, RZ, P5, !PT ;  /* 0x00000003ff037210 */ /* 0x000fc80002ffe4ff */
.L_x_816:
[----:B------:R-:W-:Y:S05]  /*7080*/  BSYNC B0 ;  /* 0x0000000000007941 */ /* 0x000fea0003800000 */
.L_x_815:
        /* <DEDUP_REMOVED lines=13> */
[----:B------:R-:W-:Y:S02]  /*7160*/  IADD3.X R11, RZ, R11, RZ, P6, !PT ;  /* 0x0000000bff0b7210 */ /* 0x000fe400037fe4ff */
[----:B------:R-:W-:Y:S01]  /*7170*/  IADD3 R8, P5, R8, 0x200, RZ ;  /* 0x0000020008087810 */ /* 0x000fe20007fbe0ff */
[----:B------:R1:W-:Y:S01]  /*7180*/  STG.E [R14.64], R83 ;  /* 0x000000530e007986 */ /* 0x0003e2000c101904 */
[----:B------:R-:W-:-:S02]  /*7190*/  IMAD.X R5, RZ, RZ, R5, P0 ;  /* 0x000000ffff057224 */ /* 0x000fc400000e0605 */
[----:B------:R-:W-:Y:S02]  /*71a0*/  IADD3.X R9, RZ, R9, RZ, P5, !PT ;  /* 0x00000009ff097210 */ /* 0x000fe40002ffe4ff */
[----:B0-----:R-:W-:Y:S02]  /*71b0*/  MOV R6, R2 ;  /* 0x0000000200067202 */ /* 0x001fe40000000f00 */
[----:B------:R-:W-:Y:S02]  /*71c0*/  MOV R7, R3 ;  /* 0x0000000300077202 */ /* 0x000fe40000000f00 */
[----:B------:R-:W-:-:S03]  /*71d0*/  IADD3 R2, P6, R2, 0x200, RZ ;  /* 0x0000020002027810 */ /* 0x000fc60007fde0ff */
[----:B------:R1:W-:Y:S01]  /*71e0*/  STG.E [R6.64], R95 ;  /* 0x0000005f06007986 */ /* 0x0003e2000c101904 */
[----:B------:R-:W-:-:S04]  /*71f0*/  IADD3.X R3, RZ, R3, RZ, P6, !PT ;  /* 0x00000003ff037210 */ /* 0x000fc800037fe4ff */
.L_x_818:
[----:B------:R-:W-:Y:S05]  /*7200*/  BSYNC B0 ;  /* 0x0000000000007941 */ /* 0x000fea0003800000 */
.L_x_817:
[----:B------:R-:W-:Y:S01]  /*7210*/  BSSY B0, `(.L_x_819) ;  /* 0x0000017000007945 */ /* 0x000fe20003800000 */
[----:B------:R-:W-:Y:S01]  /*7220*/  FADD.FTZ R87, R26, R87 ;  /* 0x000000571a577221 */ /* 0x000fe20000010000 */
[----:B------:R-:W-:Y:S05]  /*7230*/  @!P1 BRA `(.L_x_820) ;  /* 0x0000014000009947 */ /* 0x000fea0003800000 */
[----:B-1----:R-:W-:Y:S01]  /*7240*/  MOV R6, R10 ;  /* 0x0000000a00067202 */ /* 0x002fe20000000f00 */
[----:B------:R-:W-:Y:S01]  /*7250*/  IMAD.MOV.U32 R13, RZ, RZ, R9 ;  /* 0x000000ffff0d7224 */ /* 0x000fe200078e0009 */
[----:B------:R-:W-:Y:S02]  /*7260*/  MOV R7, R11 ;  /* 0x0000000b00077202 */ /* 0x000fe40000000f00 */
[----:B------:R-:W-:Y:S02]  /*7270*/  MOV R12, R8 ;  /* 0x00000008000c7202 */ /* 0x000fe40000000f00 */
[----:B------:R-:W-:Y:S01]  /*7280*/  MOV R14, R4 ;  /* 0x00000004000e7202 */ /* 0x000fe20000000f00 */
[----:B------:R0:W-:Y:S01]  /*7290*/  STG.E [R6.64], R69 ;  /* 0x0000004506007986 */ /* 0x0001e2000c101904 */
[----:B------:R-:W-:-:S02]  /*72a0*/  MOV R15, R5 ;  /* 0x00000005000f7202 */ /* 0x000fc40000000f00 */
[----:B------:R-:W-:Y:S01]  /*72b0*/  IADD3 R10, P0, R10, 0x200, RZ ;  /* 0x000002000a0a7810 */ /* 0x000fe20007f1e0ff */
[----:B------:R1:W-:Y:S01]  /*72c0*/  STG.E [R12.64], R25 ;  /* 0x000000190c007986 */ /* 0x0003e2000c101904 */
[----:B------:R-:W-:Y:S02]  /*72d0*/  IADD3 R8, P1, R8, 0x200, RZ ;  /* 0x0000020008087810 */ /* 0x000fe40007f3e0ff */
[----:B------:R-:W-:Y:S01]  /*72e0*/  IADD3 R4, P5, R4, 0x200, RZ ;  /* 0x0000020004047810 */ /* 0x000fe20007fbe0ff */
[----:B------:R1:W-:Y:S01]  /*72f0*/  STG.E [R14.64], R87 ;  /* 0x000000570e007986 */ /* 0x0003e2000c101904 */
[----:B------:R-:W-:Y:S01]  /*7300*/  IMAD.X R11, RZ, RZ, R11, P0 ;  /* 0x000000ffff0b7224 */ /* 0x000fe200000e060b */
[----:B------:R-:W-:Y:S02]  /*7310*/  IADD3.X R9, RZ, R9, RZ, P1, !PT ;  /* 0x00000009ff097210 */ /* 0x000fe40000ffe4ff */
[----:B0-----:R-:W-:Y:S02]  /*7320*/  MOV R6, R2 ;  /* 0x0000000200067202 */ /* 0x001fe40000000f00 */
[----:B------:R-:W-:-:S02]  /*7330*/  MOV R7, R3 ;  /* 0x0000000300077202 */ /* 0x000fc40000000f00 */
[----:B------:R-:W-:Y:S02]  /*7340*/  IADD3 R2, P6, R2, 0x200, RZ ;  /* 0x0000020002027810 */ /* 0x000fe40007fde0ff */
[----:B------:R-:W-:Y:S01]  /*7350*/  IADD3.X R5, RZ, R5, RZ, P5, !PT ;  /* 0x00000005ff057210 */ /* 0x000fe20002ffe4ff */
[----:B------:R1:W-:Y:S01]  /*7360*/  STG.E [R6.64], R23 ;  /* 0x0000001706007986 */ /* 0x0003e2000c101904 */
[----:B------:R-:W-:-:S04]  /*7370*/  IADD3.X R3, RZ, R3, RZ, P6, !PT ;  /* 0x00000003ff037210 */ /* 0x000fc800037fe4ff */
.L_x_820:
[----:B------:R-:W-:Y:S05]  /*7380*/  BSYNC B0 ;  /* 0x0000000000007941 */ /* 0x000fea0003800000 */
.L_x_819:
[----:B------:R-:W-:Y:S01]  /*7390*/  BSSY B0, `(.L_x_821) ;  /* 0x0000017000007945 */ /* 0x000fe20003800000 */
[----:B------:R-:W-:Y:S01]  /*73a0*/  FADD.FTZ R89, R28, R89 ;  /* 0x000000591c597221 */ /* 0x000fe20000010000 */
[----:B------:R-:W-:Y:S05]  /*73b0*/  @!P2 BRA `(.L_x_822) ;  /* 0x000001400000a947 */ /* 0x000fea0003800000 */
[----:B-1----:R-:W-:Y:S01]  /*73c0*/  MOV R6, R10 ;  /* 0x0000000a00067202 */ /* 0x002fe20000000f00 */
        /* <DEDUP_REMOVED lines=12> */
[----:B------:R-:W-:Y:S01]  /*7490*/  IADD3.X R9, RZ, R9, RZ, P1, !PT ;  /* 0x00000009ff097210 */ /* 0x000fe20000ffe4ff */
[----:B0-----:R-:W-:Y:S01]  /*74a0*/  IMAD.MOV.U32 R6, RZ, RZ, R2 ;  /* 0x000000ffff067224 */ /* 0x001fe200078e0002 */
[----:B------:R-:W-:Y:S02]  /*74b0*/  MOV R7, R3 ;  /* 0x0000000300077202 */ /* 0x000fe40000000f00 */
[----:B------:R-:W-:Y:S02]  /*74c0*/  IADD3 R2, P5, R2, 0x200, RZ ;  /* 0x0000020002027810 */ /* 0x000fe40007fbe0ff */
[----:B------:R-:W-:Y:S01]  /*74d0*/  IADD3.X R5, RZ, R5, RZ, P2, !PT ;  /* 0x00000005ff057210 */ /* 0x000fe200017fe4ff */
[----:B------:R1:W-:Y:S02]  /*74e0*/  STG.E [R6.64], R99 ;  /* 0x0000006306007986 */ /* 0x0003e4000c101904 */
[----:B------:R-:W-:-:S03]  /*74f0*/  IMAD.X R3, RZ, RZ, R3, P5 ;  /* 0x000000ffff037224 */ /* 0x000fc600028e0603 */
.L_x_822:
[----:B------:R-:W-:Y:S05]  /*7500*/  BSYNC B0 ;  /* 0x0000000000007941 */ /* 0x000fea0003800000 */
.L_x_821:
        /* <DEDUP_REMOVED lines=15> */
[----:B------:R-:W-:Y:S01]  /*7600*/  IADD3.X R11, RZ, R11, RZ, P0, !PT ;  /* 0x0000000bff0b7210 */ /* 0x000fe200007fe4ff */
[----:B------:R-:W-:Y:S01]  /*7610*/  IMAD.X R9, RZ, RZ, R9, P1 ;  /* 0x000000ffff097224 */ /* 0x000fe200008e0609 */
[----:B------:R-:W-:-:S02]  /*7620*/  IADD3.X R5, RZ, R5, RZ, P2, !PT ;  /* 0x00000005ff057210 */ /* 0x000fc400017fe4ff */
[----:B0-----:R-:W-:Y:S02]  /*7630*/  MOV R6, R2 ;  /* 0x0000000200067202 */ /* 0x001fe40000000f00 */
[----:B------:R-:W-:Y:S02]  /*7640*/  MOV R7, R3 ;  /* 0x0000000300077202 */ /* 0x000fe40000000f00 */
[----:B------:R-:W-:-:S03]  /*7650*/  IADD3 R2, P3, R2, 0x200, RZ ;  /* 0x0000020002027810 */ /* 0x000fc60007f7e0ff */
[----:B------:R1:W-:Y:S01]  /*7660*/  STG.E [R6.64], R33 ;  /* 0x0000002106007986 */ /* 0x0003e2000c101904 */
[----:B------:R-:W-:-:S04]  /*7670*/  IADD3.X R3, RZ, R3, RZ, P3, !PT ;  /* 0x00000003ff037210 */ /* 0x000fc80001ffe4ff */
.L_x_824:
[----:B------:R-:W-:Y:S05]  /*7680*/  BSYNC B0 ;  /* 0x0000000000007941 */ /* 0x000fea0003800000 */
.L_x_823:
[----:B------:R-:W-:Y:S05]  /*7690*/  @!P4 EXIT ;  /* 0x000000000000c94d */ /* 0x000fea0003800000 */
[----:B------:R-:W-:Y:S01]  /*76a0*/  FADD.FTZ R93, R32, R93 ;  /* 0x0000005d205d7221 */ /* 0x000fe20000010000 */
[----:B------:R-:W-:Y:S04]  /*76b0*/  STG.E [R10.64], R53 ;  /* 0x000000350a007986 */ /* 0x000fe8000c101904 */
[----:B------:R-:W-:Y:S04]  /*76c0*/  STG.E [R8.64], R31 ;  /* 0x0000001f08007986 */ /* 0x000fe8000c101904 */
[----:B------:R-:W-:Y:S04]  /*76d0*/  STG.E [R4.64], R93 ;  /* 0x0000005d04007986 */ /* 0x000fe8000c101904 */
[----:B------:R-:W-:Y:S01]  /*76e0*/  STG.E [R2.64], R19 ;  /* 0x0000001302007986 */ /* 0x000fe2000c101904 */
[----:B------:R-:W-:Y:S05]  /*76f0*/  EXIT ;  /* 0x000000000000794d */ /* 0x000fea0003800000 */
.L_x_800:
[----:B------:R-:W-:Y:S01]  /*7700*/  HFMA2.MMA R198, -RZ, RZ, 0, 5.9604644775390625e-08 ;  /* 0x00000001ffc67435 */ /* 0x000fe200000001ff */
[----:B------:R-:W-:Y:S01]  /*7710*/  MOV R197, R220 ;  /* 0x000000dc00c57202 */ /* 0x000fe20000000f00 */
[----:B------:R-:W-:Y:S01]  /*7720*/  IMAD.MOV.U32 R201, RZ, RZ, 0x1f ;  /* 0x0000001fffc97424 */ /* 0x000fe200078e00ff */
[----:B------:R-:W-:-:S02]  /*7730*/  MOV R200, 0xffffffff ;  /* 0xffffffff00c87802 */ /* 0x000fc40000000f00 */
[----:B------:R-:W-:Y:S02]  /*7740*/  MOV R196, 0x7760 ;  /* 0x0000776000c47802 */ /* 0x000fe40000000f00 */
[----:B-----5:R-:W-:Y:S05]  /*7750*/  CALL.REL.NOINC `($__internal_40_$__cuda_sm70_shflsync_bfly_p) ;  /* 0x0000046000007944 */ /* 0x020fea0003c00000 */
[----:B-1----:R-:W-:Y:S01]  /*7760*/  MOV R199, R198 ;  /* 0x000000c600c77202 */ /* 0x002fe20000000f00 */
[----:B------:R-:W-:Y:S05]  /*7770*/  BRA `(.L_x_825) ;  /* 0xffffbe5000007947 */ /* 0x000fea000383ffff */
.L_x_801:
[----:B------:R-:W-:Y:S01]  /*7780*/  HFMA2.MMA R198, -RZ, RZ, 0, 5.9604644775390625e-08 ;  /* 0x00000001ffc67435 */ /* 0x000fe200000001ff */
[----:B------:R-:W-:Y:S01]  /*7790*/  MOV R197, R219 ;  /* 0x000000db00c57202 */ /* 0x000fe20000000f00 */
[----:B------:R-:W-:Y:S01]  /*77a0*/  IMAD.MOV.U32 R201, RZ, RZ, 0x1f ;  /* 0x0000001fffc97424 */ /* 0x000fe200078e00ff */
[----:B------:R-:W-:Y:S02]  /*77b0*/  MOV R200, 0xffffffff ;  /* 0xffffffff00c87802 */ /* 0x000fe40000000f00 */
[----:B------:R-:W-:Y:S02]  /*77c0*/  MOV R196, 0x77e0 ;  /* 0x000077e000c47802 */ /* 0x000fe40000000f00 */
[----:B01---5:R-:W-:Y:S05]  /*77d0*/  CALL.REL.NOINC `($__internal_40_$__cuda_sm70_shflsync_bfly_p) ;  /* 0x000003e000007944 */ /* 0x023fea0003c00000 */
[----:B------:R-:W-:Y:S01]  /*77e0*/  FADD.FTZ R220, R199, R220 ;  /* 0x000000dcc7dc7221 */ /* 0x000fe20000010000 */
[----:B------:R-:W-:Y:S01]  /*77f0*/  MOV R201, 0x1f ;  /* 0x0000001f00c97802 */ /* 0x000fe20000000f00 */
[----:B-1----:R-:W-:Y:S01]  /*7800*/  FADD.FTZ R219, R219, R198 ;  /* 0x000000c6dbdb7221 */ /* 0x002fe20000010000 */
[----:B------:R-:W-:Y:S01]  /*7810*/  HFMA2.MMA R198, -RZ, RZ, 0, 1.1920928955078125e-07 ;  /* 0x00000002ffc67435 */ /* 0x000fe200000001ff */
[----:B------:R-:W-:Y:S01]  /*7820*/  MOV R200, 0xffffffff ;  /* 0xffffffff00c87802 */ /* 0x000fe20000000f00 */
[----:B------:R-:W-:Y:S01]  /*7830*/  IMAD.MOV.U32 R197, RZ, RZ, R220 ;  /* 0x000000ffffc57224 */ /* 0x000fe200078e00dc */
[----:B------:R-:W-:-:S03]  /*7840*/  MOV R196, 0x7860 ;  /* 0x0000786000c47802 */ /* 0x000fc60000000f00 */
[----:B------:R-:W-:Y:S05]  /*7850*/  CALL.REL.NOINC `($__internal_40_$__cuda_sm70_shflsync_bfly_p) ;  /* 0x0000036000007944 */ /* 0x000fea0003c00000 */
[----:B-1----:R-:W-:Y:S01]  /*7860*/  MOV R199, R198 ;  /* 0x000000c600c77202 */ /* 0x002fe20000000f00 */
[----:B------:R-:W-:Y:S01]  /*7870*/  HFMA2.MMA R198, -RZ, RZ, 0, 1.1920928955078125e-07 ;  /* 0x00000002ffc67435 */ /* 0x000fe200000001ff */
[----:B------:R-:W-:Y:S01]  /*7880*/  MOV R197, R219 ;  /* 0x000000db00c57202 */ /* 0x000fe20000000f00 */
[----:B------:R-:W-:Y:S01]  /*7890*/  IMAD.MOV.U32 R200, RZ, RZ, -0x1 ;  /* 0xffffffffffc87424 */ /* 0x000fe200078e00ff */
[----:B------:R-:W-:-:S02]  /*78a0*/  MOV R201, 0x1f ;  /* 0x0000001f00c97802 */ /* 0x000fc40000000f00 */
[----:B------:R-:W-:Y:S02]  /*78b0*/  MOV R196, 0x78d0 ;  /* 0x000078d000c47802 */ /* 0x000fe40000000f00 */
[----:B------:R-:W-:Y:S05]  /*78c0*/  CALL.REL.NOINC `($__internal_40_$__cuda_sm70_shflsync_bfly_p) ;  /* 0x000002f000007944 */ /* 0x000fea0003c00000 */
[----:B------:R-:W-:Y:S01]  /*78d0*/  FADD.FTZ R220, R199, R220 ;  /* 0x000000dcc7dc7221 */ /* 0x000fe20000010000 */
[----:B------:R-:W-:Y:S01]  /*78e0*/  MOV R201, 0x1f ;  /* 0x0000001f00c97802 */ /* 0x000fe20000000f00 */
[----:B-1----:R-:W-:Y:S01]  /*78f0*/  FADD.FTZ R219, R219, R198 ;  /* 0x000000c6dbdb7221 */ /* 0x002fe20000010000 */
[----:B------:R-:W-:Y:S01]  /*7900*/  HFMA2.MMA R198, -RZ, RZ, 0, 2.384185791015625e-07 ;  /* 0x00000004ffc67435 */ /* 0x000fe200000001ff */
[----:B------:R-:W-:Y:S02]  /*7910*/  MOV R200, 0xffffffff ;  /* 0xffffffff00c87802 */ /* 0x000fe40000000f00 */
[----:B------:R-:W-:Y:S02]  /*7920*/  MOV R197, R220 ;  /* 0x000000dc00c57202 */ /* 0x000fe40000000f00 */
[----:B------:R-:W-:Y:S02]  /*7930*/  MOV R196, 0x7950 ;  /* 0x0000795000c47802 */ /* 0x000fe40000000f00 */
[----:B------:R-:W-:Y:S05]  /*7940*/  CALL.REL.NOINC `($__internal_40_$__cuda_sm70_shflsync_bfly_p) ;  /* 0x0000027000007944 */ /* 0x000fea0003c00000 */
[----:B-1----:R-:W-:Y:S01]  /*7950*/  IMAD.MOV.U32 R199, RZ, RZ, R198 ;  /* 0x000000ffffc77224 */ /* 0x002fe200078e00c6 */
[----:B------:R-:W-:Y:S01]  /*7960*/  HFMA2.MMA R198, -RZ, RZ, 0, 2.384185791015625e-07 ;  /* 0x00000004ffc67435 */ /* 0x000fe200000001ff */
[----:B------:R-:W-:-:S02]  /*7970*/  MOV R197, R219 ;  /* 0x000000db00c57202 */ /* 0x000fc40000000f00 */
[----:B------:R-:W-:Y:S02]  /*7980*/  MOV R201, 0x1f ;  /* 0x0000001f00c97802 */ /* 0x000fe40000000f00 */
[----:B------:R-:W-:Y:S02]  /*7990*/  MOV R200, 0xffffffff ;  /* 0xffffffff00c87802 */ /* 0x000fe40000000f00 */
[----:B------:R-:W-:Y:S02]  /*79a0*/  MOV R196, 0x79c0 ;  /* 0x000079c000c47802 */ /* 0x000fe40000000f00 */
[----:B------:R-:W-:Y:S05]  /*79b0*/  CALL.REL.NOINC `($__internal_40_$__cuda_sm70_shflsync_bfly_p) ;  /* 0x0000020000007944 */ /* 0x000fea0003c00000 */
[----:B------:R-:W-:Y:S01]  /*79c0*/  FADD.FTZ R220, R199, R220 ;  /* 0x000000dcc7dc7221 */ /* 0x000fe20000010000 */
[----:B------:R-:W-:Y:S01]  /*79d0*/  HFMA2.MMA R201, -RZ, RZ, 0, 1.847743988037109375e-06 ;  /* 0x0000001fffc97435 */ /* 0x000fe200000001ff */
[----:B-1----:R-:W-:Y:S01]  /*79e0*/  FADD.FTZ R219, R219, R198 ;  /* 0x000000c6dbdb7221 */ /* 0x002fe20000010000 */
[----:B------:R-:W-:Y:S01]  /*79f0*/  MOV R200, 0xffffffff ;  /* 0xffffffff00c87802 */ /* 0x000fe20000000f00 */
[----:B------:R-:W-:Y:S01]  /*7a00*/  IMAD.MOV.U32 R198, RZ, RZ, 0x8 ;  /* 0x00000008ffc67424 */ /* 0x000fe200078e00ff */
[----:B------:R-:W-:Y:S02]  /*7a10*/  MOV R197, R220 ;  /* 0x000000dc00c57202 */ /* 0x000fe40000000f00 */
[----:B------:R-:W-:-:S02]  /*7a20*/  MOV R196, 0x7a40 ;  /* 0x00007a4000c47802 */ /* 0x000fc40000000f00 */
[----:B------:R-:W-:Y:S05]  /*7a30*/  CALL.REL.NOINC `($__internal_40_$__cuda_sm70_shflsync_bfly_p) ;  /* 0x0000018000007944 */ /* 0x000fea0003c00000 */
[----:B-1----:R-:W-:Y:S01]  /*7a40*/  MOV R199, R198 ;  /* 0x000000c600c77202 */ /* 0x002fe20000000f00 */
[----:B------:R-:W-:Y:S01]  /*7a50*/  HFMA2.MMA R198, -RZ, RZ, 0, 4.76837158203125e-07 ;  /* 0x00000008ffc67435 */ /* 0x000fe200000001ff */
[----:B------:R-:W-:Y:S01]  /*7a60*/  IMAD.MOV.U32 R197, RZ, RZ, R219 ;  /* 0x000000ffffc57224 */ /* 0x000fe200078e00db */
[----:B------:R-:W-:-:S02]  /*7a70*/  MOV R201, 0x1f ;  /* 0x0000001f00c97802 */ /* 0x000fc40000000f00 */
[----:B------:R-:W-:Y:S02]  /*7a80*/  MOV R200, 0xffffffff ;  /* 0xffffffff00c87802 */ /* 0x000fe40000000f00 */
[----:B------:R-:W-:Y:S02]  /*7a90*/  MOV R196, 0x7ab0 ;  /* 0x00007ab000c47802 */ /* 0x000fe40000000f00 */
[----:B------:R-:W-:Y:S05]  /*7aa0*/  CALL.REL.NOINC `($__internal_40_$__cuda_sm70_shflsync_bfly_p) ;  /* 0x0000011000007944 */ /* 0x000fea0003c00000 */
[----:B------:R-:W-:Y:S01]  /*7ab0*/  FADD.FTZ R220, R199, R220 ;  /* 0x000000dcc7dc7221 */ /* 0x000fe20000010000 */
[----:B------:R-:W-:Y:S01]  /*7ac0*/  MOV R200, 0xffffffff ;  /* 0xffffffff00c87802 */ /* 0x000fe20000000f00 */
[----:B-1----:R-:W-:Y:S01]  /*7ad0*/  FADD.FTZ R219, R219, R198 ;  /* 0x000000c6dbdb7221 */ /* 0x002fe20000010000 */
[----:B------:R-:W-:Y:S01]  /*7ae0*/  HFMA2.MMA R198, -RZ, RZ, 0, 9.5367431640625e-07 ;  /* 0x00000010ffc67435 */ /* 0x000fe200000001ff */
[----:B------:R-:W-:Y:S01]  /*7af0*/  IMAD.MOV.U32 R201, RZ, RZ, 0x1f ;  /* 0x0000001fffc97424 */ /* 0x000fe200078e00ff */
[----:B------:R-:W-:Y:S02]  /*7b00*/  MOV R197, R220 ;  /* 0x000000dc00c57202 */ /* 0x000fe40000000f00 */
[----:B------:R-:W-:Y:S02]  /*7b10*/  MOV R196, 0x7b30 ;  /* 0x00007b3000c47802 */ /* 0x000fe40000000f00 */
[----:B------:R-:W-:Y:S05]  /*7b20*/  CALL.REL.NOINC `($__internal_40_$__cuda_sm70_shflsync_bfly_p) ;  /* 0x0000009000007944 */ /* 0x000fea0003c00000 */
[----:B------:R-:W-:Y:S01]  /*7b30*/  HFMA2.MMA R201, -RZ, RZ, 0, 1.847743988037109375e-06 ;  /* 0x0000001fffc97435 */ /* 0x000fe200000001ff */
[----:B-1----:R-:W-:Y:S01]  /*7b40*/  MOV R199, R198 ;  /* 0x000000c600c77202 */ /* 0x002fe20000000f00 */
[----:B------:R-:W-:Y:S01]  /*7b50*/  IMAD.MOV.U32 R198, RZ, RZ, 0x10 ;  /* 0x00000010ffc67424 */ /* 0x000fe200078e00ff */
[----:B------:R-:W-:-:S02]  /*7b60*/  MOV R197, R219 ;  /* 0x000000db00c57202 */ /* 0x000fc40000000f00 */
[----:B------:R-:W-:Y:S02]  /*7b70*/  MOV R200, 0xffffffff ;  /* 0xffffffff00c87802 */ /* 0x000fe40000000f00 */
[----:B------:R-:W-:Y:S02]  /*7b80*/  MOV R196, 0x7ba0 ;  /* 0x00007ba000c47802 */ /* 0x000fe40000000f00 */
[----:B------:R-:W-:Y:S05]  /*7b90*/  CALL.REL.NOINC `($__internal_40_$__cuda_sm70_shflsync_bfly_p) ;  /* 0x0000002000007944 */ /* 0x000fea0003c00000 */
[----:B-1----:R-:W-:Y:S01]  /*7ba0*/  MOV R196, R198 ;  /* 0x000000c600c47202 */ /* 0x002fe20000000f00 */
[----:B------:R-:W-:Y:S05]  /*7bb0*/  BRA `(.L_x_826) ;  /* 0xffffbb3000007947 */ /* 0x000fea000383ffff */
        .weak           $__internal_40_$__cuda_sm70_shflsync_bfly_p
        .type           $__internal_40_$__cuda_sm70_shflsync_bfly_p,@function
        .size           $__internal_40_$__cuda_sm70_shflsync_bfly_p,(.L_x_2578 - $__internal_40_$__cuda_sm70_shflsync_bfly_p)
$__internal_40_$__cuda_sm70_shflsync_bfly_p:
[----:B------:R-:W-:Y:S04]  /*7bc0*/  WARPSYNC R200 ;  /* 0x000000c800007348 */ /* 0x000fe80003800000 */
[----:B------:R0:W1:Y:S02]  /*7bd0*/  SHFL.BFLY PT, R198, R197, R198, R201 ;  /* 0x0c0000c6c5c67389 */ /* 0x00006400000e00c9 */
[----:B0-----:R-:W-:-:S06]  /*7be0*/  HFMA2.MMA R197, -RZ, RZ, 0, 0 ;  /* 0x00000000ffc57435 */ /* 0x001fcc00000001ff */
[----:B------:R-:W-:Y:S05]  /*7bf0*/  RET.REL.NODEC R196 `(_ZN10layer_norm31ln_parallel_residual_bwd_kernelINS_13Kernel_traitsI13__nv_bfloat16S2_fS2_fjLj1024ELj1ELj4ELj1ELj16ENS_18Kernel_traits_baseILj1024ES2_S2_fS2_fjLj128EEEEELb1ELb0ELb0EEEvNS_9BwdParamsE) ;  /* 0xffff8400c4007950 */ /* 0x000fea0003c3ffff */
.L_x_827:
        /* <DEDUP_REMOVED lines=16> */
.L_x_2578:


//--------------------- .text._ZN10layer_norm31ln_parallel_residual_bwd_kernelINS_13Kernel_traitsI13__nv_bfloat16S2_fS2_fjLj1024ELj1ELj4ELj1ELj16ENS_18Kernel_traits_baseILj1024ES2_S2_fS2_fjLj128EEEEELb1ELb0ELb1EEEvNS_9BwdParamsE --------------------------
	.section	.text._ZN10layer_norm31ln_parallel_residual_bwd_kernelINS_13Kernel_traitsI13__nv_bfloat16S2_fS2_fjLj1024ELj1ELj4ELj1ELj16ENS_18Kernel_traits_baseILj1024ES2_S2_fS2_fjLj128EEEEELb1ELb0ELb1EEEvNS_9BwdParamsE,"ax",@progbits
	.sectioninfo	@"SHI_REGISTERS=255"
	.align	128
        .global         _ZN10layer_norm31ln_parallel_residual_bwd_kernelINS_13Kernel_traitsI13__nv_bfloat16S2_fS2_fjLj1024ELj1ELj4ELj1ELj16ENS_18Kernel_traits_baseILj1024ES2_S2_fS2_fjLj128EEEEELb1ELb0ELb1EEEvNS_9BwdParamsE
        .type           _ZN10layer_norm31ln_parallel_residual_bwd_kernelINS_13Kernel_traitsI13__nv_bfloat16S2_fS2_fjLj1024ELj1ELj4ELj1ELj16ENS_18Kernel_traits_baseILj1024ES2_S2_fS2_fjLj128EEEEELb1ELb0ELb1EEEvNS_9BwdParamsE,@function
        .size           _ZN10layer_norm31ln_parallel_residual_bwd_kernelINS_13Kernel_traitsI13__nv_bfloat16S2_fS2_fjLj1024ELj1ELj4ELj1ELj16ENS_18Kernel_traits_baseILj1024ES2_S2_fS2_fjLj128EEEEELb1ELb0ELb1EEEvNS_9BwdParamsE,(.L_x_2579 - _ZN10layer_norm31ln_parallel_residual_bwd_kernelINS_13Kernel_traitsI13__nv_bfloat16S2_fS2_fjLj1024ELj1ELj4ELj1ELj16ENS_18Kernel_traits_baseILj1024ES2_S2_fS2_fjLj128EEEEELb1ELb0ELb1EEEvNS_9BwdParamsE)
        .other          _ZN10layer_norm31ln_parallel_residual_bwd_kernelINS_13Kernel_traitsI13__nv_bfloat16S2_fS2_fjLj1024ELj1ELj4ELj1ELj16ENS_18Kernel_traits_baseILj1024ES2_S2_fS2_fjLj128EEEEELb1ELb0ELb1EEEvNS_9BwdParamsE,@"STO_CUDA_ENTRY STV_DEFAULT"
_ZN10layer_norm31ln_parallel_residual_bwd_kernelINS_13Kernel_traitsI13__nv_bfloat16S2_fS2_fjLj1024ELj1ELj4ELj1ELj16ENS_18Kernel_traits_baseILj1024ES2_S2_fS2_fjLj128EEEEELb1ELb0ELb1EEEvNS_9BwdParamsE:
.text._ZN10layer_norm31ln_parallel_residual_bwd_kernelINS_13Kernel_traitsI13__nv_bfloat16S2_fS2_fjLj1024ELj1ELj4ELj1ELj16ENS_18Kernel_traits_baseILj1024ES2_S2_fS2_fjLj128EEEEELb1ELb0ELb1EEEvNS_9BwdParamsE:
        /* <DEDUP_REMOVED lines=75> */
.L_x_829:
        /* <DEDUP_REMOVED lines=168> */
[----:B------:R-:W-:Y:S01]  /*0f30*/  STL [R1+0x50], R4 ;  /* 0x0000500401007387 */ /* 0x000fe20000100800 */
[----:B--2---:R-:W-:-:S03]  /*0f40*/  PRMT R2, RZ, 0x7610, R7 ;  /* 0x00007610ff027816 */ /* 0x004fc60000000007 */
[----:B------:R-:W-:Y:S04]  /*0f50*/  STL [R1+0x4c], R3 ;  /* 0x00004c0301007387 */ /* 0x000fe80000100800 */
[----:B------:R-:W-:Y:S04]  /*0f60*/  STL [R1+0x28], RZ ;  /* 0x000028ff01007387 */ /* 0x000fe80000100800 */
[----:B------:R-:W-:Y:S04]  /*0f70*/  STL [R1+0x48], R2 ;  /* 0x0000480201007387 */ /* 0x000fe80000100800 */
[----:B------:R-:W-:Y:S04]  /*0f80*/  STL [R1+0x24], RZ ;  /* 0x000024ff01007387 */ /* 0x000fe80000100800 */
[----:B------:R-:W-:Y:S01]  /*0f90*/  STL [R1+0x20], RZ ;  /* 0x000020ff01007387 */ /* 0x000fe20000100800 */
[----:B------:R-:W-:-:S03]  /*0fa0*/  PRMT R45, RZ, 0x5410, R40 ;  /* 0x00005410ff2d7816 */ /* 0x000fc60000000028 */
[----:B------:R-:W-:Y:S01]  /*0fb0*/  STL [R1+0x1c], RZ ;  /* 0x00001cff01007387 */ /* 0x000fe20000100800 */
[----:B------:R-:W-:-:S03]  /*0fc0*/  PRMT R40, RZ, 0x7610, R40 ;  /* 0x00007610ff287816 */ /* 0x000fc60000000028 */
[----:B------:R-:W-:Y:S04]  /*0fd0*/  STL [R1+0x18], RZ ;  /* 0x000018ff01007387 */ /* 0x000fe80000100800 */
[----:B------:R-:W-:Y:S04]  /*0fe0*/  STL [R1+0x14], RZ ;  /* 0x000014ff01007387 */ /* 0x000fe80000100800 */
[----:B------:R-:W-:Y:S04]  /*0ff0*/  STL [R1+0x10], RZ ;  /* 0x000010ff01007387 */ /* 0x000fe80000100800 */
[----:B------:R-:W-:Y:S01]  /*1000*/  STL [R1+0xc], RZ ;  /* 0x00000cff01007387 */ /* 0x000fe20000100800 */
[----:B------:R-:W-:-:S03]  /*1010*/  PRMT R44, RZ, 0x5410, R41 ;  /* 0x00005410ff2c7816 */ /* 0x000fc60000000029 */
[----:B------:R-:W-:Y:S01]  /*1020*/  STL [R1+0x8], RZ ;  /* 0x000008ff01007387 */ /* 0x000fe20000100800 */
[----:B------:R-:W-:-:S03]  /*1030*/  PRMT R41, RZ, 0x7610, R41 ;  /* 0x00007610ff297816 */ /* 0x000fc60000000029 */
[----:B------:R-:W-:Y:S04]  /*1040*/  STL [R1+0x4], RZ ;  /* 0x000004ff01007387 */ /* 0x000fe80000100800 */
[----:B------:R-:W-:Y:S04]  /*1050*/  STL [R1], RZ ;  /* 0x000000ff01007387 */ /* 0x000fe80000100800 */
[----:B------:R-:W-:Y:S04]  /*1060*/  STL [R1+0x64], R45 ;  /* 0x0000642d01007387 */ /* 0x000fe80000100800 */
[----:B------:R0:W-:Y:S04]  /*1070*/  STL [R1+0x44], R40 ;  /* 0x0000442801007387 */ /* 0x0001e80000100800 */
[----:B------:R-:W-:Y:S01]  /*1080*/  STL [R1+0x40], R44 ;  /* 0x0000402c01007387 */ /* 0x000fe20000100800 */
[----:B0-----:R-:W-:-:S03]  /*1090*/  PRMT R40, RZ, 0x5410, R42 ;  /* 0x00005410ff287816 */ /* 0x001fc6000000002a */
[----:B------:R0:W-:Y:S01]  /*10a0*/  STL [R1+0x3c], R41 ;  /* 0x00003c2901007387 */ /* 0x0001e20000100800 */
[----:B------:R-:W-:-:S03]  /*10b0*/  PRMT R42, RZ, 0x7610, R42 ;  /* 0x00007610ff2a7816 */ /* 0x000fc6000000002a */
[----:B------:R1:W-:Y:S01]  /*10c0*/  STL [R1+0x38], R40 ;  /* 0x0000382801007387 */ /* 0x0003e20000100800 */
[--C-:B0-----:R-:W-:Y:S02]  /*10d0*/  PRMT R41, RZ, 0x5410, R43.reuse ;  /* 0x00005410ff297816 */ /* 0x101fe4000000002b */
[----:B-1----:R-:W-:Y:S01]  /*10e0*/  PRMT R40, RZ, 0x7610, R43 ;  /* 0x00007610ff287816 */ /* 0x002fe2000000002b */
[----:B------:R0:W-:Y:S04]  /*10f0*/  STL [R1+0x34], R42 ;  /* 0x0000342a01007387 */ /* 0x0001e80000100800 */
[----:B------:R0:W-:Y:S04]  /*1100*/  STL [R1+0x2c], R40 ;  /* 0x00002c2801007387 */ /* 0x0001e80000100800 */
[----:B------:R0:W-:Y:S01]  /*1110*/  STL [R1+0x30], R41 ;  /* 0x0000302901007387 */ /* 0x0001e20000100800 */
        /* <DEDUP_REMOVED lines=15> */
[----:B0-----:R-:W-:-:S02]  /*1210*/  CS2R R34, SRZ ;  /* 0x0000000000227805 */ /* 0x001fc4000001ff00 */
.L_x_835:
[----:B------:R-:W0:Y:S01]  /*1220*/  S2R R45, SR_TID.X ;  /* 0x00000000002d7919 */ /* 0x000e220000002100 */
[----:B------:R-:W-:Y:S01]  /*1230*/  IMAD R42, R0, c[0x0][0x168], RZ ;  /* 0x00005a00002a7a24 */ /* 0x000fe200078e02ff */
[----:B------:R-:W-:-:S02]  /*1240*/  MOV R43, 0x4 ;  /* 0x00000004002b7802 */ /* 0x000fc40000000f00 */
[----:B------:R1:W-:Y:S02]  /*1250*/  STL [R1+0x130], R109 ;  /* 0x0001306d01007387 */ /* 0x0003e40000100800 */
[----:B------:R-:W-:Y:S01]  /*1260*/  SHF.R.S32.HI R44, RZ, 0x1f, R42 ;  /* 0x0000001fff2c7819 */ /* 0x000fe2000001142a */
[----:B------:R-:W-:Y:S01]  /*1270*/  IMAD.WIDE R40, R0, R43, c[0x0][0x1a0] ;  /* 0x0000680000287625 */ /* 0x000fe200078e022b */
[----:B------:R-:W-:Y:S01]  /*1280*/  MOV R182, 0x20 ;  /* 0x0000002000b67802 */ /* 0x000fe20000000f00 */
[----:B------:R2:W-:Y:S01]  /*1290*/  STL [R1+0x12c], R108 ;  /* 0x00012c6c01007387 */ /* 0x0005e20000100800 */
[----:B------:R-:W-:Y:S02]  /*12a0*/  LEA.HI R42, R44, R42, RZ, 0x3 ;  /* 0x0000002a2c2a7211 */ /* 0x000fe400078f18ff */
[----:B------:R-:W-:Y:S01]  /*12b0*/  MOV R130, 0x10 ;  /* 0x0000001000827802 */ /* 0x000fe20000000f00 */
[----:B------:R3:W4:Y:S01]  /*12c0*/  LDG.E R210, [R40.64] ;  /* 0x0000000428d27981 */ /* 0x000722000c1e1900 */
[----:B------:R-:W-:-:S02]  /*12d0*/  ISETP.NE.U32.AND P0, PT, RZ, c[0x0][0x250], PT ;  /* 0x00009400ff007a0c */ /* 0x000fc40003f05070 */
[----:B0-----:R-:W-:Y:S02]  /*12e0*/  LOP3.LUT R178, R45, 0x1f, RZ, 0xc0, !PT ;  /* 0x0000001f2db27812 */ /* 0x001fe400078ec0ff */
[----:B------:R-:W-:Y:S01]  /*12f0*/  ISETP.NE.U32.AND P1, PT, RZ, c[0x0][0x218], PT ;  /* 0x00008600ff007a0c */ /* 0x000fe20003f25070 */
[----:B-1----:R-:W0:Y:S01]  /*1300*/  LDC.U8 R109, c[0x0][0x1f0] ;  /* 0x00007c00ff6d7b82 */ /* 0x002e220000000000 */
[----:B------:R-:W-:Y:S01]  /*1310*/  LEA.HI.SX32 R178, R42, R178, 0x1d ;  /* 0x000000b22ab27211 */ /* 0x000fe200078feaff */
[----:B---3--:R-:W-:Y:S01]  /*1320*/  IMAD.WIDE R40, R0, R43, c[0x0][0x1a8] ;  /* 0x00006a0000287625 */ /* 0x008fe200078e022b */
[----:B------:R-:W-:Y:S01]  /*1330*/  ISETP.NE.AND.EX P0, PT, RZ, c[0x0][0x254], PT, P0 ;  /* 0x00009500ff007a0c */ /* 0x000fe20003f05300 */
[----:B------:R-:W3:Y:S02]  /*1340*/  LDL R216, [R1+0x124] ;  /* 0x0001240001d87983 */ /* 0x000ee40000100800 */
[C---:B------:R-:W-:Y:S02]  /*1350*/  IMAD.WIDE.U32 R56, R178.reuse, R182, c[0x0][0x188] ;  /* 0x00006200b2387625 */ /* 0x040fe400078e00b6 */
[----:B------:R1:W3:Y:S02]  /*1360*/  LDG.E R193, [R40.64] ;  /* 0x0000000428c17981 */ /* 0x0002e4000c1e1900 */
[----:B------:R-:W-:-:S02]  /*1370*/  IMAD.WIDE.U32 R44, R178, R130, c[0x0][0x210] ;  /* 0x00008400b22c7625 */ /* 0x000fc400078e0082 */
[----:B------:R0:W3:Y:S01]  /*1380*/  LDG.E.128 R140, [R56.64] ;  /* 0x00000004388c7981 */ /* 0x0000e2000c1e1d00 */
[----:B------:R-:W-:-:S03]  /*1390*/  ISETP.NE.AND.EX P1, PT, RZ, c[0x0][0x21c], PT, P1 ;  /* 0x00008700ff007a0c */ /* 0x000fc60003f25310 */
[----:B------:R-:W3:Y:S01]  /*13a0*/  LDG.E.128 R44, [R44.64] ;  /* 0x000000042c2c7981 */ /* 0x000ee2000c1e1d00 */
[C---:B-1----:R-:W-:Y:S01]  /*13b0*/  IMAD.WIDE.U32 R40, R178.reuse, R130, c[0x0][0x208] ;  /* 0x00008200b2287625 */ /* 0x042fe200078e0082 */
[----:B--2---:R-:W-:Y:S02]  /*13c0*/  MOV R108, 0x8 ;  /* 0x00000008006c7802 */ /* 0x004fe40000000f00 */
[----:B------:R-:W2:Y:S01]  /*13d0*/  LDL R213, [R1+0x128] ;  /* 0x0001280001d57983 */ /* 0x000ea20000100800 */
[----:B------:R-:W-:-:S03]  /*13e0*/  IADD3 R186, R178, 0x20, RZ ;  /* 0x00000020b2ba7810 */ /* 0x000fc60007ffe0ff */
[----:B------:R-:W2:Y:S01]  /*13f0*/  LDG.E.128 R40, [R40.64] ;  /* 0x0000000428287981 */ /* 0x000ea2000c1e1d00 */
[CC--:B------:R-:W-:Y:S01]  /*1400*/  @P0 IMAD.WIDE.U32 R124, R178.reuse, R108.reuse, c[0x0][0x198] ;  /* 0x00006600b27c0625 */ /* 0x0c0fe200078e006c */
[C---:B------:R-:W-:Y:S02]  /*1410*/  IADD3 R179, R178.reuse, 0x40, RZ ;  /* 0x00000040b2b37810 */ /* 0x040fe40007ffe0ff */
[----:B------:R-:W-:Y:S01]  /*1420*/  IADD3 R209, R178, 0x60, RZ ;  /* 0x00000060b2d17810 */ /* 0x000fe20007ffe0ff */
[-C--:B------:R-:W-:Y:S01]  /*1430*/  @P0 IMAD.WIDE.U32 R126, R186, R108.reuse, c[0x0][0x198] ;  /* 0x00006600ba7e0625 */ /* 0x080fe200078e006c */
[----:B------:R1:W5:Y:S03]  /*1440*/  @P0 LDG.E.64 R152, [R124.64] ;  /* 0x000000047c980981 */ /* 0x000366000c1e1b00 */
[-C--:B------:R-:W-:Y:S01]  /*1450*/  @P0 IMAD.WIDE.U32 R122, R179, R108.reuse, c[0x0][0x198] ;  /* 0x00006600b37a0625 */ /* 0x080fe200078e006c */
[----:B------:R0:W5:Y:S03]  /*1460*/  @P0 LDG.E.64 R154, [R126.64] ;  /* 0x000000047e9a0981 */ /* 0x000166000c1e1b00 */
[----:B------:R-:W-:Y:S01]  /*1470*/  @P0 IMAD.WIDE.U32 R120, R209, R108, c[0x0][0x198] ;  /* 0x00006600d1780625 */ /* 0x000fe200078e006c */
[----:B------:R-:W2:Y:S03]  /*1480*/  LDL R215, [R1+0x11c] ;  /* 0x00011c0001d77983 */ /* 0x000ea60000100800 */
[C---:B-1----:R-:W-:Y:S01]  /*1490*/  @P1 IMAD.WIDE.U32 R124, R178.reuse, R182, c[0x0][0x218] ;  /* 0x00008600b27c1625 */ /* 0x042fe200078e00b6 */
[----:B------:R1:W5:Y:S01]  /*14a0*/  @P0 LDG.E.64 R156, [R122.64] ;  /* 0x000000047a9c0981 */ /* 0x000362000c1e1b00 */
[----:B0-----:R-:W-:-:S03]  /*14b0*/  IADD3 R126, R178, 0x60, RZ ;  /* 0x00000060b27e7810 */ /* 0x001fc60007ffe0ff */
[----:B------:R0:W5:Y:S04]  /*14c0*/  @P0 LDG.E.64 R158, [R120.64] ;  /* 0x00000004789e0981 */ /* 0x000168000c1e1b00 */
[----:B------:R0:W5:Y:S01]  /*14d0*/  @P1 LDG.E.128 R60, [R124.64] ;  /* 0x000000047c3c1981 */ /* 0x000162000c1e1d00 */
[----:B-1----:R-:W-:-:S03]  /*14e0*/  @P1 IMAD.WIDE.U32 R122, R182, R179, c[0x0][0x218] ;  /* 0x00008600b67a1625 */ /* 0x002fc600078e00b3 */
[----:B------:R1:W5:Y:S01]  /*14f0*/  @P1 LDG.E.128 R64, [R124.64+0x10] ;  /* 0x000010047c401981 */ /* 0x000362000c1e1d00 */
[----:B0-----:R-:W-:-:S03]  /*1500*/  @P1 IMAD.WIDE.U32 R120, R182, R186, c[0x0][0x218] ;  /* 0x00008600b6781625 */ /* 0x001fc600078e00ba */
[----:B------:R-:W2:Y:S04]  /*1510*/  LDL R214, [R1+0x120] ;  /* 0x0001200001d67983 */ /* 0x000ea80000100800 */
[----:B------:R0:W5:Y:S01]  /*1520*/  @P1 LDG.E.128 R68, [R120.64] ;  /* 0x0000000478441981 */ /* 0x000162000c1e1d00 */
[----:B-1----:R-:W-:-:S03]  /*1530*/  @P1 IMAD.WIDE.U32 R124, R126, R182, c[0x0][0x218] ;  /* 0x000086007e7c1625 */ /* 0x002fc600078e00b6 */
[----:B------:R0:W5:Y:S04]  /*1540*/  @P1 LDG.E.128 R72, [R120.64+0x10] ;  /* 0x0000100478481981 */ /* 0x000168000c1e1d00 */
[----:B------:R0:W5:Y:S04]  /*1550*/  @P1 LDG.E.128 R76, [R122.64] ;  /* 0x000000047a4c1981 */ /* 0x000168000c1e1d00 */
[----:B------:R0:W5:Y:S04]  /*1560*/  @P1 LDG.E.128 R80, [R122.64+0x10] ;  /* 0x000010047a501981 */ /* 0x000168000c1e1d00 */
[----:B------:R1:W5:Y:S04]  /*1570*/  @P1 LDG.E.128 R84, [R124.64] ;  /* 0x000000047c541981 */ /* 0x000368000c1e1d00 */
[----:B------:R1:W5:Y:S01]  /*1580*/  @P1 LDG.E.128 R88, [R124.64+0x10] ;  /* 0x000010047c581981 */ /* 0x000362000c1e1d00 */
[----:B------:R-:W-:-:S03]  /*1590*/  ISETP.NE.AND P1, PT, R109, RZ, PT ;  /* 0x000000ff6d00720c */ /* 0x000fc60003f25270 */
[----:B------:R-:W2:Y:S04]  /*15a0*/  LDL R109, [R1+0x114] ;  /* 0x00011400016d7983 */ /* 0x000ea80000100800 */
[----:B------:R-:W2:Y:S04]  /*15b0*/  LDL R218, [R1+0x118] ;  /* 0x0001180001da7983 */ /* 0x000ea80000100800 */
[----:B------:R-:W2:Y:S04]  /*15c0*/  LDL R217, [R1+0x10c] ;  /* 0x00010c0001d97983 */ /* 0x000ea80000100800 */
[----:B------:R-:W2:Y:S04]  /*15d0*/  LDL R219, [R1+0x110] ;  /* 0x0001100001db7983 */ /* 0x000ea80000100800 */
[----:B------:R-:W2:Y:S04]  /*15e0*/  LDL R221, [R1+0x104] ;  /* 0x0001040001dd7983 */ /* 0x000ea80000100800 */
[----:B------:R-:W2:Y:S01]  /*15f0*/  LDG.E.128 R56, [R56.64+0x10] ;  /* 0x0000100438387981 */ /* 0x000ea2000c1e1d00 */
[----:B----4-:R-:W-:-:S05]  /*1600*/  FSEL R210, R210, RZ, !P1 ;  /* 0x000000ffd2d27208 */ /* 0x010fca0004800000 */
[----:B---3--:R-:W-:Y:S01]  /*1610*/  FADD.FTZ R140, R140, -R210 ;  /* 0x800000d28c8c7221 */ /* 0x008fe20000010000 */
[----:B------:R-:W-:-:S03]  /*1620*/  PRMT R211, RZ, 0x5410, R44 ;  /* 0x00005410ffd37816 */ /* 0x000fc6000000002c */
[----:B------:R-:W-:Y:S02]  /*1630*/  FMUL.FTZ R212, R193, R140 ;  /* 0x0000008cc1d47220 */ /* 0x000fe40000410000 */
[----:B------:R-:W-:Y:S02]  /*1640*/  FADD.FTZ R231, R211, R231 ;  /* 0x000000e7d3e77221 */ /* 0x000fe40000010000 */
[-C--:B------:R-:W-:Y:S01]  /*1650*/  FFMA.FTZ R4, R212, R211.reuse, R4 ;  /* 0x000000d3d4047223 */ /* 0x080fe20000010004 */
[----:B--2---:R-:W-:Y:S01]  /*1660*/  PRMT R140, RZ, 0x5410, R40 ;  /* 0x00005410ff8c7816 */ /* 0x004fe20000000028 */
[----:B------:R-:W-:Y:S02]  /*1670*/  FMUL.FTZ R211, R216, R211 ;  /* 0x000000d3d8d37220 */ /* 0x000fe40000410000 */
[----:B------:R-:W-:Y:S02]  /*1680*/  FADD.FTZ R141, R141, -R210 ;  /* 0x800000d28d8d7221 */ /* 0x000fe40000010000 */
[----:B------:R-:W-:-:S02]  /*1690*/  FADD.FTZ R176, R140, R176 ;  /* 0x000000b08cb07221 */ /* 0x000fc40000010000 */
        /* <DEDUP_REMOVED lines=8> */
[----:B------:R-:W-:Y:S02]  /*1720*/  FADD.FTZ R142, R142, -R210 ;  /* 0x800000d28e8e7221 */ /* 0x000fe40000010000 */
[----:B------:R-:W-:Y:S01]  /*1730*/  FFMA.FTZ R44, R214, R40, R44 ;  /* 0x00000028d62c7223 */ /* 0x000fe2000001002c */
[----:B------:R-:W-:Y:S01]  /*1740*/  PRMT R40, RZ, 0x5410, R45 ;  /* 0x00005410ff287816 */ /* 0x000fe2000000002d */
[----:B------:R-:W-:-:S04]  /*1750*/  FMUL.FTZ R214, R193, R142 ;  /* 0x0000008ec1d67220 */ /* 0x000fc80000410000 */
[----:B------:R-:W-:Y:S02]  /*1760*/  FADD.FTZ R233, R40, R233 ;  /* 0x000000e928e97221 */ /* 0x000fe40000010000 */
[-C--:B------:R-:W-:Y:S01]  /*1770*/  FFMA.FTZ R2, R214, R40.reuse, R2 ;  /* 0x00000028d6027223 */ /* 0x080fe20000010002 */
[----:B------:R-:W-:Y:S01]  /*1780*/  PRMT R45, RZ, 0x7610, R45 ;  /* 0x00007610ff2d7816 */ /* 0x000fe2000000002d */
[----:B------:R-:W-:Y:S02]  /*1790*/  FMUL.FTZ R216, R109, R40 ;  /* 0x000000286dd87220 */ /* 0x000fe40000410000 */
[----:B------:R-:W2:Y:S01]  /*17a0*/  LDL R109, [R1+0x108] ;  /* 0x00010800016d7983 */ /* 0x000ea20000100800 */
[----:B------:R-:W-:-:S05]  /*17b0*/  PRMT R40, RZ, 0x5410, R41 ;  /* 0x00005410ff287816 */ /* 0x000fca0000000029 */
[----:B------:R-:W-:Y:S02]  /*17c0*/  FFMA.FTZ R216, R218, R40, R216 ;  /* 0x00000028dad87223 */ /* 0x000fe400000100d8 */
[----:B------:R-:W3:Y:S01]  /*17d0*/  LDL R218, [R1+0xfc] ;  /* 0x0000fc0001da7983 */ /* 0x000ee20000100800 */
[----:B------:R-:W-:-:S03]  /*17e0*/  FMUL.FTZ R220, R217, R45 ;  /* 0x0000002dd9dc7220 */ /* 0x000fc60000410000 */
[----:B------:R-:W4:Y:S01]  /*17f0*/  LDL R217, [R1+0x100] ;  /* 0x0001000001d97983 */ /* 0x000f220000100800 */
[----:B------:R-:W-:Y:S01]  /*1800*/  FADD.FTZ R215, R143, -R210 ;  /* 0x800000d28fd77221 */ /* 0x000fe20000010000 */
[----:B------:R-:W-:Y:S01]  /*1810*/  PRMT R41, RZ, 0x7610, R41 ;  /* 0x00007610ff297816 */ /* 0x000fe20000000029 */
[----:B------:R-:W-:-:S04]  /*1820*/  IMAD.WIDE.U32 R52, R186, R182, c[0x0][0x188] ;  /* 0x00006200ba347625 */ /* 0x000fc800078e00b6 */
[-C--:B------:R-:W-:Y:S01]  /*1830*/  IMAD.WIDE.U32 R48, R179, R182.reuse, c[0x0][0x188] ;  /* 0x00006200b3307625 */ /* 0x080fe200078e00b6 */
[----:B------:R1:W4:Y:S03]  /*1840*/  LDG.E.128 R92, [R52.64] ;  /* 0x00000004345c7981 */ /* 0x000326000c1e1d00 */
[----:B------:R-:W-:Y:S01]  /*1850*/  IMAD.WIDE.U32 R182, R209, R182, c[0x0][0x188] ;  /* 0x00006200d1b67625 */ /* 0x000fe200078e00b6 */
[----:B------:R1:W4:Y:S03]  /*1860*/  LDG.E.128 R104, [R48.64] ;  /* 0x0000000430687981 */ /* 0x000326000c1e1d00 */
[----:B------:R-:W-:Y:S01]  /*1870*/  FADD.FTZ R175, R40, R175 ;  /* 0x000000af28af7221 */ /* 0x000fe20000010000 */
[----:B0-----:R0:W4:Y:S01]  /*1880*/  LDG.E.128 R120, [R182.64] ;  /* 0x00000004b6787981 */ /* 0x001122000c1e1d00 */
[----:B------:R-:W-:Y:S01]  /*1890*/  FFMA.FTZ R34, R214, R40, R34 ;  /* 0x00000028d6227223 */ /* 0x000fe20000010022 */
[----:B------:R-:W-:Y:S01]  /*18a0*/  PRMT R40, RZ, 0x5410, R46 ;  /* 0x00005410ff287816 */ /* 0x000fe2000000002e */
[----:B------:R-:W-:Y:S01]  /*18b0*/  FMUL.FTZ R215, R193, R215 ;  /* 0x000000d7c1d77220 */ /* 0x000fe20000410000 */
[----:B-1----:R-:W4:Y:S01]  /*18c0*/  LDG.E.128 R52, [R52.64+0x10] ;  /* 0x0000100434347981 */ /* 0x002f22000c1e1d00 */
[----:B------:R-:W-:-:S02]  /*18d0*/  FADD.FTZ R230, R140, R230 ;  /* 0x000000e68ce67221 */ /* 0x000fc40000010000 */
[----:B------:R-:W-:Y:S01]  /*18e0*/  FFMA.FTZ R5, R213, R140, R5 ;  /* 0x0000008cd5057223 */ /* 0x000fe20000010005 */
[----:B------:R-:W4:Y:S01]  /*18f0*/  LDG.E.128 R48, [R48.64+0x10] ;  /* 0x0000100430307981 */ /* 0x000f22000c1e1d00 */
[----:B------:R-:W-:Y:S02]  /*1900*/  FADD.FTZ R180, R41, R180 ;  /* 0x000000b429b47221 */ /* 0x000fe40000010000 */
[-C--:B------:R-:W-:Y:S01]  /*1910*/  FFMA.FTZ R35, R215, R41.reuse, R35 ;  /* 0x00000029d7237223 */ /* 0x080fe20000010023 */
[----:B------:R0:W4:Y:S01]  /*1920*/  LDG.E.128 R140, [R182.64+0x10] ;  /* 0x00001004b68c7981 */ /* 0x000122000c1e1d00 */
[----:B------:R-:W-:Y:S01]  /*1930*/  FFMA.FTZ R220, R219, R41, R220 ;  /* 0x00000029dbdc7223 */ /* 0x000fe200000100dc */
[----:B------:R-:W-:Y:S01]  /*1940*/  PRMT R41, RZ, 0x5410, R42 ;  /* 0x00005410ff297816 */ /* 0x000fe2000000002a */
[----:B------:R-:W-:Y:S02]  /*1950*/  FADD.FTZ R232, R45, R232 ;  /* 0x000000e82de87221 */ /* 0x000fe40000010000 */
[----:B------:R-:W-:-:S02]  /*1960*/  FFMA.FTZ R3, R215, R45, R3 ;  /* 0x0000002dd7037223 */ /* 0x000fc40000010003 */
[----:B------:R-:W-:Y:S01]  /*1970*/  FMUL.FTZ R45, R221, R40 ;  /* 0x00000028dd2d7220 */ /* 0x000fe20000410000 */
[----:B0-----:R-:W4:Y:S01]  /*1980*/  LDL R183, [R1+0xf4] ;  /* 0x0000f40001b77983 */ /* 0x001f220000100800 */
[----:B------:R-:W-:-:S03]  /*1990*/  FADD.FTZ R56, R56, -R210 ;  /* 0x800000d238387221 */ /* 0x000fc60000010000 */
[----:B------:R-:W4:Y:S01]  /*19a0*/  LDL R182, [R1+0xf8] ;  /* 0x0000f80001b67983 */ /* 0x000f220000100800 */
[----:B------:R-:W-:-:S04]  /*19b0*/  IMAD.WIDE.U32 R100, R186, R130, c[0x0][0x210] ;  /* 0x00008400ba647625 */ /* 0x000fc800078e0082 */
[----:B------:R-:W-:Y:S02]  /*19c0*/  FMUL.FTZ R219, R193, R56 ;  /* 0x00000038c1db7220 */ /* 0x000fe40000410000 */
[----:B------:R-:W4:Y:S01]  /*19d0*/  LDL R56, [R1+0xf0] ;  /* 0x0000f00001387983 */ /* 0x000f220000100800 */
[----:B------:R-:W-:-:S03]  /*19e0*/  IMAD.WIDE.U32 R96, R186, R130, c[0x0][0x208] ;  /* 0x00008200ba607625 */ /* 0x000fc600078e0082 */
[----:B------:R-:W4:Y:S01]  /*19f0*/  LDG.E.128 R100, [R100.64] ;  /* 0x0000000464647981 */ /* 0x000f22000c1e1d00 */
[----:B------:R-:W-:Y:S02]  /*1a00*/  FADD.FTZ R235, R40, R235 ;  /* 0x000000eb28eb7221 */ /* 0x000fe40000010000 */
[----:B------:R-:W-:Y:S01]  /*1a10*/  FFMA.FTZ R188, R219, R40, R188 ;  /* 0x00000028dbbc7223 */ /* 0x000fe200000100bc */
[----:B------:R-:W-:Y:S01]  /*1a20*/  PRMT R40, RZ, 0x7610, R46 ;  /* 0x00007610ff287816 */ /* 0x000fe2000000002e */
[----:B------:R-:W-:Y:S01]  /*1a30*/  FADD.FTZ R57, R57, -R210 ;  /* 0x800000d239397221 */ /* 0x000fe20000010000 */
[----:B------:R-:W-:Y:S01]  /*1a40*/  PRMT R42, RZ, 0x7610, R42 ;  /* 0x00007610ff2a7816 */ /* 0x000fe2000000002a */
[----:B------:R-:W4:Y:S02]  /*1a50*/  LDG.E.128 R96, [R96.64] ;  /* 0x0000000460607981 */ /* 0x000f24000c1e1d00 */
[----:B------:R-:W-:Y:S02]  /*1a60*/  FMUL.FTZ R221, R193, R57 ;  /* 0x00000039c1dd7220 */ /* 0x000fe40000410000 */
[----:B------:R-:W4:Y:S01]  /*1a70*/  LDL R57, [R1+0xe4] ;  /* 0x0000e40001397983 */ /* 0x000f220000100800 */
[----:B------:R-:W-:-:S02]  /*1a80*/  FADD.FTZ R174, R42, R174 ;  /* 0x000000ae2aae7221 */ /* 0x000fc40000010000 */
[----:B------:R-:W-:Y:S02]  /*1a90*/  FFMA.FTZ R33, R221, R42, R33 ;  /* 0x0000002add217223 */ /* 0x000fe40000010021 */
[----:B--2---:R-:W-:Y:S02]  /*1aa0*/  FFMA.FTZ R45, R109, R41, R45 ;  /* 0x000000296d2d7223 */ /* 0x004fe4000001002d */
[----:B------:R-:W2:Y:S01]  /*1ab0*/  LDL R109, [R1+0xec] ;  /* 0x0000ec00016d7983 */ /* 0x000ea20000100800 */
[----:B---3--:R-:W-:-:S04]  /*1ac0*/  FMUL.FTZ R46, R218, R40 ;  /* 0x00000028da2e7220 */ /* 0x008fc80000410000 */
[----:B----4-:R-:W-:Y:S02]  /*1ad0*/  FFMA.FTZ R46, R217, R42, R46 ;  /* 0x0000002ad92e7223 */ /* 0x010fe4000001002e */
[----:B------:R-:W3:Y:S01]  /*1ae0*/  LDL R42, [R1+0xe8] ;  /* 0x0000e800012a7983 */ /* 0x000ee20000100800 */
[----:B------:R-:W-:Y:S02]  /*1af0*/  FADD.FTZ R58, R58, -R210 ;  /* 0x800000d23a3a7221 */ /* 0x000fe40000010000 */
        /* <DEDUP_REMOVED lines=10> */
[----:B------:R-:W-:Y:S02]  /*1ba0*/  FADD.FTZ R171, R41, R171 ;  /* 0x000000ab29ab7221 */ /* 0x000fe40000010000 */
[----:B------:R-:W-:Y:S02]  /*1bb0*/  FFMA.FTZ R30, R223, R41, R30 ;  /* 0x00000029df1e7223 */ /* 0x000fe4000001001e */
[----:B------:R-:W-:-:S04]  /*1bc0*/  FADD.FTZ R59, R59, -R210 ;  /* 0x800000d23b3b7221 */ /* 0x000fc80000010000 */
[----:B------:R-:W-:Y:S02]  /*1bd0*/  FMUL.FTZ R224, R193, R59 ;  /* 0x0000003bc1e07220 */ /* 0x000fe40000410000 */
[----:B------:R-:W-:Y:S01]  /*1be0*/  FMUL.FTZ R222, R183, R40 ;  /* 0x00000028b7de7220 */ /* 0x000fe20000410000 */
[----:B------:R-:W-:-:S03]  /*1bf0*/  PRMT R40, RZ, 0x7610, R47 ;  /* 0x00007610ff287816 */ /* 0x000fc6000000002f */
[----:B------:R-:W-:Y:S02]  /*1c00*/  FFMA.FTZ R222, R182, R41, R222 ;  /* 0x00000029b6de7223 */ /* 0x000fe400000100de */
[----:B------:R-:W4:Y:S01]  /*1c10*/  LDL R41, [R1+0xdc] ;  /* 0x0000dc0001297983 */ /* 0x000f220000100800 */
[----:B------:R-:W-:Y:S02]  /*1c20*/  FADD.FTZ R59, -R210, R92 ;  /* 0x0000005cd23b7221 */ /* 0x000fe40000010100 */
[----:B------:R-:W-:Y:S01]  /*1c30*/  FADD.FTZ R236, R40, R236 ;  /* 0x000000ec28ec7221 */ /* 0x000fe20000010000 */
[----:B------:R-:W4:Y:S01]  /*1c40*/  LDL R182, [R1+0xe0] ;  /* 0x0000e00001b67983 */ /* 0x000f220000100800 */
[----:B------:R-:W-:Y:S01]  /*1c50*/  FMUL.FTZ R59, R193, R59 ;  /* 0x0000003bc13b7220 */ /* 0x000fe20000410000 */
[----:B------:R-:W-:Y:S01]  /*1c60*/  PRMT R58, RZ, 0x5410, R100 ;  /* 0x00005410ff3a7816 */ /* 0x000fe20000000064 */
[----:B------:R-:W-:-:S04]  /*1c70*/  FFMA.FTZ R189, R224, R40, R189 ;  /* 0x00000028e0bd7223 */ /* 0x000fc800000100bd */
[----:B------:R-:W-:Y:S02]  /*1c80*/  FADD.FTZ R239, R58, R239 ;  /* 0x000000ef3aef7221 */ /* 0x000fe40000010000 */
[-C--:B------:R-:W-:Y:S02]  /*1c90*/  FFMA.FTZ R192, R59, R58.reuse, R192 ;  /* 0x0000003a3bc07223 */ /* 0x080fe400000100c0 */
[----:B------:R-:W-:Y:S02]  /*1ca0*/  FMUL.FTZ R58, R57, R58 ;  /* 0x0000003a393a7220 */ /* 0x000fe40000410000 */
[----:B------:R-:W4:Y:S01]  /*1cb0*/  LDL R57, [R1+0xcc] ;  /* 0x0000cc0001397983 */ /* 0x000f220000100800 */
[----:B------:R-:W-:Y:S02]  /*1cc0*/  FADD.FTZ R172, R43, R172 ;  /* 0x000000ac2bac7221 */ /* 0x000fe40000010000 */
[----:B------:R-:W-:Y:S02]  /*1cd0*/  FFMA.FTZ R31, R224, R43, R31 ;  /* 0x0000002be01f7223 */ /* 0x000fe4000001001f */
[----:B--2---:R-:W-:-:S02]  /*1ce0*/  FMUL.FTZ R47, R109, R40 ;  /* 0x000000286d2f7220 */ /* 0x004fc40000410000 */
[----:B------:R-:W2:Y:S02]  /*1cf0*/  LDL R109, [R1+0xd4] ;  /* 0x0000d400016d7983 */ /* 0x000ea40000100800 */
[----:B------:R-:W-:Y:S02]  /*1d00*/  FFMA.FTZ R47, R56, R43, R47 ;  /* 0x0000002b382f7223 */ /* 0x000fe4000001002f */
[----:B------:R-:W2:Y:S01]  /*1d10*/  LDL R56, [R1+0xd8] ;  /* 0x0000d80001387983 */ /* 0x000ea20000100800 */
[----:B------:R-:W-:-:S03]  /*1d20*/  PRMT R40, RZ, 0x5410, R96 ;  /* 0x00005410ff287816 */ /* 0x000fc60000000060 */
[----:B------:R-:W2:Y:S02]  /*1d30*/  LDL R43, [R1+0xc4] ;  /* 0x0000c400012b7983 */ /* 0x000ea40000100800 */
[-C--:B---3--:R-:W-:Y:S02]  /*1d40*/  FFMA.FTZ R58, R42, R40.reuse, R58 ;  /* 0x000000282a3a7223 */ /* 0x088fe4000001003a */
[----:B------:R-:W3:Y:S01]  /*1d50*/  LDL R42, [R1+0xd0] ;  /* 0x0000d000012a7983 */ /* 0x000ee20000100800 */
[C---:B------:R-:W-:Y:S02]  /*1d60*/  FADD.FTZ R93, -R210.reuse, R93 ;  /* 0x0000005dd25d7221 */ /* 0x040fe40000010100 */
[----:B------:R-:W-:Y:S02]  /*1d70*/  FADD.FTZ R94, -R210, R94 ;  /* 0x0000005ed25e7221 */ /* 0x000fe40000010100 */
[----:B------:R-:W-:Y:S02]  /*1d80*/  FADD.FTZ R169, R40, R169 ;  /* 0x000000a928a97221 */ /* 0x000fe40000010000 */
[----:B------:R-:W-:Y:S01]  /*1d90*/  FFMA.FTZ R28, R59, R40, R28 ;  /* 0x000000283b1c7223 */ /* 0x000fe2000001001c */
[----:B------:R-:W-:Y:S01]  /*1da0*/  PRMT R40, RZ, 0x7610, R100 ;  /* 0x00007610ff287816 */ /* 0x000fe20000000064 */
[C---:B------:R-:W-:Y:S01]  /*1db0*/  FMUL.FTZ R100, R193.reuse, R93 ;  /* 0x0000005dc1647220 */ /* 0x040fe20000410000 */
[----:B------:R-:W-:Y:S01]  /*1dc0*/  PRMT R183, RZ, 0x5410, R101 ;  /* 0x00005410ffb77816 */ /* 0x000fe20000000065 */
[----:B------:R-:W-:-:S02]  /*1dd0*/  FMUL.FTZ R94, R193, R94 ;  /* 0x0000005ec15e7220 */ /* 0x000fc40000410000 */
[----:B------:R-:W-:Y:S02]  /*1de0*/  FADD.FTZ R238, R40, R238 ;  /* 0x000000ee28ee7221 */ /* 0x000fe40000010000 */
[-C--:B------:R-:W-:Y:S02]  /*1df0*/  FFMA.FTZ R191, R100, R40.reuse, R191 ;  /* 0x0000002864bf7223 */ /* 0x080fe400000100bf */
[----:B------:R-:W-:Y:S02]  /*1e00*/  FADD.FTZ R241, R183, R241 ;  /* 0x000000f1b7f17221 */ /* 0x000fe40000010000 */
[----:B------:R-:W-:Y:S01]  /*1e10*/  FFMA.FTZ R195, R94, R183, R195 ;  /* 0x000000b75ec37223 */ /* 0x000fe200000100c3 */
[----:B------:R-:W-:Y:S01]  /*1e20*/  PRMT R101, RZ, 0x7610, R101 ;  /* 0x00007610ff657816 */ /* 0x000fe20000000065 */
[----:B----4-:R-:W-:Y:S01]  /*1e30*/  FMUL.FTZ R41, R41, R40 ;  /* 0x0000002829297220 */ /* 0x010fe20000410000 */
[--C-:B------:R-:W-:Y:S02]  /*1e40*/  PRMT R40, RZ, 0x5410, R97.reuse ;  /* 0x00005410ff287816 */ /* 0x100fe40000000061 */
[----:B------:R-:W-:-:S03]  /*1e50*/  PRMT R97, RZ, 0x7610, R97 ;  /* 0x00007610ff617816 */ /* 0x000fc60000000061 */
[----:B------:R-:W-:Y:S02]  /*1e60*/  FADD.FTZ R168, R40, R168 ;  /* 0x000000a828a87221 */ /* 0x000fe40000010000 */
[-C--:B------:R-:W-:Y:S02]  /*1e70*/  FFMA.FTZ R26, R94, R40.reuse, R26 ;  /* 0x000000285e1a7223 */ /* 0x080fe4000001001a */
[----:B------:R-:W-:Y:S02]  /*1e80*/  FMUL.FTZ R217, R57, R101 ;  /* 0x0000006539d97220 */ /* 0x000fe40000410000 */
[----:B--2---:R-:W-:Y:S01]  /*1e90*/  FMUL.FTZ R183, R109, R183 ;  /* 0x000000b76db77220 */ /* 0x004fe20000410000 */
[----:B------:R-:W-:Y:S01]  /*1ea0*/  PRMT R96, RZ, 0x7610, R96 ;  /* 0x00007610ff607816 */ /* 0x000fe20000000060 */
[----:B------:R-:W-:Y:S01]  /*1eb0*/  FADD.FTZ R95, -R210, R95 ;  /* 0x0000005fd25f7221 */ /* 0x000fe20000010100 */
[----:B------:R-:W2:Y:S01]  /*1ec0*/  LDL R57, [R1+0xb8] ;  /* 0x0000b80001397983 */ /* 0x000ea20000100800 */
[----:B------:R-:W-:-:S03]  /*1ed0*/  FFMA.FTZ R183, R56, R40, R183 ;  /* 0x0000002838b77223 */ /* 0x000fc600000100b7 */
[----:B------:R-:W4:Y:S01]  /*1ee0*/  LDL R56, [R1+0xc8] ;  /* 0x0000c80001387983 */ /* 0x000f220000100800 */
[----:B------:R-:W-:Y:S01]  /*1ef0*/  PRMT R40, RZ, 0x5410, R102 ;  /* 0x00005410ff287816 */ /* 0x000fe20000000066 */
[----:B------:R-:W-:Y:S02]  /*1f00*/  FADD.FTZ R240, R101, R240 ;  /* 0x000000f065f07221 */ /* 0x000fe40000010000 */
[----:B------:R-:W-:Y:S01]  /*1f10*/  FADD.FTZ R52, -R210, R52 ;  /* 0x00000034d2347221 */ /* 0x000fe20000010100 */
[----:B------:R-:W2:Y:S01]  /*1f20*/  LDL R109, [R1+0xa0] ;  /* 0x0000a000016d7983 */ /* 0x000ea20000100800 */
[----:B---3--:R-:W-:-:S03]  /*1f30*/  FFMA.FTZ R217, R42, R97, R217 ;  /* 0x000000612ad97223 */ /* 0x008fc600000100d9 */
[----:B------:R-:W3:Y:S01]  /*1f40*/  LDL R42, [R1+0xbc] ;  /* 0x0000bc00012a7983 */ /* 0x000ee20000100800 */
[----:B------:R-:W-:-:S03]  /*1f50*/  FMUL.FTZ R93, R43, R40 ;  /* 0x000000282b5d7220 */ /* 0x000fc60000410000 */
[----:B------:R-:W2:Y:S01]  /*1f60*/  LDL R43, [R1+0xc0] ;  /* 0x0000c000012b7983 */ /* 0x000ea20000100800 */
[----:B------:R-:W-:Y:S02]  /*1f70*/  FADD.FTZ R170, R96, R170 ;  /* 0x000000aa60aa7221 */ /* 0x000fe40000010000 */
[-C--:B------:R-:W-:Y:S02]  /*1f80*/  FFMA.FTZ R29, R100, R96.reuse, R29 ;  /* 0x00000060641d7223 */ /* 0x080fe4000001001d */
[----:B------:R-:W-:Y:S02]  /*1f90*/  FFMA.FTZ R96, R182, R96, R41 ;  /* 0x00000060b6607223 */ /* 0x000fe40000010029 */
[----:B------:R-:W-:Y:S01]  /*1fa0*/  FMUL.FTZ R182, R193, R95 ;  /* 0x0000005fc1b67220 */ /* 0x000fe20000410000 */
[----:B------:R-:W-:-:S03]  /*1fb0*/  PRMT R41, RZ, 0x5410, R98 ;  /* 0x00005410ff297816 */ /* 0x000fc60000000062 */
[----:B------:R-:W-:Y:S02]  /*1fc0*/  FFMA.FTZ R194, R182, R101, R194 ;  /* 0x00000065b6c27223 */ /* 0x000fe400000100c2 */
[----:B------:R-:W2:Y:S01]  /*1fd0*/  LDL R101, [R1+0xb4] ;  /* 0x0000b40001657983 */ /* 0x000ea20000100800 */
[----:B------:R-:W-:-:S04]  /*1fe0*/  IMAD.WIDE.U32 R116, R179, R130, c[0x0][0x210] ;  /* 0x00008400b3747625 */ /* 0x000fc800078e0082 */
[----:B------:R-:W-:Y:S02]  /*1ff0*/  FMUL.FTZ R92, R193, R52 ;  /* 0x00000034c15c7220 */ /* 0x000fe40000410000 */
[----:B------:R-:W2:Y:S01]  /*2000*/  LDL R52, [R1+0xb0] ;  /* 0x0000b00001347983 */ /* 0x000ea20000100800 */
[----:B------:R-:W-:Y:S01]  /*2010*/  IMAD.WIDE.U32 R112, R179, R130, c[0x0][0x208] ;  /* 0x00008200b3707625 */ /* 0x000fe200078e0082 */
[----:B------:R-:W-:Y:S02]  /*2020*/  PRMT R102, RZ, 0x7610, R102 ;  /* 0x00007610ff667816 */ /* 0x000fe40000000066 */
[----:B------:R-:W2:Y:S01]  /*2030*/  LDG.E.128 R116, [R116.64] ;  /* 0x0000000474747981 */ /* 0x000ea2000c1e1d00 */
[----:B------:R-:W-:Y:S01]  /*2040*/  FADD.FTZ R53, -R210, R53 ;  /* 0x00000035d2357221 */ /* 0x000fe20000010100 */
[----:B------:R-:W-:Y:S01]  /*2050*/  PRMT R95, RZ, 0x7610, R98 ;  /* 0x00007610ff5f7816 */ /* 0x000fe20000000062 */
[----:B------:R-:W-:Y:S01]  /*2060*/  FADD.FTZ R181, R97, R181 ;  /* 0x000000b561b57221 */ /* 0x000fe20000010000 */
[----:B------:R-:W2:Y:S01]  /*2070*/  LDG.E.128 R112, [R112.64] ;  /* 0x0000000470707981 */ /* 0x000ea2000c1e1d00 */
[----:B------:R-:W-:-:S02]  /*2080*/  FFMA.FTZ R27, R182, R97, R27 ;  /* 0x00000061b61b7223 */ /* 0x000fc4000001001b */
[----:B------:R-:W-:Y:S02]  /*2090*/  FADD.FTZ R243, R40, R243 ;  /* 0x000000f328f37221 */ /* 0x000fe40000010000 */
[----:B------:R-:W-:Y:S02]  /*20a0*/  FFMA.FTZ R197, R92, R40, R197 ;  /* 0x000000285cc57223 */ /* 0x000fe400000100c5 */
[----:B------:R-:W-:Y:S02]  /*20b0*/  FMUL.FTZ R97, R193, R53 ;  /* 0x00000035c1617220 */ /* 0x000fe40000410000 */
[----:B------:R-:W-:Y:S02]  /*20c0*/  FADD.FTZ R167, R95, R167 ;  /* 0x000000a75fa77221 */ /* 0x000fe40000010000 */
[----:B------:R-:W-:Y:S02]  /*20d0*/  FFMA.FTZ R25, R97, R95, R25 ;  /* 0x0000005f61197223 */ /* 0x000fe40000010019 */
[----:B----4-:R-:W-:-:S02]  /*20e0*/  FFMA.FTZ R93, R56, R41, R93 ;  /* 0x00000029385d7223 */ /* 0x010fc4000001005d */
[----:B------:R-:W4:Y:S01]  /*20f0*/  LDL R56, [R1+0xac] ;  /* 0x0000ac0001387983 */ /* 0x000f220000100800 */
[----:B---3--:R-:W-:-:S03]  /*2100*/  FMUL.FTZ R40, R42, R102 ;  /* 0x000000662a287220 */ /* 0x008fc60000410000 */
[----:B------:R-:W3:Y:S01]  /*2110*/  LDL R42, [R1+0xa4] ;  /* 0x0000a400012a7983 */ /* 0x000ee20000100800 */
[----:B--2---:R-:W-:-:S03]  /*2120*/  FFMA.FTZ R95, R43, R95, R40 ;  /* 0x0000005f2b5f7223 */ /* 0x004fc60000010028 */
[----:B------:R-:W2:Y:S01]  /*2130*/  LDL R43, [R1+0xa8] ;  /* 0x0000a800012b7983 */ /* 0x000ea20000100800 */
[----:B------:R-:W-:Y:S01]  /*2140*/  FADD.FTZ R54, -R210, R54 ;  /* 0x00000036d2367221 */ /* 0x000fe20000010100 */
[----:B------:R-:W-:-:S03]  /*2150*/  PRMT R40, RZ, 0x5410, R103 ;  /* 0x00005410ff287816 */ /* 0x000fc60000000067 */
[----:B------:R-:W-:Y:S02]  /*2160*/  FMUL.FTZ R98, R193, R54 ;  /* 0x00000036c1627220 */ /* 0x000fe40000410000 */
[----:B------:R-:W-:Y:S02]  /*2170*/  FADD.FTZ R245, R40, R245 ;  /* 0x000000f528f57221 */ /* 0x000fe40000010000 */
[-C--:B------:R-:W-:Y:S02]  /*2180*/  FFMA.FTZ R199, R98, R40.reuse, R199 ;  /* 0x0000002862c77223 */ /* 0x080fe400000100c7 */
[----:B------:R-:W-:Y:S01]  /*2190*/  FMUL.FTZ R101, R101, R40 ;  /* 0x0000002865657220 */ /* 0x000fe20000410000 */
[----:B------:R-:W-:Y:S01]  /*21a0*/  PRMT R40, RZ, 0x7610, R103 ;  /* 0x00007610ff287816 */ /* 0x000fe20000000067 */
[----:B------:R-:W-:Y:S02]  /*21b0*/  FADD.FTZ R55, -R210, R55 ;  /* 0x00000037d2377221 */ /* 0x000fe40000010100 */
[----:B------:R-:W-:-:S02]  /*21c0*/  FADD.FTZ R166, R41, R166 ;  /* 0x000000a629a67221 */ /* 0x000fc40000010000 */
[----:B------:R-:W-:Y:S01]  /*21d0*/  FFMA.FTZ R24, R92, R41, R24 ;  /* 0x000000295c187223 */ /* 0x000fe20000010018 */
[--C-:B------:R-:W-:Y:S01]  /*21e0*/  PRMT R41, RZ, 0x5410, R99.reuse ;  /* 0x00005410ff297816 */ /* 0x100fe20000000063 */
[----:B------:R-:W-:Y:S01]  /*21f0*/  FMUL.FTZ R103, R193, R55 ;  /* 0x00000037c1677220 */ /* 0x000fe20000410000 */
[----:B------:R-:W-:Y:S01]  /*2200*/  PRMT R99, RZ, 0x7610, R99 ;  /* 0x00007610ff637816 */ /* 0x000fe20000000063 */
[----:B------:R-:W-:-:S04]  /*2210*/  FADD.FTZ R242, R102, R242 ;  /* 0x000000f266f27221 */ /* 0x000fc80000010000 */
[----:B------:R-:W-:Y:S02]  /*2220*/  FADD.FTZ R165, R99, R165 ;  /* 0x000000a563a57221 */ /* 0x000fe40000010000 */
[----:B------:R-:W-:Y:S02]  /*2230*/  FFMA.FTZ R23, R103, R99, R23 ;  /* 0x0000006367177223 */ /* 0x000fe40000010017 */
[----:B------:R-:W-:Y:S01]  /*2240*/  FFMA.FTZ R196, R97, R102, R196 ;  /* 0x0000006661c47223 */ /* 0x000fe200000100c4 */
[----:B------:R-:W-:Y:S01]  /*2250*/  PRMT R102, RZ, 0x5410, R116 ;  /* 0x00005410ff667816 */ /* 0x000fe20000000074 */
[----:B------:R-:W-:Y:S02]  /*2260*/  FADD.FTZ R244, R40, R244 ;  /* 0x000000f428f47221 */ /* 0x000fe40000010000 */
[----:B------:R-:W-:Y:S02]  /*2270*/  FFMA.FTZ R198, R103, R40, R198 ;  /* 0x0000002867c67223 */ /* 0x000fe400000100c6 */
[----:B------:R-:W-:-:S02]  /*2280*/  FADD.FTZ R249, R102, R249 ;  /* 0x000000f966f97221 */ /* 0x000fc40000010000 */
[----:B------:R-:W-:Y:S02]  /*2290*/  FADD.FTZ R164, R41, R164 ;  /* 0x000000a429a47221 */ /* 0x000fe40000010000 */
[-C--:B------:R-:W-:Y:S02]  /*22a0*/  FFMA.FTZ R22, R98, R41.reuse, R22 ;  /* 0x0000002962167223 */ /* 0x080fe40000010016 */
[----:B------:R-:W-:Y:S02]  /*22b0*/  FFMA.FTZ R101, R57, R41, R101 ;  /* 0x0000002939657223 */ /* 0x000fe40000010065 */
[----:B------:R-:W-:-:S04]  /*22c0*/  IMAD.WIDE.U32 R54, R209, R108, c[0x0][0x190] ;  /* 0x00006400d1367625 */ /* 0x000fc800078e006c */
[----:B----4-:R-:W-:Y:S01]  /*22d0*/  FMUL.FTZ R218, R56, R40 ;  /* 0x0000002838da7220 */ /* 0x010fe20000410000 */
[----:B------:R-:W-:Y:S01]  /*22e0*/  PRMT R116, RZ, 0x7610, R116 ;  /* 0x00007610ff747816 */ /* 0x000fe20000000074 */
[----:B------:R-:W-:Y:S01]  /*22f0*/  FADD.FTZ R105, -R210, R105 ;  /* 0x00000069d2697221 */ /* 0x000fe20000010100 */
[----:B------:R-:W4:Y:S01]  /*2300*/  LDL R209, [R1+0x8c] ;  /* 0x00008c0001d17983 */ /* 0x000f220000100800 */
[----:B------:R-:W-:Y:S02]  /*2310*/  FFMA.FTZ R218, R52, R99, R218 ;  /* 0x0000006334da7223 */ /* 0x000fe400000100da */
[----:B------:R-:W-:Y:S01]  /*2320*/  FADD.FTZ R99, -R210, R104 ;  /* 0x00000068d2637221 */ /* 0x000fe20000010100 */
[----:B------:R-:W5:Y:S03]  /*2330*/  LDG.E.64 R54, [R54.64] ;  /* 0x0000000436367981 */ /* 0x000f66000c1e1b00 */
[----:B------:R-:W-:Y:S01]  /*2340*/  FMUL.FTZ R99, R193, R99 ;  /* 0x00000063c1637220 */ /* 0x000fe20000410000 */
[----:B------:R-:W-:-:S03]  /*2350*/  PRMT R40, RZ, 0x5410, R112 ;  /* 0x00005410ff287816 */ /* 0x000fc60000000070 */
[-C--:B------:R-:W-:Y:S02]  /*2360*/  FFMA.FTZ R201, R99, R102.reuse, R201 ;  /* 0x0000006663c97223 */ /* 0x080fe400000100c9 */
[----:B---3--:R-:W-:Y:S02]  /*2370*/  FMUL.FTZ R102, R42, R102 ;  /* 0x000000662a667220 */ /* 0x008fe40000410000 */
[----:B------:R-:W3:Y:S02]  /*2380*/  LDL R42, [R1+0x9c] ;  /* 0x00009c00012a7983 */ /* 0x000ee40000100800 */
[-C--:B--2---:R-:W-:Y:S02]  /*2390*/  FFMA.FTZ R102, R43, R40.reuse, R102 ;  /* 0x000000282b667223 */ /* 0x084fe40000010066 */
[----:B------:R-:W2:Y:S01]  /*23a0*/  LDL R43, [R1+0x94] ;  /* 0x00009400012b7983 */ /* 0x000ea20000100800 */
[----:B------:R-:W-:Y:S02]  /*23b0*/  FADD.FTZ R162, R40, R162 ;  /* 0x000000a228a27221 */ /* 0x000fe40000010000 */
[----:B------:R-:W-:-:S02]  /*23c0*/  FFMA.FTZ R20, R99, R40, R20 ;  /* 0x0000002863147223 */ /* 0x000fc40000010014 */
[----:B------:R-:W-:-:S04]  /*23d0*/  IMAD.WIDE.U32 R40, R178, R108, c[0x0][0x190] ;  /* 0x00006400b2287625 */ /* 0x000fc800078e006c */
[----:B------:R-:W-:-:S04]  /*23e0*/  IMAD.WIDE.U32 R52, R186, R108, c[0x0][0x190] ;  /* 0x00006400ba347625 */ /* 0x000fc800078e006c */
[----:B------:R-:W-:Y:S01]  /*23f0*/  IMAD.WIDE.U32 R56, R179, R108, c[0x0][0x190] ;  /* 0x00006400b3387625 */ /* 0x000fe200078e006c */
[----:B------:R-:W-:Y:S01]  /*2400*/  PRMT R104, RZ, 0x7610, R112 ;  /* 0x00007610ff687816 */ /* 0x000fe20000000070 */
[----:B------:R-:W4:Y:S02]  /*2410*/  LDL R108, [R1+0x98] ;  /* 0x00009800016c7983 */ /* 0x000f240000100800 */
[----:B------:R-:W-:Y:S01]  /*2420*/  FADD.FTZ R106, -R210, R106 ;  /* 0x0000006ad26a7221 */ /* 0x000fe20000010100 */
[----:B------:R-:W-:Y:S01]  /*2430*/  PRMT R112, RZ, 0x5410, R117 ;  /* 0x00005410ff707816 */ /* 0x000fe20000000075 */
[C---:B------:R-:W-:Y:S01]  /*2440*/  FMUL.FTZ R105, R193.reuse, R105 ;  /* 0x00000069c1697220 */ /* 0x040fe20000410000 */
[----:B------:R-:W5:Y:S01]  /*2450*/  LDG.E.64 R40, [R40.64] ;  /* 0x0000000428287981 */ /* 0x000f62000c1e1b00 */
[----:B------:R-:W-:Y:S02]  /*2460*/  FMUL.FTZ R106, R193, R106 ;  /* 0x0000006ac16a7220 */ /* 0x000fe40000410000 */
[----:B------:R-:W-:Y:S01]  /*2470*/  FADD.FTZ R163, R104, R163 ;  /* 0x000000a368a37221 */ /* 0x000fe20000010000 */
[----:B------:R-:W5:Y:S01]  /*2480*/  LDG.E.64 R52, [R52.64] ;  /* 0x0000000434347981 */ /* 0x000f62000c1e1b00 */
[----:B------:R-:W-:-:S02]  /*2490*/  FFMA.FTZ R21, R105, R104, R21 ;  /* 0x0000006869157223 */ /* 0x000fc40000010015 */
[----:B------:R-:W-:Y:S01]  /*24a0*/  FADD.FTZ R251, R112, R251 ;  /* 0x000000fb70fb7221 */ /* 0x000fe20000010000 */
[----:B------:R-:W5:Y:S01]  /*24b0*/  LDG.E.64 R56, [R56.64] ;  /* 0x0000000438387981 */ /* 0x000f62000c1e1b00 */
[----:B------:R-:W-:Y:S02]  /*24c0*/  FFMA.FTZ R203, R106, R112, R203 ;  /* 0x000000706acb7223 */ /* 0x000fe400000100cb */
[----:B------:R-:W-:Y:S02]  /*24d0*/  FADD.FTZ R48, -R210, R48 ;  /* 0x00000030d2307221 */ /* 0x000fe40000010100 */
[----:B------:R-:W-:Y:S02]  /*24e0*/  FADD.FTZ R248, R116, R248 ;  /* 0x000000f874f87221 */ /* 0x000fe40000010000 */
[-C--:B------:R-:W-:Y:S02]  /*24f0*/  FFMA.FTZ R200, R105, R116.reuse, R200 ;  /* 0x0000007469c87223 */ /* 0x080fe400000100c8 */
[----:B---3--:R-:W-:-:S04]  /*2500*/  FMUL.FTZ R42, R42, R116 ;  /* 0x000000742a2a7220 */ /* 0x008fc80000410000 */
[----:B------:R-:W-:Y:S01]  /*2510*/  FFMA.FTZ R104, R109, R104, R42 ;  /* 0x000000686d687223 */ /* 0x000fe2000001002a */
[----:B------:R-:W-:Y:S01]  /*2520*/  PRMT R42, RZ, 0x5410, R113 ;  /* 0x00005410ff2a7816 */ /* 0x000fe20000000071 */
[----:B------:R-:W3:Y:S01]  /*2530*/  LDL R109, [R1+0x90] ;  /* 0x00009000016d7983 */ /* 0x000ee20000100800 */
[----:B--2---:R-:W-:-:S03]  /*2540*/  FMUL.FTZ R112, R43, R112 ;  /* 0x000000702b707220 */ /* 0x004fc60000410000 */
[----:B------:R-:W2:Y:S01]  /*2550*/  LDL R43, [R1+0x84] ;  /* 0x00008400012b7983 */ /* 0x000ea20000100800 */
[----:B------:R-:W-:Y:S02]  /*2560*/  FMUL.FTZ R116, R193, R48 ;  /* 0x00000030c1747220 */ /* 0x000fe40000410000 */
[----:B----4-:R-:W-:Y:S02]  /*2570*/  FFMA.FTZ R112, R108, R42, R112 ;  /* 0x0000002a6c707223 */ /* 0x010fe40000010070 */
[----:B------:R-:W4:Y:S04]  /*2580*/  LDL.LU R108, [R1] ;  /* 0x00000000016c7983 */ /* 0x000f280000300800 */
[----:B------:R-:W4:Y:S01]  /*2590*/  LDL R48, [R1+0x88] ;  /* 0x0000880001307983 */ /* 0x000f220000100800 */
[----:B------:R-:W-:Y:S01]  /*25a0*/  FADD.FTZ R107, -R210, R107 ;  /* 0x0000006bd26b7221 */ /* 0x000fe20000010100 */
[----:B------:R-:W-:-:S03]  /*25b0*/  PRMT R117, RZ, 0x7610, R117 ;  /* 0x00007610ff757816 */ /* 0x000fc60000000075 */
[----:B------:R-:W-:Y:S01]  /*25c0*/  FMUL.FTZ R107, R193, R107 ;  /* 0x0000006bc16b7220 */ /* 0x000fe20000410000 */
[----:B------:R-:W-:Y:S01]  /*25d0*/  PRMT R113, RZ, 0x7610, R113 ;  /* 0x00007610ff717816 */ /* 0x000fe20000000071 */
        /* <DEDUP_REMOVED lines=8> */
[-C--:B------:R-:W-:Y:S02]  /*2660*/  FFMA.FTZ R19, R107, R113.reuse, R19 ;  /* 0x000000716b137223 */ /* 0x080fe40000010013 */
[----:B---3--:R-:W-:Y:S02]  /*2670*/  FFMA.FTZ R117, R109, R113, R117 ;  /* 0x000000716d757223 */ /* 0x008fe40000010075 */
[----:B------:R-:W3:Y:S01]  /*2680*/  LDL R109, [R1+0x80] ;  /* 0x00008000016d7983 */ /* 0x000ee20000100800 */
[----:B--2---:R-:W-:Y:S01]  /*2690*/  FMUL.FTZ R113, R43, R42 ;  /* 0x0000002a2b717220 */ /* 0x004fe20000410000 */
[----:B------:R-:W-:Y:S01]  /*26a0*/  PRMT R43, RZ, 0x5410, R114 ;  /* 0x00005410ff2b7816 */ /* 0x000fe20000000072 */
[----:B----4-:R-:W-:-:S04]  /*26b0*/  FADD.FTZ R108, R42, R108 ;  /* 0x0000006c2a6c7221 */ /* 0x010fc80000010000 */
[----:B------:R-:W-:Y:S02]  /*26c0*/  FFMA.FTZ R113, R48, R43, R113 ;  /* 0x0000002b30717223 */ /* 0x000fe40000010071 */
[----:B------:R-:W2:Y:S04]  /*26d0*/  LDL R48, [R1+0x74] ;  /* 0x0000740001307983 */ /* 0x000ea80000100800 */
[----:B------:R0:W-:Y:S04]  /*26e0*/  STL [R1], R108 ;  /* 0x0000006c01007387 */ /* 0x0001e80000100800 */
[----:B0-----:R-:W4:Y:S01]  /*26f0*/  LDL R108, [R1+0x78] ;  /* 0x00007800016c7983 */ /* 0x001f220000100800 */
[----:B------:R-:W-:-:S02]  /*2700*/  FADD.FTZ R49, -R210, R49 ;  /* 0x00000031d2317221 */ /* 0x000fc40000010100 */
[C---:B------:R-:W-:Y:S01]  /*2710*/  FFMA.FTZ R205, R116.reuse, R42, R205 ;  /* 0x0000002a74cd7223 */ /* 0x040fe200000100cd */
[----:B------:R-:W-:Y:S01]  /*2720*/  PRMT R42, RZ, 0x7610, R118 ;  /* 0x00007610ff2a7816 */ /* 0x000fe20000000076 */
[----:B------:R-:W-:Y:S01]  /*2730*/  FMUL.FTZ R118, R193, R49 ;  /* 0x00000031c1767220 */ /* 0x000fe20000410000 */
[----:B------:R-:W-:Y:S01]  /*2740*/  PRMT R114, RZ, 0x7610, R114 ;  /* 0x00007610ff727816 */ /* 0x000fe20000000072 */
[----:B------:R-:W-:Y:S01]  /*2750*/  FADD.FTZ R151, R43, R151 ;  /* 0x000000972b977221 */ /* 0x000fe20000010000 */
[----:B------:R-:W4:Y:S01]  /*2760*/  LDL.LU R49, [R1+0x8] ;  /* 0x0000080001317983 */ /* 0x000f220000300800 */
[----:B------:R-:W-:Y:S02]  /*2770*/  FFMA.FTZ R16, R116, R43, R16 ;  /* 0x0000002b74107223 */ /* 0x000fe40000010010 */
[----:B------:R-:W-:Y:S02]  /*2780*/  FMUL.FTZ R43, R209, R42 ;  /* 0x0000002ad12b7220 */ /* 0x000fe40000410000 */
[----:B------:R-:W-:-:S02]  /*2790*/  FADD.FTZ R252, R42, R252 ;  /* 0x000000fc2afc7221 */ /* 0x000fc40000010000 */
[----:B------:R-:W-:Y:S01]  /*27a0*/  FFMA.FTZ R204, R118, R42, R204 ;  /* 0x0000002a76cc7223 */ /* 0x000fe200000100cc */
[----:B------:R-:W-:Y:S01]  /*27b0*/  PRMT R42, RZ, 0x5410, R119 ;  /* 0x00005410ff2a7816 */ /* 0x000fe20000000077 */
[----:B------:R-:W-:Y:S02]  /*27c0*/  FADD.FTZ R50, -R210, R50 ;  /* 0x00000032d2327221 */ /* 0x000fe40000010100 */
[----:B------:R-:W-:Y:S02]  /*27d0*/  FADD.FTZ R160, R114, R160 ;  /* 0x000000a072a07221 */ /* 0x000fe40000010000 */
[----:B------:R-:W-:Y:S02]  /*27e0*/  FFMA.FTZ R17, R118, R114, R17 ;  /* 0x0000007276117223 */ /* 0x000fe40000010011 */
[----:B------:R-:W-:Y:S02]  /*27f0*/  FMUL.FTZ R209, R193, R50 ;  /* 0x00000032c1d17220 */ /* 0x000fe40000410000 */
[----:B---3--:R-:W-:Y:S01]  /*2800*/  FFMA.FTZ R114, R109, R114, R43 ;  /* 0x000000726d727223 */ /* 0x008fe2000001002b */
[----:B------:R-:W-:Y:S01]  /*2810*/  PRMT R43, RZ, 0x5410, R115 ;  /* 0x00005410ff2b7816 */ /* 0x000fe20000000073 */
[----:B------:R-:W3:Y:S04]  /*2820*/  LDL R109, [R1+0x70] ;  /* 0x00007000016d7983 */ /* 0x000ee80000100800 */
[----:B------:R-:W-:-:S02]  /*2830*/  FADD.FTZ R149, R43, R149 ;  /* 0x000000952b957221 */ /* 0x000fc40000010000 */
[-C--:B------:R-:W-:Y:S02]  /*2840*/  FFMA.FTZ R14, R209, R43.reuse, R14 ;  /* 0x0000002bd10e7223 */ /* 0x080fe4000001000e */
[----:B--2---:R-:W-:Y:S02]  /*2850*/  FMUL.FTZ R50, R48, R42 ;  /* 0x0000002a30327220 */ /* 0x004fe40000410000 */
[----:B------:R-:W2:Y:S02]  /*2860*/  LDL.LU R48, [R1+0x4] ;  /* 0x0000040001307983 */ /* 0x000ea40000300800 */
[----:B----4-:R-:W-:Y:S02]  /*2870*/  FFMA.FTZ R50, R108, R43, R50 ;  /* 0x0000002b6c327223 */ /* 0x010fe40000010032 */
[----:B------:R-:W4:Y:S01]  /*2880*/  LDL R43, [R1+0x6c] ;  /* 0x00006c00012b7983 */ /* 0x000f220000100800 */
[----:B------:R-:W-:-:S03]  /*2890*/  IMAD.WIDE.U32 R128, R126, R130, c[0x0][0x210] ;  /* 0x000084007e807625 */ /* 0x000fc600078e0082 */
[----:B------:R-:W3:Y:S01]  /*28a0*/  LDL.LU R108, [R1+0x10] ;  /* 0x00001000016c7983 */ /* 0x000ee20000300800 */
[----:B------:R-:W-:-:S03]  /*28b0*/  IMAD.WIDE.U32 R124, R126, R130, c[0x0][0x208] ;  /* 0x000082007e7c7625 */ /* 0x000fc600078e0082 */
[----:B------:R-:W3:Y:S01]  /*28c0*/  LDG.E.128 R128, [R128.64] ;  /* 0x0000000480807981 */ /* 0x000ee2000c1e1d00 */
[----:B------:R-:W-:Y:S01]  /*28d0*/  FADD.FTZ R49, R42, R49 ;  /* 0x000000312a317221 */ /* 0x000fe20000010000 */
[----:B------:R-:W-:Y:S01]  /*28e0*/  PRMT R119, RZ, 0x7610, R119 ;  /* 0x00007610ff777816 */ /* 0x000fe20000000077 */
[----:B------:R-:W-:Y:S01]  /*28f0*/  FADD.FTZ R51, -R210, R51 ;  /* 0x00000033d2337221 */ /* 0x000fe20000010100 */
[----:B------:R-:W3:Y:S04]  /*2900*/  LDG.E.128 R124, [R124.64] ;  /* 0x000000047c7c7981 */ /* 0x000ee8000c1e1d00 */
[----:B------:R0:W-:Y:S01]  /*2910*/  STL [R1+0x8], R49 ;  /* 0x0000083101007387 */ /* 0x0001e20000100800 */
[----:B------:R-:W-:Y:S01]  /*2920*/  FFMA.FTZ R207, R209, R42, R207 ;  /* 0x0000002ad1cf7223 */ /* 0x000fe200000100cf */
[----:B------:R-:W-:Y:S01]  /*2930*/  PRMT R42, RZ, 0x7610, R115 ;  /* 0x00007610ff2a7816 */ /* 0x000fe20000000073 */
[----:B------:R-:W-:Y:S01]  /*2940*/  FMUL.FTZ R115, R193, R51 ;  /* 0x00000033c1737220 */ /* 0x000fe20000410000 */
[----:B0-----:R-:W3:Y:S01]  /*2950*/  LDL R49, [R1+0x64] ;  /* 0x0000640001317983 */ /* 0x001ee20000100800 */
[----:B----4-:R-:W-:-:S03]  /*2960*/  FMUL.FTZ R51, R43, R119 ;  /* 0x000000772b337220 */ /* 0x010fc60000410000 */
[----:B------:R-:W4:Y:S01]  /*2970*/  LDL R43, [R1+0x68] ;  /* 0x00006800012b7983 */ /* 0x000f220000100800 */
[----:B--2---:R-:W-:Y:S02]  /*2980*/  FADD.FTZ R48, R119, R48 ;  /* 0x0000003077307221 */ /* 0x004fe40000010000 */
[----:B------:R-:W-:Y:S01]  /*2990*/  FFMA.FTZ R206, R115, R119, R206 ;  /* 0x0000007773ce7223 */ /* 0x000fe200000100ce */
[----:B---3--:R-:W-:Y:S01]  /*29a0*/  PRMT R119, RZ, 0x5410, R128 ;  /* 0x00005410ff777816 */ /* 0x008fe20000000080 */
[----:B------:R-:W-:Y:S02]  /*29b0*/  FFMA.FTZ R51, R109, R42, R51 ;  /* 0x0000002a6d337223 */ /* 0x000fe40000010033 */
[----:B------:R0:W5:Y:S01]  /*29c0*/  LDL.LU R109, [R1+0x130] ;  /* 0x00013000016d7983 */ /* 0x0001620000300800 */
[----:B------:R-:W-:Y:S02]  /*29d0*/  FADD.FTZ R120, -R210, R120 ;  /* 0x00000078d2787221 */ /* 0x000fe40000010100 */
[----:B------:R-:W-:Y:S01]  /*29e0*/  FADD.FTZ R108, R119, R108 ;  /* 0x0000006c776c7221 */ /* 0x000fe20000010000 */
[----:B------:R1:W-:Y:S01]  /*29f0*/  STL [R1+0x4], R48 ;  /* 0x0000043001007387 */ /* 0x0003e20000100800 */
[----:B------:R-:W-:-:S03]  /*2a00*/  FMUL.FTZ R120, R193, R120 ;  /* 0x00000078c1787220 */ /* 0x000fc60000410000 */
[----:B-1----:R-:W2:Y:S04]  /*2a10*/  LDL R48, [R1+0x44] ;  /* 0x0000440001307983 */ /* 0x002ea80000100800 */
[----:B------:R1:W-:Y:S01]  /*2a20*/  STL [R1+0x10], R108 ;  /* 0x0000106c01007387 */ /* 0x0003e20000100800 */
[-C--:B------:R-:W-:Y:S02]  /*2a30*/  FFMA.FTZ R225, R120, R119.reuse, R225 ;  /* 0x0000007778e17223 */ /* 0x080fe400000100e1 */
[----:B------:R-:W-:Y:S02]  /*2a40*/  FMUL.FTZ R119, R49, R119 ;  /* 0x0000007731777220 */ /* 0x000fe40000410000 */
[----:B------:R-:W-:Y:S01]  /*2a50*/  FADD.FTZ R150, R42, R150 ;  /* 0x000000962a967221 */ /* 0x000fe20000010000 */
[----:B-1----:R-:W3:Y:S01]  /*2a60*/  LDL R108, [R1+0x60] ;  /* 0x00006000016c7983 */ /* 0x002ee20000100800 */
[----:B------:R-:W-:Y:S01]  /*2a70*/  FFMA.FTZ R15, R115, R42, R15 ;  /* 0x0000002a730f7223 */ /* 0x000fe2000001000f */
[----:B------:R-:W-:-:S02]  /*2a80*/  PRMT R42, RZ, 0x5410, R124 ;  /* 0x00005410ff2a7816 */ /* 0x000fc4000000007c */
[----:B------:R-:W3:Y:S03]  /*2a90*/  LDL.LU R49, [R1+0xc] ;  /* 0x00000c0001317983 */ /* 0x000ee60000300800 */
[-C--:B----4-:R-:W-:Y:S02]  /*2aa0*/  FFMA.FTZ R119, R43, R42.reuse, R119 ;  /* 0x0000002a2b777223 */ /* 0x090fe40000010077 */
[----:B------:R-:W4:Y:S01]  /*2ab0*/  LDL.LU R43, [R1+0x18] ;  /* 0x00001800012b7983 */ /* 0x000f220000300800 */
[----:B------:R-:W-:Y:S01]  /*2ac0*/  FADD.FTZ R121, -R210, R121 ;  /* 0x00000079d2797221 */ /* 0x000fe20000010100 */
[----:B------:R-:W-:Y:S01]  /*2ad0*/  PRMT R128, RZ, 0x7610, R128 ;  /* 0x00007610ff807816 */ /* 0x000fe20000000080 */
[----:B------:R-:W-:Y:S02]  /*2ae0*/  FADD.FTZ R147, R42, R147 ;  /* 0x000000932a937221 */ /* 0x000fe40000010000 */
[----:B------:R-:W-:Y:S01]  /*2af0*/  FFMA.FTZ R12, R120, R42, R12 ;  /* 0x0000002a780c7223 */ /* 0x000fe2000001000c */
[----:B------:R-:W-:Y:S01]  /*2b00*/  PRMT R42, RZ, 0x7610, R124 ;  /* 0x00007610ff2a7816 */ /* 0x000fe2000000007c */
[----:B------:R-:W-:-:S04]  /*2b10*/  FMUL.FTZ R124, R193, R121 ;  /* 0x00000079c17c7220 */ /* 0x000fc80000410000 */
[----:B------:R-:W-:Y:S02]  /*2b20*/  FADD.FTZ R148, R42, R148 ;  /* 0x000000942a947221 */ /* 0x000fe40000010000 */
[----:B------:R-:W-:Y:S02]  /*2b30*/  FFMA.FTZ R13, R124, R42, R13 ;  /* 0x0000002a7c0d7223 */ /* 0x000fe4000001000d */
[-C--:B--2---:R-:W-:Y:S02]  /*2b40*/  FMUL.FTZ R121, R48, R128.reuse ;  /* 0x0000008030797220 */ /* 0x084fe40000410000 */
[----:B------:R-:W-:Y:S01]  /*2b50*/  FFMA.FTZ R208, R124, R128, R208 ;  /* 0x000000807cd07223 */ /* 0x000fe200000100d0 */
[----:B------:R-:W2:Y:S01]  /*2b60*/  LDL R48, [R1+0x5c] ;  /* 0x00005c0001307983 */ /* 0x000ea20000100800 */
[----:B---3--:R-:W-:-:S03]  /*2b70*/  FFMA.FTZ R121, R108, R42, R121 ;  /* 0x0000002a6c797223 */ /* 0x008fc60000010079 */
[----:B------:R-:W3:Y:S01]  /*2b80*/  LDL R42, [R1+0x40] ;  /* 0x00004000012a7983 */ /* 0x000ee20000100800 */
[----:B------:R-:W-:Y:S02]  /*2b90*/  FADD.FTZ R49, R128, R49 ;  /* 0x0000003180317221 */ /* 0x000fe40000010000 */
[----:B------:R-:W-:Y:S01]  /*2ba0*/  FADD.FTZ R128, -R210, R123 ;  /* 0x0000007bd2807221 */ /* 0x000fe20000010100 */
[----:B------:R-:W-:Y:S01]  /*2bb0*/  PRMT R123, RZ, 0x5410, R129 ;  /* 0x00005410ff7b7816 */ /* 0x000fe20000000081 */
[----:B------:R-:W2:Y:S04]  /*2bc0*/  LDL.LU R108, [R1+0x14] ;  /* 0x00001400016c7983 */ /* 0x000ea80000300800 */
[----:B------:R1:W-:Y:S04]  /*2bd0*/  STL [R1+0xc], R49 ;  /* 0x00000c3101007387 */ /* 0x0003e80000100800 */
[----:B-1----:R-:W2:Y:S01]  /*2be0*/  LDL R49, [R1+0x3c] ;  /* 0x00003c0001317983 */ /* 0x002ea20000100800 */
[----:B----4-:R-:W-:-:S05]  /*2bf0*/  FADD.FTZ R43, R123, R43 ;  /* 0x0000002b7b2b7221 */ /* 0x010fca0000010000 */
[----:B------:R1:W-:Y:S04]  /*2c00*/  STL [R1+0x18], R43 ;  /* 0x0000182b01007387 */ /* 0x0003e80000100800 */
[----:B-1----:R-:W4:Y:S01]  /*2c10*/  LDL R43, [R1+0x58] ;  /* 0x00005800012b7983 */ /* 0x002f220000100800 */
[----:B------:R-:W-:-:S04]  /*2c20*/  FADD.FTZ R122, -R210, R122 ;  /* 0x0000007ad27a7221 */ /* 0x000fc80000010100 */
[----:B------:R-:W-:-:S04]  /*2c30*/  FMUL.FTZ R122, R193, R122 ;  /* 0x0000007ac17a7220 */ /* 0x000fc80000410000 */
[-C--:B------:R-:W-:Y:S02]  /*2c40*/  FFMA.FTZ R227, R122, R123.reuse, R227 ;  /* 0x0000007b7ae37223 */ /* 0x080fe400000100e3 */
[----:B------:R-:W-:Y:S02]  /*2c50*/  FMUL.FTZ R128, R193, R128 ;  /* 0x00000080c1807220 */ /* 0x000fe40000410000 */
[----:B---3--:R-:W-:Y:S01]  /*2c60*/  FMUL.FTZ R123, R42, R123 ;  /* 0x0000007b2a7b7220 */ /* 0x008fe20000410000 */
[----:B------:R-:W-:-:S05]  /*2c70*/  PRMT R42, RZ, 0x5410, R125 ;  /* 0x00005410ff2a7816 */ /* 0x000fca000000007d */
[----:B------:R-:W-:Y:S02]  /*2c80*/  FADD.FTZ R146, R42, R146 ;  /* 0x000000922a927221 */ /* 0x000fe40000010000 */
[-C--:B------:R-:W-:Y:S02]  /*2c90*/  FFMA.FTZ R10, R122, R42.reuse, R10 ;  /* 0x0000002a7a0a7223 */ /* 0x080fe4000001000a */
[----:B--2---:R-:W-:Y:S01]  /*2ca0*/  FFMA.FTZ R123, R48, R42, R123 ;  /* 0x0000002a307b7223 */ /* 0x004fe2000001007b */
[----:B------:R-:W-:Y:S01]  /*2cb0*/  PRMT R42, RZ, 0x7610, R129 ;  /* 0x00007610ff2a7816 */ /* 0x000fe20000000081 */
[----:B------:R-:W2:Y:S01]  /*2cc0*/  LDL R48, [R1+0x38] ;  /* 0x0000380001307983 */ /* 0x000ea20000100800 */
[----:B------:R-:W-:-:S03]  /*2cd0*/  PRMT R125, RZ, 0x7610, R125 ;  /* 0x00007610ff7d7816 */ /* 0x000fc6000000007d */
[----:B------:R-:W-:Y:S02]  /*2ce0*/  FADD.FTZ R108, R42, R108 ;  /* 0x0000006c2a6c7221 */ /* 0x000fe40000010000 */
[CC--:B------:R-:W-:Y:S02]  /*2cf0*/  FFMA.FTZ R226, R128.reuse, R42.reuse, R226 ;  /* 0x0000002a80e27223 */ /* 0x0c0fe400000100e2 */
[----:B------:R-:W-:Y:S01]  /*2d00*/  FMUL.FTZ R42, R49, R42 ;  /* 0x0000002a312a7220 */ /* 0x000fe20000410000 */
[----:B------:R1:W-:Y:S01]  /*2d10*/  STL [R1+0x14], R108 ;  /* 0x0000146c01007387 */ /* 0x0003e20000100800 */
[----:B------:R-:W-:Y:S02]  /*2d20*/  FADD.FTZ R185, R125, R185 ;  /* 0x000000b97db97221 */ /* 0x000fe40000010000 */
[-C--:B------:R-:W-:Y:S01]  /*2d30*/  FFMA.FTZ R11, R128, R125.reuse, R11 ;  /* 0x0000007d800b7223 */ /* 0x080fe2000001000b */
[----:B-1----:R-:W3:Y:S01]  /*2d40*/  LDL.LU R108, [R1+0x20] ;  /* 0x00002000016c7983 */ /* 0x002ee20000300800 */
[----:B----4-:R-:W-:-:S02]  /*2d50*/  FFMA.FTZ R125, R43, R125, R42 ;  /* 0x0000007d2b7d7223 */ /* 0x010fc4000001002a */
[C---:B------:R-:W-:Y:S02]  /*2d60*/  FADD.FTZ R42, -R210.reuse, R142 ;  /* 0x0000008ed22a7221 */ /* 0x040fe40000010100 */
[----:B------:R-:W4:Y:S01]  /*2d70*/  LDL R142, [R1+0x54] ;  /* 0x00005400018e7983 */ /* 0x000f220000100800 */
[----:B------:R-:W-:Y:S01]  /*2d80*/  PRMT R43, RZ, 0x5410, R130 ;  /* 0x00005410ff2b7816 */ /* 0x000fe20000000082 */
[C---:B------:R-:W-:Y:S02]  /*2d90*/  FADD.FTZ R140, -R210.reuse, R140 ;  /* 0x0000008cd28c7221 */ /* 0x040fe40000010100 */
[C---:B------:R-:W-:Y:S02]  /*2da0*/  FADD.FTZ R141, -R210.reuse, R141 ;  /* 0x0000008dd28d7221 */ /* 0x040fe40000010100 */
[----:B------:R-:W-:Y:S02]  /*2db0*/  FMUL.FTZ R140, R193, R140 ;  /* 0x0000008cc18c7220 */ /* 0x000fe40000410000 */
[----:B------:R-:W-:-:S02]  /*2dc0*/  FADD.FTZ R143, -R210, R143 ;  /* 0x0000008fd28f7221 */ /* 0x000fc40000010100 */
[----:B------:R-:W4:Y:S04]  /*2dd0*/  LDL R210, [R1+0x50] ;  /* 0x0000500001d27983 */ /* 0x000f280000100800 */
[----:B------:R-:W4:Y:S01]  /*2de0*/  LDL.LU R49, [R1+0x1c] ;  /* 0x00001c0001317983 */ /* 0x000f220000300800 */
[-C--:B------:R-:W-:Y:S02]  /*2df0*/  FFMA.FTZ R229, R140, R43.reuse, R229 ;  /* 0x0000002b8ce57223 */ /* 0x080fe400000100e5 */
[----:B--2---:R-:W-:Y:S01]  /*2e00*/  FMUL.FTZ R129, R48, R43 ;  /* 0x0000002b30817220 */ /* 0x004fe20000410000 */
[----:B------:R-:W-:-:S05]  /*2e10*/  PRMT R48, RZ, 0x5410, R126 ;  /* 0x00005410ff307816 */ /* 0x000fca000000007e */
[----:B------:R-:W-:Y:S02]  /*2e20*/  FADD.FTZ R144, R48, R144 ;  /* 0x0000009030907221 */ /* 0x000fe40000010000 */
[-C--:B------:R-:W-:Y:S02]  /*2e30*/  FFMA.FTZ R8, R140, R48.reuse, R8 ;  /* 0x000000308c087223 */ /* 0x080fe40000010008 */
[----:B---3--:R-:W-:Y:S02]  /*2e40*/  FADD.FTZ R108, R43, R108 ;  /* 0x0000006c2b6c7221 */ /* 0x008fe40000010000 */
[----:B----4-:R-:W-:Y:S02]  /*2e50*/  FFMA.FTZ R129, R142, R48, R129 ;  /* 0x000000308e817223 */ /* 0x010fe40000010081 */
[----:B------:R-:W2:Y:S04]  /*2e60*/  LDL R48, [R1+0x34] ;  /* 0x0000340001307983 */ /* 0x000ea80000100800 */
[----:B------:R1:W-:Y:S04]  /*2e70*/  STL [R1+0x20], R108 ;  /* 0x0000206c01007387 */ /* 0x0003e80000100800 */
[----:B------:R-:W3:Y:S04]  /*2e80*/  LDL R43, [R1+0x30] ;  /* 0x00003000012b7983 */ /* 0x000ee80000100800 */
[----:B-1----:R-:W4:Y:S01]  /*2e90*/  LDL R108, [R1+0x4c] ;  /* 0x00004c00016c7983 */ /* 0x002f220000100800 */
[----:B------:R-:W-:Y:S01]  /*2ea0*/  PRMT R130, RZ, 0x7610, R130 ;  /* 0x00007610ff827816 */ /* 0x000fe20000000082 */
[----:B------:R-:W-:Y:S01]  /*2eb0*/  FMUL.FTZ R142, R193, R141 ;  /* 0x0000008dc18e7220 */ /* 0x000fe20000410000 */
[----:B------:R-:W-:-:S03]  /*2ec0*/  PRMT R126, RZ, 0x7610, R126 ;  /* 0x00007610ff7e7816 */ /* 0x000fc6000000007e */
[----:B------:R-:W-:Y:S02]  /*2ed0*/  FADD.FTZ R49, R130, R49 ;  /* 0x0000003182317221 */ /* 0x000fe40000010000 */
[----:B------:R-:W-:Y:S02]  /*2ee0*/  FFMA.FTZ R228, R142, R130, R228 ;  /* 0x000000828ee47223 */ /* 0x000fe400000100e4 */
[----:B------:R-:W-:Y:S02]  /*2ef0*/  FADD.FTZ R145, R126, R145 ;  /* 0x000000917e917221 */ /* 0x000fe40000010000 */
[----:B------:R-:W-:Y:S02]  /*2f00*/  FFMA.FTZ R9, R142, R126, R9 ;  /* 0x0000007e8e097223 */ /* 0x000fe40000010009 */
[----:B--2---:R-:W-:Y:S02]  /*2f10*/  FMUL.FTZ R141, R48, R130 ;  /* 0x00000082308d7220 */ /* 0x004fe40000410000 */
[----:B------:R-:W-:Y:S01]  /*2f20*/  FMUL.FTZ R130, R193, R42 ;  /* 0x0000002ac1827220 */ /* 0x000fe20000410000 */
[----:B------:R-:W-:Y:S01]  /*2f30*/  PRMT R42, RZ, 0x5410, R131 ;  /* 0x00005410ff2a7816 */ /* 0x000fe20000000083 */
[----:B------:R-:W-:-:S02]  /*2f40*/  FFMA.FTZ R141, R210, R126, R141 ;  /* 0x0000007ed28d7223 */ /* 0x000fc4000001008d */
[----:B------:R-:W2:Y:S02]  /*2f50*/  LDL R210, [R1+0x2c] ;  /* 0x00002c0001d27983 */ /* 0x000ea40000100800 */
[----:B---3--:R-:W-:Y:S01]  /*2f60*/  FMUL.FTZ R126, R43, R42 ;  /* 0x0000002a2b7e7220 */ /* 0x008fe20000410000 */
[----:B------:R-:W-:Y:S01]  /*2f70*/  PRMT R43, RZ, 0x5410, R127 ;  /* 0x00005410ff2b7816 */ /* 0x000fe2000000007f */
[----:B------:R1:W-:Y:S04]  /*2f80*/  STL [R1+0x1c], R49 ;  /* 0x00001c3101007387 */ /* 0x0003e80000100800 */
[----:B----4-:R-:W-:Y:S02]  /*2f90*/  FFMA.FTZ R126, R108, R43, R126 ;  /* 0x0000002b6c7e7223 */ /* 0x010fe4000001007e */
[----:B------:R-:W-:-:S02]  /*2fa0*/  FADD.FTZ R38, R43, R38 ;  /* 0x000000262b267221 */ /* 0x000fc40000010000 */
[C---:B------:R-:W-:Y:S01]  /*2fb0*/  FFMA.FTZ R6, R130.reuse, R43, R6 ;  /* 0x0000002b82067223 */ /* 0x040fe20000010006 */
[----:B-1----:R-:W3:Y:S04]  /*2fc0*/  LDL R49, [R1+0x48] ;  /* 0x0000480001317983 */ /* 0x002ee80000100800 */
[----:B------:R-:W4:Y:S04]  /*2fd0*/  LDL.LU R48, [R1+0x24] ;  /* 0x0000240001307983 */ /* 0x000f280000300800 */
[----:B------:R0:W5:Y:S04]  /*2fe0*/  LDL.LU R108, [R1+0x12c] ;  /* 0x00012c00016c7983 */ /* 0x0001680000300800 */
[----:B------:R-:W2:Y:S01]  /*2ff0*/  LDL.LU R43, [R1+0x28] ;  /* 0x00002800012b7983 */ /* 0x000ea20000300800 */
[----:B------:R-:W-:-:S02]  /*3000*/  FFMA.FTZ R247, R130, R42, R247 ;  /* 0x0000002a82f77223 */ /* 0x000fc400000100f7 */
[----:B--2---:R-:W-:-:S05]  /*3010*/  FADD.FTZ R43, R42, R43 ;  /* 0x0000002b2a2b7221 */ /* 0x004fca0000010000 */
[----:B------:R1:W-:Y:S01]  /*3020*/  STL [R1+0x28], R43 ;  /* 0x0000282b01007387 */ /* 0x0003e20000100800 */
[----:B------:R-:W-:Y:S02]  /*3030*/  PRMT R42, RZ, 0x7610, R127 ;  /* 0x00007610ff2a7816 */ /* 0x000fe4000000007f */
[----:B-1----:R-:W-:Y:S01]  /*3040*/  PRMT R43, RZ, 0x7610, R131 ;  /* 0x00007610ff2b7816 */ /* 0x002fe20000000083 */
[----:B------:R-:W-:-:S04]  /*3050*/  FMUL.FTZ R127, R193, R143 ;  /* 0x0000008fc17f7220 */ /* 0x000fc80000410000 */
[----:B------:R-:W-:Y:S02]  /*3060*/  FMUL.FTZ R131, R210, R43 ;  /* 0x0000002bd2837220 */ /* 0x000fe40000410000 */
[----:B------:R-:W-:Y:S02]  /*3070*/  FADD.FTZ R143, RZ, R211 ;  /* 0x000000d3ff8f7221 */ /* 0x000fe40000010000 */
[----:B---3--:R-:W-:Y:S02]  /*3080*/  FFMA.FTZ R131, R49, R42, R131 ;  /* 0x0000002a31837223 */ /* 0x008fe40000010083 */
[----:B------:R-:W-:Y:S02]  /*3090*/  FFMA.FTZ R49, R212, R211, RZ ;  /* 0x000000d3d4317223 */ /* 0x000fe400000100ff */
        /* <DEDUP_REMOVED lines=48> */
[----:B----4-:R-:W-:Y:S02]  /*33a0*/  FADD.FTZ R48, R43, R48 ;  /* 0x000000302b307221 */ /* 0x010fe40000010000 */
        /* <DEDUP_REMOVED lines=15> */
[----:B------:R-:W-:Y:S02]  /*34a0*/  FFMA.FTZ R246, R127, R43, R246 ;  /* 0x0000002b7ff67223 */ /* 0x000fe400000100f6 */
[----:B------:R-:W-:Y:S02]  /*34b0*/  FADD.FTZ R143, R143, R131 ;  /* 0x000000838f8f7221 */ /* 0x000fe40000010000 */
[----:B------:R-:W-:Y:S01]  /*34c0*/  FFMA.FTZ R49, R127, R131, R49 ;  /* 0x000000837f317223 */ /* 0x000fe20000010031 */
[----:B------:R-:W-:Y:S05]  /*34d0*/  BRA.DIV ~URZ, `(.L_x_832) ;  /* 0x00003b827f007947 */ /* 0x000fea000b800000 */
[----:B0-----:R0:W1:Y:S02]  /*34e0*/  SHFL.BFLY PT, R210, R143, 0x1, 0x1f ;  /* 0x0c201f008fd27f89 */ /* 0x00106400000e0000 */
.L_x_836:
        /* <DEDUP_REMOVED lines=18> */
.L_x_837:
[----:B--2---:R-:W-:Y:S01]  /*3610*/  FADD.FTZ R210, R210, R143 ;  /* 0x0000008fd2d27221 */ /* 0x004fe20000010000 */
[----:B-----5:R-:W-:Y:S01]  /*3620*/  @P0 MOV R43, R152 ;  /* 0x00000098002b0202 */ /* 0x020fe20000000f00 */
[----:B0-----:R-:W-:Y:S01]  /*3630*/  FADD.FTZ R42, R42, R49 ;  /* 0x000000312a2a7221 */ /* 0x001fe20000010000 */
[----:B------:R-:W-:Y:S01]  /*3640*/  LOP3.LUT P3, RZ, R41, 0xff00, RZ, 0xc0, !PT ;  /* 0x0000ff0029ff7812 */ /* 0x000fe2000786c0ff */
[----:B-1----:R-:W-:Y:S01]  /*3650*/  FMUL.FTZ R143, R210, c[0x0][0x1e0] ;  /* 0x00007800d28f7a20 */ /* 0x002fe20000410000 */
[----:B------:R-:W-:Y:S01]  /*3660*/  @P0 LOP3.LUT P2, RZ, R43, 0xff, RZ, 0xc0, !PT ;  /* 0x000000ff2bff0812 */ /* 0x000fe2000784c0ff */
[----:B------:R-:W-:Y:S01]  /*3670*/  FMUL.FTZ R210, R42, c[0x0][0x1e0] ;  /* 0x000078002ad27a20 */ /* 0x000fe20000410000 */
[----:B------:R-:W-:Y:S02]  /*3680*/  MOV R43, R40 ;  /* 0x00000028002b7202 */ /* 0x000fe40000000f00 */
[----:B------:R-:W-:Y:S02]  /*3690*/  FSEL R143, R143, RZ, !P1 ;  /* 0x000000ff8f8f7208 */ /* 0x000fe40004800000 */
[----:B------:R-:W-:-:S02]  /*36a0*/  ISETP.NE.U32.AND P1, PT, RZ, c[0x0][0x218], PT ;  /* 0x00008600ff007a0c */ /* 0x000fc40003f25070 */
[----:B------:R-:W-:Y:S01]  /*36b0*/  LOP3.LUT P6, RZ, R43, 0xff, RZ, 0xc0, !PT ;  /* 0x000000ff2bff7812 */ /* 0x000fe200078cc0ff */
[-CC-:B------:R-:W-:Y:S01]  /*36c0*/  FFMA.FTZ R48, R212, R210.reuse, R143.reuse ;  /* 0x000000d2d4307223 */ /* 0x180fe2000001008f */
[----:B------:R-:W-:Y:S01]  /*36d0*/  ISETP.NE.AND.EX P1, PT, RZ, c[0x0][0x21c], PT, P1 ;  /* 0x00008700ff007a0c */ /* 0x000fe20003f25310 */
[----:B------:R-:W-:Y:S01]  /*36e0*/  FFMA.FTZ R213, R213, R210, R143 ;  /* 0x000000d2d5d57223 */ /* 0x000fe2000001008f */
[C---:B------:R-:W-:Y:S01]  /*36f0*/  LOP3.LUT P5, RZ, R40.reuse, 0xff00, RZ, 0xc0, !PT ;  /* 0x0000ff0028ff7812 */ /* 0x040fe200078ac0ff */
[----:B------:R-:W-:Y:S01]  /*3700*/  FADD.FTZ R48, R211, -R48 ;  /* 0x80000030d3307221 */ /* 0x000fe20000010000 */
[----:B------:R-:W-:Y:S01]  /*3710*/  LOP3.LUT P4, RZ, R40, 0xff0000, RZ, 0xc0, !PT ;  /* 0x00ff000028ff7812 */ /* 0x000fe2000788c0ff */
[----:B------:R-:W-:Y:S02]  /*3720*/  FADD.FTZ R44, R44, -R213 ;  /* 0x800000d52c2c7221 */ /* 0x000fe40000010000 */
[C---:B------:R-:W-:Y:S02]  /*3730*/  FMUL.FTZ R48, R193.reuse, R48 ;  /* 0x00000030c1307220 */ /* 0x040fe40000410000 */
[----:B------:R-:W-:-:S02]  /*3740*/  FMUL.FTZ R49, R193, R44 ;  /* 0x0000002cc1317220 */ /* 0x000fc40000410000 */
[----:B------:R-:W-:Y:S02]  /*3750*/  FFMA.FTZ R42, R214, R210, R143 ;  /* 0x000000d2d62a7223 */ /* 0x000fe4000001008f */
[----:B------:R-:W-:Y:S02]  /*3760*/  @P1 FADD.FTZ R48, R60, R48 ;  /* 0x000000303c301221 */ /* 0x000fe40000010000 */
[----:B------:R-:W-:Y:S02]  /*3770*/  @P1 FADD.FTZ R49, R61, R49 ;  /* 0x000000313d311221 */ /* 0x000fe40000010000 */
[----:B------:R-:W-:Y:S02]  /*3780*/  FMUL.FTZ R213, R48, c[0x0][0x1e8] ;  /* 0x00007a0030d57a20 */ /* 0x000fe40000410000 */
[----:B------:R-:W-:Y:S02]  /*3790*/  FADD.FTZ R42, R216, -R42 ;  /* 0x8000002ad82a7221 */ /* 0x000fe40000010000 */
[----:B------:R-:W-:Y:S01]  /*37a0*/  FMUL.FTZ R44, R49, c[0x0][0x1e8] ;  /* 0x00007a00312c7a20 */ /* 0x000fe20000410000 */
[----:B------:R-:W-:Y:S01]  /*37b0*/  @P0 FSEL R43, R213, RZ, P2 ;  /* 0x000000ffd52b0208 */ /* 0x000fe20001000000 */
[----:B------:R-:W-:Y:S01]  /*37c0*/  FMUL.FTZ R42, R193, R42 ;  /* 0x0000002ac12a7220 */ /* 0x000fe20000410000 */
[----:B------:R-:W-:Y:S01]  /*37d0*/  @P0 LOP3.LUT P2, RZ, R152, 0xff00, RZ, 0xc0, !PT ;  /* 0x0000ff0098ff0812 */ /* 0x000fe2000784c0ff */
[-C--:B------:R-:W-:Y:S01]  /*37e0*/  FFMA.FTZ R215, R215, R210.reuse, R143 ;  /* 0x000000d2d7d77223 */ /* 0x080fe2000001008f */
[----:B------:R-:W-:Y:S01]  /*37f0*/  @P0 F2FP.BF16.PACK_AB R43, RZ, R43 ;  /* 0x0000002bff2b023e */ /* 0x000fe200000010ff */
[----:B------:R-:W-:Y:S01]  /*3800*/  @P1 FADD.FTZ R42, R62, R42 ;  /* 0x0000002a3e2a1221 */ /* 0x000fe20000010000 */
[----:B------:R-:W-:Y:S01]  /*3810*/  FSEL R213, R213, RZ, P6 ;  /* 0x000000ffd5d57208 */ /* 0x000fe20003000000 */
[----:B------:R-:W-:Y:S01]  /*3820*/  FADD.FTZ R215, R220, -R215 ;  /* 0x800000d7dcd77221 */ /* 0x000fe20000010000 */
[----:B------:R-:W-:Y:S01]  /*3830*/  @P0 PRMT R132, R43, 0x7610, R132 ;  /* 0x000076102b840816 */ /* 0x000fe20000000084 */
[----:B------:R-:W-:Y:S01]  /*3840*/  FMUL.FTZ R211, R42, c[0x0][0x1e8] ;  /* 0x00007a002ad37a20 */ /* 0x000fe20000410000 */
[----:B------:R-:W-:Y:S01]  /*3850*/  @P0 FSEL R43, R44, RZ, P2 ;  /* 0x000000ff2c2b0208 */ /* 0x000fe20001000000 */
[-CC-:B------:R-:W-:Y:S01]  /*3860*/  FFMA.FTZ R219, R219, R210.reuse, R143.reuse ;  /* 0x000000d2dbdb7223 */ /* 0x180fe2000001008f */
[----:B------:R-:W-:Y:S01]  /*3870*/  @P0 LOP3.LUT P2, RZ, R152, 0xff0000, RZ, 0xc0, !PT ;  /* 0x00ff000098ff0812 */ /* 0x000fe2000784c0ff */
[----:B------:R-:W-:Y:S01]  /*3880*/  FFMA.FTZ R221, R221, R210, R143 ;  /* 0x000000d2dddd7223 */ /* 0x000fe2000001008f */
[----:B------:R-:W-:Y:S01]  /*3890*/  @P0 F2FP.BF16.PACK_AB R43, RZ, R43 ;  /* 0x0000002bff2b023e */ /* 0x000fe200000010ff */
[----:B------:R-:W-:Y:S01]  /*38a0*/  FADD.FTZ R45, R45, -R219 ;  /* 0x800000db2d2d7221 */ /* 0x000fe20000010000 */
[----:B------:R-:W-:Y:S01]  /*38b0*/  LOP3.LUT P6, RZ, R40, 0xff000000, RZ, 0xc0, !PT ;  /* 0xff00000028ff7812 */ /* 0x000fe200078cc0ff */
[----:B------:R-:W-:Y:S01]  /*38c0*/  FADD.FTZ R46, R46, -R221 ;  /* 0x800000dd2e2e7221 */ /* 0x000fe20000010000 */
[----:B------:R-:W-:Y:S01]  /*38d0*/  @P0 PRMT R132, R132, 0x5410, R43 ;  /* 0x0000541084840816 */ /* 0x000fe2000000002b */
[----:B------:R-:W-:Y:S01]  /*38e0*/  FMUL.FTZ R45, R193, R45 ;  /* 0x0000002dc12d7220 */ /* 0x000fe20000410000 */
[----:B------:R-:W-:Y:S01]  /*38f0*/  @P0 FSEL R43, R211, RZ, P2 ;  /* 0x000000ffd32b0208 */ /* 0x000fe20001000000 */
[----:B------:R-:W-:Y:S01]  /*3900*/  FMUL.FTZ R46, R193, R46 ;  /* 0x0000002ec12e7220 */ /* 0x000fe20000410000 */
[----:B------:R-:W-:Y:S01]  /*3910*/  @P0 LOP3.LUT P2, RZ, R152, 0xff000000, RZ, 0xc0, !PT ;  /* 0xff00000098ff0812 */ /* 0x000fe2000784c0ff */
[----:B------:R-:W-:Y:S01]  /*3920*/  @P1 FADD.FTZ R45, R64, R45 ;  /* 0x0000002d402d1221 */ /* 0x000fe20000010000 */
[----:B------:R-:W-:Y:S01]  /*3930*/  @P0 F2FP.BF16.PACK_AB R43, RZ, R43 ;  /* 0x0000002bff2b023e */ /* 0x000fe200000010ff */
[----:B------:R-:W-:Y:S01]  /*3940*/  @P1 FADD.FTZ R46, R65, R46 ;  /* 0x0000002e412e1221 */ /* 0x000fe20000010000 */
[----:B------:R-:W-:Y:S01]  /*3950*/  FSEL R44, R44, RZ, P5 ;  /* 0x000000ff2c2c7208 */ /* 0x000fe20002800000 */
[----:B------:R-:W-:Y:S01]  /*3960*/  FFMA.FTZ R223, R223, R210, R143 ;  /* 0x000000d2dfdf7223 */ /* 0x000fe2000001008f */
[----:B------:R-:W-:Y:S01]  /*3970*/  @P0 PRMT R133, R43, 0x7610, R133 ;  /* 0x000076102b850816 */ /* 0x000fe20000000085 */
[----:B------:R-:W-:Y:S01]  /*3980*/  FMUL.FTZ R43, R193, R215 ;  /* 0x000000d7c12b7220 */ /* 0x000fe20000410000 */
[----:B------:R-:W-:Y:S01]  /*3990*/  F2FP.BF16.PACK_AB R44, R44, R213 ;  /* 0x000000d52c2c723e */ /* 0x000fe200000010ff */
[----:B------:R-:W-:Y:S01]  /*39a0*/  FADD.FTZ R223, R222, -R223 ;  /* 0x800000dfdedf7221 */ /* 0x000fe20000010000 */
[----:B------:R-:W0:Y:S01]  /*39b0*/  S2R R221, SR_TID.X ;  /* 0x0000000000dd7919 */ /* 0x000e220000002100 */
[----:B------:R-:W-:-:S02]  /*39c0*/  @P1 FADD.FTZ R43, R63, R43 ;  /* 0x0000002b3f2b1221 */ /* 0x000fc40000010000 */
[-CC-:B------:R-:W-:Y:S02]  /*39d0*/  FFMA.FTZ R224, R224, R210.reuse, R143.reuse ;  /* 0x000000d2e0e07223 */ /* 0x180fe4000001008f */
[----:B------:R-:W-:Y:S02]  /*39e0*/  FMUL.FTZ R212, R43, c[0x0][0x1e8] ;  /* 0x00007a002bd47a20 */ /* 0x000fe40000410000 */
[----:B------:R-:W-:Y:S02]  /*39f0*/  FADD.FTZ R47, R47, -R224 ;  /* 0x800000e02f2f7221 */ /* 0x000fe40000010000 */
[-CC-:B------:R-:W-:Y:S01]  /*3a00*/  FFMA.FTZ R59, R59, R210.reuse, R143.reuse ;  /* 0x000000d23b3b7223 */ /* 0x180fe2000001008f */
        /* <DEDUP_REMOVED lines=9> */
[----:B------:R-:W-:-:S02]  /*3aa0*/  FMUL.FTZ R214, R45, c[0x0][0x1e8] ;  /* 0x00007a002dd67a20 */ /* 0x000fc40000410000 */
[----:B------:R-:W-:Y:S02]  /*3ab0*/  FADD.FTZ R182, R217, -R182 ;  /* 0x800000b6d9b67221 */ /* 0x000fe40000010000 */
[-CC-:B------:R-:W-:Y:S01]  /*3ac0*/  FFMA.FTZ R92, R92, R210.reuse, R143.reuse ;  /* 0x000000d25c5c7223 */ /* 0x180fe2000001008f */
[----:B------:R-:W-:Y:S01]  /*3ad0*/  @P0 FSEL R215, R214, RZ, P2 ;  /* 0x000000ffd6d70208 */ /* 0x000fe20001000000 */
[-CC-:B------:R-:W-:Y:S01]  /*3ae0*/  FFMA.FTZ R97, R97, R210.reuse, R143.reuse ;  /* 0x000000d261617223 */ /* 0x180fe2000001008f */
[----:B------:R-:W-:Y:S01]  /*3af0*/  @P0 LOP3.LUT P2, RZ, R153, 0xff00, RZ, 0xc0, !PT ;  /* 0x0000ff0099ff0812 */ /* 0x000fe2000784c0ff */
[-CC-:B------:R-:W-:Y:S01]  /*3b00*/  FFMA.FTZ R96, R98, R210.reuse, R143.reuse ;  /* 0x000000d262607223 */ /* 0x180fe2000001008f */
[----:B------:R-:W-:Y:S01]  /*3b10*/  @P0 F2FP.BF16.PACK_AB R215, RZ, R215 ;  /* 0x000000d7ffd7023e */ /* 0x000fe200000010ff */
[----:B------:R-:W-:Y:S02]  /*3b20*/  FFMA.FTZ R103, R103, R210, R143 ;  /* 0x000000d267677223 */ /* 0x000fe4000001008f */
[----:B------:R-:W-:Y:S01]  /*3b30*/  FADD.FTZ R92, R93, -R92 ;  /* 0x8000005c5d5c7221 */ /* 0x000fe20000010000 */
[----:B------:R-:W-:Y:S01]  /*3b40*/  @P0 PRMT R134, R215, 0x7610, R134 ;  /* 0x00007610d7860816 */ /* 0x000fe20000000086 */
[----:B------:R-:W-:-:S02]  /*3b50*/  FMUL.FTZ R215, R46, c[0x0][0x1e8] ;  /* 0x00007a002ed77a20 */ /* 0x000fc40000410000 */
[----:B------:R-:W-:Y:S02]  /*3b60*/  FADD.FTZ R97, R95, -R97 ;  /* 0x800000615f617221 */ /* 0x000fe40000010000 */
[----:B------:R-:W-:Y:S01]  /*3b70*/  FADD.FTZ R96, R101, -R96 ;  /* 0x8000006065607221 */ /* 0x000fe20000010000 */
[----:B------:R-:W-:Y:S01]  /*3b80*/  @P0 FSEL R216, R215, RZ, P2 ;  /* 0x000000ffd7d80208 */ /* 0x000fe20001000000 */
[----:B------:R-:W-:Y:S01]  /*3b90*/  FADD.FTZ R103, R218, -R103 ;  /* 0x80000067da677221 */ /* 0x000fe20000010000 */
[----:B------:R-:W-:Y:S01]  /*3ba0*/  @P0 LOP3.LUT P2, RZ, R153, 0xff0000, RZ, 0xc0, !PT ;  /* 0x00ff000099ff0812 */ /* 0x000fe2000784c0ff */
[C---:B------:R-:W-:Y:S01]  /*3bb0*/  FMUL.FTZ R97, R193.reuse, R97 ;  /* 0x00000061c1617220 */ /* 0x040fe20000410000 */
[----:B------:R-:W-:Y:S01]  /*3bc0*/  @P0 F2FP.BF16.PACK_AB R216, RZ, R216 ;  /* 0x000000d8ffd8023e */ /* 0x000fe200000010ff */
[----:B------:R-:W-:Y:S01]  /*3bd0*/  FMUL.FTZ R96, R193, R96 ;  /* 0x00000060c1607220 */ /* 0x000fe20000410000 */
[----:B------:R-:W-:Y:S01]  /*3be0*/  FSEL R215, R215, RZ, P3 ;  /* 0x000000ffd7d77208 */ /* 0x000fe20001800000 */
[C---:B------:R-:W-:Y:S01]  /*3bf0*/  FMUL.FTZ R95, R193.reuse, R103 ;  /* 0x00000067c15f7220 */ /* 0x040fe20000410000 */
[----:B------:R-:W-:Y:S01]  /*3c00*/  @P0 PRMT R134, R134, 0x5410, R216 ;  /* 0x0000541086860816 */ /* 0x000fe200000000d8 */
[----:B------:R-:W-:Y:S01]  /*3c10*/  FMUL.FTZ R216, R193, R223 ;  /* 0x000000dfc1d87220 */ /* 0x000fe20000410000 */
[----:B------:R-:W-:Y:S01]  /*3c20*/  LOP3.LUT P3, RZ, R41, 0xff000000, RZ, 0xc0, !PT ;  /* 0xff00000029ff7812 */ /* 0x000fe2000786c0ff */
[----:B------:R-:W-:-:S02]  /*3c30*/  @P1 FADD.FTZ R97, R73, R97 ;  /* 0x0000006149611221 */ /* 0x000fc40000010000 */
[----:B------:R-:W-:Y:S02]  /*3c40*/  @P1 FADD.FTZ R216, R66, R216 ;  /* 0x000000d842d81221 */ /* 0x000fe40000010000 */
[----:B------:R-:W-:Y:S02]  /*3c50*/  @P1 FADD.FTZ R96, R74, R96 ;  /* 0x000000604a601221 */ /* 0x000fe40000010000 */
[----:B------:R-:W-:Y:S02]  /*3c60*/  FMUL.FTZ R219, R216, c[0x0][0x1e8] ;  /* 0x00007a00d8db7a20 */ /* 0x000fe40000410000 */
[----:B------:R-:W-:Y:S02]  /*3c70*/  @P1 FADD.FTZ R95, R75, R95 ;  /* 0x0000005f4b5f1221 */ /* 0x000fe40000010000 */
[-CC-:B------:R-:W-:Y:S01]  /*3c80*/  FFMA.FTZ R107, R107, R210.reuse, R143.reuse ;  /* 0x000000d26b6b7223 */ /* 0x180fe2000001008f */
[----:B------:R-:W-:Y:S01]  /*3c90*/  @P0 FSEL R220, R219, RZ, P2 ;  /* 0x000000ffdbdc0208 */ /* 0x000fe20001000000 */
[----:B------:R-:W-:Y:S01]  /*3ca0*/  FFMA.FTZ R118, R118, R210, R143 ;  /* 0x000000d276767223 */ /* 0x000fe2000001008f */
[----:B------:R-:W-:Y:S01]  /*3cb0*/  LOP3.LUT P2, RZ, R41, 0xff, RZ, 0xc0, !PT ;  /* 0x000000ff29ff7812 */ /* 0x000fe2000784c0ff */
[----:B------:R-:W-:Y:S01]  /*3cc0*/  FADD.FTZ R107, R117, -R107 ;  /* 0x8000006b756b7221 */ /* 0x000fe20000010000 */
[----:B------:R-:W-:Y:S01]  /*3cd0*/  @P0 F2FP.BF16.PACK_AB R220, RZ, R220 ;  /* 0x000000dcffdc023e */ /* 0x000fe200000010ff */
[----:B------:R-:W-:Y:S01]  /*3ce0*/  FADD.FTZ R114, R114, -R118 ;  /* 0x8000007672727221 */ /* 0x000fe20000010000 */
[----:B------:R-:W-:Y:S01]  /*3cf0*/  FSEL R214, R214, RZ, P2 ;  /* 0x000000ffd6d67208 */ /* 0x000fe20001000000 */
[C---:B------:R-:W-:Y:S01]  /*3d00*/  FMUL.FTZ R107, R193.reuse, R107 ;  /* 0x0000006bc16b7220 */ /* 0x040fe20000410000 */
[----:B------:R-:W-:Y:S01]  /*3d10*/  @P0 PRMT R135, R220, 0x7610, R135 ;  /* 0x00007610dc870816 */ /* 0x000fe20000000087 */
[----:B------:R-:W-:Y:S01]  /*3d20*/  FMUL.FTZ R220, R193, R47 ;  /* 0x0000002fc1dc7220 */ /* 0x000fe20000410000 */
[----:B------:R-:W-:Y:S01]  /*3d30*/  LOP3.LUT P2, RZ, R41, 0xff0000, RZ, 0xc0, !PT ;  /* 0x00ff000029ff7812 */ /* 0x000fe2000784c0ff */
[----:B------:R-:W-:-:S02]  /*3d40*/  @P1 FADD.FTZ R107, R79, R107 ;  /* 0x0000006b4f6b1221 */ /* 0x000fc40000010000 */
[----:B------:R-:W-:Y:S01]  /*3d50*/  @P1 FADD.FTZ R220, R67, R220 ;  /* 0x000000dc43dc1221 */ /* 0x000fe20000010000 */
[----:B------:R-:W-:Y:S01]  /*3d60*/  FSEL R47, R219, RZ, P2 ;  /* 0x000000ffdb2f7208 */ /* 0x000fe20001000000 */
[-CC-:B------:R-:W-:Y:S01]  /*3d70*/  FFMA.FTZ R209, R209, R210.reuse, R143.reuse ;  /* 0x000000d2d1d17223 */ /* 0x180fe2000001008f */
[----:B------:R-:W-:Y:S01]  /*3d80*/  ISETP.NE.U32.AND P2, PT, RZ, c[0x0][0x258], PT ;  /* 0x00009600ff007a0c */ /* 0x000fe20003f45070 */
[----:B------:R-:W-:Y:S02]  /*3d90*/  FMUL.FTZ R40, R220, c[0x0][0x1e8] ;  /* 0x00007a00dc287a20 */ /* 0x000fe40000410000 */
[-CC-:B------:R-:W-:Y:S01]  /*3da0*/  FFMA.FTZ R115, R115, R210.reuse, R143.reuse ;  /* 0x000000d273737223 */ /* 0x180fe2000001008f */
[----:B------:R-:W-:Y:S01]  /*3db0*/  ISETP.NE.AND.EX P2, PT, RZ, c[0x0][0x25c], PT, P2 ;  /* 0x00009700ff007a0c */ /* 0x000fe20003f45320 */
[-CC-:B------:R-:W-:Y:S01]  /*3dc0*/  FFMA.FTZ R120, R120, R210.reuse, R143.reuse ;  /* 0x000000d278787223 */ /* 0x180fe2000001008f */
[----:B------:R-:W-:Y:S01]  /*3dd0*/  FSEL R219, R40, RZ, P3 ;  /* 0x000000ff28db7208 */ /* 0x000fe20001800000 */
[-CC-:B------:R-:W-:Y:S01]  /*3de0*/  FFMA.FTZ R124, R124, R210.reuse, R143.reuse ;  /* 0x000000d27c7c7223 */ /* 0x180fe2000001008f */
[----:B------:R-:W-:Y:S01]  /*3df0*/  @P0 LOP3.LUT P3, RZ, R153, 0xff000000, RZ, 0xc0, !PT ;  /* 0xff00000099ff0812 */ /* 0x000fe2000786c0ff */
[-CC-:B------:R-:W-:Y:S01]  /*3e00*/  FFMA.FTZ R122, R122, R210.reuse, R143.reuse ;  /* 0x000000d27a7a7223 */ /* 0x180fe2000001008f */
[----:B------:R-:W-:Y:S01]  /*3e10*/  F2FP.BF16.PACK_AB R47, R219, R47 ;  /* 0x0000002fdb2f723e */ /* 0x000fe200000010ff */
[-CC-:B------:R-:W-:Y:S01]  /*3e20*/  FFMA.FTZ R128, R128, R210.reuse, R143.reuse ;  /* 0x000000d280807223 */ /* 0x180fe2000001008f */
[----:B------:R-:W-:Y:S01]  /*3e30*/  @P0 FSEL R40, R40, RZ, P3 ;  /* 0x000000ff28280208 */ /* 0x000fe20001800000 */
[-CC-:B------:R-:W-:Y:S01]  /*3e40*/  FFMA.FTZ R140, R140, R210.reuse, R143.reuse ;  /* 0x000000d28c8c7223 */ /* 0x180fe2000001008f */
[----:B------:R-:W-:Y:S01]  /*3e50*/  ISETP.NE.U32.AND P3, PT, RZ, c[0x0][0x258], PT ;  /* 0x00009600ff007a0c */ /* 0x000fe20003f65070 */
[--C-:B------:R-:W-:Y:S01]  /*3e60*/  FFMA.FTZ R142, R142, R210, R143.reuse ;  /* 0x000000d28e8e7223 */ /* 0x100fe2000001008f */
[----:B------:R-:W-:Y:S01]  /*3e70*/  @P0 F2FP.BF16.PACK_AB R40, RZ, R40 ;  /* 0x00000028ff28023e */ /* 0x000fe200000010ff */
[----:B------:R-:W-:Y:S01]  /*3e80*/  FFMA.FTZ R130, R130, R210, R143 ;  /* 0x000000d282827223 */ /* 0x000fe2000001008f */
[----:B------:R-:W-:Y:S01]  /*3e90*/  ISETP.NE.AND.EX P3, PT, RZ, c[0x0][0x25c], PT, P3 ;  /* 0x00009700ff007a0c */ /* 0x000fe20003f65330 */
[----:B------:R-:W-:Y:S01]  /*3ea0*/  FMUL.FTZ R98, R107, c[0x0][0x1e8] ;  /* 0x00007a006b627a20 */ /* 0x000fe20000410000 */
[----:B------:R-:W-:Y:S01]  /*3eb0*/  @P0 PRMT R135, R135, 0x5410, R40 ;  /* 0x0000541087870816 */ /* 0x000fe20000000028 */
[----:B------:R-:W-:Y:S01]  /*3ec0*/  FADD.FTZ R209, R50, -R209 ;  /* 0x800000d132d17221 */ /* 0x000fe20000010000 */
[----:B------:R-:W-:Y:S01]  /*3ed0*/  SEL R41, R49, R137, P3 ;  /* 0x0000008931297207 */ /* 0x000fe20001800000 */
[----:B------:R-:W-:Y:S01]  /*3ee0*/  FADD.FTZ R115, R51, -R115 ;  /* 0x8000007333737221 */ /* 0x000fe20000010000 */
[----:B------:R-:W-:Y:S01]  /*3ef0*/  @P2 MOV R49, 0x20 ;  /* 0x0000002000312802 */ /* 0x000fe20000000f00 */
[----:B------:R-:W-:Y:S01]  /*3f00*/  FADD.FTZ R121, R121, -R124 ;  /* 0x8000007c79797221 */ /* 0x000fe20000010000 */
[----:B------:R-:W-:Y:S01]  /*3f10*/  @P2 SEL R40, R48, R136, P3 ;  /* 0x0000008830282207 */ /* 0x000fe20001800000 */
[----:B------:R-:W-:Y:S01]  /*3f20*/  FADD.FTZ R123, R123, -R122 ;  /* 0x8000007a7b7b7221 */ /* 0x000fe20000010000 */
[----:B------:R-:W-:Y:S01]  /*3f30*/  SEL R42, R42, R138, P3 ;  /* 0x0000008a2a2a7207 */ /* 0x000fe20001800000 */
[----:B------:R-:W-:Y:S01]  /*3f40*/  @P2 IMAD.WIDE.U32 R48, R178, R49, c[0x0][0x258] ;  /* 0x00009600b2302625 */ /* 0x000fe200078e0031 */
[----:B------:R-:W-:-:S02]  /*3f50*/  SEL R43, R43, R139, P3 ;  /* 0x0000008b2b2b7207 */ /* 0x000fc40001800000 */
[----:B------:R-:W-:Y:S01]  /*3f60*/  MOV R50, R54 ;  /* 0x0000003600327202 */ /* 0x000fe20000000f00 */
[----:B------:R-:W-:Y:S02]  /*3f70*/  FADD.FTZ R51, R129, -R140 ;  /* 0x8000008c81337221 */ /* 0x000fe40000010000 */
[----:B------:R1:W-:Y:S01]  /*3f80*/  @P2 STG.E.128 [R48.64], R40 ;  /* 0x0000002830002986 */ /* 0x0003e2000c101d04 */
[----:B------:R-:W-:Y:S02]  /*3f90*/  FADD.FTZ R125, R125, -R128 ;  /* 0x800000807d7d7221 */ /* 0x000fe40000010000 */
[C---:B------:R-:W-:Y:S02]  /*3fa0*/  FMUL.FTZ R122, R193.reuse, R121 ;  /* 0x00000079c17a7220 */ /* 0x040fe40000410000 */
[C---:B------:R-:W-:Y:S02]  /*3fb0*/  FMUL.FTZ R51, R193.reuse, R51 ;  /* 0x00000033c1337220 */ /* 0x040fe40000410000 */
[----:B------:R-:W-:-:S02]  /*3fc0*/  FMUL.FTZ R121, R193, R125 ;  /* 0x0000007dc1797220 */ /* 0x000fc40000410000 */
[----:B------:R-:W-:Y:S02]  /*3fd0*/  @P1 FADD.FTZ R51, R88, R51 ;  /* 0x0000003358331221 */ /* 0x000fe40000010000 */
[----:B------:R-:W-:Y:S02]  /*3fe0*/  FADD.FTZ R120, R119, -R120 ;  /* 0x8000007877787221 */ /* 0x000fe40000010000 */
[----:B------:R-:W-:Y:S02]  /*3ff0*/  FADD.FTZ R142, R141, -R142 ;  /* 0x8000008e8d8e7221 */ /* 0x000fe40000010000 */
[C---:B------:R-:W-:Y:S02]  /*4000*/  FMUL.FTZ R140, R193.reuse, R120 ;  /* 0x00000078c18c7220 */ /* 0x040fe40000410000 */
[----:B------:R-:W-:Y:S01]  /*4010*/  FMUL.FTZ R120, R193, R142 ;  /* 0x0000008ec1787220 */ /* 0x000fe20000410000 */
[----:B-1----:R-:W-:Y:S01]  /*4020*/  SEL R40, R45, R108, P3 ;  /* 0x0000006c2d287207 */ /* 0x002fe20001800000 */
[----:B------:R-:W-:Y:S01]  /*4030*/  @P1 FADD.FTZ R140, R84, R140 ;  /* 0x0000008c548c1221 */ /* 0x000fe20000010000 */
[----:B------:R-:W-:Y:S01]  /*4040*/  FSEL R45, R211, RZ, P4 ;  /* 0x000000ffd32d7208 */ /* 0x000fe20002000000 */
[----:B------:R-:W-:Y:S01]  /*4050*/  HFMA2.MMA R211, -RZ, RZ, 0, 9.5367431640625e-07 ;  /* 0x00000010ffd37435 */ /* 0x000fe200000001ff */
[----:B------:R-:W-:Y:S01]  /*4060*/  SEL R41, R46, R109, P3 ;  /* 0x0000006d2e297207 */ /* 0x000fe20001800000 */
[----:B------:R-:W-:Y:S01]  /*4070*/  @P1 FADD.FTZ R122, R85, R122 ;  /* 0x0000007a557a1221 */ /* 0x000fe20000010000 */
[----:B------:R-:W-:Y:S01]  /*4080*/  SEL R42, R216, R110, P3 ;  /* 0x0000006ed82a7207 */ /* 0x000fe20001800000 */
[----:B------:R-:W-:Y:S01]  /*4090*/  @P1 FADD.FTZ R121, R87, R121 ;  /* 0x0000007957791221 */ /* 0x000fe20000010000 */
[----:B------:R-:W-:Y:S01]  /*40a0*/  SEL R43, R220, R111, P3 ;  /* 0x0000006fdc2b7207 */ /* 0x000fe20001800000 */
[----:B------:R-:W-:Y:S01]  /*40b0*/  @P1 FADD.FTZ R120, R89, R120 ;  /* 0x0000007859781221 */ /* 0x000fe20000010000 */
[----:B------:R-:W-:-:S02]  /*40c0*/  F2FP.BF16.PACK_AB R46, R215, R214 ;  /* 0x000000d6d72e723e */ /* 0x000fc400000010ff */
[----:B------:R-:W-:Y:S01]  /*40d0*/  F2FP.BF16.PACK_AB R45, R212, R45 ;  /* 0x0000002dd42d723e */ /* 0x000fe200000010ff */
[----:B------:R1:W-:Y:S01]  /*40e0*/  @P2 STG.E.128 [R48.64+0x10], R40 ;  /* 0x0000102830002986 */ /* 0x0003e2000c101d04 */
[----:B------:R-:W-:Y:S01]  /*40f0*/  LOP3.LUT P4, RZ, R52, 0xff00, RZ, 0xc0, !PT ;  /* 0x0000ff0034ff7812 */ /* 0x000fe2000788c0ff */
[----:B-1----:R-:W-:-:S04]  /*4100*/  IMAD.WIDE.U32 R40, R178, R211, c[0x0][0x248] ;  /* 0x00009200b2287625 */ /* 0x002fc800078e00d3 */
[C---:B------:R-:W-:Y:S01]  /*4110*/  FMUL.FTZ R48, R193.reuse, R59 ;  /* 0x0000003bc1307220 */ /* 0x040fe20000410000 */
[----:B------:R1:W-:Y:S01]  /*4120*/  STG.E.128 [R40.64], R44 ;  /* 0x0000002c28007986 */ /* 0x0003e2000c101d04 */
[----:B------:R-:W-:Y:S02]  /*4130*/  FMUL.FTZ R49, R193, R100 ;  /* 0x00000064c1317220 */ /* 0x000fe40000410000 */
[----:B------:R-:W-:Y:S02]  /*4140*/  @P1 FADD.FTZ R48, R68, R48 ;  /* 0x0000003044301221 */ /* 0x000fe40000010000 */
[----:B------:R-:W-:Y:S02]  /*4150*/  @P1 FADD.FTZ R49, R69, R49 ;  /* 0x0000003145311221 */ /* 0x000fe40000010000 */
[----:B------:R-:W-:-:S04]  /*4160*/  FMUL.FTZ R59, R193, R92 ;  /* 0x0000005cc13b7220 */ /* 0x000fc80000410000 */
[----:B------:R-:W-:Y:S02]  /*4170*/  @P1 FADD.FTZ R59, R72, R59 ;  /* 0x0000003b483b1221 */ /* 0x000fe40000010000 */
[----:B-1----:R-:W-:Y:S01]  /*4180*/  FFMA.FTZ R47, R94, R210, R143 ;  /* 0x000000d25e2f7223 */ /* 0x002fe2000001008f */
[----:B------:R-:W-:Y:S01]  /*4190*/  @P2 MOV R44, 0x20 ;  /* 0x00000020002c2802 */ /* 0x000fe20000000f00 */
[----:B------:R-:W-:Y:S02]  /*41a0*/  FMUL.FTZ R46, R193, R182 ;  /* 0x000000b6c12e7220 */ /* 0x000fe40000410000 */
[----:B------:R-:W-:Y:S02]  /*41b0*/  FADD.FTZ R47, R183, -R47 ;  /* 0x8000002fb72f7221 */ /* 0x000fe40000010000 */
[----:B------:R-:W-:-:S04]  /*41c0*/  @P0 IMAD.WIDE.U32 R40, R178, R211, c[0x0][0x250] ;  /* 0x00009400b2280625 */ /* 0x000fc800078e00d3 */
[----:B------:R-:W-:Y:S01]  /*41d0*/  FMUL.FTZ R47, R193, R47 ;  /* 0x0000002fc12f7220 */ /* 0x000fe20000410000 */
[----:B------:R1:W-:Y:S01]  /*41e0*/  @P0 STG.E.128 [R40.64], R132 ;  /* 0x0000008428000986 */ /* 0x0003e2000c101d04 */
[----:B------:R-:W-:Y:S02]  /*41f0*/  @P1 FADD.FTZ R46, R71, R46 ;  /* 0x0000002e472e1221 */ /* 0x000fe40000010000 */
[----:B------:R-:W-:Y:S02]  /*4200*/  @P1 FADD.FTZ R47, R70, R47 ;  /* 0x0000002f462f1221 */ /* 0x000fe40000010000 */
[----:B------:R-:W-:Y:S01]  /*4210*/  @P2 IMAD.WIDE.U32 R44, R186, R44, c[0x0][0x258] ;  /* 0x00009600ba2c2625 */ /* 0x000fe200078e002c */
[----:B------:R-:W-:Y:S02]  /*4220*/  SEL R43, R46, R139, P3 ;  /* 0x0000008b2e2b7207 */ /* 0x000fe40001800000 */
[C---:B------:R-:W-:Y:S01]  /*4230*/  SEL R42, R47.reuse, R138, P3 ;  /* 0x0000008a2f2a7207 */ /* 0x040fe20001800000 */
[----:B------:R-:W-:-:S02]  /*4240*/  FMUL.FTZ R47, R47, c[0x0][0x1e8] ;  /* 0x00007a002f2f7a20 */ /* 0x000fc40000410000 */
[----:B------:R-:W-:Y:S01]  /*4250*/  FMUL.FTZ R46, R46, c[0x0][0x1e8] ;  /* 0x00007a002e2e7a20 */ /* 0x000fe20000410000 */
[C---:B-1----:R-:W-:Y:S01]  /*4260*/  SEL R40, R48.reuse, R136, P3 ;  /* 0x0000008830287207 */ /* 0x042fe20001800000 */
[----:B------:R-:W-:Y:S01]  /*4270*/  FMUL.FTZ R48, R48, c[0x0][0x1e8] ;  /* 0x00007a0030307a20 */ /* 0x000fe20000410000 */
[C---:B------:R-:W-:Y:S01]  /*4280*/  SEL R41, R49.reuse, R137, P3 ;  /* 0x0000008931297207 */ /* 0x040fe20001800000 */
[----:B------:R-:W-:-:S04]  /*4290*/  FMUL.FTZ R49, R49, c[0x0][0x1e8] ;  /* 0x00007a0031317a20 */ /* 0x000fc80000410000 */
[----:B------:R1:W-:Y:S02]  /*42a0*/  @P2 STG.E.128 [R44.64], R40 ;  /* 0x000000282c002986 */ /* 0x0003e4000c101d04 */
[C---:B-1----:R-:W-:Y:S01]  /*42b0*/  SEL R40, R59.reuse, R108, P3 ;  /* 0x0000006c3b287207 */ /* 0x042fe20001800000 */
[----:B------:R-:W-:Y:S01]  /*42c0*/  FMUL.FTZ R59, R59, c[0x0][0x1e8] ;  /* 0x00007a003b3b7a20 */ /* 0x000fe20000410000 */
[C---:B------:R-:W-:Y:S01]  /*42d0*/  SEL R41, R97.reuse, R109, P3 ;  /* 0x0000006d61297207 */ /* 0x040fe20001800000 */
[----:B------:R-:W-:Y:S01]  /*42e0*/  FMUL.FTZ R97, R97, c[0x0][0x1e8] ;  /* 0x00007a0061617a20 */ /* 0x000fe20000410000 */
[C---:B------:R-:W-:Y:S01]  /*42f0*/  SEL R42, R96.reuse, R110, P3 ;  /* 0x0000006e602a7207 */ /* 0x040fe20001800000 */
[----:B------:R-:W-:Y:S01]  /*4300*/  FMUL.FTZ R96, R96, c[0x0][0x1e8] ;  /* 0x00007a0060607a20 */ /* 0x000fe20000410000 */
[C---:B------:R-:W-:Y:S01]  /*4310*/  SEL R43, R95.reuse, R111, P3 ;  /* 0x0000006f5f2b7207 */ /* 0x040fe20001800000 */
[----:B------:R-:W-:-:S04]  /*4320*/  FMUL.FTZ R95, R95, c[0x0][0x1e8] ;  /* 0x00007a005f5f7a20 */ /* 0x000fc80000410000 */
[----:B------:R1:W-:Y:S02]  /*4330*/  @P2 STG.E.128 [R44.64+0x10], R40 ;  /* 0x000010282c002986 */ /* 0x0003e4000c101d04 */
[----:B-1----:R-:W-:Y:S01]  /*4340*/  MOV R40, R52 ;  /* 0x0000003400287202 */ /* 0x002fe20000000f00 */
[----:B------:R-:W-:Y:S01]  /*4350*/  FFMA.FTZ R44, R99, R210, R143 ;  /* 0x000000d2632c7223 */ /* 0x000fe2000001008f */
[----:B------:R-:W-:Y:S01]  /*4360*/  @P0 MOV R41, R154 ;  /* 0x0000009a00290202 */ /* 0x000fe20000000f00 */
[----:B------:R-:W-:Y:S01]  /*4370*/  FMUL.FTZ R42, R193, R209 ;  /* 0x000000d1c12a7220 */ /* 0x000fe20000410000 */
[----:B------:R-:W-:Y:S01]  /*4380*/  LOP3.LUT P5, RZ, R40, 0xff, RZ, 0xc0, !PT ;  /* 0x000000ff28ff7812 */ /* 0x000fe200078ac0ff */
[----:B------:R-:W-:Y:S01]  /*4390*/  FADD.FTZ R44, R102, -R44 ;  /* 0x8000002c662c7221 */ /* 0x000fe20000010000 */
[----:B------:R-:W-:Y:S01]  /*43a0*/  @P0 LOP3.LUT P6, RZ, R41, 0xff, RZ, 0xc0, !PT ;  /* 0x000000ff29ff0812 */ /* 0x000fe200078cc0ff */
[----:B------:R-:W-:Y:S01]  /*43b0*/  @P1 FADD.FTZ R42, R82, R42 ;  /* 0x0000002a522a1221 */ /* 0x000fe20000010000 */
[----:B------:R-:W-:Y:S01]  /*43c0*/  FSEL R41, R48, RZ, P5 ;  /* 0x000000ff30297208 */ /* 0x000fe20002800000 */
[----:B------:R-:W-:Y:S01]  /*43d0*/  FMUL.FTZ R44, R193, R44 ;  /* 0x0000002cc12c7220 */ /* 0x000fe20000410000 */
[----:B------:R-:W-:Y:S01]  /*43e0*/  @P0 LOP3.LUT P5, RZ, R154, 0xff00, RZ, 0xc0, !PT ;  /* 0x0000ff009aff0812 */ /* 0x000fe200078ac0ff */
[----:B------:R-:W-:Y:S01]  /*43f0*/  FMUL.FTZ R124, R42, c[0x0][0x1e8] ;  /* 0x00007a002a7c7a20 */ /* 0x000fe20000410000 */
[----:B------:R-:W-:Y:S01]  /*4400*/  @P0 FSEL R94, R48, RZ, P6 ;  /* 0x000000ff305e0208 */ /* 0x000fe20003000000 */
[----:B------:R-:W-:Y:S01]  /*4410*/  @P1 FADD.FTZ R44, R76, R44 ;  /* 0x0000002c4c2c1221 */ /* 0x000fe20000010000 */
[----:B------:R-:W-:-:S02]  /*4420*/  LOP3.LUT P6, RZ, R52, 0xff0000, RZ, 0xc0, !PT ;  /* 0x00ff000034ff7812 */ /* 0x000fc400078cc0ff */
[C---:B------:R-:W-:Y:S02]  /*4430*/  FSEL R48, R49.reuse, RZ, P4 ;  /* 0x000000ff31307208 */ /* 0x040fe40002000000 */
[----:B------:R-:W-:Y:S02]  /*4440*/  @P0 FSEL R58, R49, RZ, P5 ;  /* 0x000000ff313a0208 */ /* 0x000fe40002800000 */
[----:B------:R-:W-:Y:S02]  /*4450*/  FSEL R49, R47, RZ, P6 ;  /* 0x000000ff2f317208 */ /* 0x000fe40003000000 */
[C---:B------:R-:W-:Y:S02]  /*4460*/  @P0 LOP3.LUT P4, RZ, R154.reuse, 0xff0000, RZ, 0xc0, !PT ;  /* 0x00ff00009aff0812 */ /* 0x040fe4000788c0ff */
[----:B------:R-:W-:Y:S02]  /*4470*/  @P0 LOP3.LUT P6, RZ, R154, 0xff000000, RZ, 0xc0, !PT ;  /* 0xff0000009aff0812 */ /* 0x000fe400078cc0ff */
[----:B------:R-:W-:-:S02]  /*4480*/  LOP3.LUT P5, RZ, R52, 0xff000000, RZ, 0xc0, !PT ;  /* 0xff00000034ff7812 */ /* 0x000fc400078ac0ff */
[----:B------:R-:W-:Y:S02]  /*4490*/  @P0 FSEL R92, R47, RZ, P4 ;  /* 0x000000ff2f5c0208 */ /* 0x000fe40002000000 */
[C---:B------:R-:W-:Y:S02]  /*44a0*/  @P0 FSEL R93, R46.reuse, RZ, P6 ;  /* 0x000000ff2e5d0208 */ /* 0x040fe40003000000 */
[C---:B------:R-:W-:Y:S02]  /*44b0*/  LOP3.LUT P4, RZ, R53.reuse, 0xff, RZ, 0xc0, !PT ;  /* 0x000000ff35ff7812 */ /* 0x040fe4000788c0ff */
[----:B------:R-:W-:Y:S01]  /*44c0*/  FSEL R43, R46, RZ, P5 ;  /* 0x000000ff2e2b7208 */ /* 0x000fe20002800000 */
[----:B------:R-:W-:Y:S01]  /*44d0*/  FFMA.FTZ R46, R106, R210, R143 ;  /* 0x000000d26a2e7223 */ /* 0x000fe2000001008f */
[----:B------:R-:W-:Y:S02]  /*44e0*/  LOP3.LUT P6, RZ, R53, 0xff00, RZ, 0xc0, !PT ;  /* 0x0000ff0035ff7812 */ /* 0x000fe400078cc0ff */
[----:B------:R-:W-:Y:S01]  /*44f0*/  @P0 LOP3.LUT P5, RZ, R155, 0xff, RZ, 0xc0, !PT ;  /* 0x000000ff9bff0812 */ /* 0x000fe200078ac0ff */
[----:B------:R-:W-:Y:S01]  /*4500*/  FADD.FTZ R46, R112, -R46 ;  /* 0x8000002e702e7221 */ /* 0x000fe20000010000 */
[----:B------:R-:W-:-:S02]  /*4510*/  FSEL R45, R59, RZ, P4 ;  /* 0x000000ff3b2d7208 */ /* 0x000fc40002000000 */
[----:B------:R-:W-:Y:S01]  /*4520*/  FSEL R47, R97, RZ, P6 ;  /* 0x000000ff612f7208 */ /* 0x000fe20003000000 */
[----:B------:R-:W-:Y:S01]  /*4530*/  FMUL.FTZ R46, R193, R46 ;  /* 0x0000002ec12e7220 */ /* 0x000fe20000410000 */
[----:B------:R-:W-:Y:S02]  /*4540*/  LOP3.LUT P4, RZ, R53, 0xff0000, RZ, 0xc0, !PT ;  /* 0x00ff000035ff7812 */ /* 0x000fe4000788c0ff */
[----:B------:R-:W-:Y:S01]  /*4550*/  @P0 FSEL R59, R59, RZ, P5 ;  /* 0x000000ff3b3b0208 */ /* 0x000fe20002800000 */
[----:B------:R-:W-:Y:S01]  /*4560*/  @P1 FADD.FTZ R46, R78, R46 ;  /* 0x0000002e4e2e1221 */ /* 0x000fe20000010000 */
[----:B------:R-:W-:Y:S02]  /*4570*/  @P0 LOP3.LUT P6, RZ, R155, 0xff00, RZ, 0xc0, !PT ;  /* 0x0000ff009bff0812 */ /* 0x000fe400078cc0ff */
[----:B------:R-:W-:Y:S01]  /*4580*/  LOP3.LUT P5, RZ, R53, 0xff000000, RZ, 0xc0, !PT ;  /* 0xff00000035ff7812 */ /* 0x000fe200078ac0ff */
[----:B------:R-:W-:Y:S01]  /*4590*/  FFMA.FTZ R53, R105, R210, R143 ;  /* 0x000000d269357223 */ /* 0x000fe2000001008f */
[----:B------:R-:W-:-:S02]  /*45a0*/  MOV R40, R56 ;  /* 0x0000003800287202 */ /* 0x000fc40000000f00 */
[----:B------:R-:W-:Y:S01]  /*45b0*/  @P0 FSEL R100, R97, RZ, P6 ;  /* 0x000000ff61640208 */ /* 0x000fe20003000000 */
[----:B------:R-:W-:Y:S01]  /*45c0*/  FADD.FTZ R53, R104, -R53 ;  /* 0x8000003568357221 */ /* 0x000fe20000010000 */
[----:B------:R-:W-:Y:S01]  /*45d0*/  FSEL R52, R96, RZ, P4 ;  /* 0x000000ff60347208 */ /* 0x000fe20002000000 */
[----:B------:R-:W-:Y:S01]  /*45e0*/  FMUL.FTZ R97, R44, c[0x0][0x1e8] ;  /* 0x00007a002c617a20 */ /* 0x000fe20000410000 */
[----:B------:R-:W-:Y:S01]  /*45f0*/  LOP3.LUT P6, RZ, R40, 0xff, RZ, 0xc0, !PT ;  /* 0x000000ff28ff7812 */ /* 0x000fe200078cc0ff */
[----:B------:R-:W-:Y:S01]  /*4600*/  FMUL.FTZ R53, R193, R53 ;  /* 0x00000035c1357220 */ /* 0x000fe20000410000 */
[----:B------:R-:W-:Y:S02]  /*4610*/  @P0 LOP3.LUT P4, RZ, R155, 0xff0000, RZ, 0xc0, !PT ;  /* 0x00ff00009bff0812 */ /* 0x000fe4000788c0ff */
[----:B------:R-:W-:Y:S01]  /*4620*/  @P0 MOV R40, R156 ;  /* 0x0000009c00280202 */ /* 0x000fe20000000f00 */
[----:B------:R-:W-:Y:S01]  /*4630*/  @P1 FADD.FTZ R53, R77, R53 ;  /* 0x000000354d351221 */ /* 0x000fe20000010000 */
[----:B------:R-:W-:Y:S01]  /*4640*/  @P0 FSEL R101, R96, RZ, P4 ;  /* 0x000000ff60650208 */ /* 0x000fe20002000000 */
[----:B------:R-:W-:Y:S01]  /*4650*/  FMUL.FTZ R96, R46, c[0x0][0x1e8] ;  /* 0x00007a002e607a20 */ /* 0x000fe20000410000 */
[----:B------:R-:W-:Y:S01]  /*4660*/  @P0 LOP3.LUT P4, RZ, R40, 0xff, RZ, 0xc0, !PT ;  /* 0x000000ff28ff0812 */ /* 0x000fe2000788c0ff */
[-CC-:B------:R-:W-:Y:S01]  /*4670*/  FFMA.FTZ R40, R116, R210.reuse, R143.reuse ;  /* 0x000000d274287223 */ /* 0x180fe2000001008f */
[----:B------:R-:W-:Y:S01]  /*4680*/  FSEL R116, R95, RZ, P5 ;  /* 0x000000ff5f747208 */ /* 0x000fe20002800000 */
[----:B------:R-:W-:Y:S01]  /*4690*/  FFMA.FTZ R143, R127, R210, R143 ;  /* 0x000000d27f8f7223 */ /* 0x000fe2000001008f */
[----:B------:R-:W-:Y:S01]  /*46a0*/  @P0 LOP3.LUT P5, RZ, R155, 0xff000000, RZ, 0xc0, !PT ;  /* 0xff0000009bff0812 */ /* 0x000fe200078ac0ff */
[----:B------:R-:W-:Y:S01]  /*46b0*/  FADD.FTZ R40, R113, -R40 ;  /* 0x8000002871287221 */ /* 0x000fe20000010000 */
[----:B------:R-:W-:Y:S01]  /*46c0*/  FSEL R103, R97, RZ, P6 ;  /* 0x000000ff61677208 */ /* 0x000fe20003000000 */
[----:B------:R-:W-:Y:S01]  /*46d0*/  FMUL.FTZ R127, R193, R114 ;  /* 0x00000072c17f7220 */ /* 0x000fe20000410000 */
[----:B------:R-:W-:Y:S01]  /*46e0*/  @P0 FSEL R106, R95, RZ, P5 ;  /* 0x000000ff5f6a0208 */ /* 0x000fe20002800000 */
[----:B------:R-:W-:Y:S01]  /*46f0*/  FMUL.FTZ R95, R53, c[0x0][0x1e8] ;  /* 0x00007a00355f7a20 */ /* 0x000fe20000410000 */
[----:B------:R-:W-:Y:S01]  /*4700*/  LOP3.LUT P5, RZ, R56, 0xff00, RZ, 0xc0, !PT ;  /* 0x0000ff0038ff7812 */ /* 0x000fe200078ac0ff */
[----:B------:R-:W-:Y:S01]  /*4710*/  FMUL.FTZ R40, R193, R40 ;  /* 0x00000028c1287220 */ /* 0x000fe20000410000 */
[----:B------:R-:W-:Y:S01]  /*4720*/  @P0 LOP3.LUT P6, RZ, R156, 0xff00, RZ, 0xc0, !PT ;  /* 0x0000ff009cff0812 */ /* 0x000fe200078cc0ff */
[----:B------:R-:W-:Y:S01]  /*4730*/  @P1 FADD.FTZ R127, R81, R127 ;  /* 0x0000007f517f1221 */ /* 0x000fe20000010000 */
[----:B------:R-:W-:Y:S01]  /*4740*/  @P0 FSEL R97, R97, RZ, P4 ;  /* 0x000000ff61610208 */ /* 0x000fe20002000000 */
[----:B------:R-:W-:Y:S01]  /*4750*/  @P1 FADD.FTZ R40, R80, R40 ;  /* 0x0000002850281221 */ /* 0x000fe20000010000 */
[----:B------:R-:W-:Y:S01]  /*4760*/  LOP3.LUT P4, RZ, R56, 0xff0000, RZ, 0xc0, !PT ;  /* 0x00ff000038ff7812 */ /* 0x000fe2000788c0ff */
[----:B------:R-:W-:Y:S01]  /*4770*/  FMUL.FTZ R117, R127, c[0x0][0x1e8] ;  /* 0x00007a007f757a20 */ /* 0x000fe20000410000 */
[----:B------:R-:W-:Y:S01]  /*4780*/  FSEL R102, R95, RZ, P5 ;  /* 0x000000ff5f667208 */ /* 0x000fe20002800000 */
[----:B------:R-:W-:Y:S01]  /*4790*/  FMUL.FTZ R99, R40, c[0x0][0x1e8] ;  /* 0x00007a0028637a20 */ /* 0x000fe20000410000 */
[----:B------:R-:W-:Y:S01]  /*47a0*/  @P0 LOP3.LUT P5, RZ, R156, 0xff0000, RZ, 0xc0, !PT ;  /* 0x00ff00009cff0812 */ /* 0x000fe200078ac0ff */
[----:B------:R-:W-:Y:S01]  /*47b0*/  FADD.FTZ R143, R131, -R143 ;  /* 0x8000008f838f7221 */ /* 0x000fe20000010000 */
[----:B------:R-:W-:Y:S01]  /*47c0*/  @P0 FSEL R95, R95, RZ, P6 ;  /* 0x000000ff5f5f0208 */ /* 0x000fe20003000000 */
[----:B------:R-:W-:Y:S01]  /*47d0*/  FMUL.FTZ R131, R193, R123 ;  /* 0x0000007bc1837220 */ /* 0x000fe20000410000 */
[----:B------:R-:W-:Y:S01]  /*47e0*/  LOP3.LUT P6, RZ, R56, 0xff000000, RZ, 0xc0, !PT ;  /* 0xff00000038ff7812 */ /* 0x000fe200078cc0ff */
[----:B------:R-:W-:Y:S01]  /*47f0*/  FMUL.FTZ R114, R51, c[0x0][0x1e8] ;  /* 0x00007a0033727a20 */ /* 0x000fe20000410000 */
[----:B------:R-:W-:Y:S01]  /*4800*/  FSEL R104, R96, RZ, P4 ;  /* 0x000000ff60687208 */ /* 0x000fe20002000000 */
[----:B------:R-:W-:Y:S01]  /*4810*/  @P1 FADD.FTZ R131, R86, R131 ;  /* 0x0000008356831221 */ /* 0x000fe20000010000 */
[----:B------:R-:W-:Y:S01]  /*4820*/  @P0 LOP3.LUT P4, RZ, R156, 0xff000000, RZ, 0xc0, !PT ;  /* 0xff0000009cff0812 */ /* 0x000fe2000788c0ff */
[----:B------:R-:W-:Y:S01]  /*4830*/  FMUL.FTZ R113, R140, c[0x0][0x1e8] ;  /* 0x00007a008c717a20 */ /* 0x000fe20000410000 */
[----:B------:R-:W-:Y:S01]  /*4840*/  @P0 FSEL R96, R96, RZ, P5 ;  /* 0x000000ff60600208 */ /* 0x000fe20002800000 */
[----:B------:R-:W-:Y:S01]  /*4850*/  FMUL.FTZ R112, R131, c[0x0][0x1e8] ;  /* 0x00007a0083707a20 */ /* 0x000fe20000410000 */
[----:B------:R-:W-:-:S02]  /*4860*/  LOP3.LUT P5, RZ, R57, 0xff, RZ, 0xc0, !PT ;  /* 0x000000ff39ff7812 */ /* 0x000fc400078ac0ff */
[C---:B------:R-:W-:Y:S02]  /*4870*/  FSEL R56, R98.reuse, RZ, P6 ;  /* 0x000000ff62387208 */ /* 0x040fe40003000000 */
[----:B------:R-:W-:Y:S02]  /*4880*/  @P0 LOP3.LUT P6, RZ, R157, 0xff, RZ, 0xc0, !PT ;  /* 0x000000ff9dff0812 */ /* 0x000fe400078cc0ff */
[----:B------:R-:W-:Y:S02]  /*4890*/  @P0 FSEL R98, R98, RZ, P4 ;  /* 0x000000ff62620208 */ /* 0x000fe40002000000 */
[----:B------:R-:W-:Y:S02]  /*48a0*/  LOP3.LUT P4, RZ, R57, 0xff00, RZ, 0xc0, !PT ;  /* 0x0000ff0039ff7812 */ /* 0x000fe4000788c0ff */
[C---:B------:R-:W-:Y:S02]  /*48b0*/  FSEL R105, R99.reuse, RZ, P5 ;  /* 0x000000ff63697208 */ /* 0x040fe40002800000 */
[----:B------:R-:W-:-:S02]  /*48c0*/  @P0 FSEL R99, R99, RZ, P6 ;  /* 0x000000ff63630208 */ /* 0x000fc40003000000 */
[C---:B------:R-:W-:Y:S02]  /*48d0*/  LOP3.LUT P5, RZ, R57.reuse, 0xff0000, RZ, 0xc0, !PT ;  /* 0x00ff000039ff7812 */ /* 0x040fe400078ac0ff */
[----:B------:R-:W-:Y:S02]  /*48e0*/  LOP3.LUT P6, RZ, R57, 0xff000000, RZ, 0xc0, !PT ;  /* 0xff00000039ff7812 */ /* 0x000fe400078cc0ff */
[----:B------:R-:W-:Y:S02]  /*48f0*/  FSEL R57, R117, RZ, P4 ;  /* 0x000000ff75397208 */ /* 0x000fe40002000000 */
[----:B------:R-:W-:Y:S02]  /*4900*/  @P0 LOP3.LUT P4, RZ, R157, 0xff00, RZ, 0xc0, !PT ;  /* 0x0000ff009dff0812 */ /* 0x000fe4000788c0ff */
[----:B------:R-:W-:Y:S02]  /*4910*/  FSEL R128, R124, RZ, P5 ;  /* 0x000000ff7c807208 */ /* 0x000fe40002800000 */
[----:B------:R-:W-:-:S02]  /*4920*/  @P0 FSEL R117, R117, RZ, P4 ;  /* 0x000000ff75750208 */ /* 0x000fc40002000000 */
[----:B------:R-:W-:Y:S01]  /*4930*/  LOP3.LUT P4, RZ, R50, 0xff, RZ, 0xc0, !PT ;  /* 0x000000ff32ff7812 */ /* 0x000fe2000788c0ff */
[----:B------:R-:W-:Y:S01]  /*4940*/  FADD.FTZ R50, R126, -R130 ;  /* 0x800000827e327221 */ /* 0x000fe20000010000 */
[----:B------:R-:W-:Y:S01]  /*4950*/  @P0 LOP3.LUT P5, RZ, R157, 0xff0000, RZ, 0xc0, !PT ;  /* 0x00ff00009dff0812 */ /* 0x000fe200078ac0ff */
[C---:B------:R-:W-:Y:S01]  /*4960*/  FMUL.FTZ R130, R193.reuse, R115 ;  /* 0x00000073c1827220 */ /* 0x040fe20000410000 */
[----:B------:R-:W-:Y:S01]  /*4970*/  SEL R42, R42, R110, P3 ;  /* 0x0000006e2a2a7207 */ /* 0x000fe20001800000 */
[----:B------:R-:W-:Y:S01]  /*4980*/  FMUL.FTZ R50, R193, R50 ;  /* 0x00000032c1327220 */ /* 0x000fe20000410000 */
[----:B------:R-:W-:Y:S01]  /*4990*/  @P0 FSEL R124, R124, RZ, P5 ;  /* 0x000000ff7c7c0208 */ /* 0x000fe20002800000 */
[----:B------:R-:W-:Y:S01]  /*49a0*/  @P1 FADD.FTZ R130, R83, R130 ;  /* 0x0000008253821221 */ /* 0x000fe20000010000 */
[----:B------:R-:W-:Y:S01]  /*49b0*/  @P0 LOP3.LUT P5, RZ, R157, 0xff000000, RZ, 0xc0, !PT ;  /* 0xff0000009dff0812 */ /* 0x000fe200078ac0ff */
[----:B------:R-:W-:Y:S01]  /*49c0*/  @P1 FADD.FTZ R50, R90, R50 ;  /* 0x000000325a321221 */ /* 0x000fe20000010000 */
[----:B------:R-:W-:Y:S01]  /*49d0*/  SEL R40, R40, R108, P3 ;  /* 0x0000006c28287207 */ /* 0x000fe20001800000 */
[----:B------:R-:W-:Y:S01]  /*49e0*/  FMUL.FTZ R125, R130, c[0x0][0x1e8] ;  /* 0x00007a00827d7a20 */ /* 0x000fe20000410000 */
[----:B------:R-:W-:Y:S01]  /*49f0*/  FSEL R118, R113, RZ, P4 ;  /* 0x000000ff71767208 */ /* 0x000fe20002000000 */
[C---:B------:R-:W-:Y:S01]  /*4a00*/  FMUL.FTZ R115, R50.reuse, c[0x0][0x1e8] ;  /* 0x00007a0032737a20 */ /* 0x040fe20000410000 */
[----:B------:R-:W-:Y:S01]  /*4a10*/  SEL R110, R50, R110, P3 ;  /* 0x0000006e326e7207 */ /* 0x000fe20001800000 */
[----:B------:R-:W-:Y:S01]  /*4a20*/  FMUL.FTZ R193, R193, R143 ;  /* 0x0000008fc1c17220 */ /* 0x000fe20000410000 */
[----:B------:R-:W-:-:S02]  /*4a30*/  FSEL R129, R125, RZ, P6 ;  /* 0x000000ff7d817208 */ /* 0x000fc40003000000 */
[----:B------:R-:W-:Y:S01]  /*4a40*/  @P0 FSEL R125, R125, RZ, P5 ;  /* 0x000000ff7d7d0208 */ /* 0x000fe20002800000 */
[----:B------:R-:W-:Y:S01]  /*4a50*/  @P1 FADD.FTZ R193, R91, R193 ;  /* 0x000000c15bc11221 */ /* 0x000fe20000010000 */
[----:B------:R-:W-:Y:S02]  /*4a60*/  LOP3.LUT P6, RZ, R54, 0xff0000, RZ, 0xc0, !PT ;  /* 0x00ff000036ff7812 */ /* 0x000fe400078cc0ff */
[----:B------:R-:W-:Y:S02]  /*4a70*/  LOP3.LUT P5, RZ, R55, 0xff, RZ, 0xc0, !PT ;  /* 0x000000ff37ff7812 */ /* 0x000fe400078ac0ff */
[----:B------:R-:W-:Y:S02]  /*4a80*/  FSEL R119, R112, RZ, P6 ;  /* 0x000000ff70777208 */ /* 0x000fe40003000000 */
[----:B------:R-:W-:Y:S02]  /*4a90*/  FSEL R123, R114, RZ, P5 ;  /* 0x000000ff727b7208 */ /* 0x000fe40002800000 */
[----:B------:R-:W-:-:S02]  /*4aa0*/  LOP3.LUT P6, RZ, R54, 0xff00, RZ, 0xc0, !PT ;  /* 0x0000ff0036ff7812 */ /* 0x000fc400078cc0ff */
[----:B------:R-:W-:Y:S01]  /*4ab0*/  LOP3.LUT P5, RZ, R54, 0xff000000, RZ, 0xc0, !PT ;  /* 0xff00000036ff7812 */ /* 0x000fe200078ac0ff */
[----:B------:R-:W-:Y:S01]  /*4ac0*/  IMAD R54, R0, c[0x0][0x168], RZ ;  /* 0x00005a0000367a24 */ /* 0x000fe200078e02ff */
[----:B------:R-:W-:Y:S02]  /*4ad0*/  SEL R108, R51, R108, P3 ;  /* 0x0000006c336c7207 */ /* 0x000fe40001800000 */
[----:B------:R-:W-:Y:S02]  /*4ae0*/  LOP3.LUT P4, RZ, R55, 0xff0000, RZ, 0xc0, !PT ;  /* 0x00ff000037ff7812 */ /* 0x000fe4000788c0ff */
[----:B------:R-:W-:Y:S02]  /*4af0*/  SHF.R.S32.HI R50, RZ, 0x1f, R54 ;  /* 0x0000001fff327819 */ /* 0x000fe40000011436 */
[----:B------:R-:W-:Y:S02]  /*4b00*/  F2FP.BF16.PACK_AB R51, R116, R52 ;  /* 0x000000347433723e */ /* 0x000fe400000010ff */
[----:B------:R-:W-:-:S02]  /*4b10*/  LEA.HI R54, R50, R54, RZ, 0x3 ;  /* 0x0000003632367211 */ /* 0x000fc400078f18ff */
[----:B0-----:R-:W-:Y:S02]  /*4b20*/  LOP3.LUT R116, R221, 0x1f, RZ, 0xc0, !PT ;  /* 0x0000001fdd747812 */ /* 0x001fe400078ec0ff */
[----:B------:R-:W-:Y:S02]  /*4b30*/  F2FP.BF16.PACK_AB R50, R47, R45 ;  /* 0x0000002d2f32723e */ /* 0x000fe400000010ff */
[----:B------:R-:W-:Y:S02]  /*4b40*/  @P0 F2FP.BF16.PACK_AB R94, RZ, R94 ;  /* 0x0000005eff5e023e */ /* 0x000fe400000010ff */
[----:B------:R-:W-:Y:S02]  /*4b50*/  @P0 F2FP.BF16.PACK_AB R92, RZ, R92 ;  /* 0x0000005cff5c023e */ /* 0x000fe400000010ff */
[----:B------:R-:W-:Y:S02]  /*4b60*/  @P0 F2FP.BF16.PACK_AB R59, RZ, R59 ;  /* 0x0000003bff3b023e */ /* 0x000fe400000010ff */
[----:B------:R-:W-:-:S02]  /*4b70*/  @P0 F2FP.BF16.PACK_AB R101, RZ, R101 ;  /* 0x00000065ff65023e */ /* 0x000fc400000010ff */
[----:B------:R-:W-:Y:S01]  /*4b80*/  SEL R45, R53, R137, P3 ;  /* 0x00000089352d7207 */ /* 0x000fe20001800000 */
[----:B------:R-:W-:Y:S01]  /*4b90*/  IMAD.WIDE.U32 R52, R186, R211, c[0x0][0x248] ;  /* 0x00009200ba347625 */ /* 0x000fe200078e00d3 */
[----:B------:R-:W-:Y:S02]  /*4ba0*/  FSEL R126, R115, RZ, P4 ;  /* 0x000000ff737e7208 */ /* 0x000fe40002000000 */
[----:B------:R-:W-:Y:S02]  /*4bb0*/  F2FP.BF16.PACK_AB R49, R43, R49 ;  /* 0x000000312b31723e */ /* 0x000fe400000010ff */
[----:B------:R-:W-:Y:S02]  /*4bc0*/  F2FP.BF16.PACK_AB R48, R48, R41 ;  /* 0x000000293030723e */ /* 0x000fe400000010ff */
[----:B------:R-:W-:Y:S02]  /*4bd0*/  SEL R47, R107, R139, P3 ;  /* 0x0000008b6b2f7207 */ /* 0x000fe40001800000 */
[C---:B------:R-:W-:Y:S01]  /*4be0*/  LOP3.LUT P4, RZ, R55.reuse, 0xff00, RZ, 0xc0, !PT ;  /* 0x0000ff0037ff7812 */ /* 0x040fe2000788c0ff */
[----:B------:R0:W-:Y:S01]  /*4bf0*/  STG.E.128 [R52.64], R48 ;  /* 0x0000003034007986 */ /* 0x0001e2000c101d04 */
[----:B------:R-:W-:-:S02]  /*4c00*/  LOP3.LUT P1, RZ, R55, 0xff000000, RZ, 0xc0, !PT ;  /* 0xff00000037ff7812 */ /* 0x000fc4000782c0ff */
[----:B------:R-:W-:Y:S02]  /*4c10*/  LEA.HI.SX32 R107, R54, R116, 0x1d ;  /* 0x00000074366b7211 */ /* 0x000fe400078feaff */
[----:B------:R-:W-:Y:S02]  /*4c20*/  @P0 MOV R55, R158 ;  /* 0x0000009e00370202 */ /* 0x000fe40000000f00 */
[----:B------:R-:W-:Y:S02]  /*4c30*/  @P0 F2FP.BF16.PACK_AB R58, RZ, R58 ;  /* 0x0000003aff3a023e */ /* 0x000fe400000010ff */
[----:B------:R-:W-:Y:S02]  /*4c40*/  @P0 F2FP.BF16.PACK_AB R93, RZ, R93 ;  /* 0x0000005dff5d023e */ /* 0x000fe400000010ff */
[----:B------:R-:W-:Y:S02]  /*4c50*/  @P0 F2FP.BF16.PACK_AB R100, RZ, R100 ;  /* 0x00000064ff64023e */ /* 0x000fe400000010ff */
[----:B------:R-:W-:-:S02]  /*4c60*/  @P0 F2FP.BF16.PACK_AB R106, RZ, R106 ;  /* 0x0000006aff6a023e */ /* 0x000fc400000010ff */
[----:B------:R-:W-:Y:S02]  /*4c70*/  @P0 PRMT R132, R94, 0x7610, R132 ;  /* 0x000076105e840816 */ /* 0x000fe40000000084 */
[----:B------:R-:W-:Y:S01]  /*4c80*/  @P0 PRMT R133, R92, 0x7610, R133 ;  /* 0x000076105c850816 */ /* 0x000fe20000000085 */
[----:B0-----:R-:W-:Y:S01]  /*4c90*/  @P0 IMAD.WIDE.U32 R52, R186, R211, c[0x0][0x250] ;  /* 0x00009400ba340625 */ /* 0x001fe200078e00d3 */
[----:B------:R-:W-:Y:S02]  /*4ca0*/  @P0 PRMT R134, R59, 0x7610, R134 ;  /* 0x000076103b860816 */ /* 0x000fe40000000086 */
[----:B------:R-:W-:Y:S02]  /*4cb0*/  @P2 MOV R54, 0x20 ;  /* 0x0000002000362802 */ /* 0x000fe40000000f00 */
[----:B------:R-:W-:Y:S02]  /*4cc0*/  @P0 PRMT R135, R101, 0x7610, R135 ;  /* 0x0000761065870816 */ /* 0x000fe40000000087 */
[----:B------:R-:W-:-:S02]  /*4cd0*/  SEL R44, R44, R136, P3 ;  /* 0x000000882c2c7207 */ /* 0x000fc40001800000 */
[----:B------:R-:W-:Y:S02]  /*4ce0*/  SEL R46, R46, R138, P3 ;  /* 0x0000008a2e2e7207 */ /* 0x000fe40001800000 */
[----:B------:R-:W-:Y:S02]  /*4cf0*/  SEL R41, R127, R109, P3 ;  /* 0x0000006d7f297207 */ /* 0x000fe40001800000 */
[----:B------:R-:W-:Y:S02]  /*4d00*/  SEL R43, R130, R111, P3 ;  /* 0x0000006f822b7207 */ /* 0x000fe40001800000 */
[----:B------:R-:W-:Y:S02]  /*4d10*/  SEL R136, R140, R136, P3 ;  /* 0x000000888c887207 */ /* 0x000fe40001800000 */
[----:B------:R-:W-:Y:S02]  /*4d20*/  SEL R138, R131, R138, P3 ;  /* 0x0000008a838a7207 */ /* 0x000fe40001800000 */
[C---:B------:R-:W-:Y:S01]  /*4d30*/  SEL R137, R122.reuse, R137, P3 ;  /* 0x000000897a897207 */ /* 0x040fe20001800000 */
[----:B------:R-:W-:Y:S01]  /*4d40*/  FMUL.FTZ R122, R122, c[0x0][0x1e8] ;  /* 0x00007a007a7a7a20 */ /* 0x000fe20000410000 */
[C---:B------:R-:W-:Y:S01]  /*4d50*/  SEL R139, R121.reuse, R139, P3 ;  /* 0x0000008b798b7207 */ /* 0x040fe20001800000 */
[----:B------:R-:W-:Y:S01]  /*4d60*/  FMUL.FTZ R121, R121, c[0x0][0x1e8] ;  /* 0x00007a0079797a20 */ /* 0x000fe20000410000 */
[C---:B------:R-:W-:Y:S01]  /*4d70*/  SEL R109, R120.reuse, R109, P3 ;  /* 0x0000006d786d7207 */ /* 0x040fe20001800000 */
[----:B------:R-:W-:Y:S01]  /*4d80*/  FMUL.FTZ R120, R120, c[0x0][0x1e8] ;  /* 0x00007a0078787a20 */ /* 0x000fe20000410000 */
[C---:B------:R-:W-:Y:S01]  /*4d90*/  SEL R111, R193.reuse, R111, P3 ;  /* 0x0000006fc16f7207 */ /* 0x040fe20001800000 */
[----:B------:R-:W-:Y:S01]  /*4da0*/  FMUL.FTZ R193, R193, c[0x0][0x1e8] ;  /* 0x00007a00c1c17a20 */ /* 0x000fe20000410000 */
[----:B------:R-:W-:Y:S01]  /*4db0*/  @P0 LOP3.LUT P3, RZ, R55, 0xff, RZ, 0xc0, !PT ;  /* 0x000000ff37ff0812 */ /* 0x000fe2000786c0ff */
[----:B------:R-:W-:Y:S01]  /*4dc0*/  @P2 IMAD.WIDE.U32 R54, R179, R54, c[0x0][0x258] ;  /* 0x00009600b3362625 */ /* 0x000fe200078e0036 */
        /* <DEDUP_REMOVED lines=8> */
[----:B------:R-:W-:Y:S01]  /*4e50*/  @P0 F2FP.BF16.PACK_AB R124, RZ, R124 ;  /* 0x0000007cff7c023e */ /* 0x000fe200000010ff */
[----:B------:R1:W-:Y:S01]  /*4e60*/  @P2 STG.E.128 [R54.64], R44 ;  /* 0x0000002c36002986 */ /* 0x0003e2000c101d04 */
[----:B------:R-:W-:Y:S02]  /*4e70*/  @P0 F2FP.BF16.PACK_AB R95, RZ, R95 ;  /* 0x0000005fff5f023e */ /* 0x000fe400000010ff */
[----:B------:R-:W-:Y:S01]  /*4e80*/  @P0 F2FP.BF16.PACK_AB R98, RZ, R98 ;  /* 0x00000062ff62023e */ /* 0x000fe200000010ff */
[----:B------:R2:W-:Y:S01]  /*4e90*/  @P2 STG.E.128 [R54.64+0x10], R40 ;  /* 0x0000102836002986 */ /* 0x0005e2000c101d04 */
[----:B------:R-:W-:Y:S02]  /*4ea0*/  @P0 F2FP.BF16.PACK_AB R117, RZ, R117 ;  /* 0x00000075ff75023e */ /* 0x000fe400000010ff */
[----:B------:R-:W-:Y:S02]  /*4eb0*/  @P0 F2FP.BF16.PACK_AB R125, RZ, R125 ;  /* 0x0000007dff7d023e */ /* 0x000fe400000010ff */
[----:B------:R-:W-:-:S02]  /*4ec0*/  F2FP.BF16.PACK_AB R50, R57, R105 ;  /* 0x000000693932723e */ /* 0x000fc400000010ff */
[----:B------:R-:W-:Y:S01]  /*4ed0*/  F2FP.BF16.PACK_AB R49, R56, R104 ;  /* 0x000000683831723e */ /* 0x000fe200000010ff */
[-C--:B------:R-:W-:Y:S01]  /*4ee0*/  IMAD.WIDE.U32 R56, R179, R211.reuse, c[0x0][0x248] ;  /* 0x00009200b3387625 */ /* 0x080fe200078e00d3 */
[----:B------:R-:W-:Y:S02]  /*4ef0*/  F2FP.BF16.PACK_AB R51, R129, R128 ;  /* 0x000000808133723e */ /* 0x000fe400000010ff */
[----:B0-----:R-:W-:Y:S02]  /*4f00*/  @P0 PRMT R132, R97, 0x7610, R132 ;  /* 0x0000761061840816 */ /* 0x001fe40000000084 */
[----:B------:R-:W-:Y:S01]  /*4f10*/  @P0 PRMT R133, R96, 0x7610, R133 ;  /* 0x0000761060850816 */ /* 0x000fe20000000085 */
[----:B-1----:R-:W-:Y:S01]  /*4f20*/  @P0 IMAD.WIDE.U32 R44, R179, R211, c[0x0][0x250] ;  /* 0x00009400b32c0625 */ /* 0x002fe200078e00d3 */
[----:B------:R-:W-:Y:S02]  /*4f30*/  @P0 PRMT R134, R99, 0x7610, R134 ;  /* 0x0000761063860816 */ /* 0x000fe40000000086 */
[----:B------:R-:W-:-:S02]  /*4f40*/  @P0 PRMT R135, R124, 0x7610, R135 ;  /* 0x000076107c870816 */ /* 0x000fc40000000087 */
[----:B------:R-:W-:Y:S02]  /*4f50*/  @P2 IADD3 R47, R178, 0x60, RZ ;  /* 0x00000060b22f2810 */ /* 0x000fe40007ffe0ff */
[----:B------:R-:W-:Y:S02]  /*4f60*/  @P2 MOV R46, 0x20 ;  /* 0x00000020002e2802 */ /* 0x000fe40000000f00 */
[----:B------:R-:W-:Y:S02]  /*4f70*/  F2FP.BF16.PACK_AB R48, R102, R103 ;  /* 0x000000676630723e */ /* 0x000fe400000010ff */
[----:B------:R-:W-:Y:S01]  /*4f80*/  @P0 PRMT R132, R132, 0x5410, R95 ;  /* 0x0000541084840816 */ /* 0x000fe2000000005f */
[----:B------:R-:W-:Y:S01]  /*4f90*/  @P2 IMAD.WIDE.U32 R46, R47, R46, c[0x0][0x258] ;  /* 0x000096002f2e2625 */ /* 0x000fe200078e002e */
[----:B------:R-:W-:Y:S01]  /*4fa0*/  @P0 PRMT R133, R133, 0x5410, R98 ;  /* 0x0000541085850816 */ /* 0x000fe20000000062 */
[----:B------:R0:W-:Y:S01]  /*4fb0*/  STG.E.128 [R56.64], R48 ;  /* 0x0000003038007986 */ /* 0x0001e2000c101d04 */
[----:B------:R-:W-:-:S02]  /*4fc0*/  @P0 PRMT R134, R134, 0x5410, R117 ;  /* 0x0000541086860816 */ /* 0x000fc40000000075 */
[----:B------:R-:W-:Y:S02]  /*4fd0*/  @P0 PRMT R135, R135, 0x5410, R125 ;  /* 0x0000541087870816 */ /* 0x000fe4000000007d */
[----:B--2---:R-:W-:Y:S02]  /*4fe0*/  FSEL R43, R193, RZ, P1 ;  /* 0x000000ffc12b7208 */ /* 0x004fe40000800000 */
[----:B------:R-:W-:Y:S01]  /*4ff0*/  @P0 LOP3.LUT P1, RZ, R158, 0xff00, RZ, 0xc0, !PT ;  /* 0x0000ff009eff0812 */ /* 0x000fe2000782c0ff */
[----:B------:R1:W-:Y:S01]  /*5000*/  @P0 STG.E.128 [R44.64], R132 ;  /* 0x000000842c000986 */ /* 0x0003e2000c101d04 */
[----:B------:R-:W-:Y:S02]  /*5010*/  FSEL R42, R120, RZ, P4 ;  /* 0x000000ff782a7208 */ /* 0x000fe40002000000 */
[----:B------:R-:W-:Y:S01]  /*5020*/  FSEL R40, R122, RZ, P6 ;  /* 0x000000ff7a287208 */ /* 0x000fe20003000000 */
[----:B------:R-:W-:Y:S01]  /*5030*/  @P2 STG.E.128 [R46.64], R136 ;  /* 0x000000882e002986 */ /* 0x000fe2000c101d04 */
[----:B------:R-:W-:-:S02]  /*5040*/  @P0 LOP3.LUT P4, RZ, R158, 0xff000000, RZ, 0xc0, !PT ;  /* 0xff0000009eff0812 */ /* 0x000fc4000788c0ff */
[----:B------:R-:W-:Y:S01]  /*5050*/  @P0 FSEL R113, R113, RZ, P3 ;  /* 0x000000ff71710208 */ /* 0x000fe20001800000 */
[----:B------:R-:W-:Y:S01]  /*5060*/  @P2 STG.E.128 [R46.64+0x10], R108 ;  /* 0x0000106c2e002986 */ /* 0x000fe2000c101d04 */
[----:B------:R-:W-:Y:S02]  /*5070*/  @P0 LOP3.LUT P2, RZ, R158, 0xff0000, RZ, 0xc0, !PT ;  /* 0x00ff00009eff0812 */ /* 0x000fe4000784c0ff */
[----:B------:R-:W-:Y:S02]  /*5080*/  @P0 FSEL R122, R122, RZ, P1 ;  /* 0x000000ff7a7a0208 */ /* 0x000fe40000800000 */
[----:B0-----:R-:W-:Y:S02]  /*5090*/  IADD3 R48, R107, 0x60, RZ ;  /* 0x000000606b307810 */ /* 0x001fe40007ffe0ff */
[C---:B------:R-:W-:Y:S02]  /*50a0*/  @P0 LOP3.LUT P1, RZ, R159.reuse, 0xff, RZ, 0xc0, !PT ;  /* 0x000000ff9fff0812 */ /* 0x040fe4000782c0ff */
[----:B------:R-:W-:Y:S01]  /*50b0*/  @P0 LOP3.LUT P3, RZ, R159, 0xff0000, RZ, 0xc0, !PT ;  /* 0x00ff00009fff0812 */ /* 0x000fe2000786c0ff */
[----:B------:R-:W-:Y:S01]  /*50c0*/  IMAD.WIDE.U32 R48, R211, R48, c[0x0][0x248] ;  /* 0x00009200d3307625 */ /* 0x000fe200078e0030 */
[----:B------:R-:W-:-:S02]  /*50d0*/  FSEL R41, R121, RZ, P5 ;  /* 0x000000ff79297208 */ /* 0x000fc40002800000 */
[----:B------:R-:W-:Y:S02]  /*50e0*/  @P0 FSEL R112, R112, RZ, P2 ;  /* 0x000000ff70700208 */ /* 0x000fe40001000000 */
[----:B------:R-:W-:Y:S02]  /*50f0*/  @P0 FSEL R121, R121, RZ, P4 ;  /* 0x000000ff79790208 */ /* 0x000fe40002000000 */
        /* <DEDUP_REMOVED lines=19> */
[----:B-1----:R-:W-:Y:S02]  /*5230*/  @P0 PRMT R132, R113, 0x7610, R132 ;  /* 0x0000761071840816 */ /* 0x002fe40000000084 */
[----:B0-----:R-:W-:Y:S02]  /*5240*/  @P0 IADD3 R40, R178, 0x60, RZ ;  /* 0x00000060b2280810 */ /* 0x001fe40007ffe0ff */
[----:B------:R-:W-:Y:S02]  /*5250*/  @P0 PRMT R133, R112, 0x7610, R133 ;  /* 0x0000761070850816 */ /* 0x000fe40000000085 */
[----:B------:R-:W-:Y:S01]  /*5260*/  @P0 PRMT R134, R114, 0x7610, R134 ;  /* 0x0000761072860816 */ /* 0x000fe20000000086 */
[----:B------:R-:W-:Y:S01]  /*5270*/  @P0 IMAD.WIDE.U32 R40, R40, R211, c[0x0][0x250] ;  /* 0x0000940028280625 */ /* 0x000fe200078e00d3 */
[----:B------:R-:W-:-:S02]  /*5280*/  @P0 PRMT R135, R115, 0x7610, R135 ;  /* 0x0000761073870816 */ /* 0x000fc40000000087 */
[----:B------:R-:W-:Y:S02]  /*5290*/  MOV R43, c[0x0][0x160] ;  /* 0x00005800002b7a02 */ /* 0x000fe40000000f00 */
        /* <DEDUP_REMOVED lines=9> */
.L_x_834:
[----:B------:R-:W-:Y:S05]  /*5330*/  BSYNC B1 ;  /* 0x0000000000017941 */ /* 0x000fea0003800000 */
.L_x_831:
        /* <DEDUP_REMOVED lines=116> */
.L_x_830:
[----:B0-----:R-:W-:Y:S05]  /*5a80*/  BSYNC B0 ;  /* 0x0000000000007941 */ /* 0x001fea0003800000 */
.L_x_828:
        /* <DEDUP_REMOVED lines=37> */
[----:B------:R-:W-:-:S03]  /*5ce0*/  FADD.FTZ R55, R80, R55 ;  /* 0x0000003750377221 */ /* 0x000fc60000010000 */
        /* <DEDUP_REMOVED lines=20> */
[----:B------:R-:W-:-:S03]  /*5e30*/  FADD.FTZ R3, R3, R56 ;  /* 0x0000003803037221 */ /* 0x000fc60000010000 */
[----:B------:R-:W-:Y:S01]  /*5e40*/  LDS R38, [R128.X4+0x3200] ;  /* 0x0032000080267984 */ /* 0x000fe20000004800 */
[----:B------:R-:W-:-:S03]  /*5e50*/  FADD.FTZ R55, R55, R58 ;  /* 0x0000003a37377221 */ /* 0x000fc60000010000 */
[----:B------:R-:W-:Y:S04]  /*5e60*/  LDS R39, [R128.X4+0x3600] ;  /* 0x0036000080277984 */ /* 0x000fe80000004800 */
        /* <DEDUP_REMOVED lines=98> */
[----:B-----5:R-:W-:Y:S04]  /*6490*/  STS.128 [R0+0x810], R96 ;  /* 0x0008106000007388 */ /* 0x020fe80000000c00 */
        /* <DEDUP_REMOVED lines=37> */
[----:B-1----:R-:W-:Y:S02]  /*66f0*/  FADD.FTZ R8, R8, R11 ;  /* 0x0000000b08087221 */ /* 0x002fe40000010000 */
[----:B------:R-:W-:Y:S01]  /*6700*/  IMAD R11, R46, c[0x0][0x168], RZ ;  /* 0x00005a002e0b7a24 */ /* 0x000fe200078e02ff */
[----:B------:R-:W1:Y:S01]  /*6710*/  LDS R38, [R128.X4+0x2c00] ;  /* 0x002c000080267984 */ /* 0x000e620000004800 */
[----:B--2---:R-:W-:-:S03]  /*6720*/  FADD.FTZ R9, RZ, R9 ;  /* 0x00000009ff097221 */ /* 0x004fc60000010000 */
[----:B------:R-:W2:Y:S01]  /*6730*/  LDS R65, [R128.X4+0x2e00] ;  /* 0x002e000080417984 */ /* 0x000ea20000004800 */
[----:B------:R-:W-:Y:S01]  /*6740*/  IADD3 R11, P0, R11, R128, RZ ;  /* 0x000000800b0b7210 */ /* 0x000fe20007f1e0ff */
[----:B---3--:R-:W-:Y:S02]  /*6750*/  FADD.FTZ R9, R9, R30 ;  /* 0x0000001e09097221 */ /* 0x008fe40000010000 */
        /* <DEDUP_REMOVED lines=36> */
[----:B0-----:R-:W-:-:S04]  /*69a0*/  IADD3.X R0, RZ, RZ, RZ, P0, !PT ;  /* 0x000000ffff007210 */ /* 0x001fc800007fe4ff */
[C---:B------:R-:W-:Y:S02]  /*69b0*/  SHF.L.U64.HI R24, R11.reuse, 0x2, R0 ;  /* 0x000000020b187819 */ /* 0x040fe40000010200 */
[----:B------:R-:W-:-:S04]  /*69c0*/  SHF.L.U32 R11, R11, 0x2, RZ ;  /* 0x000000020b0b7819 */ /* 0x000fc800000006ff */
[C---:B------:R-:W-:Y:S01]  /*69d0*/  IADD3 R4, P0, R11.reuse, c[0x0][0x228], RZ ;  /* 0x00008a000b047a10 */ /* 0x040fe20007f1e0ff */
[----:B------:R-:W0:Y:S01]  /*69e0*/  LDS R44, [R128.X4] ;  /* 0x00000000802c7984 */ /* 0x000e220000004800 */
[C---:B------:R-:W-:Y:S02]  /*69f0*/  IADD3 R8, P1, R11.reuse, c[0x0][0x238], RZ ;  /* 0x00008e000b087a10 */ /* 0x040fe40007f3e0ff */
[C---:B------:R-:W-:Y:S01]  /*6a00*/  IADD3.X R5, R24.reuse, c[0x0][0x22c], RZ, P0, !PT ;  /* 0x00008b0018057a10 */ /* 0x040fe200007fe4ff */
[----:B------:R-:W1:Y:S01]  /*6a10*/  LDS R33, [R128.X4+0x1000] ;  /* 0x0010000080217984 */ /* 0x000e620000004800 */
[----:B------:R-:W-:Y:S02]  /*6a20*/  IADD3 R10, P2, R11, c[0x0][0x230], RZ ;  /* 0x00008c000b0a7a10 */ /* 0x000fe40007f5e0ff */
[----:B------:R-:W-:Y:S01]  /*6a30*/  IADD3.X R9, R24, c[0x0][0x23c], RZ, P1, !PT ;  /* 0x00008f0018097a10 */ /* 0x000fe20000ffe4ff */
[----:B------:R-:W2:Y:S04]  /*6a40*/  LDS R6, [R128.X4+0x2000] ;  /* 0x0020000080067984 */ /* 0x000ea80000004800 */
        /* <DEDUP_REMOVED lines=15> */
[----:B------:R-:W-:Y:S01]  /*6b40*/  IADD3 R6, P0, R11, c[0x0][0x220], RZ ;  /* 0x000088000b067a10 */ /* 0x000fe20007f1e0ff */
[----:B----4-:R-:W-:Y:S01]  /*6b50*/  FADD.FTZ R0, RZ, R0 ;  /* 0x00000000ff007221 */ /* 0x010fe20000010000 */
[C---:B------:R-:W-:Y:S01]  /*6b60*/  IADD3.X R11, R24.reuse, c[0x0][0x234], RZ, P2, !PT ;  /* 0x00008d00180b7a10 */ /* 0x040fe200017fe4ff */
[----:B------:R-:W3:Y:S01]  /*6b70*/  LDS R55, [R128.X4+0x3400] ;  /* 0x0034000080377984 */ /* 0x000ee20000004800 */
[----:B------:R-:W-:Y:S01]  /*6b80*/  IADD3.X R7, R24, c[0x0][0x224], RZ, P0, !PT ;  /* 0x0000890018077a10 */ /* 0x000fe200007fe4ff */
[----:B------:R-:W-:Y:S02]  /*6b90*/  FADD.FTZ R31, R0, R31 ;  /* 0x0000001f001f7221 */ /* 0x000fe40000010000 */
[----:B------:R-:W4:Y:S02]  /*6ba0*/  LDS R45, [R128.X4+0x2600] ;  /* 0x00260000802d7984 */ /* 0x000f240000004800 */
[----:B------:R-:W-:-:S02]  /*6bb0*/  FADD.FTZ R28, R31, R26 ;  /* 0x0000001a1f1c7221 */ /* 0x000fc40000010000 */
[----:B------:R-:W4:Y:S01]  /*6bc0*/  LDS R39, [R128.X4+0x1800] ;  /* 0x0018000080277984 */ /* 0x000f220000004800 */
[----:B------:R-:W-:-:S03]  /*6bd0*/  FADD.FTZ R18, RZ, R18 ;  /* 0x00000012ff127221 */ /* 0x000fc60000010000 */
[----:B------:R-:W4:Y:S01]  /*6be0*/  LDS R24, [R128.X4+0xa00] ;  /* 0x000a000080187984 */ /* 0x000f220000004800 */
[----:B------:R-:W-:-:S03]  /*6bf0*/  FADD.FTZ R53, R28, R53 ;  /* 0x000000351c357221 */ /* 0x000fc60000010000 */
[----:B------:R-:W4:Y:S01]  /*6c00*/  LDS R57, [R128.X4+0x3600] ;  /* 0x0036000080397984 */ /* 0x000f220000004800 */
[----:B------:R-:W-:-:S03]  /*6c10*/  FADD.FTZ R20, RZ, R20 ;  /* 0x00000014ff147221 */ /* 0x000fc60000010000 */
[----:B------:R-:W4:Y:S04]  /*6c20*/  LDS R47, [R128.X4+0x2800] ;  /* 0x00280000802f7984 */ /* 0x000f280000004800 */
[----:B------:R-:W4:Y:S01]  /*6c30*/  LDS R41, [R128.X4+0x1a00] ;  /* 0x001a000080297984 */ /* 0x000f220000004800 */
[----:B0-----:R-:W-:-:S03]  /*6c40*/  FADD.FTZ R20, R20, R35 ;  /* 0x0000002314147221 */ /* 0x001fc60000010000 */
[----:B------:R-:W0:Y:S01]  /*6c50*/  LDS R0, [R128.X4+0xc00] ;  /* 0x000c000080007984 */ /* 0x000e220000004800 */
[----:B-1----:R-:W-:-:S03]  /*6c60*/  FADD.FTZ R22, RZ, R22 ;  /* 0x00000016ff167221 */ /* 0x002fc60000010000 */
[----:B------:R-:W-:Y:S01]  /*6c70*/  STG.E [R4.64], R59 ;  /* 0x0000003b04007986 */ /* 0x000fe2000c101904 */
[----:B--2---:R-:W-:-:S03]  /*6c80*/  FADD.FTZ R18, R18, R33 ;  /* 0x0000002112127221 */ /* 0x004fc60000010000 */
[----:B------:R-:W1:Y:S01]  /*6c90*/  LDS R59, [R128.X4+0x3800] ;  /* 0x00380000803b7984 */ /* 0x000e620000004800 */
[----:B------:R-:W-:-:S03]  /*6ca0*/  FADD.FTZ R18, R18, R43 ;  /* 0x0000002b12127221 */ /* 0x000fc60000010000 */
[----:B------:R-:W2:Y:S01]  /*6cb0*/  LDS R49, [R128.X4+0x2a00] ;  /* 0x002a000080317984 */ /* 0x000ea20000004800 */
[----:B---3--:R-:W-:-:S03]  /*6cc0*/  FADD.FTZ R55, R18, R55 ;  /* 0x0000003712377221 */ /* 0x008fc60000010000 */
[----:B------:R-:W3:Y:S01]  /*6cd0*/  LDS R31, [R128.X4+0x1c00] ;  /* 0x001c0000801f7984 */ /* 0x000ee20000004800 */
[----:B----4-:R-:W-:-:S03]  /*6ce0*/  FADD.FTZ R20, R20, R45 ;  /* 0x0000002d14147221 */ /* 0x010fc60000010000 */
        /* <DEDUP_REMOVED lines=9> */
[----:B------:R-:W-:-:S03]  /*6d80*/  FADD.FTZ R24, R24, R41 ;  /* 0x0000002918187221 */ /* 0x000fc60000010000 */
[----:B------:R-:W4:Y:S01]  /*6d90*/  LDS R37, [R128.X4+0x1e00] ;  /* 0x001e000080257984 */ /* 0x000f220000004800 */
        /* <DEDUP_REMOVED lines=44> */
.L_x_832:
[----:B0-----:R-:W-:Y:S01]  /*7060*/  HFMA2.MMA R48, -RZ, RZ, 0, 5.9604644775390625e-08 ;  /* 0x00000001ff307435 */ /* 0x001fe200000001ff */
[----:B------:R-:W-:-:S02]  /*7070*/  MOV R43, R143 ;  /* 0x0000008f002b7202 */ /* 0x000fc40000000f00 */
[----:B------:R-:W-:-:S03]  /*7080*/  MOV R42, 0x70a0 ;  /* 0x000070a0002a7802 */ /* 0x000fc60000000f00 */
[----:B-----5:R-:W-:Y:S05]  /*7090*/  CALL.REL.NOINC `($__internal_41_$__cuda_sm70_shflsync_bfly_p) ;  /* 0x0000034000007944 */ /* 0x020fea0003c00000 */
[----:B-1----:R-:W-:Y:S01]  /*70a0*/  MOV R210, R48 ;  /* 0x0000003000d27202 */ /* 0x002fe20000000f00 */
[----:B0----5:R-:W-:Y:S05]  /*70b0*/  BRA `(.L_x_836) ;  /* 0xffffc43000007947 */ /* 0x021fea000383ffff */
.L_x_833:
[----:B------:R-:W-:Y:S01]  /*70c0*/  HFMA2.MMA R48, -RZ, RZ, 0, 5.9604644775390625e-08 ;  /* 0x00000001ff307435 */ /* 0x000fe200000001ff */
[----:B------:R-:W-:Y:S02]  /*70d0*/  MOV R43, R49 ;  /* 0x00000031002b7202 */ /* 0x000fe40000000f00 */
[----:B------:R-:W-:-:S03]  /*70e0*/  MOV R42, 0x7100 ;  /* 0x00007100002a7802 */ /* 0x000fc60000000f00 */
[----:B01---5:R-:W-:Y:S05]  /*70f0*/  CALL.REL.NOINC `($__internal_41_$__cuda_sm70_shflsync_bfly_p) ;  /* 0x000002e000007944 */ /* 0x023fea0003c00000 */
[----:B------:R-:W-:Y:S01]  /*7100*/  FADD.FTZ R143, R143, R210 ;  /* 0x000000d28f8f7221 */ /* 0x000fe20000010000 */
[----:B------:R-:W-:Y:S01]  /*7110*/  MOV R42, 0x7160 ;  /* 0x00007160002a7802 */ /* 0x000fe20000000f00 */
[----:B-1----:R-:W-:Y:S01]  /*7120*/  FADD.FTZ R49, R49, R48 ;  /* 0x0000003031317221 */ /* 0x002fe20000010000 */
[----:B------:R-:W-:Y:S02]  /*7130*/  MOV R48, 0x2 ;  /* 0x0000000200307802 */ /* 0x000fe40000000f00 */
[----:B------:R-:W-:Y:S02]  /*7140*/  MOV R43, R143 ;  /* 0x0000008f002b7202 */ /* 0x000fe40000000f00 */
[----:B0----5:R-:W-:Y:S05]  /*7150*/  CALL.REL.NOINC `($__internal_41_$__cuda_sm70_shflsync_bfly_p) ;  /* 0x0000028000007944 */ /* 0x021fea0003c00000 */
[----:B-1----:R-:W-:Y:S01]  /*7160*/  MOV R210, R48 ;  /* 0x0000003000d27202 */ /* 0x002fe20000000f00 */
[----:B------:R-:W-:Y:S01]  /*7170*/  HFMA2.MMA R48, -RZ, RZ, 0, 1.1920928955078125e-07 ;  /* 0x00000002ff307435 */ /* 0x000fe200000001ff */
[----:B------:R-:W-:-:S02]  /*7180*/  MOV R43, R49 ;  /* 0x00000031002b7202 */ /* 0x000fc40000000f00 */
[----:B------:R-:W-:-:S03]  /*7190*/  MOV R42, 0x71b0 ;  /* 0x000071b0002a7802 */ /* 0x000fc60000000f00 */
[----:B0----5:R-:W-:Y:S05]  /*71a0*/  CALL.REL.NOINC `($__internal_41_$__cuda_sm70_shflsync_bfly_p) ;  /* 0x0000023000007944 */ /* 0x021fea0003c00000 */
[----:B------:R-:W-:Y:S01]  /*71b0*/  FADD.FTZ R143, R210, R143 ;  /* 0x0000008fd28f7221 */ /* 0x000fe20000010000 */
[----:B------:R-:W-:Y:S01]  /*71c0*/  MOV R42, 0x7210 ;  /* 0x00007210002a7802 */ /* 0x000fe20000000f00 */
[----:B-1----:R-:W-:Y:S01]  /*71d0*/  FADD.FTZ R49, R49, R48 ;  /* 0x0000003031317221 */ /* 0x002fe20000010000 */
[----:B------:R-:W-:Y:S02]  /*71e0*/  MOV R48, 0x4 ;  /* 0x0000000400307802 */ /* 0x000fe40000000f00 */
[----:B------:R-:W-:Y:S02]  /*71f0*/  MOV R43, R143 ;  /* 0x0000008f002b7202 */ /* 0x000fe40000000f00 */
[----:B0----5:R-:W-:Y:S05]  /*7200*/  CALL.REL.NOINC `($__internal_41_$__cuda_sm70_shflsync_bfly_p) ;  /* 0x000001d000007944 */ /* 0x021fea0003c00000 */
[----:B-1----:R-:W-:Y:S01]  /*7210*/  MOV R210, R48 ;  /* 0x0000003000d27202 */ /* 0x002fe20000000f00 */
[----:B------:R-:W-:Y:S01]  /*7220*/  HFMA2.MMA R48, -RZ, RZ, 0, 2.384185791015625e-07 ;  /* 0x00000004ff307435 */ /* 0x000fe200000001ff */
[----:B------:R-:W-:Y:S02]  /*7230*/  MOV R43, R49 ;  /* 0x00000031002b7202 */ /* 0x000fe40000000f00 */
[----:B------:R-:W-:-:S03]  /*7240*/  MOV R42, 0x7260 ;  /* 0x00007260002a7802 */ /* 0x000fc60000000f00 */
[----:B0----5:R-:W-:Y:S05]  /*7250*/  CALL.REL.NOINC `($__internal_41_$__cuda_sm70_shflsync_bfly_p) ;  /* 0x0000018000007944 */ /* 0x021fea0003c00000 */
[----:B------:R-:W-:Y:S01]  /*7260*/  FADD.FTZ R143, R210, R143 ;  /* 0x0000008fd28f7221 */ /* 0x000fe20000010000 */
[----:B------:R-:W-:Y:S01]  /*7270*/  MOV R42, 0x72c0 ;  /* 0x000072c0002a7802 */ /* 0x000fe20000000f00 */
[----:B-1----:R-:W-:Y:S01]  /*7280*/  FADD.FTZ R49, R49, R48 ;  /* 0x0000003031317221 */ /* 0x002fe20000010000 */
[----:B------:R-:W-:-:S02]  /*7290*/  MOV R48, 0x8 ;  /* 0x0000000800307802 */ /* 0x000fc40000000f00 */
[----:B------:R-:W-:Y:S02]  /*72a0*/  MOV R43, R143 ;  /* 0x0000008f002b7202 */ /* 0x000fe40000000f00 */
[----:B0----5:R-:W-:Y:S05]  /*72b0*/  CALL.REL.NOINC `($__internal_41_$__cuda_sm70_shflsync_bfly_p) ;  /* 0x0000012000007944 */ /* 0x021fea0003c00000 */
[----:B-1----:R-:W-:Y:S01]  /*72c0*/  MOV R210, R48 ;  /* 0x0000003000d27202 */ /* 0x002fe20000000f00 */
[----:B------:R-:W-:Y:S01]  /*72d0*/  HFMA2.MMA R48, -RZ, RZ, 0, 4.76837158203125e-07 ;  /* 0x00000008ff307435 */ /* 0x000fe200000001ff */
[----:B------:R-:W-:Y:S02]  /*72e0*/  MOV R43, R49 ;  /* 0x00000031002b7202 */ /* 0x000fe40000000f00 */
        /* <DEDUP_REMOVED lines=9> */
[----:B------:R-:W-:Y:S01]  /*7380*/  HFMA2.MMA R48, -RZ, RZ, 0, 9.5367431640625e-07 ;  /* 0x00000010ff307435 */ /* 0x000fe200000001ff */
[----:B------:R-:W-:-:S02]  /*7390*/  MOV R43, R49 ;  /* 0x00000031002b7202 */ /* 0x000fc40000000f00 */
[----:B------:R-:W-:-:S03]  /*73a0*/  MOV R42, 0x73c0 ;  /* 0x000073c0002a7802 */ /* 0x000fc60000000f00 */
[----:B0----5:R-:W-:Y:S05]  /*73b0*/  CALL.REL.NOINC `($__internal_41_$__cuda_sm70_shflsync_bfly_p) ;  /* 0x0000002000007944 */ /* 0x021fea0003c00000 */
[----:B-1----:R-:W-:Y:S01]  /*73c0*/  MOV R42, R48 ;  /* 0x00000030002a7202 */ /* 0x002fe20000000f00 */
[----:B0----5:R-:W-:Y:S05]  /*73d0*/  BRA `(.L_x_837) ;  /* 0xffffc23000007947 */ /* 0x021fea000383ffff */
        .weak           $__internal_41_$__cuda_sm70_shflsync_bfly_p
        .type           $__internal_41_$__cuda_sm70_shflsync_bfly_p,@function
        .size           $__internal_41_$__cuda_sm70_shflsync_bfly_p,(.L_x_2579 - $__internal_41_$__cuda_sm70_shflsync_bfly_p)
$__internal_41_$__cuda_sm70_shflsync_bfly_p:
        /* <DEDUP_REMOVED lines=9> */
[----:B------:R-:W-:Y:S05]  /*7470*/  RET.REL.NODEC R42 `(_ZN10layer_norm31ln_parallel_residual_bwd_kernelINS_13Kernel_traitsI13__nv_bfloat16S2_fS2_fjLj1024ELj1ELj4ELj1ELj16ENS_18Kernel_traits_baseILj1024ES2_S2_fS2_fjLj128EEEEELb1ELb0ELb1EEEvNS_9BwdParamsE) ;  /* 0xffff8b802a007950 */ /* 0x000fea0003c3ffff */
.L_x_838:
        /* <DEDUP_REMOVED lines=16> */
.L_x_2579:


//--------------------- .text._ZN10layer_norm22ln_bwd_finalize_kernelINS_22Kernel_traits_finalizeILj1024E13__nv_bfloat16S2_fS2_fjLb0ELj1024ELj4ENS_18Kernel_traits_baseILj1024ES2_S2_fS2_fjLj1024EEEEELb0ELb0EEEvNS_9BwdParamsE --------------------------
	.section	.text._ZN10layer_norm22ln_bwd_finalize_kernelINS_22Kernel_traits_finalizeILj1024E13__nv_bfloat16S2_fS2_fjLb0ELj1024ELj4ENS_18Kernel_traits_baseILj1024ES2_S2_fS2_fjLj1024EEEEELb0ELb0EEEvNS_9BwdParamsE,"ax",@progbits
	.sectioninfo	@"SHI_REGISTERS=30"
	.align	128
        .global         _ZN10layer_norm22ln_bwd_finalize_kernelINS_22Kernel_traits_finalizeILj1024E13__nv_bfloat16S2_fS2_fjLb0ELj1024ELj4ENS_18Kernel_traits_baseILj1024ES2_S2_fS2_fjLj1024EEEEELb0ELb0EEEvNS_9BwdParamsE
        .type           _ZN10layer_norm22ln_bwd_finalize_kernelINS_22Kernel_traits_finalizeILj1024E13__nv_bfloat16S2_fS2_fjLb0ELj1024ELj4ENS_18Kernel_traits_baseILj1024ES2_S2_fS2_fjLj1024EEEEELb0ELb0EEEvNS_9BwdParamsE,@function
        .size           _ZN10layer_norm22ln_bwd_finalize_kernelINS_22Kernel_traits_finalizeILj1024E13__nv_bfloat16S2_fS2_fjLb0ELj1024ELj4ENS_18Kernel_traits_baseILj1024ES2_S2_fS2_fjLj1024EEEEELb0ELb0EEEvNS_9BwdParamsE,(.L_x_2580 - _ZN10layer_norm22ln_bwd_finalize_kernelINS_22Kernel_traits_finalizeILj1024E13__nv_bfloat16S2_fS2_fjLb0ELj1024ELj4ENS_18Kernel_traits_baseILj1024ES2_S2_fS2_fjLj1024EEEEELb0ELb0EEEvNS_9BwdParamsE)
        .other          _ZN10layer_norm22ln_bwd_finalize_kernelINS_22Kernel_traits_finalizeILj1024E13__nv_bfloat16S2_fS2_fjLb0ELj1024ELj4ENS_18Kernel_traits_baseILj1024ES2_S2_fS2_fjLj1024EEEEELb0ELb0EEEvNS_9BwdParamsE,@"STO_CUDA_ENTRY STV_DEFAULT"
_ZN10layer_norm22ln_bwd_finalize_kernelINS_22Kernel_traits_finalizeILj1024E13__nv_bfloat16S2_fS2_fjLb0ELj1024ELj4ENS_18Kernel_traits_baseILj1024ES2_S2_fS2_fjLj1024EEEEELb0ELb0EEEvNS_9BwdParamsE:
.text._ZN10layer_norm22ln_bwd_finalize_kernelINS_22Kernel_traits_finalizeILj1024E13__nv_bfloat16S2_fS2_fjLb0ELj1024ELj4ENS_18Kernel_traits_baseILj1024ES2_S2_fS2_fjLj1024EEEEELb0ELb0EEEvNS_9BwdParamsE:
        /* <DEDUP_REMOVED lines=19> */
.L_x_852:
        /* <DEDUP_REMOVED lines=28> */
.L_x_843:
        /* <DEDUP_REMOVED lines=35> */
.L_x_842:
[----:B------:R-:W-:Y:S05]  /*0520*/  BSYNC B1 ;  /* 0x0000000000017941 */ /* 0x000fea0003800000 */
.L_x_841:
        /* <DEDUP_REMOVED lines=23> */
.L_x_845:
[----:B------:R-:W-:Y:S05]  /*06a0*/  BSYNC B1 ;  /* 0x0000000000017941 */ /* 0x000fea0003800000 */
.L_x_844:
        /* <DEDUP_REMOVED lines=11> */
.L_x_846:
[----:B------:R-:W-:Y:S05]  /*0760*/  BSYNC B1 ;  /* 0x0000000000017941 */ /* 0x000fea0003800000 */
.L_x_840:
[----:B------:R-:W-:Y:S05]  /*0770*/  BSYNC B0 ;  /* 0x0000000000007941 */ /* 0x000fea0003800000 */
.L_x_839:
        /* <DEDUP_REMOVED lines=11> */
.L_x_853:
        /* <DEDUP_REMOVED lines=18> */
.L_x_854:
[----:B---3--:R-:W-:Y:S02]  /*0950*/  FADD.FTZ R4, R4, R9 ;  /* 0x0000000904047221 */ /* 0x008fe40000010000 */
[----:B-12---:R-:W-:-:S03]  /*0960*/  FADD.FTZ R6, R5, R6 ;  /* 0x0000000605067221 */ /* 0x006fc60000010000 */
[----:B------:R1:W-:Y:S04]  /*0970*/  @!P1 STS [R17.X4+0x2000], R4 ;  /* 0x0020000411009388 */ /* 0x0003e80000004800 */
[----:B------:R1:W-:Y:S02]  /*0980*/  @!P1 STS [R17.X4+0x2080], R6 ;  /* 0x0020800611009388 */ /* 0x0003e40000004800 */
.L_x_847:
        /* <DEDUP_REMOVED lines=17> */
.L_x_851:
[----:B------:R-:W-:Y:S05]  /*0aa0*/  BSYNC B0 ;  /* 0x0000000000007941 */ /* 0x000fea0003800000 */
.L_x_850:
[C---:B------:R-:W-:Y:S02]  /*0ab0*/  ISETP.GT.U32.AND P1, PT, R18.reuse, -0x401, PT ;  /* 0xfffffbff1200780c */ /* 0x040fe40003f24070 */
[----:B------:R-:W-:Y:S02]  /*0ac0*/  IADD3 R18, R18, 0x400, RZ ;  /* 0x0000040012127810 */ /* 0x000fe40007ffe0ff */
[----:B------:R-:W-:-:S09]  /*0ad0*/  IADD3 R19, R19, 0x200, RZ ;  /* 0x0000020013137810 */ /* 0x000fd20007ffe0ff */
[----:B01----:R-:W-:Y:S05]  /*0ae0*/  @P1 BRA `(.L_x_852) ;  /* 0xfffff64000001947 */ /* 0x003fea000383ffff */
[----:B------:R-:W-:Y:S05]  /*0af0*/  EXIT ;  /* 0x000000000000794d */ /* 0x000fea0003800000 */
.L_x_848:
[----:B--2---:R-:W-:Y:S01]  /*0b00*/  IMAD.MOV.U32 R9, RZ, RZ, R5 ;  /* 0x000000ffff097224 */ /* 0x004fe200078e0005 */
[----:B------:R-:W-:Y:S01]  /*0b10*/  MOV R8, 0x1 ;  /* 0x0000000100087802 */ /* 0x000fe20000000f00 */
[----:B------:R-:W-:Y:S01]  /*0b20*/  IMAD.MOV.U32 R7, RZ, RZ, 0x1f ;  /* 0x0000001fff077424 */ /* 0x000fe200078e00ff */
[----:B------:R-:W-:Y:S02]  /*0b30*/  MOV R10, 0xffffffff ;  /* 0xffffffff000a7802 */ /* 0x000fe40000000f00 */
[----:B------:R-:W-:Y:S02]  /*0b40*/  MOV R2, 0xb60 ;  /* 0x00000b6000027802 */ /* 0x000fe40000000f00 */
[----:B01----:R-:W-:Y:S05]  /*0b50*/  CALL.REL.NOINC `($__internal_42_$__cuda_sm70_shflsync_bfly_p) ;  /* 0x000003b000007944 */ /* 0x003fea0003c00000 */
[----:B-1----:R-:W-:Y:S01]  /*0b60*/  IMAD.MOV.U32 R2, RZ, RZ, R7 ;  /* 0x000000ffff027224 */ /* 0x002fe200078e0007 */
[----:B0-----:R-:W-:Y:S05]  /*0b70*/  BRA `(.L_x_853) ;  /* 0xfffffcb000007947 */ /* 0x001fea000383ffff */
.L_x_849:
[----:B------:R-:W-:Y:S01]  /*0b80*/  HFMA2.MMA R8, -RZ, RZ, 0, 1.1920928955078125e-07 ;  /* 0x00000002ff087435 */ /* 0x000fe200000001ff */
[----:B------:R-:W-:Y:S01]  /*0b90*/  IMAD.MOV.U32 R7, RZ, RZ, 0x1f ;  /* 0x0000001fff077424 */ /* 0x000fe200078e00ff */
[----:B------:R-:W-:Y:S02]  /*0ba0*/  MOV R10, 0xffffffff ;  /* 0xffffffff000a7802 */ /* 0x000fe40000000f00 */
[----:B------:R-:W-:-:S02]  /*0bb0*/  MOV R2, 0xbd0 ;  /* 0x00000bd000027802 */ /* 0x000fc40000000f00 */
[----:B012---:R-:W-:Y:S05]  /*0bc0*/  CALL.REL.NOINC `($__internal_42_$__cuda_sm70_shflsync_bfly_p) ;  /* 0x0000034000007944 */ /* 0x007fea0003c00000 */
[----:B01----:R-:W-:Y:S01]  /*0bd0*/  FADD.FTZ R9, R9, R7 ;  /* 0x0000000709097221 */ /* 0x003fe20000010000 */
[----:B------:R-:W-:Y:S01]  /*0be0*/  HFMA2.MMA R7, -RZ, RZ, 0, 1.847743988037109375e-06 ;  /* 0x0000001fff077435 */ /* 0x000fe200000001ff */
[----:B------:R-:W-:Y:S01]  /*0bf0*/  IMAD.MOV.U32 R8, RZ, RZ, 0x4 ;  /* 0x00000004ff087424 */ /* 0x000fe200078e00ff */
[----:B------:R-:W-:Y:S01]  /*0c00*/  MOV R2, 0xc30 ;  /* 0x00000c3000027802 */ /* 0x000fe20000000f00 */
[----:B------:R-:W-:-:S03]  /*0c10*/  IMAD.MOV.U32 R10, RZ, RZ, -0x1 ;  /* 0xffffffffff0a7424 */ /* 0x000fc600078e00ff */
[----:B------:R-:W-:Y:S05]  /*0c20*/  CALL.REL.NOINC `($__internal_42_$__cuda_sm70_shflsync_bfly_p) ;  /* 0x000002e000007944 */ /* 0x000fea0003c00000 */
[----:B01----:R-:W-:Y:S01]  /*0c30*/  FADD.FTZ R9, R9, R7 ;  /* 0x0000000709097221 */ /* 0x003fe20000010000 */
[----:B------:R-:W-:Y:S01]  /*0c40*/  HFMA2.MMA R7, -RZ, RZ, 0, 1.847743988037109375e-06 ;  /* 0x0000001fff077435 */ /* 0x000fe200000001ff */
[----:B------:R-:W-:Y:S01]  /*0c50*/  MOV R8, 0x8 ;  /* 0x0000000800087802 */ /* 0x000fe20000000f00 */
[----:B------:R-:W-:Y:S01]  /*0c60*/  IMAD.MOV.U32 R10, RZ, RZ, -0x1 ;  /* 0xffffffffff0a7424 */ /* 0x000fe200078e00ff */
[----:B------:R-:W-:-:S03]  /*0c70*/  MOV R2, 0xc90 ;  /* 0x00000c9000027802 */ /* 0x000fc60000000f00 */
[----:B------:R-:W-:Y:S05]  /*0c80*/  CALL.REL.NOINC `($__internal_42_$__cuda_sm70_shflsync_bfly_p) ;  /* 0x0000028000007944 */ /* 0x000fea0003c00000 */
[----:B-1----:R-:W-:Y:S01]  /*0c90*/  FADD.FTZ R6, R9, R7 ;  /* 0x0000000709067221 */ /* 0x002fe20000010000 */
[----:B------:R-:W-:Y:S01]  /*0ca0*/  HFMA2.MMA R7, -RZ, RZ, 0, 1.847743988037109375e-06 ;  /* 0x0000001fff077435 */ /* 0x000fe200000001ff */
[----:B0-----:R-:W-:Y:S01]  /*0cb0*/  MOV R8, 0x10 ;  /* 0x0000001000087802 */ /* 0x001fe20000000f00 */
[----:B------:R-:W-:Y:S01]  /*0cc0*/  IMAD.MOV.U32 R10, RZ, RZ, -0x1 ;  /* 0xffffffffff0a7424 */ /* 0x000fe200078e00ff */
[----:B------:R-:W-:-:S02]  /*0cd0*/  MOV R2, 0xd00 ;  /* 0x00000d0000027802 */ /* 0x000fc40000000f00 */
[----:B------:R-:W-:Y:S02]  /*0ce0*/  MOV R9, R6 ;  /* 0x0000000600097202 */ /* 0x000fe40000000f00 */
[----:B------:R-:W-:Y:S05]  /*0cf0*/  CALL.REL.NOINC `($__internal_42_$__cuda_sm70_shflsync_bfly_p) ;  /* 0x0000021000007944 */ /* 0x000fea0003c00000 */
[----:B0-----:R-:W-:Y:S01]  /*0d00*/  HFMA2.MMA R8, -RZ, RZ, 0, 5.9604644775390625e-08 ;  /* 0x00000001ff087435 */ /* 0x001fe200000001ff */
[----:B-1----:R-:W-:Y:S01]  /*0d10*/  MOV R5, R7 ;  /* 0x0000000700057202 */ /* 0x002fe20000000f00 */
[----:B------:R-:W-:Y:S01]  /*0d20*/  IMAD.MOV.U32 R9, RZ, RZ, R4 ;  /* 0x000000ffff097224 */ /* 0x000fe200078e0004 */
[----:B------:R-:W-:Y:S01]  /*0d30*/  MOV R7, 0x1f ;  /* 0x0000001f00077802 */ /* 0x000fe20000000f00 */
[----:B------:R-:W-:Y:S01]  /*0d40*/  IMAD.MOV.U32 R10, RZ, RZ, -0x1 ;  /* 0xffffffffff0a7424 */ /* 0x000fe200078e00ff */
[----:B------:R-:W-:Y:S02]  /*0d50*/  MOV R2, 0xd70 ;  /* 0x00000d7000027802 */ /* 0x000fe40000000f00 */
[----:B------:R-:W-:Y:S05]  /*0d60*/  CALL.REL.NOINC `($__internal_42_$__cuda_sm70_shflsync_bfly_p) ;  /* 0x000001a000007944 */ /* 0x000fea0003c00000 */
[----:B0-----:R-:W-:Y:S01]  /*0d70*/  HFMA2.MMA R8, -RZ, RZ, 0, 1.1920928955078125e-07 ;  /* 0x00000002ff087435 */ /* 0x001fe200000001ff */
[----:B-1----:R-:W-:Y:S01]  /*0d80*/  FADD.FTZ R9, R4, R7 ;  /* 0x0000000704097221 */ /* 0x002fe20000010000 */
[----:B------:R-:W-:Y:S01]  /*0d90*/  MOV R7, 0x1f ;  /* 0x0000001f00077802 */ /* 0x000fe20000000f00 */
[----:B------:R-:W-:Y:S01]  /*0da0*/  IMAD.MOV.U32 R10, RZ, RZ, -0x1 ;  /* 0xffffffffff0a7424 */ /* 0x000fe200078e00ff */
[----:B------:R-:W-:Y:S02]  /*0db0*/  MOV R2, 0xdd0 ;  /* 0x00000dd000027802 */ /* 0x000fe40000000f00 */
[----:B------:R-:W-:Y:S05]  /*0dc0*/  CALL.REL.NOINC `($__internal_42_$__cuda_sm70_shflsync_bfly_p) ;  /* 0x0000014000007944 */ /* 0x000fea0003c00000 */
[----:B0-----:R-:W-:Y:S01]  /*0dd0*/  HFMA2.MMA R8, -RZ, RZ, 0, 2.384185791015625e-07 ;  /* 0x00000004ff087435 */ /* 0x001fe200000001ff */
[----:B-1----:R-:W-:Y:S01]  /*0de0*/  FADD.FTZ R9, R9, R7 ;  /* 0x0000000709097221 */ /* 0x002fe20000010000 */
[----:B------:R-:W-:Y:S01]  /*0df0*/  MOV R7, 0x1f ;  /* 0x0000001f00077802 */ /* 0x000fe20000000f00 */
[----:B------:R-:W-:Y:S01]  /*0e00*/  IMAD.MOV.U32 R10, RZ, RZ, -0x1 ;  /* 0xffffffffff0a7424 */ /* 0x000fe200078e00ff */
[----:B------:R-:W-:-:S02]  /*0e10*/  MOV R2, 0xe30 ;  /* 0x00000e3000027802 */ /* 0x000fc40000000f00 */
[----:B------:R-:W-:Y:S05]  /*0e20*/  CALL.REL.NOINC `($__internal_42_$__cuda_sm70_shflsync_bfly_p) ;  /* 0x000000e000007944 */ /* 0x000fea0003c00000 */
[----:B0-----:R-:W-:Y:S01]  /*0e30*/  HFMA2.MMA R8, -RZ, RZ, 0, 4.76837158203125e-07 ;  /* 0x00000008ff087435 */ /* 0x001fe200000001ff */
[----:B-1----:R-:W-:Y:S01]  /*0e40*/  FADD.FTZ R9, R9, R7 ;  /* 0x0000000709097221 */ /* 0x002fe20000010000 */
[----:B------:R-:W-:Y:S01]  /*0e50*/  MOV R7, 0x1f ;  /* 0x0000001f00077802 */ /* 0x000fe20000000f00 */
[----:B------:R-:W-:Y:S01]  /*0e60*/  IMAD.MOV.U32 R10, RZ, RZ, -0x1 ;  /* 0xffffffffff0a7424 */ /* 0x000fe200078e00ff */
[----:B------:R-:W-:-:S02]  /*0e70*/  MOV R2, 0xe90 ;  /* 0x00000e9000027802 */ /* 0x000fc40000000f00 */
[----:B------:R-:W-:Y:S05]  /*0e80*/  CALL.REL.NOINC `($__internal_42_$__cuda_sm70_shflsync_bfly_p) ;  /* 0x0000008000007944 */ /* 0x000fea0003c00000 */
[----:B0-----:R-:W-:Y:S01]  /*0e90*/  HFMA2.MMA R8, -RZ, RZ, 0, 9.5367431640625e-07 ;  /* 0x00000010ff087435 */ /* 0x001fe200000001ff */
[----:B-1----:R-:W-:Y:S01]  /*0ea0*/  FADD.FTZ R9, R9, R7 ;  /* 0x0000000709097221 */ /* 0x002fe20000010000 */
[----:B------:R-:W-:Y:S01]  /*0eb0*/  MOV R7, 0x1f ;  /* 0x0000001f00077802 */ /* 0x000fe20000000f00 */
[----:B------:R-:W-:Y:S01]  /*0ec0*/  IMAD.MOV.U32 R10, RZ, RZ, -0x1 ;  /* 0xffffffffff0a7424 */ /* 0x000fe200078e00ff */
[----:B------:R-:W-:-:S02]  /*0ed0*/  MOV R2, 0xef0 ;  /* 0x00000ef000027802 */ /* 0x000fc40000000f00 */
[----:B------:R-:W-:Y:S05]  /*0ee0*/  CALL.REL.NOINC `($__internal_42_$__cuda_sm70_shflsync_bfly_p) ;  /* 0x0000002000007944 */ /* 0x000fea0003c00000 */
[----:B-1----:R-:W-:Y:S01]  /*0ef0*/  MOV R4, R7 ;  /* 0x0000000700047202 */ /* 0x002fe20000000f00 */
[----:B0-----:R-:W-:Y:S05]  /*0f00*/  BRA `(.L_x_854) ;  /* 0xfffffa4000007947 */ /* 0x001fea000383ffff */
        .weak           $__internal_42_$__cuda_sm70_shflsync_bfly_p
        .type           $__internal_42_$__cuda_sm70_shflsync_bfly_p,@function
        .size           $__internal_42_$__cuda_sm70_shflsync_bfly_p,(.L_x_2580 - $__internal_42_$__cuda_sm70_shflsync_bfly_p)
$__internal_42_$__cuda_sm70_shflsync_bfly_p:
[----:B------:R-:W-:Y:S01]  /*0f10*/  HFMA2.MMA R3, -RZ, RZ, 0, 0 ;  /* 0x00000000ff037435 */ /* 0x000fe200000001ff */
[----:B------:R-:W-:Y:S04]  /*0f20*/  WARPSYNC R10 ;  /* 0x0000000a00007348 */ /* 0x000fe80003800000 */
[----:B------:R0:W1:Y:S01]  /*0f30*/  SHFL.BFLY PT, R7, R9, R8, R7 ;  /* 0x0c00000809077389 */ /* 0x00006200000e0007 */
[----:B------:R-:W-:Y:S05]  /*0f40*/  RET.REL.NODEC R2 `(_ZN10layer_norm22ln_bwd_finalize_kernelINS_22Kernel_traits_finalizeILj1024E13__nv_bfloat16S2_fS2_fjLb0ELj1024ELj4ENS_18Kernel_traits_baseILj1024ES2_S2_fS2_fjLj1024EEEEELb0ELb0EEEvNS_9BwdParamsE) ;  /* 0xfffff0b002007950 */ /* 0x000fea0003c3ffff */
.L_x_855:
        /* <DEDUP_REMOVED lines=11> */
.L_x_2580:


//--------------------- .text._ZN10layer_norm40ln_parallel_residual_bwd_finalize_kernelINS_22Kernel_traits_finalizeILj1024E13__nv_bfloat16S2_fS2_fjLb0ELj1024ELj4ENS_18Kernel_traits_baseILj1024ES2_S2_fS2_fjLj1024EEEEELb0EEEvNS_9BwdParamsE --------------------------
	.section	.text._ZN10layer_norm40ln_parallel_residual_bwd_finalize_kernelINS_22Kernel_traits_finalizeILj1024E13__nv_bfloat16S2_fS2_fjLb0ELj1024ELj4ENS_18Kernel_traits_baseILj1024ES2_S2_fS2_fjLj1024EEEEELb0EEEvNS_9BwdParamsE,"ax",@progbits
	.sectioninfo	@"SHI_REGISTERS=32"
	.align	128
        .global         _ZN10layer_norm40ln_parallel_residual_bwd_finalize_kernelINS_22Kernel_traits_finalizeILj1024E13__nv_bfloat16S2_fS2_fjLb0ELj1024ELj4ENS_18Kernel_traits_baseILj1024ES2_S2_fS2_fjLj1024EEEEELb0EEEvNS_9BwdParamsE
        .type           _ZN10layer_norm40ln_parallel_residual_bwd_finalize_kernelINS_22Kernel_traits_finalizeILj1024E13__nv_bfloat16S2_fS2_fjLb0ELj1024ELj4ENS_18Kernel_traits_baseILj1024ES2_S2_fS2_fjLj1024EEEEELb0EEEvNS_9BwdParamsE,@function
        .size           _ZN10layer_norm40ln_parallel_residual_bwd_finalize_kernelINS_22Kernel_traits_finalizeILj1024E13__nv_bfloat16S2_fS2_fjLb0ELj1024ELj4ENS_18Kernel_traits_baseILj1024ES2_S2_fS2_fjLj1024EEEEELb0EEEvNS_9BwdParamsE,(.L_x_2581 - _ZN10layer_norm40ln_parallel_residual_bwd_finalize_kernelINS_22Kernel_traits_finalizeILj1024E13__nv_bfloat16S2_fS2_fjLb0ELj1024ELj4ENS_18Kernel_traits_baseILj1024ES2_S2_fS2_fjLj1024EEEEELb0EEEvNS_9BwdParamsE)
        .other          _ZN10layer_norm40ln_parallel_residual_bwd_finalize_kernelINS_22Kernel_traits_finalizeILj1024E13__nv_bfloat16S2_fS2_fjLb0ELj1024ELj4ENS_18Kernel_traits_baseILj1024ES2_S2_fS2_fjLj1024EEEEELb0EEEvNS_9BwdParamsE,@"STO_CUDA_ENTRY STV_DEFAULT"
_ZN10layer_norm40ln_parallel_residual_bwd_finalize_kernelINS_22Kernel_traits_finalizeILj1024E13__nv_bfloat16S2_fS2_fjLb0ELj1024ELj4ENS_18Kernel_traits_baseILj1024ES2_S2_fS2_fjLj1024EEEEELb0EEEvNS_9BwdParamsE:
.text._ZN10layer_norm40ln_parallel_residual_bwd_finalize_kernelINS_22Kernel_traits_finalizeILj1024E13__nv_bfloat16S2_fS2_fjLb0ELj1024ELj4ENS_18Kernel_traits_baseILj1024ES2_S2_fS2_fjLj1024EEEEELb0EEEvNS_9BwdParamsE:
        /* <DEDUP_REMOVED lines=19> */
.L_x_870:
        /* <DEDUP_REMOVED lines=36> */
.L_x_860:
        /* <DEDUP_REMOVED lines=59> */
.L_x_859:
[----:B------:R-:W-:Y:S05]  /*0720*/  BSYNC B1 ;  /* 0x0000000000017941 */ /* 0x000fea0003800000 */
.L_x_858:
        /* <DEDUP_REMOVED lines=35> */
.L_x_862:
[----:B------:R-:W-:Y:S05]  /*0960*/  BSYNC B1 ;  /* 0x0000000000017941 */ /* 0x000fea0003800000 */
.L_x_861:
        /* <DEDUP_REMOVED lines=17> */
.L_x_863:
[----:B------:R-:W-:Y:S05]  /*0a80*/  BSYNC B1 ;  /* 0x0000000000017941 */ /* 0x000fea0003800000 */
.L_x_857:
[----:B------:R-:W-:Y:S05]  /*0a90*/  BSYNC B0 ;  /* 0x0000000000007941 */ /* 0x000fea0003800000 */
.L_x_856:
        /* <DEDUP_REMOVED lines=14> */
.L_x_871:
        /* <DEDUP_REMOVED lines=36> */
.L_x_872:
        /* <DEDUP_REMOVED lines=11> */
.L_x_864:
        /* <DEDUP_REMOVED lines=25> */
.L_x_868:
[----:B------:R-:W-:Y:S05]  /*1000*/  BSYNC B0 ;  /* 0x0000000000007941 */ /* 0x000fea0003800000 */
.L_x_867:
[C---:B------:R-:W-:Y:S02]  /*1010*/  ISETP.GT.U32.AND P1, PT, R4.reuse, -0x401, PT ;  /* 0xfffffbff0400780c */ /* 0x040fe40003f24070 */
[----:B------:R-:W-:-:S02]  /*1020*/  IADD3 R4, R4, 0x400, RZ ;  /* 0x0000040004047810 */ /* 0x000fc40007ffe0ff */
[----:B------:R-:W-:-:S09]  /*1030*/  IADD3 R5, R5, 0x200, RZ ;  /* 0x0000020005057810 */ /* 0x000fd20007ffe0ff */
[----:B0-----:R-:W-:Y:S01]  /*1040*/  @!P1 CALL.REL.NOINC `(.L_x_869) ;  /* 0x0000001000009944 */ /* 0x001fe20003c00000 */
[----:B------:R-:W-:Y:S05]  /*1050*/  BRA `(.L_x_870) ;  /* 0xfffff0d000007947 */ /* 0x000fea000383ffff */
.L_x_869:
[----:B------:R-:W-:Y:S05]  /*1060*/  EXIT ;  /* 0x000000000000794d */ /* 0x000fea0003800000 */
.L_x_865:
[----:B------:R-:W-:Y:S01]  /*1070*/  HFMA2.MMA R17, -RZ, RZ, 0, 1.847743988037109375e-06 ;  /* 0x0000001fff117435 */ /* 0x000fe200000001ff */
[----:B----4-:R-:W-:Y:S01]  /*1080*/  IMAD.MOV.U32 R19, RZ, RZ, R12 ;  /* 0x000000ffff137224 */ /* 0x010fe200078e000c */
[----:B------:R-:W-:Y:S02]  /*1090*/  MOV R16, 0x1 ;  /* 0x0000000100107802 */ /* 0x000fe40000000f00 */
[----:B------:R-:W-:Y:S02]  /*10a0*/  MOV R14, 0xffffffff ;  /* 0xffffffff000e7802 */ /* 0x000fe40000000f00 */
[----:B------:R-:W-:Y:S02]  /*10b0*/  MOV R8, 0x10d0 ;  /* 0x000010d000087802 */ /* 0x000fe40000000f00 */
[----:B0123--:R-:W-:Y:S05]  /*10c0*/  CALL.REL.NOINC `($__internal_43_$__cuda_sm70_shflsync_bfly_p) ;  /* 0x000007b000007944 */ /* 0x00ffea0003c00000 */
[----:B01----:R-:W-:Y:S05]  /*10d0*/  BRA `(.L_x_871) ;  /* 0xfffffaa000007947 */ /* 0x003fea000383ffff */
.L_x_866:
[----:B------:R-:W-:Y:S01]  /*10e0*/  HFMA2.MMA R16, -RZ, RZ, 0, 1.1920928955078125e-07 ;  /* 0x00000002ff107435 */ /* 0x000fe200000001ff */
[----:B------:R-:W-:Y:S01]  /*10f0*/  IMAD.MOV.U32 R19, RZ, RZ, R12 ;  /* 0x000000ffff137224 */ /* 0x000fe200078e000c */
[----:B------:R-:W-:Y:S02]  /*1100*/  MOV R17, 0x1f ;  /* 0x0000001f00117802 */ /* 0x000fe40000000f00 */
[----:B------:R-:W-:-:S02]  /*1110*/  MOV R14, 0xffffffff ;  /* 0xffffffff000e7802 */ /* 0x000fc40000000f00 */
[----:B------:R-:W-:Y:S02]  /*1120*/  MOV R8, 0x1140 ;  /* 0x0000114000087802 */ /* 0x000fe40000000f00 */
[----:B-123--:R-:W-:Y:S05]  /*1130*/  CALL.REL.NOINC `($__internal_43_$__cuda_sm70_shflsync_bfly_p) ;  /* 0x0000074000007944 */ /* 0x00efea0003c00000 */
[----:B0-----:R-:W-:Y:S01]  /*1140*/  HFMA2.MMA R17, -RZ, RZ, 0, 1.847743988037109375e-06 ;  /* 0x0000001fff117435 */ /* 0x001fe200000001ff */
[----:B-1----:R-:W-:Y:S01]  /*1150*/  FADD.FTZ R19, R12, R14 ;  /* 0x0000000e0c137221 */ /* 0x002fe20000010000 */
[----:B------:R-:W-:Y:S01]  /*1160*/  MOV R14, 0xffffffff ;  /* 0xffffffff000e7802 */ /* 0x000fe20000000f00 */
[----:B------:R-:W-:Y:S01]  /*1170*/  IMAD.MOV.U32 R16, RZ, RZ, 0x4 ;  /* 0x00000004ff107424 */ /* 0x000fe200078e00ff */
[----:B------:R-:W-:Y:S02]  /*1180*/  MOV R8, 0x11a0 ;  /* 0x000011a000087802 */ /* 0x000fe40000000f00 */
[----:B------:R-:W-:Y:S05]  /*1190*/  CALL.REL.NOINC `($__internal_43_$__cuda_sm70_shflsync_bfly_p) ;  /* 0x000006e000007944 */ /* 0x000fea0003c00000 */
[----:B0-----:R-:W-:Y:S01]  /*11a0*/  HFMA2.MMA R16, -RZ, RZ, 0, 4.76837158203125e-07 ;  /* 0x00000008ff107435 */ /* 0x001fe200000001ff */
[----:B-1----:R-:W-:Y:S01]  /*11b0*/  FADD.FTZ R19, R19, R14 ;  /* 0x0000000e13137221 */ /* 0x002fe20000010000 */
[----:B------:R-:W-:Y:S01]  /*11c0*/  MOV R14, 0xffffffff ;  /* 0xffffffff000e7802 */ /* 0x000fe20000000f00 */
[----:B------:R-:W-:Y:S01]  /*11d0*/  IMAD.MOV.U32 R17, RZ, RZ, 0x1f ;  /* 0x0000001fff117424 */ /* 0x000fe200078e00ff */
[----:B------:R-:W-:Y:S02]  /*11e0*/  MOV R8, 0x1200 ;  /* 0x0000120000087802 */ /* 0x000fe40000000f00 */
[----:B------:R-:W-:Y:S05]  /*11f0*/  CALL.REL.NOINC `($__internal_43_$__cuda_sm70_shflsync_bfly_p) ;  /* 0x0000068000007944 */ /* 0x000fea0003c00000 */
[----:B-1----:R-:W-:Y:S01]  /*1200*/  FADD.FTZ R12, R19, R14 ;  /* 0x0000000e130c7221 */ /* 0x002fe20000010000 */
[----:B0-----:R-:W-:Y:S01]  /*1210*/  HFMA2.MMA R16, -RZ, RZ, 0, 9.5367431640625e-07 ;  /* 0x00000010ff107435 */ /* 0x001fe200000001ff */
[----:B------:R-:W-:Y:S01]  /*1220*/  MOV R17, 0x1f ;  /* 0x0000001f00117802 */ /* 0x000fe20000000f00 */
[----:B------:R-:W-:Y:S01]  /*1230*/  IMAD.MOV.U32 R14, RZ, RZ, -0x1 ;  /* 0xffffffffff0e7424 */ /* 0x000fe200078e00ff */
[----:B------:R-:W-:-:S02]  /*1240*/  MOV R8, 0x1270 ;  /* 0x0000127000087802 */ /* 0x000fc40000000f00 */
[----:B------:R-:W-:Y:S02]  /*1250*/  MOV R19, R12 ;  /* 0x0000000c00137202 */ /* 0x000fe40000000f00 */
[----:B------:R-:W-:Y:S05]  /*1260*/  CALL.REL.NOINC `($__internal_43_$__cuda_sm70_shflsync_bfly_p) ;  /* 0x0000061000007944 */ /* 0x000fea0003c00000 */
[----:B0-----:R-:W-:Y:S01]  /*1270*/  HFMA2.MMA R17, -RZ, RZ, 0, 1.847743988037109375e-06 ;  /* 0x0000001fff117435 */ /* 0x001fe200000001ff */
[----:B-1----:R-:W-:Y:S01]  /*1280*/  MOV R15, R14 ;  /* 0x0000000e000f7202 */ /* 0x002fe20000000f00 */
[----:B------:R-:W-:Y:S01]  /*1290*/  IMAD.MOV.U32 R16, RZ, RZ, 0x1 ;  /* 0x00000001ff107424 */ /* 0x000fe200078e00ff */
[----:B------:R-:W-:Y:S02]  /*12a0*/  MOV R19, R13 ;  /* 0x0000000d00137202 */ /* 0x000fe40000000f00 */
[----:B------:R-:W-:Y:S02]  /*12b0*/  MOV R14, 0xffffffff ;  /* 0xffffffff000e7802 */ /* 0x000fe40000000f00 */
[----:B------:R-:W-:Y:S02]  /*12c0*/  MOV R8, 0x12e0 ;  /* 0x000012e000087802 */ /* 0x000fe40000000f00 */
[----:B------:R-:W-:Y:S05]  /*12d0*/  CALL.REL.NOINC `($__internal_43_$__cuda_sm70_shflsync_bfly_p) ;  /* 0x000005a000007944 */ /* 0x000fea0003c00000 */
[----:B0-----:R-:W-:Y:S01]  /*12e0*/  HFMA2.MMA R16, -RZ, RZ, 0, 1.1920928955078125e-07 ;  /* 0x00000002ff107435 */ /* 0x001fe200000001ff */
[----:B-1----:R-:W-:Y:S01]  /*12f0*/  FADD.FTZ R19, R13, R14 ;  /* 0x0000000e0d137221 */ /* 0x002fe20000010000 */
[----:B------:R-:W-:Y:S01]  /*1300*/  MOV R14, 0xffffffff ;  /* 0xffffffff000e7802 */ /* 0x000fe20000000f00 */
[----:B------:R-:W-:Y:S01]  /*1310*/  IMAD.MOV.U32 R17, RZ, RZ, 0x1f ;  /* 0x0000001fff117424 */ /* 0x000fe200078e00ff */
[----:B------:R-:W-:-:S02]  /*1320*/  MOV R8, 0x1340 ;  /* 0x0000134000087802 */ /* 0x000fc40000000f00 */
[----:B------:R-:W-:Y:S05]  /*1330*/  CALL.REL.NOINC `($__internal_43_$__cuda_sm70_shflsync_bfly_p) ;  /* 0x0000054000007944 */ /* 0x000fea0003c00000 */
[----:B0-----:R-:W-:Y:S01]  /*1340*/  HFMA2.MMA R16, -RZ, RZ, 0, 2.384185791015625e-07 ;  /* 0x00000004ff107435 */ /* 0x001fe200000001ff */
[----:B-1----:R-:W-:Y:S01]  /*1350*/  FADD.FTZ R19, R19, R14 ;  /* 0x0000000e13137221 */ /* 0x002fe20000010000 */
[----:B------:R-:W-:Y:S01]  /*1360*/  MOV R17, 0x1f ;  /* 0x0000001f00117802 */ /* 0x000fe20000000f00 */
[----:B------:R-:W-:Y:S01]  /*1370*/  IMAD.MOV.U32 R14, RZ, RZ, -0x1 ;  /* 0xffffffffff0e7424 */ /* 0x000fe200078e00ff */
[----:B------:R-:W-:-:S02]  /*1380*/  MOV R8, 0x13a0 ;  /* 0x000013a000087802 */ /* 0x000fc40000000f00 */
[----:B------:R-:W-:Y:S05]  /*1390*/  CALL.REL.NOINC `($__internal_43_$__cuda_sm70_shflsync_bfly_p) ;  /* 0x000004e000007944 */ /* 0x000fea0003c00000 */
[----:B0-----:R-:W-:Y:S01]  /*13a0*/  HFMA2.MMA R16, -RZ, RZ, 0, 4.76837158203125e-07 ;  /* 0x00000008ff107435 */ /* 0x001fe200000001ff */
[----:B-1----:R-:W-:Y:S01]  /*13b0*/  FADD.FTZ R19, R19, R14 ;  /* 0x0000000e13137221 */ /* 0x002fe20000010000 */
[----:B------:R-:W-:-:S02]  /*13c0*/  MOV R17, 0x1f ;  /* 0x0000001f00117802 */ /* 0x000fc40000000f00 */
[----:B------:R-:W-:Y:S02]  /*13d0*/  MOV R14, 0xffffffff ;  /* 0xffffffff000e7802 */ /* 0x000fe40000000f00 */
[----:B------:R-:W-:Y:S02]  /*13e0*/  MOV R8, 0x1400 ;  /* 0x0000140000087802 */ /* 0x000fe40000000f00 */
[----:B------:R-:W-:Y:S05]  /*13f0*/  CALL.REL.NOINC `($__internal_43_$__cuda_sm70_shflsync_bfly_p) ;  /* 0x0000048000007944 */ /* 0x000fea0003c00000 */
[----:B-1----:R-:W-:Y:S01]  /*1400*/  FADD.FTZ R13, R19, R14 ;  /* 0x0000000e130d7221 */ /* 0x002fe20000010000 */
[----:B0-----:R-:W-:Y:S01]  /*1410*/  HFMA2.MMA R17, -RZ, RZ, 0, 1.847743988037109375e-06 ;  /* 0x0000001fff117435 */ /* 0x001fe200000001ff */
[----:B------:R-:W-:Y:S01]  /*1420*/  IMAD.MOV.U32 R16, RZ, RZ, 0x10 ;  /* 0x00000010ff107424 */ /* 0x000fe200078e00ff */
[----:B------:R-:W-:Y:S02]  /*1430*/  MOV R14, 0xffffffff ;  /* 0xffffffff000e7802 */ /* 0x000fe40000000f00 */
[----:B------:R-:W-:Y:S02]  /*1440*/  MOV R19, R13 ;  /* 0x0000000d00137202 */ /* 0x000fe40000000f00 */
[----:B------:R-:W-:Y:S02]  /*1450*/  MOV R8, 0x1470 ;  /* 0x0000147000087802 */ /* 0x000fe40000000f00 */
[----:B------:R-:W-:Y:S05]  /*1460*/  CALL.REL.NOINC `($__internal_43_$__cuda_sm70_shflsync_bfly_p) ;  /* 0x0000041000007944 */ /* 0x000fea0003c00000 */
[----:B0-----:R-:W-:Y:S01]  /*1470*/  HFMA2.MMA R16, -RZ, RZ, 0, 5.9604644775390625e-08 ;  /* 0x00000001ff107435 */ /* 0x001fe200000001ff */
[----:B-1----:R-:W-:Y:S01]  /*1480*/  IMAD.MOV.U32 R18, RZ, RZ, R14 ;  /* 0x000000ffff127224 */ /* 0x002fe200078e000e */
[----:B------:R-:W-:Y:S01]  /*1490*/  MOV R19, R11 ;  /* 0x0000000b00137202 */ /* 0x000fe20000000f00 */
[----:B------:R-:W-:Y:S01]  /*14a0*/  IMAD.MOV.U32 R14, RZ, RZ, -0x1 ;  /* 0xffffffffff0e7424 */ /* 0x000fe200078e00ff */
[----:B------:R-:W-:-:S02]  /*14b0*/  MOV R17, 0x1f ;  /* 0x0000001f00117802 */ /* 0x000fc40000000f00 */
[----:B------:R-:W-:Y:S02]  /*14c0*/  MOV R8, 0x14e0 ;  /* 0x000014e000087802 */ /* 0x000fe40000000f00 */
[----:B------:R-:W-:Y:S05]  /*14d0*/  CALL.REL.NOINC `($__internal_43_$__cuda_sm70_shflsync_bfly_p) ;  /* 0x000003a000007944 */ /* 0x000fea0003c00000 */
[----:B0-----:R-:W-:Y:S01]  /*14e0*/  HFMA2.MMA R16, -RZ, RZ, 0, 1.1920928955078125e-07 ;  /* 0x00000002ff107435 */ /* 0x001fe200000001ff */
[----:B-1----:R-:W-:Y:S01]  /*14f0*/  FADD.FTZ R19, R11, R14 ;  /* 0x0000000e0b137221 */ /* 0x002fe20000010000 */
[----:B------:R-:W-:Y:S02]  /*1500*/  MOV R17, 0x1f ;  /* 0x0000001f00117802 */ /* 0x000fe40000000f00 */
[----:B------:R-:W-:Y:S02]  /*1510*/  MOV R14, 0xffffffff ;  /* 0xffffffff000e7802 */ /* 0x000fe40000000f00 */
[----:B------:R-:W-:Y:S02]  /*1520*/  MOV R8, 0x1540 ;  /* 0x0000154000087802 */ /* 0x000fe40000000f00 */
[----:B------:R-:W-:Y:S05]  /*1530*/  CALL.REL.NOINC `($__internal_43_$__cuda_sm70_shflsync_bfly_p) ;  /* 0x0000034000007944 */ /* 0x000fea0003c00000 */
[----:B0-----:R-:W-:Y:S01]  /*1540*/  HFMA2.MMA R17, -RZ, RZ, 0, 1.847743988037109375e-06 ;  /* 0x0000001fff117435 */ /* 0x001fe200000001ff */
[----:B-1----:R-:W-:Y:S01]  /*1550*/  FADD.FTZ R19, R19, R14 ;  /* 0x0000000e13137221 */ /* 0x002fe20000010000 */
[----:B------:R-:W-:Y:S01]  /*1560*/  MOV R14, 0xffffffff ;  /* 0xffffffff000e7802 */ /* 0x000fe20000000f00 */
[----:B------:R-:W-:Y:S01]  /*1570*/  IMAD.MOV.U32 R16, RZ, RZ, 0x4 ;  /* 0x00000004ff107424 */ /* 0x000fe200078e00ff */
[----:B------:R-:W-:-:S02]  /*1580*/  MOV R8, 0x15a0 ;  /* 0x000015a000087802 */ /* 0x000fc40000000f00 */
[----:B------:R-:W-:Y:S05]  /*1590*/  CALL.REL.NOINC `($__internal_43_$__cuda_sm70_shflsync_bfly_p) ;  /* 0x000002e000007944 */ /* 0x000fea0003c00000 */
[----:B0-----:R-:W-:Y:S01]  /*15a0*/  HFMA2.MMA R16, -RZ, RZ, 0, 4.76837158203125e-07 ;  /* 0x00000008ff107435 */ /* 0x001fe200000001ff */
[----:B-1----:R-:W-:Y:S01]  /*15b0*/  FADD.FTZ R19, R19, R14 ;  /* 0x0000000e13137221 */ /* 0x002fe20000010000 */
[----:B------:R-:W-:Y:S01]  /*15c0*/  MOV R14, 0xffffffff ;  /* 0xffffffff000e7802 */ /* 0x000fe20000000f00 */
[----:B------:R-:W-:Y:S01]  /*15d0*/  IMAD.MOV.U32 R17, RZ, RZ, 0x1f ;  /* 0x0000001fff117424 */ /* 0x000fe200078e00ff */
[----:B------:R-:W-:-:S02]  /*15e0*/  MOV R8, 0x1600 ;  /* 0x0000160000087802 */ /* 0x000fc40000000f00 */
        /* <DEDUP_REMOVED lines=33> */
[----:B0-----:R-:W-:Y:S01]  /*1800*/  HFMA2.MMA R17, -RZ, RZ, 0, 1.847743988037109375e-06 ;  /* 0x0000001fff117435 */ /* 0x001fe200000001ff */
[----:B-1----:R-:W-:Y:S01]  /*1810*/  FADD.FTZ R19, R19, R14 ;  /* 0x0000000e13137221 */ /* 0x002fe20000010000 */
[----:B------:R-:W-:Y:S01]  /*1820*/  MOV R14, 0xffffffff ;  /* 0xffffffff000e7802 */ /* 0x000fe20000000f00 */
[----:B------:R-:W-:Y:S01]  /*1830*/  IMAD.MOV.U32 R16, RZ, RZ, 0x10 ;  /* 0x00000010ff107424 */ /* 0x000fe200078e00ff */
[----:B------:R-:W-:Y:S02]  /*1840*/  MOV R8, 0x1860 ;  /* 0x0000186000087802 */ /* 0x000fe40000000f00 */
[----:B------:R-:W-:Y:S05]  /*1850*/  CALL.REL.NOINC `($__internal_43_$__cuda_sm70_shflsync_bfly_p) ;  /* 0x0000002000007944 */ /* 0x000fea0003c00000 */
[----:B-1----:R-:W-:Y:S01]  /*1860*/  MOV R8, R14 ;  /* 0x0000000e00087202 */ /* 0x002fe20000000f00 */
[----:B0-----:R-:W-:Y:S05]  /*1870*/  BRA `(.L_x_872) ;  /* 0xfffff54000007947 */ /* 0x001fea000383ffff */
        .weak           $__internal_43_$__cuda_sm70_shflsync_bfly_p
        .type           $__internal_43_$__cuda_sm70_shflsync_bfly_p,@function
        .size           $__internal_43_$__cuda_sm70_shflsync_bfly_p,(.L_x_2581 - $__internal_43_$__cuda_sm70_shflsync_bfly_p)
$__internal_43_$__cuda_sm70_shflsync_bfly_p:
[----:B------:R-:W-:Y:S01]  /*1880*/  HFMA2.MMA R9, -RZ, RZ, 0, 0 ;  /* 0x00000000ff097435 */ /* 0x000fe200000001ff */
[----:B------:R-:W-:Y:S04]  /*1890*/  WARPSYNC R14 ;  /* 0x0000000e00007348 */ /* 0x000fe80003800000 */
[----:B------:R0:W1:Y:S01]  /*18a0*/  SHFL.BFLY PT, R14, R19, R16, R17 ;  /* 0x0c000010130e7389 */ /* 0x00006200000e0011 */
[----:B------:R-:W-:Y:S05]  /*18b0*/  RET.REL.NODEC R8 `(_ZN10layer_norm40ln_parallel_residual_bwd_finalize_kernelINS_22Kernel_traits_finalizeILj1024E13__nv_bfloat16S2_fS2_fjLb0ELj1024ELj4ENS_18Kernel_traits_baseILj1024ES2_S2_fS2_fjLj1024EEEEELb0EEEvNS_9BwdParamsE) ;  /* 0xffffe74008007950 */ /* 0x000fea0003c3ffff */
.L_x_873:
        /* <DEDUP_REMOVED lines=12> */
.L_x_2581:


//--------------------- .text._ZN10layer_norm31ln_parallel_residual_bwd_kernelINS_13Kernel_traitsI13__nv_bfloat16S2_fS2_fjLj1024ELj1ELj4ELj1ELj16ENS_18Kernel_traits_baseILj1024ES2_S2_fS2_fjLj128EEEEELb1ELb1ELb0EEEvNS_9BwdParamsE --------------------------
	.section	.text._ZN10layer_norm31ln_parallel_residual_bwd_kernelINS_13Kernel_traitsI13__nv_bfloat16S2_fS2_fjLj1024ELj1ELj4ELj1ELj16ENS_18Kernel_traits_baseILj1024ES2_S2_fS2_fjLj128EEEEELb1ELb1ELb0EEEvNS_9BwdParamsE,"ax",@progbits
	.sectioninfo	@"SHI_REGISTERS=249"
	.align	128
        .global         _ZN10layer_norm31ln_parallel_residual_bwd_kernelINS_13Kernel_traitsI13__nv_bfloat16S2_fS2_fjLj1024ELj1ELj4ELj1ELj16ENS_18Kernel_traits_baseILj1024ES2_S2_fS2_fjLj128EEEEELb1ELb1ELb0EEEvNS_9BwdParamsE
        .type           _ZN10layer_norm31ln_parallel_residual_bwd_kernelINS_13Kernel_traitsI13__nv_bfloat16S2_fS2_fjLj1024ELj1ELj4ELj1ELj16ENS_18Kernel_traits_baseILj1024ES2_S2_fS2_fjLj128EEEEELb1ELb1ELb0EEEvNS_9BwdParamsE,@function
        .size           _ZN10layer_norm31ln_parallel_residual_bwd_kernelINS_13Kernel_traitsI13__nv_bfloat16S2_fS2_fjLj1024ELj1ELj4ELj1ELj16ENS_18Kernel_traits_baseILj1024ES2_S2_fS2_fjLj128EEEEELb1ELb1ELb0EEEvNS_9BwdParamsE,(.L_x_2582 - _ZN10layer_norm31ln_parallel_residual_bwd_kernelINS_13Kernel_traitsI13__nv_bfloat16S2_fS2_fjLj1024ELj1ELj4ELj1ELj16ENS_18Kernel_traits_baseILj1024ES2_S2_fS2_fjLj128EEEEELb1ELb1ELb0EEEvNS_9BwdParamsE)
        .other          _ZN10layer_norm31ln_parallel_residual_bwd_kernelINS_13Kernel_traitsI13__nv_bfloat16S2_fS2_fjLj1024ELj1ELj4ELj1ELj16ENS_18Kernel_traits_baseILj1024ES2_S2_fS2_fjLj128EEEEELb1ELb1ELb0EEEvNS_9BwdParamsE,@"STO_CUDA_ENTRY STV_DEFAULT"
_ZN10layer_norm31ln_parallel_residual_bwd_kernelINS_13Kernel_traitsI13__nv_bfloat16S2_fS2_fjLj1024ELj1ELj4ELj1ELj16ENS_18Kernel_traits_baseILj1024ES2_S2_fS2_fjLj128EEEEELb1ELb1ELb0EEEvNS_9BwdParamsE:
.text._ZN10layer_norm31ln_parallel_residual_bwd_kernelINS_13Kernel_traitsI13__nv_bfloat16S2_fS2_fjLj1024ELj1ELj4ELj1ELj16ENS_18Kernel_traits_baseILj1024ES2_S2_fS2_fjLj128EEEEELb1ELb1ELb0EEEvNS_9BwdParamsE:
[----:B------:R-:W-:Y:S02]  /*0000*/  MOV R1, c[0x0][0x28] ;  /* 0x00000a0000017a02 */ /* 0x000fe40000000f00 */
        /* <DEDUP_REMOVED lines=13> */
[----:B------:R-:W-:Y:S02]  /*00e0*/  @P4 IMAD.MOV.U32 R7, RZ, RZ, 0x10 ;  /* 0x00000010ff074424 */ /* 0x000fe400078e00ff */
[----:B------:R-:W-:Y:S01]  /*00f0*/  @P3 MOV R9, 0x10 ;  /* 0x0000001000093802 */ /* 0x000fe20000000f00 */
[C---:B------:R-:W-:Y:S01]  /*0100*/  @P5 IMAD.WIDE.U32 R2, R4.reuse, R3, c[0x0][0x1b0] ;  /* 0x00006c0004025625 */ /* 0x040fe200078e0003 */
[----:B------:R-:W-:-:S03]  /*0110*/  @P5 LOP3.LUT R4, R4, 0x20, RZ, 0xfc, !PT ;  /* 0x0000002004045812 */ /* 0x000fc600078efcff */
        /* <DEDUP_REMOVED lines=82> */
.L_x_894:
        /* <DEDUP_REMOVED lines=14> */
[----:B0-----:R-:W-:-:S03]  /*0720*/  P2R R144, PR, RZ, 0x1 ;  /* 0x00000001ff907803 */ /* 0x001fc60000000000 */
[----:B------:R-:W-:Y:S01]  /*0730*/  IMAD.MOV.U32 R228, RZ, RZ, R0 ;  /* 0x000000ffffe47224 */ /* 0x000fe200078e0000 */
[----:B--2---:R-:W-:Y:S01]  /*0740*/  FSEL R221, R146, RZ, !P0 ;  /* 0x000000ff92dd7208 */ /* 0x004fe20004000000 */
[----:B------:R-:W-:Y:S05]  /*0750*/  @!P5 BRA `(.L_x_877) ;  /* 0x000005800000d947 */ /* 0x000fea0003800000 */
[C---:B------:R-:W-:Y:S02]  /*0760*/  LEA R216, P0, R0.reuse, c[0x0][0x188], 0x5 ;  /* 0x0000620000d87a11 */ /* 0x040fe400078028ff */
[----:B------:R-:W-:Y:S02]  /*0770*/  MOV R149, 0x10 ;  /* 0x0000001000957802 */ /* 0x000fe40000000f00 */
[----:B------:R-:W-:-:S03]  /*0780*/  LEA.HI.X R217, R0, c[0x0][0x18c], RZ, 0x5, P0 ;  /* 0x0000630000d97a11 */ /* 0x000fc600000f2cff */
[C---:B------:R-:W-:Y:S02]  /*0790*/  IMAD.WIDE.U32 R148, R0.reuse, R149, c[0x0][0x208] ;  /* 0x0000820000947625 */ /* 0x040fe400078e0095 */
[----:B------:R0:W2:Y:S04]  /*07a0*/  LDG.E.128 R144, [R216.64] ;  /* 0x00000004d8907981 */ /* 0x0000a8000c1e1d00 */
[----:B------:R-:W3:Y:S04]  /*07b0*/  LDG.E.128 R148, [R148.64] ;  /* 0x0000000494947981 */ /* 0x000ee8000c1e1d00 */
[----:B------:R0:W4:Y:S01]  /*07c0*/  LDG.E.128 R152, [R216.64+0x10] ;  /* 0x00001004d8987981 */ /* 0x000122000c1e1d00 */
[C---:B------:R-:W-:Y:S01]  /*07d0*/  IMAD.SHL.U32 R164, R0.reuse, 0x8, RZ ;  /* 0x0000000800a47824 */ /* 0x040fe200078e00ff */
[----:B------:R-:W-:-:S02]  /*07e0*/  SHF.L.U64.HI R158, R0, 0x3, RZ ;  /* 0x00000003009e7819 */ /* 0x000fc400000102ff */
[----:B------:R-:W-:Y:S02]  /*07f0*/  ISETP.NE.U32.AND P0, PT, RZ, c[0x0][0x250], PT ;  /* 0x00009400ff007a0c */ /* 0x000fe40003f05070 */
[----:B------:R-:W-:Y:S02]  /*0800*/  IADD3 R232, P1, R164, c[0x0][0x190], RZ ;  /* 0x00006400a4e87a10 */ /* 0x000fe40007f3e0ff */
        /* <DEDUP_REMOVED lines=8> */
[----:B0-----:R-:W-:-:S04]  /*0890*/  @P1 LEA R216, P0, R0, c[0x0][0x218], 0x5 ;  /* 0x0000860000d81a11 */ /* 0x001fc800078028ff */
[----:B------:R-:W-:-:S05]  /*08a0*/  @P1 LEA.HI.X R217, R0, c[0x0][0x21c], RZ, 0x5, P0 ;  /* 0x0000870000d91a11 */ /* 0x000fca00000f2cff */
[----:B------:R0:W5:Y:S04]  /*08b0*/  @P1 LDG.E.128 R108, [R216.64] ;  /* 0x00000004d86c1981 */ /* 0x000168000c1e1d00 */
[----:B------:R0:W5:Y:S01]  /*08c0*/  @P1 LDG.E.128 R112, [R216.64+0x10] ;  /* 0x00001004d8701981 */ /* 0x000162000c1e1d00 */
[----:B------:R-:W-:Y:S01]  /*08d0*/  IADD3 R228, R0, 0x20, RZ ;  /* 0x0000002000e47810 */ /* 0x000fe20007ffe0ff */
[----:B--2---:R-:W-:Y:S01]  /*08e0*/  FADD.FTZ R144, -R221, R144 ;  /* 0x00000090dd907221 */ /* 0x004fe20000010100 */
[----:B---3--:R-:W-:-:S03]  /*08f0*/  PRMT R222, RZ, 0x5410, R148 ;  /* 0x00005410ffde7816 */ /* 0x008fc60000000094 */
[----:B-1---5:R-:W-:Y:S01]  /*0900*/  FMUL.FTZ R165, R157, R144 ;  /* 0x000000909da57220 */ /* 0x022fe20000410000 */
[----:B------:R-:W-:Y:S01]  /*0910*/  PRMT R148, RZ, 0x7610, R148 ;  /* 0x00007610ff947816 */ /* 0x000fe20000000094 */
[----:B------:R-:W-:Y:S02]  /*0920*/  FADD.FTZ R146, -R221, R146 ;  /* 0x00000092dd927221 */ /* 0x000fe40000010100 */
[----:B------:R-:W-:Y:S02]  /*0930*/  FADD.FTZ R76, R76, R222 ;  /* 0x000000de4c4c7221 */ /* 0x000fe40000010000 */
[-C--:B------:R-:W-:Y:S02]  /*0940*/  FFMA.FTZ R44, R165, R222.reuse, R44 ;  /* 0x000000dea52c7223 */ /* 0x080fe4000001002c */
[----:B------:R-:W-:Y:S02]  /*0950*/  FADD.FTZ R220, -R221, R145 ;  /* 0x00000091dddc7221 */ /* 0x000fe40000010100 */
[----:B------:R-:W-:Y:S01]  /*0960*/  FMUL.FTZ R222, R35, R222 ;  /* 0x000000de23de7220 */ /* 0x000fe20000410000 */
[----:B0-----:R-:W-:Y:S01]  /*0970*/  PRMT R217, RZ, 0x5410, R149 ;  /* 0x00005410ffd97816 */ /* 0x001fe20000000095 */
[----:B------:R-:W-:-:S02]  /*0980*/  FMUL.FTZ R218, R157, R146 ;  /* 0x000000929dda7220 */ /* 0x000fc40000410000 */
[----:B------:R-:W-:Y:S02]  /*0990*/  FMUL.FTZ R220, R157, R220 ;  /* 0x000000dc9ddc7220 */ /* 0x000fe40000410000 */
[----:B------:R-:W-:Y:S02]  /*09a0*/  FMUL.FTZ R219, R34, R148 ;  /* 0x0000009422db7220 */ /* 0x000fe40000410000 */
[----:B------:R-:W-:Y:S02]  /*09b0*/  FADD.FTZ R144, RZ, R222 ;  /* 0x000000deff907221 */ /* 0x000fe40000010000 */
[----:B------:R-:W-:Y:S01]  /*09c0*/  FFMA.FTZ R145, R165, R222, RZ ;  /* 0x000000dea5917223 */ /* 0x000fe200000100ff */
[----:B------:R-:W-:Y:S01]  /*09d0*/  PRMT R149, RZ, 0x7610, R149 ;  /* 0x00007610ff957816 */ /* 0x000fe20000000095 */
[----:B----4-:R-:W-:Y:S02]  /*09e0*/  FADD.FTZ R152, -R221, R152 ;  /* 0x00000098dd987221 */ /* 0x010fe40000010100 */
[----:B------:R-:W-:-:S02]  /*09f0*/  FADD.FTZ R78, R78, R217 ;  /* 0x000000d94e4e7221 */ /* 0x000fc40000010000 */
[-C--:B------:R-:W-:Y:S02]  /*0a00*/  FFMA.FTZ R46, R218, R217.reuse, R46 ;  /* 0x000000d9da2e7223 */ /* 0x080fe4000001002e */
[----:B------:R-:W-:Y:S02]  /*0a10*/  FADD.FTZ R158, -R221, R147 ;  /* 0x00000093dd9e7221 */ /* 0x000fe40000010100 */
[----:B------:R-:W-:Y:S02]  /*0a20*/  FMUL.FTZ R217, R33, R217 ;  /* 0x000000d921d97220 */ /* 0x000fe40000410000 */
[----:B------:R-:W-:Y:S02]  /*0a30*/  FADD.FTZ R144, R144, R219 ;  /* 0x000000db90907221 */ /* 0x000fe40000010000 */
[----:B------:R-:W-:Y:S01]  /*0a40*/  FFMA.FTZ R145, R220, R219, R145 ;  /* 0x000000dbdc917223 */ /* 0x000fe20000010091 */
[--C-:B------:R-:W-:Y:S01]  /*0a50*/  PRMT R211, RZ, 0x5410, R150.reuse ;  /* 0x00005410ffd37816 */ /* 0x100fe20000000096 */
[----:B------:R-:W-:Y:S01]  /*0a60*/  FMUL.FTZ R213, R157, R152 ;  /* 0x000000989dd57220 */ /* 0x000fe20000410000 */
[----:B------:R-:W-:Y:S01]  /*0a70*/  PRMT R167, RZ, 0x7610, R150 ;  /* 0x00007610ffa77816 */ /* 0x000fe20000000096 */
[----:B------:R-:W-:-:S02]  /*0a80*/  FADD.FTZ R150, -R221, R153 ;  /* 0x00000099dd967221 */ /* 0x000fc40000010100 */
[----:B------:R-:W-:Y:S02]  /*0a90*/  FMUL.FTZ R216, R157, R158 ;  /* 0x0000009e9dd87220 */ /* 0x000fe40000410000 */
[----:B------:R-:W-:Y:S02]  /*0aa0*/  FMUL.FTZ R215, R32, R149 ;  /* 0x0000009520d77220 */ /* 0x000fe40000410000 */
[----:B------:R-:W-:Y:S02]  /*0ab0*/  FADD.FTZ R144, R144, R217 ;  /* 0x000000d990907221 */ /* 0x000fe40000010000 */
[----:B------:R-:W-:Y:S02]  /*0ac0*/  FFMA.FTZ R145, R218, R217, R145 ;  /* 0x000000d9da917223 */ /* 0x000fe40000010091 */
[----:B------:R-:W-:Y:S02]  /*0ad0*/  FADD.FTZ R154, -R221, R154 ;  /* 0x0000009add9a7221 */ /* 0x000fe40000010100 */
[----:B------:R-:W-:-:S02]  /*0ae0*/  FADD.FTZ R80, R80, R211 ;  /* 0x000000d350507221 */ /* 0x000fc40000010000 */
[-C--:B------:R-:W-:Y:S02]  /*0af0*/  FFMA.FTZ R48, R213, R211.reuse, R48 ;  /* 0x000000d3d5307223 */ /* 0x080fe40000010030 */
        /* <DEDUP_REMOVED lines=14> */
[----:B------:R-:W-:Y:S02]  /*0be0*/  FADD.FTZ R164, -R221, R155 ;  /* 0x0000009bdda47221 */ /* 0x000fe40000010100 */
[----:B------:R-:W-:Y:S02]  /*0bf0*/  FMUL.FTZ R160, R29, R160 ;  /* 0x000000a01da07220 */ /* 0x000fe40000410000 */
        /* <DEDUP_REMOVED lines=14> */
.L_x_877:
[----:B------:R-:W-:Y:S05]  /*0ce0*/  BSYNC B1 ;  /* 0x0000000000017941 */ /* 0x000fea0003800000 */
.L_x_876:
[----:B------:R-:W-:Y:S01]  /*0cf0*/  BSSY B1, `(.L_x_878) ;  /* 0x000005a000017945 */ /* 0x000fe20003800000 */
[----:B------:R-:W-:Y:S05]  /*0d00*/  @!P4 BRA `(.L_x_879) ;  /* 0x000005800000c947 */ /* 0x000fea0003800000 */
[----:B------:R-:W-:Y:S01]  /*0d10*/  HFMA2.MMA R149, -RZ, RZ, 0, 9.5367431640625e-07 ;  /* 0x00000010ff957435 */ /* 0x000fe200000001ff */
[----:B------:R-:W-:-:S04]  /*0d20*/  LEA R172, P0, R228, c[0x0][0x188], 0x5 ;  /* 0x00006200e4ac7a11 */ /* 0x000fc800078028ff */
[----:B------:R-:W-:-:S05]  /*0d30*/  LEA.HI.X R173, R228, c[0x0][0x18c], RZ, 0x5, P0 ;  /* 0x00006300e4ad7a11 */ /* 0x000fca00000f2cff */
[C---:B------:R-:W-:Y:S01]  /*0d40*/  IMAD.WIDE.U32 R148, R228.reuse, R149, c[0x0][0x208] ;  /* 0x00008200e4947625 */ /* 0x040fe200078e0095 */
[----:B------:R0:W2:Y:S04]  /*0d50*/  LDG.E.128 R144, [R172.64] ;  /* 0x00000004ac907981 */ /* 0x0000a8000c1e1d00 */
[----:B------:R0:W3:Y:S04]  /*0d60*/  LDG.E.128 R152, [R172.64+0x10] ;  /* 0x00001004ac987981 */ /* 0x0000e8000c1e1d00 */
[----:B------:R-:W4:Y:S01]  /*0d70*/  LDG.E.128 R148, [R148.64] ;  /* 0x0000000494947981 */ /* 0x000f22000c1e1d00 */
[C---:B------:R-:W-:Y:S01]  /*0d80*/  IMAD.SHL.U32 R170, R228.reuse, 0x8, RZ ;  /* 0x00000008e4aa7824 */ /* 0x040fe200078e00ff */
[----:B------:R-:W-:-:S04]  /*0d90*/  SHF.L.U64.HI R163, R228, 0x3, RZ ;  /* 0x00000003e4a37819 */ /* 0x000fc800000102ff */
[----:B------:R-:W-:-:S04]  /*0da0*/  IADD3 R230, P1, R170, c[0x0][0x190], RZ ;  /* 0x00006400aae67a10 */ /* 0x000fc80007f3e0ff */
[----:B------:R-:W-:-:S06]  /*0db0*/  IADD3.X R231, R163, c[0x0][0x194], RZ, P1, !PT ;  /* 0x00006500a3e77a10 */ /* 0x000fcc0000ffe4ff */
[----:B------:R-:W5:Y:S01]  /*0dc0*/  LDG.E.64 R230, [R230.64] ;  /* 0x00000004e6e67981 */ /* 0x000f62000c1e1b00 */
[----:B------:R-:W-:-:S04]  /*0dd0*/  ISETP.NE.U32.AND P0, PT, RZ, c[0x0][0x250], PT ;  /* 0x00009400ff007a0c */ /* 0x000fc80003f05070 */
[----:B------:R-:W-:-:S13]  /*0de0*/  ISETP.NE.AND.EX P0, PT, RZ, c[0x0][0x254], PT, P0 ;  /* 0x00009500ff007a0c */ /* 0x000fda0003f05300 */
        /* <DEDUP_REMOVED lines=18> */
[----:B------:R-:W-:-:S02]  /*0f10*/  FMUL.FTZ R168, R27, R168 ;  /* 0x000000a81ba87220 */ /* 0x000fc40000410000 */
[----:B------:R-:W-:Y:S01]  /*0f20*/  FADD.FTZ R176, -R221, R147 ;  /* 0x00000093ddb07221 */ /* 0x000fe20000010100 */
[----:B------:R-:W-:Y:S01]  /*0f30*/  PRMT R147, RZ, 0x5410, R149 ;  /* 0x00005410ff937816 */ /* 0x000fe20000000095 */
[C---:B-1----:R-:W-:Y:S02]  /*0f40*/  FMUL.FTZ R171, R157.reuse, R146 ;  /* 0x000000929dab7220 */ /* 0x042fe40000410000 */
[----:B------:R-:W-:Y:S02]  /*0f50*/  FMUL.FTZ R166, R157, R174 ;  /* 0x000000ae9da67220 */ /* 0x000fe40000410000 */
[----:B0-----:R-:W-:Y:S02]  /*0f60*/  FMUL.FTZ R173, R26, R148 ;  /* 0x000000941aad7220 */ /* 0x001fe40000410000 */
        /* <DEDUP_REMOVED lines=20> */
[----:B------:R-:W-:Y:S01]  /*10b0*/  FFMA.FTZ R223, R170, R175, R223 ;  /* 0x000000afaadf7223 */ /* 0x000fe200000100df */
[----:B------:R-:W-:Y:S01]  /*10c0*/  PRMT R145, RZ, 0x5410, R151 ;  /* 0x00005410ff917816 */ /* 0x000fe20000000097 */
[C---:B------:R-:W-:Y:S02]  /*10d0*/  FMUL.FTZ R181, R157.reuse, R154 ;  /* 0x0000009a9db57220 */ /* 0x040fe40000410000 */
[----:B------:R-:W-:Y:S02]  /*10e0*/  FMUL.FTZ R176, R157, R150 ;  /* 0x000000969db07220 */ /* 0x000fe40000410000 */
[----:B------:R-:W-:-:S02]  /*10f0*/  FMUL.FTZ R179, R21, R180 ;  /* 0x000000b415b37220 */ /* 0x000fc40000410000 */
[----:B------:R-:W-:Y:S02]  /*1100*/  FADD.FTZ R146, R147, R174 ;  /* 0x000000ae93927221 */ /* 0x000fe40000010000 */
[----:B------:R-:W-:Y:S01]  /*1110*/  FFMA.FTZ R223, R177, R174, R223 ;  /* 0x000000aeb1df7223 */ /* 0x000fe200000100df */
[----:B------:R-:W-:Y:S01]  /*1120*/  PRMT R144, RZ, 0x7610, R151 ;  /* 0x00007610ff907816 */ /* 0x000fe20000000097 */
[----:B------:R-:W-:Y:S02]  /*1130*/  FADD.FTZ R107, R107, R178 ;  /* 0x000000b26b6b7221 */ /* 0x000fe40000010000 */
[----:B------:R-:W-:Y:S02]  /*1140*/  FFMA.FTZ R119, R170, R178, R119 ;  /* 0x000000b2aa777223 */ /* 0x000fe40000010077 */
[----:B------:R-:W-:Y:S02]  /*1150*/  FADD.FTZ R122, R122, R145 ;  /* 0x000000917a7a7221 */ /* 0x000fe40000010000 */
[----:B------:R-:W-:-:S02]  /*1160*/  FFMA.FTZ R58, R181, R145, R58 ;  /* 0x00000091b53a7223 */ /* 0x000fc4000001003a */
[----:B------:R-:W-:Y:S02]  /*1170*/  FMUL.FTZ R178, R20, R145 ;  /* 0x0000009114b27220 */ /* 0x000fe40000410000 */
[----:B------:R-:W-:Y:S02]  /*1180*/  FADD.FTZ R182, -R221, R155 ;  /* 0x0000009bddb67221 */ /* 0x000fe40000010100 */
[----:B------:R-:W-:Y:S02]  /*1190*/  FADD.FTZ R145, R146, R179 ;  /* 0x000000b392917221 */ /* 0x000fe40000010000 */
[C---:B------:R-:W-:Y:S02]  /*11a0*/  FFMA.FTZ R223, R176.reuse, R179, R223 ;  /* 0x000000b3b0df7223 */ /* 0x040fe400000100df */
        /* <DEDUP_REMOVED lines=14> */
.L_x_879:
[----:B------:R-:W-:Y:S05]  /*1290*/  BSYNC B1 ;  /* 0x0000000000017941 */ /* 0x000fea0003800000 */
.L_x_878:
[----:B------:R-:W-:Y:S01]  /*12a0*/  BSSY B1, `(.L_x_880) ;  /* 0x000005a000017945 */ /* 0x000fe20003800000 */
[----:B------:R-:W-:Y:S05]  /*12b0*/  @!P3 BRA `(.L_x_881) ;  /* 0x000005800000b947 */ /* 0x000fea0003800000 */
[----:B------:R-:W-:Y:S02]  /*12c0*/  MOV R149, 0x10 ;  /* 0x0000001000957802 */ /* 0x000fe40000000f00 */
[----:B------:R-:W-:-:S03]  /*12d0*/  LEA R186, P0, R228, c[0x0][0x188], 0x5 ;  /* 0x00006200e4ba7a11 */ /* 0x000fc600078028ff */
[C---:B------:R-:W-:Y:S01]  /*12e0*/  IMAD.WIDE.U32 R148, R228.reuse, R149, c[0x0][0x208] ;  /* 0x00008200e4947625 */ /* 0x040fe200078e0095 */
[----:B------:R-:W-:-:S05]  /*12f0*/  LEA.HI.X R187, R228, c[0x0][0x18c], RZ, 0x5, P0 ;  /* 0x00006300e4bb7a11 */ /* 0x000fca00000f2cff */
        /* <DEDUP_REMOVED lines=20> */
[C---:B--2---:R-:W-:Y:S02]  /*1440*/  FADD.FTZ R192, -R221.reuse, R147 ;  /* 0x00000093ddc07221 */ /* 0x044fe40000010100 */
[C---:B------:R-:W-:Y:S01]  /*1450*/  FADD.FTZ R188, -R221.reuse, R144 ;  /* 0x00000090ddbc7221 */ /* 0x040fe20000010100 */
[----:B---3--:R-:W-:Y:S01]  /*1460*/  PRMT R147, RZ, 0x5410, R148 ;  /* 0x00005410ff937816 */ /* 0x008fe20000000094 */
[C---:B------:R-:W-:Y:S01]  /*1470*/  FADD.FTZ R146, -R221.reuse, R146 ;  /* 0x00000092dd927221 */ /* 0x040fe20000010100 */
[----:B------:R-:W-:Y:S01]  /*1480*/  PRMT R148, RZ, 0x7610, R148 ;  /* 0x00007610ff947816 */ /* 0x000fe20000000094 */
[----:B------:R-:W-:-:S02]  /*1490*/  FADD.FTZ R190, -R221, R145 ;  /* 0x00000091ddbe7221 */ /* 0x000fc40000010100 */
[C---:B-----5:R-:W-:Y:S02]  /*14a0*/  FMUL.FTZ R161, R157.reuse, R188 ;  /* 0x000000bc9da17220 */ /* 0x060fe40000410000 */
[----:B0-----:R-:W-:Y:S01]  /*14b0*/  FMUL.FTZ R186, R18, R147 ;  /* 0x0000009312ba7220 */ /* 0x001fe20000410000 */
[----:B------:R-:W-:Y:S01]  /*14c0*/  PRMT R187, RZ, 0x5410, R149 ;  /* 0x00005410ffbb7816 */ /* 0x000fe20000000095 */
[C---:B------:R-:W-:Y:S02]  /*14d0*/  FMUL.FTZ R183, R157.reuse, R146 ;  /* 0x000000929db77220 */ /* 0x040fe40000410000 */
[----:B-1----:R-:W-:Y:S02]  /*14e0*/  FMUL.FTZ R184, R157, R190 ;  /* 0x000000be9db87220 */ /* 0x002fe40000410000 */
[----:B------:R-:W-:Y:S02]  /*14f0*/  FMUL.FTZ R185, R17, R148 ;  /* 0x0000009411b97220 */ /* 0x000fe40000410000 */
[----:B------:R-:W-:-:S02]  /*1500*/  FADD.FTZ R146, R229, R186 ;  /* 0x000000bae5927221 */ /* 0x000fc40000010000 */
[C---:B------:R-:W-:Y:S01]  /*1510*/  FFMA.FTZ R223, R161.reuse, R186, R223 ;  /* 0x000000baa1df7223 */ /* 0x040fe200000100df */
[----:B------:R-:W-:Y:S01]  /*1520*/  PRMT R194, RZ, 0x7610, R149 ;  /* 0x00007610ffc27816 */ /* 0x000fe20000000095 */
[----:B------:R-:W-:Y:S02]  /*1530*/  FADD.FTZ R88, R88, R147 ;  /* 0x0000009358587221 */ /* 0x000fe40000010000 */
[----:B------:R-:W-:Y:S02]  /*1540*/  FFMA.FTZ R60, R161, R147, R60 ;  /* 0x00000093a13c7223 */ /* 0x000fe4000001003c */
[----:B------:R-:W-:Y:S02]  /*1550*/  FMUL.FTZ R190, R16, R187 ;  /* 0x000000bb10be7220 */ /* 0x000fe40000410000 */
[----:B------:R-:W-:Y:S02]  /*1560*/  FADD.FTZ R147, R146, R185 ;  /* 0x000000b992937221 */ /* 0x000fe40000010000 */
[----:B------:R-:W-:Y:S01]  /*1570*/  FFMA.FTZ R223, R184, R185, R223 ;  /* 0x000000b9b8df7223 */ /* 0x000fe200000100df */
[----:B------:R-:W-:Y:S01]  /*1580*/  PRMT R149, RZ, 0x5410, R150 ;  /* 0x00005410ff957816 */ /* 0x000fe20000000096 */
[----:B------:R-:W-:-:S02]  /*1590*/  FADD.FTZ R90, R90, R187 ;  /* 0x000000bb5a5a7221 */ /* 0x000fc40000010000 */
[----:B------:R-:W-:Y:S01]  /*15a0*/  FFMA.FTZ R62, R183, R187, R62 ;  /* 0x000000bbb73e7223 */ /* 0x000fe2000001003e */
[----:B------:R-:W-:Y:S01]  /*15b0*/  PRMT R196, RZ, 0x7610, R150 ;  /* 0x00007610ffc47816 */ /* 0x000fe20000000096 */
[----:B----4-:R-:W-:Y:S02]  /*15c0*/  FADD.FTZ R152, -R221, R152 ;  /* 0x00000098dd987221 */ /* 0x010fe40000010100 */
[----:B------:R-:W-:Y:S02]  /*15d0*/  FMUL.FTZ R188, R157, R192 ;  /* 0x000000c09dbc7220 */ /* 0x000fe40000410000 */
[----:B------:R-:W-:Y:S02]  /*15e0*/  FMUL.FTZ R187, R15, R194 ;  /* 0x000000c20fbb7220 */ /* 0x000fe40000410000 */
[----:B------:R-:W-:Y:S02]  /*15f0*/  FADD.FTZ R146, R147, R190 ;  /* 0x000000be93927221 */ /* 0x000fe40000010000 */
[----:B------:R-:W-:-:S02]  /*1600*/  FFMA.FTZ R223, R183, R190, R223 ;  /* 0x000000beb7df7223 */ /* 0x000fc400000100df */
[C---:B------:R-:W-:Y:S02]  /*1610*/  FADD.FTZ R150, -R221.reuse, R153 ;  /* 0x00000099dd967221 */ /* 0x040fe40000010100 */
[----:B------:R-:W-:Y:S02]  /*1620*/  FADD.FTZ R154, -R221, R154 ;  /* 0x0000009add9a7221 */ /* 0x000fe40000010100 */
[----:B------:R-:W-:Y:S02]  /*1630*/  FMUL.FTZ R189, R157, R152 ;  /* 0x000000989dbd7220 */ /* 0x000fe40000410000 */
[----:B------:R-:W-:Y:S02]  /*1640*/  FMUL.FTZ R192, R14, R149 ;  /* 0x000000950ec07220 */ /* 0x000fe40000410000 */
[----:B------:R-:W-:Y:S02]  /*1650*/  FADD.FTZ R147, R146, R187 ;  /* 0x000000bb92937221 */ /* 0x000fe40000010000 */
[----:B------:R-:W-:Y:S01]  /*1660*/  FFMA.FTZ R223, R188, R187, R223 ;  /* 0x000000bbbcdf7223 */ /* 0x000fe200000100df */
[----:B------:R-:W-:Y:S01]  /*1670*/  PRMT R145, RZ, 0x5410, R151 ;  /* 0x00005410ff917816 */ /* 0x000fe20000000097 */
        /* <DEDUP_REMOVED lines=10> */
[----:B------:R-:W-:Y:S02]  /*1720*/  FADD.FTZ R94, R94, R145 ;  /* 0x000000915e5e7221 */ /* 0x000fe40000010000 */
[-C--:B------:R-:W-:Y:S02]  /*1730*/  FFMA.FTZ R66, R193, R145.reuse, R66 ;  /* 0x00000091c1427223 */ /* 0x080fe40000010042 */
[----:B------:R-:W-:Y:S02]  /*1740*/  FMUL.FTZ R196, R12, R145 ;  /* 0x000000910cc47220 */ /* 0x000fe40000410000 */
[----:B------:R-:W-:Y:S02]  /*1750*/  FADD.FTZ R198, -R221, R155 ;  /* 0x0000009bddc67221 */ /* 0x000fe40000010100 */
        /* <DEDUP_REMOVED lines=14> */
.L_x_881:
[----:B------:R-:W-:Y:S05]  /*1840*/  BSYNC B1 ;  /* 0x0000000000017941 */ /* 0x000fea0003800000 */
.L_x_880:
[----:B------:R-:W-:Y:S01]  /*1850*/  BSSY B1, `(.L_x_882) ;  /* 0x0000059000017945 */ /* 0x000fe20003800000 */
[----:B------:R-:W-:Y:S05]  /*1860*/  @!P2 BRA `(.L_x_883) ;  /* 0x000005700000a947 */ /* 0x000fea0003800000 */
[----:B------:R-:W-:Y:S01]  /*1870*/  ISETP.NE.U32.AND P0, PT, RZ, c[0x0][0x250], PT ;  /* 0x00009400ff007a0c */ /* 0x000fe20003f05070 */
[----:B------:R-:W-:Y:S01]  /*1880*/  IMAD.MOV.U32 R153, RZ, RZ, 0x10 ;  /* 0x00000010ff997424 */ /* 0x000fe200078e00ff */
[C---:B------:R-:W-:Y:S02]  /*1890*/  LEA R204, P1, R228.reuse, c[0x0][0x188], 0x5 ;  /* 0x00006200e4cc7a11 */ /* 0x040fe400078228ff */
[----:B------:R-:W-:Y:S02]  /*18a0*/  ISETP.NE.AND.EX P0, PT, RZ, c[0x0][0x254], PT, P0 ;  /* 0x00009500ff007a0c */ /* 0x000fe40003f05300 */
[C---:B------:R-:W-:Y:S02]  /*18b0*/  SHF.L.U32 R200, R228.reuse, 0x3, RZ ;  /* 0x00000003e4c87819 */ /* 0x040fe400000006ff */
[----:B------:R-:W-:Y:S02]  /*18c0*/  LEA.HI.X R205, R228, c[0x0][0x18c], RZ, 0x5, P1 ;  /* 0x00006300e4cd7a11 */ /* 0x000fe400008f2cff */
[----:B------:R-:W-:-:S02]  /*18d0*/  SHF.R.U32.HI R144, RZ, 0x1d, R228 ;  /* 0x0000001dff907819 */ /* 0x000fc400000116e4 */
[----:B------:R-:W-:Y:S01]  /*18e0*/  IADD3 R224, P1, R200, c[0x0][0x190], RZ ;  /* 0x00006400c8e07a10 */ /* 0x000fe20007f3e0ff */
[----:B------:R-:W-:Y:S01]  /*18f0*/  IMAD.WIDE.U32 R152, R228, R153, c[0x0][0x208] ;  /* 0x00008200e4987625 */ /* 0x000fe200078e0099 */
[----:B------:R-:W2:Y:S02]  /*1900*/  LDG.E.128 R148, [R204.64+0x10] ;  /* 0x00001004cc947981 */ /* 0x000ea4000c1e1d00 */
[----:B------:R-:W-:Y:S02]  /*1910*/  IADD3.X R225, R144, c[0x0][0x194], RZ, P1, !PT ;  /* 0x0000650090e17a10 */ /* 0x000fe40000ffe4ff */
[----:B------:R-:W-:Y:S01]  /*1920*/  @P0 IADD3 R200, P1, R200, c[0x0][0x198], RZ ;  /* 0x00006600c8c80a10 */ /* 0x000fe20007f3e0ff */
[----:B------:R-:W3:Y:S03]  /*1930*/  LDG.E.128 R152, [R152.64] ;  /* 0x0000000498987981 */ /* 0x000ee6000c1e1d00 */
[----:B------:R-:W-:Y:S01]  /*1940*/  @P0 IADD3.X R201, R144, c[0x0][0x19c], RZ, P1, !PT ;  /* 0x0000670090c90a10 */ /* 0x000fe20000ffe4ff */
[----:B------:R-:W5:Y:S01]  /*1950*/  LDG.E.64 R224, [R224.64] ;  /* 0x00000004e0e07981 */ /* 0x000f62000c1e1b00 */
[----:B------:R-:W-:-:S03]  /*1960*/  ISETP.NE.U32.AND P1, PT, RZ, c[0x0][0x218], PT ;  /* 0x00008600ff007a0c */ /* 0x000fc60003f25070 */
[----:B------:R-:W4:Y:S01]  /*1970*/  LDG.E.128 R144, [R204.64] ;  /* 0x00000004cc907981 */ /* 0x000f22000c1e1d00 */
[----:B------:R-:W-:-:S03]  /*1980*/  ISETP.NE.AND.EX P1, PT, RZ, c[0x0][0x21c], PT, P1 ;  /* 0x00008700ff007a0c */ /* 0x000fc60003f25310 */
[----:B------:R0:W5:Y:S10]  /*1990*/  @P0 LDG.E.64 R234, [R200.64] ;  /* 0x00000004c8ea0981 */ /* 0x000174000c1e1b00 */
[----:B------:R-:W-:-:S04]  /*19a0*/  @P1 LEA R202, P6, R228, c[0x0][0x218], 0x5 ;  /* 0x00008600e4ca1a11 */ /* 0x000fc800078c28ff */
[----:B------:R-:W-:-:S05]  /*19b0*/  @P1 LEA.HI.X R203, R228, c[0x0][0x21c], RZ, 0x5, P6 ;  /* 0x00008700e4cb1a11 */ /* 0x000fca00030f2cff */
[----:B------:R3:W5:Y:S04]  /*19c0*/  @P1 LDG.E.128 R136, [R202.64] ;  /* 0x00000004ca881981 */ /* 0x000768000c1e1d00 */
[----:B------:R3:W5:Y:S02]  /*19d0*/  @P1 LDG.E.128 R140, [R202.64+0x10] ;  /* 0x00001004ca8c1981 */ /* 0x000764000c1e1d00 */
[----:B---3--:R-:W-:Y:S01]  /*19e0*/  PRMT R202, RZ, 0x5410, R152 ;  /* 0x00005410ffca7816 */ /* 0x008fe20000000098 */
[----:B----4-:R-:W-:-:S04]  /*19f0*/  FADD.FTZ R144, -R221, R144 ;  /* 0x00000090dd907221 */ /* 0x010fc80000010100 */
[----:B-----5:R-:W-:Y:S01]  /*1a00*/  FMUL.FTZ R159, R157, R144 ;  /* 0x000000909d9f7220 */ /* 0x020fe20000410000 */
[----:B------:R-:W-:Y:S01]  /*1a10*/  PRMT R152, RZ, 0x7610, R152 ;  /* 0x00007610ff987816 */ /* 0x000fe20000000098 */
[----:B------:R-:W-:Y:S02]  /*1a20*/  FADD.FTZ R146, -R221, R146 ;  /* 0x00000092dd927221 */ /* 0x000fe40000010100 */
[----:B------:R-:W-:Y:S02]  /*1a30*/  FADD.FTZ R96, R96, R202 ;  /* 0x000000ca60607221 */ /* 0x000fe40000010000 */
[-C--:B------:R-:W-:Y:S02]  /*1a40*/  FFMA.FTZ R68, R159, R202.reuse, R68 ;  /* 0x000000ca9f447223 */ /* 0x080fe40000010044 */
[----:B------:R-:W-:Y:S02]  /*1a50*/  FADD.FTZ R206, -R221, R145 ;  /* 0x00000091ddce7221 */ /* 0x000fe40000010100 */
[----:B------:R-:W-:Y:S01]  /*1a60*/  FMUL.FTZ R202, R9, R202 ;  /* 0x000000ca09ca7220 */ /* 0x000fe20000410000 */
[----:B------:R-:W-:Y:S01]  /*1a70*/  PRMT R145, RZ, 0x5410, R153 ;  /* 0x00005410ff917816 */ /* 0x000fe20000000099 */
[----:B------:R-:W-:-:S02]  /*1a80*/  FMUL.FTZ R197, R157, R146 ;  /* 0x000000929dc57220 */ /* 0x000fc40000410000 */
[----:B0-----:R-:W-:Y:S02]  /*1a90*/  FMUL.FTZ R200, R157, R206 ;  /* 0x000000ce9dc87220 */ /* 0x001fe40000410000 */
[----:B------:R-:W-:Y:S02]  /*1aa0*/  FMUL.FTZ R199, R8, R152 ;  /* 0x0000009808c77220 */ /* 0x000fe40000410000 */
        /* <DEDUP_REMOVED lines=10> */
[----:B--2---:R-:W-:Y:S02]  /*1b50*/  FADD.FTZ R148, -R221, R148 ;  /* 0x00000094dd947221 */ /* 0x004fe40000010100 */
        /* <DEDUP_REMOVED lines=40> */
.L_x_883:
[----:B------:R-:W-:Y:S05]  /*1de0*/  BSYNC B1 ;  /* 0x0000000000017941 */ /* 0x000fea0003800000 */
.L_x_882:
[----:B------:R-:W-:Y:S05]  /*1df0*/  BRA.DIV ~URZ, `(.L_x_884) ;  /* 0x000030427f007947 */ /* 0x000fea000b800000 */
[----:B------:R0:W1:Y:S02]  /*1e00*/  SHFL.BFLY PT, R146, R229, 0x1, 0x1f ;  /* 0x0c201f00e5927f89 */ /* 0x00006400000e0000 */
.L_x_895:
        /* <DEDUP_REMOVED lines=15> */
[----:B------:R1:W3:Y:S01]  /*1f00*/  SHFL.BFLY PT, R150, R149, 0x10, 0x1f ;  /* 0x0e001f0095967f89 */ /* 0x0002e200000e0000 */
[----:B--2---:R-:W-:-:S05]  /*1f10*/  FADD.FTZ R151, R148, R151 ;  /* 0x0000009794977221 */ /* 0x004fca0000010000 */
[----:B------:R1:W2:Y:S02]  /*1f20*/  SHFL.BFLY PT, R144, R151, 0x10, 0x1f ;  /* 0x0e001f0097907f89 */ /* 0x0002a400000e0000 */
.L_x_896:
[----:B---3--:R-:W-:Y:S01]  /*1f30*/  FADD.FTZ R150, R150, R149 ;  /* 0x0000009596967221 */ /* 0x008fe20000010000 */
[----:B------:R-:W-:Y:S01]  /*1f40*/  BSSY B1, `(.L_x_886) ;  /* 0x000007e000017945 */ /* 0x000fe20003800000 */
[----:B-12---:R-:W-:Y:S01]  /*1f50*/  FADD.FTZ R151, R144, R151 ;  /* 0x0000009790977221 */ /* 0x006fe20000010000 */
[----:B------:R-:W-:Y:S01]  /*1f60*/  ISETP.NE.AND P6, PT, R25, RZ, PT ;  /* 0x000000ff1900720c */ /* 0x000fe20003fc5270 */
[----:B------:R-:W-:Y:S02]  /*1f70*/  FMUL.FTZ R150, R150, c[0x0][0x1e0] ;  /* 0x0000780096967a20 */ /* 0x000fe40000410000 */
[----:B------:R-:W-:Y:S01]  /*1f80*/  FMUL.FTZ R151, R151, c[0x0][0x1e0] ;  /* 0x0000780097977a20 */ /* 0x000fe20000410000 */
[----:B------:R-:W-:Y:S05]  /*1f90*/  @!P5 BRA `(.L_x_887) ;  /* 0x000007800000d947 */ /* 0x000fea0003800000 */
[----:B------:R-:W-:Y:S02]  /*1fa0*/  ISETP.NE.U32.AND P0, PT, RZ, c[0x0][0x218], PT ;  /* 0x00008600ff007a0c */ /* 0x000fe40003f05070 */
[----:B------:R-:W-:Y:S02]  /*1fb0*/  FSEL R144, R150, RZ, !P6 ;  /* 0x000000ff96907208 */ /* 0x000fe40007000000 */
[----:B------:R-:W-:-:S02]  /*1fc0*/  ISETP.NE.AND.EX P0, PT, RZ, c[0x0][0x21c], PT, P0 ;  /* 0x00008700ff007a0c */ /* 0x000fc40003f05300 */
[----:B------:R-:W-:Y:S01]  /*1fd0*/  ISETP.NE.U32.AND P1, PT, RZ, c[0x0][0x258], PT ;  /* 0x00009600ff007a0c */ /* 0x000fe20003f25070 */
[-CC-:B------:R-:W-:Y:S02]  /*1fe0*/  FFMA.FTZ R145, R165, R151.reuse, R144.reuse ;  /* 0x00000097a5917223 */ /* 0x180fe40000010090 */
[-CC-:B------:R-:W-:Y:S01]  /*1ff0*/  FFMA.FTZ R146, R220, R151.reuse, R144.reuse ;  /* 0x00000097dc927223 */ /* 0x180fe20000010090 */
[----:B------:R-:W-:Y:S01]  /*2000*/  ISETP.NE.AND.EX P1, PT, RZ, c[0x0][0x25c], PT, P1 ;  /* 0x00009700ff007a0c */ /* 0x000fe20003f25310 */
[-CC-:B------:R-:W-:Y:S02]  /*2010*/  FFMA.FTZ R148, R218, R151.reuse, R144.reuse ;  /* 0x00000097da947223 */ /* 0x180fe40000010090 */
[-CC-:B------:R-:W-:Y:S02]  /*2020*/  FFMA.FTZ R152, R216, R151.reuse, R144.reuse ;  /* 0x00000097d8987223 */ /* 0x180fe40000010090 */
[-CC-:B------:R-:W-:Y:S02]  /*2030*/  FFMA.FTZ R154, R213, R151.reuse, R144.reuse ;  /* 0x00000097d59a7223 */ /* 0x180fe40000010090 */
[----:B------:R-:W-:-:S02]  /*2040*/  FFMA.FTZ R228, R158, R151, R144 ;  /* 0x000000979ee47223 */ /* 0x000fc40000010090 */
[-CC-:B------:R-:W-:Y:S02]  /*2050*/  FFMA.FTZ R147, R169, R151.reuse, R144.reuse ;  /* 0x00000097a9937223 */ /* 0x180fe40000010090 */
[----:B------:R-:W-:Y:S02]  /*2060*/  FFMA.FTZ R149, R164, R151, R144 ;  /* 0x00000097a4957223 */ /* 0x000fe40000010090 */
[----:B------:R-:W-:Y:S01]  /*2070*/  FADD.FTZ R144, R222, -R145 ;  /* 0x80000091de907221 */ /* 0x000fe20000010000 */
[----:B------:R-:W-:Y:S01]  /*2080*/  @P1 MOV R145, 0x20 ;  /* 0x0000002000911802 */ /* 0x000fe20000000f00 */
[----:B------:R-:W-:Y:S02]  /*2090*/  FADD.FTZ R148, R217, -R148 ;  /* 0x80000094d9947221 */ /* 0x000fe40000010000 */
[----:B-----5:R-:W-:Y:S02]  /*20a0*/  FMUL.FTZ R223, R157, R144 ;  /* 0x000000909ddf7220 */ /* 0x020fe40000410000 */
[----:B------:R-:W-:-:S02]  /*20b0*/  FADD.FTZ R152, R215, -R152 ;  /* 0x80000098d7987221 */ /* 0x000fc40000010000 */
        /* <DEDUP_REMOVED lines=11> */
[C---:B------:R-:W-:Y:S02]  /*2170*/  FMUL.FTZ R242, R157.reuse, R242 ;  /* 0x000000f29df27220 */ /* 0x040fe40000410000 */
[----:B------:R-:W-:-:S02]  /*2180*/  FMUL.FTZ R149, R157, R244 ;  /* 0x000000f49d957220 */ /* 0x000fc40000410000 */
[----:B------:R-:W-:Y:S02]  /*2190*/  FMUL.FTZ R152, R157, R246 ;  /* 0x000000f69d987220 */ /* 0x000fe40000410000 */
[----:B------:R-:W-:Y:S02]  /*21a0*/  IMAD.MOV.U32 R147, RZ, RZ, R232 ;  /* 0x000000ffff937224 */ /* 0x000fe400078e00e8 */
        /* <DEDUP_REMOVED lines=11> */
[----:B------:R-:W-:Y:S01]  /*2260*/  LOP3.LUT P0, RZ, R147, 0xff, RZ, 0xc0, !PT ;  /* 0x000000ff93ff7812 */ /* 0x000fe2000780c0ff */
[----:B------:R-:W-:Y:S01]  /*2270*/  FMUL.FTZ R223, R223, c[0x0][0x1e8] ;  /* 0x00007a00dfdf7a20 */ /* 0x000fe20000410000 */
[----:B------:R-:W-:Y:S01]  /*2280*/  SEL R125, R242, R125, P1 ;  /* 0x0000007df27d7207 */ /* 0x000fe20000800000 */
[----:B------:R-:W-:Y:S01]  /*2290*/  FMUL.FTZ R221, R221, c[0x0][0x1e8] ;  /* 0x00007a00dddd7a20 */ /* 0x000fe20000410000 */
[----:B------:R-:W-:Y:S01]  /*22a0*/  SEL R126, R149, R126, P1 ;  /* 0x0000007e957e7207 */ /* 0x000fe20000800000 */
[----:B------:R-:W-:Y:S01]  /*22b0*/  @P1 IMAD.WIDE.U32 R144, R0, R145, c[0x0][0x258] ;  /* 0x0000960000901625 */ /* 0x000fe200078e0091 */
[----:B------:R-:W-:-:S02]  /*22c0*/  FSEL R147, R223, RZ, P0 ;  /* 0x000000ffdf937208 */ /* 0x000fc40000000000 */
[----:B------:R-:W-:Y:S01]  /*22d0*/  LOP3.LUT P0, RZ, R232, 0xff0000, RZ, 0xc0, !PT ;  /* 0x00ff0000e8ff7812 */ /* 0x000fe2000780c0ff */
[----:B------:R-:W-:Y:S01]  /*22e0*/  FMUL.FTZ R153, R153, c[0x0][0x1e8] ;  /* 0x00007a0099997a20 */ /* 0x000fe20000410000 */
[----:B------:R-:W-:Y:S01]  /*22f0*/  SEL R127, R152, R127, P1 ;  /* 0x0000007f987f7207 */ /* 0x000fe20000800000 */
[----:B------:R-:W-:Y:S01]  /*2300*/  @P1 STG.E.128 [R144.64], R84 ;  /* 0x0000005490001986 */ /* 0x000fe2000c101d04 */
[----:B------:R-:W-:Y:S01]  /*2310*/  FSEL R148, R221, RZ, P0 ;  /* 0x000000ffdd947208 */ /* 0x000fe20000000000 */
[----:B------:R-:W-:Y:S01]  /*2320*/  FMUL.FTZ R155, R242, c[0x0][0x1e8] ;  /* 0x00007a00f29b7a20 */ /* 0x000fe20000410000 */
[----:B------:R-:W-:Y:S01]  /*2330*/  LOP3.LUT P0, RZ, R233, 0xff, RZ, 0xc0, !PT ;  /* 0x000000ffe9ff7812 */ /* 0x000fe2000780c0ff */
[----:B------:R1:W-:Y:S01]  /*2340*/  @P1 STG.E.128 [R144.64+0x10], R124 ;  /* 0x0000107c90001986 */ /* 0x0003e2000c101d04 */
[----:B------:R-:W-:Y:S02]  /*2350*/  FMUL.FTZ R228, R228, c[0x0][0x1e8] ;  /* 0x00007a00e4e47a20 */ /* 0x000fe40000410000 */
[----:B0-----:R-:W-:-:S02]  /*2360*/  FMUL.FTZ R229, R146, c[0x0][0x1e8] ;  /* 0x00007a0092e57a20 */ /* 0x001fc40000410000 */
[----:B------:R-:W-:Y:S01]  /*2370*/  FMUL.FTZ R154, R149, c[0x0][0x1e8] ;  /* 0x00007a00959a7a20 */ /* 0x000fe20000410000 */
[----:B------:R-:W-:Y:S01]  /*2380*/  HFMA2.MMA R149, -RZ, RZ, 0, 9.5367431640625e-07 ;  /* 0x00000010ff957435 */ /* 0x000fe200000001ff */
[----:B------:R-:W-:Y:S01]  /*2390*/  FMUL.FTZ R152, R152, c[0x0][0x1e8] ;  /* 0x00007a0098987a20 */ /* 0x000fe20000410000 */
[----:B-1----:R-:W-:Y:S02]  /*23a0*/  FSEL R144, R153, RZ, P0 ;  /* 0x000000ff99907208 */ /* 0x002fe40000000000 */
        /* <DEDUP_REMOVED lines=8> */
[C---:B------:R-:W-:Y:S02]  /*2430*/  LOP3.LUT P0, RZ, R233.reuse, 0xff0000, RZ, 0xc0, !PT ;  /* 0x00ff0000e9ff7812 */ /* 0x040fe4000780c0ff */
[----:B------:R-:W-:Y:S02]  /*2440*/  F2FP.BF16.PACK_AB R144, R144, R147 ;  /* 0x000000939090723e */ /* 0x000fe400000010ff */
[----:B------:R-:W-:Y:S02]  /*2450*/  FSEL R148, R154, RZ, P0 ;  /* 0x000000ff9a947208 */ /* 0x000fe40000000000 */
[----:B------:R-:W-:-:S04]  /*2460*/  LOP3.LUT P0, RZ, R233, 0xff000000, RZ, 0xc0, !PT ;  /* 0xff000000e9ff7812 */ /* 0x000fc8000780c0ff */
[----:B------:R-:W-:Y:S02]  /*2470*/  FSEL R147, R152, RZ, P0 ;  /* 0x000000ff98937208 */ /* 0x000fe40000000000 */
[----:B------:R-:W-:Y:S02]  /*2480*/  ISETP.NE.U32.AND P0, PT, RZ, c[0x0][0x250], PT ;  /* 0x00009400ff007a0c */ /* 0x000fe40003f05070 */
[----:B------:R-:W-:Y:S01]  /*2490*/  F2FP.BF16.PACK_AB R147, R147, R148 ;  /* 0x000000949393723e */ /* 0x000fe200000010ff */
[----:B------:R-:W-:Y:S01]  /*24a0*/  IMAD.WIDE.U32 R148, R0, R149, c[0x0][0x248] ;  /* 0x0000920000947625 */ /* 0x000fe200078e0095 */
[----:B------:R-:W-:-:S04]  /*24b0*/  ISETP.NE.AND.EX P0, PT, RZ, c[0x0][0x254], PT, P0 ;  /* 0x00009500ff007a0c */ /* 0x000fc80003f05300 */
[----:B------:R0:W-:Y:S09]  /*24c0*/  STG.E.128 [R148.64], R144 ;  /* 0x0000009094007986 */ /* 0x0001f2000c101d04 */
[----:B------:R-:W-:-:S05]  /*24d0*/  @P0 IMAD.MOV.U32 R242, RZ, RZ, R240 ;  /* 0x000000fffff20224 */ /* 0x000fca00078e00f0 */
[----:B------:R-:W-:-:S04]  /*24e0*/  @P0 LOP3.LUT P1, RZ, R242, 0xff, RZ, 0xc0, !PT ;  /* 0x000000fff2ff0812 */ /* 0x000fc8000782c0ff */
[----:B------:R-:W-:Y:S02]  /*24f0*/  @P0 FSEL R223, R223, RZ, P1 ;  /* 0x000000ffdfdf0208 */ /* 0x000fe40000800000 */
[C---:B------:R-:W-:Y:S02]  /*2500*/  @P0 LOP3.LUT P1, RZ, R240.reuse, 0xff00, RZ, 0xc0, !PT ;  /* 0x0000ff00f0ff0812 */ /* 0x040fe4000782c0ff */
[----:B------:R-:W-:Y:S02]  /*2510*/  @P0 F2FP.BF16.PACK_AB R223, RZ, R223 ;  /* 0x000000dfffdf023e */ /* 0x000fe400000010ff */
[----:B------:R-:W-:Y:S02]  /*2520*/  @P0 FSEL R229, R229, RZ, P1 ;  /* 0x000000ffe5e50208 */ /* 0x000fe40000800000 */
[----:B------:R-:W-:Y:S02]  /*2530*/  @P0 LOP3.LUT P1, RZ, R240, 0xff0000, RZ, 0xc0, !PT ;  /* 0x00ff0000f0ff0812 */ /* 0x000fe4000782c0ff */
[----:B------:R-:W-:-:S02]  /*2540*/  @P0 F2FP.BF16.PACK_AB R229, RZ, R229 ;  /* 0x000000e5ffe5023e */ /* 0x000fc400000010ff */
[----:B------:R-:W-:Y:S02]  /*2550*/  @P0 FSEL R221, R221, RZ, P1 ;  /* 0x000000ffdddd0208 */ /* 0x000fe40000800000 */
[----:B------:R-:W-:Y:S02]  /*2560*/  @P0 LOP3.LUT P1, RZ, R240, 0xff000000, RZ, 0xc0, !PT ;  /* 0xff000000f0ff0812 */ /* 0x000fe4000782c0ff */
        /* <DEDUP_REMOVED lines=14> */
[----:B------:R-:W-:Y:S02]  /*2650*/  @P0 PRMT R52, R223, 0x7610, R52 ;  /* 0x00007610df340816 */ /* 0x000fe40000000034 */
[----:B------:R-:W-:-:S02]  /*2660*/  @P0 F2FP.BF16.PACK_AB R152, RZ, R152 ;  /* 0x00000098ff98023e */ /* 0x000fc400000010ff */
[----:B0-----:R-:W-:Y:S02]  /*2670*/  @P0 LEA R144, P1, R0, c[0x0][0x250], 0x4 ;  /* 0x0000940000900a11 */ /* 0x001fe400078220ff */
[----:B------:R-:W-:Y:S02]  /*2680*/  @P0 PRMT R53, R221, 0x7610, R53 ;  /* 0x00007610dd350816 */ /* 0x000fe40000000035 */
[----:B------:R-:W-:Y:S02]  /*2690*/  @P0 PRMT R54, R153, 0x7610, R54 ;  /* 0x0000761099360816 */ /* 0x000fe40000000036 */
[----:B------:R-:W-:Y:S02]  /*26a0*/  @P0 PRMT R55, R154, 0x7610, R55 ;  /* 0x000076109a370816 */ /* 0x000fe40000000037 */
[----:B------:R-:W-:Y:S02]  /*26b0*/  @P0 LEA.HI.X R145, R0, c[0x0][0x254], RZ, 0x4, P1 ;  /* 0x0000950000910a11 */ /* 0x000fe400008f24ff */
[----:B------:R-:W-:-:S02]  /*26c0*/  @P0 PRMT R52, R52, 0x5410, R229 ;  /* 0x0000541034340816 */ /* 0x000fc400000000e5 */
[----:B------:R-:W-:Y:S02]  /*26d0*/  @P0 PRMT R53, R53, 0x5410, R228 ;  /* 0x0000541035350816 */ /* 0x000fe400000000e4 */
[----:B------:R-:W-:Y:S02]  /*26e0*/  @P0 PRMT R54, R54, 0x5410, R155 ;  /* 0x0000541036360816 */ /* 0x000fe4000000009b */
[----:B------:R-:W-:Y:S02]  /*26f0*/  @P0 PRMT R55, R55, 0x5410, R152 ;  /* 0x0000541037370816 */ /* 0x000fe40000000098 */
[----:B------:R-:W-:-:S03]  /*2700*/  IADD3 R0, R0, 0x20, RZ ;  /* 0x0000002000007810 */ /* 0x000fc60007ffe0ff */
[----:B------:R0:W-:Y:S04]  /*2710*/  @P0 STG.E.128 [R144.64], R52 ;  /* 0x0000003490000986 */ /* 0x0001e8000c101d04 */
.L_x_887:
[----:B------:R-:W-:Y:S05]  /*2720*/  BSYNC B1 ;  /* 0x0000000000017941 */ /* 0x000fea0003800000 */
.L_x_886:
[----:B------:R-:W-:Y:S01]  /*2730*/  BSSY B1, `(.L_x_888) ;  /* 0x000007a000017945 */ /* 0x000fe20003800000 */
[----:B------:R-:W-:Y:S05]  /*2740*/  @!P4 BRA `(.L_x_889) ;  /* 0x000007800000c947 */ /* 0x000fea0003800000 */
[----:B0-----:R-:W-:Y:S02]  /*2750*/  FSEL R144, R150, RZ, !P6 ;  /* 0x000000ff96907208 */ /* 0x001fe40007000000 */
[----:B------:R-:W-:Y:S02]  /*2760*/  ISETP.NE.U32.AND P1, PT, RZ, c[0x0][0x218], PT ;  /* 0x00008600ff007a0c */ /* 0x000fe40003f25070 */
[----:B------:R-:W-:Y:S01]  /*2770*/  ISETP.NE.U32.AND P0, PT, RZ, c[0x0][0x258], PT ;  /* 0x00009600ff007a0c */ /* 0x000fe20003f05070 */
[-CC-:B------:R-:W-:Y:S01]  /*2780*/  FFMA.FTZ R152, R170, R151.reuse, R144.reuse ;  /* 0x00000097aa987223 */ /* 0x180fe20000010090 */
[----:B------:R-:W-:Y:S01]  /*2790*/  ISETP.NE.AND.EX P1, PT, RZ, c[0x0][0x21c], PT, P1 ;  /* 0x00008700ff007a0c */ /* 0x000fe20003f25310 */
[-CC-:B------:R-:W-:Y:S01]  /*27a0*/  FFMA.FTZ R145, R163, R151.reuse, R144.reuse ;  /* 0x00000097a3917223 */ /* 0x180fe20000010090 */
[----:B------:R-:W-:Y:S01]  /*27b0*/  ISETP.NE.AND.EX P0, PT, RZ, c[0x0][0x25c], PT, P0 ;  /* 0x00009700ff007a0c */ /* 0x000fe20003f05300 */
[----:B------:R-:W-:-:S02]  /*27c0*/  FFMA.FTZ R146, R166, R151, R144 ;  /* 0x00000097a6927223 */ /* 0x000fc40000010090 */
[-CC-:B------:R-:W-:Y:S02]  /*27d0*/  FFMA.FTZ R147, R171, R151.reuse, R144.reuse ;  /* 0x00000097ab937223 */ /* 0x180fe40000010090 */
[-CC-:B------:R-:W-:Y:S02]  /*27e0*/  FFMA.FTZ R149, R177, R151.reuse, R144.reuse ;  /* 0x00000097b1957223 */ /* 0x180fe40000010090 */
[-CC-:B------:R-:W-:Y:S02]  /*27f0*/  FFMA.FTZ R228, R176, R151.reuse, R144.reuse ;  /* 0x00000097b0e47223 */ /* 0x180fe40000010090 */
[-CC-:B------:R-:W-:Y:S02]  /*2800*/  FFMA.FTZ R153, R181, R151.reuse, R144.reuse ;  /* 0x00000097b5997223 */ /* 0x180fe40000010090 */
[----:B------:R-:W-:Y:S02]  /*2810*/  FFMA.FTZ R155, R182, R151, R144 ;  /* 0x00000097b69b7223 */ /* 0x000fe40000010090 */
[----:B------:R-:W-:-:S02]  /*2820*/  FADD.FTZ R152, R175, -R152 ;  /* 0x80000098af987221 */ /* 0x000fc40000010000 */
[----:B------:R-:W-:Y:S01]  /*2830*/  FADD.FTZ R144, R168, -R145 ;  /* 0x80000091a8907221 */ /* 0x000fe20000010000 */
[----:B------:R-:W-:Y:S01]  /*2840*/  @P0 MOV R145, 0x20 ;  /* 0x0000002000910802 */ /* 0x000fe20000000f00 */
[----:B------:R-:W-:Y:S02]  /*2850*/  FADD.FTZ R146, R173, -R146 ;  /* 0x80000092ad927221 */ /* 0x000fe40000010000 */
[----:B------:R-:W-:Y:S02]  /*2860*/  FADD.FTZ R148, R172, -R147 ;  /* 0x80000093ac947221 */ /* 0x000fe40000010000 */
[----:B------:R-:W-:Y:S02]  /*2870*/  FADD.FTZ R154, R174, -R149 ;  /* 0x80000095ae9a7221 */ /* 0x000fe40000010000 */
[----:B------:R-:W-:Y:S02]  /*2880*/  FADD.FTZ R242, R179, -R228 ;  /* 0x800000e4b3f27221 */ /* 0x000fe40000010000 */
[----:B------:R-:W-:-:S02]  /*2890*/  FADD.FTZ R244, R178, -R153 ;  /* 0x80000099b2f47221 */ /* 0x000fc40000010000 */
[----:B------:R-:W-:Y:S02]  /*28a0*/  FADD.FTZ R246, R180, -R155 ;  /* 0x8000009bb4f67221 */ /* 0x000fe40000010000 */
[C---:B-----5:R-:W-:Y:S02]  /*28b0*/  FMUL.FTZ R228, R157.reuse, R152 ;  /* 0x000000989de47220 */ /* 0x060fe40000410000 */
[C---:B------:R-:W-:Y:S02]  /*28c0*/  FMUL.FTZ R223, R157.reuse, R144 ;  /* 0x000000909ddf7220 */ /* 0x040fe40000410000 */
[C---:B------:R-:W-:Y:S02]  /*28d0*/  FMUL.FTZ R146, R157.reuse, R146 ;  /* 0x000000929d927220 */ /* 0x040fe40000410000 */
[C---:B------:R-:W-:Y:S02]  /*28e0*/  FMUL.FTZ R221, R157.reuse, R148 ;  /* 0x000000949ddd7220 */ /* 0x040fe40000410000 */
[----:B------:R-:W-:-:S02]  /*28f0*/  FMUL.FTZ R153, R157, R154 ;  /* 0x0000009a9d997220 */ /* 0x000fc40000410000 */
[C---:B------:R-:W-:Y:S02]  /*2900*/  FMUL.FTZ R242, R157.reuse, R242 ;  /* 0x000000f29df27220 */ /* 0x040fe40000410000 */
        /* <DEDUP_REMOVED lines=19> */
[----:B------:R-:W-:Y:S01]  /*2a40*/  IMAD.MOV.U32 R147, RZ, RZ, R230 ;  /* 0x000000ffff937224 */ /* 0x000fe200078e00e6 */
[----:B------:R-:W-:Y:S01]  /*2a50*/  @P0 STG.E.128 [R144.64], R84 ;  /* 0x0000005490000986 */ /* 0x000fe2000c101d04 */
[----:B------:R-:W-:Y:S02]  /*2a60*/  FMUL.FTZ R223, R223, c[0x0][0x1e8] ;  /* 0x00007a00dfdf7a20 */ /* 0x000fe40000410000 */
[----:B------:R-:W-:Y:S01]  /*2a70*/  FMUL.FTZ R221, R221, c[0x0][0x1e8] ;  /* 0x00007a00dddd7a20 */ /* 0x000fe20000410000 */
[----:B------:R0:W-:Y:S01]  /*2a80*/  @P0 STG.E.128 [R144.64+0x10], R124 ;  /* 0x0000107c90000986 */ /* 0x0001e2000c101d04 */
[----:B------:R-:W-:Y:S01]  /*2a90*/  LOP3.LUT P0, RZ, R147, 0xff, RZ, 0xc0, !PT ;  /* 0x000000ff93ff7812 */ /* 0x000fe2000780c0ff */
[----:B------:R-:W-:Y:S02]  /*2aa0*/  FMUL.FTZ R153, R153, c[0x0][0x1e8] ;  /* 0x00007a0099997a20 */ /* 0x000fe40000410000 */
[----:B------:R-:W-:Y:S01]  /*2ab0*/  FMUL.FTZ R155, R242, c[0x0][0x1e8] ;  /* 0x00007a00f29b7a20 */ /* 0x000fe20000410000 */
[----:B------:R-:W-:Y:S01]  /*2ac0*/  FSEL R147, R223, RZ, P0 ;  /* 0x000000ffdf937208 */ /* 0x000fe20000000000 */
[----:B------:R-:W-:Y:S01]  /*2ad0*/  FMUL.FTZ R228, R228, c[0x0][0x1e8] ;  /* 0x00007a00e4e47a20 */ /* 0x000fe20000410000 */
[----:B------:R-:W-:Y:S01]  /*2ae0*/  LOP3.LUT P0, RZ, R230, 0xff0000, RZ, 0xc0, !PT ;  /* 0x00ff0000e6ff7812 */ /* 0x000fe2000780c0ff */
[----:B------:R-:W-:-:S02]  /*2af0*/  FMUL.FTZ R229, R146, c[0x0][0x1e8] ;  /* 0x00007a0092e57a20 */ /* 0x000fc40000410000 */
[----:B------:R-:W-:Y:S01]  /*2b00*/  FMUL.FTZ R154, R149, c[0x0][0x1e8] ;  /* 0x00007a00959a7a20 */ /* 0x000fe20000410000 */
[----:B------:R-:W-:Y:S01]  /*2b10*/  FSEL R148, R221, RZ, P0 ;  /* 0x000000ffdd947208 */ /* 0x000fe20000000000 */
[----:B------:R-:W-:Y:S01]  /*2b20*/  FMUL.FTZ R152, R152, c[0x0][0x1e8] ;  /* 0x00007a0098987a20 */ /* 0x000fe20000410000 */
[----:B------:R-:W-:Y:S01]  /*2b30*/  LOP3.LUT P0, RZ, R231, 0xff, RZ, 0xc0, !PT ;  /* 0x000000ffe7ff7812 */ /* 0x000fe2000780c0ff */
[----:B------:R-:W-:-:S03]  /*2b40*/  HFMA2.MMA R149, -RZ, RZ, 0, 9.5367431640625e-07 ;  /* 0x00000010ff957435 */ /* 0x000fc600000001ff */
[----:B0-----:R-:W-:Y:S02]  /*2b50*/  FSEL R144, R153, RZ, P0 ;  /* 0x000000ff99907208 */ /* 0x001fe40000000000 */
        /* <DEDUP_REMOVED lines=55> */
.L_x_889:
[----:B------:R-:W-:Y:S05]  /*2ed0*/  BSYNC B1 ;  /* 0x0000000000017941 */ /* 0x000fea0003800000 */
.L_x_888:
[----:B------:R-:W-:Y:S01]  /*2ee0*/  BSSY B1, `(.L_x_890) ;  /* 0x000007a000017945 */ /* 0x000fe20003800000 */
[----:B------:R-:W-:Y:S05]  /*2ef0*/  @!P3 BRA `(.L_x_891) ;  /* 0x000007800000b947 */ /* 0x000fea0003800000 */
[----:B------:R-:W-:Y:S02]  /*2f00*/  FSEL R246, R150, RZ, !P6 ;  /* 0x000000ff96f67208 */ /* 0x000fe40007000000 */
[----:B------:R-:W-:Y:S02]  /*2f10*/  ISETP.NE.U32.AND P1, PT, RZ, c[0x0][0x218], PT ;  /* 0x00008600ff007a0c */ /* 0x000fe40003f25070 */
[----:B------:R-:W-:Y:S01]  /*2f20*/  ISETP.NE.U32.AND P0, PT, RZ, c[0x0][0x258], PT ;  /* 0x00009600ff007a0c */ /* 0x000fe20003f05070 */
[-CC-:B0-----:R-:W-:Y:S01]  /*2f30*/  FFMA.FTZ R145, R161, R151.reuse, R246.reuse ;  /* 0x00000097a1917223 */ /* 0x181fe200000100f6 */
        /* <DEDUP_REMOVED lines=116> */
.L_x_891:
[----:B------:R-:W-:Y:S05]  /*3680*/  BSYNC B1 ;  /* 0x0000000000017941 */ /* 0x000fea0003800000 */
.L_x_890:
        /* <DEDUP_REMOVED lines=15> */
[----:B------:R-:W-:Y:S01]  /*3780*/  FADD.FTZ R144, R202, -R145 ;  /* 0x80000091ca907221 */ /* 0x000fe20000010000 */
[----:B------:R-:W-:Y:S01]  /*3790*/  @P1 MOV R145, 0x20 ;  /* 0x0000002000911802 */ /* 0x000fe20000000f00 */
[----:B------:R-:W-:-:S02]  /*37a0*/  FADD.FTZ R146, R199, -R146 ;  /* 0x80000092c7927221 */ /* 0x000fc40000010000 */
[----:B------:R-:W-:Y:S02]  /*37b0*/  FADD.FTZ R150, R206, -R147 ;  /* 0x80000093ce967221 */ /* 0x000fe40000010000 */
[----:B------:R-:W-:Y:S02]  /*37c0*/  FADD.FTZ R152, R201, -R148 ;  /* 0x80000094c9987221 */ /* 0x000fe40000010000 */
[----:B------:R-:W-:Y:S02]  /*37d0*/  FADD.FTZ R228, R208, -R149 ;  /* 0x80000095d0e47221 */ /* 0x000fe40000010000 */
[----:B------:R-:W-:Y:S02]  /*37e0*/  FADD.FTZ R242, R205, -R154 ;  /* 0x8000009acdf27221 */ /* 0x000fe40000010000 */
[----:B------:R-:W-:Y:S02]  /*37f0*/  FADD.FTZ R244, R212, -R153 ;  /* 0x80000099d4f47221 */ /* 0x000fe40000010000 */
[----:B------:R-:W-:-:S02]  /*3800*/  FADD.FTZ R246, R209, -R246 ;  /* 0x800000f6d1f67221 */ /* 0x000fc40000010000 */
        /* <DEDUP_REMOVED lines=25> */
[----:B------:R-:W-:Y:S01]  /*39a0*/  FMUL.FTZ R150, R151, c[0x0][0x1e8] ;  /* 0x00007a0097967a20 */ /* 0x000fe20000410000 */
[----:B------:R-:W-:Y:S01]  /*39b0*/  LOP3.LUT P0, RZ, R225, 0xff, RZ, 0xc0, !PT ;  /* 0x000000ffe1ff7812 */ /* 0x000fe2000780c0ff */
[----:B------:R-:W-:Y:S01]  /*39c0*/  IMAD.MOV.U32 R146, RZ, RZ, R224 ;  /* 0x000000ffff927224 */ /* 0x000fe200078e00e0 */
[----:B------:R-:W-:Y:S01]  /*39d0*/  @P1 STG.E.128 [R144.64], R84 ;  /* 0x0000005490001986 */ /* 0x000fe2000c101d04 */
[----:B------:R-:W-:Y:S01]  /*39e0*/  FMUL.FTZ R151, R242, c[0x0][0x1e8] ;  /* 0x00007a00f2977a20 */ /* 0x000fe20000410000 */
[----:B------:R-:W-:Y:S01]  /*39f0*/  FSEL R155, R150, RZ, P0 ;  /* 0x000000ff969b7208 */ /* 0x000fe20000000000 */
[----:B------:R-:W-:Y:S01]  /*3a00*/  FMUL.FTZ R152, R153, c[0x0][0x1e8] ;  /* 0x00007a0099987a20 */ /* 0x000fe20000410000 */
[----:B------:R0:W-:Y:S01]  /*3a10*/  @P1 STG.E.128 [R144.64+0x10], R124 ;  /* 0x0000107c90001986 */ /* 0x0001e2000c101d04 */
[----:B------:R-:W-:Y:S01]  /*3a20*/  LOP3.LUT P1, RZ, R225, 0xff00, RZ, 0xc0, !PT ;  /* 0x0000ff00e1ff7812 */ /* 0x000fe2000782c0ff */
[----:B------:R-:W-:Y:S01]  /*3a30*/  FMUL.FTZ R153, R154, c[0x0][0x1e8] ;  /* 0x00007a009a997a20 */ /* 0x000fe20000410000 */
[----:B------:R-:W-:Y:S01]  /*3a40*/  LOP3.LUT P0, RZ, R146, 0xff, RZ, 0xc0, !PT ;  /* 0x000000ff92ff7812 */ /* 0x000fe2000780c0ff */
[----:B------:R-:W-:Y:S01]  /*3a50*/  FMUL.FTZ R221, R149, c[0x0][0x1e8] ;  /* 0x00007a0095dd7a20 */ /* 0x000fe20000410000 */
[----:B------:R-:W-:Y:S01]  /*3a60*/  FSEL R146, R151, RZ, P1 ;  /* 0x000000ff97927208 */ /* 0x000fe20000800000 */
[----:B------:R-:W-:Y:S01]  /*3a70*/  FMUL.FTZ R223, R148, c[0x0][0x1e8] ;  /* 0x00007a0094df7a20 */ /* 0x000fe20000410000 */
[----:B------:R-:W-:Y:S01]  /*3a80*/  LOP3.LUT P1, RZ, R224, 0xff0000, RZ, 0xc0, !PT ;  /* 0x00ff0000e0ff7812 */ /* 0x000fe2000782c0ff */
[----:B------:R-:W-:Y:S01]  /*3a90*/  FMUL.FTZ R154, R246, c[0x0][0x1e8] ;  /* 0x00007a00f69a7a20 */ /* 0x000fe20000410000 */
[----:B------:R-:W-:Y:S01]  /*3aa0*/  F2FP.BF16.PACK_AB R146, R146, R155 ;  /* 0x0000009b9292723e */ /* 0x000fe200000010ff */
[----:B------:R-:W-:Y:S01]  /*3ab0*/  FMUL.FTZ R155, R147, c[0x0][0x1e8] ;  /* 0x00007a00939b7a20 */ /* 0x000fe20000410000 */
[----:B0-----:R-:W-:-:S02]  /*3ac0*/  FSEL R145, R152, RZ, P1 ;  /* 0x000000ff98917208 */ /* 0x001fc40000800000 */
[----:B------:R-:W-:-:S04]  /*3ad0*/  LOP3.LUT P1, RZ, R224, 0xff000000, RZ, 0xc0, !PT ;  /* 0xff000000e0ff7812 */ /* 0x000fc8000782c0ff */
[----:B------:R-:W-:Y:S02]  /*3ae0*/  FSEL R144, R153, RZ, P1 ;  /* 0x000000ff99907208 */ /* 0x000fe40000800000 */
[----:B------:R-:W-:Y:S02]  /*3af0*/  LOP3.LUT P1, RZ, R224, 0xff00, RZ, 0xc0, !PT ;  /* 0x0000ff00e0ff7812 */ /* 0x000fe4000782c0ff */
[----:B------:R-:W-:Y:S02]  /*3b00*/  F2FP.BF16.PACK_AB R145, R144, R145 ;  /* 0x000000919091723e */ /* 0x000fe400000010ff */
[----:B------:R-:W-:Y:S02]  /*3b10*/  FSEL R144, R221, RZ, P0 ;  /* 0x000000ffdd907208 */ /* 0x000fe40000000000 */
[----:B------:R-:W-:Y:S02]  /*3b20*/  ISETP.NE.U32.AND P0, PT, RZ, c[0x0][0x250], PT ;  /* 0x00009400ff007a0c */ /* 0x000fe40003f05070 */
[----:B------:R-:W-:-:S02]  /*3b30*/  FSEL R149, R223, RZ, P1 ;  /* 0x000000ffdf957208 */ /* 0x000fc40000800000 */
[----:B------:R-:W-:Y:S02]  /*3b40*/  ISETP.NE.AND.EX P0, PT, RZ, c[0x0][0x254], PT, P0 ;  /* 0x00009500ff007a0c */ /* 0x000fe40003f05300 */
[----:B------:R-:W-:Y:S02]  /*3b50*/  LOP3.LUT P1, RZ, R225, 0xff0000, RZ, 0xc0, !PT ;  /* 0x00ff0000e1ff7812 */ /* 0x000fe4000782c0ff */
[----:B------:R-:W-:Y:S01]  /*3b60*/  F2FP.BF16.PACK_AB R144, R149, R144 ;  /* 0x000000909590723e */ /* 0x000fe200000010ff */
[----:B------:R-:W-:Y:S01]  /*3b70*/  HFMA2.MMA R149, -RZ, RZ, 0, 9.5367431640625e-07 ;  /* 0x00000010ff957435 */ /* 0x000fe200000001ff */
[----:B------:R-:W-:Y:S02]  /*3b80*/  FSEL R147, R155, RZ, P1 ;  /* 0x000000ff9b937208 */ /* 0x000fe40000800000 */
[----:B------:R-:W-:-:S04]  /*3b90*/  LOP3.LUT P1, RZ, R225, 0xff000000, RZ, 0xc0, !PT ;  /* 0xff000000e1ff7812 */ /* 0x000fc8000782c0ff */
[----:B------:R-:W-:Y:S01]  /*3ba0*/  FSEL R148, R154, RZ, P1 ;  /* 0x000000ff9a947208 */ /* 0x000fe20000800000 */
[----:B------:R-:W-:Y:S01]  /*3bb0*/  @P0 IMAD.MOV.U32 R157, RZ, RZ, R234 ;  /* 0x000000ffff9d0224 */ /* 0x000fe200078e00ea */
[----:B------:R-:W-:Y:S02]  /*3bc0*/  @P0 LOP3.LUT P1, RZ, R234, 0xff00, RZ, 0xc0, !PT ;  /* 0x0000ff00eaff0812 */ /* 0x000fe4000782c0ff */
[----:B------:R-:W-:Y:S01]  /*3bd0*/  F2FP.BF16.PACK_AB R147, R148, R147 ;  /* 0x000000939493723e */ /* 0x000fe200000010ff */
[----:B------:R-:W-:Y:S01]  /*3be0*/  IMAD.WIDE.U32 R148, R0, R149, c[0x0][0x248] ;  /* 0x0000920000947625 */ /* 0x000fe200078e0095 */
[----:B------:R-:W-:-:S04]  /*3bf0*/  @P0 LOP3.LUT P6, RZ, R157, 0xff, RZ, 0xc0, !PT ;  /* 0x000000ff9dff0812 */ /* 0x000fc800078cc0ff */
[----:B------:R-:W-:Y:S01]  /*3c00*/  @P0 FSEL R157, R221, RZ, P6 ;  /* 0x000000ffdd9d0208 */ /* 0x000fe20003000000 */
[----:B------:R0:W-:Y:S01]  /*3c10*/  STG.E.128 [R148.64], R144 ;  /* 0x0000009094007986 */ /* 0x0001e2000c101d04 */
[C---:B------:R-:W-:Y:S02]  /*3c20*/  @P0 LOP3.LUT P6, RZ, R234.reuse, 0xff0000, RZ, 0xc0, !PT ;  /* 0x00ff0000eaff0812 */ /* 0x040fe400078cc0ff */
[----:B------:R-:W-:Y:S02]  /*3c30*/  @P0 FSEL R221, R223, RZ, P1 ;  /* 0x000000ffdfdd0208 */ /* 0x000fe40000800000 */
[----:B------:R-:W-:Y:S02]  /*3c40*/  @P0 LOP3.LUT P1, RZ, R234, 0xff000000, RZ, 0xc0, !PT ;  /* 0xff000000eaff0812 */ /* 0x000fe4000782c0ff */
[----:B------:R-:W-:Y:S02]  /*3c50*/  @P0 FSEL R152, R152, RZ, P6 ;  /* 0x000000ff98980208 */ /* 0x000fe40003000000 */
[----:B------:R-:W-:-:S02]  /*3c60*/  @P0 LOP3.LUT P6, RZ, R235, 0xff, RZ, 0xc0, !PT ;  /* 0x000000ffebff0812 */ /* 0x000fc400078cc0ff */
[----:B------:R-:W-:Y:S02]  /*3c70*/  @P0 FSEL R153, R153, RZ, P1 ;  /* 0x000000ff99990208 */ /* 0x000fe40000800000 */
[C---:B------:R-:W-:Y:S02]  /*3c80*/  @P0 LOP3.LUT P1, RZ, R235.reuse, 0xff00, RZ, 0xc0, !PT ;  /* 0x0000ff00ebff0812 */ /* 0x040fe4000782c0ff */
[----:B------:R-:W-:Y:S02]  /*3c90*/  @P0 FSEL R150, R150, RZ, P6 ;  /* 0x000000ff96960208 */ /* 0x000fe40003000000 */
[----:B------:R-:W-:Y:S02]  /*3ca0*/  @P0 LOP3.LUT P6, RZ, R235, 0xff0000, RZ, 0xc0, !PT ;  /* 0x00ff0000ebff0812 */ /* 0x000fe400078cc0ff */
[----:B------:R-:W-:Y:S02]  /*3cb0*/  @P0 FSEL R151, R151, RZ, P1 ;  /* 0x000000ff97970208 */ /* 0x000fe40000800000 */
[----:B------:R-:W-:-:S02]  /*3cc0*/  @P0 LOP3.LUT P1, RZ, R235, 0xff000000, RZ, 0xc0, !PT ;  /* 0xff000000ebff0812 */ /* 0x000fc4000782c0ff */
[----:B------:R-:W-:Y:S02]  /*3cd0*/  @P0 FSEL R155, R155, RZ, P6 ;  /* 0x000000ff9b9b0208 */ /* 0x000fe40003000000 */
[----:B------:R-:W-:Y:S02]  /*3ce0*/  @P0 F2FP.BF16.PACK_AB R157, RZ, R157 ;  /* 0x0000009dff9d023e */ /* 0x000fe400000010ff */
[----:B------:R-:W-:Y:S02]  /*3cf0*/  @P0 F2FP.BF16.PACK_AB R152, RZ, R152 ;  /* 0x00000098ff98023e */ /* 0x000fe400000010ff */
[----:B------:R-:W-:Y:S02]  /*3d00*/  @P0 FSEL R154, R154, RZ, P1 ;  /* 0x000000ff9a9a0208 */ /* 0x000fe40000800000 */
[----:B------:R-:W-:Y:S02]  /*3d10*/  @P0 F2FP.BF16.PACK_AB R150, RZ, R150 ;  /* 0x00000096ff96023e */ /* 0x000fe400000010ff */
[----:B------:R-:W-:-:S02]  /*3d20*/  @P0 F2FP.BF16.PACK_AB R155, RZ, R155 ;  /* 0x0000009bff9b023e */ /* 0x000fc400000010ff */
[----:B------:R-:W-:Y:S02]  /*3d30*/  @P0 F2FP.BF16.PACK_AB R221, RZ, R221 ;  /* 0x000000ddffdd023e */ /* 0x000fe400000010ff */
[----:B------:R-:W-:Y:S02]  /*3d40*/  @P0 F2FP.BF16.PACK_AB R153, RZ, R153 ;  /* 0x00000099ff99023e */ /* 0x000fe400000010ff */
[----:B------:R-:W-:Y:S02]  /*3d50*/  @P0 F2FP.BF16.PACK_AB R151, RZ, R151 ;  /* 0x00000097ff97023e */ /* 0x000fe400000010ff */
[----:B------:R-:W-:Y:S02]  /*3d60*/  @P0 F2FP.BF16.PACK_AB R154, RZ, R154 ;  /* 0x0000009aff9a023e */ /* 0x000fe400000010ff */
[----:B------:R-:W-:Y:S02]  /*3d70*/  @P0 PRMT R52, R157, 0x7610, R52 ;  /* 0x000076109d340816 */ /* 0x000fe40000000034 */
[----:B0-----:R-:W-:-:S02]  /*3d80*/  @P0 LEA R144, P1, R0, c[0x0][0x250], 0x4 ;  /* 0x0000940000900a11 */ /* 0x001fc400078220ff */
[----:B------:R-:W-:Y:S02]  /*3d90*/  @P0 PRMT R53, R152, 0x7610, R53 ;  /* 0x0000761098350816 */ /* 0x000fe40000000035 */
[----:B------:R-:W-:Y:S02]  /*3da0*/  @P0 PRMT R54, R150, 0x7610, R54 ;  /* 0x0000761096360816 */ /* 0x000fe40000000036 */
[----:B------:R-:W-:Y:S02]  /*3db0*/  @P0 PRMT R55, R155, 0x7610, R55 ;  /* 0x000076109b370816 */ /* 0x000fe40000000037 */
[----:B------:R-:W-:Y:S02]  /*3dc0*/  @P0 LEA.HI.X R145, R0, c[0x0][0x254], RZ, 0x4, P1 ;  /* 0x0000950000910a11 */ /* 0x000fe400008f24ff */
[----:B------:R-:W-:Y:S02]  /*3dd0*/  @P0 PRMT R52, R52, 0x5410, R221 ;  /* 0x0000541034340816 */ /* 0x000fe400000000dd */
[----:B------:R-:W-:-:S02]  /*3de0*/  @P0 PRMT R53, R53, 0x5410, R153 ;  /* 0x0000541035350816 */ /* 0x000fc40000000099 */
[----:B------:R-:W-:Y:S02]  /*3df0*/  @P0 PRMT R54, R54, 0x5410, R151 ;  /* 0x0000541036360816 */ /* 0x000fe40000000097 */
[----:B------:R-:W-:-:S05]  /*3e00*/  @P0 PRMT R55, R55, 0x5410, R154 ;  /* 0x0000541037370816 */ /* 0x000fca000000009a */
[----:B------:R0:W-:Y:S02]  /*3e10*/  @P0 STG.E.128 [R144.64], R52 ;  /* 0x0000003490000986 */ /* 0x0001e4000c101d04 */
.L_x_893:
[----:B------:R-:W-:Y:S05]  /*3e20*/  BSYNC B1 ;  /* 0x0000000000017941 */ /* 0x000fea0003800000 */
.L_x_892:
[----:B0-----:R-:W-:-:S05]  /*3e30*/  MOV R145, c[0x0][0x160] ;  /* 0x0000580000917a02 */ /* 0x001fca0000000f00 */
[----:B------:R-:W-:-:S05]  /*3e40*/  IMAD R10, R145, 0x4, R10 ;  /* 0x00000004910a7824 */ /* 0x000fca00078e020a */
[----:B------:R-:W-:-:S13]  /*3e50*/  ISETP.GE.AND P0, PT, R10, c[0x0][0x164], PT ;  /* 0x000059000a007a0c */ /* 0x000fda0003f06270 */
[----:B-----5:R-:W-:Y:S01]  /*3e60*/  @P0 CALL.REL.NOINC `(.L_x_875) ;  /* 0x0000001000000944 */ /* 0x020fe20003c00000 */
[----:B------:R-:W-:Y:S05]  /*3e70*/  BRA `(.L_x_894) ;  /* 0xffffc7c000007947 */ /* 0x000fea000383ffff */
.L_x_875:
[----:B0-----:R-:W-:Y:S05]  /*3e80*/  BSYNC B0 ;  /* 0x0000000000007941 */ /* 0x001fea0003800000 */
.L_x_874:
        /* <DEDUP_REMOVED lines=103> */
[C---:B------:R-:W-:Y:S02]  /*4500*/  IADD3.X R47, R45.reuse, c[0x0][0x22c], RZ, P0, !PT ;  /* 0x00008b002d2f7a10 */ /* 0x040fe400007fe4ff */
[----:B------:R-:W-:Y:S01]  /*4510*/  ISETP.GE.U32.AND P0, PT, R32, 0x100, PT ;  /* 0x000001002000780c */ /* 0x000fe20003f06070 */
[----:B------:R-:W0:Y:S01]  /*4520*/  LDS R4, [R156.X4] ;  /* 0x000000009c047984 */ /* 0x000e220000004800 */
[----:B------:R-:W-:Y:S01]  /*4530*/  @P5 MOV R2, R40 ;  /* 0x0000002800025202 */ /* 0x000fe20000000f00 */
[----:B------:R-:W-:Y:S01]  /*4540*/  @P5 IMAD.MOV.U32 R3, RZ, RZ, R47 ;  /* 0x000000ffff035224 */ /* 0x000fe200078e002f */
        /* <DEDUP_REMOVED lines=28> */
[--C-:B------:R-:W-:Y:S01]  /*4710*/  @P5 IMAD.MOV.U32 R3, RZ, RZ, R45.reuse ;  /* 0x000000ffff035224 */ /* 0x100fe200078e002d */
[----:B------:R-:W-:Y:S01]  /*4720*/  @P5 IADD3 R38, P6, R38, 0x200, RZ ;  /* 0x0000020026265810 */ /* 0x000fe20007fde0ff */
[----:B------:R-:W3:Y:S03]  /*4730*/  LDS R21, [R156.X4+0x2800] ;  /* 0x002800009c157984 */ /* 0x000ee60000004800 */
[----:B------:R-:W-:Y:S01]  /*4740*/  @P0 MOV R4, R38 ;  /* 0x0000002600040202 */ /* 0x000fe20000000f00 */
[----:B------:R1:W-:Y:S01]  /*4750*/  @P5 STG.E [R2.64], R29 ;  /* 0x0000001d02005986 */ /* 0x0003e2000c101904 */
[----:B------:R-:W-:Y:S01]  /*4760*/  @P5 IMAD.X R45, RZ, RZ, R45, P6 ;  /* 0x000000ffff2d5224 */ /* 0x000fe200030e062d */
[----:B------:R-:W-:Y:S01]  /*4770*/  ISETP.GE.U32.AND P5, PT, R32, 0x380, PT ;  /* 0x000003802000780c */ /* 0x000fe20003fa6070 */
[----:B------:R-:W-:Y:S01]  /*4780*/  FADD.FTZ R13, R13, R18 ;  /* 0x000000120d0d7221 */ /* 0x000fe20000010000 */
[----:B------:R-:W3:Y:S01]  /*4790*/  LDS R29, [R156.X4+0x400] ;  /* 0x000400009c1d7984 */ /* 0x000ee20000004800 */
[----:B------:R-:W-:-:S03]  /*47a0*/  @P0 IMAD.MOV.U32 R5, RZ, RZ, R45 ;  /* 0x000000ffff050224 */ /* 0x000fc600078e002d */
[----:B------:R-:W3:Y:S01]  /*47b0*/  LDS R27, [R156.X4+0x3800] ;  /* 0x003800009c1b7984 */ /* 0x000ee20000004800 */
[----:B0-----:R-:W-:Y:S01]  /*47c0*/  FADD.FTZ R14, RZ, R14 ;  /* 0x0000000eff0e7221 */ /* 0x001fe20000010000 */
[----:B-1----:R-:W-:Y:S01]  /*47d0*/  @P0 MOV R2, R40 ;  /* 0x0000002800020202 */ /* 0x002fe20000000f00 */
[----:B------:R-:W-:Y:S01]  /*47e0*/  @P0 IMAD.MOV.U32 R3, RZ, RZ, R47 ;  /* 0x000000ffff030224 */ /* 0x000fe200078e002f */
[----:B------:R-:W-:Y:S01]  /*47f0*/  @P0 IADD3 R40, P6, R40, 0x200, RZ ;  /* 0x0000020028280810 */ /* 0x000fe20007fde0ff */
[----:B------:R-:W-:Y:S01]  /*4800*/  FADD.FTZ R0, R0, R39 ;  /* 0x0000002700007221 */ /* 0x000fe20000010000 */
[----:B------:R-:W-:Y:S02]  /*4810*/  LDS R17, [R156.X4+0x1a00] ;  /* 0x001a00009c117984 */ /* 0x000fe40000004800 */
[----:B------:R-:W-:Y:S01]  /*4820*/  @P0 IADD3.X R47, RZ, R47, RZ, P6, !PT ;  /* 0x0000002fff2f0210 */ /* 0x000fe200037fe4ff */
[----:B--2---:R-:W-:Y:S01]  /*4830*/  FADD.FTZ R0, R0, R41 ;  /* 0x0000002900007221 */ /* 0x004fe20000010000 */
[----:B------:R-:W-:Y:S01]  /*4840*/  @P0 IADD3 R38, P6, R38, 0x200, RZ ;  /* 0x0000020026260810 */ /* 0x000fe20007fde0ff */
[----:B------:R-:W0:Y:S04]  /*4850*/  LDS R6, [R156.X4+0xc00] ;  /* 0x000c00009c067984 */ /* 0x000e280000004800 */
[----:B------:R-:W-:Y:S01]  /*4860*/  @P0 IMAD.X R45, RZ, RZ, R45, P6 ;  /* 0x000000ffff2d0224 */ /* 0x000fe200030e062d */
[----:B------:R-:W-:Y:S01]  /*4870*/  ISETP.GE.U32.AND P6, PT, R32, 0x400, PT ;  /* 0x000004002000780c */ /* 0x000fe20003fc6070 */
[----:B----4-:R-:W-:Y:S01]  /*4880*/  FADD.FTZ R43, R0, R43 ;  /* 0x0000002b002b7221 */ /* 0x010fe20000010000 */
[----:B------:R-:W1:Y:S01]  /*4890*/  LDS R32, [R156.X4+0x1400] ;  /* 0x001400009c207984 */ /* 0x000e620000004800 */
[----:B------:R-:W-:-:S03]  /*48a0*/  FADD.FTZ R14, R14, R15 ;  /* 0x0000000f0e0e7221 */ /* 0x000fc60000010000 */
[----:B------:R-:W2:Y:S04]  /*48b0*/  LDS R0, [R156.X4+0xa00] ;  /* 0x000a00009c007984 */ /* 0x000ea80000004800 */
[----:B------:R-:W-:Y:S01]  /*48c0*/  LDS R23, [R156.X4+0x2a00] ;  /* 0x002a00009c177984 */ /* 0x000fe20000004800 */
[----:B---3--:R-:W-:-:S03]  /*48d0*/  FADD.FTZ R14, R14, R21 ;  /* 0x000000150e0e7221 */ /* 0x008fc60000010000 */
[----:B------:R-:W3:Y:S01]  /*48e0*/  LDS R19, [R156.X4+0x1c00] ;  /* 0x001c00009c137984 */ /* 0x000ee20000004800 */
[----:B------:R-:W-:-:S03]  /*48f0*/  FADD.FTZ R29, RZ, R29 ;  /* 0x0000001dff1d7221 */ /* 0x000fc60000010000 */
[----:B------:R4:W-:Y:S01]  /*4900*/  @P0 STG.E [R2.64], R43 ;  /* 0x0000002b02000986 */ /* 0x0009e2000c101904 */
[----:B------:R-:W-:-:S03]  /*4910*/  FADD.FTZ R27, R14, R27 ;  /* 0x0000001b0e1b7221 */ /* 0x000fc60000010000 */
[----:B------:R-:W3:Y:S04]  /*4920*/  LDS R39, [R156.X4+0x3a00] ;  /* 0x003a00009c277984 */ /* 0x000ee80000004800 */
[----:B------:R-:W3:Y:S01]  /*4930*/  LDS R25, [R156.X4+0x2c00] ;  /* 0x002c00009c197984 */ /* 0x000ee20000004800 */
[----:B----4-:R-:W-:Y:S01]  /*4940*/  @P4 MOV R2, R40 ;  /* 0x0000002800024202 */ /* 0x010fe20000000f00 */
[----:B------:R-:W-:Y:S02]  /*4950*/  @P4 IMAD.MOV.U32 R3, RZ, RZ, R47 ;  /* 0x000000ffff034224 */ /* 0x000fe400078e002f */
[----:B------:R4:W-:Y:S01]  /*4960*/  @P0 STG.E [R4.64], R31 ;  /* 0x0000001f04000986 */ /* 0x0009e2000c101904 */
[----:B------:R-:W-:Y:S01]  /*4970*/  @P4 IADD3 R40, P0, R40, 0x200, RZ ;  /* 0x0000020028284810 */ /* 0x000fe20007f1e0ff */
[----:B0-----:R-:W-:-:S02]  /*4980*/  FADD.FTZ R6, RZ, R6 ;  /* 0x00000006ff067221 */ /* 0x001fc40000010000 */
[----:B------:R-:W0:Y:S01]  /*4990*/  LDS R8, [R156.X4+0xe00] ;  /* 0x000e00009c087984 */ /* 0x000e220000004800 */
[----:B------:R-:W-:-:S03]  /*49a0*/  @P4 IADD3.X R47, RZ, R47, RZ, P0, !PT ;  /* 0x0000002fff2f4210 */ /* 0x000fc600007fe4ff */
[----:B------:R-:W-:Y:S01]  /*49b0*/  LDS R15, [R156.X4+0x2e00] ;  /* 0x002e00009c0f7984 */ /* 0x000fe20000004800 */
[----:B-1----:R-:W-:Y:S02]  /*49c0*/  FADD.FTZ R29, R29, R32 ;  /* 0x000000201d1d7221 */ /* 0x002fe40000010000 */
[----:B----4-:R-:W-:Y:S01]  /*49d0*/  FADD.FTZ R5, R13, R20 ;  /* 0x000000140d057221 */ /* 0x010fe20000010000 */
[----:B------:R-:W-:Y:S01]  /*49e0*/  LDS R21, [R156.X4+0x3e00] ;  /* 0x003e00009c157984 */ /* 0x000fe20000004800 */
[----:B------:R-:W-:Y:S02]  /*49f0*/  FADD.FTZ R29, R29, R34 ;  /* 0x000000221d1d7221 */ /* 0x000fe40000010000 */
[----:B--2---:R-:W-:Y:S01]  /*4a00*/  FADD.FTZ R0, RZ, R0 ;  /* 0x00000000ff007221 */ /* 0x004fe20000010000 */
[----:B------:R-:W1:Y:S01]  /*4a10*/  LDS R13, [R156.X4+0x1e00] ;  /* 0x001e00009c0d7984 */ /* 0x000e620000004800 */
[----:B------:R-:W-:Y:S02]  /*4a20*/  FADD.FTZ R29, R29, R36 ;  /* 0x000000241d1d7221 */ /* 0x000fe40000010000 */
[----:B------:R-:W-:-:S02]  /*4a30*/  FADD.FTZ R0, R0, R17 ;  /* 0x0000001100007221 */ /* 0x000fc40000010000 */
[----:B---3--:R-:W-:Y:S01]  /*4a40*/  FADD.FTZ R6, R6, R19 ;  /* 0x0000001306067221 */ /* 0x008fe20000010000 */
[----:B------:R2:W-:Y:S01]  /*4a50*/  @P4 STG.E [R2.64], R29 ;  /* 0x0000001d02004986 */ /* 0x0005e2000c101904 */
[----:B------:R-:W-:-:S03]  /*4a60*/  FADD.FTZ R0, R0, R23 ;  /* 0x0000001700007221 */ /* 0x000fc60000010000 */
[----:B------:R-:W3:Y:S01]  /*4a70*/  LDS R29, [R156.X4+0x3c00] ;  /* 0x003c00009c1d7984 */ /* 0x000ee20000004800 */
[----:B------:R-:W-:Y:S02]  /*4a80*/  FADD.FTZ R39, R0, R39 ;  /* 0x0000002700277221 */ /* 0x000fe40000010000 */
[----:B------:R-:W-:Y:S01]  /*4a90*/  FADD.FTZ R6, R6, R25 ;  /* 0x0000001906067221 */ /* 0x000fe20000010000 */
[----:B--2---:R-:W-:Y:S01]  /*4aa0*/  @P4 MOV R2, R38 ;  /* 0x0000002600024202 */ /* 0x004fe20000000f00 */
[----:B------:R-:W-:Y:S01]  /*4ab0*/  @P4 IMAD.MOV.U32 R3, RZ, RZ, R45 ;  /* 0x000000ffff034224 */ /* 0x000fe200078e002d */
[----:B------:R-:W-:-:S04]  /*4ac0*/  @P4 IADD3 R38, P0, R38, 0x200, RZ ;  /* 0x0000020026264810 */ /* 0x000fc80007f1e0ff */
[----:B------:R2:W-:Y:S01]  /*4ad0*/  @P4 STG.E [R2.64], R7 ;  /* 0x0000000702004986 */ /* 0x0005e2000c101904 */
[----:B------:R-:W-:Y:S02]  /*4ae0*/  @P4 IMAD.X R45, RZ, RZ, R45, P0 ;  /* 0x000000ffff2d4224 */ /* 0x000fe400000e062d */
[----:B0-----:R-:W-:Y:S02]  /*4af0*/  FADD.FTZ R8, RZ, R8 ;  /* 0x00000008ff087221 */ /* 0x001fe40000010000 */
[----:B--2---:R-:W-:Y:S01]  /*4b00*/  @P3 IMAD.MOV.U32 R2, RZ, RZ, R40 ;  /* 0x000000ffff023224 */ /* 0x004fe200078e0028 */
[-C--:B------:R-:W-:Y:S02]  /*4b10*/  @P3 MOV R3, R47.reuse ;  /* 0x0000002f00033202 */ /* 0x080fe40000000f00 */
[----:B------:R-:W-:Y:S01]  /*4b20*/  @P3 IADD3 R40, P0, R40, 0x200, RZ ;  /* 0x0000020028283810 */ /* 0x000fe20007f1e0ff */
[----:B-1----:R-:W-:Y:S02]  /*4b30*/  FADD.FTZ R8, R8, R13 ;  /* 0x0000000d08087221 */ /* 0x002fe40000010000 */
[----:B------:R0:W-:Y:S01]  /*4b40*/  @P3 STG.E [R2.64], R5 ;  /* 0x0000000502003986 */ /* 0x0001e2000c101904 */
[----:B------:R-:W-:Y:S01]  /*4b50*/  @P3 IADD3.X R47, RZ, R47, RZ, P0, !PT ;  /* 0x0000002fff2f3210 */ /* 0x000fe200007fe4ff */
[----:B------:R-:W-:-:S04]  /*4b60*/  FADD.FTZ R8, R8, R15 ;  /* 0x0000000f08087221 */ /* 0x000fc80000010000 */
[----:B------:R-:W-:Y:S02]  /*4b70*/  FADD.FTZ R21, R8, R21 ;  /* 0x0000001508157221 */ /* 0x000fe40000010000 */
[----:B---3--:R-:W-:Y:S01]  /*4b80*/  FADD.FTZ R29, R6, R29 ;  /* 0x0000001d061d7221 */ /* 0x008fe20000010000 */
        /* <DEDUP_REMOVED lines=43> */
.L_x_884:
[----:B------:R-:W-:Y:S01]  /*4e40*/  HFMA2.MMA R148, -RZ, RZ, 0, 5.9604644775390625e-08 ;  /* 0x00000001ff947435 */ /* 0x000fe200000001ff */
[----:B------:R-:W-:Y:S01]  /*4e50*/  MOV R147, R229 ;  /* 0x000000e500937202 */ /* 0x000fe20000000f00 */
[----:B------:R-:W-:Y:S01]  /*4e60*/  IMAD.MOV.U32 R152, RZ, RZ, 0x1f ;  /* 0x0000001fff987424 */ /* 0x000fe200078e00ff */
[----:B------:R-:W-:-:S02]  /*4e70*/  MOV R153, 0xffffffff ;  /* 0xffffffff00997802 */ /* 0x000fc40000000f00 */
[----:B------:R-:W-:Y:S02]  /*4e80*/  MOV R144, 0x4ea0 ;  /* 0x00004ea000907802 */ /* 0x000fe40000000f00 */
[----:B-----5:R-:W-:Y:S05]  /*4e90*/  CALL.REL.NOINC `($__internal_44_$__cuda_sm70_shflsync_bfly_p) ;  /* 0x0000046000007944 */ /* 0x020fea0003c00000 */
[----:B-1----:R-:W-:Y:S01]  /*4ea0*/  MOV R146, R148 ;  /* 0x0000009400927202 */ /* 0x002fe20000000f00 */
[----:B0-----:R-:W-:Y:S05]  /*4eb0*/  BRA `(.L_x_895) ;  /* 0xffffcf5000007947 */ /* 0x001fea000383ffff */
.L_x_885:
[----:B------:R-:W-:Y:S01]  /*4ec0*/  HFMA2.MMA R148, -RZ, RZ, 0, 5.9604644775390625e-08 ;  /* 0x00000001ff947435 */ /* 0x000fe200000001ff */
[----:B------:R-:W-:Y:S01]  /*4ed0*/  IMAD.MOV.U32 R147, RZ, RZ, R223 ;  /* 0x000000ffff937224 */ /* 0x000fe200078e00df */
[----:B------:R-:W-:Y:S01]  /*4ee0*/  MOV R152, 0x1f ;  /* 0x0000001f00987802 */ /* 0x000fe20000000f00 */
[----:B------:R-:W-:Y:S01]  /*4ef0*/  IMAD.MOV.U32 R153, RZ, RZ, -0x1 ;  /* 0xffffffffff997424 */ /* 0x000fe200078e00ff */
[----:B------:R-:W-:Y:S02]  /*4f00*/  MOV R144, 0x4f20 ;  /* 0x00004f2000907802 */ /* 0x000fe40000000f00 */
[----:B01---5:R-:W-:Y:S05]  /*4f10*/  CALL.REL.NOINC `($__internal_44_$__cuda_sm70_shflsync_bfly_p) ;  /* 0x000003e000007944 */ /* 0x023fea0003c00000 */
[----:B------:R-:W-:Y:S01]  /*4f20*/  FADD.FTZ R229, R146, R229 ;  /* 0x000000e592e57221 */ /* 0x000fe20000010000 */
[----:B0-----:R-:W-:Y:S01]  /*4f30*/  MOV R152, 0x1f ;  /* 0x0000001f00987802 */ /* 0x001fe20000000f00 */
[----:B-1----:R-:W-:Y:S01]  /*4f40*/  FADD.FTZ R223, R223, R148 ;  /* 0x00000094dfdf7221 */ /* 0x002fe20000010000 */
[----:B------:R-:W-:Y:S01]  /*4f50*/  HFMA2.MMA R148, -RZ, RZ, 0, 1.1920928955078125e-07 ;  /* 0x00000002ff947435 */ /* 0x000fe200000001ff */
[----:B------:R-:W-:Y:S01]  /*4f60*/  IMAD.MOV.U32 R153, RZ, RZ, -0x1 ;  /* 0xffffffffff997424 */ /* 0x000fe200078e00ff */
[----:B------:R-:W-:-:S02]  /*4f70*/  MOV R147, R229 ;  /* 0x000000e500937202 */ /* 0x000fc40000000f00 */
[----:B------:R-:W-:Y:S02]  /*4f80*/  MOV R144, 0x4fa0 ;  /* 0x00004fa000907802 */ /* 0x000fe40000000f00 */
[----:B------:R-:W-:Y:S05]  /*4f90*/  CALL.REL.NOINC `($__internal_44_$__cuda_sm70_shflsync_bfly_p) ;  /* 0x0000036000007944 */ /* 0x000fea0003c00000 */
[----:B-1----:R-:W-:Y:S01]  /*4fa0*/  MOV R146, R148 ;  /* 0x0000009400927202 */ /* 0x002fe20000000f00 */
[----:B------:R-:W-:Y:S01]  /*4fb0*/  HFMA2.MMA R148, -RZ, RZ, 0, 1.1920928955078125e-07 ;  /* 0x00000002ff947435 */ /* 0x000fe200000001ff */
[----:B0-----:R-:W-:Y:S01]  /*4fc0*/  IMAD.MOV.U32 R147, RZ, RZ, R223 ;  /* 0x000000ffff937224 */ /* 0x001fe200078e00df */
[----:B------:R-:W-:Y:S01]  /*4fd0*/  MOV R152, 0x1f ;  /* 0x0000001f00987802 */ /* 0x000fe20000000f00 */
[----:B------:R-:W-:Y:S01]  /*4fe0*/  IMAD.MOV.U32 R153, RZ, RZ, -0x1 ;  /* 0xffffffffff997424 */ /* 0x000fe200078e00ff */
[----:B------:R-:W-:Y:S02]  /*4ff0*/  MOV R144, 0x5010 ;  /* 0x0000501000907802 */ /* 0x000fe40000000f00 */
[----:B------:R-:W-:Y:S05]  /*5000*/  CALL.REL.NOINC `($__internal_44_$__cuda_sm70_shflsync_bfly_p) ;  /* 0x000002f000007944 */ /* 0x000fea0003c00000 */
[----:B------:R-:W-:Y:S01]  /*5010*/  FADD.FTZ R229, R146, R229 ;  /* 0x000000e592e57221 */ /* 0x000fe20000010000 */
[----:B0-----:R-:W-:Y:S01]  /*5020*/  MOV R152, 0x1f ;  /* 0x0000001f00987802 */ /* 0x001fe20000000f00 */
[----:B-1----:R-:W-:Y:S01]  /*5030*/  FADD.FTZ R223, R223, R148 ;  /* 0x00000094dfdf7221 */ /* 0x002fe20000010000 */
[----:B------:R-:W-:Y:S01]  /*5040*/  HFMA2.MMA R148, -RZ, RZ, 0, 2.384185791015625e-07 ;  /* 0x00000004ff947435 */ /* 0x000fe200000001ff */
[----:B------:R-:W-:Y:S01]  /*5050*/  IMAD.MOV.U32 R153, RZ, RZ, -0x1 ;  /* 0xffffffffff997424 */ /* 0x000fe200078e00ff */
[----:B------:R-:W-:-:S02]  /*5060*/  MOV R147, R229 ;  /* 0x000000e500937202 */ /* 0x000fc40000000f00 */
[----:B------:R-:W-:Y:S02]  /*5070*/  MOV R144, 0x5090 ;  /* 0x0000509000907802 */ /* 0x000fe40000000f00 */
[----:B------:R-:W-:Y:S05]  /*5080*/  CALL.REL.NOINC `($__internal_44_$__cuda_sm70_shflsync_bfly_p) ;  /* 0x0000027000007944 */ /* 0x000fea0003c00000 */
[----:B-1----:R-:W-:Y:S01]  /*5090*/  MOV R146, R148 ;  /* 0x0000009400927202 */ /* 0x002fe20000000f00 */
[----:B------:R-:W-:Y:S01]  /*50a0*/  HFMA2.MMA R148, -RZ, RZ, 0, 2.384185791015625e-07 ;  /* 0x00000004ff947435 */ /* 0x000fe200000001ff */
        /* <DEDUP_REMOVED lines=8> */
[----:B------:R-:W-:Y:S01]  /*5130*/  HFMA2.MMA R148, -RZ, RZ, 0, 4.76837158203125e-07 ;  /* 0x00000008ff947435 */ /* 0x000fe200000001ff */
[----:B------:R-:W-:Y:S01]  /*5140*/  IMAD.MOV.U32 R153, RZ, RZ, -0x1 ;  /* 0xffffffffff997424 */ /* 0x000fe200078e00ff */
[----:B------:R-:W-:-:S02]  /*5150*/  MOV R147, R149 ;  /* 0x0000009500937202 */ /* 0x000fc40000000f00 */
[----:B------:R-:W-:Y:S02]  /*5160*/  MOV R144, 0x5180 ;  /* 0x0000518000907802 */ /* 0x000fe40000000f00 */
[----:B------:R-:W-:Y:S05]  /*5170*/  CALL.REL.NOINC `($__internal_44_$__cuda_sm70_shflsync_bfly_p) ;  /* 0x0000018000007944 */ /* 0x000fea0003c00000 */
[----:B-1----:R-:W-:Y:S01]  /*5180*/  MOV R146, R148 ;  /* 0x0000009400927202 */ /* 0x002fe20000000f00 */
[----:B------:R-:W-:Y:S01]  /*5190*/  HFMA2.MMA R148, -RZ, RZ, 0, 4.76837158203125e-07 ;  /* 0x00000008ff947435 */ /* 0x000fe200000001ff */
        /* <DEDUP_REMOVED lines=8> */
[----:B------:R-:W-:Y:S01]  /*5220*/  HFMA2.MMA R148, -RZ, RZ, 0, 9.5367431640625e-07 ;  /* 0x00000010ff947435 */ /* 0x000fe200000001ff */
[----:B------:R-:W-:Y:S01]  /*5230*/  IMAD.MOV.U32 R153, RZ, RZ, -0x1 ;  /* 0xffffffffff997424 */ /* 0x000fe200078e00ff */
[----:B------:R-:W-:-:S02]  /*5240*/  MOV R147, R149 ;  /* 0x0000009500937202 */ /* 0x000fc40000000f00 */
[----:B------:R-:W-:Y:S02]  /*5250*/  MOV R144, 0x5270 ;  /* 0x0000527000907802 */ /* 0x000fe40000000f00 */
[----:B------:R-:W-:Y:S05]  /*5260*/  CALL.REL.NOINC `($__internal_44_$__cuda_sm70_shflsync_bfly_p) ;  /* 0x0000009000007944 */ /* 0x000fea0003c00000 */
[----:B-1----:R-:W-:Y:S01]  /*5270*/  MOV R150, R148 ;  /* 0x0000009400967202 */ /* 0x002fe20000000f00 */
[----:B------:R-:W-:Y:S01]  /*5280*/  HFMA2.MMA R148, -RZ, RZ, 0, 9.5367431640625e-07 ;  /* 0x00000010ff947435 */ /* 0x000fe200000001ff */
[----:B0-----:R-:W-:Y:S01]  /*5290*/  IMAD.MOV.U32 R147, RZ, RZ, R151 ;  /* 0x000000ffff937224 */ /* 0x001fe200078e0097 */
[----:B------:R-:W-:Y:S01]  /*52a0*/  MOV R152, 0x1f ;  /* 0x0000001f00987802 */ /* 0x000fe20000000f00 */
[----:B------:R-:W-:Y:S01]  /*52b0*/  IMAD.MOV.U32 R153, RZ, RZ, -0x1 ;  /* 0xffffffffff997424 */ /* 0x000fe200078e00ff */
[----:B------:R-:W-:Y:S02]  /*52c0*/  MOV R144, 0x52e0 ;  /* 0x000052e000907802 */ /* 0x000fe40000000f00 */
[----:B------:R-:W-:Y:S05]  /*52d0*/  CALL.REL.NOINC `($__internal_44_$__cuda_sm70_shflsync_bfly_p) ;  /* 0x0000002000007944 */ /* 0x000fea0003c00000 */
[----:B-1----:R-:W-:Y:S01]  /*52e0*/  MOV R144, R148 ;  /* 0x0000009400907202 */ /* 0x002fe20000000f00 */
[----:B0-----:R-:W-:Y:S05]  /*52f0*/  BRA `(.L_x_896) ;  /* 0xffffcc3000007947 */ /* 0x001fea000383ffff */
        .weak           $__internal_44_$__cuda_sm70_shflsync_bfly_p
        .type           $__internal_44_$__cuda_sm70_shflsync_bfly_p,@function
        .size           $__internal_44_$__cuda_sm70_shflsync_bfly_p,(.L_x_2582 - $__internal_44_$__cuda_sm70_shflsync_bfly_p)
$__internal_44_$__cuda_sm70_shflsync_bfly_p:
[----:B------:R-:W-:Y:S01]  /*5300*/  HFMA2.MMA R145, -RZ, RZ, 0, 0 ;  /* 0x00000000ff917435 */ /* 0x000fe200000001ff */
[----:B------:R-:W-:Y:S04]  /*5310*/  WARPSYNC R153 ;  /* 0x0000009900007348 */ /* 0x000fe80003800000 */
[----:B------:R0:W1:Y:S01]  /*5320*/  SHFL.BFLY PT, R148, R147, R148, R152 ;  /* 0x0c00009493947389 */ /* 0x00006200000e0098 */
[----:B------:R-:W-:Y:S05]  /*5330*/  RET.REL.NODEC R144 `(_ZN10layer_norm31ln_parallel_residual_bwd_kernelINS_13Kernel_traitsI13__nv_bfloat16S2_fS2_fjLj1024ELj1ELj4ELj1ELj16ENS_18Kernel_traits_baseILj1024ES2_S2_fS2_fjLj128EEEEELb1ELb1ELb0EEEvNS_9BwdParamsE) ;  /* 0xffffacc090007950 */ /* 0x000fea0003c3ffff */
.L_x_897:
        /* <DEDUP_REMOVED lines=12> */
.L_x_2582:


//--------------------- .text._ZN10layer_norm22ln_bwd_finalize_kernelINS_22Kernel_traits_finalizeILj1024E13__nv_bfloat16S2_fS2_fjLb0ELj1024ELj4ENS_18Kernel_traits_baseILj1024ES2_S2_fS2_fjLj1024EEEEELb0ELb1EEEvNS_9BwdParamsE --------------------------
	.section	.text._ZN10layer_norm22ln_bwd_finalize_kernelINS_22Kernel_traits_finalizeILj1024E13__nv_bfloat16S2_fS2_fjLb0ELj1024ELj4ENS_18Kernel_traits_baseILj1024ES2_S2_fS2_fjLj1024EEEEELb0ELb1EEEvNS_9BwdParamsE,"ax",@progbits
	.sectioninfo	@"SHI_REGISTERS=32"
	.align	128
        .global         _ZN10layer_norm22ln_bwd_finalize_kernelINS_22Kernel_traits_finalizeILj1024E13__nv_bfloat16S2_fS2_fjLb0ELj1024ELj4ENS_18Kernel_traits_baseILj1024ES2_S2_fS2_fjLj1024EEEEELb0ELb1EEEvNS_9BwdParamsE
        .type           _ZN10layer_norm22ln_bwd_finalize_kernelINS_22Kernel_traits_finalizeILj1024E13__nv_bfloat16S2_fS2_fjLb0ELj1024ELj4ENS_18Kernel_traits_baseILj1024ES2_S2_fS2_fjLj1024EEEEELb0ELb1EEEvNS_9BwdParamsE,@function
        .size           _ZN10layer_norm22ln_bwd_finalize_kernelINS_22Kernel_traits_finalizeILj1024E13__nv_bfloat16S2_fS2_fjLb0ELj1024ELj4ENS_18Kernel_traits_baseILj1024ES2_S2_fS2_fjLj1024EEEEELb0ELb1EEEvNS_9BwdParamsE,(.L_x_2583 - _ZN10layer_norm22ln_bwd_finalize_kernelINS_22Kernel_traits_finalizeILj1024E13__nv_bfloat16S2_fS2_fjLb0ELj1024ELj4ENS_18Kernel_traits_baseILj1024ES2_S2_fS2_fjLj1024EEEEELb0ELb1EEEvNS_9BwdParamsE)
        .other          _ZN10layer_norm22ln_bwd_finalize_kernelINS_22Kernel_traits_finalizeILj1024E13__nv_bfloat16S2_fS2_fjLb0ELj1024ELj4ENS_18Kernel_traits_baseILj1024ES2_S2_fS2_fjLj1024EEEEELb0ELb1EEEvNS_9BwdParamsE,@"STO_CUDA_ENTRY STV_DEFAULT"
_ZN10layer_norm22ln_bwd_finalize_kernelINS_22Kernel_traits_finalizeILj1024E13__nv_bfloat16S2_fS2_fjLb0ELj1024ELj4ENS_18Kernel_traits_baseILj1024ES2_S2_fS2_fjLj1024EEEEELb0ELb1EEEvNS_9BwdParamsE:
.text._ZN10layer_norm22ln_bwd_finalize_kernelINS_22Kernel_traits_finalizeILj1024E13__nv_bfloat16S2_fS2_fjLb0ELj1024ELj4ENS_18Kernel_traits_baseILj1024ES2_S2_fS2_fjLj1024EEEEELb0ELb1EEEvNS_9BwdParamsE:
        /* <DEDUP_REMOVED lines=19> */
.L_x_910:
        /* <DEDUP_REMOVED lines=27> */
.L_x_902:
        /* <DEDUP_REMOVED lines=35> */
.L_x_901:
[----:B------:R-:W-:Y:S05]  /*0510*/  BSYNC B1 ;  /* 0x0000000000017941 */ /* 0x000fea0003800000 */
.L_x_900:
        /* <DEDUP_REMOVED lines=23> */
.L_x_904:
[----:B------:R-:W-:Y:S05]  /*0690*/  BSYNC B1 ;  /* 0x0000000000017941 */ /* 0x000fea0003800000 */
.L_x_903:
        /* <DEDUP_REMOVED lines=10> */
.L_x_899:
[----:B------:R-:W-:Y:S05]  /*0740*/  BSYNC B0 ;  /* 0x0000000000007941 */ /* 0x000fea0003800000 */
.L_x_898:
        /* <DEDUP_REMOVED lines=11> */
.L_x_911:
        /* <DEDUP_REMOVED lines=18> */
.L_x_912:
[----:B------:R-:W-:Y:S01]  /*0920*/  @!P1 SHF.R.U32.HI R2, RZ, 0x3, R0 ;  /* 0x00000003ff029819 */ /* 0x000fe20000011600 */
[----:B---3--:R-:W-:Y:S02]  /*0930*/  FADD.FTZ R5, R5, R10 ;  /* 0x0000000a05057221 */ /* 0x008fe40000010000 */
[----:B--2---:R-:W-:Y:S01]  /*0940*/  FADD.FTZ R7, R7, R4 ;  /* 0x0000000407077221 */ /* 0x004fe20000010000 */
[----:B------:R-:W-:-:S05]  /*0950*/  @!P1 LOP3.LUT R2, R2, 0x1ffffffc, RZ, 0xc0, !PT ;  /* 0x1ffffffc02029812 */ /* 0x000fca00078ec0ff */
[----:B------:R2:W-:Y:S04]  /*0960*/  @!P1 STS [R2+0x2000], R5 ;  /* 0x0020000502009388 */ /* 0x0005e80000000800 */
[----:B------:R2:W-:Y:S02]  /*0970*/  @!P1 STS [R2+0x2080], R7 ;  /* 0x0020800702009388 */ /* 0x0005e40000000800 */
.L_x_905:
        /* <DEDUP_REMOVED lines=13> */
.L_x_909:
[----:B------:R-:W-:Y:S05]  /*0a50*/  BSYNC B0 ;  /* 0x0000000000007941 */ /* 0x000fea0003800000 */
.L_x_908:
[C---:B------:R-:W-:Y:S02]  /*0a60*/  ISETP.GT.U32.AND P1, PT, R18.reuse, -0x401, PT ;  /* 0xfffffbff1200780c */ /* 0x040fe40003f24070 */
[----:B------:R-:W-:Y:S02]  /*0a70*/  IADD3 R18, R18, 0x400, RZ ;  /* 0x0000040012127810 */ /* 0x000fe40007ffe0ff */
[----:B------:R-:W-:-:S09]  /*0a80*/  IADD3 R19, R19, 0x200, RZ ;  /* 0x0000020013137810 */ /* 0x000fd20007ffe0ff */
[----:B012---:R-:W-:Y:S05]  /*0a90*/  @P1 BRA `(.L_x_910) ;  /* 0xfffff69000001947 */ /* 0x007fea000383ffff */
[----:B------:R-:W-:Y:S05]  /*0aa0*/  EXIT ;  /* 0x000000000000794d */ /* 0x000fea0003800000 */
.L_x_906:
[----:B--2---:R-:W-:Y:S01]  /*0ab0*/  IMAD.MOV.U32 R10, RZ, RZ, R4 ;  /* 0x000000ffff0a7224 */ /* 0x004fe200078e0004 */
[----:B------:R-:W-:Y:S01]  /*0ac0*/  MOV R9, 0x1 ;  /* 0x0000000100097802 */ /* 0x000fe20000000f00 */
[----:B------:R-:W-:Y:S01]  /*0ad0*/  IMAD.MOV.U32 R6, RZ, RZ, 0x1f ;  /* 0x0000001fff067424 */ /* 0x000fe200078e00ff */
[----:B------:R-:W-:Y:S02]  /*0ae0*/  MOV R11, 0xffffffff ;  /* 0xffffffff000b7802 */ /* 0x000fe40000000f00 */
[----:B------:R-:W-:Y:S02]  /*0af0*/  MOV R2, 0xb10 ;  /* 0x00000b1000027802 */ /* 0x000fe40000000f00 */
[----:B01----:R-:W-:Y:S05]  /*0b00*/  CALL.REL.NOINC `($__internal_45_$__cuda_sm70_shflsync_bfly_p) ;  /* 0x000003c000007944 */ /* 0x003fea0003c00000 */
[----:B-1----:R-:W-:Y:S01]  /*0b10*/  IMAD.MOV.U32 R3, RZ, RZ, R6 ;  /* 0x000000ffff037224 */ /* 0x002fe200078e0006 */
[----:B0-----:R-:W-:Y:S05]  /*0b20*/  BRA `(.L_x_911) ;  /* 0xfffffcd000007947 */ /* 0x001fea000383ffff */
.L_x_907:
[----:B------:R-:W-:Y:S01]  /*0b30*/  HFMA2.MMA R6, -RZ, RZ, 0, 1.847743988037109375e-06 ;  /* 0x0000001fff067435 */ /* 0x000fe200000001ff */
[----:B------:R-:W-:Y:S01]  /*0b40*/  MOV R10, R13 ;  /* 0x0000000d000a7202 */ /* 0x000fe20000000f00 */
[----:B------:R-:W-:Y:S01]  /*0b50*/  IMAD.MOV.U32 R9, RZ, RZ, 0x2 ;  /* 0x00000002ff097424 */ /* 0x000fe200078e00ff */
[----:B------:R-:W-:Y:S01]  /*0b60*/  MOV R2, 0xb90 ;  /* 0x00000b9000027802 */ /* 0x000fe20000000f00 */
[----:B------:R-:W-:-:S02]  /*0b70*/  IMAD.MOV.U32 R11, RZ, RZ, -0x1 ;  /* 0xffffffffff0b7424 */ /* 0x000fc400078e00ff */
[----:B012---:R-:W-:Y:S05]  /*0b80*/  CALL.REL.NOINC `($__internal_45_$__cuda_sm70_shflsync_bfly_p) ;  /* 0x0000034000007944 */ /* 0x007fea0003c00000 */
[----:B01----:R-:W-:Y:S01]  /*0b90*/  FADD.FTZ R10, R13, R6 ;  /* 0x000000060d0a7221 */ /* 0x003fe20000010000 */
[----:B------:R-:W-:Y:S01]  /*0ba0*/  HFMA2.MMA R6, -RZ, RZ, 0, 1.847743988037109375e-06 ;  /* 0x0000001fff067435 */ /* 0x000fe200000001ff */
[----:B------:R-:W-:Y:S01]  /*0bb0*/  MOV R9, 0x4 ;  /* 0x0000000400097802 */ /* 0x000fe20000000f00 */
[----:B------:R-:W-:Y:S01]  /*0bc0*/  IMAD.MOV.U32 R11, RZ, RZ, -0x1 ;  /* 0xffffffffff0b7424 */ /* 0x000fe200078e00ff */
[----:B------:R-:W-:-:S03]  /*0bd0*/  MOV R2, 0xbf0 ;  /* 0x00000bf000027802 */ /* 0x000fc60000000f00 */
[----:B------:R-:W-:Y:S05]  /*0be0*/  CALL.REL.NOINC `($__internal_45_$__cuda_sm70_shflsync_bfly_p) ;  /* 0x000002e000007944 */ /* 0x000fea0003c00000 */
[----:B01----:R-:W-:Y:S01]  /*0bf0*/  FADD.FTZ R10, R10, R6 ;  /* 0x000000060a0a7221 */ /* 0x003fe20000010000 */
[----:B------:R-:W-:Y:S01]  /*0c00*/  HFMA2.MMA R6, -RZ, RZ, 0, 1.847743988037109375e-06 ;  /* 0x0000001fff067435 */ /* 0x000fe200000001ff */
[----:B------:R-:W-:Y:S01]  /*0c10*/  MOV R9, 0x8 ;  /* 0x0000000800097802 */ /* 0x000fe20000000f00 */
[----:B------:R-:W-:Y:S01]  /*0c20*/  IMAD.MOV.U32 R11, RZ, RZ, -0x1 ;  /* 0xffffffffff0b7424 */ /* 0x000fe200078e00ff */
[----:B------:R-:W-:-:S03]  /*0c30*/  MOV R2, 0xc50 ;  /* 0x00000c5000027802 */ /* 0x000fc60000000f00 */
[----:B------:R-:W-:Y:S05]  /*0c40*/  CALL.REL.NOINC `($__internal_45_$__cuda_sm70_shflsync_bfly_p) ;  /* 0x0000028000007944 */ /* 0x000fea0003c00000 */
[----:B-1----:R-:W-:Y:S01]  /*0c50*/  FADD.FTZ R4, R10, R6 ;  /* 0x000000060a047221 */ /* 0x002fe20000010000 */
[----:B------:R-:W-:Y:S01]  /*0c60*/  HFMA2.MMA R6, -RZ, RZ, 0, 1.847743988037109375e-06 ;  /* 0x0000001fff067435 */ /* 0x000fe200000001ff */
[----:B0-----:R-:W-:Y:S01]  /*0c70*/  MOV R9, 0x10 ;  /* 0x0000001000097802 */ /* 0x001fe20000000f00 */
[----:B------:R-:W-:Y:S01]  /*0c80*/  IMAD.MOV.U32 R11, RZ, RZ, -0x1 ;  /* 0xffffffffff0b7424 */ /* 0x000fe200078e00ff */
[----:B------:R-:W-:-:S02]  /*0c90*/  MOV R2, 0xcc0 ;  /* 0x00000cc000027802 */ /* 0x000fc40000000f00 */
[----:B------:R-:W-:Y:S02]  /*0ca0*/  MOV R10, R4 ;  /* 0x00000004000a7202 */ /* 0x000fe40000000f00 */
[----:B------:R-:W-:Y:S05]  /*0cb0*/  CALL.REL.NOINC `($__internal_45_$__cuda_sm70_shflsync_bfly_p) ;  /* 0x0000021000007944 */ /* 0x000fea0003c00000 */
[----:B0-----:R-:W-:Y:S01]  /*0cc0*/  HFMA2.MMA R9, -RZ, RZ, 0, 5.9604644775390625e-08 ;  /* 0x00000001ff097435 */ /* 0x001fe200000001ff */
[----:B-1----:R-:W-:Y:S01]  /*0cd0*/  MOV R7, R6 ;  /* 0x0000000600077202 */ /* 0x002fe20000000f00 */
[----:B------:R-:W-:Y:S01]  /*0ce0*/  IMAD.MOV.U32 R10, RZ, RZ, R5 ;  /* 0x000000ffff0a7224 */ /* 0x000fe200078e0005 */
[----:B------:R-:W-:Y:S01]  /*0cf0*/  MOV R6, 0x1f ;  /* 0x0000001f00067802 */ /* 0x000fe20000000f00 */
[----:B------:R-:W-:Y:S01]  /*0d00*/  IMAD.MOV.U32 R11, RZ, RZ, -0x1 ;  /* 0xffffffffff0b7424 */ /* 0x000fe200078e00ff */
[----:B------:R-:W-:Y:S02]  /*0d10*/  MOV R2, 0xd30 ;  /* 0x00000d3000027802 */ /* 0x000fe40000000f00 */
[----:B------:R-:W-:Y:S05]  /*0d20*/  CALL.REL.NOINC `($__internal_45_$__cuda_sm70_shflsync_bfly_p) ;  /* 0x000001a000007944 */ /* 0x000fea0003c00000 */
[----:B0-----:R-:W-:Y:S01]  /*0d30*/  HFMA2.MMA R9, -RZ, RZ, 0, 1.1920928955078125e-07 ;  /* 0x00000002ff097435 */ /* 0x001fe200000001ff */
[----:B-1----:R-:W-:Y:S01]  /*0d40*/  FADD.FTZ R10, R5, R6 ;  /* 0x00000006050a7221 */ /* 0x002fe20000010000 */
[----:B------:R-:W-:Y:S01]  /*0d50*/  MOV R6, 0x1f ;  /* 0x0000001f00067802 */ /* 0x000fe20000000f00 */
[----:B------:R-:W-:Y:S01]  /*0d60*/  IMAD.MOV.U32 R11, RZ, RZ, -0x1 ;  /* 0xffffffffff0b7424 */ /* 0x000fe200078e00ff */
[----:B------:R-:W-:Y:S02]  /*0d70*/  MOV R2, 0xd90 ;  /* 0x00000d9000027802 */ /* 0x000fe40000000f00 */
[----:B------:R-:W-:Y:S05]  /*0d80*/  CALL.REL.NOINC `($__internal_45_$__cuda_sm70_shflsync_bfly_p) ;  /* 0x0000014000007944 */ /* 0x000fea0003c00000 */
[----:B0-----:R-:W-:Y:S01]  /*0d90*/  HFMA2.MMA R9, -RZ, RZ, 0, 2.384185791015625e-07 ;  /* 0x00000004ff097435 */ /* 0x001fe200000001ff */
[----:B-1----:R-:W-:Y:S01]  /*0da0*/  FADD.FTZ R10, R10, R6 ;  /* 0x000000060a0a7221 */ /* 0x002fe20000010000 */
[----:B------:R-:W-:Y:S01]  /*0db0*/  MOV R6, 0x1f ;  /* 0x0000001f00067802 */ /* 0x000fe20000000f00 */
[----:B------:R-:W-:Y:S01]  /*0dc0*/  IMAD.MOV.U32 R11, RZ, RZ, -0x1 ;  /* 0xffffffffff0b7424 */ /* 0x000fe200078e00ff */
[----:B------:R-:W-:-:S02]  /*0dd0*/  MOV R2, 0xdf0 ;  /* 0x00000df000027802 */ /* 0x000fc40000000f00 */
[----:B------:R-:W-:Y:S05]  /*0de0*/  CALL.REL.NOINC `($__internal_45_$__cuda_sm70_shflsync_bfly_p) ;  /* 0x000000e000007944 */ /* 0x000fea0003c00000 */
[----:B0-----:R-:W-:Y:S01]  /*0df0*/  HFMA2.MMA R9, -RZ, RZ, 0, 4.76837158203125e-07 ;  /* 0x00000008ff097435 */ /* 0x001fe200000001ff */
[----:B-1----:R-:W-:Y:S01]  /*0e00*/  FADD.FTZ R10, R10, R6 ;  /* 0x000000060a0a7221 */ /* 0x002fe20000010000 */
[----:B------:R-:W-:Y:S01]  /*0e10*/  MOV R6, 0x1f ;  /* 0x0000001f00067802 */ /* 0x000fe20000000f00 */
[----:B------:R-:W-:Y:S01]  /*0e20*/  IMAD.MOV.U32 R11, RZ, RZ, -0x1 ;  /* 0xffffffffff0b7424 */ /* 0x000fe200078e00ff */
[----:B------:R-:W-:-:S02]  /*0e30*/  MOV R2, 0xe50 ;  /* 0x00000e5000027802 */ /* 0x000fc40000000f00 */
[----:B------:R-:W-:Y:S05]  /*0e40*/  CALL.REL.NOINC `($__internal_45_$__cuda_sm70_shflsync_bfly_p) ;  /* 0x0000008000007944 */ /* 0x000fea0003c00000 */
[----:B0-----:R-:W-:Y:S01]  /*0e50*/  HFMA2.MMA R9, -RZ, RZ, 0, 9.5367431640625e-07 ;  /* 0x00000010ff097435 */ /* 0x001fe200000001ff */
[----:B-1----:R-:W-:Y:S01]  /*0e60*/  FADD.FTZ R10, R10, R6 ;  /* 0x000000060a0a7221 */ /* 0x002fe20000010000 */
[----:B------:R-:W-:Y:S01]  /*0e70*/  MOV R6, 0x1f ;  /* 0x0000001f00067802 */ /* 0x000fe20000000f00 */
[----:B------:R-:W-:Y:S01]  /*0e80*/  IMAD.MOV.U32 R11, RZ, RZ, -0x1 ;  /* 0xffffffffff0b7424 */ /* 0x000fe200078e00ff */
[----:B------:R-:W-:-:S02]  /*0e90*/  MOV R2, 0xeb0 ;  /* 0x00000eb000027802 */ /* 0x000fc40000000f00 */
[----:B------:R-:W-:Y:S05]  /*0ea0*/  CALL.REL.NOINC `($__internal_45_$__cuda_sm70_shflsync_bfly_p) ;  /* 0x0000002000007944 */ /* 0x000fea0003c00000 */
[----:B-1----:R-:W-:Y:S01]  /*0eb0*/  MOV R5, R6 ;  /* 0x0000000600057202 */ /* 0x002fe20000000f00 */
[----:B0-----:R-:W-:Y:S05]  /*0ec0*/  BRA `(.L_x_912) ;  /* 0xfffffa5000007947 */ /* 0x001fea000383ffff */
        .weak           $__internal_45_$__cuda_sm70_shflsync_bfly_p
        .type           $__internal_45_$__cuda_sm70_shflsync_bfly_p,@function
        .size           $__internal_45_$__cuda_sm70_shflsync_bfly_p,(.L_x_2583 - $__internal_45_$__cuda_sm70_shflsync_bfly_p)
$__internal_45_$__cuda_sm70_shflsync_bfly_p:
[----:B------:R-:W-:Y:S01]  /*0ed0*/  HFMA2.MMA R3, -RZ, RZ, 0, 0 ;  /* 0x00000000ff037435 */ /* 0x000fe200000001ff */
[----:B------:R-:W-:Y:S04]  /*0ee0*/  WARPSYNC R11 ;  /* 0x0000000b00007348 */ /* 0x000fe80003800000 */
[----:B------:R0:W1:Y:S01]  /*0ef0*/  SHFL.BFLY PT, R6, R10, R9, R6 ;  /* 0x0c0000090a067389 */ /* 0x00006200000e0006 */
[----:B------:R-:W-:Y:S05]  /*0f00*/  RET.REL.NODEC R2 `(_ZN10layer_norm22ln_bwd_finalize_kernelINS_22Kernel_traits_finalizeILj1024E13__nv_bfloat16S2_fS2_fjLb0ELj1024ELj4ENS_18Kernel_traits_baseILj1024ES2_S2_fS2_fjLj1024EEEEELb0ELb1EEEvNS_9BwdParamsE) ;  /* 0xfffff0f002007950 */ /* 0x000fea0003c3ffff */
.L_x_913:
        /* <DEDUP_REMOVED lines=15> */
.L_x_2583:


//--------------------- .text._ZN10layer_norm40ln_parallel_residual_bwd_finalize_kernelINS_22Kernel_traits_finalizeILj1024E13__nv_bfloat16S2_fS2_fjLb0ELj1024ELj4ENS_18Kernel_traits_baseILj1024ES2_S2_fS2_fjLj1024EEEEELb1EEEvNS_9BwdParamsE --------------------------
	.section	.text._ZN10layer_norm40ln_parallel_residual_bwd_finalize_kernelINS_22Kernel_traits_finalizeILj1024E13__nv_bfloat16S2_fS2_fjLb0ELj1024ELj4ENS_18Kernel_traits_baseILj1024ES2_S2_fS2_fjLj1024EEEEELb1EEEvNS_9BwdParamsE,"ax",@progbits
	.sectioninfo	@"SHI_REGISTERS=32"
	.align	128
        .global         _ZN10layer_norm40ln_parallel_residual_bwd_finalize_kernelINS_22Kernel_traits_finalizeILj1024E13__nv_bfloat16S2_fS2_fjLb0ELj1024ELj4ENS_18Kernel_traits_baseILj1024ES2_S2_fS2_fjLj1024EEEEELb1EEEvNS_9BwdParamsE
        .type           _ZN10layer_norm40ln_parallel_residual_bwd_finalize_kernelINS_22Kernel_traits_finalizeILj1024E13__nv_bfloat16S2_fS2_fjLb0ELj1024ELj4ENS_18Kernel_traits_baseILj1024ES2_S2_fS2_fjLj1024EEEEELb1EEEvNS_9BwdParamsE,@function
        .size           _ZN10layer_norm40ln_parallel_residual_bwd_finalize_kernelINS_22Kernel_traits_finalizeILj1024E13__nv_bfloat16S2_fS2_fjLb0ELj1024ELj4ENS_18Kernel_traits_baseILj1024ES2_S2_fS2_fjLj1024EEEEELb1EEEvNS_9BwdParamsE,(.L_x_2584 - _ZN10layer_norm40ln_parallel_residual_bwd_finalize_kernelINS_22Kernel_traits_finalizeILj1024E13__nv_bfloat16S2_fS2_fjLb0ELj1024ELj4ENS_18Kernel_traits_baseILj1024ES2_S2_fS2_fjLj1024EEEEELb1EEEvNS_9BwdParamsE)
        .other          _ZN10layer_norm40ln_parallel_residual_bwd_finalize_kernelINS_22Kernel_traits_finalizeILj1024E13__nv_bfloat16S2_fS2_fjLb0ELj1024ELj4ENS_18Kernel_traits_baseILj1024ES2_S2_fS2_fjLj1024EEEEELb1EEEvNS_9BwdParamsE,@"STO_CUDA_ENTRY STV_DEFAULT"
_ZN10layer_norm40ln_parallel_residual_bwd_finalize_kernelINS_22Kernel_traits_finalizeILj1024E13__nv_bfloat16S2_fS2_fjLb0ELj1024ELj4ENS_18Kernel_traits_baseILj1024ES2_S2_fS2_fjLj1024EEEEELb1EEEvNS_9BwdParamsE:
.text._ZN10layer_norm40ln_parallel_residual_bwd_finalize_kernelINS_22Kernel_traits_finalizeILj1024E13__nv_bfloat16S2_fS2_fjLb0ELj1024ELj4ENS_18Kernel_traits_baseILj1024ES2_S2_fS2_fjLj1024EEEEELb1EEEvNS_9BwdParamsE:
        /* <DEDUP_REMOVED lines=19> */
.L_x_927:
        /* <DEDUP_REMOVED lines=37> */
.L_x_918:
        /* <DEDUP_REMOVED lines=59> */
.L_x_917:
[----:B------:R-:W-:Y:S05]  /*0730*/  BSYNC B1 ;  /* 0x0000000000017941 */ /* 0x000fea0003800000 */
.L_x_916:
        /* <DEDUP_REMOVED lines=35> */
.L_x_920:
[----:B------:R-:W-:Y:S05]  /*0970*/  BSYNC B1 ;  /* 0x0000000000017941 */ /* 0x000fea0003800000 */
.L_x_919:
        /* <DEDUP_REMOVED lines=16> */
.L_x_915:
[----:B------:R-:W-:Y:S05]  /*0a80*/  BSYNC B0 ;  /* 0x0000000000007941 */ /* 0x000fea0003800000 */
.L_x_914:
        /* <DEDUP_REMOVED lines=14> */
.L_x_928:
        /* <DEDUP_REMOVED lines=36> */
.L_x_929:
        /* <DEDUP_REMOVED lines=11> */
.L_x_921:
        /* <DEDUP_REMOVED lines=23> */
.L_x_925:
[----:B------:R-:W-:Y:S05]  /*0fd0*/  BSYNC B0 ;  /* 0x0000000000007941 */ /* 0x000fea0003800000 */
.L_x_924:
[C---:B------:R-:W-:Y:S02]  /*0fe0*/  ISETP.GT.U32.AND P1, PT, R4.reuse, -0x401, PT ;  /* 0xfffffbff0400780c */ /* 0x040fe40003f24070 */
[----:B------:R-:W-:-:S02]  /*0ff0*/  IADD3 R4, R4, 0x400, RZ ;  /* 0x0000040004047810 */ /* 0x000fc40007ffe0ff */
[----:B------:R-:W-:-:S09]  /*1000*/  IADD3 R5, R5, 0x200, RZ ;  /* 0x0000020005057810 */ /* 0x000fd20007ffe0ff */
[----:B0-----:R-:W-:Y:S01]  /*1010*/  @!P1 CALL.REL.NOINC `(.L_x_926) ;  /* 0x0000001000009944 */ /* 0x001fe20003c00000 */
[----:B------:R-:W-:Y:S05]  /*1020*/  BRA `(.L_x_927) ;  /* 0xfffff10000007947 */ /* 0x000fea000383ffff */
.L_x_926:
[----:B------:R-:W-:Y:S05]  /*1030*/  EXIT ;  /* 0x000000000000794d */ /* 0x000fea0003800000 */
.L_x_922:
[----:B------:R-:W-:Y:S01]  /*1040*/  HFMA2.MMA R17, -RZ, RZ, 0, 1.847743988037109375e-06 ;  /* 0x0000001fff117435 */ /* 0x000fe200000001ff */
[----:B----4-:R-:W-:Y:S01]  /*1050*/  MOV R19, R12 ;  /* 0x0000000c00137202 */ /* 0x010fe20000000f00 */
[----:B------:R-:W-:Y:S01]  /*1060*/  IMAD.MOV.U32 R16, RZ, RZ, 0x1 ;  /* 0x00000001ff107424 */ /* 0x000fe200078e00ff */
[----:B------:R-:W-:Y:S02]  /*1070*/  MOV R14, 0xffffffff ;  /* 0xffffffff000e7802 */ /* 0x000fe40000000f00 */
[----:B------:R-:W-:Y:S02]  /*1080*/  MOV R8, 0x10a0 ;  /* 0x000010a000087802 */ /* 0x000fe40000000f00 */
[----:B0123--:R-:W-:Y:S05]  /*1090*/  CALL.REL.NOINC `($__internal_46_$__cuda_sm70_shflsync_bfly_p) ;  /* 0x000007b000007944 */ /* 0x00ffea0003c00000 */
[----:B01----:R-:W-:Y:S05]  /*10a0*/  BRA `(.L_x_928) ;  /* 0xfffffac000007947 */ /* 0x003fea000383ffff */
.L_x_923:
[----:B------:R-:W-:Y:S01]  /*10b0*/  HFMA2.MMA R17, -RZ, RZ, 0, 1.847743988037109375e-06 ;  /* 0x0000001fff117435 */ /* 0x000fe200000001ff */
[----:B------:R-:W-:Y:S01]  /*10c0*/  MOV R19, R12 ;  /* 0x0000000c00137202 */ /* 0x000fe20000000f00 */
[----:B------:R-:W-:Y:S01]  /*10d0*/  IMAD.MOV.U32 R16, RZ, RZ, 0x2 ;  /* 0x00000002ff107424 */ /* 0x000fe200078e00ff */
[----:B------:R-:W-:Y:S02]  /*10e0*/  MOV R14, 0xffffffff ;  /* 0xffffffff000e7802 */ /* 0x000fe40000000f00 */
[----:B------:R-:W-:-:S02]  /*10f0*/  MOV R8, 0x1110 ;  /* 0x0000111000087802 */ /* 0x000fc40000000f00 */
[----:B-123--:R-:W-:Y:S05]  /*1100*/  CALL.REL.NOINC `($__internal_46_$__cuda_sm70_shflsync_bfly_p) ;  /* 0x0000074000007944 */ /* 0x00efea0003c00000 */
[----:B0-----:R-:W-:Y:S01]  /*1110*/  HFMA2.MMA R16, -RZ, RZ, 0, 2.384185791015625e-07 ;  /* 0x00000004ff107435 */ /* 0x001fe200000001ff */
[----:B-1----:R-:W-:Y:S01]  /*1120*/  FADD.FTZ R19, R12, R14 ;  /* 0x0000000e0c137221 */ /* 0x002fe20000010000 */
[----:B------:R-:W-:Y:S01]  /*1130*/  MOV R14, 0xffffffff ;  /* 0xffffffff000e7802 */ /* 0x000fe20000000f00 */
[----:B------:R-:W-:Y:S01]  /*1140*/  IMAD.MOV.U32 R17, RZ, RZ, 0x1f ;  /* 0x0000001fff117424 */ /* 0x000fe200078e00ff */
[----:B------:R-:W-:-:S02]  /*1150*/  MOV R8, 0x1170 ;  /* 0x0000117000087802 */ /* 0x000fc40000000f00 */
[----:B------:R-:W-:Y:S05]  /*1160*/  CALL.REL.NOINC `($__internal_46_$__cuda_sm70_shflsync_bfly_p) ;  /* 0x000006e000007944 */ /* 0x000fea0003c00000 */
[----:B0-----:R-:W-:Y:S01]  /*1170*/  HFMA2.MMA R16, -RZ, RZ, 0, 4.76837158203125e-07 ;  /* 0x00000008ff107435 */ /* 0x001fe200000001ff */
[----:B-1----:R-:W-:Y:S01]  /*1180*/  FADD.FTZ R19, R19, R14 ;  /* 0x0000000e13137221 */ /* 0x002fe20000010000 */
[----:B------:R-:W-:Y:S01]  /*1190*/  MOV R17, 0x1f ;  /* 0x0000001f00117802 */ /* 0x000fe20000000f00 */
[----:B------:R-:W-:Y:S01]  /*11a0*/  IMAD.MOV.U32 R14, RZ, RZ, -0x1 ;  /* 0xffffffffff0e7424 */ /* 0x000fe200078e00ff */
[----:B------:R-:W-:-:S02]  /*11b0*/  MOV R8, 0x11d0 ;  /* 0x000011d000087802 */ /* 0x000fc40000000f00 */
[----:B------:R-:W-:Y:S05]  /*11c0*/  CALL.REL.NOINC `($__internal_46_$__cuda_sm70_shflsync_bfly_p) ;  /* 0x0000068000007944 */ /* 0x000fea0003c00000 */
[----:B-1----:R-:W-:Y:S01]  /*11d0*/  FADD.FTZ R12, R19, R14 ;  /* 0x0000000e130c7221 */ /* 0x002fe20000010000 */
[----:B0-----:R-:W-:Y:S01]  /*11e0*/  HFMA2.MMA R16, -RZ, RZ, 0, 9.5367431640625e-07 ;  /* 0x00000010ff107435 */ /* 0x001fe200000001ff */
[----:B------:R-:W-:-:S02]  /*11f0*/  MOV R17, 0x1f ;  /* 0x0000001f00117802 */ /* 0x000fc40000000f00 */
[----:B------:R-:W-:Y:S01]  /*1200*/  MOV R14, 0xffffffff ;  /* 0xffffffff000e7802 */ /* 0x000fe20000000f00 */
[----:B------:R-:W-:Y:S01]  /*1210*/  IMAD.MOV.U32 R19, RZ, RZ, R12 ;  /* 0x000000ffff137224 */ /* 0x000fe200078e000c */
[----:B------:R-:W-:Y:S02]  /*1220*/  MOV R8, 0x1240 ;  /* 0x0000124000087802 */ /* 0x000fe40000000f00 */
[----:B------:R-:W-:Y:S05]  /*1230*/  CALL.REL.NOINC `($__internal_46_$__cuda_sm70_shflsync_bfly_p) ;  /* 0x0000061000007944 */ /* 0x000fea0003c00000 */
[----:B0-----:R-:W-:Y:S01]  /*1240*/  HFMA2.MMA R16, -RZ, RZ, 0, 5.9604644775390625e-08 ;  /* 0x00000001ff107435 */ /* 0x001fe200000001ff */
[----:B-1----:R-:W-:Y:S01]  /*1250*/  MOV R15, R14 ;  /* 0x0000000e000f7202 */ /* 0x002fe20000000f00 */
[----:B------:R-:W-:Y:S01]  /*1260*/  IMAD.MOV.U32 R17, RZ, RZ, 0x1f ;  /* 0x0000001fff117424 */ /* 0x000fe200078e00ff */
[----:B------:R-:W-:Y:S02]  /*1270*/  MOV R19, R13 ;  /* 0x0000000d00137202 */ /* 0x000fe40000000f00 */
[----:B------:R-:W-:Y:S02]  /*1280*/  MOV R14, 0xffffffff ;  /* 0xffffffff000e7802 */ /* 0x000fe40000000f00 */
[----:B------:R-:W-:Y:S02]  /*1290*/  MOV R8, 0x12b0 ;  /* 0x000012b000087802 */ /* 0x000fe40000000f00 */
[----:B------:R-:W-:Y:S05]  /*12a0*/  CALL.REL.NOINC `($__internal_46_$__cuda_sm70_shflsync_bfly_p) ;  /* 0x000005a000007944 */ /* 0x000fea0003c00000 */
[----:B0-----:R-:W-:Y:S01]  /*12b0*/  HFMA2.MMA R16, -RZ, RZ, 0, 1.1920928955078125e-07 ;  /* 0x00000002ff107435 */ /* 0x001fe200000001ff */
[----:B-1----:R-:W-:Y:S01]  /*12c0*/  FADD.FTZ R19, R13, R14 ;  /* 0x0000000e0d137221 */ /* 0x002fe20000010000 */
[----:B------:R-:W-:Y:S01]  /*12d0*/  MOV R17, 0x1f ;  /* 0x0000001f00117802 */ /* 0x000fe20000000f00 */
[----:B------:R-:W-:Y:S01]  /*12e0*/  IMAD.MOV.U32 R14, RZ, RZ, -0x1 ;  /* 0xffffffffff0e7424 */ /* 0x000fe200078e00ff */
[----:B------:R-:W-:-:S02]  /*12f0*/  MOV R8, 0x1310 ;  /* 0x0000131000087802 */ /* 0x000fc40000000f00 */
[----:B------:R-:W-:Y:S05]  /*1300*/  CALL.REL.NOINC `($__internal_46_$__cuda_sm70_shflsync_bfly_p) ;  /* 0x0000054000007944 */ /* 0x000fea0003c00000 */
[----:B0-----:R-:W-:Y:S01]  /*1310*/  HFMA2.MMA R16, -RZ, RZ, 0, 2.384185791015625e-07 ;  /* 0x00000004ff107435 */ /* 0x001fe200000001ff */
[----:B-1----:R-:W-:Y:S01]  /*1320*/  FADD.FTZ R19, R19, R14 ;  /* 0x0000000e13137221 */ /* 0x002fe20000010000 */
[----:B------:R-:W-:-:S02]  /*1330*/  MOV R17, 0x1f ;  /* 0x0000001f00117802 */ /* 0x000fc40000000f00 */
[----:B------:R-:W-:Y:S02]  /*1340*/  MOV R14, 0xffffffff ;  /* 0xffffffff000e7802 */ /* 0x000fe40000000f00 */
[----:B------:R-:W-:Y:S02]  /*1350*/  MOV R8, 0x1370 ;  /* 0x0000137000087802 */ /* 0x000fe40000000f00 */
[----:B------:R-:W-:Y:S05]  /*1360*/  CALL.REL.NOINC `($__internal_46_$__cuda_sm70_shflsync_bfly_p) ;  /* 0x000004e000007944 */ /* 0x000fea0003c00000 */
[----:B0-----:R-:W-:Y:S01]  /*1370*/  HFMA2.MMA R17, -RZ, RZ, 0, 1.847743988037109375e-06 ;  /* 0x0000001fff117435 */ /* 0x001fe200000001ff */
[----:B-1----:R-:W-:Y:S01]  /*1380*/  FADD.FTZ R19, R19, R14 ;  /* 0x0000000e13137221 */ /* 0x002fe20000010000 */
[----:B------:R-:W-:Y:S01]  /*1390*/  MOV R14, 0xffffffff ;  /* 0xffffffff000e7802 */ /* 0x000fe20000000f00 */
[----:B------:R-:W-:Y:S01]  /*13a0*/  IMAD.MOV.U32 R16, RZ, RZ, 0x8 ;  /* 0x00000008ff107424 */ /* 0x000fe200078e00ff */
[----:B------:R-:W-:Y:S02]  /*13b0*/  MOV R8, 0x13d0 ;  /* 0x000013d000087802 */ /* 0x000fe40000000f00 */
[----:B------:R-:W-:Y:S05]  /*13c0*/  CALL.REL.NOINC `($__internal_46_$__cuda_sm70_shflsync_bfly_p) ;  /* 0x0000048000007944 */ /* 0x000fea0003c00000 */
[----:B-1----:R-:W-:Y:S01]  /*13d0*/  FADD.FTZ R13, R19, R14 ;  /* 0x0000000e130d7221 */ /* 0x002fe20000010000 */
[----:B0-----:R-:W-:Y:S01]  /*13e0*/  HFMA2.MMA R16, -RZ, RZ, 0, 9.5367431640625e-07 ;  /* 0x00000010ff107435 */ /* 0x001fe200000001ff */
[----:B------:R-:W-:Y:S01]  /*13f0*/  IMAD.MOV.U32 R17, RZ, RZ, 0x1f ;  /* 0x0000001fff117424 */ /* 0x000fe200078e00ff */
[----:B------:R-:W-:Y:S02]  /*1400*/  MOV R14, 0xffffffff ;  /* 0xffffffff000e7802 */ /* 0x000fe40000000f00 */
[----:B------:R-:W-:-:S02]  /*1410*/  MOV R19, R13 ;  /* 0x0000000d00137202 */ /* 0x000fc40000000f00 */
[----:B------:R-:W-:Y:S02]  /*1420*/  MOV R8, 0x1440 ;  /* 0x0000144000087802 */ /* 0x000fe40000000f00 */
[----:B------:R-:W-:Y:S05]  /*1430*/  CALL.REL.NOINC `($__internal_46_$__cuda_sm70_shflsync_bfly_p) ;  /* 0x0000041000007944 */ /* 0x000fea0003c00000 */
[----:B0-----:R-:W-:Y:S01]  /*1440*/  HFMA2.MMA R16, -RZ, RZ, 0, 5.9604644775390625e-08 ;  /* 0x00000001ff107435 */ /* 0x001fe200000001ff */
[----:B-1----:R-:W-:Y:S01]  /*1450*/  MOV R18, R14 ;  /* 0x0000000e00127202 */ /* 0x002fe20000000f00 */
[----:B------:R-:W-:Y:S01]  /*1460*/  IMAD.MOV.U32 R19, RZ, RZ, R11 ;  /* 0x000000ffff137224 */ /* 0x000fe200078e000b */
[----:B------:R-:W-:Y:S02]  /*1470*/  MOV R17, 0x1f ;  /* 0x0000001f00117802 */ /* 0x000fe40000000f00 */
[----:B------:R-:W-:Y:S02]  /*1480*/  MOV R14, 0xffffffff ;  /* 0xffffffff000e7802 */ /* 0x000fe40000000f00 */
[----:B------:R-:W-:Y:S02]  /*1490*/  MOV R8, 0x14b0 ;  /* 0x000014b000087802 */ /* 0x000fe40000000f00 */
[----:B------:R-:W-:Y:S05]  /*14a0*/  CALL.REL.NOINC `($__internal_46_$__cuda_sm70_shflsync_bfly_p) ;  /* 0x000003a000007944 */ /* 0x000fea0003c00000 */
[----:B0-----:R-:W-:Y:S01]  /*14b0*/  HFMA2.MMA R17, -RZ, RZ, 0, 1.847743988037109375e-06 ;  /* 0x0000001fff117435 */ /* 0x001fe200000001ff */
[----:B-1----:R-:W-:Y:S01]  /*14c0*/  FADD.FTZ R19, R11, R14 ;  /* 0x0000000e0b137221 */ /* 0x002fe20000010000 */
[----:B------:R-:W-:Y:S01]  /*14d0*/  MOV R14, 0xffffffff ;  /* 0xffffffff000e7802 */ /* 0x000fe20000000f00 */
[----:B------:R-:W-:Y:S01]  /*14e0*/  IMAD.MOV.U32 R16, RZ, RZ, 0x2 ;  /* 0x00000002ff107424 */ /* 0x000fe200078e00ff */
[----:B------:R-:W-:-:S02]  /*14f0*/  MOV R8, 0x1510 ;  /* 0x0000151000087802 */ /* 0x000fc40000000f00 */
[----:B------:R-:W-:Y:S05]  /*1500*/  CALL.REL.NOINC `($__internal_46_$__cuda_sm70_shflsync_bfly_p) ;  /* 0x0000034000007944 */ /* 0x000fea0003c00000 */
        /* <DEDUP_REMOVED lines=44> */
[----:B0-----:R-:W-:Y:S01]  /*17d0*/  HFMA2.MMA R16, -RZ, RZ, 0, 9.5367431640625e-07 ;  /* 0x00000010ff107435 */ /* 0x001fe200000001ff */
[----:B-1----:R-:W-:Y:S01]  /*17e0*/  FADD.FTZ R19, R19, R14 ;  /* 0x0000000e13137221 */ /* 0x002fe20000010000 */
[----:B------:R-:W-:Y:S01]  /*17f0*/  MOV R14, 0xffffffff ;  /* 0xffffffff000e7802 */ /* 0x000fe20000000f00 */
[----:B------:R-:W-:Y:S01]  /*1800*/  IMAD.MOV.U32 R17, RZ, RZ, 0x1f ;  /* 0x0000001fff117424 */ /* 0x000fe200078e00ff */
[----:B------:R-:W-:-:S02]  /*1810*/  MOV R8, 0x1830 ;  /* 0x0000183000087802 */ /* 0x000fc40000000f00 */
[----:B------:R-:W-:Y:S05]  /*1820*/  CALL.REL.NOINC `($__internal_46_$__cuda_sm70_shflsync_bfly_p) ;  /* 0x0000002000007944 */ /* 0x000fea0003c00000 */
[----:B-1----:R-:W-:Y:S01]  /*1830*/  MOV R8, R14 ;  /* 0x0000000e00087202 */ /* 0x002fe20000000f00 */
[----:B0-----:R-:W-:Y:S05]  /*1840*/  BRA `(.L_x_929) ;  /* 0xfffff56000007947 */ /* 0x001fea000383ffff */
        .weak           $__internal_46_$__cuda_sm70_shflsync_bfly_p
        .type           $__internal_46_$__cuda_sm70_shflsync_bfly_p,@function
        .size           $__internal_46_$__cuda_sm70_shflsync_bfly_p,(.L_x_2584 - $__internal_46_$__cuda_sm70_shflsync_bfly_p)
$__internal_46_$__cuda_sm70_shflsync_bfly_p:
[----:B------:R-:W-:Y:S01]  /*1850*/  HFMA2.MMA R9, -RZ, RZ, 0, 0 ;  /* 0x00000000ff097435 */ /* 0x000fe200000001ff */
[----:B------:R-:W-:Y:S04]  /*1860*/  WARPSYNC R14 ;  /* 0x0000000e00007348 */ /* 0x000fe80003800000 */
[----:B------:R0:W1:Y:S01]  /*1870*/  SHFL.BFLY PT, R14, R19, R16, R17 ;  /* 0x0c000010130e7389 */ /* 0x00006200000e0011 */
[----:B------:R-:W-:Y:S05]  /*1880*/  RET.REL.NODEC R8 `(_ZN10layer_norm40ln_parallel_residual_bwd_finalize_kernelINS_22Kernel_traits_finalizeILj1024E13__nv_bfloat16S2_fS2_fjLb0ELj1024ELj4ENS_18Kernel_traits_baseILj1024ES2_S2_fS2_fjLj1024EEEEELb1EEEvNS_9BwdParamsE) ;  /* 0xffffe77008007950 */ /* 0x000fea0003c3ffff */
.L_x_930:
        /* <DEDUP_REMOVED lines=15> */
.L_x_2584:


//--------------------- .text._ZN10layer_norm31ln_parallel_residual_bwd_kernelINS_13Kernel_traitsI13__nv_bfloat16S2_fS2_fjLj1024ELj1ELj4ELj1ELj16ENS_18Kernel_traits_baseILj1024ES2_S2_fS2_fjLj128EEEEELb1ELb1ELb1EEEvNS_9BwdParamsE --------------------------
	.section	.text._ZN10layer_norm31ln_parallel_residual_bwd_kernelINS_13Kernel_traitsI13__nv_bfloat16S2_fS2_fjLj1024ELj1ELj4ELj1ELj16ENS_18Kernel_traits_baseILj1024ES2_S2_fS2_fjLj128EEEEELb1ELb1ELb1EEEvNS_9BwdParamsE,"ax",@progbits
	.sectioninfo	@"SHI_REGISTERS=253"
	.align	128
        .global         _ZN10layer_norm31ln_parallel_residual_bwd_kernelINS_13Kernel_traitsI13__nv_bfloat16S2_fS2_fjLj1024ELj1ELj4ELj1ELj16ENS_18Kernel_traits_baseILj1024ES2_S2_fS2_fjLj128EEEEELb1ELb1ELb1EEEvNS_9BwdParamsE
        .type           _ZN10layer_norm31ln_parallel_residual_bwd_kernelINS_13Kernel_traitsI13__nv_bfloat16S2_fS2_fjLj1024ELj1ELj4ELj1ELj16ENS_18Kernel_traits_baseILj1024ES2_S2_fS2_fjLj128EEEEELb1ELb1ELb1EEEvNS_9BwdParamsE,@function
        .size           _ZN10layer_norm31ln_parallel_residual_bwd_kernelINS_13Kernel_traitsI13__nv_bfloat16S2_fS2_fjLj1024ELj1ELj4ELj1ELj16ENS_18Kernel_traits_baseILj1024ES2_S2_fS2_fjLj128EEEEELb1ELb1ELb1EEEvNS_9BwdParamsE,(.L_x_2585 - _ZN10layer_norm31ln_parallel_residual_bwd_kernelINS_13Kernel_traitsI13__nv_bfloat16S2_fS2_fjLj1024ELj1ELj4ELj1ELj16ENS_18Kernel_traits_baseILj1024ES2_S2_fS2_fjLj128EEEEELb1ELb1ELb1EEEvNS_9BwdParamsE)
        .other          _ZN10layer_norm31ln_parallel_residual_bwd_kernelINS_13Kernel_traitsI13__nv_bfloat16S2_fS2_fjLj1024ELj1ELj4ELj1ELj16ENS_18Kernel_traits_baseILj1024ES2_S2_fS2_fjLj128EEEEELb1ELb1ELb1EEEvNS_9BwdParamsE,@"STO_CUDA_ENTRY STV_DEFAULT"
_ZN10layer_norm31ln_parallel_residual_bwd_kernelINS_13Kernel_traitsI13__nv_bfloat16S2_fS2_fjLj1024ELj1ELj4ELj1ELj16ENS_18Kernel_traits_baseILj1024ES2_S2_fS2_fjLj128EEEEELb1ELb1ELb1EEEvNS_9BwdParamsE:
.text._ZN10layer_norm31ln_parallel_residual_bwd_kernelINS_13Kernel_traitsI13__nv_bfloat16S2_fS2_fjLj1024ELj1ELj4ELj1ELj16ENS_18Kernel_traits_baseILj1024ES2_S2_fS2_fjLj128EEEEELb1ELb1ELb1EEEvNS_9BwdParamsE:
        /* <DEDUP_REMOVED lines=42> */
.L_x_932:
        /* <DEDUP_REMOVED lines=76> */
.L_x_938:
[C---:B------:R-:W-:Y:S01]  /*0760*/  IMAD R84, R200.reuse, c[0x0][0x168], RZ ;  /* 0x00005a00c8547a24 */ /* 0x040fe200078e02ff */
        /* <DEDUP_REMOVED lines=8> */
[----:B------:R-:W-:Y:S01]  /*07f0*/  LEA.HI.SX32 R208, R85, R208, 0x1d ;  /* 0x000000d055d07211 */ /* 0x000fe200078feaff */
[----:B------:R-:W-:-:S04]  /*0800*/  IMAD.WIDE R172, R200, R173, c[0x0][0x1a8] ;  /* 0x00006a00c8ac7625 */ /* 0x000fc800078e02ad */
[C---:B------:R-:W-:Y:S01]  /*0810*/  IMAD.WIDE.U32 R92, R208.reuse, R179, c[0x0][0x188] ;  /* 0x00006200d05c7625 */ /* 0x040fe200078e00b3 */
[----:B------:R1:W3:Y:S03]  /*0820*/  LDG.E R211, [R172.64] ;  /* 0x00000004acd37981 */ /* 0x0002e6000c1e1900 */
[C---:B------:R-:W-:Y:S01]  /*0830*/  IMAD.WIDE.U32 R88, R208.reuse, R129, c[0x0][0x208] ;  /* 0x00008200d0587625 */ /* 0x040fe200078e0081 */
[----:B------:R4:W3:Y:S05]  /*0840*/  LDG.E.128 R84, [R92.64] ;  /* 0x000000045c547981 */ /* 0x0008ea000c1e1d00 */
[----:B------:R-:W3:Y:S04]  /*0850*/  LDG.E.128 R88, [R88.64] ;  /* 0x0000000458587981 */ /* 0x000ee8000c1e1d00 */
[----:B----4-:R-:W4:Y:S01]  /*0860*/  LDG.E.128 R92, [R92.64+0x10] ;  /* 0x000010045c5c7981 */ /* 0x010f22000c1e1d00 */
[----:B------:R-:W-:-:S05]  /*0870*/  IADD3 R210, R208, 0x20, RZ ;  /* 0x00000020d0d27810 */ /* 0x000fca0007ffe0ff */
[----:B------:R-:W-:-:S04]  /*0880*/  IMAD.WIDE.U32 R104, R210, R179, c[0x0][0x188] ;  /* 0x00006200d2687625 */ /* 0x000fc800078e00b3 */
[----:B------:R-:W-:Y:S01]  /*0890*/  IMAD.WIDE.U32 R100, R210, R129, c[0x0][0x208] ;  /* 0x00008200d2647625 */ /* 0x000fe200078e0081 */
[----:B------:R0:W4:Y:S05]  /*08a0*/  LDG.E.128 R96, [R104.64] ;  /* 0x0000000468607981 */ /* 0x00012a000c1e1d00 */
[----:B------:R-:W4:Y:S04]  /*08b0*/  LDG.E.128 R100, [R100.64] ;  /* 0x0000000464647981 */ /* 0x000f28000c1e1d00 */
[----:B0-----:R-:W4:Y:S01]  /*08c0*/  LDG.E.128 R104, [R104.64+0x10] ;  /* 0x0000100468687981 */ /* 0x001f22000c1e1d00 */
[----:B------:R-:W-:-:S05]  /*08d0*/  IADD3 R209, R208, 0x40, RZ ;  /* 0x00000040d0d17810 */ /* 0x000fca0007ffe0ff */
[----:B------:R-:W-:-:S04]  /*08e0*/  IMAD.WIDE.U32 R116, R209, R179, c[0x0][0x188] ;  /* 0x00006200d1747625 */ /* 0x000fc800078e00b3 */
[----:B------:R-:W-:Y:S01]  /*08f0*/  IMAD.WIDE.U32 R112, R209, R129, c[0x0][0x208] ;  /* 0x00008200d1707625 */ /* 0x000fe200078e0081 */
[----:B------:R0:W4:Y:S01]  /*0900*/  LDG.E.128 R108, [R116.64] ;  /* 0x00000004746c7981 */ /* 0x000122000c1e1d00 */
[----:B------:R-:W-:-:S04]  /*0910*/  IADD3 R216, R208, 0x60, RZ ;  /* 0x00000060d0d87810 */ /* 0x000fc80007ffe0ff */
[----:B------:R-:W4:Y:S01]  /*0920*/  LDG.E.128 R112, [R112.64] ;  /* 0x0000000470707981 */ /* 0x000f22000c1e1d00 */
[----:B------:R-:W-:-:S03]  /*0930*/  IMAD.WIDE.U32 R124, R216, R179, c[0x0][0x188] ;  /* 0x00006200d87c7625 */ /* 0x000fc600078e00b3 */
[----:B0-----:R-:W4:Y:S04]  /*0940*/  LDG.E.128 R116, [R116.64+0x10] ;  /* 0x0000100474747981 */ /* 0x001f28000c1e1d00 */
[----:B------:R0:W4:Y:S01]  /*0950*/  LDG.E.128 R120, [R124.64] ;  /* 0x000000047c787981 */ /* 0x000122000c1e1d00 */
[----:B------:R-:W-:-:S03]  /*0960*/  IADD3 R178, R208, 0x60, RZ ;  /* 0x00000060d0b27810 */ /* 0x000fc60007ffe0ff */
[----:B0-----:R-:W4:Y:S02]  /*0970*/  LDG.E.128 R124, [R124.64+0x10] ;  /* 0x000010047c7c7981 */ /* 0x001f24000c1e1d00 */
[----:B------:R-:W-:Y:S01]  /*0980*/  IMAD.WIDE.U32 R128, R178, R129, c[0x0][0x208] ;  /* 0x00008200b2807625 */ /* 0x000fe200078e0081 */
[----:B------:R-:W-:-:S05]  /*0990*/  ISETP.NE.U32.AND P0, PT, RZ, c[0x0][0x250], PT ;  /* 0x00009400ff007a0c */ /* 0x000fca0003f05070 */
[----:B------:R-:W4:Y:S01]  /*09a0*/  LDG.E.128 R128, [R128.64] ;  /* 0x0000000480807981 */ /* 0x000f22000c1e1d00 */
[----:B------:R-:W-:Y:S02]  /*09b0*/  ISETP.NE.AND.EX P0, PT, RZ, c[0x0][0x254], PT, P0 ;  /* 0x00009500ff007a0c */ /* 0x000fe40003f05300 */
[----:B------:R-:W-:Y:S02]  /*09c0*/  ISETP.NE.U32.AND P1, PT, RZ, c[0x0][0x218], PT ;  /* 0x00008600ff007a0c */ /* 0x000fe40003f25070 */
[----:B------:R-:W-:Y:S02]  /*09d0*/  MOV R215, 0x8 ;  /* 0x0000000800d77802 */ /* 0x000fe40000000f00 */
[----:B------:R-:W-:-:S07]  /*09e0*/  ISETP.NE.AND.EX P1, PT, RZ, c[0x0][0x21c], PT, P1 ;  /* 0x00008700ff007a0c */ /* 0x000fce0003f25310 */
[----:B-1----:R-:W-:-:S04]  /*09f0*/  @P0 IMAD.WIDE.U32 R172, R208, R215, c[0x0][0x198] ;  /* 0x00006600d0ac0625 */ /* 0x002fc800078e00d7 */
[-C--:B------:R-:W-:Y:S01]  /*0a00*/  @P0 IMAD.WIDE.U32 R176, R210, R215.reuse, c[0x0][0x198] ;  /* 0x00006600d2b00625 */ /* 0x080fe200078e00d7 */
[----:B------:R0:W5:Y:S03]  /*0a10*/  @P0 LDG.E.64 R148, [R172.64] ;  /* 0x00000004ac940981 */ /* 0x000166000c1e1b00 */
[-C--:B------:R-:W-:Y:S01]  /*0a20*/  @P0 IMAD.WIDE.U32 R174, R209, R215.reuse, c[0x0][0x198] ;  /* 0x00006600d1ae0625 */ /* 0x080fe200078e00d7 */
[----:B------:R1:W5:Y:S04]  /*0a30*/  @P0 LDG.E.64 R150, [R176.64] ;  /* 0x00000004b0960981 */ /* 0x000368000c1e1b00 */
[----:B------:R1:W5:Y:S01]  /*0a40*/  @P0 LDG.E.64 R152, [R174.64] ;  /* 0x00000004ae980981 */ /* 0x000362000c1e1b00 */
[----:B0-----:R-:W-:-:S04]  /*0a50*/  @P0 IMAD.WIDE.U32 R172, R216, R215, c[0x0][0x198] ;  /* 0x00006600d8ac0625 */ /* 0x001fc800078e00d7 */
[----:B-1----:R-:W-:Y:S01]  /*0a60*/  @P1 IMAD.WIDE.U32 R176, R208, R179, c[0x0][0x218] ;  /* 0x00008600d0b01625 */ /* 0x002fe200078e00b3 */
[----:B------:R0:W5:Y:S03]  /*0a70*/  @P0 LDG.E.64 R154, [R172.64] ;  /* 0x00000004ac9a0981 */ /* 0x000166000c1e1b00 */
[C---:B------:R-:W-:Y:S01]  /*0a80*/  @P1 IMAD.WIDE.U32 R174, R179.reuse, R210, c[0x0][0x218] ;  /* 0x00008600b3ae1625 */ /* 0x040fe200078e00d2 */
[----:B------:R1:W5:Y:S04]  /*0a90*/  @P1 LDG.E.128 R40, [R176.64] ;  /* 0x00000004b0281981 */ /* 0x000368000c1e1d00 */
[----:B------:R1:W5:Y:S01]  /*0aa0*/  @P1 LDG.E.128 R44, [R176.64+0x10] ;  /* 0x00001004b02c1981 */ /* 0x000362000c1e1d00 */
[----:B0-----:R-:W-:-:S03]  /*0ab0*/  @P1 IMAD.WIDE.U32 R172, R179, R209, c[0x0][0x218] ;  /* 0x00008600b3ac1625 */ /* 0x001fc600078e00d1 */
[----:B------:R0:W5:Y:S04]  /*0ac0*/  @P1 LDG.E.128 R48, [R174.64] ;  /* 0x00000004ae301981 */ /* 0x000168000c1e1d00 */
[----:B------:R0:W5:Y:S01]  /*0ad0*/  @P1 LDG.E.128 R52, [R174.64+0x10] ;  /* 0x00001004ae341981 */ /* 0x000162000c1e1d00 */
[----:B-1----:R-:W-:-:S03]  /*0ae0*/  IMAD.WIDE.U32 R176, R209, R215, c[0x0][0x190] ;  /* 0x00006400d1b07625 */ /* 0x002fc600078e00d7 */
[----:B------:R1:W5:Y:S04]  /*0af0*/  @P1 LDG.E.128 R56, [R172.64] ;  /* 0x00000004ac381981 */ /* 0x000368000c1e1d00 */
[----:B------:R1:W5:Y:S01]  /*0b00*/  @P1 LDG.E.128 R60, [R172.64+0x10] ;  /* 0x00001004ac3c1981 */ /* 0x000362000c1e1d00 */
[----:B0-----:R-:W-:-:S03]  /*0b10*/  IMAD.WIDE.U32 R174, R210, R215, c[0x0][0x190] ;  /* 0x00006400d2ae7625 */ /* 0x001fc600078e00d7 */
[----:B------:R-:W5:Y:S04]  /*0b20*/  LDG.E.64 R176, [R176.64] ;  /* 0x00000004b0b07981 */ /* 0x000f68000c1e1b00 */
[----:B------:R-:W5:Y:S01]  /*0b30*/  LDG.E.64 R174, [R174.64] ;  /* 0x00000004aeae7981 */ /* 0x000f62000c1e1b00 */
[----:B-1----:R-:W-:-:S06]  /*0b40*/  IMAD.WIDE.U32 R172, R216, R215, c[0x0][0x190] ;  /* 0x00006400d8ac7625 */ /* 0x002fcc00078e00d7 */
[----:B------:R-:W5:Y:S01]  /*0b50*/  LDG.E.64 R172, [R172.64] ;  /* 0x00000004acac7981 */ /* 0x000f62000c1e1b00 */
[----:B------:R-:W-:Y:S01]  /*0b60*/  @P1 IMAD.WIDE.U32 R178, R178, R179, c[0x0][0x218] ;  /* 0x00008600b2b21625 */ /* 0x000fe200078e00b3 */
[----:B------:R-:W-:-:S03]  /*0b70*/  ISETP.NE.AND P2, PT, R167, RZ, PT ;  /* 0x000000ffa700720c */ /* 0x000fc60003f45270 */
[----:B------:R-:W-:Y:S01]  /*0b80*/  IMAD.WIDE.U32 R212, R208, R215, c[0x0][0x190] ;  /* 0x00006400d0d47625 */ /* 0x000fe200078e00d7 */
[----:B------:R0:W5:Y:S04]  /*0b90*/  @P1 LDG.E.128 R64, [R178.64] ;  /* 0x00000004b2401981 */ /* 0x000168000c1e1d00 */
[----:B------:R0:W5:Y:S04]  /*0ba0*/  @P1 LDG.E.128 R68, [R178.64+0x10] ;  /* 0x00001004b2441981 */ /* 0x000168000c1e1d00 */
[----:B0-----:R2:W5:Y:S02]  /*0bb0*/  LDG.E.64 R178, [R212.64] ;  /* 0x00000004d4b27981 */ /* 0x001564000c1e1b00 */
[----:B--2---:R-:W-:-:S05]  /*0bc0*/  FSEL R212, R214, RZ, !P2 ;  /* 0x000000ffd6d47208 */ /* 0x004fca0005000000 */
[C---:B---3--:R-:W-:Y:S02]  /*0bd0*/  FADD.FTZ R84, -R212.reuse, R84 ;  /* 0x00000054d4547221 */ /* 0x048fe40000010100 */
[C---:B------:R-:W-:Y:S02]  /*0be0*/  FADD.FTZ R213, -R212.reuse, R87 ;  /* 0x00000057d4d57221 */ /* 0x040fe40000010100 */
[C---:B------:R-:W-:Y:S01]  /*0bf0*/  FADD.FTZ R85, -R212.reuse, R85 ;  /* 0x00000055d4557221 */ /* 0x040fe20000010100 */
[--C-:B------:R-:W-:Y:S01]  /*0c00*/  PRMT R87, RZ, 0x5410, R88.reuse ;  /* 0x00005410ff577816 */ /* 0x100fe20000000058 */
[C---:B------:R-:W-:Y:S01]  /*0c10*/  FMUL.FTZ R84, R211.reuse, R84 ;  /* 0x00000054d3547220 */ /* 0x040fe20000410000 */
[----:B------:R-:W-:Y:S01]  /*0c20*/  PRMT R214, RZ, 0x7610, R88 ;  /* 0x00007610ffd67816 */ /* 0x000fe20000000058 */
[----:B------:R-:W-:Y:S02]  /*0c30*/  FADD.FTZ R86, -R212, R86 ;  /* 0x00000056d4567221 */ /* 0x000fe40000010100 */
[----:B------:R-:W-:-:S02]  /*0c40*/  FMUL.FTZ R85, R211, R85 ;  /* 0x00000055d3557220 */ /* 0x000fc40000410000 */
[----:B------:R-:W-:Y:S02]  /*0c50*/  FADD.FTZ R164, R87, R164 ;  /* 0x000000a457a47221 */ /* 0x000fe40000010000 */
[-C--:B------:R-:W-:Y:S02]  /*0c60*/  FFMA.FTZ R166, R84, R87.reuse, R166 ;  /* 0x0000005754a67223 */ /* 0x080fe400000100a6 */
[----:B------:R-:W-:Y:S01]  /*0c70*/  FMUL.FTZ R87, R199, R87 ;  /* 0x00000057c7577220 */ /* 0x000fe20000410000 */
[----:B------:R-:W-:Y:S01]  /*0c80*/  PRMT R88, RZ, 0x5410, R89 ;  /* 0x00005410ff587816 */ /* 0x000fe20000000059 */
[----:B------:R-:W-:Y:S02]  /*0c90*/  FMUL.FTZ R86, R211, R86 ;  /* 0x00000056d3567220 */ /* 0x000fe40000410000 */
[----:B------:R-:W-:Y:S02]  /*0ca0*/  FADD.FTZ R162, R214, R162 ;  /* 0x000000a2d6a27221 */ /* 0x000fe40000010000 */
[----:B------:R-:W-:-:S02]  /*0cb0*/  FFMA.FTZ R163, R85, R214, R163 ;  /* 0x000000d655a37223 */ /* 0x000fc400000100a3 */
[----:B------:R-:W-:Y:S02]  /*0cc0*/  FMUL.FTZ R214, R198, R214 ;  /* 0x000000d6c6d67220 */ /* 0x000fe40000410000 */
[----:B------:R-:W-:Y:S01]  /*0cd0*/  FADD.FTZ R229, RZ, R87 ;  /* 0x00000057ffe57221 */ /* 0x000fe20000010000 */
[----:B------:R-:W-:Y:S01]  /*0ce0*/  PRMT R215, RZ, 0x7610, R89 ;  /* 0x00007610ffd77816 */ /* 0x000fe20000000059 */
[----:B------:R-:W-:Y:S02]  /*0cf0*/  FFMA.FTZ R228, R84, R87, RZ ;  /* 0x0000005754e47223 */ /* 0x000fe400000100ff */
[----:B----4-:R-:W-:Y:S02]  /*0d00*/  FADD.FTZ R92, -R212, R92 ;  /* 0x0000005cd45c7221 */ /* 0x010fe40000010100 */
[----:B------:R-:W-:Y:S02]  /*0d10*/  FMUL.FTZ R213, R211, R213 ;  /* 0x000000d5d3d57220 */ /* 0x000fe40000410000 */
[----:B------:R-:W-:-:S02]  /*0d20*/  FADD.FTZ R160, R88, R160 ;  /* 0x000000a058a07221 */ /* 0x000fc40000010000 */
[-C--:B------:R-:W-:Y:S02]  /*0d30*/  FFMA.FTZ R161, R86, R88.reuse, R161 ;  /* 0x0000005856a17223 */ /* 0x080fe400000100a1 */
[----:B------:R-:W-:Y:S02]  /*0d40*/  FMUL.FTZ R88, R197, R88 ;  /* 0x00000058c5587220 */ /* 0x000fe40000410000 */
[----:B------:R-:W-:Y:S01]  /*0d50*/  FADD.FTZ R229, R229, R214 ;  /* 0x000000d6e5e57221 */ /* 0x000fe20000010000 */
[----:B------:R-:W-:Y:S01]  /*0d60*/  PRMT R89, RZ, 0x5410, R90 ;  /* 0x00005410ff597816 */ /* 0x000fe2000000005a */
[----:B------:R-:W-:Y:S02]  /*0d70*/  FFMA.FTZ R231, R85, R214, R228 ;  /* 0x000000d655e77223 */ /* 0x000fe400000100e4 */
[----:B------:R-:W-:Y:S02]  /*0d80*/  FADD.FTZ R93, -R212, R93 ;  /* 0x0000005dd45d7221 */ /* 0x000fe40000010100 */
[----:B------:R-:W-:-:S02]  /*0d90*/  FADD.FTZ R158, R215, R158 ;  /* 0x0000009ed79e7221 */ /* 0x000fc40000010000 */
[----:B------:R-:W-:Y:S02]  /*0da0*/  FMUL.FTZ R92, R211, R92 ;  /* 0x0000005cd35c7220 */ /* 0x000fe40000410000 */
[-C--:B------:R-:W-:Y:S02]  /*0db0*/  FFMA.FTZ R159, R213, R215.reuse, R159 ;  /* 0x000000d7d59f7223 */ /* 0x080fe4000001009f */
[----:B------:R-:W-:Y:S02]  /*0dc0*/  FMUL.FTZ R215, R196, R215 ;  /* 0x000000d7c4d77220 */ /* 0x000fe40000410000 */
[----:B------:R-:W-:Y:S01]  /*0dd0*/  FADD.FTZ R228, R229, R88 ;  /* 0x00000058e5e47221 */ /* 0x000fe20000010000 */
[----:B------:R-:W-:Y:S01]  /*0de0*/  PRMT R216, RZ, 0x7610, R90 ;  /* 0x00007610ffd87816 */ /* 0x000fe2000000005a */
[----:B------:R-:W-:Y:S02]  /*0df0*/  FFMA.FTZ R230, R86, R88, R231 ;  /* 0x0000005856e67223 */ /* 0x000fe400000100e7 */
[----:B------:R-:W-:-:S02]  /*0e00*/  FADD.FTZ R94, -R212, R94 ;  /* 0x0000005ed45e7221 */ /* 0x000fc40000010100 */
[----:B------:R-:W-:Y:S02]  /*0e10*/  FADD.FTZ R30, R89, R30 ;  /* 0x0000001e591e7221 */ /* 0x000fe40000010000 */
[----:B------:R-:W-:Y:S02]  /*0e20*/  FMUL.FTZ R93, R211, R93 ;  /* 0x0000005dd35d7220 */ /* 0x000fe40000410000 */
[-C--:B------:R-:W-:Y:S02]  /*0e30*/  FFMA.FTZ R2, R92, R89.reuse, R2 ;  /* 0x000000595c027223 */ /* 0x080fe40000010002 */
[----:B------:R-:W-:Y:S02]  /*0e40*/  FMUL.FTZ R89, R195, R89 ;  /* 0x00000059c3597220 */ /* 0x000fe40000410000 */
[----:B------:R-:W-:Y:S01]  /*0e50*/  FADD.FTZ R228, R228, R215 ;  /* 0x000000d7e4e47221 */ /* 0x000fe20000010000 */
[----:B------:R-:W-:Y:S01]  /*0e60*/  PRMT R90, RZ, 0x5410, R91 ;  /* 0x00005410ff5a7816 */ /* 0x000fe2000000005b */
[----:B------:R-:W-:-:S02]  /*0e70*/  FFMA.FTZ R230, R213, R215, R230 ;  /* 0x000000d7d5e67223 */ /* 0x000fc400000100e6 */
[----:B------:R-:W-:Y:S02]  /*0e80*/  FADD.FTZ R95, -R212, R95 ;  /* 0x0000005fd45f7221 */ /* 0x000fe40000010100 */
        /* <DEDUP_REMOVED lines=12> */
[----:B------:R-:W-:-:S02]  /*0f50*/  FADD.FTZ R229, R229, R216 ;  /* 0x000000d8e5e57221 */ /* 0x000fc40000010000 */
[C---:B------:R-:W-:Y:S01]  /*0f60*/  FADD.FTZ R217, -R212.reuse, R99 ;  /* 0x00000063d4d97221 */ /* 0x040fe20000010100 */
[----:B------:R-:W-:Y:S01]  /*0f70*/  PRMT R99, RZ, 0x5410, R100 ;  /* 0x00005410ff637816 */ /* 0x000fe20000000064 */
[----:B------:R-:W-:Y:S02]  /*0f80*/  FFMA.FTZ R231, R93, R216, R230 ;  /* 0x000000d85de77223 */ /* 0x000fe400000100e6 */
[----:B------:R-:W-:Y:S02]  /*0f90*/  FADD.FTZ R97, -R212, R97 ;  /* 0x00000061d4617221 */ /* 0x000fe40000010100 */
[----:B------:R-:W-:Y:S02]  /*0fa0*/  FADD.FTZ R31, R91, R31 ;  /* 0x0000001f5b1f7221 */ /* 0x000fe40000010000 */
[----:B------:R-:W-:Y:S02]  /*0fb0*/  FFMA.FTZ R3, R95, R91, R3 ;  /* 0x0000005b5f037223 */ /* 0x000fe40000010003 */
[----:B------:R-:W-:-:S02]  /*0fc0*/  FMUL.FTZ R96, R211, R96 ;  /* 0x00000060d3607220 */ /* 0x000fc40000410000 */
[----:B------:R-:W-:Y:S02]  /*0fd0*/  FMUL.FTZ R91, R192, R91 ;  /* 0x0000005bc05b7220 */ /* 0x000fe40000410000 */
[----:B------:R-:W-:Y:S01]  /*0fe0*/  FADD.FTZ R228, R229, R90 ;  /* 0x0000005ae5e47221 */ /* 0x000fe20000010000 */
[----:B------:R-:W-:Y:S01]  /*0ff0*/  PRMT R218, RZ, 0x7610, R100 ;  /* 0x00007610ffda7816 */ /* 0x000fe20000000064 */
[----:B------:R-:W-:Y:S02]  /*1000*/  FFMA.FTZ R230, R94, R90, R231 ;  /* 0x0000005a5ee67223 */ /* 0x000fe400000100e7 */
[----:B------:R-:W-:Y:S02]  /*1010*/  FADD.FTZ R98, -R212, R98 ;  /* 0x00000062d4627221 */ /* 0x000fe40000010100 */
[----:B------:R-:W-:Y:S02]  /*1020*/  FMUL.FTZ R97, R211, R97 ;  /* 0x00000061d3617220 */ /* 0x000fe40000410000 */
[----:B------:R-:W-:-:S02]  /*1030*/  FADD.FTZ R34, R99, R34 ;  /* 0x0000002263227221 */ /* 0x000fc40000010000 */
[-C--:B------:R-:W-:Y:S02]  /*1040*/  FFMA.FTZ R6, R96, R99.reuse, R6 ;  /* 0x0000006360067223 */ /* 0x080fe40000010006 */
[----:B------:R-:W-:Y:S02]  /*1050*/  FMUL.FTZ R99, R191, R99 ;  /* 0x00000063bf637220 */ /* 0x000fe40000410000 */
[----:B------:R-:W-:Y:S01]  /*1060*/  FADD.FTZ R228, R228, R91 ;  /* 0x0000005be4e47221 */ /* 0x000fe20000010000 */
[----:B------:R-:W-:Y:S01]  /*1070*/  PRMT R100, RZ, 0x5410, R101 ;  /* 0x00005410ff647816 */ /* 0x000fe20000000065 */
[----:B------:R-:W-:Y:S02]  /*1080*/  FFMA.FTZ R230, R95, R91, R230 ;  /* 0x0000005b5fe67223 */ /* 0x000fe400000100e6 */
        /* <DEDUP_REMOVED lines=8> */
[----:B------:R-:W-:-:S02]  /*1110*/  FMUL.FTZ R217, R211, R217 ;  /* 0x000000d9d3d97220 */ /* 0x000fc40000410000 */
[----:B------:R-:W-:Y:S02]  /*1120*/  FADD.FTZ R36, R100, R36 ;  /* 0x0000002464247221 */ /* 0x000fe40000010000 */
        /* <DEDUP_REMOVED lines=37> */
[----:B------:R-:W-:Y:S02]  /*1380*/  FADD.FTZ R39, R103, R39 ;  /* 0x0000002767277221 */ /* 0x000fe40000010000 */
[-C--:B------:R-:W-:Y:S02]  /*1390*/  FFMA.FTZ R11, R107, R103.reuse, R11 ;  /* 0x000000676b0b7223 */ /* 0x080fe4000001000b */
[----:B------:R-:W-:Y:S02]  /*13a0*/  FMUL.FTZ R108, R211, R108 ;  /* 0x0000006cd36c7220 */ /* 0x000fe40000410000 */
[----:B------:R-:W-:Y:S02]  /*13b0*/  FADD.FTZ R109, -R212, R109 ;  /* 0x0000006dd46d7221 */ /* 0x000fe40000010100 */
[----:B------:R-:W-:Y:S02]  /*13c0*/  FMUL.FTZ R103, R184, R103 ;  /* 0x00000067b8677220 */ /* 0x000fe40000410000 */
[----:B------:R-:W-:-:S02]  /*13d0*/  FADD.FTZ R228, R229, R102 ;  /* 0x00000066e5e47221 */ /* 0x000fc40000010000 */
[----:B------:R-:W-:Y:S01]  /*13e0*/  FFMA.FTZ R230, R106, R102, R231 ;  /* 0x000000666ae67223 */ /* 0x000fe200000100e7 */
[----:B------:R-:W-:Y:S01]  /*13f0*/  PRMT R112, RZ, 0x7610, R112 ;  /* 0x00007610ff707816 */ /* 0x000fe20000000070 */
[----:B------:R-:W-:Y:S02]  /*1400*/  FADD.FTZ R134, R221, R134 ;  /* 0x00000086dd867221 */ /* 0x000fe40000010000 */
[----:B------:R-:W-:Y:S02]  /*1410*/  FFMA.FTZ R14, R108, R221, R14 ;  /* 0x000000dd6c0e7223 */ /* 0x000fe4000001000e */
[----:B------:R-:W-:Y:S02]  /*1420*/  FADD.FTZ R110, -R212, R110 ;  /* 0x0000006ed46e7221 */ /* 0x000fe40000010100 */
        /* <DEDUP_REMOVED lines=8> */
[----:B------:R-:W-:-:S02]  /*14b0*/  FFMA.FTZ R13, R109, R112, R13 ;  /* 0x000000706d0d7223 */ /* 0x000fc4000001000d */
[----:B------:R-:W-:Y:S02]  /*14c0*/  FADD.FTZ R229, R228, R221 ;  /* 0x000000dde4e57221 */ /* 0x000fe40000010000 */
[----:B------:R-:W-:Y:S02]  /*14d0*/  FMUL.FTZ R112, R182, R112 ;  /* 0x00000070b6707220 */ /* 0x000fe40000410000 */
[----:B------:R-:W-:Y:S01]  /*14e0*/  FFMA.FTZ R228, R108, R221, R230 ;  /* 0x000000dd6ce47223 */ /* 0x000fe200000100e6 */
[----:B------:R-:W-:Y:S01]  /*14f0*/  PRMT R113, RZ, 0x7610, R113 ;  /* 0x00007610ff717816 */ /* 0x000fe20000000071 */
[C---:B------:R-:W-:Y:S02]  /*1500*/  FADD.FTZ R116, -R212.reuse, R116 ;  /* 0x00000074d4747221 */ /* 0x040fe40000010100 */
[----:B------:R-:W-:Y:S02]  /*1510*/  FADD.FTZ R124, -R212, R124 ;  /* 0x0000007cd47c7221 */ /* 0x000fe40000010100 */
[----:B------:R-:W-:-:S02]  /*1520*/  FMUL.FTZ R111, R211, R111 ;  /* 0x0000006fd36f7220 */ /* 0x000fc40000410000 */
[----:B------:R-:W-:Y:S02]  /*1530*/  FADD.FTZ R136, R222, R136 ;  /* 0x00000088de887221 */ /* 0x000fe40000010000 */
[-C--:B------:R-:W-:Y:S02]  /*1540*/  FFMA.FTZ R16, R110, R222.reuse, R16 ;  /* 0x000000de6e107223 */ /* 0x080fe40000010010 */
[----:B------:R-:W-:Y:S02]  /*1550*/  FMUL.FTZ R222, R181, R222 ;  /* 0x000000deb5de7220 */ /* 0x000fe40000410000 */
[----:B------:R-:W-:Y:S02]  /*1560*/  FADD.FTZ R231, R229, R112 ;  /* 0x00000070e5e77221 */ /* 0x000fe40000010000 */
[----:B------:R-:W-:Y:S01]  /*1570*/  FFMA.FTZ R233, R109, R112, R228 ;  /* 0x000000706de97223 */ /* 0x000fe200000100e4 */
[----:B------:R-:W-:Y:S01]  /*1580*/  PRMT R223, RZ, 0x5410, R114 ;  /* 0x00005410ffdf7816 */ /* 0x000fe20000000072 */
[----:B------:R-:W-:-:S02]  /*1590*/  FADD.FTZ R117, -R212, R117 ;  /* 0x00000075d4757221 */ /* 0x000fc40000010100 */
[----:B------:R-:W-:Y:S02]  /*15a0*/  FADD.FTZ R135, R113, R135 ;  /* 0x0000008771877221 */ /* 0x000fe40000010000 */
[-C--:B------:R-:W-:Y:S02]  /*15b0*/  FFMA.FTZ R15, R111, R113.reuse, R15 ;  /* 0x000000716f0f7223 */ /* 0x080fe4000001000f */
[C---:B------:R-:W-:Y:S02]  /*15c0*/  FMUL.FTZ R116, R211.reuse, R116 ;  /* 0x00000074d3747220 */ /* 0x040fe40000410000 */
[----:B------:R-:W-:Y:S02]  /*15d0*/  FMUL.FTZ R228, R211, R124 ;  /* 0x0000007cd3e47220 */ /* 0x000fe40000410000 */
[----:B------:R-:W-:Y:S02]  /*15e0*/  FMUL.FTZ R113, R180, R113 ;  /* 0x00000071b4717220 */ /* 0x000fe40000410000 */
[----:B------:R-:W-:-:S02]  /*15f0*/  FADD.FTZ R124, R231, R222 ;  /* 0x000000dee77c7221 */ /* 0x000fc40000010000 */
[----:B------:R-:W-:Y:S01]  /*1600*/  FFMA.FTZ R232, R110, R222, R233 ;  /* 0x000000de6ee87223 */ /* 0x000fe200000100e9 */
[----:B------:R-:W-:Y:S01]  /*1610*/  PRMT R114, RZ, 0x7610, R114 ;  /* 0x00007610ff727816 */ /* 0x000fe20000000072 */
[C---:B------:R-:W-:Y:S02]  /*1620*/  FADD.FTZ R118, -R212.reuse, R118 ;  /* 0x00000076d4767221 */ /* 0x040fe40000010100 */
[----:B------:R-:W-:Y:S02]  /*1630*/  FADD.FTZ R125, -R212, R125 ;  /* 0x0000007dd47d7221 */ /* 0x000fe40000010100 */
[----:B------:R-:W-:Y:S02]  /*1640*/  FADD.FTZ R138, R223, R138 ;  /* 0x0000008adf8a7221 */ /* 0x000fe40000010000 */
[----:B------:R-:W-:Y:S02]  /*1650*/  FFMA.FTZ R18, R116, R223, R18 ;  /* 0x000000df74127223 */ /* 0x000fe40000010012 */
[----:B------:R-:W-:-:S02]  /*1660*/  FMUL.FTZ R117, R211, R117 ;  /* 0x00000075d3757220 */ /* 0x000fc40000410000 */
[----:B------:R-:W-:Y:S02]  /*1670*/  FMUL.FTZ R223, R171, R223 ;  /* 0x000000dfabdf7220 */ /* 0x000fe40000410000 */
[----:B------:R-:W-:Y:S02]  /*1680*/  FADD.FTZ R124, R124, R113 ;  /* 0x000000717c7c7221 */ /* 0x000fe40000010000 */
[----:B------:R-:W-:Y:S01]  /*1690*/  FFMA.FTZ R232, R111, R113, R232 ;  /* 0x000000716fe87223 */ /* 0x000fe200000100e8 */
[----:B------:R-:W-:Y:S01]  /*16a0*/  PRMT R224, RZ, 0x5410, R115 ;  /* 0x00005410ffe07816 */ /* 0x000fe20000000073 */
[----:B------:R-:W-:Y:S02]  /*16b0*/  FADD.FTZ R119, -R212, R119 ;  /* 0x00000077d4777221 */ /* 0x000fe40000010100 */
[----:B------:R-:W-:Y:S02]  /*16c0*/  FADD.FTZ R137, R114, R137 ;  /* 0x0000008972897221 */ /* 0x000fe40000010000 */
[----:B------:R-:W-:-:S02]  /*16d0*/  FFMA.FTZ R17, R117, R114, R17 ;  /* 0x0000007275117223 */ /* 0x000fc40000010011 */
[C---:B------:R-:W-:Y:S02]  /*16e0*/  FMUL.FTZ R118, R211.reuse, R118 ;  /* 0x00000076d3767220 */ /* 0x040fe40000410000 */
[----:B------:R-:W-:Y:S02]  /*16f0*/  FMUL.FTZ R229, R211, R125 ;  /* 0x0000007dd3e57220 */ /* 0x000fe40000410000 */
[----:B------:R-:W-:Y:S02]  /*1700*/  FMUL.FTZ R114, R170, R114 ;  /* 0x00000072aa727220 */ /* 0x000fe40000410000 */
[----:B------:R-:W-:Y:S02]  /*1710*/  FADD.FTZ R125, R124, R223 ;  /* 0x000000df7c7d7221 */ /* 0x000fe40000010000 */
[----:B------:R-:W-:Y:S01]  /*1720*/  FFMA.FTZ R232, R116, R223, R232 ;  /* 0x000000df74e87223 */ /* 0x000fe200000100e8 */
[----:B------:R-:W-:Y:S01]  /*1730*/  PRMT R115, RZ, 0x7610, R115 ;  /* 0x00007610ff737816 */ /* 0x000fe20000000073 */
[----:B------:R-:W-:-:S02]  /*1740*/  FADD.FTZ R120, -R212, R120 ;  /* 0x00000078d4787221 */ /* 0x000fc40000010100 */
[----:B------:R-:W-:Y:S02]  /*1750*/  FADD.FTZ R126, -R212, R126 ;  /* 0x0000007ed47e7221 */ /* 0x000fe40000010100 */
[----:B------:R-:W-:Y:S02]  /*1760*/  FADD.FTZ R140, R224, R140 ;  /* 0x0000008ce08c7221 */ /* 0x000fe40000010000 */
[-C--:B------:R-:W-:Y:S02]  /*1770*/  FFMA.FTZ R20, R118, R224.reuse, R20 ;  /* 0x000000e076147223 */ /* 0x080fe40000010014 */
[----:B------:R-:W-:Y:S02]  /*1780*/  FMUL.FTZ R119, R211, R119 ;  /* 0x00000077d3777220 */ /* 0x000fe40000410000 */
[----:B------:R-:W-:Y:S02]  /*1790*/  FMUL.FTZ R224, R169, R224 ;  /* 0x000000e0a9e07220 */ /* 0x000fe40000410000 */
[----:B------:R-:W-:-:S02]  /*17a0*/  FADD.FTZ R125, R125, R114 ;  /* 0x000000727d7d7221 */ /* 0x000fc40000010000 */
[----:B------:R-:W-:Y:S02]  /*17b0*/  FFMA.FTZ R233, R117, R114, R232 ;  /* 0x0000007275e97223 */ /* 0x000fe400000100e8 */
[C---:B------:R-:W-:Y:S02]  /*17c0*/  FADD.FTZ R121, -R212.reuse, R121 ;  /* 0x00000079d4797221 */ /* 0x040fe40000010100 */
[C---:B------:R-:W-:Y:S02]  /*17d0*/  FADD.FTZ R122, -R212.reuse, R122 ;  /* 0x0000007ad47a7221 */ /* 0x040fe40000010100 */
[C---:B------:R-:W-:Y:S02]  /*17e0*/  FADD.FTZ R123, -R212.reuse, R123 ;  /* 0x0000007bd47b7221 */ /* 0x040fe40000010100 */
[----:B------:R-:W-:Y:S01]  /*17f0*/  FADD.FTZ R127, -R212, R127 ;  /* 0x0000007fd47f7221 */ /* 0x000fe20000010100 */
[----:B------:R-:W-:Y:S01]  /*1800*/  PRMT R212, RZ, 0x5410, R128 ;  /* 0x00005410ffd47816 */ /* 0x000fe20000000080 */
[----:B------:R-:W-:-:S02]  /*1810*/  FADD.FTZ R139, R115, R139 ;  /* 0x0000008b738b7221 */ /* 0x000fc40000010000 */
[-C--:B------:R-:W-:Y:S02]  /*1820*/  FFMA.FTZ R19, R119, R115.reuse, R19 ;  /* 0x0000007377137223 */ /* 0x080fe40000010013 */
        /* <DEDUP_REMOVED lines=19> */
[-C--:B------:R-:W-:Y:S02]  /*1960*/  FFMA.FTZ R24, R122, R225.reuse, R24 ;  /* 0x000000e17a187223 */ /* 0x080fe40000010018 */
[----:B------:R-:W-:-:S02]  /*1970*/  FMUL.FTZ R225, R201, R225 ;  /* 0x000000e1c9e17220 */ /* 0x000fc40000410000 */
[----:B------:R-:W-:Y:S02]  /*1980*/  FADD.FTZ R124, R124, R231 ;  /* 0x000000e77c7c7221 */ /* 0x000fe40000010000 */
[----:B------:R-:W-:Y:S01]  /*1990*/  FFMA.FTZ R126, R121, R231, R126 ;  /* 0x000000e7797e7223 */ /* 0x000fe2000001007e */
[----:B------:R-:W-:Y:S01]  /*19a0*/  PRMT R226, RZ, 0x5410, R130 ;  /* 0x00005410ffe27816 */ /* 0x000fe20000000082 */
        /* <DEDUP_REMOVED lines=36> */
.L_x_939:
        /* <DEDUP_REMOVED lines=13> */
[----:B0-----:R-:W0:Y:S01]  /*1cc0*/  SHFL.BFLY PT, R131, R128, 0x8, 0x1f ;  /* 0x0d001f0080837f89 */ /* 0x001e2200000e0000 */
[----:B-1----:R-:W-:-:S05]  /*1cd0*/  FADD.FTZ R129, R126, R129 ;  /* 0x000000817e817221 */ /* 0x002fca0000010000 */
[----:B------:R1:W2:Y:S01]  /*1ce0*/  SHFL.BFLY PT, R236, R129, 0x10, 0x1f ;  /* 0x0e001f0081ec7f89 */ /* 0x0002a200000e0000 */
[----:B0-----:R-:W-:-:S05]  /*1cf0*/  FADD.FTZ R131, R128, R131 ;  /* 0x0000008380837221 */ /* 0x001fca0000010000 */
[----:B------:R1:W0:Y:S02]  /*1d00*/  SHFL.BFLY PT, R124, R131, 0x10, 0x1f ;  /* 0x0e001f00837c7f89 */ /* 0x00022400000e0000 */
.L_x_940:
[----:B--2---:R-:W-:Y:S01]  /*1d10*/  FADD.FTZ R236, R236, R129 ;  /* 0x00000081ecec7221 */ /* 0x004fe20000010000 */
[----:B------:R-:W-:Y:S01]  /*1d20*/  ISETP.NE.U32.AND P1, PT, RZ, c[0x0][0x218], PT ;  /* 0x00008600ff007a0c */ /* 0x000fe20003f25070 */
[----:B0-----:R-:W-:Y:S01]  /*1d30*/  FADD.FTZ R124, R124, R131 ;  /* 0x000000837c7c7221 */ /* 0x001fe20000010000 */
[----:B-----5:R-:W-:Y:S01]  /*1d40*/  MOV R125, R178 ;  /* 0x000000b2007d7202 */ /* 0x020fe20000000f00 */
[----:B------:R-:W-:Y:S01]  /*1d50*/  FMUL.FTZ R235, R236, c[0x0][0x1e0] ;  /* 0x00007800eceb7a20 */ /* 0x000fe20000410000 */
[----:B------:R-:W-:Y:S01]  /*1d60*/  ISETP.NE.AND.EX P1, PT, RZ, c[0x0][0x21c], PT, P1 ;  /* 0x00008700ff007a0c */ /* 0x000fe20003f25310 */
[----:B------:R-:W-:Y:S01]  /*1d70*/  FMUL.FTZ R236, R124, c[0x0][0x1e0] ;  /* 0x000078007cec7a20 */ /* 0x000fe20000410000 */
[----:B------:R-:W-:Y:S02]  /*1d80*/  @P0 MOV R124, R148 ;  /* 0x00000094007c0202 */ /* 0x000fe40000000f00 */
[----:B------:R-:W-:Y:S02]  /*1d90*/  FSEL R235, R235, RZ, !P2 ;  /* 0x000000ffebeb7208 */ /* 0x000fe40005000000 */
[----:B------:R-:W-:-:S02]  /*1da0*/  LOP3.LUT P3, RZ, R125, 0xff, RZ, 0xc0, !PT ;  /* 0x000000ff7dff7812 */ /* 0x000fc4000786c0ff */
[----:B------:R-:W-:Y:S01]  /*1db0*/  @P0 LOP3.LUT P6, RZ, R124, 0xff, RZ, 0xc0, !PT ;  /* 0x000000ff7cff0812 */ /* 0x000fe200078cc0ff */
[-CC-:B------:R-:W-:Y:S01]  /*1dc0*/  FFMA.FTZ R84, R84, R236.reuse, R235.reuse ;  /* 0x000000ec54547223 */ /* 0x180fe200000100eb */
[C---:B------:R-:W-:Y:S01]  /*1dd0*/  LOP3.LUT P5, RZ, R178.reuse, 0xff00, RZ, 0xc0, !PT ;  /* 0x0000ff00b2ff7812 */ /* 0x040fe200078ac0ff */
[-CC-:B------:R-:W-:Y:S01]  /*1de0*/  FFMA.FTZ R85, R85, R236.reuse, R235.reuse ;  /* 0x000000ec55557223 */ /* 0x180fe200000100eb */
[----:B------:R-:W-:Y:S01]  /*1df0*/  LOP3.LUT P4, RZ, R178, 0xff0000, RZ, 0xc0, !PT ;  /* 0x00ff0000b2ff7812 */ /* 0x000fe2000788c0ff */
[-CC-:B------:R-:W-:Y:S01]  /*1e00*/  FFMA.FTZ R125, R86, R236.reuse, R235.reuse ;  /* 0x000000ec567d7223 */ /* 0x180fe200000100eb */
[----:B------:R-:W-:Y:S01]  /*1e10*/  @P0 LOP3.LUT P2, RZ, R148, 0xff00, RZ, 0xc0, !PT ;  /* 0x0000ff0094ff0812 */ /* 0x000fe2000784c0ff */
[----:B------:R-:W-:Y:S02]  /*1e20*/  FADD.FTZ R84, R87, -R84 ;  /* 0x8000005457547221 */ /* 0x000fe40000010000 */
[----:B------:R-:W-:Y:S02]  /*1e30*/  FFMA.FTZ R124, R213, R236, R235 ;  /* 0x000000ecd57c7223 */ /* 0x000fe400000100eb */
[----:B------:R-:W-:-:S02]  /*1e40*/  FADD.FTZ R86, R214, -R85 ;  /* 0x80000055d6567221 */ /* 0x000fc40000010000 */
[----:B------:R-:W-:Y:S02]  /*1e50*/  FADD.FTZ R88, R88, -R125 ;  /* 0x8000007d58587221 */ /* 0x000fe40000010000 */
[----:B------:R-:W-:Y:S02]  /*1e60*/  FMUL.FTZ R237, R211, R84 ;  /* 0x00000054d3ed7220 */ /* 0x000fe40000410000 */
[-CC-:B------:R-:W-:Y:S02]  /*1e70*/  FFMA.FTZ R92, R92, R236.reuse, R235.reuse ;  /* 0x000000ec5c5c7223 */ /* 0x180fe400000100eb */
[----:B------:R-:W-:Y:S02]  /*1e80*/  FFMA.FTZ R93, R93, R236, R235 ;  /* 0x000000ec5d5d7223 */ /* 0x000fe400000100eb */
[----:B------:R-:W-:Y:S02]  /*1e90*/  FADD.FTZ R84, R215, -R124 ;  /* 0x8000007cd7547221 */ /* 0x000fe40000010000 */
[----:B------:R-:W-:-:S02]  /*1ea0*/  @P1 FADD.FTZ R237, R40, R237 ;  /* 0x000000ed28ed1221 */ /* 0x000fc40000010000 */
[C---:B------:R-:W-:Y:S02]  /*1eb0*/  FMUL.FTZ R86, R211.reuse, R86 ;  /* 0x00000056d3567220 */ /* 0x040fe40000410000 */
[----:B------:R-:W-:Y:S02]  /*1ec0*/  FMUL.FTZ R87, R211, R88 ;  /* 0x00000058d3577220 */ /* 0x000fe40000410000 */
[----:B------:R-:W-:Y:S02]  /*1ed0*/  FADD.FTZ R92, R89, -R92 ;  /* 0x8000005c595c7221 */ /* 0x000fe40000010000 */
[----:B------:R-:W-:Y:S02]  /*1ee0*/  FADD.FTZ R216, R216, -R93 ;  /* 0x8000005dd8d87221 */ /* 0x000fe40000010000 */
[----:B------:R-:W-:Y:S02]  /*1ef0*/  FMUL.FTZ R84, R211, R84 ;  /* 0x00000054d3547220 */ /* 0x000fe40000410000 */
[----:B------:R-:W-:-:S02]  /*1f00*/  FMUL.FTZ R124, R237, c[0x0][0x1e8] ;  /* 0x00007a00ed7c7a20 */ /* 0x000fc40000410000 */
[----:B------:R-:W-:Y:S02]  /*1f10*/  @P1 FADD.FTZ R86, R41, R86 ;  /* 0x0000005629561221 */ /* 0x000fe40000010000 */
[----:B------:R-:W-:Y:S01]  /*1f20*/  @P1 FADD.FTZ R87, R42, R87 ;  /* 0x000000572a571221 */ /* 0x000fe20000010000 */
[----:B------:R-:W-:Y:S01]  /*1f30*/  FSEL R89, R124, RZ, P3 ;  /* 0x000000ff7c597208 */ /* 0x000fe20001800000 */
[----:B------:R-:W-:Y:S01]  /*1f40*/  FFMA.FTZ R85, R94, R236, R235 ;  /* 0x000000ec5e557223 */ /* 0x000fe200000100eb */
[----:B------:R-:W-:Y:S01]  /*1f50*/  @P0 LOP3.LUT P3, RZ, R148, 0xff0000, RZ, 0xc0, !PT ;  /* 0x00ff000094ff0812 */ /* 0x000fe2000786c0ff */
[----:B------:R-:W-:Y:S01]  /*1f60*/  FMUL.FTZ R88, R211, R92 ;  /* 0x0000005cd3587220 */ /* 0x000fe20000410000 */
[----:B------:R-:W-:Y:S01]  /*1f70*/  @P0 FSEL R124, R124, RZ, P6 ;  /* 0x000000ff7c7c0208 */ /* 0x000fe20003000000 */
[----:B------:R-:W-:Y:S01]  /*1f80*/  @P1 FADD.FTZ R84, R43, R84 ;  /* 0x000000542b541221 */ /* 0x000fe20000010000 */
[----:B------:R-:W-:Y:S01]  /*1f90*/  LOP3.LUT P6, RZ, R178, 0xff000000, RZ, 0xc0, !PT ;  /* 0xff000000b2ff7812 */ /* 0x000fe200078cc0ff */
[----:B------:R-:W-:Y:S01]  /*1fa0*/  FMUL.FTZ R92, R211, R216 ;  /* 0x000000d8d35c7220 */ /* 0x000fe20000410000 */
[----:B------:R-:W-:Y:S01]  /*1fb0*/  @P0 F2FP.BF16.PACK_AB R124, RZ, R124 ;  /* 0x0000007cff7c023e */ /* 0x000fe200000010ff */
[----:B------:R-:W-:-:S02]  /*1fc0*/  FMUL.FTZ R125, R86, c[0x0][0x1e8] ;  /* 0x00007a00567d7a20 */ /* 0x000fc40000410000 */
[----:B------:R-:W-:Y:S01]  /*1fd0*/  FMUL.FTZ R126, R87, c[0x0][0x1e8] ;  /* 0x00007a00577e7a20 */ /* 0x000fe20000410000 */
[----:B------:R-:W-:Y:S01]  /*1fe0*/  @P0 PRMT R80, R124, 0x7610, R80 ;  /* 0x000076107c500816 */ /* 0x000fe20000000050 */
[----:B------:R-:W-:Y:S01]  /*1ff0*/  FADD.FTZ R90, R90, -R85 ;  /* 0x800000555a5a7221 */ /* 0x000fe20000010000 */
[----:B------:R-:W-:Y:S01]  /*2000*/  FSEL R93, R125, RZ, P5 ;  /* 0x000000ff7d5d7208 */ /* 0x000fe20002800000 */
[----:B------:R-:W-:Y:S01]  /*2010*/  FMUL.FTZ R127, R84, c[0x0][0x1e8] ;  /* 0x00007a00547f7a20 */ /* 0x000fe20000410000 */
[C---:B-1----:R-:W-:Y:S01]  /*2020*/  FSEL R131, R126.reuse, RZ, P4 ;  /* 0x000000ff7e837208 */ /* 0x042fe20002000000 */
[----:B------:R-:W-:Y:S01]  /*2030*/  @P1 FADD.FTZ R92, R45, R92 ;  /* 0x0000005c2d5c1221 */ /* 0x000fe20000010000 */
[----:B------:R-:W-:Y:S01]  /*2040*/  @P0 FSEL R125, R125, RZ, P2 ;  /* 0x000000ff7d7d0208 */ /* 0x000fe20001000000 */
[----:B------:R-:W-:Y:S01]  /*2050*/  FMUL.FTZ R90, R211, R90 ;  /* 0x0000005ad35a7220 */ /* 0x000fe20000410000 */
[----:B------:R-:W-:Y:S01]  /*2060*/  @P0 FSEL R126, R126, RZ, P3 ;  /* 0x000000ff7e7e0208 */ /* 0x000fe20001800000 */
[----:B------:R-:W-:Y:S01]  /*2070*/  FMUL.FTZ R129, R92, c[0x0][0x1e8] ;  /* 0x00007a005c817a20 */ /* 0x000fe20000410000 */
[C---:B------:R-:W-:Y:S01]  /*2080*/  LOP3.LUT P5, RZ, R179.reuse, 0xff, RZ, 0xc0, !PT ;  /* 0x000000ffb3ff7812 */ /* 0x040fe200078ac0ff */
[----:B------:R-:W-:Y:S01]  /*2090*/  @P1 FADD.FTZ R88, R44, R88 ;  /* 0x000000582c581221 */ /* 0x000fe20000010000 */
[C---:B------:R-:W-:Y:S01]  /*20a0*/  LOP3.LUT P2, RZ, R179.reuse, 0xff00, RZ, 0xc0, !PT ;  /* 0x0000ff00b3ff7812 */ /* 0x040fe2000784c0ff */
[----:B------:R-:W-:Y:S01]  /*20b0*/  @P1 FADD.FTZ R90, R46, R90 ;  /* 0x0000005a2e5a1221 */ /* 0x000fe20000010000 */
[----:B------:R-:W-:Y:S01]  /*20c0*/  LOP3.LUT P4, RZ, R179, 0xff0000, RZ, 0xc0, !PT ;  /* 0x00ff0000b3ff7812 */ /* 0x000fe2000788c0ff */
[-CC-:B------:R-:W-:Y:S01]  /*20d0*/  FFMA.FTZ R94, R95, R236.reuse, R235.reuse ;  /* 0x000000ec5f5e7223 */ /* 0x180fe200000100eb */
[----:B------:R-:W-:Y:S01]  /*20e0*/  LOP3.LUT P3, RZ, R179, 0xff000000, RZ, 0xc0, !PT ;  /* 0xff000000b3ff7812 */ /* 0x000fe2000786c0ff */
[----:B------:R-:W-:Y:S01]  /*20f0*/  FMUL.FTZ R128, R88, c[0x0][0x1e8] ;  /* 0x00007a0058807a20 */ /* 0x000fe20000410000 */
[----:B------:R-:W-:Y:S01]  /*2100*/  FSEL R179, R127, RZ, P6 ;  /* 0x000000ff7fb37208 */ /* 0x000fe20003000000 */
[----:B------:R-:W-:Y:S01]  /*2110*/  FMUL.FTZ R178, R90, c[0x0][0x1e8] ;  /* 0x00007a005ab27a20 */ /* 0x000fe20000410000 */
[----:B------:R-:W-:Y:S01]  /*2120*/  @P0 LOP3.LUT P6, RZ, R148, 0xff000000, RZ, 0xc0, !PT ;  /* 0xff00000094ff0812 */ /* 0x000fe200078cc0ff */
[----:B------:R-:W-:Y:S01]  /*2130*/  FADD.FTZ R94, R91, -R94 ;  /* 0x8000005e5b5e7221 */ /* 0x000fe20000010000 */
[----:B------:R-:W-:Y:S01]  /*2140*/  FSEL R214, R129, RZ, P2 ;  /* 0x000000ff81d67208 */ /* 0x000fe20001000000 */
[--C-:B------:R-:W-:Y:S01]  /*2150*/  FFMA.FTZ R96, R96, R236, R235.reuse ;  /* 0x000000ec60607223 */ /* 0x100fe200000100eb */
[----:B------:R-:W-:Y:S01]  /*2160*/  @P0 FSEL R127, R127, RZ, P6 ;  /* 0x000000ff7f7f0208 */ /* 0x000fe20003000000 */
[----:B------:R-:W-:Y:S01]  /*2170*/  FMUL.FTZ R94, R211, R94 ;  /* 0x0000005ed35e7220 */ /* 0x000fe20000410000 */
[----:B------:R-:W-:Y:S01]  /*2180*/  ISETP.NE.U32.AND P2, PT, RZ, c[0x0][0x258], PT ;  /* 0x00009600ff007a0c */ /* 0x000fe20003f45070 */
[----:B------:R-:W-:Y:S01]  /*2190*/  FFMA.FTZ R97, R97, R236, R235 ;  /* 0x000000ec61617223 */ /* 0x000fe200000100eb */
[----:B------:R-:W-:Y:S01]  /*21a0*/  @P0 LOP3.LUT P6, RZ, R149, 0xff, RZ, 0xc0, !PT ;  /* 0x000000ff95ff0812 */ /* 0x000fe200078cc0ff */
[----:B------:R-:W-:Y:S01]  /*21b0*/  FADD.FTZ R96, R99, -R96 ;  /* 0x8000006063607221 */ /* 0x000fe20000010000 */
[----:B------:R-:W-:Y:S01]  /*21c0*/  MOV R85, R174 ;  /* 0x000000ae00557202 */ /* 0x000fe20000000f00 */
[----:B------:R-:W-:Y:S01]  /*21d0*/  @P1 FADD.FTZ R94, R47, R94 ;  /* 0x0000005e2f5e1221 */ /* 0x000fe20000010000 */
[----:B------:R-:W-:Y:S01]  /*21e0*/  FSEL R213, R128, RZ, P5 ;  /* 0x000000ff80d57208 */ /* 0x000fe20002800000 */
[----:B------:R-:W-:Y:S01]  /*21f0*/  FADD.FTZ R218, R218, -R97 ;  /* 0x80000061dada7221 */ /* 0x000fe20000010000 */
[----:B------:R-:W-:Y:S01]  /*2200*/  ISETP.NE.AND.EX P2, PT, RZ, c[0x0][0x25c], PT, P2 ;  /* 0x00009700ff007a0c */ /* 0x000fe20003f45320 */
[C---:B------:R-:W-:Y:S01]  /*2210*/  FMUL.FTZ R96, R211.reuse, R96 ;  /* 0x00000060d3607220 */ /* 0x040fe20000410000 */
[----:B------:R-:W-:Y:S01]  /*2220*/  @P0 FSEL R128, R128, RZ, P6 ;  /* 0x000000ff80800208 */ /* 0x000fe20003000000 */
[----:B------:R-:W-:Y:S01]  /*2230*/  FMUL.FTZ R240, R94, c[0x0][0x1e8] ;  /* 0x00007a005ef07a20 */ /* 0x000fe20000410000 */
[----:B------:R-:W-:Y:S01]  /*2240*/  FSEL R91, R178, RZ, P4 ;  /* 0x000000ffb25b7208 */ /* 0x000fe20002000000 */
[----:B------:R-:W-:Y:S01]  /*2250*/  FMUL.FTZ R97, R211, R218 ;  /* 0x000000dad3617220 */ /* 0x000fe20000410000 */
[----:B------:R-:W-:Y:S01]  /*2260*/  LOP3.LUT P5, RZ, R85, 0xff, RZ, 0xc0, !PT ;  /* 0x000000ff55ff7812 */ /* 0x000fe200078ac0ff */
[----:B------:R-:W-:Y:S01]  /*2270*/  FFMA.FTZ R104, R104, R236, R235 ;  /* 0x000000ec68687223 */ /* 0x000fe200000100eb */
[C---:B------:R-:W-:Y:S01]  /*2280*/  @P0 LOP3.LUT P6, RZ, R149.reuse, 0xff00, RZ, 0xc0, !PT ;  /* 0x0000ff0095ff0812 */ /* 0x040fe200078cc0ff */
[----:B------:R-:W-:Y:S01]  /*2290*/  @P1 FADD.FTZ R96, R48, R96 ;  /* 0x0000006030601221 */ /* 0x000fe20000010000 */
[----:B------:R-:W-:Y:S01]  /*22a0*/  @P0 LOP3.LUT P4, RZ, R149, 0xff0000, RZ, 0xc0, !PT ;  /* 0x00ff000095ff0812 */ /* 0x000fe2000788c0ff */
[----:B------:R-:W-:Y:S01]  /*22b0*/  @P1 FADD.FTZ R97, R49, R97 ;  /* 0x0000006131611221 */ /* 0x000fe20000010000 */
[----:B------:R-:W-:Y:S01]  /*22c0*/  @P0 MOV R85, R150 ;  /* 0x0000009600550202 */ /* 0x000fe20000000f00 */
[----:B------:R-:W-:Y:S01]  /*22d0*/  FADD.FTZ R216, R101, -R104 ;  /* 0x8000006865d87221 */ /* 0x000fe20000010000 */
[----:B------:R-:W-:Y:S01]  /*22e0*/  @P0 FSEL R129, R129, RZ, P6 ;  /* 0x000000ff81810208 */ /* 0x000fe20003000000 */
[----:B------:R-:W-:Y:S01]  /*22f0*/  FMUL.FTZ R104, R96, c[0x0][0x1e8] ;  /* 0x00007a0060687a20 */ /* 0x000fe20000410000 */
[----:B------:R-:W-:Y:S01]  /*2300*/  @P0 FSEL R178, R178, RZ, P4 ;  /* 0x000000ffb2b20208 */ /* 0x000fe20002000000 */
[----:B------:R-:W-:Y:S01]  /*2310*/  FMUL.FTZ R215, R97, c[0x0][0x1e8] ;  /* 0x00007a0061d77a20 */ /* 0x000fe20000410000 */
[----:B------:R-:W-:Y:S01]  /*2320*/  @P0 LOP3.LUT P6, RZ, R85, 0xff, RZ, 0xc0, !PT ;  /* 0x000000ff55ff0812 */ /* 0x000fe200078cc0ff */
[-CC-:B------:R-:W-:Y:S01]  /*2330*/  FFMA.FTZ R85, R98, R236.reuse, R235.reuse ;  /* 0x000000ec62557223 */ /* 0x180fe200000100eb */
[----:B------:R-:W-:Y:S01]  /*2340*/  ISETP.NE.U32.AND P4, PT, RZ, c[0x0][0x258], PT ;  /* 0x00009600ff007a0c */ /* 0x000fe20003f85070 */
[-C--:B------:R-:W-:Y:S01]  /*2350*/  FFMA.FTZ R105, R105, R236.reuse, R235 ;  /* 0x000000ec69697223 */ /* 0x080fe200000100eb */
[----:B------:R-:W-:Y:S01]  /*2360*/  @P2 MOV R249, 0x20 ;  /* 0x0000002000f92802 */ /* 0x000fe20000000f00 */
[----:B------:R-:W-:Y:S01]  /*2370*/  FADD.FTZ R98, R100, -R85 ;  /* 0x8000005564627221 */ /* 0x000fe20000010000 */
[----:B------:R-:W-:Y:S01]  /*2380*/  ISETP.NE.AND.EX P4, PT, RZ, c[0x0][0x25c], PT, P4 ;  /* 0x00009700ff007a0c */ /* 0x000fe20003f85340 */
[----:B------:R-:W-:Y:S01]  /*2390*/  FFMA.FTZ R100, R217, R236, R235 ;  /* 0x000000ecd9647223 */ /* 0x000fe200000100eb */
[----:B------:R-:W-:Y:S01]  /*23a0*/  FSEL R95, R240, RZ, P3 ;  /* 0x000000fff05f7208 */ /* 0x000fe20001800000 */
[----:B------:R-:W-:Y:S01]  /*23b0*/  FMUL.FTZ R98, R211, R98 ;  /* 0x00000062d3627220 */ /* 0x000fe20000410000 */
[----:B------:R-:W-:Y:S01]  /*23c0*/  SEL R85, R86, R73, P4 ;  /* 0x0000004956557207 */ /* 0x000fe20002000000 */
[----:B------:R-:W-:Y:S01]  /*23d0*/  @P2 IMAD.WIDE.U32 R248, R208, R249, c[0x0][0x258] ;  /* 0x00009600d0f82625 */ /* 0x000fe200078e00f9 */
[----:B------:R-:W-:-:S02]  /*23e0*/  @P0 LOP3.LUT P3, RZ, R149, 0xff000000, RZ, 0xc0, !PT ;  /* 0xff00000095ff0812 */ /* 0x000fc4000786c0ff */
[----:B------:R-:W-:Y:S01]  /*23f0*/  SEL R86, R87, R74, P4 ;  /* 0x0000004a57567207 */ /* 0x000fe20002000000 */
[----:B------:R-:W-:Y:S01]  /*2400*/  @P1 FADD.FTZ R98, R50, R98 ;  /* 0x0000006232621221 */ /* 0x000fe20000010000 */
[----:B------:R-:W-:Y:S01]  /*2410*/  SEL R87, R84, R75, P4 ;  /* 0x0000004b54577207 */ /* 0x000fe20002000000 */
[----:B------:R-:W-:Y:S01]  /*2420*/  FADD.FTZ R100, R219, -R100 ;  /* 0x80000064db647221 */ /* 0x000fe20000010000 */
[----:B------:R-:W-:Y:S01]  /*2430*/  @P2 SEL R84, R237, R72, P4 ;  /* 0x00000048ed542207 */ /* 0x000fe20002000000 */
[----:B------:R-:W-:Y:S01]  /*2440*/  FADD.FTZ R220, R220, -R105 ;  /* 0x80000069dcdc7221 */ /* 0x000fe20000010000 */
[----:B------:R-:W-:Y:S01]  /*2450*/  @P0 FSEL R240, R240, RZ, P3 ;  /* 0x000000fff0f00208 */ /* 0x000fe20001800000 */
[C---:B------:R-:W-:Y:S01]  /*2460*/  FMUL.FTZ R99, R211.reuse, R100 ;  /* 0x00000064d3637220 */ /* 0x040fe20000410000 */
[----:B------:R-:W-:Y:S01]  /*2470*/  LOP3.LUT P3, RZ, R174, 0xff00, RZ, 0xc0, !PT ;  /* 0x0000ff00aeff7812 */ /* 0x000fe2000786c0ff */
[----:B------:R0:W-:Y:S01]  /*2480*/  @P2 STG.E.128 [R248.64], R84 ;  /* 0x00000054f8002986 */ /* 0x0001e2000c101d04 */
[----:B------:R-:W-:Y:S01]  /*2490*/  FSEL R218, R104, RZ, P5 ;  /* 0x000000ff68da7208 */ /* 0x000fe20002800000 */
[----:B------:R-:W-:Y:S01]  /*24a0*/  FMUL.FTZ R100, R211, R216 ;  /* 0x000000d8d3647220 */ /* 0x000fe20000410000 */
[----:B------:R-:W-:Y:S01]  /*24b0*/  @P0 LOP3.LUT P5, RZ, R150, 0xff00, RZ, 0xc0, !PT ;  /* 0x0000ff0096ff0812 */ /* 0x000fe200078ac0ff */
[----:B------:R-:W-:Y:S01]  /*24c0*/  @P1 FADD.FTZ R99, R51, R99 ;  /* 0x0000006333631221 */ /* 0x000fe20000010000 */
[----:B------:R-:W-:Y:S01]  /*24d0*/  @P0 FSEL R104, R104, RZ, P6 ;  /* 0x000000ff68680208 */ /* 0x000fe20003000000 */
[----:B------:R-:W-:Y:S01]  /*24e0*/  FMUL.FTZ R241, R211, R220 ;  /* 0x000000dcd3f17220 */ /* 0x000fe20000410000 */
[----:B------:R-:W-:Y:S01]  /*24f0*/  FSEL R219, R215, RZ, P3 ;  /* 0x000000ffd7db7208 */ /* 0x000fe20001800000 */
[----:B------:R-:W-:Y:S01]  /*2500*/  @P1 FADD.FTZ R100, R52, R100 ;  /* 0x0000006434641221 */ /* 0x000fe20000010000 */
[----:B------:R-:W-:Y:S01]  /*2510*/  LOP3.LUT P6, RZ, R174, 0xff0000, RZ, 0xc0, !PT ;  /* 0x00ff0000aeff7812 */ /* 0x000fe200078cc0ff */
[----:B------:R-:W-:Y:S01]  /*2520*/  FMUL.FTZ R216, R99, c[0x0][0x1e8] ;  /* 0x00007a0063d87a20 */ /* 0x000fe20000410000 */
[----:B------:R-:W-:Y:S01]  /*2530*/  @P0 LOP3.LUT P3, RZ, R150, 0xff0000, RZ, 0xc0, !PT ;  /* 0x00ff000096ff0812 */ /* 0x000fe2000786c0ff */
[----:B------:R-:W-:Y:S01]  /*2540*/  FFMA.FTZ R108, R108, R236, R235 ;  /* 0x000000ec6c6c7223 */ /* 0x000fe200000100eb */
[----:B------:R-:W-:Y:S01]  /*2550*/  @P0 FSEL R215, R215, RZ, P5 ;  /* 0x000000ffd7d70208 */ /* 0x000fe20002800000 */
[----:B------:R-:W-:Y:S01]  /*2560*/  @P1 FADD.FTZ R241, R53, R241 ;  /* 0x000000f135f11221 */ /* 0x000fe20000010000 */
[----:B------:R-:W-:Y:S01]  /*2570*/  LOP3.LUT P5, RZ, R174, 0xff000000, RZ, 0xc0, !PT ;  /* 0xff000000aeff7812 */ /* 0x000fe200078ac0ff */
[----:B------:R-:W-:Y:S01]  /*2580*/  FMUL.FTZ R217, R100, c[0x0][0x1e8] ;  /* 0x00007a0064d97a20 */ /* 0x000fe20000410000 */
[----:B------:R-:W-:Y:S01]  /*2590*/  SEL R96, R96, R72, P4 ;  /* 0x0000004860607207 */ /* 0x000fe20002000000 */
[----:B0-----:R-:W-:Y:S01]  /*25a0*/  FMUL.FTZ R84, R98, c[0x0][0x1e8] ;  /* 0x00007a0062547a20 */ /* 0x001fe20000410000 */
[----:B------:R-:W-:Y:S01]  /*25b0*/  FSEL R238, R216, RZ, P5 ;  /* 0x000000ffd8ee7208 */ /* 0x000fe20002800000 */
[-C--:B------:R-:W-:Y:S01]  /*25c0*/  FFMA.FTZ R85, R106, R236.reuse, R235 ;  /* 0x000000ec6a557223 */ /* 0x080fe200000100eb */
[----:B------:R-:W-:Y:S01]  /*25d0*/  @P0 LOP3.LUT P5, RZ, R151, 0xff, RZ, 0xc0, !PT ;  /* 0x000000ff97ff0812 */ /* 0x000fe200078ac0ff */
[----:B------:R-:W-:Y:S01]  /*25e0*/  FADD.FTZ R108, R221, -R108 ;  /* 0x8000006cdd6c7221 */ /* 0x000fe20000010000 */
[----:B------:R-:W-:Y:S01]  /*25f0*/  FSEL R237, R84, RZ, P6 ;  /* 0x000000ff54ed7208 */ /* 0x000fe20003000000 */
[----:B------:R-:W-:Y:S01]  /*2600*/  FADD.FTZ R102, R102, -R85 ;  /* 0x8000005566667221 */ /* 0x000fe20000010000 */
[----:B------:R-:W-:Y:S01]  /*2610*/  @P0 FSEL R174, R84, RZ, P3 ;  /* 0x000000ff54ae0208 */ /* 0x000fe20001800000 */
[--C-:B------:R-:W-:Y:S01]  /*2620*/  FFMA.FTZ R84, R107, R236, R235.reuse ;  /* 0x000000ec6b547223 */ /* 0x100fe200000100eb */
[----:B------:R-:W-:Y:S01]  /*2630*/  @P0 LOP3.LUT P6, RZ, R150, 0xff000000, RZ, 0xc0, !PT ;  /* 0xff00000096ff0812 */ /* 0x000fe200078cc0ff */
[----:B------:R-:W-:Y:S01]  /*2640*/  FMUL.FTZ R101, R211, R102 ;  /* 0x00000066d3657220 */ /* 0x000fe20000410000 */
[----:B------:R-:W-:Y:S01]  /*2650*/  LOP3.LUT P3, RZ, R175, 0xff, RZ, 0xc0, !PT ;  /* 0x000000ffafff7812 */ /* 0x000fe2000786c0ff */
[----:B------:R-:W-:Y:S01]  /*2660*/  FADD.FTZ R84, R103, -R84 ;  /* 0x8000005467547221 */ /* 0x000fe20000010000 */
[----:B------:R-:W-:Y:S01]  /*2670*/  @P0 FSEL R216, R216, RZ, P6 ;  /* 0x000000ffd8d80208 */ /* 0x000fe20003000000 */
[--C-:B------:R-:W-:Y:S01]  /*2680*/  FFMA.FTZ R109, R109, R236, R235.reuse ;  /* 0x000000ec6d6d7223 */ /* 0x100fe200000100eb */
[----:B------:R-:W-:Y:S01]  /*2690*/  LOP3.LUT P6, RZ, R175, 0xff00, RZ, 0xc0, !PT ;  /* 0x0000ff00afff7812 */ /* 0x000fe200078cc0ff */
[----:B------:R-:W-:Y:S01]  /*26a0*/  FMUL.FTZ R244, R211, R84 ;  /* 0x00000054d3f47220 */ /* 0x000fe20000410000 */
[----:B------:R-:W-:Y:S01]  /*26b0*/  FSEL R239, R217, RZ, P3 ;  /* 0x000000ffd9ef7208 */ /* 0x000fe20001800000 */
[----:B------:R-:W-:Y:S01]  /*26c0*/  FFMA.FTZ R85, R110, R236, R235 ;  /* 0x000000ec6e557223 */ /* 0x000fe200000100eb */
[----:B------:R-:W-:Y:S01]  /*26d0*/  LOP3.LUT P3, RZ, R175, 0xff0000, RZ, 0xc0, !PT ;  /* 0x00ff0000afff7812 */ /* 0x000fe2000786c0ff */
[----:B------:R-:W-:Y:S01]  /*26e0*/  @P1 FADD.FTZ R101, R54, R101 ;  /* 0x0000006536651221 */ /* 0x000fe20000010000 */
[----:B------:R-:W-:Y:S01]  /*26f0*/  @P0 FSEL R217, R217, RZ, P5 ;  /* 0x000000ffd9d90208 */ /* 0x000fe20002800000 */
[----:B------:R-:W-:Y:S01]  /*2700*/  FMUL.FTZ R87, R241, c[0x0][0x1e8] ;  /* 0x00007a00f1577a20 */ /* 0x000fe20000410000 */
[----:B------:R-:W-:Y:S01]  /*2710*/  LOP3.LUT P5, RZ, R175, 0xff000000, RZ, 0xc0, !PT ;  /* 0xff000000afff7812 */ /* 0x000fe200078ac0ff */
[----:B------:R-:W-:Y:S01]  /*2720*/  @P1 FADD.FTZ R244, R55, R244 ;  /* 0x000000f437f41221 */ /* 0x000fe20000010000 */
[----:B------:R-:W-:Y:S01]  /*2730*/  @P0 MOV R84, R152 ;  /* 0x0000009800540202 */ /* 0x000fe20000000f00 */
[----:B------:R-:W-:Y:S01]  /*2740*/  FADD.FTZ R112, R112, -R109 ;  /* 0x8000006d70707221 */ /* 0x000fe20000010000 */
[----:B------:R-:W-:Y:S01]  /*2750*/  FSEL R220, R87, RZ, P6 ;  /* 0x000000ff57dc7208 */ /* 0x000fe20003000000 */
[----:B------:R-:W-:Y:S01]  /*2760*/  FADD.FTZ R86, R222, -R85 ;  /* 0x80000055de567221 */ /* 0x000fe20000010000 */
[----:B------:R-:W-:Y:S01]  /*2770*/  @P0 LOP3.LUT P6, RZ, R151, 0xff00, RZ, 0xc0, !PT ;  /* 0x0000ff0097ff0812 */ /* 0x000fe200078cc0ff */
[----:B------:R-:W-:Y:S01]  /*2780*/  FMUL.FTZ R246, R211, R108 ;  /* 0x0000006cd3f67220 */ /* 0x000fe20000410000 */
[----:B------:R-:W-:Y:S01]  /*2790*/  MOV R85, R176 ;  /* 0x000000b000557202 */ /* 0x000fe20000000f00 */
[----:B------:R-:W-:Y:S01]  /*27a0*/  FMUL.FTZ R222, R101, c[0x0][0x1e8] ;  /* 0x00007a0065de7a20 */ /* 0x000fe20000410000 */
[----:B------:R-:W-:Y:S01]  /*27b0*/  SEL R98, R98, R74, P4 ;  /* 0x0000004a62627207 */ /* 0x000fe20002000000 */
[-CC-:B------:R-:W-:Y:S01]  /*27c0*/  FFMA.FTZ R102, R111, R236.reuse, R235.reuse ;  /* 0x000000ec6f667223 */ /* 0x180fe200000100eb */
[----:B------:R-:W-:Y:S01]  /*27d0*/  SEL R97, R97, R73, P4 ;  /* 0x0000004961617207 */ /* 0x000fe20002000000 */
[----:B------:R-:W-:Y:S01]  /*27e0*/  FFMA.FTZ R106, R116, R236, R235 ;  /* 0x000000ec746a7223 */ /* 0x000fe200000100eb */
[----:B------:R-:W-:Y:S01]  /*27f0*/  FSEL R242, R222, RZ, P3 ;  /* 0x000000ffdef27208 */ /* 0x000fe20001800000 */
[----:B------:R-:W-:Y:S01]  /*2800*/  FMUL.FTZ R221, R244, c[0x0][0x1e8] ;  /* 0x00007a00f4dd7a20 */ /* 0x000fe20000410000 */
[----:B------:R-:W-:Y:S01]  /*2810*/  @P0 LOP3.LUT P3, RZ, R151, 0xff0000, RZ, 0xc0, !PT ;  /* 0x00ff000097ff0812 */ /* 0x000fe2000786c0ff */
[----:B------:R-:W-:Y:S01]  /*2820*/  @P1 FADD.FTZ R246, R56, R246 ;  /* 0x000000f638f61221 */ /* 0x000fe20000010000 */
[----:B------:R-:W-:Y:S01]  /*2830*/  @P0 FSEL R116, R87, RZ, P6 ;  /* 0x000000ff57740208 */ /* 0x000fe20003000000 */
[----:B------:R-:W-:Y:S01]  /*2840*/  FMUL.FTZ R245, R211, R112 ;  /* 0x00000070d3f57220 */ /* 0x000fe20000410000 */
[----:B------:R-:W-:Y:S01]  /*2850*/  LOP3.LUT P6, RZ, R85, 0xff, RZ, 0xc0, !PT ;  /* 0x000000ff55ff7812 */ /* 0x000fe200078cc0ff */
[----:B------:R-:W-:Y:S01]  /*2860*/  FADD.FTZ R102, R113, -R102 ;  /* 0x8000006671667221 */ /* 0x000fe20000010000 */
[----:B------:R-:W-:Y:S01]  /*2870*/  @P0 FSEL R222, R222, RZ, P3 ;  /* 0x000000ffdede0208 */ /* 0x000fe20001800000 */
[----:B------:R-:W-:Y:S01]  /*2880*/  FADD.FTZ R250, R223, -R106 ;  /* 0x8000006adffa7221 */ /* 0x000fe20000010000 */
[----:B------:R-:W-:Y:S01]  /*2890*/  FSEL R223, R221, RZ, P5 ;  /* 0x000000ffdddf7208 */ /* 0x000fe20002800000 */
[----:B------:R-:W-:Y:S01]  /*28a0*/  FMUL.FTZ R105, R246, c[0x0][0x1e8] ;  /* 0x00007a00f6697a20 */ /* 0x000fe20000410000 */
[----:B------:R-:W-:Y:S01]  /*28b0*/  @P0 LOP3.LUT P5, RZ, R151, 0xff000000, RZ, 0xc0, !PT ;  /* 0xff00000097ff0812 */ /* 0x000fe200078ac0ff */
[----:B------:R-:W-:Y:S01]  /*28c0*/  @P1 FADD.FTZ R245, R57, R245 ;  /* 0x000000f539f51221 */ /* 0x000fe20000010000 */
[----:B------:R-:W-:Y:S01]  /*28d0*/  @P0 LOP3.LUT P3, RZ, R84, 0xff, RZ, 0xc0, !PT ;  /* 0x000000ff54ff0812 */ /* 0x000fe2000786c0ff */
[----:B------:R-:W-:Y:S01]  /*28e0*/  FMUL.FTZ R103, R211, R86 ;  /* 0x00000056d3677220 */ /* 0x000fe20000410000 */
[----:B------:R-:W-:Y:S01]  /*28f0*/  @P0 FSEL R221, R221, RZ, P5 ;  /* 0x000000ffdddd0208 */ /* 0x000fe20002800000 */
[----:B------:R-:W-:Y:S01]  /*2900*/  FMUL.FTZ R243, R211, R102 ;  /* 0x00000066d3f37220 */ /* 0x000fe20000410000 */
[----:B------:R-:W-:Y:S01]  /*2910*/  LOP3.LUT P5, RZ, R176, 0xff00, RZ, 0xc0, !PT ;  /* 0x0000ff00b0ff7812 */ /* 0x000fe200078ac0ff */
[----:B------:R-:W-:Y:S01]  /*2920*/  FMUL.FTZ R106, R245, c[0x0][0x1e8] ;  /* 0x00007a00f56a7a20 */ /* 0x000fe20000410000 */
[----:B------:R-:W-:Y:S01]  /*2930*/  FSEL R111, R105, RZ, P6 ;  /* 0x000000ff696f7208 */ /* 0x000fe20003000000 */
[----:B------:R-:W-:Y:S01]  /*2940*/  @P1 FADD.FTZ R103, R58, R103 ;  /* 0x000000673a671221 */ /* 0x000fe20000010000 */
[----:B------:R-:W-:Y:S01]  /*2950*/  @P0 LOP3.LUT P6, RZ, R152, 0xff00, RZ, 0xc0, !PT ;  /* 0x0000ff0098ff0812 */ /* 0x000fe200078cc0ff */
[----:B------:R-:W-:Y:S01]  /*2960*/  FMUL.FTZ R102, R211, R250 ;  /* 0x000000fad3667220 */ /* 0x000fe20000410000 */
[----:B------:R-:W-:Y:S01]  /*2970*/  @P0 FSEL R105, R105, RZ, P3 ;  /* 0x000000ff69690208 */ /* 0x000fe20001800000 */
[----:B------:R-:W-:Y:S01]  /*2980*/  @P1 FADD.FTZ R243, R59, R243 ;  /* 0x000000f33bf31221 */ /* 0x000fe20000010000 */
        /* <DEDUP_REMOVED lines=8> */
[----:B------:R-:W-:Y:S01]  /*2a10*/  LOP3.LUT P6, RZ, R176, 0xff000000, RZ, 0xc0, !PT ;  /* 0xff000000b0ff7812 */ /* 0x000fe200078cc0ff */
[-CC-:B------:R-:W-:Y:S01]  /*2a20*/  FFMA.FTZ R117, R117, R236.reuse, R235.reuse ;  /* 0x000000ec75757223 */ /* 0x180fe200000100eb */
[----:B------:R-:W-:Y:S01]  /*2a30*/  FSEL R113, R107, RZ, P3 ;  /* 0x000000ff6b717208 */ /* 0x000fe20001800000 */
[-C--:B------:R-:W-:Y:S01]  /*2a40*/  FFMA.FTZ R85, R229, R236.reuse, R235 ;  /* 0x000000ece5557223 */ /* 0x080fe200000100eb */
[----:B------:R-:W-:Y:S01]  /*2a50*/  @P0 FSEL R107, R107, RZ, P5 ;  /* 0x000000ff6b6b0208 */ /* 0x000fe20002800000 */
[----:B------:R-:W-:Y:S01]  /*2a60*/  FADD.FTZ R114, R114, -R117 ;  /* 0x8000007572727221 */ /* 0x000fe20000010000 */
[----:B------:R-:W-:Y:S01]  /*2a70*/  LOP3.LUT P5, RZ, R177, 0xff, RZ, 0xc0, !PT ;  /* 0x000000ffb1ff7812 */ /* 0x000fe200078ac0ff */
[--C-:B------:R-:W-:Y:S01]  /*2a80*/  FFMA.FTZ R84, R119, R236, R235.reuse ;  /* 0x000000ec77547223 */ /* 0x100fe200000100eb */
[----:B------:R-:W-:Y:S01]  /*2a90*/  FSEL R112, R108, RZ, P6 ;  /* 0x000000ff6c707208 */ /* 0x000fe20003000000 */
[----:B------:R-:W-:Y:S01]  /*2aa0*/  FMUL.FTZ R176, R211, R114 ;  /* 0x00000072d3b07220 */ /* 0x000fe20000410000 */
[----:B------:R-:W-:Y:S01]  /*2ab0*/  @P0 LOP3.LUT P3, RZ, R152, 0xff000000, RZ, 0xc0, !PT ;  /* 0xff00000098ff0812 */ /* 0x000fe2000786c0ff */
[-CC-:B------:R-:W-:Y:S01]  /*2ac0*/  FFMA.FTZ R230, R230, R236.reuse, R235.reuse ;  /* 0x000000ece6e67223 */ /* 0x180fe200000100eb */
[----:B------:R-:W-:Y:S01]  /*2ad0*/  @P0 LOP3.LUT P6, RZ, R153, 0xff, RZ, 0xc0, !PT ;  /* 0x000000ff99ff0812 */ /* 0x000fe200078cc0ff */
[-CC-:B------:R-:W-:Y:S01]  /*2ae0*/  FFMA.FTZ R119, R120, R236.reuse, R235.reuse ;  /* 0x000000ec78777223 */ /* 0x180fe200000100eb */
[----:B------:R-:W-:Y:S01]  /*2af0*/  FSEL R175, R109, RZ, P5 ;  /* 0x000000ff6daf7208 */ /* 0x000fe20002800000 */
[-CC-:B------:R-:W-:Y:S01]  /*2b00*/  FFMA.FTZ R87, R228, R236.reuse, R235.reuse ;  /* 0x000000ece4577223 */ /* 0x180fe200000100eb */
[----:B------:R-:W-:Y:S01]  /*2b10*/  @P0 FSEL R108, R108, RZ, P3 ;  /* 0x000000ff6c6c0208 */ /* 0x000fe20001800000 */
[----:B------:R-:W-:Y:S01]  /*2b20*/  FADD.FTZ R84, R115, -R84 ;  /* 0x8000005473547221 */ /* 0x000fe20000010000 */
[----:B------:R-:W-:Y:S01]  /*2b30*/  @P0 FSEL R109, R109, RZ, P6 ;  /* 0x000000ff6d6d0208 */ /* 0x000fe20003000000 */
[----:B------:R-:W-:Y:S01]  /*2b40*/  @P1 FADD.FTZ R176, R61, R176 ;  /* 0x000000b03db01221 */ /* 0x000fe20000010000 */
[C---:B------:R-:W-:Y:S01]  /*2b50*/  LOP3.LUT P3, RZ, R177.reuse, 0xff00, RZ, 0xc0, !PT ;  /* 0x0000ff00b1ff7812 */ /* 0x040fe2000786c0ff */
[-CC-:B------:R-:W-:Y:S01]  /*2b60*/  FFMA.FTZ R122, R122, R236.reuse, R235.reuse ;  /* 0x000000ec7a7a7223 */ /* 0x180fe200000100eb */
[----:B------:R-:W-:Y:S01]  /*2b70*/  LOP3.LUT P5, RZ, R177, 0xff0000, RZ, 0xc0, !PT ;  /* 0x00ff0000b1ff7812 */ /* 0x000fe200078ac0ff */
[-CC-:B------:R-:W-:Y:S01]  /*2b80*/  FFMA.FTZ R233, R233, R236.reuse, R235.reuse ;  /* 0x000000ece9e97223 */ /* 0x180fe200000100eb */
[----:B------:R-:W-:Y:S01]  /*2b90*/  LOP3.LUT P6, RZ, R177, 0xff000000, RZ, 0xc0, !PT ;  /* 0xff000000b1ff7812 */ /* 0x000fe200078cc0ff */
[----:B------:R-:W-:Y:S01]  /*2ba0*/  FFMA.FTZ R177, R118, R236, R235 ;  /* 0x000000ec76b17223 */ /* 0x000fe200000100eb */
[----:B------:R-:W-:Y:S01]  /*2bb0*/  SEL R99, R99, R75, P4 ;  /* 0x0000004b63637207 */ /* 0x000fe20002000000 */
[----:B------:R-:W-:Y:S01]  /*2bc0*/  FADD.FTZ R230, R227, -R230 ;  /* 0x800000e6e3e67221 */ /* 0x000fe20000010000 */
[----:B------:R-:W-:Y:S01]  /*2bd0*/  @P0 F2FP.BF16.PACK_AB R126, RZ, R126 ;  /* 0x0000007eff7e023e */ /* 0x000fe200000010ff */
[----:B------:R-:W-:Y:S01]  /*2be0*/  FADD.FTZ R224, R224, -R177 ;  /* 0x800000b1e0e07221 */ /* 0x000fe20000010000 */
[----:B------:R-:W-:Y:S01]  /*2bf0*/  @P0 F2FP.BF16.PACK_AB R128, RZ, R128 ;  /* 0x00000080ff80023e */ /* 0x000fe200000010ff */
[----:B------:R-:W-:Y:S01]  /*2c00*/  FADD.FTZ R212, R212, -R119 ;  /* 0x80000077d4d47221 */ /* 0x000fe20000010000 */
[----:B------:R-:W-:Y:S01]  /*2c10*/  @P0 F2FP.BF16.PACK_AB R178, RZ, R178 ;  /* 0x000000b2ffb2023e */ /* 0x000fe200000010ff */
[----:B------:R-:W-:Y:S01]  /*2c20*/  FMUL.FTZ R229, R211, R224 ;  /* 0x000000e0d3e57220 */ /* 0x000fe20000410000 */
[----:B------:R-:W-:Y:S01]  /*2c30*/  @P0 F2FP.BF16.PACK_AB R125, RZ, R125 ;  /* 0x0000007dff7d023e */ /* 0x000fe200000010ff */
[----:B------:R-:W-:Y:S01]  /*2c40*/  FADD.FTZ R228, R226, -R87 ;  /* 0x80000057e2e47221 */ /* 0x000fe20000010000 */
[----:B------:R-:W-:Y:S01]  /*2c50*/  SEL R87, R94, R79, P4 ;  /* 0x0000004f5e577207 */ /* 0x000fe20002000000 */
[----:B------:R-:W-:Y:S01]  /*2c60*/  @P1 FADD.FTZ R229, R62, R229 ;  /* 0x000000e53ee51221 */ /* 0x000fe20000010000 */
[----:B------:R-:W-:Y:S01]  /*2c70*/  SEL R94, R101, R78, P4 ;  /* 0x0000004e655e7207 */ /* 0x000fe20002000000 */
[----:B------:R-:W-:Y:S01]  /*2c80*/  FMUL.FTZ R226, R211, R84 ;  /* 0x00000054d3e27220 */ /* 0x000fe20000410000 */
[----:B------:R-:W-:Y:S01]  /*2c90*/  SEL R84, R88, R76, P4 ;  /* 0x0000004c58547207 */ /* 0x000fe20002000000 */
[----:B------:R-:W-:Y:S01]  /*2ca0*/  FMUL.FTZ R227, R229, c[0x0][0x1e8] ;  /* 0x00007a00e5e37a20 */ /* 0x000fe20000410000 */
[----:B------:R-:W-:Y:S01]  /*2cb0*/  F2FP.BF16.PACK_AB R101, R179, R131 ;  /* 0x00000083b365723e */ /* 0x000fe200000010ff */
[----:B------:R-:W-:Y:S01]  /*2cc0*/  FFMA.FTZ R86, R121, R236, R235 ;  /* 0x000000ec79567223 */ /* 0x000fe200000100eb */
[----:B------:R-:W-:Y:S01]  /*2cd0*/  @P0 MOV R131, R154 ;  /* 0x0000009a00830202 */ /* 0x000fe20000000f00 */
[----:B------:R-:W-:Y:S01]  /*2ce0*/  FMUL.FTZ R114, R176, c[0x0][0x1e8] ;  /* 0x00007a00b0727a20 */ /* 0x000fe20000410000 */
[----:B------:R-:W-:Y:S01]  /*2cf0*/  FSEL R120, R227, RZ, P5 ;  /* 0x000000ffe3787208 */ /* 0x000fe20002800000 */
[----:B------:R-:W-:Y:S01]  /*2d00*/  FADD.FTZ R122, R225, -R122 ;  /* 0x8000007ae17a7221 */ /* 0x000fe20000010000 */
[----:B------:R-:W-:Y:S01]  /*2d10*/  @P0 LOP3.LUT P5, RZ, R153, 0xff0000, RZ, 0xc0, !PT ;  /* 0x00ff000099ff0812 */ /* 0x000fe200078ac0ff */
[----:B------:R-:W-:Y:S01]  /*2d20*/  FADD.FTZ R234, R234, -R233 ;  /* 0x800000e9eaea7221 */ /* 0x000fe20000010000 */
[C---:B------:R-:W-:Y:S01]  /*2d30*/  FSEL R118, R114.reuse, RZ, P3 ;  /* 0x000000ff72767208 */ /* 0x040fe20001800000 */
[----:B------:R-:W-:Y:S01]  /*2d40*/  FMUL.FTZ R233, R211, R212 ;  /* 0x000000d4d3e97220 */ /* 0x000fe20000410000 */
[----:B------:R-:W-:Y:S01]  /*2d50*/  @P0 LOP3.LUT P3, RZ, R153, 0xff00, RZ, 0xc0, !PT ;  /* 0x0000ff0099ff0812 */ /* 0x000fe2000786c0ff */
[----:B------:R-:W-:Y:S01]  /*2d60*/  @P1 FADD.FTZ R226, R63, R226 ;  /* 0x000000e23fe21221 */ /* 0x000fe20000010000 */
[----:B------:R-:W-:Y:S01]  /*2d70*/  @P0 FSEL R227, R227, RZ, P5 ;  /* 0x000000ffe3e30208 */ /* 0x000fe20002800000 */
[----:B------:R-:W-:Y:S01]  /*2d80*/  FFMA.FTZ R123, R123, R236, R235 ;  /* 0x000000ec7b7b7223 */ /* 0x000fe200000100eb */
[----:B------:R-:W-:Y:S01]  /*2d90*/  @P0 LOP3.LUT P5, RZ, R153, 0xff000000, RZ, 0xc0, !PT ;  /* 0xff00000099ff0812 */ /* 0x000fe200078ac0ff */
[----:B------:R-:W-:Y:S01]  /*2da0*/  FADD.FTZ R86, R231, -R86 ;  /* 0x80000056e7567221 */ /* 0x000fe20000010000 */
[----:B------:R-:W-:Y:S01]  /*2db0*/  @P0 FSEL R114, R114, RZ, P3 ;  /* 0x000000ff72720208 */ /* 0x000fe20001800000 */
[----:B------:R-:W-:Y:S01]  /*2dc0*/  FADD.FTZ R130, R130, -R85 ;  /* 0x8000005582827221 */ /* 0x000fe20000010000 */
[----:B------:R-:W-:Y:S01]  /*2dd0*/  MOV R85, R172 ;  /* 0x000000ac00557202 */ /* 0x000fe20000000f00 */
[----:B------:R-:W-:Y:S01]  /*2de0*/  FMUL.FTZ R235, R211, R122 ;  /* 0x0000007ad3eb7220 */ /* 0x000fe20000410000 */
[----:B------:R-:W-:Y:S01]  /*2df0*/  LOP3.LUT R179, R157, 0x1f, RZ, 0xc0, !PT ;  /* 0x0000001f9db37812 */ /* 0x000fe200078ec0ff */
[----:B------:R-:W-:Y:S01]  /*2e00*/  FMUL.FTZ R231, R211, R228 ;  /* 0x000000e4d3e77220 */ /* 0x000fe20000410000 */
[----:B------:R-:W-:Y:S01]  /*2e10*/  LOP3.LUT P3, RZ, R85, 0xff, RZ, 0xc0, !PT ;  /* 0x000000ff55ff7812 */ /* 0x000fe2000786c0ff */
[----:B------:R-:W-:Y:S01]  /*2e20*/  @P1 FADD.FTZ R233, R64, R233 ;  /* 0x000000e940e91221 */ /* 0x000fe20000010000 */
[----:B------:R-:W-:Y:S01]  /*2e30*/  SEL R85, R92, R77, P4 ;  /* 0x0000004d5c557207 */ /* 0x000fe20002000000 */
[----:B------:R-:W-:Y:S01]  /*2e40*/  FMUL.FTZ R247, R211, R230 ;  /* 0x000000e6d3f77220 */ /* 0x000fe20000410000 */
[----:B------:R-:W-:Y:S01]  /*2e50*/  SEL R92, R100, R76, P4 ;  /* 0x0000004c645c7207 */ /* 0x000fe20002000000 */
[----:B------:R-:W-:Y:S01]  /*2e60*/  FMUL.FTZ R225, R226, c[0x0][0x1e8] ;  /* 0x00007a00e2e17a20 */ /* 0x000fe20000410000 */
[----:B------:R-:W-:Y:S01]  /*2e70*/  F2FP.BF16.PACK_AB R100, R93, R89 ;  /* 0x000000595d64723e */ /* 0x000fe200000010ff */
[----:B------:R-:W-:Y:S01]  /*2e80*/  FMUL.FTZ R119, R211, R130 ;  /* 0x00000082d3777220 */ /* 0x000fe20000410000 */
[----:B------:R-:W-:Y:S01]  /*2e90*/  SEL R88, R246, R72, P4 ;  /* 0x00000048f6587207 */ /* 0x000fe20002000000 */
[----:B------:R-:W-:Y:S01]  /*2ea0*/  @P1 FADD.FTZ R235, R66, R235 ;  /* 0x000000eb42eb1221 */ /* 0x000fe20000010000 */
[C---:B------:R-:W-:Y:S01]  /*2eb0*/  FSEL R228, R225.reuse, RZ, P6 ;  /* 0x000000ffe1e47208 */ /* 0x040fe20003000000 */
[----:B------:R-:W-:Y:S01]  /*2ec0*/  @P1 FADD.FTZ R231, R68, R231 ;  /* 0x000000e744e71221 */ /* 0x000fe20000010000 */
[----:B------:R-:W-:Y:S01]  /*2ed0*/  @P0 FSEL R225, R225, RZ, P5 ;  /* 0x000000ffe1e10208 */ /* 0x000fe20002800000 */
[----:B------:R-:W-:Y:S01]  /*2ee0*/  FADD.FTZ R232, R232, -R123 ;  /* 0x8000007be8e87221 */ /* 0x000fe20000010000 */
[----:B------:R-:W-:Y:S01]  /*2ef0*/  LOP3.LUT P6, RZ, R172, 0xff0000, RZ, 0xc0, !PT ;  /* 0x00ff0000acff7812 */ /* 0x000fe200078cc0ff */
[----:B------:R-:W-:Y:S01]  /*2f00*/  FMUL.FTZ R130, R233, c[0x0][0x1e8] ;  /* 0x00007a00e9827a20 */ /* 0x000fe20000410000 */
[----:B------:R-:W-:Y:S01]  /*2f10*/  LOP3.LUT P5, RZ, R173, 0xff, RZ, 0xc0, !PT ;  /* 0x000000ffadff7812 */ /* 0x000fe200078ac0ff */
[----:B------:R-:W-:Y:S01]  /*2f20*/  @P1 FADD.FTZ R247, R70, R247 ;  /* 0x000000f746f71221 */ /* 0x000fe20000010000 */
[----:B------:R-:W-:Y:S01]  /*2f30*/  SEL R93, R241, R77, P4 ;  /* 0x0000004df15d7207 */ /* 0x000fe20002000000 */
[----:B------:R-:W-:Y:S01]  /*2f40*/  FMUL.FTZ R115, R211, R86 ;  /* 0x00000056d3737220 */ /* 0x000fe20000410000 */
[----:B------:R-:W-:Y:S01]  /*2f50*/  SEL R86, R90, R78, P4 ;  /* 0x0000004e5a567207 */ /* 0x000fe20002000000 */
[----:B------:R-:W-:Y:S01]  /*2f60*/  FMUL.FTZ R121, R235, c[0x0][0x1e8] ;  /* 0x00007a00eb797a20 */ /* 0x000fe20000410000 */
[----:B------:R-:W-:Y:S01]  /*2f70*/  FSEL R177, R130, RZ, P3 ;  /* 0x000000ff82b17208 */ /* 0x000fe20001800000 */
[----:B------:R-:W-:Y:S01]  /*2f80*/  FMUL.FTZ R122, R231, c[0x0][0x1e8] ;  /* 0x00007a00e77a7a20 */ /* 0x000fe20000410000 */
[----:B------:R-:W-:Y:S01]  /*2f90*/  LOP3.LUT P3, RZ, R173, 0xff0000, RZ, 0xc0, !PT ;  /* 0x00ff0000adff7812 */ /* 0x000fe2000786c0ff */
[----:B------:R-:W-:Y:S01]  /*2fa0*/  FMUL.FTZ R117, R211, R232 ;  /* 0x000000e8d3757220 */ /* 0x000fe20000410000 */
[----:B------:R-:W-:Y:S01]  /*2fb0*/  FSEL R212, R121, RZ, P6 ;  /* 0x000000ff79d47208 */ /* 0x000fe20003000000 */
[----:B------:R-:W-:Y:S01]  /*2fc0*/  FMUL.FTZ R123, R247, c[0x0][0x1e8] ;  /* 0x00007a00f77b7a20 */ /* 0x000fe20000410000 */
[----:B------:R-:W-:Y:S01]  /*2fd0*/  FSEL R224, R122, RZ, P5 ;  /* 0x000000ff7ae07208 */ /* 0x000fe20002800000 */
[----:B------:R-:W-:Y:S01]  /*2fe0*/  IMAD R232, R200, c[0x0][0x168], RZ ;  /* 0x00005a00c8e87a24 */ /* 0x000fe200078e02ff */
[----:B------:R0:W-:Y:S01]  /*2ff0*/  @P2 STG.E.128 [R248.64+0x10], R84 ;  /* 0x00001054f8002986 */ /* 0x0001e2000c101d04 */
[----:B------:R-:W-:Y:S01]  /*3000*/  FMUL.FTZ R211, R211, R234 ;  /* 0x000000ead3d37220 */ /* 0x000fe20000410000 */
[C---:B------:R-:W-:Y:S01]  /*3010*/  LOP3.LUT P6, RZ, R172.reuse, 0xff00, RZ, 0xc0, !PT ;  /* 0x0000ff00acff7812 */ /* 0x040fe200078cc0ff */
[----:B------:R-:W-:Y:S01]  /*3020*/  @P1 FADD.FTZ R115, R65, R115 ;  /* 0x0000007341731221 */ /* 0x000fe20000010000 */
[----:B------:R-:W-:Y:S01]  /*3030*/  LOP3.LUT P5, RZ, R172, 0xff000000, RZ, 0xc0, !PT ;  /* 0xff000000acff7812 */ /* 0x000fe200078ac0ff */
[----:B------:R-:W-:Y:S01]  /*3040*/  @P1 FADD.FTZ R117, R67, R117 ;  /* 0x0000007543751221 */ /* 0x000fe20000010000 */
[----:B------:R-:W-:Y:S01]  /*3050*/  FSEL R172, R123, RZ, P3 ;  /* 0x000000ff7bac7208 */ /* 0x000fe20001800000 */
[----:B------:R-:W-:Y:S01]  /*3060*/  @P1 FADD.FTZ R119, R69, R119 ;  /* 0x0000007745771221 */ /* 0x000fe20000010000 */
[----:B------:R-:W-:Y:S01]  /*3070*/  LOP3.LUT P3, RZ, R173, 0xff00, RZ, 0xc0, !PT ;  /* 0x0000ff00adff7812 */ /* 0x000fe2000786c0ff */
[----:B------:R-:W-:Y:S01]  /*3080*/  @P1 FADD.FTZ R211, R71, R211 ;  /* 0x000000d347d31221 */ /* 0x000fe20000010000 */
[----:B------:R-:W-:Y:S01]  /*3090*/  LOP3.LUT P1, RZ, R173, 0xff000000, RZ, 0xc0, !PT ;  /* 0xff000000adff7812 */ /* 0x000fe2000782c0ff */
[----:B------:R-:W-:Y:S01]  /*30a0*/  HFMA2.MMA R173, -RZ, RZ, 0, 9.5367431640625e-07 ;  /* 0x00000010ffad7435 */ /* 0x000fe200000001ff */
[----:B------:R-:W-:-:S02]  /*30b0*/  SEL R90, R103, R74, P4 ;  /* 0x0000004a675a7207 */ /* 0x000fc40002000000 */
[----:B------:R-:W-:Y:S02]  /*30c0*/  F2FP.BF16.PACK_AB R103, R95, R91 ;  /* 0x0000005b5f67723e */ /* 0x000fe400000010ff */
[----:B------:R-:W-:Y:S02]  /*30d0*/  SEL R95, R244, R79, P4 ;  /* 0x0000004ff45f7207 */ /* 0x000fe40002000000 */
[----:B0-----:R-:W-:Y:S02]  /*30e0*/  SHF.R.S32.HI R85, RZ, 0x1f, R232 ;  /* 0x0000001fff557819 */ /* 0x001fe400000114e8 */
[----:B------:R-:W-:Y:S02]  /*30f0*/  SEL R84, R102, R76, P4 ;  /* 0x0000004c66547207 */ /* 0x000fe40002000000 */
[----:B------:R-:W-:Y:S02]  /*3100*/  LEA.HI R232, R85, R232, RZ, 0x3 ;  /* 0x000000e855e87211 */ /* 0x000fe400078f18ff */
[----:B------:R-:W-:-:S02]  /*3110*/  SEL R86, R229, R78, P4 ;  /* 0x0000004ee5567207 */ /* 0x000fc40002000000 */
[----:B------:R-:W-:Y:S02]  /*3120*/  SEL R89, R245, R73, P4 ;  /* 0x00000049f5597207 */ /* 0x000fe40002000000 */
[----:B------:R-:W-:Y:S02]  /*3130*/  SEL R91, R243, R75, P4 ;  /* 0x0000004bf35b7207 */ /* 0x000fe40002000000 */
[----:B------:R-:W-:Y:S02]  /*3140*/  SEL R85, R176, R77, P4 ;  /* 0x0000004db0557207 */ /* 0x000fe40002000000 */
[----:B------:R-:W-:Y:S02]  /*3150*/  SEL R87, R226, R79, P4 ;  /* 0x0000004fe2577207 */ /* 0x000fe40002000000 */
[----:B------:R-:W-:Y:S02]  /*3160*/  SEL R72, R233, R72, P4 ;  /* 0x00000048e9487207 */ /* 0x000fe40002000000 */
[----:B------:R-:W-:-:S02]  /*3170*/  SEL R74, R235, R74, P4 ;  /* 0x0000004aeb4a7207 */ /* 0x000fc40002000000 */
[----:B------:R-:W-:Y:S01]  /*3180*/  SEL R76, R231, R76, P4 ;  /* 0x0000004ce74c7207 */ /* 0x000fe20002000000 */
[----:B------:R-:W-:Y:S01]  /*3190*/  IMAD.WIDE.U32 R230, R208, R173, c[0x0][0x248] ;  /* 0x00009200d0e67625 */ /* 0x000fe200078e00ad */
        /* <DEDUP_REMOVED lines=8> */
[----:B------:R-:W-:-:S02]  /*3220*/  @P0 LOP3.LUT P4, RZ, R131, 0xff, RZ, 0xc0, !PT ;  /* 0x000000ff83ff0812 */ /* 0x000fc4000788c0ff */
[----:B------:R-:W-:Y:S02]  /*3230*/  LEA.HI.SX32 R131, R232, R179, 0x1d ;  /* 0x000000b3e8837211 */ /* 0x000fe400078feaff */
[----:B------:R-:W-:Y:S02]  /*3240*/  @P0 F2FP.BF16.PACK_AB R127, RZ, R127 ;  /* 0x0000007fff7f023e */ /* 0x000fe400000010ff */
[----:B------:R-:W-:Y:S02]  /*3250*/  @P0 F2FP.BF16.PACK_AB R176, RZ, R129 ;  /* 0x00000081ffb0023e */ /* 0x000fe400000010ff */
[----:B------:R-:W-:Y:S02]  /*3260*/  @P0 F2FP.BF16.PACK_AB R240, RZ, R240 ;  /* 0x000000f0fff0023e */ /* 0x000fe400000010ff */
[----:B------:R-:W-:Y:S02]  /*3270*/  @P0 PRMT R81, R126, 0x7610, R81 ;  /* 0x000076107e510816 */ /* 0x000fe40000000051 */
[----:B------:R-:W-:Y:S01]  /*3280*/  @P0 PRMT R82, R128, 0x7610, R82 ;  /* 0x0000761080520816 */ /* 0x000fe20000000052 */
[----:B------:R-:W-:Y:S01]  /*3290*/  @P0 IMAD.WIDE.U32 R128, R208, R173, c[0x0][0x250] ;  /* 0x00009400d0800625 */ /* 0x000fe200078e00ad */
[----:B------:R-:W-:-:S02]  /*32a0*/  @P2 MOV R179, 0x20 ;  /* 0x0000002000b32802 */ /* 0x000fc40000000f00 */
[----:B------:R-:W-:Y:S02]  /*32b0*/  @P0 PRMT R83, R178, 0x7610, R83 ;  /* 0x00007610b2530816 */ /* 0x000fe40000000053 */
[----:B------:R-:W-:Y:S02]  /*32c0*/  F2FP.BF16.PACK_AB R102, R214, R213 ;  /* 0x000000d5d666723e */ /* 0x000fe400000010ff */
[----:B------:R-:W-:Y:S01]  /*32d0*/  @P0 PRMT R80, R80, 0x5410, R125 ;  /* 0x0000541050500816 */ /* 0x000fe2000000007d */
[----:B------:R-:W-:Y:S01]  /*32e0*/  IMAD.WIDE.U32 R124, R210, R173, c[0x0][0x248] ;  /* 0x00009200d27c7625 */ /* 0x000fe200078e00ad */
[----:B------:R-:W-:Y:S01]  /*32f0*/  @P0 PRMT R81, R81, 0x5410, R127 ;  /* 0x0000541051510816 */ /* 0x000fe2000000007f */
[----:B------:R0:W-:Y:S01]  /*3300*/  STG.E.128 [R230.64], R100 ;  /* 0x00000064e6007986 */ /* 0x0001e2000c101d04 */
[----:B------:R-:W-:Y:S01]  /*3310*/  @P0 PRMT R82, R82, 0x5410, R176 ;  /* 0x0000541052520816 */ /* 0x000fe200000000b0 */
[----:B------:R-:W-:Y:S01]  /*3320*/  @P2 IMAD.WIDE.U32 R126, R210, R179, c[0x0][0x258] ;  /* 0x00009600d27e2625 */ /* 0x000fe200078e00b3 */
[----:B------:R-:W-:-:S02]  /*3330*/  @P0 PRMT R83, R83, 0x5410, R240 ;  /* 0x0000541053530816 */ /* 0x000fc400000000f0 */
[----:B------:R-:W-:Y:S02]  /*3340*/  @P0 F2FP.BF16.PACK_AB R104, RZ, R104 ;  /* 0x00000068ff68023e */ /* 0x000fe400000010ff */
[----:B------:R-:W-:Y:S01]  /*3350*/  @P0 F2FP.BF16.PACK_AB R174, RZ, R174 ;  /* 0x000000aeffae023e */ /* 0x000fe200000010ff */
[----:B------:R1:W-:Y:S01]  /*3360*/  @P0 STG.E.128 [R128.64], R80 ;  /* 0x0000005080000986 */ /* 0x0003e2000c101d04 */
[----:B------:R-:W-:Y:S02]  /*3370*/  @P0 F2FP.BF16.PACK_AB R217, RZ, R217 ;  /* 0x000000d9ffd9023e */ /* 0x000fe400000010ff */
[----:B------:R-:W-:Y:S01]  /*3380*/  @P0 F2FP.BF16.PACK_AB R222, RZ, R222 ;  /* 0x000000deffde023e */ /* 0x000fe200000010ff */
[----:B------:R2:W-:Y:S01]  /*3390*/  @P2 STG.E.128 [R126.64], R96 ;  /* 0x000000607e002986 */ /* 0x0005e2000c101d04 */
[----:B------:R-:W-:Y:S02]  /*33a0*/  @P0 F2FP.BF16.PACK_AB R215, RZ, R215 ;  /* 0x000000d7ffd7023e */ /* 0x000fe400000010ff */
[----:B------:R-:W-:Y:S01]  /*33b0*/  @P0 F2FP.BF16.PACK_AB R216, RZ, R216 ;  /* 0x000000d8ffd8023e */ /* 0x000fe200000010ff */
[----:B------:R-:W-:Y:S01]  /*33c0*/  @P2 STG.E.128 [R126.64+0x10], R92 ;  /* 0x0000105c7e002986 */ /* 0x000fe2000c101d04 */
[----:B------:R-:W-:-:S02]  /*33d0*/  @P0 F2FP.BF16.PACK_AB R116, RZ, R116 ;  /* 0x00000074ff74023e */ /* 0x000fc400000010ff */
[----:B0-----:R-:W-:Y:S02]  /*33e0*/  F2FP.BF16.PACK_AB R103, R223, R242 ;  /* 0x000000f2df67723e */ /* 0x001fe400000010ff */
[----:B------:R-:W-:Y:S02]  /*33f0*/  F2FP.BF16.PACK_AB R102, R220, R239 ;  /* 0x000000efdc66723e */ /* 0x000fe400000010ff */
[----:B------:R-:W-:Y:S02]  /*3400*/  F2FP.BF16.PACK_AB R101, R238, R237 ;  /* 0x000000edee65723e */ /* 0x000fe400000010ff */
[----:B------:R-:W-:Y:S02]  /*3410*/  F2FP.BF16.PACK_AB R100, R219, R218 ;  /* 0x000000dadb64723e */ /* 0x000fe400000010ff */
[----:B------:R-:W-:Y:S02]  /*3420*/  @P0 F2FP.BF16.PACK_AB R221, RZ, R221 ;  /* 0x000000ddffdd023e */ /* 0x000fe400000010ff */
[----:B-1----:R-:W-:Y:S01]  /*3430*/  @P0 PRMT R80, R104, 0x7610, R80 ;  /* 0x0000761068500816 */ /* 0x002fe20000000050 */
[----:B------:R0:W-:Y:S01]  /*3440*/  STG.E.128 [R124.64], R100 ;  /* 0x000000647c007986 */ /* 0x0001e2000c101d04 */
[----:B------:R-:W-:Y:S01]  /*3450*/  @P0 PRMT R81, R174, 0x7610, R81 ;  /* 0x00007610ae510816 */ /* 0x000fe20000000051 */
[----:B--2---:R-:W-:Y:S01]  /*3460*/  IMAD.WIDE.U32 R96, R209, R173, c[0x0][0x248] ;  /* 0x00009200d1607625 */ /* 0x004fe200078e00ad */
[----:B------:R-:W-:-:S02]  /*3470*/  @P0 PRMT R82, R217, 0x7610, R82 ;  /* 0x00007610d9520816 */ /* 0x000fc40000000052 */
[----:B------:R-:W-:Y:S02]  /*3480*/  @P2 MOV R98, 0x20 ;  /* 0x0000002000622802 */ /* 0x000fe40000000f00 */
[----:B------:R-:W-:Y:S02]  /*3490*/  @P0 PRMT R83, R222, 0x7610, R83 ;  /* 0x00007610de530816 */ /* 0x000fe40000000053 */
[----:B------:R-:W-:Y:S01]  /*34a0*/  @P0 PRMT R80, R80, 0x5410, R215 ;  /* 0x0000541050500816 */ /* 0x000fe200000000d7 */
[----:B------:R-:W-:Y:S01]  /*34b0*/  @P2 IMAD.WIDE.U32 R98, R209, R98, c[0x0][0x258] ;  /* 0x00009600d1622625 */ /* 0x000fe200078e0062 */
[----:B------:R-:W-:Y:S02]  /*34c0*/  @P0 PRMT R81, R81, 0x5410, R216 ;  /* 0x0000541051510816 */ /* 0x000fe400000000d8 */
[----:B------:R-:W-:Y:S02]  /*34d0*/  @P0 PRMT R82, R82, 0x5410, R116 ;  /* 0x0000541052520816 */ /* 0x000fe40000000074 */
[----:B------:R-:W-:-:S02]  /*34e0*/  @P0 PRMT R83, R83, 0x5410, R221 ;  /* 0x0000541053530816 */ /* 0x000fc400000000dd */
[----:B------:R-:W-:Y:S01]  /*34f0*/  @P0 F2FP.BF16.PACK_AB R105, RZ, R105 ;  /* 0x00000069ff69023e */ /* 0x000fe200000010ff */
[----:B0-----:R-:W-:Y:S01]  /*3500*/  @P0 IMAD.WIDE.U32 R100, R210, R173, c[0x0][0x250] ;  /* 0x00009400d2640625 */ /* 0x001fe200078e00ad */
[----:B------:R-:W-:Y:S02]  /*3510*/  @P0 F2FP.BF16.PACK_AB R107, RZ, R107 ;  /* 0x0000006bff6b023e */ /* 0x000fe400000010ff */
[----:B------:R-:W-:Y:S02]  /*3520*/  @P0 F2FP.BF16.PACK_AB R109, RZ, R109 ;  /* 0x0000006dff6d023e */ /* 0x000fe400000010ff */
[----:B------:R-:W-:Y:S01]  /*3530*/  @P0 F2FP.BF16.PACK_AB R227, RZ, R227 ;  /* 0x000000e3ffe3023e */ /* 0x000fe200000010ff */
[----:B------:R0:W-:Y:S01]  /*3540*/  @P0 STG.E.128 [R100.64], R80 ;  /* 0x0000005064000986 */ /* 0x0001e2000c101d04 */
[----:B------:R-:W-:Y:S02]  /*3550*/  F2FP.BF16.PACK_AB R95, R228, R120 ;  /* 0x00000078e45f723e */ /* 0x000fe400000010ff */
[----:B------:R-:W-:Y:S01]  /*3560*/  F2FP.BF16.PACK_AB R94, R118, R175 ;  /* 0x000000af765e723e */ /* 0x000fe200000010ff */
[----:B------:R1:W-:Y:S01]  /*3570*/  @P2 STG.E.128 [R98.64], R88 ;  /* 0x0000005862002986 */ /* 0x0003e2000c101d04 */
[----:B------:R-:W-:-:S02]  /*3580*/  F2FP.BF16.PACK_AB R93, R112, R113 ;  /* 0x00000071705d723e */ /* 0x000fc400000010ff */
[----:B------:R-:W-:Y:S01]  /*3590*/  F2FP.BF16.PACK_AB R92, R110, R111 ;  /* 0x0000006f6e5c723e */ /* 0x000fe200000010ff */
[----:B------:R-:W-:Y:S01]  /*35a0*/  @P2 STG.E.128 [R98.64+0x10], R84 ;  /* 0x0000105462002986 */ /* 0x000fe2000c101d04 */
[----:B------:R-:W-:Y:S02]  /*35b0*/  @P0 F2FP.BF16.PACK_AB R106, RZ, R106 ;  /* 0x0000006aff6a023e */ /* 0x000fe400000010ff */
[----:B------:R-:W-:Y:S01]  /*35c0*/  @P0 F2FP.BF16.PACK_AB R108, RZ, R108 ;  /* 0x0000006cff6c023e */ /* 0x000fe200000010ff */
[----:B------:R2:W-:Y:S01]  /*35d0*/  STG.E.128 [R96.64], R92 ;  /* 0x0000005c60007986 */ /* 0x0005e2000c101d04 */
[----:B------:R-:W-:Y:S02]  /*35e0*/  @P0 F2FP.BF16.PACK_AB R114, RZ, R114 ;  /* 0x00000072ff72023e */ /* 0x000fe400000010ff */
[----:B------:R-:W-:Y:S02]  /*35f0*/  @P0 F2FP.BF16.PACK_AB R225, RZ, R225 ;  /* 0x000000e1ffe1023e */ /* 0x000fe400000010ff */
[----:B------:R-:W-:-:S02]  /*3600*/  @P0 FSEL R130, R130, RZ, P4 ;  /* 0x000000ff82820208 */ /* 0x000fc40002000000 */
[----:B0-----:R-:W-:Y:S02]  /*3610*/  @P0 PRMT R80, R105, 0x7610, R80 ;  /* 0x0000761069500816 */ /* 0x001fe40000000050 */
[----:B------:R-:W-:Y:S02]  /*3620*/  @P0 PRMT R81, R107, 0x7610, R81 ;  /* 0x000076106b510816 */ /* 0x000fe40000000051 */
[----:B------:R-:W-:Y:S02]  /*3630*/  @P0 PRMT R82, R109, 0x7610, R82 ;  /* 0x000076106d520816 */ /* 0x000fe40000000052 */
[----:B------:R-:W-:Y:S02]  /*3640*/  @P0 PRMT R83, R227, 0x7610, R83 ;  /* 0x00007610e3530816 */ /* 0x000fe40000000053 */
[----:B-1----:R-:W-:Y:S02]  /*3650*/  @P2 IADD3 R90, R208, 0x60, RZ ;  /* 0x00000060d05a2810 */ /* 0x002fe40007ffe0ff */
[----:B------:R-:W-:Y:S01]  /*3660*/  @P2 MOV R91, 0x20 ;  /* 0x00000020005b2802 */ /* 0x000fe20000000f00 */
[----:B--2---:R-:W-:Y:S01]  /*3670*/  FMUL.FTZ R94, R115, c[0x0][0x1e8] ;  /* 0x00007a00735e7a20 */ /* 0x004fe20000410000 */
[----:B------:R-:W-:Y:S01]  /*3680*/  @P0 PRMT R80, R80, 0x5410, R106 ;  /* 0x0000541050500816 */ /* 0x000fe2000000006a */
[----:B------:R-:W-:Y:S01]  /*3690*/  @P0 IMAD.WIDE.U32 R92, R209, R173, c[0x0][0x250] ;  /* 0x00009400d15c0625 */ /* 0x000fe200078e00ad */
[----:B------:R-:W-:-:S02]  /*36a0*/  @P0 PRMT R81, R81, 0x5410, R108 ;  /* 0x0000541051510816 */ /* 0x000fc4000000006c */
[----:B------:R-:W-:Y:S01]  /*36b0*/  @P0 PRMT R82, R82, 0x5410, R114 ;  /* 0x0000541052520816 */ /* 0x000fe20000000072 */
[----:B------:R-:W-:Y:S01]  /*36c0*/  @P2 IMAD.WIDE.U32 R90, R90, R91, c[0x0][0x258] ;  /* 0x000096005a5a2625 */ /* 0x000fe200078e005b */
[----:B------:R-:W-:Y:S02]  /*36d0*/  @P0 PRMT R83, R83, 0x5410, R225 ;  /* 0x0000541053530816 */ /* 0x000fe400000000e1 */
[----:B------:R-:W-:Y:S02]  /*36e0*/  FSEL R89, R119, RZ, P3 ;  /* 0x000000ff77597208 */ /* 0x000fe40001800000 */
[----:B------:R-:W-:Y:S01]  /*36f0*/  @P0 LOP3.LUT P3, RZ, R154, 0xff000000, RZ, 0xc0, !PT ;  /* 0xff0000009aff0812 */ /* 0x000fe2000786c0ff */
[----:B------:R-:W-:Y:S01]  /*3700*/  @P0 STG.E.128 [R92.64], R80 ;  /* 0x000000505c000986 */ /* 0x000fe2000c101d04 */
[----:B------:R-:W-:Y:S02]  /*3710*/  FSEL R87, R211, RZ, P1 ;  /* 0x000000ffd3577208 */ /* 0x000fe40000800000 */
[----:B------:R-:W-:Y:S01]  /*3720*/  IADD3 R88, R131, 0x60, RZ ;  /* 0x0000006083587810 */ /* 0x000fe20007ffe0ff */
[----:B------:R-:W-:Y:S01]  /*3730*/  @P2 STG.E.128 [R90.64], R72 ;  /* 0x000000485a002986 */ /* 0x000fe2000c101d04 */
[----:B------:R-:W-:-:S02]  /*3740*/  FSEL R85, R117, RZ, P5 ;  /* 0x000000ff75557208 */ /* 0x000fc40002800000 */
[----:B------:R-:W-:Y:S01]  /*3750*/  FSEL R84, R94, RZ, P6 ;  /* 0x000000ff5e547208 */ /* 0x000fe20003000000 */
[----:B------:R-:W-:Y:S01]  /*3760*/  @P2 STG.E.128 [R90.64+0x10], R76 ;  /* 0x0000104c5a002986 */ /* 0x000fe2000c101d04 */
[C---:B------:R-:W-:Y:S02]  /*3770*/  @P0 LOP3.LUT P1, RZ, R154.reuse, 0xff00, RZ, 0xc0, !PT ;  /* 0x0000ff009aff0812 */ /* 0x040fe4000782c0ff */
[----:B------:R-:W-:Y:S02]  /*3780*/  @P0 FSEL R95, R117, RZ, P3 ;  /* 0x000000ff755f0208 */ /* 0x000fe40001800000 */
[----:B------:R-:W-:Y:S02]  /*3790*/  @P0 LOP3.LUT P2, RZ, R154, 0xff0000, RZ, 0xc0, !PT ;  /* 0x00ff00009aff0812 */ /* 0x000fe4000784c0ff */
[----:B------:R-:W-:Y:S02]  /*37a0*/  @P0 LOP3.LUT P3, RZ, R155, 0xff0000, RZ, 0xc0, !PT ;  /* 0x00ff00009bff0812 */ /* 0x000fe4000786c0ff */
[----:B------:R-:W-:Y:S01]  /*37b0*/  F2FP.BF16.PACK_AB R86, R89, R224 ;  /* 0x000000e05956723e */ /* 0x000fe200000010ff */
[----:B------:R-:W-:Y:S01]  /*37c0*/  IMAD.WIDE.U32 R88, R173, R88, c[0x0][0x248] ;  /* 0x00009200ad587625 */ /* 0x000fe200078e0058 */
[----:B------:R-:W-:-:S02]  /*37d0*/  F2FP.BF16.PACK_AB R87, R87, R172 ;  /* 0x000000ac5757723e */ /* 0x000fc400000010ff */
[----:B------:R-:W-:Y:S02]  /*37e0*/  F2FP.BF16.PACK_AB R85, R85, R212 ;  /* 0x000000d45555723e */ /* 0x000fe400000010ff */
[----:B------:R-:W-:Y:S02]  /*37f0*/  F2FP.BF16.PACK_AB R84, R84, R177 ;  /* 0x000000b15454723e */ /* 0x000fe400000010ff */
[----:B------:R-:W-:Y:S02]  /*3800*/  @P0 FSEL R94, R94, RZ, P1 ;  /* 0x000000ff5e5e0208 */ /* 0x000fe40000800000 */
[----:B------:R-:W-:Y:S01]  /*3810*/  @P0 LOP3.LUT P1, RZ, R155, 0xff, RZ, 0xc0, !PT ;  /* 0x000000ff9bff0812 */ /* 0x000fe2000782c0ff */
[----:B------:R0:W-:Y:S01]  /*3820*/  STG.E.128 [R88.64], R84 ;  /* 0x0000005458007986 */ /* 0x0001e2000c101d04 */
[----:B------:R-:W-:Y:S02]  /*3830*/  @P0 FSEL R121, R121, RZ, P2 ;  /* 0x000000ff79790208 */ /* 0x000fe40001000000 */
[----:B------:R-:W-:-:S02]  /*3840*/  @P0 LOP3.LUT P4, RZ, R155, 0xff000000, RZ, 0xc0, !PT ;  /* 0xff0000009bff0812 */ /* 0x000fc4000788c0ff */
[----:B------:R-:W-:Y:S02]  /*3850*/  @P0 FSEL R123, R123, RZ, P3 ;  /* 0x000000ff7b7b0208 */ /* 0x000fe40001800000 */
[----:B------:R-:W-:Y:S02]  /*3860*/  @P0 LOP3.LUT P2, RZ, R155, 0xff00, RZ, 0xc0, !PT ;  /* 0x0000ff009bff0812 */ /* 0x000fe4000784c0ff */
[----:B------:R-:W-:Y:S02]  /*3870*/  @P0 FSEL R122, R122, RZ, P1 ;  /* 0x000000ff7a7a0208 */ /* 0x000fe40000800000 */
[----:B------:R-:W-:Y:S02]  /*3880*/  @P0 F2FP.BF16.PACK_AB R123, RZ, R123 ;  /* 0x0000007bff7b023e */ /* 0x000fe400000010ff */
[----:B------:R-:W-:Y:S02]  /*3890*/  @P0 F2FP.BF16.PACK_AB R130, RZ, R130 ;  /* 0x00000082ff82023e */ /* 0x000fe400000010ff */
[----:B------:R-:W-:-:S02]  /*38a0*/  @P0 F2FP.BF16.PACK_AB R121, RZ, R121 ;  /* 0x00000079ff79023e */ /* 0x000fc400000010ff */
[----:B------:R-:W-:Y:S02]  /*38b0*/  @P0 F2FP.BF16.PACK_AB R122, RZ, R122 ;  /* 0x0000007aff7a023e */ /* 0x000fe400000010ff */
[----:B0-----:R-:W-:Y:S02]  /*38c0*/  @P0 FSEL R85, R211, RZ, P4 ;  /* 0x000000ffd3550208 */ /* 0x001fe40002000000 */
[----:B------:R-:W-:Y:S02]  /*38d0*/  @P0 FSEL R84, R119, RZ, P2 ;  /* 0x000000ff77540208 */ /* 0x000fe40001000000 */
[----:B------:R-:W-:Y:S02]  /*38e0*/  @P0 F2FP.BF16.PACK_AB R87, RZ, R85 ;  /* 0x00000055ff57023e */ /* 0x000fe400000010ff */
[----:B------:R-:W-:Y:S02]  /*38f0*/  @P0 PRMT R83, R123, 0x7610, R83 ;  /* 0x000076107b530816 */ /* 0x000fe40000000053 */
[----:B------:R-:W-:-:S02]  /*3900*/  @P0 F2FP.BF16.PACK_AB R86, RZ, R84 ;  /* 0x00000054ff56023e */ /* 0x000fc400000010ff */
[----:B------:R-:W-:Y:S02]  /*3910*/  @P0 IADD3 R84, R208, 0x60, RZ ;  /* 0x00000060d0540810 */ /* 0x000fe40007ffe0ff */
[----:B------:R-:W-:Y:S02]  /*3920*/  @P0 F2FP.BF16.PACK_AB R94, RZ, R94 ;  /* 0x0000005eff5e023e */ /* 0x000fe400000010ff */
[----:B------:R-:W-:Y:S01]  /*3930*/  @P0 F2FP.BF16.PACK_AB R95, RZ, R95 ;  /* 0x0000005fff5f023e */ /* 0x000fe200000010ff */
[----:B------:R-:W-:Y:S01]  /*3940*/  @P0 IMAD.WIDE.U32 R84, R84, R173, c[0x0][0x250] ;  /* 0x0000940054540625 */ /* 0x000fe200078e00ad */
[----:B------:R-:W-:Y:S02]  /*3950*/  @P0 PRMT R80, R130, 0x7610, R80 ;  /* 0x0000761082500816 */ /* 0x000fe40000000050 */
[----:B------:R-:W-:Y:S02]  /*3960*/  @P0 PRMT R81, R121, 0x7610, R81 ;  /* 0x0000761079510816 */ /* 0x000fe40000000051 */
[----:B------:R-:W-:-:S02]  /*3970*/  @P0 PRMT R82, R122, 0x7610, R82 ;  /* 0x000076107a520816 */ /* 0x000fc40000000052 */
[----:B------:R-:W-:Y:S02]  /*3980*/  @P0 PRMT R83, R83, 0x5410, R87 ;  /* 0x0000541053530816 */ /* 0x000fe40000000057 */
[----:B------:R-:W-:Y:S02]  /*3990*/  MOV R87, c[0x0][0x160] ;  /* 0x0000580000577a02 */ /* 0x000fe40000000f00 */
        /* <DEDUP_REMOVED lines=8> */
.L_x_937:
[----:B------:R-:W-:Y:S05]  /*3a20*/  BSYNC B1 ;  /* 0x0000000000017941 */ /* 0x000fea0003800000 */
.L_x_934:
        /* <DEDUP_REMOVED lines=40> */
.L_x_933:
[----:B------:R-:W-:Y:S05]  /*3cb0*/  BSYNC B0 ;  /* 0x0000000000007941 */ /* 0x000fea0003800000 */
.L_x_931:
        /* <DEDUP_REMOVED lines=75> */
[----:B------:R-:W-:Y:S01]  /*4170*/  STS.128 [R0], R40 ;  /* 0x0000002800007388 */ /* 0x000fe20000000c00 */
[----:B-----5:R-:W-:-:S03]  /*4180*/  FADD.FTZ R63, R30, R63 ;  /* 0x0000003f1e3f7221 */ /* 0x020fc60000010000 */
[----:B------:R-:W-:Y:S01]  /*4190*/  STS.128 [R0+0x10], R48 ;  /* 0x0000103000007388 */ /* 0x000fe20000000c00 */
[----:B------:R-:W-:-:S03]  /*41a0*/  FADD.FTZ R31, R31, R62 ;  /* 0x0000003e1f1f7221 */ /* 0x000fc60000010000 */
[----:B------:R0:W-:Y:S01]  /*41b0*/  STS.128 [R0+0x400], R4 ;  /* 0x0004000400007388 */ /* 0x0001e20000000c00 */
[----:B------:R-:W-:-:S03]  /*41c0*/  FADD.FTZ R65, R32, R65 ;  /* 0x0000004120417221 */ /* 0x000fc60000010000 */
[----:B------:R1:W-:Y:S01]  /*41d0*/  STS.128 [R0+0x410], R8 ;  /* 0x0004100800007388 */ /* 0x0003e20000000c00 */
[----:B------:R-:W-:-:S03]  /*41e0*/  FADD.FTZ R33, R33, R64 ;  /* 0x0000004021217221 */ /* 0x000fc60000010000 */
[----:B------:R-:W-:Y:S04]  /*41f0*/  STS.128 [R0+0x800], R12 ;  /* 0x0008000c00007388 */ /* 0x000fe80000000c00 */
[----:B------:R-:W-:Y:S04]  /*4200*/  STS.128 [R0+0x810], R16 ;  /* 0x0008101000007388 */ /* 0x000fe80000000c00 */
[----:B------:R-:W-:Y:S01]  /*4210*/  STS.128 [R0+0xc00], R20 ;  /* 0x000c001400007388 */ /* 0x000fe20000000c00 */
[----:B0-----:R-:W-:-:S03]  /*4220*/  FADD.FTZ R7, R3, R58 ;  /* 0x0000003a03077221 */ /* 0x001fc60000010000 */
        /* <DEDUP_REMOVED lines=20> */
[----:B------:R-:W-:Y:S01]  /*4370*/  LDS R17, [R157.X4+0x1800] ;  /* 0x001800009d117984 */ /* 0x000fe20000004800 */
[----:B---3--:R-:W-:Y:S01]  /*4380*/  FADD.FTZ R0, RZ, R0 ;  /* 0x00000000ff007221 */ /* 0x008fe20000010000 */
[----:B------:R-:W-:Y:S02]  /*4390*/  IADD3.X R9, RZ, RZ, RZ, P0, !PT ;  /* 0x000000ffff097210 */ /* 0x000fe400007fe4ff */
[----:B------:R-:W0:Y:S01]  /*43a0*/  LDS R8, [R157.X4+0x800] ;  /* 0x000800009d087984 */ /* 0x000e220000004800 */
[----:B----4-:R-:W-:Y:S01]  /*43b0*/  FADD.FTZ R5, R0, R5 ;  /* 0x0000000500057221 */ /* 0x010fe20000010000 */
[----:B------:R-:W-:-:S02]  /*43c0*/  SHF.L.U64.HI R28, R4, 0x2, R9 ;  /* 0x00000002041c7819 */ /* 0x000fc40000010209 */
[----:B------:R-:W3:Y:S01]  /*43d0*/  LDS R10, [R157.X4+0xc00] ;  /* 0x000c00009d0a7984 */ /* 0x000ee20000004800 */
[----:B------:R-:W-:Y:S01]  /*43e0*/  SHF.L.U32 R4, R4, 0x2, RZ ;  /* 0x0000000204047819 */ /* 0x000fe200000006ff */
[----:B-----5:R-:W-:Y:S02]  /*43f0*/  FADD.FTZ R0, RZ, R3 ;  /* 0x00000003ff007221 */ /* 0x020fe40000010000 */
[----:B------:R-:W4:Y:S01]  /*4400*/  LDS R9, [R157.X4+0xa00] ;  /* 0x000a00009d097984 */ /* 0x000f220000004800 */
[C---:B------:R-:W-:Y:S01]  /*4410*/  IADD3 R2, P0, R4.reuse, c[0x0][0x228], RZ ;  /* 0x00008a0004027a10 */ /* 0x040fe20007f1e0ff */
[----:B------:R-:W-:Y:S01]  /*4420*/  FADD.FTZ R6, RZ, R6 ;  /* 0x00000006ff067221 */ /* 0x000fe20000010000 */
[----:B------:R-:W-:Y:S01]  /*4430*/  IADD3 R4, P1, R4, c[0x0][0x220], RZ ;  /* 0x0000880004047a10 */ /* 0x000fe20007f3e0ff */
[----:B------:R-:W5:Y:S01]  /*4440*/  LDS R35, [R157.X4+0x3200] ;  /* 0x003200009d237984 */ /* 0x000f620000004800 */
[----:B------:R-:W-:Y:S01]  /*4450*/  IADD3.X R3, R28, c[0x0][0x22c], RZ, P0, !PT ;  /* 0x00008b001c037a10 */ /* 0x000fe200007fe4ff */
[----:B------:R-:W-:-:S02]  /*4460*/  FADD.FTZ R0, R0, R13 ;  /* 0x0000000d00007221 */ /* 0x000fc40000010000 */
[----:B------:R-:W5:Y:S01]  /*4470*/  LDS R23, [R157.X4+0x2600] ;  /* 0x002600009d177984 */ /* 0x000f620000004800 */
[----:B------:R-:W-:Y:S01]  /*4480*/  FADD.FTZ R16, R5, R16 ;  /* 0x0000001005107221 */ /* 0x000fe20000010000 */
[----:B------:R-:W-:Y:S02]  /*4490*/  IADD3.X R5, R28, c[0x0][0x224], RZ, P1, !PT ;  /* 0x000089001c057a10 */ /* 0x000fe40000ffe4ff */
[----:B------:R-:W5:Y:S01]  /*44a0*/  LDS R12, [R157.X4+0x1a00] ;  /* 0x001a00009d0c7984 */ /* 0x000f620000004800 */
[----:B------:R-:W-:-:S03]  /*44b0*/  FADD.FTZ R6, R6, R15 ;  /* 0x0000000f06067221 */ /* 0x000fc60000010000 */
[----:B------:R-:W5:Y:S01]  /*44c0*/  LDS R11, [R157.X4+0xe00] ;  /* 0x000e00009d0b7984 */ /* 0x000f620000004800 */
[----:B-1----:R-:W-:-:S03]  /*44d0*/  FADD.FTZ R41, R41, R22 ;  /* 0x0000001629297221 */ /* 0x002fc60000010000 */
[----:B------:R-:W1:Y:S01]  /*44e0*/  LDS R37, [R157.X4+0x3400] ;  /* 0x003400009d257984 */ /* 0x000e620000004800 */
[----:B--2---:R-:W-:-:S03]  /*44f0*/  FADD.FTZ R0, R0, R21 ;  /* 0x0000001500007221 */ /* 0x004fc60000010000 */
[----:B------:R-:W2:Y:S04]  /*4500*/  LDS R25, [R157.X4+0x2800] ;  /* 0x002800009d197984 */ /* 0x000ea80000004800 */
[----:B------:R-:W2:Y:S04]  /*4510*/  LDS R19, [R157.X4+0x1c00] ;  /* 0x001c00009d137984 */ /* 0x000ea80000004800 */
[----:B------:R-:W2:Y:S01]  /*4520*/  LDS R39, [R157.X4+0x3600] ;  /* 0x003600009d277984 */ /* 0x000ea20000004800 */
[----:B0-----:R-:W-:-:S03]  /*4530*/  FADD.FTZ R8, RZ, R8 ;  /* 0x00000008ff087221 */ /* 0x001fc60000010000 */
[----:B------:R-:W0:Y:S01]  /*4540*/  LDS R18, [R157.X4+0x2a00] ;  /* 0x002a00009d127984 */ /* 0x000e220000004800 */
[----:B------:R-:W-:Y:S02]  /*4550*/  FADD.FTZ R8, R8, R17 ;  /* 0x0000001108087221 */ /* 0x000fe40000010000 */
[----:B---3--:R-:W-:Y:S01]  /*4560*/  FADD.FTZ R10, RZ, R10 ;  /* 0x0000000aff0a7221 */ /* 0x008fe20000010000 */
        /* <DEDUP_REMOVED lines=16> */
[----:B------:R-:W-:-:S03]  /*4670*/  FADD.FTZ R39, R6, R39 ;  /* 0x0000002706277221 */ /* 0x000fc60000010000 */
[----:B------:R-:W-:Y:S01]  /*4680*/  STG.E [R4.64], R59 ;  /* 0x0000003b04007986 */ /* 0x000fe2000c101904 */
[----:B0-----:R-:W-:-:S03]  /*4690*/  FADD.FTZ R9, R9, R18 ;  /* 0x0000001209097221 */ /* 0x001fc60000010000 */
[----:B------:R-:W-:Y:S01]  /*46a0*/  STG.E [R2.64+0x200], R35 ;  /* 0x0002002302007986 */ /* 0x000fe2000c101904 */
        /* <DEDUP_REMOVED lines=21> */
.L_x_935:
[----:B------:R-:W-:Y:S01]  /*4800*/  HFMA2.MMA R128, -RZ, RZ, 0, 5.9604644775390625e-08 ;  /* 0x00000001ff807435 */ /* 0x000fe200000001ff */
[----:B------:R-:W-:-:S02]  /*4810*/  MOV R127, R131 ;  /* 0x00000083007f7202 */ /* 0x000fc40000000f00 */
[----:B------:R-:W-:Y:S02]  /*4820*/  MOV R235, 0x1f ;  /* 0x0000001f00eb7802 */ /* 0x000fe40000000f00 */
[----:B------:R-:W-:Y:S02]  /*4830*/  MOV R238, 0xffffffff ;  /* 0xffffffff00ee7802 */ /* 0x000fe40000000f00 */
[----:B------:R-:W-:Y:S02]  /*4840*/  MOV R124, 0x4860 ;  /* 0x00004860007c7802 */ /* 0x000fe40000000f00 */
[----:B-----5:R-:W-:Y:S05]  /*4850*/  CALL.REL.NOINC `($__internal_47_$__cuda_sm70_shflsync_bfly_p) ;  /* 0x0000046000007944 */ /* 0x020fea0003c00000 */
[----:B-1----:R-:W-:Y:S01]  /*4860*/  MOV R126, R127 ;  /* 0x0000007f007e7202 */ /* 0x002fe20000000f00 */
[----:B0-----:R-:W-:Y:S05]  /*4870*/  BRA `(.L_x_939) ;  /* 0xffffd37000007947 */ /* 0x001fea000383ffff */
.L_x_936:
[----:B------:R-:W-:Y:S01]  /*4880*/  HFMA2.MMA R128, -RZ, RZ, 0, 5.9604644775390625e-08 ;  /* 0x00000001ff807435 */ /* 0x000fe200000001ff */
[----:B------:R-:W-:Y:S02]  /*4890*/  MOV R127, R129 ;  /* 0x00000081007f7202 */ /* 0x000fe40000000f00 */
[----:B------:R-:W-:Y:S02]  /*48a0*/  MOV R235, 0x1f ;  /* 0x0000001f00eb7802 */ /* 0x000fe40000000f00 */
[----:B------:R-:W-:-:S02]  /*48b0*/  MOV R238, 0xffffffff ;  /* 0xffffffff00ee7802 */ /* 0x000fc40000000f00 */
[----:B------:R-:W-:Y:S02]  /*48c0*/  MOV R124, 0x48e0 ;  /* 0x000048e0007c7802 */ /* 0x000fe40000000f00 */
[----:B01---5:R-:W-:Y:S05]  /*48d0*/  CALL.REL.NOINC `($__internal_47_$__cuda_sm70_shflsync_bfly_p) ;  /* 0x000003e000007944 */ /* 0x023fea0003c00000 */
[----:B------:R-:W-:Y:S01]  /*48e0*/  FADD.FTZ R131, R131, R126 ;  /* 0x0000007e83837221 */ /* 0x000fe20000010000 */
[----:B0-----:R-:W-:Y:S01]  /*48f0*/  HFMA2.MMA R128, -RZ, RZ, 0, 1.1920928955078125e-07 ;  /* 0x00000002ff807435 */ /* 0x001fe200000001ff */
[----:B-1----:R-:W-:Y:S01]  /*4900*/  FADD.FTZ R236, R129, R127 ;  /* 0x0000007f81ec7221 */ /* 0x002fe20000010000 */
[----:B------:R-:W-:Y:S02]  /*4910*/  MOV R235, 0x1f ;  /* 0x0000001f00eb7802 */ /* 0x000fe40000000f00 */
[----:B------:R-:W-:Y:S02]  /*4920*/  MOV R238, 0xffffffff ;  /* 0xffffffff00ee7802 */ /* 0x000fe40000000f00 */
[----:B------:R-:W-:Y:S02]  /*4930*/  MOV R127, R131 ;  /* 0x00000083007f7202 */ /* 0x000fe40000000f00 */
[----:B------:R-:W-:Y:S02]  /*4940*/  MOV R124, 0x4960 ;  /* 0x00004960007c7802 */ /* 0x000fe40000000f00 */
[----:B------:R-:W-:Y:S05]  /*4950*/  CALL.REL.NOINC `($__internal_47_$__cuda_sm70_shflsync_bfly_p) ;  /* 0x0000036000007944 */ /* 0x000fea0003c00000 */
[----:B0-----:R-:W-:Y:S01]  /*4960*/  HFMA2.MMA R128, -RZ, RZ, 0, 1.1920928955078125e-07 ;  /* 0x00000002ff807435 */ /* 0x001fe200000001ff */
[----:B-1----:R-:W-:-:S02]  /*4970*/  MOV R126, R127 ;  /* 0x0000007f007e7202 */ /* 0x002fc40000000f00 */
[----:B------:R-:W-:Y:S02]  /*4980*/  MOV R127, R236 ;  /* 0x000000ec007f7202 */ /* 0x000fe40000000f00 */
[----:B------:R-:W-:Y:S02]  /*4990*/  MOV R235, 0x1f ;  /* 0x0000001f00eb7802 */ /* 0x000fe40000000f00 */
[----:B------:R-:W-:Y:S02]  /*49a0*/  MOV R238, 0xffffffff ;  /* 0xffffffff00ee7802 */ /* 0x000fe40000000f00 */
[----:B------:R-:W-:Y:S02]  /*49b0*/  MOV R124, 0x49d0 ;  /* 0x000049d0007c7802 */ /* 0x000fe40000000f00 */
[----:B------:R-:W-:Y:S05]  /*49c0*/  CALL.REL.NOINC `($__internal_47_$__cuda_sm70_shflsync_bfly_p) ;  /* 0x000002f000007944 */ /* 0x000fea0003c00000 */
[----:B------:R-:W-:Y:S01]  /*49d0*/  FADD.FTZ R131, R126, R131 ;  /* 0x000000837e837221 */ /* 0x000fe20000010000 */
[----:B0-----:R-:W-:Y:S01]  /*49e0*/  HFMA2.MMA R128, -RZ, RZ, 0, 2.384185791015625e-07 ;  /* 0x00000004ff807435 */ /* 0x001fe200000001ff */
[----:B-1----:R-:W-:Y:S01]  /*49f0*/  FADD.FTZ R236, R236, R127 ;  /* 0x0000007fecec7221 */ /* 0x002fe20000010000 */
[----:B------:R-:W-:Y:S02]  /*4a00*/  MOV R235, 0x1f ;  /* 0x0000001f00eb7802 */ /* 0x000fe40000000f00 */
[----:B------:R-:W-:-:S02]  /*4a10*/  MOV R238, 0xffffffff ;  /* 0xffffffff00ee7802 */ /* 0x000fc40000000f00 */
[----:B------:R-:W-:Y:S02]  /*4a20*/  MOV R127, R131 ;  /* 0x00000083007f7202 */ /* 0x000fe40000000f00 */
[----:B------:R-:W-:Y:S02]  /*4a30*/  MOV R124, 0x4a50 ;  /* 0x00004a50007c7802 */ /* 0x000fe40000000f00 */
[----:B------:R-:W-:Y:S05]  /*4a40*/  CALL.REL.NOINC `($__internal_47_$__cuda_sm70_shflsync_bfly_p) ;  /* 0x0000027000007944 */ /* 0x000fea0003c00000 */
[----:B0-----:R-:W-:Y:S01]  /*4a50*/  HFMA2.MMA R128, -RZ, RZ, 0, 2.384185791015625e-07 ;  /* 0x00000004ff807435 */ /* 0x001fe200000001ff */
[----:B-1----:R-:W-:Y:S02]  /*4a60*/  MOV R126, R127 ;  /* 0x0000007f007e7202 */ /* 0x002fe40000000f00 */
[----:B------:R-:W-:Y:S02]  /*4a70*/  MOV R127, R236 ;  /* 0x000000ec007f7202 */ /* 0x000fe40000000f00 */
[----:B------:R-:W-:Y:S02]  /*4a80*/  MOV R235, 0x1f ;  /* 0x0000001f00eb7802 */ /* 0x000fe40000000f00 */
[----:B------:R-:W-:Y:S02]  /*4a90*/  MOV R238, 0xffffffff ;  /* 0xffffffff00ee7802 */ /* 0x000fe40000000f00 */
[----:B------:R-:W-:-:S02]  /*4aa0*/  MOV R124, 0x4ac0 ;  /* 0x00004ac0007c7802 */ /* 0x000fc40000000f00 */
[----:B------:R-:W-:Y:S05]  /*4ab0*/  CALL.REL.NOINC `($__internal_47_$__cuda_sm70_shflsync_bfly_p) ;  /* 0x0000020000007944 */ /* 0x000fea0003c00000 */
[----:B------:R-:W-:Y:S01]  /*4ac0*/  FADD.FTZ R129, R126, R131 ;  /* 0x000000837e817221 */ /* 0x000fe20000010000 */
[----:B0-----:R-:W-:Y:S01]  /*4ad0*/  HFMA2.MMA R128, -RZ, RZ, 0, 4.76837158203125e-07 ;  /* 0x00000008ff807435 */ /* 0x001fe200000001ff */
[----:B-1----:R-:W-:Y:S01]  /*4ae0*/  FADD.FTZ R236, R236, R127 ;  /* 0x0000007fecec7221 */ /* 0x002fe20000010000 */
[----:B------:R-:W-:-:S02]  /*4af0*/  MOV R235, 0x1f ;  /* 0x0000001f00eb7802 */ /* 0x000fc40000000f00 */
[----:B------:R-:W-:Y:S02]  /*4b00*/  MOV R238, 0xffffffff ;  /* 0xffffffff00ee7802 */ /* 0x000fe40000000f00 */
[----:B------:R-:W-:Y:S02]  /*4b10*/  MOV R127, R129 ;  /* 0x00000081007f7202 */ /* 0x000fe40000000f00 */
[----:B------:R-:W-:Y:S02]  /*4b20*/  MOV R124, 0x4b40 ;  /* 0x00004b40007c7802 */ /* 0x000fe40000000f00 */
[----:B------:R-:W-:Y:S05]  /*4b30*/  CALL.REL.NOINC `($__internal_47_$__cuda_sm70_shflsync_bfly_p) ;  /* 0x0000018000007944 */ /* 0x000fea0003c00000 */
[----:B0-----:R-:W-:Y:S01]  /*4b40*/  HFMA2.MMA R128, -RZ, RZ, 0, 4.76837158203125e-07 ;  /* 0x00000008ff807435 */ /* 0x001fe200000001ff */
[----:B-1----:R-:W-:Y:S02]  /*4b50*/  MOV R126, R127 ;  /* 0x0000007f007e7202 */ /* 0x002fe40000000f00 */
[----:B------:R-:W-:Y:S02]  /*4b60*/  MOV R127, R236 ;  /* 0x000000ec007f7202 */ /* 0x000fe40000000f00 */
[----:B------:R-:W-:Y:S02]  /*4b70*/  MOV R235, 0x1f ;  /* 0x0000001f00eb7802 */ /* 0x000fe40000000f00 */
[----:B------:R-:W-:-:S02]  /*4b80*/  MOV R238, 0xffffffff ;  /* 0xffffffff00ee7802 */ /* 0x000fc40000000f00 */
[----:B------:R-:W-:Y:S02]  /*4b90*/  MOV R124, 0x4bb0 ;  /* 0x00004bb0007c7802 */ /* 0x000fe40000000f00 */
[----:B------:R-:W-:Y:S05]  /*4ba0*/  CALL.REL.NOINC `($__internal_47_$__cuda_sm70_shflsync_bfly_p) ;  /* 0x0000011000007944 */ /* 0x000fea0003c00000 */
[----:B------:R-:W-:Y:S01]  /*4bb0*/  FADD.FTZ R129, R126, R129 ;  /* 0x000000817e817221 */ /* 0x000fe20000010000 */
[----:B0-----:R-:W-:Y:S01]  /*4bc0*/  HFMA2.MMA R128, -RZ, RZ, 0, 9.5367431640625e-07 ;  /* 0x00000010ff807435 */ /* 0x001fe200000001ff */
[----:B-1----:R-:W-:Y:S01]  /*4bd0*/  FADD.FTZ R131, R236, R127 ;  /* 0x0000007fec837221 */ /* 0x002fe20000010000 */
[----:B------:R-:W-:Y:S02]  /*4be0*/  MOV R235, 0x1f ;  /* 0x0000001f00eb7802 */ /* 0x000fe40000000f00 */
[----:B------:R-:W-:Y:S02]  /*4bf0*/  MOV R238, 0xffffffff ;  /* 0xffffffff00ee7802 */ /* 0x000fe40000000f00 */
[----:B------:R-:W-:Y:S02]  /*4c00*/  MOV R127, R129 ;  /* 0x00000081007f7202 */ /* 0x000fe40000000f00 */
[----:B------:R-:W-:Y:S02]  /*4c10*/  MOV R124, 0x4c30 ;  /* 0x00004c30007c7802 */ /* 0x000fe40000000f00 */
[----:B------:R-:W-:Y:S05]  /*4c20*/  CALL.REL.NOINC `($__internal_47_$__cuda_sm70_shflsync_bfly_p) ;  /* 0x0000009000007944 */ /* 0x000fea0003c00000 */
[----:B0-----:R-:W-:Y:S01]  /*4c30*/  HFMA2.MMA R128, -RZ, RZ, 0, 9.5367431640625e-07 ;  /* 0x00000010ff807435 */ /* 0x001fe200000001ff */
[----:B-1----:R-:W-:-:S02]  /*4c40*/  MOV R236, R127 ;  /* 0x0000007f00ec7202 */ /* 0x002fc40000000f00 */
[----:B------:R-:W-:Y:S02]  /*4c50*/  MOV R127, R131 ;  /* 0x00000083007f7202 */ /* 0x000fe40000000f00 */
[----:B------:R-:W-:Y:S02]  /*4c60*/  MOV R235, 0x1f ;  /* 0x0000001f00eb7802 */ /* 0x000fe40000000f00 */
[----:B------:R-:W-:Y:S02]  /*4c70*/  MOV R238, 0xffffffff ;  /* 0xffffffff00ee7802 */ /* 0x000fe40000000f00 */
[----:B------:R-:W-:Y:S02]  /*4c80*/  MOV R124, 0x4ca0 ;  /* 0x00004ca0007c7802 */ /* 0x000fe40000000f00 */
[----:B------:R-:W-:Y:S05]  /*4c90*/  CALL.REL.NOINC `($__internal_47_$__cuda_sm70_shflsync_bfly_p) ;  /* 0x0000002000007944 */ /* 0x000fea0003c00000 */
[----:B-1----:R-:W-:Y:S01]  /*4ca0*/  MOV R124, R127 ;  /* 0x0000007f007c7202 */ /* 0x002fe20000000f00 */
[----:B0-----:R-:W-:Y:S05]  /*4cb0*/  BRA `(.L_x_940) ;  /* 0xffffd05000007947 */ /* 0x001fea000383ffff */
        .weak           $__internal_47_$__cuda_sm70_shflsync_bfly_p
        .type           $__internal_47_$__cuda_sm70_shflsync_bfly_p,@function
        .size           $__internal_47_$__cuda_sm70_shflsync_bfly_p,(.L_x_2585 - $__internal_47_$__cuda_sm70_shflsync_bfly_p)
$__internal_47_$__cuda_sm70_shflsync_bfly_p:
[----:B------:R-:W-:Y:S01]  /*4cc0*/  HFMA2.MMA R125, -RZ, RZ, 0, 0 ;  /* 0x00000000ff7d7435 */ /* 0x000fe200000001ff */
[----:B------:R-:W-:Y:S04]  /*4cd0*/  WARPSYNC R238 ;  /* 0x000000ee00007348 */ /* 0x000fe80003800000 */
[----:B------:R0:W1:Y:S01]  /*4ce0*/  SHFL.BFLY PT, R127, R127, R128, R235 ;  /* 0x0c0000807f7f7389 */ /* 0x00006200000e00eb */
[----:B------:R-:W-:Y:S05]  /*4cf0*/  RET.REL.NODEC R124 `(_ZN10layer_norm31ln_parallel_residual_bwd_kernelINS_13Kernel_traitsI13__nv_bfloat16S2_fS2_fjLj1024ELj1ELj4ELj1ELj16ENS_18Kernel_traits_baseILj1024ES2_S2_fS2_fjLj128EEEEELb1ELb1ELb1EEEvNS_9BwdParamsE) ;  /* 0xffffb3007c007950 */ /* 0x000fea0003c3ffff */
.L_x_941:
        /* <DEDUP_REMOVED lines=16> */
.L_x_2585:


//--------------------- .text._ZN10layer_norm31ln_parallel_residual_bwd_kernelINS_13Kernel_traitsIf13__nv_bfloat16fS2_fjLj1024ELj1ELj4ELj1ELj16ENS_18Kernel_traits_baseILj1024EfS2_fS2_fjLj128EEEEELb0ELb0ELb0EEEvNS_9BwdParamsE --------------------------
	.section	.text._ZN10layer_norm31ln_parallel_residual_bwd_kernelINS_13Kernel_traitsIf13__nv_bfloat16fS2_fjLj1024ELj1ELj4ELj1ELj16ENS_18Kernel_traits_baseILj1024EfS2_fS2_fjLj128EEEEELb0ELb0ELb0EEEvNS_9BwdParamsE,"ax",@progbits
	.sectioninfo	@"SHI_REGISTERS=255"
	.align	128
        .global         _ZN10layer_norm31ln_parallel_residual_bwd_kernelINS_13Kernel_traitsIf13__nv_bfloat16fS2_fjLj1024ELj1ELj4ELj1ELj16ENS_18Kernel_traits_baseILj1024EfS2_fS2_fjLj128EEEEELb0ELb0ELb0EEEvNS_9BwdParamsE
        .type           _ZN10layer_norm31ln_parallel_residual_bwd_kernelINS_13Kernel_traitsIf13__nv_bfloat16fS2_fjLj1024ELj1ELj4ELj1ELj16ENS_18Kernel_traits_baseILj1024EfS2_fS2_fjLj128EEEEELb0ELb0ELb0EEEvNS_9BwdParamsE,@function
        .size           _ZN10layer_norm31ln_parallel_residual_bwd_kernelINS_13Kernel_traitsIf13__nv_bfloat16fS2_fjLj1024ELj1ELj4ELj1ELj16ENS_18Kernel_traits_baseILj1024EfS2_fS2_fjLj128EEEEELb0ELb0ELb0EEEvNS_9BwdParamsE,(.L_x_2586 - _ZN10layer_norm31ln_parallel_residual_bwd_kernelINS_13Kernel_traitsIf13__nv_bfloat16fS2_fjLj1024ELj1ELj4ELj1ELj16ENS_18Kernel_traits_baseILj1024EfS2_fS2_fjLj128EEEEELb0ELb0ELb0EEEvNS_9BwdParamsE)
        .other          _ZN10layer_norm31ln_parallel_residual_bwd_kernelINS_13Kernel_traitsIf13__nv_bfloat16fS2_fjLj1024ELj1ELj4ELj1ELj16ENS_18Kernel_traits_baseILj1024EfS2_fS2_fjLj128EEEEELb0ELb0ELb0EEEvNS_9BwdParamsE,@"STO_CUDA_ENTRY STV_DEFAULT"
_ZN10layer_norm31ln_parallel_residual_bwd_kernelINS_13Kernel_traitsIf13__nv_bfloat16fS2_fjLj1024ELj1ELj4ELj1ELj16ENS_18Kernel_traits_baseILj1024EfS2_fS2_fjLj128EEEEELb0ELb0ELb0EEEvNS_9BwdParamsE:
.text._ZN10layer_norm31ln_parallel_residual_bwd_kernelINS_13Kernel_traitsIf13__nv_bfloat16fS2_fjLj1024ELj1ELj4ELj1ELj16ENS_18Kernel_traits_baseILj1024EfS2_fS2_fjLj128EEEEELb0ELb0ELb0EEEvNS_9BwdParamsE:
        /* <DEDUP_REMOVED lines=40> */
[----:B------:R-:W-:Y:S02]  /*0280*/  @P2 MOV R5, 0x20 ;  /* 0x0000002000052802 */ /* 0x000fe40000000f00 */
[----:B------:R-:W-:-:S03]  /*0290*/  @P3 MOV R9, 0x20 ;  /* 0x0000002000093802 */ /* 0x000fc60000000f00 */
[----:B------:R-:W-:Y:S01]  /*02a0*/  @P2 IMAD.WIDE.U32 R2, R14, R5, c[0x0][0x1b0] ;  /* 0x00006c000e022625 */ /* 0x000fe200078e0005 */
[----:B------:R-:W-:-:S03]  /*02b0*/  ISETP.GE.U32.AND P5, PT, R0, 0x80, PT ;  /* 0x000000800000780c */ /* 0x000fc60003fa6070 */
[C---:B------:R-:W-:Y:S01]  /*02c0*/  @P2 IMAD.WIDE.U32 R4, R14.reuse, R5, c[0x0][0x1b8] ;  /* 0x00006e000e042625 */ /* 0x040fe200078e0005 */
[----:B------:R-:W-:Y:S02]  /*02d0*/  @P2 LOP3.LUT R14, R14, 0x20, RZ, 0xfc, !PT ;  /* 0x000000200e0e2812 */ /* 0x000fe400078efcff */
[----:B------:R-:W-:-:S03]  /*02e0*/  @P4 MOV R13, 0x20 ;  /* 0x00000020000d4802 */ /* 0x000fc60000000f00 */
[----:B------:R-:W-:-:S04]  /*02f0*/  @P3 IMAD.WIDE.U32 R6, R14, R9, c[0x0][0x1b0] ;  /* 0x00006c000e063625 */ /* 0x000fc800078e0009 */
[C---:B------:R-:W-:Y:S01]  /*0300*/  @P3 IMAD.WIDE.U32 R8, R14.reuse, R9, c[0x0][0x1b8] ;  /* 0x00006e000e083625 */ /* 0x040fe200078e0009 */
[----:B------:R-:W-:Y:S02]  /*0310*/  @P3 IADD3 R14, R14, 0x20, RZ ;  /* 0x000000200e0e3810 */ /* 0x000fe40007ffe0ff */
[----:B------:R-:W-:-:S03]  /*0320*/  @P5 MOV R15, 0x20 ;  /* 0x00000020000f5802 */ /* 0x000fc60000000f00 */
[----:B------:R-:W-:Y:S01]  /*0330*/  @P4 IMAD.WIDE.U32 R10, R14, R13, c[0x0][0x1b0] ;  /* 0x00006c000e0a4625 */ /* 0x000fe200078e000d */
[----:B------:R-:W-:-:S03]  /*0340*/  ULDC.64 UR4, c[0x0][0x118] ;  /* 0x0000460000047ab9 */ /* 0x000fc60000000a00 */
[C---:B------:R-:W-:Y:S01]  /*0350*/  @P4 IMAD.WIDE.U32 R12, R14.reuse, R13, c[0x0][0x1b8] ;  /* 0x00006e000e0c4625 */ /* 0x040fe200078e000d */
[----:B------:R-:W-:Y:S01]  /*0360*/  @P4 IADD3 R14, R14, 0x20, RZ ;  /* 0x000000200e0e4810 */ /* 0x000fe20007ffe0ff */
[----:B--2---:R1:W2:Y:S04]  /*0370*/  @P2 LDG.E.128 R80, [R2.64] ;  /* 0x0000000402502981 */ /* 0x0042a8000c1e1d00 */
[----:B---3--:R1:W3:Y:S02]  /*0380*/  @P2 LDG.E.128 R76, [R2.64+0x10] ;  /* 0x00001004024c2981 */ /* 0x0082e4000c1e1d00 */
[----:B-1----:R-:W-:-:S05]  /*0390*/  @P5 IMAD.WIDE.U32 R2, R14, R15, c[0x0][0x1b0] ;  /* 0x00006c000e025625 */ /* 0x002fca00078e000f */
[----:B----4-:R-:W4:Y:S04]  /*03a0*/  @P5 LDG.E.128 R32, [R2.64] ;  /* 0x0000000402205981 */ /* 0x010f28000c1e1d00 */
[----:B------:R-:W2:Y:S04]  /*03b0*/  @P4 LDG.E.128 R36, [R12.64+0x10] ;  /* 0x000010040c244981 */ /* 0x000ea8000c1e1d00 */
[----:B------:R0:W5:Y:S04]  /*03c0*/  @P5 LDG.E.128 R24, [R2.64+0x10] ;  /* 0x0000100402185981 */ /* 0x000168000c1e1d00 */
[----:B------:R1:W3:Y:S04]  /*03d0*/  @P2 LDG.E.128 R72, [R4.64] ;  /* 0x0000000404482981 */ /* 0x0002e8000c1e1d00 */
[----:B------:R1:W3:Y:S04]  /*03e0*/  @P2 LDG.E.128 R68, [R4.64+0x10] ;  /* 0x0000100404442981 */ /* 0x0002e8000c1e1d00 */
[----:B------:R0:W3:Y:S04]  /*03f0*/  @P3 LDG.E.128 R64, [R6.64] ;  /* 0x0000000406403981 */ /* 0x0000e8000c1e1d00 */
[----:B------:R-:W3:Y:S01]  /*0400*/  @P4 LDG.E.128 R40, [R12.64] ;  /* 0x000000040c284981 */ /* 0x000ee2000c1e1d00 */
[----:B-1----:R-:W-:-:S05]  /*0410*/  @P5 IMAD.WIDE.U32 R4, R14, R15, c[0x0][0x1b8] ;  /* 0x00006e000e045625 */ /* 0x002fca00078e000f */
[----:B------:R1:W5:Y:S04]  /*0420*/  @P5 LDG.E.128 R28, [R4.64+0x10] ;  /* 0x00001004041c5981 */ /* 0x000368000c1e1d00 */
[----:B------:R0:W3:Y:S04]  /*0430*/  @P3 LDG.E.128 R60, [R6.64+0x10] ;  /* 0x00001004063c3981 */ /* 0x0000e8000c1e1d00 */
[----:B------:R-:W3:Y:S04]  /*0440*/  @P3 LDG.E.128 R56, [R8.64] ;  /* 0x0000000408383981 */ /* 0x000ee8000c1e1d00 */
[----:B------:R-:W3:Y:S04]  /*0450*/  @P3 LDG.E.128 R52, [R8.64+0x10] ;  /* 0x0000100408343981 */ /* 0x000ee8000c1e1d00 */
[----:B------:R-:W3:Y:S04]  /*0460*/  @P4 LDG.E.128 R44, [R10.64+0x10] ;  /* 0x000010040a2c4981 */ /* 0x000ee8000c1e1d00 */
[----:B------:R-:W3:Y:S04]  /*0470*/  @P4 LDG.E.128 R48, [R10.64] ;  /* 0x000000040a304981 */ /* 0x000ee8000c1e1d00 */
[----:B------:R-:W3:Y:S04]  /*0480*/  @P5 LDG.E.128 R20, [R4.64] ;  /* 0x0000000404145981 */ /* 0x000ee8000c1e1d00 */
        /* <DEDUP_REMOVED lines=43> */
[----:B----4-:R0:W-:Y:S04]  /*0740*/  @P5 STL.64 [R1+0x50], R32 ;  /* 0x0000502001005387 */ /* 0x0101e80000100a00 */
[----:B------:R4:W-:Y:S04]  /*0750*/  @P5 STL.64 [R1+0x58], R34 ;  /* 0x0000582201005387 */ /* 0x0009e80000100a00 */
[----:B--2---:R-:W-:Y:S04]  /*0760*/  @P2 STL.64 [R1+0x110], R80 ;  /* 0x0001105001002387 */ /* 0x004fe80000100a00 */
[----:B------:R-:W-:Y:S04]  /*0770*/  @P2 STL.64 [R1+0x118], R82 ;  /* 0x0001185201002387 */ /* 0x000fe80000100a00 */
[----:B---3--:R-:W-:Y:S04]  /*0780*/  @P2 STL.64 [R1+0xf0], R76 ;  /* 0x0000f04c01002387 */ /* 0x008fe80000100a00 */
[----:B------:R-:W-:Y:S04]  /*0790*/  @P2 STL.64 [R1+0xf8], R78 ;  /* 0x0000f84e01002387 */ /* 0x000fe80000100a00 */
[----:B------:R2:W-:Y:S04]  /*07a0*/  @P4 STL.64 [R1+0x60], R36 ;  /* 0x0000602401004387 */ /* 0x0005e80000100a00 */
[----:B------:R3:W-:Y:S04]  /*07b0*/  @P4 STL.64 [R1+0x68], R38 ;  /* 0x0000682601004387 */ /* 0x0007e80000100a00 */
[----:B------:R-:W-:Y:S04]  /*07c0*/  @P2 STL.64 [R1+0x100], R72 ;  /* 0x0001004801002387 */ /* 0x000fe80000100a00 */
[----:B------:R-:W-:Y:S04]  /*07d0*/  @P2 STL.64 [R1+0x108], R74 ;  /* 0x0001084a01002387 */ /* 0x000fe80000100a00 */
        /* <DEDUP_REMOVED lines=13> */
[----:B------:R-:W-:Y:S04]  /*08b0*/  @P4 STL.64 [R1+0x90], R48 ;  /* 0x0000903001004387 */ /* 0x000fe80000100a00 */
[----:B------:R-:W-:Y:S04]  /*08c0*/  @P4 STL.64 [R1+0x98], R50 ;  /* 0x0000983201004387 */ /* 0x000fe80000100a00 */
[----:B------:R1:W-:Y:S04]  /*08d0*/  @P4 STL.64 [R1+0x78], R46 ;  /* 0x0000782e01004387 */ /* 0x0003e80000100a00 */
[----:B------:R1:W-:Y:S04]  /*08e0*/  @P5 STL.64 [R1+0x40], R20 ;  /* 0x0000401401005387 */ /* 0x0003e80000100a00 */
[----:B------:R1:W-:Y:S01]  /*08f0*/  @P5 STL.64 [R1+0x48], R22 ;  /* 0x0000481601005387 */ /* 0x0003e20000100a00 */
[----:B0-----:R-:W-:Y:S01]  /*0900*/  CS2R R32, SRZ ;  /* 0x0000000000207805 */ /* 0x001fe2000001ff00 */
[----:B----4-:R-:W-:Y:S01]  /*0910*/  CS2R R34, SRZ ;  /* 0x0000000000227805 */ /* 0x010fe2000001ff00 */
[----:B--2---:R-:W-:Y:S01]  /*0920*/  CS2R R36, SRZ ;  /* 0x0000000000247805 */ /* 0x004fe2000001ff00 */
[----:B---3--:R-:W-:Y:S01]  /*0930*/  CS2R R38, SRZ ;  /* 0x0000000000267805 */ /* 0x008fe2000001ff00 */
[----:B------:R-:W-:Y:S01]  /*0940*/  CS2R R40, SRZ ;  /* 0x0000000000287805 */ /* 0x000fe2000001ff00 */
[----:B------:R-:W-:Y:S01]  /*0950*/  CS2R R42, SRZ ;  /* 0x00000000002a7805 */ /* 0x000fe2000001ff00 */
[----:B------:R-:W-:Y:S01]  /*0960*/  CS2R R44, SRZ ;  /* 0x00000000002c7805 */ /* 0x000fe2000001ff00 */
        /* <DEDUP_REMOVED lines=20> */
[----:B------:R-:W-:Y:S02]  /*0ab0*/  HFMA2.MMA R33, -RZ, RZ, 0, 0 ;  /* 0x00000000ff217435 */ /* 0x000fe400000001ff */
.L_x_962:
[----:B------:R-:W0:Y:S01]  /*0ac0*/  S2R R198, SR_TID.X ;  /* 0x0000000000c67919 */ /* 0x000e220000002100 */
[----:B------:R-:W-:-:S05]  /*0ad0*/  MOV R2, 0x4 ;  /* 0x0000000400027802 */ /* 0x000fca0000000f00 */
[----:B------:R-:W-:-:S04]  /*0ae0*/  IMAD.WIDE R196, R0, R2, c[0x0][0x1a0] ;  /* 0x0000680000c47625 */ /* 0x000fc800078e0202 */
[C---:B------:R-:W-:Y:S01]  /*0af0*/  IMAD.WIDE R2, R0.reuse, R2, c[0x0][0x1a8] ;  /* 0x00006a0000027625 */ /* 0x040fe200078e0202 */
[----:B-----5:R1:W5:Y:S05]  /*0b00*/  LDG.E R11, [R196.64] ;  /* 0x00000004c40b7981 */ /* 0x02036a000c1e1900 */
[----:B------:R2:W5:Y:S01]  /*0b10*/  LDG.E R2, [R2.64] ;  /* 0x0000000402027981 */ /* 0x000562000c1e1900 */
[----:B------:R-:W-:Y:S01]  /*0b20*/  BSSY B1, `(.L_x_944) ;  /* 0x0000091000017945 */ /* 0x000fe20003800000 */
[----:B------:R-:W-:Y:S02]  /*0b30*/  MOV R220, RZ ;  /* 0x000000ff00dc7202 */ /* 0x000fe40000000f00 */
[----:B------:R-:W-:Y:S01]  /*0b40*/  MOV R219, RZ ;  /* 0x000000ff00db7202 */ /* 0x000fe20000000f00 */
[----:B--2---:R-:W-:-:S05]  /*0b50*/  IMAD R3, R0, c[0x0][0x168], RZ ;  /* 0x00005a0000037a24 */ /* 0x004fca00078e02ff */
[----:B-1----:R-:W-:-:S04]  /*0b60*/  SHF.R.S32.HI R196, RZ, 0x1f, R3 ;  /* 0x0000001fffc47819 */ /* 0x002fc80000011403 */
[----:B------:R-:W-:Y:S02]  /*0b70*/  LEA.HI R3, R196, R3, RZ, 0x3 ;  /* 0x00000003c4037211 */ /* 0x000fe400078f18ff */
[----:B0-----:R-:W-:-:S04]  /*0b80*/  LOP3.LUT R196, R198, 0x1f, RZ, 0xc0, !PT ;  /* 0x0000001fc6c47812 */ /* 0x001fc800078ec0ff */
[----:B------:R-:W-:-:S04]  /*0b90*/  LEA.HI.SX32 R3, R3, R196, 0x1d ;  /* 0x000000c403037211 */ /* 0x000fc800078feaff */
[----:B------:R-:W-:Y:S01]  /*0ba0*/  MOV R218, R3 ;  /* 0x0000000300da7202 */ /* 0x000fe20000000f00 */
        /* <DEDUP_REMOVED lines=12> */
[----:B------:R-:W-:-:S03]  /*0c70*/  ISETP.NE.U32.AND P0, PT, RZ, c[0x0][0x218], PT ;  /* 0x00008600ff007a0c */ /* 0x000fc60003f05070 */
[----:B------:R-:W3:Y:S01]  /*0c80*/  LDL R231, [R1+0x104] ;  /* 0x0001040001e77983 */ /* 0x000ee20000100800 */
[----:B------:R-:W-:-:S03]  /*0c90*/  ISETP.NE.AND.EX P0, PT, RZ, c[0x0][0x21c], PT, P0 ;  /* 0x00008700ff007a0c */ /* 0x000fc60003f05300 */
[----:B------:R-:W3:Y:S04]  /*0ca0*/  LDL R219, [R1+0x114] ;  /* 0x0001140001db7983 */ /* 0x000ee80000100800 */
[----:B------:R-:W3:Y:S04]  /*0cb0*/  LDL R218, [R1+0x108] ;  /* 0x0001080001da7983 */ /* 0x000ee80000100800 */
[----:B------:R-:W3:Y:S02]  /*0cc0*/  LDL R216, [R1+0x118] ;  /* 0x0001180001d87983 */ /* 0x000ee40000100800 */
[C---:B------:R-:W-:Y:S01]  /*0cd0*/  @P0 LEA R212, P1, R3.reuse, c[0x0][0x218], 0x5 ;  /* 0x0000860003d40a11 */ /* 0x040fe200078228ff */
[----:B------:R-:W0:Y:S01]  /*0ce0*/  LDC.U8 R240, c[0x0][0x1f0] ;  /* 0x00007c00fff07b82 */ /* 0x000e220000000000 */
[----:B------:R-:W3:Y:S02]  /*0cf0*/  LDL R215, [R1+0x11c] ;  /* 0x00011c0001d77983 */ /* 0x000ee40000100800 */
[----:B------:R-:W-:-:S02]  /*0d00*/  @P0 LEA.HI.X R213, R3, c[0x0][0x21c], RZ, 0x5, P1 ;  /* 0x0000870003d50a11 */ /* 0x000fc400008f2cff */
[----:B------:R-:W3:Y:S04]  /*0d10*/  LDL R248, [R1+0xe0] ;  /* 0x0000e00001f87983 */ /* 0x000ee80000100800 */
[----:B------:R1:W5:Y:S04]  /*0d20*/  @P0 LDG.E.128 R152, [R212.64] ;  /* 0x00000004d4980981 */ /* 0x000368000c1e1d00 */
[----:B------:R1:W5:Y:S04]  /*0d30*/  @P0 LDG.E.128 R156, [R212.64+0x10] ;  /* 0x00001004d49c0981 */ /* 0x000368000c1e1d00 */
[----:B------:R-:W3:Y:S04]  /*0d40*/  LDL R247, [R1+0xf0] ;  /* 0x0000f00001f77983 */ /* 0x000ee80000100800 */
[----:B------:R-:W3:Y:S04]  /*0d50*/  LDL R220, [R1+0xf4] ;  /* 0x0000f40001dc7983 */ /* 0x000ee80000100800 */
[----:B-1----:R-:W3:Y:S01]  /*0d60*/  LDL R213, [R1+0x10c] ;  /* 0x00010c0001d57983 */ /* 0x002ee20000100800 */
[----:B0-----:R-:W-:-:S03]  /*0d70*/  ISETP.NE.AND P0, PT, R240, RZ, PT ;  /* 0x000000fff000720c */ /* 0x001fc60003f05270 */
[----:B------:R-:W3:Y:S01]  /*0d80*/  LDL R240, [R1+0xe4] ;  /* 0x0000e40001f07983 */ /* 0x000ee20000100800 */
[----:B-----5:R-:W-:-:S05]  /*0d90*/  FSEL R212, R11, RZ, !P0 ;  /* 0x000000ff0bd47208 */ /* 0x020fca0004000000 */
[----:B----4-:R-:W-:-:S04]  /*0da0*/  FADD.FTZ R196, R196, -R212 ;  /* 0x800000d4c4c47221 */ /* 0x010fc80000010000 */
[----:B------:R-:W-:Y:S01]  /*0db0*/  FMUL.FTZ R217, R2, R196 ;  /* 0x000000c402d97220 */ /* 0x000fe20000410000 */
[----:B--2---:R-:W-:Y:S01]  /*0dc0*/  PRMT R196, RZ, 0x5410, R204 ;  /* 0x00005410ffc47816 */ /* 0x004fe200000000cc */
[--C-:B------:R-:W-:Y:S02]  /*0dd0*/  FADD.FTZ R15, R199, -R212.reuse ;  /* 0x800000d4c70f7221 */ /* 0x100fe40000010000 */
[--C-:B------:R-:W-:Y:S02]  /*0de0*/  FADD.FTZ R197, R197, -R212.reuse ;  /* 0x800000d4c5c57221 */ /* 0x100fe40000010000 */
[----:B------:R-:W-:Y:S02]  /*0df0*/  FADD.FTZ R198, R198, -R212 ;  /* 0x800000d4c6c67221 */ /* 0x000fe40000010000 */
[C---:B---3--:R-:W-:Y:S02]  /*0e00*/  FADD.FTZ R199, -R212.reuse, R200 ;  /* 0x000000c8d4c77221 */ /* 0x048fe40000010100 */
[----:B------:R-:W-:-:S02]  /*0e10*/  FADD.FTZ R201, -R212, R201 ;  /* 0x000000c9d4c97221 */ /* 0x000fc40000010100 */
[C---:B------:R-:W-:Y:S02]  /*0e20*/  FADD.FTZ R202, -R212.reuse, R202 ;  /* 0x000000cad4ca7221 */ /* 0x040fe40000010100 */
[----:B------:R-:W-:Y:S01]  /*0e30*/  FADD.FTZ R203, -R212, R203 ;  /* 0x000000cbd4cb7221 */ /* 0x000fe20000010100 */
[----:B------:R-:W-:Y:S01]  /*0e40*/  PRMT R212, RZ, 0x5410, R208 ;  /* 0x00005410ffd47816 */ /* 0x000fe200000000d0 */
[----:B------:R-:W-:-:S04]  /*0e50*/  FMUL.FTZ R200, R237, R196 ;  /* 0x000000c4edc87220 */ /* 0x000fc80000410000 */
        /* <DEDUP_REMOVED lines=8> */
[-C--:B------:R-:W-:Y:S02]  /*0ee0*/  FFMA.FTZ R33, R232, R196.reuse, R33 ;  /* 0x000000c4e8217223 */ /* 0x080fe40000010021 */
[----:B------:R-:W-:Y:S01]  /*0ef0*/  FFMA.FTZ R219, R219, R196, R197 ;  /* 0x000000c4dbdb7223 */ /* 0x000fe200000100c5 */
[----:B------:R-:W-:Y:S01]  /*0f00*/  PRMT R196, RZ, 0x5410, R205 ;  /* 0x00005410ffc47816 */ /* 0x000fe200000000cd */
[----:B------:R-:W-:Y:S01]  /*0f10*/  FMUL.FTZ R231, R2, R198 ;  /* 0x000000c602e77220 */ /* 0x000fe20000410000 */
[----:B------:R-:W-:-:S03]  /*0f20*/  PRMT R198, RZ, 0x5410, R209 ;  /* 0x00005410ffc67816 */ /* 0x000fc600000000d1 */
[----:B------:R-:W-:-:S04]  /*0f30*/  FMUL.FTZ R197, R218, R196 ;  /* 0x000000c4dac57220 */ /* 0x000fc80000410000 */
[----:B------:R-:W-:Y:S01]  /*0f40*/  FFMA.FTZ R218, R216, R198, R197 ;  /* 0x000000c6d8da7223 */ /* 0x000fe200000100c5 */
[----:B------:R-:W-:Y:S01]  /*0f50*/  PRMT R197, RZ, 0x7610, R205 ;  /* 0x00007610ffc57816 */ /* 0x000fe200000000cd */
[----:B------:R-:W-:Y:S01]  /*0f60*/  STL [R1+0x2c], R219 ;  /* 0x00002cdb01007387 */ /* 0x000fe20000100800 */
[----:B------:R-:W-:-:S03]  /*0f70*/  FMUL.FTZ R216, R2, R15 ;  /* 0x0000000f02d87220 */ /* 0x000fc60000410000 */
[----:B------:R0:W-:Y:S01]  /*0f80*/  STL [R1+0x28], R218 ;  /* 0x000028da01007387 */ /* 0x0001e20000100800 */
[----:B------:R-:W-:-:S03]  /*0f90*/  FMUL.FTZ R15, R213, R197 ;  /* 0x000000c5d50f7220 */ /* 0x000fc60000410000 */
[----:B------:R-:W2:Y:S01]  /*0fa0*/  LDL R213, [R1+0xe8] ;  /* 0x0000e80001d57983 */ /* 0x000ea20000100800 */
[----:B------:R-:W-:Y:S02]  /*0fb0*/  FADD.FTZ R122, R122, R196 ;  /* 0x000000c47a7a7221 */ /* 0x000fe40000010000 */
[----:B------:R-:W-:Y:S01]  /*0fc0*/  FFMA.FTZ R98, R231, R196, R98 ;  /* 0x000000c4e7627223 */ /* 0x000fe20000010062 */
[----:B------:R-:W-:Y:S01]  /*0fd0*/  PRMT R196, RZ, 0x7610, R209 ;  /* 0x00007610ffc47816 */ /* 0x000fe200000000d1 */
[----:B------:R-:W3:Y:S04]  /*0fe0*/  LDL R208, [R1+0xec] ;  /* 0x0000ec0001d07983 */ /* 0x000ee80000100800 */
[----:B------:R-:W4:Y:S04]  /*0ff0*/  LDL R209, [R1+0xf8] ;  /* 0x0000f80001d17983 */ /* 0x000f280000100800 */
[----:B------:R-:W3:Y:S01]  /*1000*/  LDL R205, [R1+0xfc] ;  /* 0x0000fc0001cd7983 */ /* 0x000ee20000100800 */
[----:B------:R-:W-:Y:S01]  /*1010*/  FFMA.FTZ R204, R215, R196, R15 ;  /* 0x000000c4d7cc7223 */ /* 0x000fe2000001000f */
[----:B------:R-:W-:Y:S01]  /*1020*/  PRMT R15, RZ, 0x5410, R206 ;  /* 0x00005410ff0f7816 */ /* 0x000fe200000000ce */
[----:B------:R-:W-:-:S02]  /*1030*/  FADD.FTZ R123, R123, R197 ;  /* 0x000000c57b7b7221 */ /* 0x000fc40000010000 */
[C---:B------:R-:W-:Y:S01]  /*1040*/  FFMA.FTZ R99, R216.reuse, R197, R99 ;  /* 0x000000c5d8637223 */ /* 0x040fe20000010063 */
[----:B------:R-:W-:Y:S01]  /*1050*/  PRMT R197, RZ, 0x5410, R210 ;  /* 0x00005410ffc57816 */ /* 0x000fe200000000d2 */
        /* <DEDUP_REMOVED lines=8> */
[----:B------:R-:W-:Y:S01]  /*10e0*/  FFMA.FTZ R200, R247, R197, R196 ;  /* 0x000000c5f7c87223 */ /* 0x000fe200000100c4 */
[----:B------:R-:W-:Y:S01]  /*10f0*/  PRMT R197, RZ, 0x7610, R206 ;  /* 0x00007610ffc57816 */ /* 0x000fe200000000ce */
[----:B------:R-:W-:Y:S01]  /*1100*/  FADD.FTZ R66, R66, R198 ;  /* 0x000000c642427221 */ /* 0x000fe20000010000 */
[----:B------:R-:W-:Y:S01]  /*1110*/  PRMT R196, RZ, 0x7610, R210 ;  /* 0x00007610ffc47816 */ /* 0x000fe200000000d2 */
[----:B------:R-:W-:-:S02]  /*1120*/  FFMA.FTZ R34, R231, R198, R34 ;  /* 0x000000c6e7227223 */ /* 0x000fc40000010022 */
[----:B------:R-:W-:Y:S02]  /*1130*/  FADD.FTZ R124, R124, R15 ;  /* 0x0000000f7c7c7221 */ /* 0x000fe40000010000 */
[----:B------:R-:W-:Y:S02]  /*1140*/  FFMA.FTZ R100, R215, R15, R100 ;  /* 0x0000000fd7647223 */ /* 0x000fe40000010064 */
[----:B------:R-:W-:Y:S02]  /*1150*/  FMUL.FTZ R15, R2, R201 ;  /* 0x000000c9020f7220 */ /* 0x000fe40000410000 */
[----:B------:R-:W-:Y:S02]  /*1160*/  FMUL.FTZ R198, R240, R197 ;  /* 0x000000c5f0c67220 */ /* 0x000fe40000410000 */
[----:B------:R-:W-:Y:S02]  /*1170*/  FADD.FTZ R69, R69, R196 ;  /* 0x000000c445457221 */ /* 0x000fe40000010000 */
[----:B------:R-:W-:-:S02]  /*1180*/  FFMA.FTZ R37, R15, R196, R37 ;  /* 0x000000c40f257223 */ /* 0x000fc40000010025 */
[----:B------:R-:W-:Y:S01]  /*1190*/  FFMA.FTZ R248, R220, R196, R198 ;  /* 0x000000c4dcf87223 */ /* 0x000fe200000100c6 */
[----:B------:R-:W-:Y:S01]  /*11a0*/  PRMT R196, RZ, 0x5410, R207 ;  /* 0x00005410ffc47816 */ /* 0x000fe200000000cf */
[----:B------:R-:W-:Y:S01]  /*11b0*/  FADD.FTZ R125, R125, R197 ;  /* 0x000000c57d7d7221 */ /* 0x000fe20000010000 */
[----:B------:R-:W-:Y:S01]  /*11c0*/  PRMT R198, RZ, 0x5410, R211 ;  /* 0x00005410ffc67816 */ /* 0x000fe200000000d3 */
[----:B------:R-:W-:Y:S02]  /*11d0*/  FFMA.FTZ R101, R15, R197, R101 ;  /* 0x000000c50f657223 */ /* 0x000fe40000010065 */
[----:B------:R-:W-:Y:S02]  /*11e0*/  FADD.FTZ R64, R64, R212 ;  /* 0x000000d440407221 */ /* 0x000fe40000010000 */
[----:B------:R-:W-:Y:S02]  /*11f0*/  FFMA.FTZ R32, R217, R212, R32 ;  /* 0x000000d4d9207223 */ /* 0x000fe40000010020 */
[----:B------:R-:W-:-:S02]  /*1200*/  FMUL.FTZ R212, R2, R202 ;  /* 0x000000ca02d47220 */ /* 0x000fc40000410000 */
[----:B------:R-:W-:Y:S02]  /*1210*/  FADD.FTZ R126, R126, R196 ;  /* 0x000000c47e7e7221 */ /* 0x000fe40000010000 */
[----:B------:R-:W-:Y:S02]  /*1220*/  FFMA.FTZ R102, R212, R196, R102 ;  /* 0x000000c4d4667223 */ /* 0x000fe40000010066 */
[----:B------:R-:W-:Y:S02]  /*1230*/  FADD.FTZ R70, R70, R198 ;  /* 0x000000c646467221 */ /* 0x000fe40000010000 */
[----:B------:R-:W-:Y:S01]  /*1240*/  FFMA.FTZ R38, R212, R198, R38 ;  /* 0x000000c6d4267223 */ /* 0x000fe20000010026 */
[----:B------:R1:W-:Y:S04]  /*1250*/  STL [R1+0xc], R204 ;  /* 0x00000ccc01007387 */ /* 0x0003e80000100800 */
[----:B------:R1:W-:Y:S01]  /*1260*/  STL [R1+0x8], R200 ;  /* 0x000008c801007387 */ /* 0x0003e20000100800 */
[----:B--2---:R-:W-:Y:S01]  /*1270*/  FMUL.FTZ R197, R213, R196 ;  /* 0x000000c4d5c57220 */ /* 0x004fe20000410000 */
[----:B------:R-:W-:Y:S01]  /*1280*/  PRMT R196, RZ, 0x7610, R211 ;  /* 0x00007610ffc47816 */ /* 0x000fe200000000d3 */
[----:B------:R-:W-:-:S02]  /*1290*/  FMUL.FTZ R213, R2, R203 ;  /* 0x000000cb02d57220 */ /* 0x000fc40000410000 */
[----:B----4-:R-:W-:Y:S01]  /*12a0*/  FFMA.FTZ R247, R209, R198, R197 ;  /* 0x000000c6d1f77223 */ /* 0x010fe200000100c5 */
[----:B------:R-:W-:Y:S01]  /*12b0*/  PRMT R197, RZ, 0x7610, R207 ;  /* 0x00007610ffc57816 */ /* 0x000fe200000000cf */
[----:B------:R-:W-:-:S04]  /*12c0*/  FADD.FTZ R71, R71, R196 ;  /* 0x000000c447477221 */ /* 0x000fc80000010000 */
[-C--:B---3--:R-:W-:Y:S02]  /*12d0*/  FMUL.FTZ R198, R208, R197.reuse ;  /* 0x000000c5d0c67220 */ /* 0x088fe40000410000 */
[-C--:B------:R-:W-:Y:S02]  /*12e0*/  FFMA.FTZ R39, R213, R196.reuse, R39 ;  /* 0x000000c4d5277223 */ /* 0x080fe40000010027 */
[----:B------:R-:W-:Y:S02]  /*12f0*/  FFMA.FTZ R240, R205, R196, R198 ;  /* 0x000000c4cdf07223 */ /* 0x000fe400000100c6 */
[----:B------:R-:W-:Y:S02]  /*1300*/  FADD.FTZ R127, R127, R197 ;  /* 0x000000c57f7f7221 */ /* 0x000fe40000010000 */
[----:B------:R-:W-:Y:S02]  /*1310*/  FFMA.FTZ R103, R213, R197, R103 ;  /* 0x000000c5d5677223 */ /* 0x000fe40000010067 */
[----:B------:R-:W-:-:S02]  /*1320*/  FADD.FTZ R197, RZ, R237 ;  /* 0x000000edffc57221 */ /* 0x000fc40000010000 */
[----:B------:R-:W-:Y:S02]  /*1330*/  FFMA.FTZ R196, R217, R237, RZ ;  /* 0x000000edd9c47223 */ /* 0x000fe400000100ff */
        /* <DEDUP_REMOVED lines=12> */
[----:B0-----:R-:W-:Y:S01]  /*1400*/  IADD3 R218, R3, 0x20, RZ ;  /* 0x0000002003da7810 */ /* 0x001fe20007ffe0ff */
[----:B------:R-:W-:Y:S02]  /*1410*/  FADD.FTZ R220, R197, R240 ;  /* 0x000000f0c5dc7221 */ /* 0x000fe40000010000 */
[----:B------:R-:W-:Y:S02]  /*1420*/  FFMA.FTZ R219, R213, R240, R196 ;  /* 0x000000f0d5db7223 */ /* 0x000fe400000100c4 */
.L_x_945:
[----:B-1----:R-:W-:Y:S05]  /*1430*/  BSYNC B1 ;  /* 0x0000000000017941 */ /* 0x002fea0003800000 */
.L_x_944:
[----:B------:R-:W-:Y:S01]  /*1440*/  BSSY B1, `(.L_x_946) ;  /* 0x000008a000017945 */ /* 0x000fe20003800000 */
[----:B------:R-:W-:Y:S05]  /*1450*/  @!P3 BRA `(.L_x_947) ;  /* 0x000008800000b947 */ /* 0x000fea0003800000 */
[C---:B------:R-:W-:Y:S01]  /*1460*/  LEA R4, P0, R218.reuse, c[0x0][0x188], 0x5 ;  /* 0x00006200da047a11 */ /* 0x040fe200078028ff */
[----:B------:R-:W-:Y:S01]  /*1470*/  HFMA2.MMA R14, -RZ, RZ, 0, 9.5367431640625e-07 ;  /* 0x00000010ff0e7435 */ /* 0x000fe200000001ff */
[----:B------:R-:W0:Y:S01]  /*1480*/  LDC.U8 R239, c[0x0][0x1f0] ;  /* 0x00007c00ffef7b82 */ /* 0x000e220000000000 */
[----:B------:R-:W2:Y:S01]  /*1490*/  LDL R228, [R1+0xd0] ;  /* 0x0000d00001e47983 */ /* 0x000ea20000100800 */
[----:B------:R-:W-:-:S03]  /*14a0*/  LEA.HI.X R5, R218, c[0x0][0x18c], RZ, 0x5, P0 ;  /* 0x00006300da057a11 */ /* 0x000fc600000f2cff */
[----:B------:R-:W3:Y:S04]  /*14b0*/  LDL R225, [R1+0xd4] ;  /* 0x0000d40001e17983 */ /* 0x000ee80000100800 */
[----:B------:R1:W4:Y:S01]  /*14c0*/  LDG.E.128 R204, [R4.64] ;  /* 0x0000000404cc7981 */ /* 0x000322000c1e1d00 */
[----:B------:R-:W-:Y:S01]  /*14d0*/  ISETP.NE.U32.AND P0, PT, RZ, c[0x0][0x218], PT ;  /* 0x00008600ff007a0c */ /* 0x000fe20003f05070 */
[----:B------:R-:W-:Y:S02]  /*14e0*/  IMAD.WIDE.U32 R12, R218, R14, c[0x0][0x210] ;  /* 0x00008400da0c7625 */ /* 0x000fe400078e000e */
[----:B------:R1:W2:Y:S01]  /*14f0*/  LDG.E.128 R208, [R4.64+0x10] ;  /* 0x0000100404d07981 */ /* 0x0002a2000c1e1d00 */
[----:B------:R-:W-:-:S03]  /*1500*/  ISETP.NE.AND.EX P0, PT, RZ, c[0x0][0x21c], PT, P0 ;  /* 0x00008700ff007a0c */ /* 0x000fc60003f05300 */
[----:B------:R4:W2:Y:S04]  /*1510*/  LDG.E.128 R196, [R12.64] ;  /* 0x000000040cc47981 */ /* 0x0008a8000c1e1d00 */
[----:B------:R-:W3:Y:S01]  /*1520*/  LDL R245, [R1+0xcc] ;  /* 0x0000cc0001f57983 */ /* 0x000ee20000100800 */
[----:B-1----:R-:W-:-:S03]  /*1530*/  IMAD.WIDE.U32 R4, R218, R14, c[0x0][0x208] ;  /* 0x00008200da047625 */ /* 0x002fc600078e000e */
[----:B------:R-:W3:Y:S04]  /*1540*/  LDL R246, [R1+0xa0] ;  /* 0x0000a00001f67983 */ /* 0x000ee80000100800 */
[----:B------:R1:W3:Y:S02]  /*1550*/  LDG.E.128 R200, [R4.64] ;  /* 0x0000000404c87981 */ /* 0x0002e4000c1e1d00 */
[----:B-1----:R-:W-:-:S04]  /*1560*/  @P0 LEA R4, P1, R218, c[0x0][0x218], 0x5 ;  /* 0x00008600da040a11 */ /* 0x002fc800078228ff */
[----:B------:R-:W-:-:S05]  /*1570*/  @P0 LEA.HI.X R5, R218, c[0x0][0x21c], RZ, 0x5, P1 ;  /* 0x00008700da050a11 */ /* 0x000fca00008f2cff */
[----:B------:R1:W5:Y:S04]  /*1580*/  @P0 LDG.E.128 R160, [R4.64] ;  /* 0x0000000404a00981 */ /* 0x000368000c1e1d00 */
[----:B------:R1:W5:Y:S01]  /*1590*/  @P0 LDG.E.128 R164, [R4.64+0x10] ;  /* 0x0000100404a40981 */ /* 0x000362000c1e1d00 */
[----:B0-----:R-:W-:-:S03]  /*15a0*/  ISETP.NE.AND P0, PT, R239, RZ, PT ;  /* 0x000000ffef00720c */ /* 0x001fc60003f05270 */
[----:B------:R-:W3:Y:S01]  /*15b0*/  LDL R239, [R1+0xdc] ;  /* 0x0000dc0001ef7983 */ /* 0x000ee20000100800 */
[----:B-1---5:R-:W-:-:S05]  /*15c0*/  FSEL R4, R11, RZ, !P0 ;  /* 0x000000ff0b047208 */ /* 0x022fca0004000000 */
[C---:B----4-:R-:W-:Y:S02]  /*15d0*/  FADD.FTZ R13, -R4.reuse, R206 ;  /* 0x000000ce040d7221 */ /* 0x050fe40000010100 */
[----:B------:R-:W4:Y:S01]  /*15e0*/  LDL R206, [R1+0xc0] ;  /* 0x0000c00001ce7983 */ /* 0x000f220000100800 */
[C---:B------:R-:W-:Y:S02]  /*15f0*/  FADD.FTZ R5, -R4.reuse, R204 ;  /* 0x000000cc04057221 */ /* 0x040fe40000010100 */
[C---:B------:R-:W-:Y:S02]  /*1600*/  FADD.FTZ R12, -R4.reuse, R205 ;  /* 0x000000cd040c7221 */ /* 0x040fe40000010100 */
[C---:B------:R-:W-:Y:S02]  /*1610*/  FADD.FTZ R14, -R4.reuse, R207 ;  /* 0x000000cf040e7221 */ /* 0x040fe40000010100 */
[C---:B--2---:R-:W-:Y:S02]  /*1620*/  FADD.FTZ R204, -R4.reuse, R208 ;  /* 0x000000d004cc7221 */ /* 0x044fe40000010100 */
[C---:B------:R-:W-:Y:S01]  /*1630*/  FADD.FTZ R205, -R4.reuse, R209 ;  /* 0x000000d104cd7221 */ /* 0x040fe20000010100 */
[----:B------:R-:W2:Y:S01]  /*1640*/  LDL R208, [R1+0xd8] ;  /* 0x0000d80001d07983 */ /* 0x000ea20000100800 */
[----:B------:R-:W-:-:S02]  /*1650*/  FADD.FTZ R207, -R4, R210 ;  /* 0x000000d204cf7221 */ /* 0x000fc40000010100 */
[----:B------:R-:W-:Y:S01]  /*1660*/  FADD.FTZ R211, -R4, R211 ;  /* 0x000000d304d37221 */ /* 0x000fe20000010100 */
[----:B------:R-:W-:Y:S01]  /*1670*/  PRMT R4, RZ, 0x5410, R196 ;  /* 0x00005410ff047816 */ /* 0x000fe200000000c4 */
[----:B------:R-:W2:Y:S01]  /*1680*/  LDL R209, [R1+0xc4] ;  /* 0x0000c40001d17983 */ /* 0x000ea20000100800 */
[----:B------:R-:W-:-:S03]  /*1690*/  FMUL.FTZ R230, R2, R5 ;  /* 0x0000000502e67220 */ /* 0x000fc60000410000 */
[----:B----4-:R-:W-:Y:S01]  /*16a0*/  FMUL.FTZ R5, R206, R4 ;  /* 0x00000004ce057220 */ /* 0x010fe20000410000 */
[----:B---3--:R-:W-:-:S05]  /*16b0*/  PRMT R206, RZ, 0x5410, R200 ;  /* 0x00005410ffce7816 */ /* 0x008fca00000000c8 */
[----:B------:R-:W-:Y:S02]  /*16c0*/  FADD.FTZ R72, R72, R206 ;  /* 0x000000ce48487221 */ /* 0x000fe40000010000 */
[-C--:B------:R-:W-:Y:S02]  /*16d0*/  FFMA.FTZ R40, R230, R206.reuse, R40 ;  /* 0x000000cee6287223 */ /* 0x080fe40000010028 */
[----:B------:R-:W-:Y:S02]  /*16e0*/  FFMA.FTZ R210, R228, R206, R5 ;  /* 0x000000cee4d27223 */ /* 0x000fe40000010005 */
[----:B------:R-:W3:Y:S01]  /*16f0*/  LDL R206, [R1+0xc8] ;  /* 0x0000c80001ce7983 */ /* 0x000ee20000100800 */
[----:B------:R-:W-:Y:S01]  /*1700*/  PRMT R5, RZ, 0x7610, R196 ;  /* 0x00007610ff057816 */ /* 0x000fe200000000c4 */
[----:B------:R-:W-:Y:S02]  /*1710*/  FADD.FTZ R128, R128, R4 ;  /* 0x0000000480807221 */ /* 0x000fe40000010000 */
[----:B------:R-:W-:Y:S01]  /*1720*/  FFMA.FTZ R104, R230, R4, R104 ;  /* 0x00000004e6687223 */ /* 0x000fe20000010068 */
[----:B------:R-:W-:Y:S01]  /*1730*/  PRMT R4, RZ, 0x7610, R200 ;  /* 0x00007610ff047816 */ /* 0x000fe200000000c8 */
[----:B------:R-:W-:-:S02]  /*1740*/  FMUL.FTZ R228, R2, R12 ;  /* 0x0000000c02e47220 */ /* 0x000fc40000410000 */
[-C--:B--2---:R-:W-:Y:S02]  /*1750*/  FMUL.FTZ R12, R209, R5.reuse ;  /* 0x00000005d10c7220 */ /* 0x084fe40000410000 */
[----:B------:R-:W-:Y:S02]  /*1760*/  FADD.FTZ R73, R73, R4 ;  /* 0x0000000449497221 */ /* 0x000fe40000010000 */
[CC--:B------:R-:W-:Y:S02]  /*1770*/  FFMA.FTZ R41, R228.reuse, R4.reuse, R41 ;  /* 0x00000004e4297223 */ /* 0x0c0fe40000010029 */
[----:B------:R-:W-:Y:S01]  /*1780*/  FFMA.FTZ R209, R225, R4, R12 ;  /* 0x00000004e1d17223 */ /* 0x000fe2000001000c */
[----:B------:R-:W-:Y:S01]  /*1790*/  PRMT R4, RZ, 0x5410, R197 ;  /* 0x00005410ff047816 */ /* 0x000fe200000000c5 */
[----:B------:R-:W-:Y:S01]  /*17a0*/  FADD.FTZ R129, R129, R5 ;  /* 0x0000000581817221 */ /* 0x000fe20000010000 */
[----:B------:R-:W-:Y:S01]  /*17b0*/  PRMT R12, RZ, 0x5410, R201 ;  /* 0x00005410ff0c7816 */ /* 0x000fe200000000c9 */
[----:B------:R-:W-:Y:S01]  /*17c0*/  FFMA.FTZ R105, R228, R5, R105 ;  /* 0x00000005e4697223 */ /* 0x000fe20000010069 */
[----:B------:R0:W-:Y:S01]  /*17d0*/  STL [R1+0x38], R210 ;  /* 0x000038d201007387 */ /* 0x0001e20000100800 */
[----:B------:R-:W-:-:S03]  /*17e0*/  FMUL.FTZ R225, R2, R13 ;  /* 0x0000000d02e17220 */ /* 0x000fc60000410000 */
[----:B------:R0:W-:Y:S01]  /*17f0*/  STL [R1+0x24], R209 ;  /* 0x000024d101007387 */ /* 0x0001e20000100800 */
[----:B------:R-:W-:Y:S02]  /*1800*/  FADD.FTZ R74, R74, R12 ;  /* 0x0000000c4a4a7221 */ /* 0x000fe40000010000 */
[C---:B------:R-:W-:Y:S02]  /*1810*/  FFMA.FTZ R42, R225.reuse, R12, R42 ;  /* 0x0000000ce12a7223 */ /* 0x040fe4000001002a */
[----:B------:R-:W-:Y:S02]  /*1820*/  FADD.FTZ R130, R130, R4 ;  /* 0x0000000482827221 */ /* 0x000fe40000010000 */
[-C--:B------:R-:W-:Y:S02]  /*1830*/  FFMA.FTZ R106, R225, R4.reuse, R106 ;  /* 0x00000004e16a7223 */ /* 0x080fe4000001006a */
[----:B---3--:R-:W-:-:S04]  /*1840*/  FMUL.FTZ R5, R206, R4 ;  /* 0x00000004ce057220 */ /* 0x008fc80000410000 */
[----:B------:R-:W-:-:S05]  /*1850*/  FFMA.FTZ R208, R208, R12, R5 ;  /* 0x0000000cd0d07223 */ /* 0x000fca0000010005 */
[----:B------:R0:W-:Y:S04]  /*1860*/  STL [R1+0x20], R208 ;  /* 0x000020d001007387 */ /* 0x0001e80000100800 */
[----:B------:R-:W2:Y:S01]  /*1870*/  LDL R200, [R1+0xb0] ;  /* 0x0000b00001c87983 */ /* 0x000ea20000100800 */
[----:B------:R-:W-:-:S03]  /*1880*/  PRMT R12, RZ, 0x7610, R197 ;  /* 0x00007610ff0c7816 */ /* 0x000fc600000000c5 */
[----:B------:R-:W3:Y:S01]  /*1890*/  LDL R196, [R1+0xa4] ;  /* 0x0000a40001c47983 */ /* 0x000ee20000100800 */
[----:B------:R-:W-:Y:S01]  /*18a0*/  PRMT R5, RZ, 0x7610, R201 ;  /* 0x00007610ff057816 */ /* 0x000fe200000000c9 */
[----:B------:R-:W-:Y:S02]  /*18b0*/  FMUL.FTZ R4, R2, R14 ;  /* 0x0000000e02047220 */ /* 0x000fe40000410000 */
[----:B------:R-:W-:Y:S01]  /*18c0*/  FMUL.FTZ R13, R245, R12 ;  /* 0x0000000cf50d7220 */ /* 0x000fe20000410000 */
[----:B------:R-:W4:Y:S01]  /*18d0*/  LDL R197, [R1+0xb4] ;  /* 0x0000b40001c57983 */ /* 0x000f220000100800 */
[----:B------:R-:W-:Y:S02]  /*18e0*/  FADD.FTZ R75, R75, R5 ;  /* 0x000000054b4b7221 */ /* 0x000fe40000010000 */
[-C--:B------:R-:W-:Y:S01]  /*18f0*/  FFMA.FTZ R43, R4, R5.reuse, R43 ;  /* 0x00000005042b7223 */ /* 0x080fe2000001002b */
[----:B------:R-:W4:Y:S01]  /*1900*/  LDL R245, [R1+0xb8] ;  /* 0x0000b80001f57983 */ /* 0x000f220000100800 */
[----:B------:R-:W-:-:S02]  /*1910*/  FFMA.FTZ R201, R239, R5, R13 ;  /* 0x00000005efc97223 */ /* 0x000fc4000001000d */
[----:B------:R-:W-:Y:S01]  /*1920*/  FMUL.FTZ R5, R2, R204 ;  /* 0x000000cc02057220 */ /* 0x000fe20000410000 */
[----:B------:R-:W4:Y:S04]  /*1930*/  LDL R239, [R1+0xac] ;  /* 0x0000ac0001ef7983 */ /* 0x000f280000100800 */
[----:B------:R-:W4:Y:S04]  /*1940*/  LDL R204, [R1+0xa8] ;  /* 0x0000a80001cc7983 */ /* 0x000f280000100800 */
[----:B------:R-:W4:Y:S01]  /*1950*/  LDL R206, [R1+0xbc] ;  /* 0x0000bc0001ce7983 */ /* 0x000f220000100800 */
[----:B------:R-:W-:-:S02]  /*1960*/  FADD.FTZ R131, R131, R12 ;  /* 0x0000000c83837221 */ /* 0x000fc40000010000 */
[----:B------:R-:W-:Y:S01]  /*1970*/  FFMA.FTZ R107, R4, R12, R107 ;  /* 0x0000000c046b7223 */ /* 0x000fe2000001006b */
[----:B------:R-:W-:Y:S02]  /*1980*/  PRMT R12, RZ, 0x5410, R198 ;  /* 0x00005410ff0c7816 */ /* 0x000fe400000000c6 */
[----:B------:R-:W-:-:S03]  /*1990*/  PRMT R14, RZ, 0x5410, R202 ;  /* 0x00005410ff0e7816 */ /* 0x000fc600000000ca */
[----:B------:R-:W-:Y:S02]  /*19a0*/  FMUL.FTZ R13, R246, R12 ;  /* 0x0000000cf60d7220 */ /* 0x000fe40000410000 */
[----:B------:R-:W-:Y:S02]  /*19b0*/  FADD.FTZ R76, R76, R14 ;  /* 0x0000000e4c4c7221 */ /* 0x000fe40000010000 */
[C---:B------:R-:W-:Y:S02]  /*19c0*/  FFMA.FTZ R44, R5.reuse, R14, R44 ;  /* 0x0000000e052c7223 */ /* 0x040fe4000001002c */
[----:B------:R-:W-:Y:S02]  /*19d0*/  FADD.FTZ R132, R132, R12 ;  /* 0x0000000c84847221 */ /* 0x000fe40000010000 */
[----:B------:R-:W-:Y:S02]  /*19e0*/  FFMA.FTZ R108, R5, R12, R108 ;  /* 0x0000000c056c7223 */ /* 0x000fe4000001006c */
[----:B------:R-:W-:Y:S01]  /*19f0*/  FMUL.FTZ R12, R2, R205 ;  /* 0x000000cd020c7220 */ /* 0x000fe20000410000 */
[----:B------:R0:W-:Y:S01]  /*1a00*/  STL [R1+0x4], R201 ;  /* 0x000004c901007387 */ /* 0x0001e20000100800 */
[----:B------:R-:W-:Y:S01]  /*1a10*/  IADD3 R218, R218, 0x20, RZ ;  /* 0x00000020dada7810 */ /* 0x000fe20007ffe0ff */
[----:B--2---:R-:W-:Y:S01]  /*1a20*/  FFMA.FTZ R200, R200, R14, R13 ;  /* 0x0000000ec8c87223 */ /* 0x004fe2000001000d */
[----:B------:R-:W-:-:S02]  /*1a30*/  PRMT R14, RZ, 0x7610, R198 ;  /* 0x00007610ff0e7816 */ /* 0x000fc400000000c6 */
[----:B------:R-:W-:-:S03]  /*1a40*/  PRMT R13, RZ, 0x7610, R202 ;  /* 0x00007610ff0d7816 */ /* 0x000fc600000000ca */
[----:B---3--:R-:W-:-:S04]  /*1a50*/  FMUL.FTZ R196, R196, R14 ;  /* 0x0000000ec4c47220 */ /* 0x008fc80000410000 */
[-C--:B----4-:R-:W-:Y:S01]  /*1a60*/  FFMA.FTZ R246, R197, R13.reuse, R196 ;  /* 0x0000000dc5f67223 */ /* 0x090fe200000100c4 */
[----:B------:R-:W-:Y:S01]  /*1a70*/  PRMT R197, RZ, 0x5410, R199 ;  /* 0x00005410ffc57816 */ /* 0x000fe200000000c7 */
[----:B------:R-:W-:Y:S01]  /*1a80*/  FADD.FTZ R77, R77, R13 ;  /* 0x0000000d4d4d7221 */ /* 0x000fe20000010000 */
[----:B------:R-:W-:Y:S01]  /*1a90*/  PRMT R196, RZ, 0x5410, R203 ;  /* 0x00005410ffc47816 */ /* 0x000fe200000000cb */
[C---:B------:R-:W-:Y:S01]  /*1aa0*/  FFMA.FTZ R45, R12.reuse, R13, R45 ;  /* 0x0000000d0c2d7223 */ /* 0x040fe2000001002d */
[----:B------:R-:W-:Y:S01]  /*1ab0*/  PRMT R199, RZ, 0x7610, R199 ;  /* 0x00007610ffc77816 */ /* 0x000fe200000000c7 */
[----:B------:R-:W-:Y:S02]  /*1ac0*/  FADD.FTZ R133, R133, R14 ;  /* 0x0000000e85857221 */ /* 0x000fe40000010000 */
[----:B------:R-:W-:Y:S02]  /*1ad0*/  FFMA.FTZ R109, R12, R14, R109 ;  /* 0x0000000e0c6d7223 */ /* 0x000fe4000001006d */
[----:B------:R-:W-:-:S02]  /*1ae0*/  FMUL.FTZ R13, R2, R207 ;  /* 0x000000cf020d7220 */ /* 0x000fc40000410000 */
[-C--:B------:R-:W-:Y:S02]  /*1af0*/  FMUL.FTZ R14, R204, R197.reuse ;  /* 0x000000c5cc0e7220 */ /* 0x080fe40000410000 */
[----:B------:R-:W-:Y:S02]  /*1b00*/  FADD.FTZ R134, R134, R197 ;  /* 0x000000c586867221 */ /* 0x000fe40000010000 */
[C---:B------:R-:W-:Y:S01]  /*1b10*/  FFMA.FTZ R110, R13.reuse, R197, R110 ;  /* 0x000000c50d6e7223 */ /* 0x040fe2000001006e */
[----:B------:R-:W-:Y:S01]  /*1b20*/  PRMT R197, RZ, 0x7610, R203 ;  /* 0x00007610ffc57816 */ /* 0x000fe200000000cb */
[----:B------:R-:W-:Y:S02]  /*1b30*/  FADD.FTZ R78, R78, R196 ;  /* 0x000000c44e4e7221 */ /* 0x000fe40000010000 */
[-C--:B------:R-:W-:Y:S02]  /*1b40*/  FFMA.FTZ R46, R13, R196.reuse, R46 ;  /* 0x000000c40d2e7223 */ /* 0x080fe4000001002e */
[----:B------:R-:W-:-:S02]  /*1b50*/  FFMA.FTZ R245, R245, R196, R14 ;  /* 0x000000c4f5f57223 */ /* 0x000fc4000001000e */
[----:B------:R-:W-:Y:S02]  /*1b60*/  FMUL.FTZ R14, R2, R211 ;  /* 0x000000d3020e7220 */ /* 0x000fe40000410000 */
[----:B------:R-:W-:Y:S02]  /*1b70*/  FMUL.FTZ R196, R239, R199 ;  /* 0x000000c7efc47220 */ /* 0x000fe40000410000 */
[----:B------:R-:W-:Y:S02]  /*1b80*/  FADD.FTZ R79, R79, R197 ;  /* 0x000000c54f4f7221 */ /* 0x000fe40000010000 */
[-C--:B------:R-:W-:Y:S02]  /*1b90*/  FFMA.FTZ R47, R14, R197.reuse, R47 ;  /* 0x000000c50e2f7223 */ /* 0x080fe4000001002f */
[----:B------:R-:W-:Y:S02]  /*1ba0*/  FFMA.FTZ R239, R206, R197, R196 ;  /* 0x000000c5ceef7223 */ /* 0x000fe400000100c4 */
[----:B------:R-:W-:-:S02]  /*1bb0*/  FADD.FTZ R196, R220, R210 ;  /* 0x000000d2dcc47221 */ /* 0x000fc40000010000 */
[----:B------:R-:W-:Y:S02]  /*1bc0*/  FFMA.FTZ R197, R230, R210, R219 ;  /* 0x000000d2e6c57223 */ /* 0x000fe400000100db */
        /* <DEDUP_REMOVED lines=17> */
.L_x_947:
[----:B0-----:R-:W-:Y:S05]  /*1ce0*/  BSYNC B1 ;  /* 0x0000000000017941 */ /* 0x001fea0003800000 */
.L_x_946:
        /* <DEDUP_REMOVED lines=9> */
[----:B------:R-:W-:-:S03]  /*1d80*/  IMAD.WIDE.U32 R8, R218, R10, c[0x0][0x210] ;  /* 0x00008400da087625 */ /* 0x000fc600078e000a */
[----:B------:R1:W2:Y:S01]  /*1d90*/  LDG.E.128 R208, [R6.64+0x10] ;  /* 0x0000100406d07981 */ /* 0x0002a2000c1e1d00 */
[----:B------:R-:W-:-:S03]  /*1da0*/  ISETP.NE.U32.AND P0, PT, RZ, c[0x0][0x218], PT ;  /* 0x00008600ff007a0c */ /* 0x000fc60003f05070 */
[----:B------:R4:W3:Y:S01]  /*1db0*/  LDG.E.128 R196, [R8.64] ;  /* 0x0000000408c47981 */ /* 0x0008e2000c1e1d00 */
[----:B------:R-:W-:-:S03]  /*1dc0*/  ISETP.NE.AND.EX P0, PT, RZ, c[0x0][0x21c], PT, P0 ;  /* 0x00008700ff007a0c */ /* 0x000fc60003f05300 */
[----:B------:R-:W3:Y:S01]  /*1dd0*/  LDL R252, [R1+0x88] ;  /* 0x0000880001fc7983 */ /* 0x000ee20000100800 */
[----:B-1----:R-:W-:-:S03]  /*1de0*/  IMAD.WIDE.U32 R6, R218, R10, c[0x0][0x208] ;  /* 0x00008200da067625 */ /* 0x002fc600078e000a */
[----:B------:R-:W3:Y:S04]  /*1df0*/  LDL R251, [R1+0x98] ;  /* 0x0000980001fb7983 */ /* 0x000ee80000100800 */
[----:B------:R1:W3:Y:S04]  /*1e00*/  LDG.E.128 R200, [R6.64] ;  /* 0x0000000406c87981 */ /* 0x0002e8000c1e1d00 */
[----:B------:R-:W3:Y:S04]  /*1e10*/  LDL R243, [R1+0x8c] ;  /* 0x00008c0001f37983 */ /* 0x000ee80000100800 */
[----:B------:R-:W3:Y:S01]  /*1e20*/  LDL R244, [R1+0x60] ;  /* 0x0000600001f47983 */ /* 0x000ee20000100800 */
        /* <DEDUP_REMOVED lines=10> */
[C---:B--2---:R-:W-:Y:S02]  /*1ed0*/  FADD.FTZ R204, -R6.reuse, R208 ;  /* 0x000000d006cc7221 */ /* 0x044fe40000010100 */
[----:B------:R-:W2:Y:S01]  /*1ee0*/  LDL R208, [R1+0x84] ;  /* 0x0000840001d07983 */ /* 0x000ea20000100800 */
[C---:B------:R-:W-:Y:S02]  /*1ef0*/  FADD.FTZ R8, -R6.reuse, R205 ;  /* 0x000000cd06087221 */ /* 0x040fe40000010100 */
[----:B------:R-:W-:-:S02]  /*1f00*/  FADD.FTZ R10, -R6, R207 ;  /* 0x000000cf060a7221 */ /* 0x000fc40000010100 */
[C---:B------:R-:W-:Y:S02]  /*1f10*/  FADD.FTZ R205, -R6.reuse, R209 ;  /* 0x000000d106cd7221 */ /* 0x040fe40000010100 */
[C---:B------:R-:W-:Y:S02]  /*1f20*/  FADD.FTZ R207, -R6.reuse, R210 ;  /* 0x000000d206cf7221 */ /* 0x040fe40000010100 */
[----:B------:R-:W-:Y:S01]  /*1f30*/  FADD.FTZ R211, -R6, R211 ;  /* 0x000000d306d37221 */ /* 0x000fe20000010100 */
[----:B---3--:R-:W-:Y:S01]  /*1f40*/  PRMT R6, RZ, 0x5410, R196 ;  /* 0x00005410ff067816 */ /* 0x008fe200000000c4 */
[----:B------:R-:W-:-:S04]  /*1f50*/  FMUL.FTZ R229, R2, R7 ;  /* 0x0000000702e57220 */ /* 0x000fc80000410000 */
[----:B------:R-:W-:Y:S02]  /*1f60*/  FADD.FTZ R136, R136, R6 ;  /* 0x0000000688887221 */ /* 0x000fe40000010000 */
[-C--:B------:R-:W-:Y:S02]  /*1f70*/  FFMA.FTZ R112, R229, R6.reuse, R112 ;  /* 0x00000006e5707223 */ /* 0x080fe40000010070 */
[----:B----4-:R-:W-:Y:S01]  /*1f80*/  FMUL.FTZ R7, R206, R6 ;  /* 0x00000006ce077220 */ /* 0x010fe20000410000 */
[----:B------:R-:W-:-:S05]  /*1f90*/  PRMT R206, RZ, 0x5410, R200 ;  /* 0x00005410ffce7816 */ /* 0x000fca00000000c8 */
[----:B------:R-:W-:Y:S01]  /*1fa0*/  FFMA.FTZ R210, R224, R206, R7 ;  /* 0x000000cee0d27223 */ /* 0x000fe20000010007 */
[----:B------:R-:W-:Y:S01]  /*1fb0*/  PRMT R7, RZ, 0x7610, R196 ;  /* 0x00007610ff077816 */ /* 0x000fe200000000c4 */
[----:B------:R-:W-:Y:S01]  /*1fc0*/  FMUL.FTZ R224, R2, R8 ;  /* 0x0000000802e07220 */ /* 0x000fe20000410000 */
[----:B------:R-:W-:-:S03]  /*1fd0*/  PRMT R6, RZ, 0x7610, R200 ;  /* 0x00007610ff067816 */ /* 0x000fc600000000c8 */
[-C--:B--2---:R-:W-:Y:S02]  /*1fe0*/  FMUL.FTZ R8, R208, R7.reuse ;  /* 0x00000007d0087220 */ /* 0x084fe40000410000 */
[----:B------:R-:W-:Y:S02]  /*1ff0*/  FADD.FTZ R81, R81, R6 ;  /* 0x0000000651517221 */ /* 0x000fe40000010000 */
[CC--:B------:R-:W-:Y:S02]  /*2000*/  FFMA.FTZ R49, R224.reuse, R6.reuse, R49 ;  /* 0x00000006e0317223 */ /* 0x0c0fe40000010031 */
[----:B------:R-:W-:Y:S01]  /*2010*/  FFMA.FTZ R209, R223, R6, R8 ;  /* 0x00000006dfd17223 */ /* 0x000fe20000010008 */
[----:B------:R-:W-:Y:S01]  /*2020*/  PRMT R6, RZ, 0x5410, R197 ;  /* 0x00005410ff067816 */ /* 0x000fe200000000c5 */
[----:B------:R-:W-:Y:S01]  /*2030*/  FADD.FTZ R137, R137, R7 ;  /* 0x0000000789897221 */ /* 0x000fe20000010000 */
[----:B------:R-:W-:Y:S01]  /*2040*/  PRMT R8, RZ, 0x5410, R201 ;  /* 0x00005410ff087816 */ /* 0x000fe200000000c9 */
[----:B------:R-:W-:-:S02]  /*2050*/  FFMA.FTZ R113, R224, R7, R113 ;  /* 0x00000007e0717223 */ /* 0x000fc40000010071 */
[----:B------:R-:W-:Y:S02]  /*2060*/  FMUL.FTZ R223, R2, R9 ;  /* 0x0000000902df7220 */ /* 0x000fe40000410000 */
[----:B------:R-:W-:Y:S02]  /*2070*/  FMUL.FTZ R7, R252, R6 ;  /* 0x00000006fc077220 */ /* 0x000fe40000410000 */
[----:B------:R-:W-:Y:S02]  /*2080*/  FADD.FTZ R82, R82, R8 ;  /* 0x0000000852527221 */ /* 0x000fe40000010000 */
[-C--:B------:R-:W-:Y:S02]  /*2090*/  FFMA.FTZ R50, R223, R8.reuse, R50 ;  /* 0x00000008df327223 */ /* 0x080fe40000010032 */
[----:B------:R-:W-:Y:S01]  /*20a0*/  FFMA.FTZ R208, R251, R8, R7 ;  /* 0x00000008fbd07223 */ /* 0x000fe20000010007 */
[----:B------:R-:W-:Y:S01]  /*20b0*/  PRMT R8, RZ, 0x7610, R197 ;  /* 0x00007610ff087816 */ /* 0x000fe200000000c5 */
[----:B------:R0:W-:Y:S04]  /*20c0*/  STL [R1+0x34], R210 ;  /* 0x000034d201007387 */ /* 0x0001e80000100800 */
[----:B------:R0:W-:Y:S01]  /*20d0*/  STL [R1+0x1c], R209 ;  /* 0x00001cd101007387 */ /* 0x0001e20000100800 */
[----:B------:R-:W-:-:S03]  /*20e0*/  FMUL.FTZ R9, R243, R8 ;  /* 0x00000008f3097220 */ /* 0x000fc60000410000 */
[----:B------:R0:W-:Y:S04]  /*20f0*/  STL [R1+0x18], R208 ;  /* 0x000018d001007387 */ /* 0x0001e80000100800 */
[----:B------:R-:W2:Y:S04]  /*2100*/  LDL R243, [R1+0x70] ;  /* 0x0000700001f37983 */ /* 0x000ea80000100800 */
[----:B------:R-:W3:Y:S01]  /*2110*/  LDL R196, [R1+0x64] ;  /* 0x0000640001c47983 */ /* 0x000ee20000100800 */
[----:B------:R-:W-:-:S03]  /*2120*/  PRMT R7, RZ, 0x7610, R201 ;  /* 0x00007610ff077816 */ /* 0x000fc600000000c9 */
[----:B------:R-:W4:Y:S02]  /*2130*/  LDL R197, [R1+0x74] ;  /* 0x0000740001c57983 */ /* 0x000f240000100800 */
[----:B------:R-:W-:Y:S02]  /*2140*/  FFMA.FTZ R252, R238, R7, R9 ;  /* 0x00000007eefc7223 */ /* 0x000fe40000010009 */
[----:B------:R-:W4:Y:S01]  /*2150*/  LDL R238, [R1+0x68] ;  /* 0x0000680001ee7983 */ /* 0x000f220000100800 */
[----:B------:R-:W-:Y:S02]  /*2160*/  FADD.FTZ R80, R80, R206 ;  /* 0x000000ce50507221 */ /* 0x000fe40000010000 */
[----:B------:R-:W-:Y:S01]  /*2170*/  FFMA.FTZ R48, R229, R206, R48 ;  /* 0x000000cee5307223 */ /* 0x000fe20000010030 */
[----:B------:R-:W4:Y:S04]  /*2180*/  LDL R201, [R1+0x6c] ;  /* 0x00006c0001c97983 */ /* 0x000f280000100800 */
[----:B------:R-:W4:Y:S04]  /*2190*/  LDL R206, [R1+0x78] ;  /* 0x0000780001ce7983 */ /* 0x000f280000100800 */
[----:B------:R-:W4:Y:S01]  /*21a0*/  LDL R200, [R1+0x7c] ;  /* 0x00007c0001c87983 */ /* 0x000f220000100800 */
[----:B------:R-:W-:-:S02]  /*21b0*/  FADD.FTZ R138, R138, R6 ;  /* 0x000000068a8a7221 */ /* 0x000fc40000010000 */
[----:B------:R-:W-:Y:S02]  /*21c0*/  FFMA.FTZ R114, R223, R6, R114 ;  /* 0x00000006df727223 */ /* 0x000fe40000010072 */
[----:B------:R-:W-:Y:S02]  /*21d0*/  FMUL.FTZ R6, R2, R10 ;  /* 0x0000000a02067220 */ /* 0x000fe40000410000 */
[----:B------:R-:W-:Y:S02]  /*21e0*/  FADD.FTZ R139, R139, R8 ;  /* 0x000000088b8b7221 */ /* 0x000fe40000010000 */
[C---:B------:R-:W-:Y:S01]  /*21f0*/  FFMA.FTZ R115, R6.reuse, R8, R115 ;  /* 0x0000000806737223 */ /* 0x040fe20000010073 */
[----:B------:R-:W-:Y:S01]  /*2200*/  PRMT R8, RZ, 0x5410, R198 ;  /* 0x00005410ff087816 */ /* 0x000fe200000000c6 */
[----:B------:R-:W-:Y:S01]  /*2210*/  FADD.FTZ R83, R83, R7 ;  /* 0x0000000753537221 */ /* 0x000fe20000010000 */
[----:B------:R-:W-:Y:S01]  /*2220*/  PRMT R10, RZ, 0x5410, R202 ;  /* 0x00005410ff0a7816 */ /* 0x000fe200000000ca */
[----:B------:R-:W-:-:S02]  /*2230*/  FFMA.FTZ R51, R6, R7, R51 ;  /* 0x0000000706337223 */ /* 0x000fc40000010033 */
[----:B------:R-:W-:Y:S02]  /*2240*/  FMUL.FTZ R7, R2, R204 ;  /* 0x000000cc02077220 */ /* 0x000fe40000410000 */
[----:B------:R-:W-:Y:S02]  /*2250*/  FMUL.FTZ R9, R244, R8 ;  /* 0x00000008f4097220 */ /* 0x000fe40000410000 */
[----:B------:R-:W-:Y:S02]  /*2260*/  FADD.FTZ R84, R84, R10 ;  /* 0x0000000a54547221 */ /* 0x000fe40000010000 */
[C---:B------:R-:W-:Y:S02]  /*2270*/  FFMA.FTZ R52, R7.reuse, R10, R52 ;  /* 0x0000000a07347223 */ /* 0x040fe40000010034 */
[----:B------:R-:W-:Y:S02]  /*2280*/  FADD.FTZ R140, R140, R8 ;  /* 0x000000088c8c7221 */ /* 0x000fe40000010000 */
[----:B------:R-:W-:-:S02]  /*2290*/  FFMA.FTZ R116, R7, R8, R116 ;  /* 0x0000000807747223 */ /* 0x000fc40000010074 */
[----:B------:R-:W-:Y:S01]  /*22a0*/  FMUL.FTZ R8, R2, R205 ;  /* 0x000000cd02087220 */ /* 0x000fe20000410000 */
[----:B------:R-:W-:Y:S01]  /*22b0*/  IADD3 R218, R218, 0x20, RZ ;  /* 0x00000020dada7810 */ /* 0x000fe20007ffe0ff */
[----:B--2---:R-:W-:Y:S01]  /*22c0*/  FFMA.FTZ R251, R243, R10, R9 ;  /* 0x0000000af3fb7223 */ /* 0x004fe20000010009 */
[----:B------:R-:W-:Y:S02]  /*22d0*/  PRMT R10, RZ, 0x7610, R198 ;  /* 0x00007610ff0a7816 */ /* 0x000fe400000000c6 */
        /* <DEDUP_REMOVED lines=41> */
.L_x_949:
[----:B0-----:R-:W-:Y:S05]  /*2570*/  BSYNC B1 ;  /* 0x0000000000017941 */ /* 0x001fea0003800000 */
.L_x_948:
        /* <DEDUP_REMOVED lines=9> */
[----:B------:R-:W-:Y:S01]  /*2610*/  ISETP.NE.AND.EX P0, PT, RZ, c[0x0][0x21c], PT, P0 ;  /* 0x00008700ff007a0c */ /* 0x000fe20003f05300 */
[----:B------:R0:W4:Y:S02]  /*2620*/  LDG.E.128 R196, [R200.64] ;  /* 0x00000004c8c47981 */ /* 0x000124000c1e1d00 */
[C---:B------:R-:W-:Y:S02]  /*2630*/  IMAD.WIDE.U32 R208, R218.reuse, R208, c[0x0][0x208] ;  /* 0x00008200dad07625 */ /* 0x040fe400078e00d0 */
[----:B------:R-:W2:Y:S04]  /*2640*/  LDG.E.128 R204, [R204.64] ;  /* 0x00000004cccc7981 */ /* 0x000ea8000c1e1d00 */
[----:B------:R-:W3:Y:S04]  /*2650*/  LDG.E.128 R208, [R208.64] ;  /* 0x00000004d0d07981 */ /* 0x000ee8000c1e1d00 */
[----:B0-----:R-:W3:Y:S01]  /*2660*/  LDG.E.128 R200, [R200.64+0x10] ;  /* 0x00001004c8c87981 */ /* 0x001ee2000c1e1d00 */
[----:B------:R-:W-:-:S03]  /*2670*/  @P0 LEA R226, P1, R218, c[0x0][0x218], 0x5 ;  /* 0x00008600dae20a11 */ /* 0x000fc600078228ff */
[----:B------:R-:W3:Y:S01]  /*2680*/  LDL R241, [R1+0x44] ;  /* 0x0000440001f17983 */ /* 0x000ee20000100800 */
[----:B------:R-:W-:-:S03]  /*2690*/  @P0 LEA.HI.X R227, R218, c[0x0][0x21c], RZ, 0x5, P1 ;  /* 0x00008700dae30a11 */ /* 0x000fc600008f2cff */
[----:B------:R-:W3:Y:S04]  /*26a0*/  LDL R236, [R1+0x54] ;  /* 0x0000540001ec7983 */ /* 0x000ee80000100800 */
[----:B------:R0:W5:Y:S04]  /*26b0*/  @P0 LDG.E.128 R20, [R226.64] ;  /* 0x00000004e2140981 */ /* 0x000168000c1e1d00 */
[----:B------:R0:W5:Y:S04]  /*26c0*/  @P0 LDG.E.128 R16, [R226.64+0x10] ;  /* 0x00001004e2100981 */ /* 0x000168000c1e1d00 */
[----:B------:R-:W3:Y:S04]  /*26d0*/  LDL R218, [R1+0x58] ;  /* 0x0000580001da7983 */ /* 0x000ee80000100800 */
[----:B------:R-:W3:Y:S04]  /*26e0*/  LDL R222, [R1+0x5c] ;  /* 0x00005c0001de7983 */ /* 0x000ee80000100800 */
[----:B0-----:R-:W3:Y:S04]  /*26f0*/  LDL R227, [R1+0x48] ;  /* 0x0000480001e37983 */ /* 0x001ee80000100800 */
[----:B------:R-:W3:Y:S01]  /*2700*/  LDL R226, [R1+0x4c] ;  /* 0x00004c0001e27983 */ /* 0x000ee20000100800 */
        /* <DEDUP_REMOVED lines=12> */
[----:B------:R-:W-:Y:S01]  /*27d0*/  FADD.FTZ R203, -R214, R203 ;  /* 0x000000cbd6cb7221 */ /* 0x000fe20000010100 */
[----:B------:R-:W-:Y:S01]  /*27e0*/  PRMT R214, RZ, 0x5410, R208 ;  /* 0x00005410ffd67816 */ /* 0x000fe200000000d0 */
[-C--:B------:R-:W-:Y:S02]  /*27f0*/  FMUL.FTZ R200, R242, R196.reuse ;  /* 0x000000c4f2c87220 */ /* 0x080fe40000410000 */
[----:B------:R-:W-:Y:S02]  /*2800*/  FADD.FTZ R176, R176, R196 ;  /* 0x000000c4b0b07221 */ /* 0x000fe40000010000 */
[----:B------:R-:W-:Y:S01]  /*2810*/  FFMA.FTZ R144, R235, R196, R144 ;  /* 0x000000c4eb907223 */ /* 0x000fe20000010090 */
[----:B------:R-:W-:Y:S01]  /*2820*/  PRMT R196, RZ, 0x7610, R204 ;  /* 0x00007610ffc47816 */ /* 0x000fe200000000cc */
[----:B------:R-:W-:Y:S01]  /*2830*/  FFMA.FTZ R221, R221, R214, R200 ;  /* 0x000000d6dddd7223 */ /* 0x000fe200000100c8 */
[----:B------:R-:W-:Y:S01]  /*2840*/  PRMT R200, RZ, 0x7610, R208 ;  /* 0x00007610ffc87816 */ /* 0x000fe200000000d0 */
[----:B------:R-:W-:-:S02]  /*2850*/  FMUL.FTZ R234, R2, R197 ;  /* 0x000000c502ea7220 */ /* 0x000fc40000410000 */
[----:B------:R-:W-:Y:S02]  /*2860*/  FMUL.FTZ R197, R241, R196 ;  /* 0x000000c4f1c57220 */ /* 0x000fe40000410000 */
[----:B------:R-:W-:Y:S01]  /*2870*/  FMUL.FTZ R233, R2, R11 ;  /* 0x0000000b02e97220 */ /* 0x000fe20000410000 */
[----:B------:R-:W-:Y:S01]  /*2880*/  PRMT R11, RZ, 0x5410, R205 ;  /* 0x00005410ff0b7816 */ /* 0x000fe200000000cd */
[----:B------:R-:W-:Y:S01]  /*2890*/  FFMA.FTZ R208, R236, R200, R197 ;  /* 0x000000c8ecd07223 */ /* 0x000fe200000100c5 */
[----:B------:R-:W-:Y:S01]  /*28a0*/  PRMT R197, RZ, 0x5410, R209 ;  /* 0x00005410ffc57816 */ /* 0x000fe200000000d1 */
[----:B------:R-:W-:Y:S02]  /*28b0*/  FADD.FTZ R177, R177, R196 ;  /* 0x000000c4b1b17221 */ /* 0x000fe40000010000 */
[----:B------:R-:W-:Y:S02]  /*28c0*/  FFMA.FTZ R145, R234, R196, R145 ;  /* 0x000000c4ea917223 */ /* 0x000fe40000010091 */
[----:B------:R-:W-:-:S02]  /*28d0*/  FMUL.FTZ R196, R227, R11 ;  /* 0x0000000be3c47220 */ /* 0x000fc40000410000 */
[----:B------:R-:W-:Y:S02]  /*28e0*/  FADD.FTZ R178, R178, R11 ;  /* 0x0000000bb2b27221 */ /* 0x000fe40000010000 */
[C---:B------:R-:W-:Y:S01]  /*28f0*/  FFMA.FTZ R146, R233.reuse, R11, R146 ;  /* 0x0000000be9927223 */ /* 0x040fe20000010092 */
[----:B------:R-:W-:Y:S01]  /*2900*/  PRMT R11, RZ, 0x7610, R205 ;  /* 0x00007610ff0b7816 */ /* 0x000fe200000000cd */
[----:B------:R-:W-:Y:S02]  /*2910*/  FMUL.FTZ R227, R2, R199 ;  /* 0x000000c702e37220 */ /* 0x000fe40000410000 */
[-C--:B------:R-:W-:Y:S01]  /*2920*/  FFMA.FTZ R218, R218, R197.reuse, R196 ;  /* 0x000000c5dada7223 */ /* 0x080fe200000100c4 */
[----:B------:R-:W-:Y:S01]  /*2930*/  PRMT R196, RZ, 0x7610, R209 ;  /* 0x00007610ffc47816 */ /* 0x000fe200000000d1 */
[----:B------:R-:W-:Y:S02]  /*2940*/  FADD.FTZ R58, R58, R197 ;  /* 0x000000c53a3a7221 */ /* 0x000fe40000010000 */
[----:B------:R-:W-:-:S02]  /*2950*/  FFMA.FTZ R90, R233, R197, R90 ;  /* 0x000000c5e95a7223 */ /* 0x000fc4000001005a */
[-C--:B------:R-:W-:Y:S02]  /*2960*/  FMUL.FTZ R197, R226, R11.reuse ;  /* 0x0000000be2c57220 */ /* 0x080fe40000410000 */
[----:B------:R-:W-:Y:S02]  /*2970*/  FADD.FTZ R179, R179, R11 ;  /* 0x0000000bb3b37221 */ /* 0x000fe40000010000 */
[----:B------:R-:W-:Y:S01]  /*2980*/  FFMA.FTZ R147, R227, R11, R147 ;  /* 0x0000000be3937223 */ /* 0x000fe20000010093 */
[----:B------:R-:W-:Y:S01]  /*2990*/  PRMT R11, RZ, 0x5410, R206 ;  /* 0x00005410ff0b7816 */ /* 0x000fe200000000ce */
[----:B------:R-:W-:Y:S02]  /*29a0*/  FMUL.FTZ R226, R2, R198 ;  /* 0x000000c602e27220 */ /* 0x000fe40000410000 */
[----:B------:R-:W-:Y:S01]  /*29b0*/  FFMA.FTZ R250, R222, R196, R197 ;  /* 0x000000c4defa7223 */ /* 0x000fe200000100c5 */
[----:B------:R-:W-:Y:S01]  /*29c0*/  PRMT R197, RZ, 0x5410, R210 ;  /* 0x00005410ffc57816 */ /* 0x000fe200000000d2 */
[----:B------:R-:W-:-:S02]  /*29d0*/  FADD.FTZ R59, R59, R196 ;  /* 0x000000c43b3b7221 */ /* 0x000fc40000010000 */
[----:B------:R-:W-:Y:S02]  /*29e0*/  FFMA.FTZ R91, R227, R196, R91 ;  /* 0x000000c4e35b7223 */ /* 0x000fe4000001005b */
        /* <DEDUP_REMOVED lines=8> */
[----:B------:R-:W-:Y:S01]  /*2a70*/  FFMA.FTZ R92, R226, R197, R92 ;  /* 0x000000c5e25c7223 */ /* 0x000fe2000001005c */
[----:B------:R0:W-:Y:S01]  /*2a80*/  STL [R1+0x30], R221 ;  /* 0x000030dd01007387 */ /* 0x0001e20000100800 */
[----:B------:R-:W-:Y:S01]  /*2a90*/  FMUL.FTZ R197, R29, R11 ;  /* 0x0000000b1dc57220 */ /* 0x000fe20000410000 */
[----:B------:R-:W-:Y:S01]  /*2aa0*/  MOV R204, R221 ;  /* 0x000000dd00cc7202 */ /* 0x000fe20000000f00 */
[----:B------:R-:W-:Y:S02]  /*2ab0*/  FADD.FTZ R181, R181, R11 ;  /* 0x0000000bb5b57221 */ /* 0x000fe40000010000 */
[----:B------:R-:W-:Y:S01]  /*2ac0*/  FFMA.FTZ R149, R222, R11, R149 ;  /* 0x0000000bde957223 */ /* 0x000fe20000010095 */
[----:B------:R-:W-:Y:S01]  /*2ad0*/  PRMT R11, RZ, 0x5410, R207 ;  /* 0x00005410ff0b7816 */ /* 0x000fe200000000cf */
[----:B------:R-:W-:Y:S02]  /*2ae0*/  FFMA.FTZ R242, R25, R196, R197 ;  /* 0x000000c419f27223 */ /* 0x000fe400000100c5 */
[----:B0-----:R-:W-:Y:S01]  /*2af0*/  FMUL.FTZ R221, R2, R202 ;  /* 0x000000ca02dd7220 */ /* 0x001fe20000410000 */
        /* <DEDUP_REMOVED lines=11> */
[----:B------:R-:W-:Y:S02]  /*2bb0*/  FADD.FTZ R62, R62, R197 ;  /* 0x000000c53e3e7221 */ /* 0x000fe40000010000 */
[----:B------:R-:W-:Y:S02]  /*2bc0*/  FFMA.FTZ R94, R221, R197, R94 ;  /* 0x000000c5dd5e7223 */ /* 0x000fe4000001005e */
[----:B------:R-:W-:Y:S02]  /*2bd0*/  FMUL.FTZ R214, R2, R203 ;  /* 0x000000cb02d67220 */ /* 0x000fe40000410000 */
[----:B------:R-:W-:Y:S02]  /*2be0*/  FMUL.FTZ R197, R31, R11 ;  /* 0x0000000b1fc57220 */ /* 0x000fe40000410000 */
[----:B------:R-:W-:-:S02]  /*2bf0*/  FADD.FTZ R63, R63, R196 ;  /* 0x000000c43f3f7221 */ /* 0x000fc40000010000 */
[CC--:B------:R-:W-:Y:S02]  /*2c00*/  FFMA.FTZ R95, R214.reuse, R196.reuse, R95 ;  /* 0x000000c4d65f7223 */ /* 0x0c0fe4000001005f */
[----:B------:R-:W-:Y:S02]  /*2c10*/  FFMA.FTZ R236, R27, R196, R197 ;  /* 0x000000c41bec7223 */ /* 0x000fe400000100c5 */
[----:B------:R-:W-:Y:S02]  /*2c20*/  FADD.FTZ R183, R183, R11 ;  /* 0x0000000bb7b77221 */ /* 0x000fe40000010000 */
[----:B------:R-:W-:Y:S02]  /*2c30*/  FFMA.FTZ R151, R214, R11, R151 ;  /* 0x0000000bd6977223 */ /* 0x000fe40000010097 */
[----:B------:R-:W-:Y:S02]  /*2c40*/  FADD.FTZ R11, R220, R204 ;  /* 0x000000ccdc0b7221 */ /* 0x000fe40000010000 */
[----:B------:R-:W-:-:S02]  /*2c50*/  FFMA.FTZ R196, R235, R204, R219 ;  /* 0x000000ccebc47223 */ /* 0x000fc400000100db */
[----:B------:R-:W-:Y:S02]  /*2c60*/  FADD.FTZ R11, R11, R208 ;  /* 0x000000d00b0b7221 */ /* 0x000fe40000010000 */
[----:B------:R-:W-:Y:S01]  /*2c70*/  FFMA.FTZ R196, R234, R208, R196 ;  /* 0x000000d0eac47223 */ /* 0x000fe200000100c4 */
[----:B------:R0:W-:Y:S01]  /*2c80*/  STL [R1+0x14], R208 ;  /* 0x000014d001007387 */ /* 0x0001e20000100800 */
[----:B------:R-:W-:Y:S02]  /*2c90*/  FADD.FTZ R11, R11, R218 ;  /* 0x000000da0b0b7221 */ /* 0x000fe40000010000 */
[----:B------:R-:W-:Y:S01]  /*2ca0*/  FFMA.FTZ R196, R233, R218, R196 ;  /* 0x000000dae9c47223 */ /* 0x000fe200000100c4 */
[----:B------:R0:W-:Y:S01]  /*2cb0*/  STL [R1+0x10], R218 ;  /* 0x000010da01007387 */ /* 0x0001e20000100800 */
        /* <DEDUP_REMOVED lines=12> */
.L_x_951:
[----:B0-----:R-:W-:Y:S05]  /*2d80*/  BSYNC B1 ;  /* 0x0000000000017941 */ /* 0x001fea0003800000 */
.L_x_950:
[----:B------:R-:W-:Y:S05]  /*2d90*/  BRA.DIV ~URZ, `(.L_x_952) ;  /* 0x000035b27f007947 */ /* 0x000fea000b800000 */
[----:B------:R0:W1:Y:S02]  /*2da0*/  SHFL.BFLY PT, R198, R220, 0x1, 0x1f ;  /* 0x0c201f00dcc67f89 */ /* 0x00006400000e0000 */
.L_x_977:
[----:B------:R-:W-:Y:S05]  /*2db0*/  BRA.DIV ~URZ, `(.L_x_953) ;  /* 0x000036127f007947 */ /* 0x000fea000b800000 */
[----:B-1---5:R-:W-:Y:S01]  /*2dc0*/  FADD.FTZ R11, R198, R220 ;  /* 0x000000dcc60b7221 */ /* 0x022fe20000010000 */
        /* <DEDUP_REMOVED lines=8> */
[----:B------:R-:W1:Y:S04]  /*2e50*/  SHFL.BFLY PT, R197, R196, 0x4, 0x1f ;  /* 0x0c801f00c4c57f89 */ /* 0x000e6800000e0000 */
[----:B------:R-:W2:Y:S01]  /*2e60*/  SHFL.BFLY PT, R198, R11, 0x8, 0x1f ;  /* 0x0d001f000bc67f89 */ /* 0x000ea200000e0000 */
[----:B-1----:R-:W-:-:S02]  /*2e70*/  FADD.FTZ R196, R196, R197 ;  /* 0x000000c5c4c47221 */ /* 0x002fc40000010000 */
[----:B--2---:R-:W-:-:S03]  /*2e80*/  FADD.FTZ R198, R11, R198 ;  /* 0x000000c60bc67221 */ /* 0x004fc60000010000 */
[----:B------:R-:W1:Y:S04]  /*2e90*/  SHFL.BFLY PT, R11, R196, 0x8, 0x1f ;  /* 0x0d001f00c40b7f89 */ /* 0x000e6800000e0000 */
[----:B------:R2:W3:Y:S01]  /*2ea0*/  SHFL.BFLY PT, R200, R198, 0x10, 0x1f ;  /* 0x0e001f00c6c87f89 */ /* 0x0004e200000e0000 */
[----:B-1----:R-:W-:-:S05]  /*2eb0*/  FADD.FTZ R199, R196, R11 ;  /* 0x0000000bc4c77221 */ /* 0x002fca0000010000 */
[----:B------:R2:W1:Y:S02]  /*2ec0*/  SHFL.BFLY PT, R11, R199, 0x10, 0x1f ;  /* 0x0e001f00c70b7f89 */ /* 0x00046400000e0000 */
.L_x_978:
        /* <DEDUP_REMOVED lines=10> */
[----:B------:R-:W3:Y:S04]  /*2f70*/  LDL R205, [R1+0x28] ;  /* 0x0000280001cd7983 */ /* 0x000ee80000100800 */
[----:B------:R-:W4:Y:S04]  /*2f80*/  LDL R204, [R1+0xc] ;  /* 0x00000c0001cc7983 */ /* 0x000f280000100800 */
[----:B------:R-:W5:Y:S01]  /*2f90*/  LDL R203, [R1+0x8] ;  /* 0x0000080001cb7983 */ /* 0x000f620000100800 */
[----:B------:R-:W-:Y:S01]  /*2fa0*/  ISETP.NE.U32.AND P1, PT, RZ, c[0x0][0x218], PT ;  /* 0x00008600ff007a0c */ /* 0x000fe20003f25070 */
[-CC-:B------:R-:W-:Y:S01]  /*2fb0*/  FFMA.FTZ R196, R217, R11.reuse, R202.reuse ;  /* 0x0000000bd9c47223 */ /* 0x180fe200000100ca */
[----:B------:R-:W-:Y:S01]  /*2fc0*/  ISETP.NE.U32.AND P0, PT, RZ, c[0x0][0x250], PT ;  /* 0x00009400ff007a0c */ /* 0x000fe20003f05070 */
[----:B------:R-:W-:Y:S01]  /*2fd0*/  FFMA.FTZ R198, R231, R11, R202 ;  /* 0x0000000be7c67223 */ /* 0x000fe200000100ca */
[----:B------:R-:W-:Y:S01]  /*2fe0*/  ISETP.NE.AND.EX P1, PT, RZ, c[0x0][0x21c], PT, P1 ;  /* 0x00008700ff007a0c */ /* 0x000fe20003f25310 */
[----:B------:R-:W-:Y:S01]  /*2ff0*/  FADD.FTZ R196, R237, -R196 ;  /* 0x800000c4edc47221 */ /* 0x000fe20000010000 */
[----:B------:R-:W-:-:S02]  /*3000*/  ISETP.NE.AND.EX P0, PT, RZ, c[0x0][0x254], PT, P0 ;  /* 0x00009500ff007a0c */ /* 0x000fc40003f05300 */
[----:B------:R-:W-:Y:S01]  /*3010*/  ISETP.NE.U32.AND P6, PT, RZ, c[0x0][0x258], PT ;  /* 0x00009600ff007a0c */ /* 0x000fe20003fc5070 */
[----:B------:R-:W-:-:S03]  /*3020*/  FMUL.FTZ R196, R2, R196 ;  /* 0x000000c402c47220 */ /* 0x000fc60000410000 */
[----:B------:R-:W-:-:S05]  /*3030*/  ISETP.NE.AND.EX P6, PT, RZ, c[0x0][0x25c], PT, P6 ;  /* 0x00009700ff007a0c */ /* 0x000fca0003fc5360 */
[----:B------:R-:W-:-:S05]  /*3040*/  @P1 FADD.FTZ R196, R152, R196 ;  /* 0x000000c498c41221 */ /* 0x000fca0000010000 */
[----:B------:R-:W-:Y:S02]  /*3050*/  @P0 F2FP.BF16.PACK_AB R197, RZ, R196 ;  /* 0x000000c4ffc5023e */ /* 0x000fe400000010ff */
[----:B------:R-:W-:Y:S02]  /*3060*/  SEL R192, R196, R192, P6 ;  /* 0x000000c0c4c07207 */ /* 0x000fe40003000000 */
[----:B------:R-:W-:Y:S01]  /*3070*/  @P0 PRMT R188, R197, 0x7610, R188 ;  /* 0x00007610c5bc0816 */ /* 0x000fe200000000bc */
[----:B------:R-:W-:-:S04]  /*3080*/  FFMA.FTZ R197, R232, R11, R202 ;  /* 0x0000000be8c57223 */ /* 0x000fc800000100ca */
[----:B--2---:R-:W-:-:S04]  /*3090*/  FADD.FTZ R197, R206, -R197 ;  /* 0x800000c5cec57221 */ /* 0x004fc80000010000 */
[C---:B------:R-:W-:Y:S02]  /*30a0*/  FMUL.FTZ R197, R2.reuse, R197 ;  /* 0x000000c502c57220 */ /* 0x040fe40000410000 */
[----:B---3--:R-:W-:Y:S02]  /*30b0*/  FADD.FTZ R198, R205, -R198 ;  /* 0x800000c6cdc67221 */ /* 0x008fe40000010000 */
[----:B------:R-:W-:Y:S02]  /*30c0*/  @P1 FADD.FTZ R197, R153, R197 ;  /* 0x000000c599c51221 */ /* 0x000fe40000010000 */
[----:B------:R-:W-:-:S03]  /*30d0*/  FMUL.FTZ R198, R2, R198 ;  /* 0x000000c602c67220 */ /* 0x000fc60000410000 */
[C---:B------:R-:W-:Y:S01]  /*30e0*/  SEL R193, R197.reuse, R193, P6 ;  /* 0x000000c1c5c17207 */ /* 0x040fe20003000000 */
[----:B------:R-:W-:Y:S01]  /*30f0*/  @P1 FADD.FTZ R198, R154, R198 ;  /* 0x000000c69ac61221 */ /* 0x000fe20000010000 */
[----:B------:R-:W-:Y:S02]  /*3100*/  F2FP.BF16.PACK_AB R196, R197, R196 ;  /* 0x000000c4c5c4723e */ /* 0x000fe400000010ff */
[----:B------:R-:W-:Y:S02]  /*3110*/  @P0 F2FP.BF16.PACK_AB R197, RZ, R197 ;  /* 0x000000c5ffc5023e */ /* 0x000fe400000010ff */
[----:B------:R-:W-:Y:S02]  /*3120*/  SEL R194, R198, R194, P6 ;  /* 0x000000c2c6c27207 */ /* 0x000fe40003000000 */
[----:B------:R-:W-:Y:S02]  /*3130*/  @P0 PRMT R188, R188, 0x5410, R197 ;  /* 0x00005410bcbc0816 */ /* 0x000fe400000000c5 */
[----:B------:R-:W-:-:S04]  /*3140*/  @P0 F2FP.BF16.PACK_AB R197, RZ, R198 ;  /* 0x000000c6ffc5023e */ /* 0x000fc800000010ff */
[----:B------:R-:W-:Y:S01]  /*3150*/  @P0 PRMT R189, R197, 0x7610, R189 ;  /* 0x00007610c5bd0816 */ /* 0x000fe200000000bd */
[----:B------:R-:W-:-:S04]  /*3160*/  FFMA.FTZ R197, R216, R11, R202 ;  /* 0x0000000bd8c57223 */ /* 0x000fc800000100ca */
[----:B----4-:R-:W-:-:S04]  /*3170*/  FADD.FTZ R197, R204, -R197 ;  /* 0x800000c5ccc57221 */ /* 0x010fc80000010000 */
[----:B------:R-:W-:-:S04]  /*3180*/  FMUL.FTZ R197, R2, R197 ;  /* 0x000000c502c57220 */ /* 0x000fc80000410000 */
[----:B------:R-:W-:-:S05]  /*3190*/  @P1 FADD.FTZ R197, R155, R197 ;  /* 0x000000c59bc51221 */ /* 0x000fca0000010000 */
[----:B------:R-:W-:Y:S02]  /*31a0*/  @P0 F2FP.BF16.PACK_AB R199, RZ, R197 ;  /* 0x000000c5ffc7023e */ /* 0x000fe400000010ff */
[C---:B------:R-:W-:Y:S02]  /*31b0*/  SEL R195, R197.reuse, R195, P6 ;  /* 0x000000c3c5c37207 */ /* 0x040fe40003000000 */
[----:B------:R-:W-:Y:S01]  /*31c0*/  F2FP.BF16.PACK_AB R197, R197, R198 ;  /* 0x000000c6c5c5723e */ /* 0x000fe200000010ff */
[----:B------:R-:W-:Y:S01]  /*31d0*/  FFMA.FTZ R198, R215, R11, R202 ;  /* 0x0000000bd7c67223 */ /* 0x000fe200000100ca */
[----:B------:R-:W-:-:S03]  /*31e0*/  @P0 PRMT R189, R189, 0x5410, R199 ;  /* 0x00005410bdbd0816 */ /* 0x000fc600000000c7 */
[----:B-----5:R-:W-:-:S04]  /*31f0*/  FADD.FTZ R198, R203, -R198 ;  /* 0x800000c6cbc67221 */ /* 0x020fc80000010000 */
        /* <DEDUP_REMOVED lines=10> */
[C---:B------:R-:W-:Y:S02]  /*32a0*/  SEL R185, R199.reuse, R185, P6 ;  /* 0x000000b9c7b97207 */ /* 0x040fe40003000000 */
[----:B------:R-:W-:Y:S01]  /*32b0*/  F2FP.BF16.PACK_AB R198, R199, R198 ;  /* 0x000000c6c7c6723e */ /* 0x000fe200000010ff */
[----:B------:R-:W-:Y:S01]  /*32c0*/  FFMA.FTZ R199, R212, R11, R202 ;  /* 0x0000000bd4c77223 */ /* 0x000fe200000100ca */
[----:B------:R-:W-:-:S03]  /*32d0*/  @P0 PRMT R190, R190, 0x5410, R200 ;  /* 0x00005410bebe0816 */ /* 0x000fc600000000c8 */
        /* <DEDUP_REMOVED lines=12> */
[----:B------:R-:W-:Y:S02]  /*33a0*/  F2FP.BF16.PACK_AB R199, R200, R199 ;  /* 0x000000c7c8c7723e */ /* 0x000fe400000010ff */
[----:B------:R-:W-:Y:S02]  /*33b0*/  @P6 MOV R200, 0x20 ;  /* 0x0000002000c86802 */ /* 0x000fe40000000f00 */
[----:B------:R-:W-:-:S03]  /*33c0*/  @P0 PRMT R191, R191, 0x5410, R201 ;  /* 0x00005410bfbf0816 */ /* 0x000fc600000000c9 */
[----:B------:R-:W-:-:S05]  /*33d0*/  @P6 IMAD.WIDE.U32 R200, R3, R200, c[0x0][0x258] ;  /* 0x0000960003c86625 */ /* 0x000fca00078e00c8 */
[----:B------:R-:W-:Y:S04]  /*33e0*/  @P6 STG.E.128 [R200.64], R192 ;  /* 0x000000c0c8006986 */ /* 0x000fe8000c101d04 */
[----:B------:R1:W-:Y:S02]  /*33f0*/  @P6 STG.E.128 [R200.64+0x10], R184 ;  /* 0x000010b8c8006986 */ /* 0x0003e4000c101d04 */
[----:B-1----:R-:W-:-:S10]  /*3400*/  HFMA2.MMA R200, -RZ, RZ, 0, 9.5367431640625e-07 ;  /* 0x00000010ffc87435 */ /* 0x002fd400000001ff */
[----:B------:R-:W-:-:S05]  /*3410*/  IMAD.WIDE.U32 R200, R3, R200, c[0x0][0x248] ;  /* 0x0000920003c87625 */ /* 0x000fca00078e00c8 */
[----:B------:R1:W-:Y:S02]  /*3420*/  STG.E.128 [R200.64], R196 ;  /* 0x000000c4c8007986 */ /* 0x0003e4000c101d04 */
[----:B-1----:R-:W-:-:S04]  /*3430*/  @P0 LEA R196, P1, R3, c[0x0][0x250], 0x4 ;  /* 0x0000940003c40a11 */ /* 0x002fc800078220ff */
[C---:B------:R-:W-:Y:S02]  /*3440*/  @P0 LEA.HI.X R197, R3.reuse, c[0x0][0x254], RZ, 0x4, P1 ;  /* 0x0000950003c50a11 */ /* 0x040fe400008f24ff */
[----:B------:R-:W-:-:S03]  /*3450*/  IADD3 R3, R3, 0x20, RZ ;  /* 0x0000002003037810 */ /* 0x000fc60007ffe0ff */
[----:B------:R1:W-:Y:S04]  /*3460*/  @P0 STG.E.128 [R196.64], R188 ;  /* 0x000000bcc4000986 */ /* 0x0003e8000c101d04 */
.L_x_955:
[----:B------:R-:W-:Y:S05]  /*3470*/  BSYNC B1 ;  /* 0x0000000000017941 */ /* 0x000fea0003800000 */
.L_x_954:
[----:B------:R-:W-:Y:S01]  /*3480*/  BSSY B1, `(.L_x_956) ;  /* 0x0000054000017945 */ /* 0x000fe20003800000 */
[----:B------:R-:W-:Y:S05]  /*3490*/  @!P3 BRA `(.L_x_957) ;  /* 0x000005200000b947 */ /* 0x000fea0003800000 */
[----:B------:R-:W2:Y:S04]  /*34a0*/  LDL R203, [R1+0x38] ;  /* 0x0000380001cb7983 */ /* 0x000ea80000100800 */
[----:B------:R-:W3:Y:S04]  /*34b0*/  LDL R198, [R1+0x24] ;  /* 0x0000240001c67983 */ /* 0x000ee80000100800 */
[----:B------:R-:W4:Y:S04]  /*34c0*/  LDL R205, [R1+0x20] ;  /* 0x0000200001cd7983 */ /* 0x000f280000100800 */
[----:B------:R-:W5:Y:S01]  /*34d0*/  LDL R204, [R1+0x4] ;  /* 0x0000040001cc7983 */ /* 0x000f620000100800 */
[----:B-1----:R-:W-:Y:S01]  /*34e0*/  FFMA.FTZ R196, R230, R11, R202 ;  /* 0x0000000be6c47223 */ /* 0x002fe200000100ca */
[----:B------:R-:W-:-:S02]  /*34f0*/  ISETP.NE.U32.AND P1, PT, RZ, c[0x0][0x218], PT ;  /* 0x00008600ff007a0c */ /* 0x000fc40003f25070 */
[----:B------:R-:W-:Y:S02]  /*3500*/  ISETP.NE.U32.AND P0, PT, RZ, c[0x0][0x250], PT ;  /* 0x00009400ff007a0c */ /* 0x000fe40003f05070 */
[----:B------:R-:W-:Y:S02]  /*3510*/  ISETP.NE.AND.EX P1, PT, RZ, c[0x0][0x21c], PT, P1 ;  /* 0x00008700ff007a0c */ /* 0x000fe40003f25310 */
[----:B------:R-:W-:Y:S02]  /*3520*/  ISETP.NE.AND.EX P0, PT, RZ, c[0x0][0x254], PT, P0 ;  /* 0x00009500ff007a0c */ /* 0x000fe40003f05300 */
[----:B------:R-:W-:-:S04]  /*3530*/  ISETP.NE.U32.AND P6, PT, RZ, c[0x0][0x258], PT ;  /* 0x00009600ff007a0c */ /* 0x000fc80003fc5070 */
[----:B------:R-:W-:Y:S01]  /*3540*/  ISETP.NE.AND.EX P6, PT, RZ, c[0x0][0x25c], PT, P6 ;  /* 0x00009700ff007a0c */ /* 0x000fe20003fc5360 */
[----:B--2---:R-:W-:Y:S02]  /*3550*/  FADD.FTZ R196, R203, -R196 ;  /* 0x800000c4cbc47221 */ /* 0x004fe40000010000 */
[----:B------:R-:W2:Y:S02]  /*3560*/  LDL R203, [R1] ;  /* 0x0000000001cb7983 */ /* 0x000ea40000100800 */
[----:B------:R-:W-:-:S04]  /*3570*/  FMUL.FTZ R196, R2, R196 ;  /* 0x000000c402c47220 */ /* 0x000fc80000410000 */
[----:B------:R-:W-:-:S05]  /*3580*/  @P1 FADD.FTZ R196, R160, R196 ;  /* 0x000000c4a0c41221 */ /* 0x000fca0000010000 */
[----:B------:R-:W-:Y:S02]  /*3590*/  @P0 F2FP.BF16.PACK_AB R197, RZ, R196 ;  /* 0x000000c4ffc5023e */ /* 0x000fe400000010ff */
[----:B------:R-:W-:Y:S02]  /*35a0*/  SEL R192, R196, R192, P6 ;  /* 0x000000c0c4c07207 */ /* 0x000fe40003000000 */
[----:B------:R-:W-:Y:S01]  /*35b0*/  @P0 PRMT R188, R197, 0x7610, R188 ;  /* 0x00007610c5bc0816 */ /* 0x000fe200000000bc */
[----:B------:R-:W-:-:S04]  /*35c0*/  FFMA.FTZ R197, R228, R11, R202 ;  /* 0x0000000be4c57223 */ /* 0x000fc800000100ca */
[----:B---3--:R-:W-:Y:S02]  /*35d0*/  FADD.FTZ R197, R198, -R197 ;  /* 0x800000c5c6c57221 */ /* 0x008fe40000010000 */
[----:B------:R-:W-:Y:S02]  /*35e0*/  FFMA.FTZ R198, R225, R11, R202 ;  /* 0x0000000be1c67223 */ /* 0x000fe400000100ca */
[C---:B------:R-:W-:Y:S02]  /*35f0*/  FMUL.FTZ R197, R2.reuse, R197 ;  /* 0x000000c502c57220 */ /* 0x040fe40000410000 */
[----:B----4-:R-:W-:Y:S02]  /*3600*/  FADD.FTZ R198, R205, -R198 ;  /* 0x800000c6cdc67221 */ /* 0x010fe40000010000 */
        /* <DEDUP_REMOVED lines=11> */
[----:B-----5:R-:W-:-:S04]  /*36c0*/  FADD.FTZ R197, R204, -R197 ;  /* 0x800000c5ccc57221 */ /* 0x020fc80000010000 */
[----:B------:R-:W-:-:S04]  /*36d0*/  FMUL.FTZ R197, R2, R197 ;  /* 0x000000c502c57220 */ /* 0x000fc80000410000 */
[----:B------:R-:W-:-:S05]  /*36e0*/  @P1 FADD.FTZ R197, R163, R197 ;  /* 0x000000c5a3c51221 */ /* 0x000fca0000010000 */
[----:B------:R-:W-:Y:S02]  /*36f0*/  @P0 F2FP.BF16.PACK_AB R199, RZ, R197 ;  /* 0x000000c5ffc7023e */ /* 0x000fe400000010ff */
[C---:B------:R-:W-:Y:S02]  /*3700*/  SEL R195, R197.reuse, R195, P6 ;  /* 0x000000c3c5c37207 */ /* 0x040fe40003000000 */
[----:B------:R-:W-:Y:S01]  /*3710*/  F2FP.BF16.PACK_AB R197, R197, R198 ;  /* 0x000000c6c5c5723e */ /* 0x000fe200000010ff */
[----:B------:R-:W-:Y:S01]  /*3720*/  FFMA.FTZ R198, R5, R11, R202 ;  /* 0x0000000b05c67223 */ /* 0x000fe200000100ca */
[----:B------:R-:W-:-:S03]  /*3730*/  @P0 PRMT R189, R189, 0x5410, R199 ;  /* 0x00005410bdbd0816 */ /* 0x000fc600000000c7 */
[----:B--2---:R-:W-:-:S04]  /*3740*/  FADD.FTZ R198, R203, -R198 ;  /* 0x800000c6cbc67221 */ /* 0x004fc80000010000 */
        /* <DEDUP_REMOVED lines=39> */
.L_x_957:
[----:B------:R-:W-:Y:S05]  /*39c0*/  BSYNC B1 ;  /* 0x0000000000017941 */ /* 0x000fea0003800000 */
.L_x_956:
        /* <DEDUP_REMOVED lines=9> */
[----:B------:R-:W-:Y:S02]  /*3a60*/  ISETP.NE.AND.EX P0, PT, RZ, c[0x0][0x254], PT, P0 ;  /* 0x00009500ff007a0c */ /* 0x000fe40003f05300 */
[----:B------:R-:W-:-:S04]  /*3a70*/  ISETP.NE.U32.AND P6, PT, RZ, c[0x0][0x258], PT ;  /* 0x00009600ff007a0c */ /* 0x000fc80003fc5070 */
[----:B------:R-:W-:Y:S01]  /*3a80*/  ISETP.NE.AND.EX P6, PT, RZ, c[0x0][0x25c], PT, P6 ;  /* 0x00009700ff007a0c */ /* 0x000fe20003fc5360 */
[----:B--2---:R-:W-:-:S04]  /*3a90*/  FADD.FTZ R196, R204, -R196 ;  /* 0x800000c4ccc47221 */ /* 0x004fc80000010000 */
        /* <DEDUP_REMOVED lines=69> */
.L_x_959:
[----:B------:R-:W-:Y:S05]  /*3ef0*/  BSYNC B1 ;  /* 0x0000000000017941 */ /* 0x000fea0003800000 */
.L_x_958:
        /* <DEDUP_REMOVED lines=8> */
[----:B------:R-:W-:Y:S01]  /*3f80*/  ISETP.NE.AND.EX P1, PT, RZ, c[0x0][0x21c], PT, P1 ;  /* 0x00008700ff007a0c */ /* 0x000fe20003f25310 */
[-CC-:B------:R-:W-:Y:S01]  /*3f90*/  FFMA.FTZ R201, R234, R11.reuse, R202.reuse ;  /* 0x0000000beac97223 */ /* 0x180fe200000100ca */
[----:B------:R-:W-:Y:S01]  /*3fa0*/  ISETP.NE.AND.EX P0, PT, RZ, c[0x0][0x254], PT, P0 ;  /* 0x00009500ff007a0c */ /* 0x000fe20003f05300 */
[-CC-:B------:R-:W-:Y:S02]  /*3fb0*/  FFMA.FTZ R198, R222, R11.reuse, R202.reuse ;  /* 0x0000000bdec67223 */ /* 0x180fe400000100ca */
[-CC-:B------:R-:W-:Y:S02]  /*3fc0*/  FFMA.FTZ R200, R233, R11.reuse, R202.reuse ;  /* 0x0000000be9c87223 */ /* 0x180fe400000100ca */
[----:B------:R-:W-:Y:S02]  /*3fd0*/  FADD.FTZ R197, R249, -R197 ;  /* 0x800000c5f9c57221 */ /* 0x000fe40000010000 */
[-CC-:B------:R-:W-:Y:S02]  /*3fe0*/  FFMA.FTZ R203, R235, R11.reuse, R202.reuse ;  /* 0x0000000bebcb7223 */ /* 0x180fe400000100ca */
[----:B------:R-:W-:-:S02]  /*3ff0*/  FFMA.FTZ R196, R227, R11, R202 ;  /* 0x0000000be3c47223 */ /* 0x000fc400000100ca */
[-CC-:B------:R-:W-:Y:S02]  /*4000*/  FFMA.FTZ R204, R221, R11.reuse, R202.reuse ;  /* 0x0000000bddcc7223 */ /* 0x180fe400000100ca */
[----:B------:R-:W-:Y:S02]  /*4010*/  FFMA.FTZ R199, R214, R11, R202 ;  /* 0x0000000bd6c77223 */ /* 0x000fe400000100ca */
[----:B------:R-:W-:Y:S02]  /*4020*/  FADD.FTZ R11, R242, -R198 ;  /* 0x800000c6f20b7221 */ /* 0x000fe40000010000 */
[----:B------:R-:W-:Y:S01]  /*4030*/  FMUL.FTZ R198, R2, R197 ;  /* 0x000000c502c67220 */ /* 0x000fe20000410000 */
[----:B------:R-:W-:Y:S01]  /*4040*/  ISETP.NE.U32.AND P6, PT, RZ, c[0x0][0x258], PT ;  /* 0x00009600ff007a0c */ /* 0x000fe20003fc5070 */
[----:B------:R-:W-:Y:S02]  /*4050*/  FADD.FTZ R202, R236, -R199 ;  /* 0x800000c7ecca7221 */ /* 0x000fe40000010000 */
[----:B------:R-:W-:Y:S01]  /*4060*/  @P1 FADD.FTZ R198, R16, R198 ;  /* 0x000000c610c61221 */ /* 0x000fe20000010000 */
[----:B------:R-:W-:-:S04]  /*4070*/  ISETP.NE.AND.EX P6, PT, RZ, c[0x0][0x25c], PT, P6 ;  /* 0x00009700ff007a0c */ /* 0x000fc80003fc5360 */
[----:B------:R-:W-:Y:S01]  /*4080*/  SEL R184, R198, R184, P6 ;  /* 0x000000b8c6b87207 */ /* 0x000fe20003000000 */
[----:B--2---:R-:W-:Y:S02]  /*4090*/  FADD.FTZ R205, R205, -R201 ;  /* 0x800000c9cdcd7221 */ /* 0x004fe40000010000 */
[----:B---3--:R-:W-:Y:S02]  /*40a0*/  FADD.FTZ R201, R207, -R200 ;  /* 0x800000c8cfc97221 */ /* 0x008fe40000010000 */
[----:B------:R-:W-:Y:S02]  /*40b0*/  FADD.FTZ R200, R250, -R196 ;  /* 0x800000c4fac87221 */ /* 0x000fe40000010000 */
[----:B----4-:R-:W-:Y:S02]  /*40c0*/  FADD.FTZ R206, R206, -R203 ;  /* 0x800000cbcece7221 */ /* 0x010fe40000010000 */
[----:B------:R-:W-:Y:S02]  /*40d0*/  FADD.FTZ R203, R241, -R204 ;  /* 0x800000ccf1cb7221 */ /* 0x000fe40000010000 */
[----:B------:R-:W-:-:S02]  /*40e0*/  FMUL.FTZ R197, R2, R201 ;  /* 0x000000c902c57220 */ /* 0x000fc40000410000 */
[C---:B------:R-:W-:Y:S02]  /*40f0*/  FMUL.FTZ R201, R2.reuse, R11 ;  /* 0x0000000b02c97220 */ /* 0x040fe40000410000 */
[C---:B------:R-:W-:Y:S02]  /*4100*/  FMUL.FTZ R196, R2.reuse, R206 ;  /* 0x000000ce02c47220 */ /* 0x040fe40000410000 */
[C---:B------:R-:W-:Y:S02]  /*4110*/  FMUL.FTZ R199, R2.reuse, R205 ;  /* 0x000000cd02c77220 */ /* 0x040fe40000410000 */
[C---:B------:R-:W-:Y:S02]  /*4120*/  FMUL.FTZ R200, R2.reuse, R200 ;  /* 0x000000c802c87220 */ /* 0x040fe40000410000 */
[C---:B------:R-:W-:Y:S02]  /*4130*/  FMUL.FTZ R11, R2.reuse, R203 ;  /* 0x000000cb020b7220 */ /* 0x040fe40000410000 */
[----:B------:R-:W-:Y:S01]  /*4140*/  FMUL.FTZ R2, R2, R202 ;  /* 0x000000ca02027220 */ /* 0x000fe20000410000 */
[----:B------:R-:W-:Y:S01]  /*4150*/  @P0 F2FP.BF16.PACK_AB R202, RZ, R198 ;  /* 0x000000c6ffca023e */ /* 0x000fe200000010ff */
[----:B------:R-:W-:-:S02]  /*4160*/  @P1 FADD.FTZ R201, R17, R201 ;  /* 0x000000c911c91221 */ /* 0x000fc40000010000 */
[----:B------:R-:W-:Y:S01]  /*4170*/  @P1 FADD.FTZ R197, R22, R197 ;  /* 0x000000c516c51221 */ /* 0x000fe20000010000 */
[----:B------:R-:W-:Y:S01]  /*4180*/  @P0 PRMT R190, R202, 0x7610, R190 ;  /* 0x00007610cabe0816 */ /* 0x000fe200000000be */
[----:B------:R-:W-:Y:S01]  /*4190*/  @P1 FADD.FTZ R200, R23, R200 ;  /* 0x000000c817c81221 */ /* 0x000fe20000010000 */
[----:B------:R-:W-:Y:S02]  /*41a0*/  @P0 F2FP.BF16.PACK_AB R202, RZ, R201 ;  /* 0x000000c9ffca023e */ /* 0x000fe400000010ff */
[C---:B------:R-:W-:Y:S02]  /*41b0*/  SEL R185, R201.reuse, R185, P6 ;  /* 0x000000b9c9b97207 */ /* 0x040fe40003000000 */
[----:B------:R-:W-:Y:S01]  /*41c0*/  F2FP.BF16.PACK_AB R198, R201, R198 ;  /* 0x000000c6c9c6723e */ /* 0x000fe200000010ff */
[----:B------:R-:W-:Y:S01]  /*41d0*/  @P1 FADD.FTZ R196, R20, R196 ;  /* 0x000000c414c41221 */ /* 0x000fe20000010000 */
[----:B------:R-:W-:Y:S02]  /*41e0*/  @P0 F2FP.BF16.PACK_AB R201, RZ, R197 ;  /* 0x000000c5ffc9023e */ /* 0x000fe400000010ff */
[----:B------:R-:W-:-:S02]  /*41f0*/  SEL R194, R197, R194, P6 ;  /* 0x000000c2c5c27207 */ /* 0x000fc40003000000 */
[----:B------:R-:W-:Y:S02]  /*4200*/  @P0 PRMT R189, R201, 0x7610, R189 ;  /* 0x00007610c9bd0816 */ /* 0x000fe400000000bd */
[----:B------:R-:W-:Y:S02]  /*4210*/  @P0 F2FP.BF16.PACK_AB R201, RZ, R200 ;  /* 0x000000c8ffc9023e */ /* 0x000fe400000010ff */
[C---:B------:R-:W-:Y:S02]  /*4220*/  SEL R195, R200.reuse, R195, P6 ;  /* 0x000000c3c8c37207 */ /* 0x040fe40003000000 */
[----:B------:R-:W-:Y:S02]  /*4230*/  F2FP.BF16.PACK_AB R197, R200, R197 ;  /* 0x000000c5c8c5723e */ /* 0x000fe400000010ff */
[----:B------:R-:W-:Y:S01]  /*4240*/  @P0 F2FP.BF16.PACK_AB R200, RZ, R196 ;  /* 0x000000c4ffc8023e */ /* 0x000fe200000010ff */
[----:B------:R-:W-:Y:S02]  /*4250*/  @P1 FADD.FTZ R199, R21, R199 ;  /* 0x000000c715c71221 */ /* 0x000fe40000010000 */
[----:B------:R-:W-:Y:S01]  /*4260*/  @P1 FADD.FTZ R11, R18, R11 ;  /* 0x0000000b120b1221 */ /* 0x000fe20000010000 */
[----:B------:R-:W-:Y:S01]  /*4270*/  @P0 PRMT R188, R200, 0x7610, R188 ;  /* 0x00007610c8bc0816 */ /* 0x000fe200000000bc */
[----:B------:R-:W-:Y:S01]  /*4280*/  @P1 FADD.FTZ R2, R19, R2 ;  /* 0x0000000213021221 */ /* 0x000fe20000010000 */
[----:B------:R-:W-:-:S02]  /*4290*/  @P6 MOV R200, 0x20 ;  /* 0x0000002000c86802 */ /* 0x000fc40000000f00 */
[----:B------:R-:W-:Y:S02]  /*42a0*/  @P0 PRMT R189, R189, 0x5410, R201 ;  /* 0x00005410bdbd0816 */ /* 0x000fe400000000c9 */
[----:B------:R-:W-:Y:S01]  /*42b0*/  SEL R192, R196, R192, P6 ;  /* 0x000000c0c4c07207 */ /* 0x000fe20003000000 */
[----:B------:R-:W-:Y:S01]  /*42c0*/  @P6 IMAD.WIDE.U32 R200, R3, R200, c[0x0][0x258] ;  /* 0x0000960003c86625 */ /* 0x000fe200078e00c8 */
[----:B------:R-:W-:Y:S02]  /*42d0*/  SEL R193, R199, R193, P6 ;  /* 0x000000c1c7c17207 */ /* 0x000fe40003000000 */
[----:B------:R-:W-:Y:S02]  /*42e0*/  SEL R186, R11, R186, P6 ;  /* 0x000000ba0bba7207 */ /* 0x000fe40003000000 */
[----:B------:R-:W-:Y:S01]  /*42f0*/  SEL R187, R2, R187, P6 ;  /* 0x000000bb02bb7207 */ /* 0x000fe20003000000 */
[----:B------:R-:W-:Y:S01]  /*4300*/  @P6 STG.E.128 [R200.64], R192 ;  /* 0x000000c0c8006986 */ /* 0x000fe2000c101d04 */
[----:B------:R-:W-:-:S03]  /*4310*/  @P0 PRMT R190, R190, 0x5410, R202 ;  /* 0x00005410bebe0816 */ /* 0x000fc600000000ca */
[----:B------:R1:W-:Y:S01]  /*4320*/  @P6 STG.E.128 [R200.64+0x10], R184 ;  /* 0x000010b8c8006986 */ /* 0x0003e2000c101d04 */
[----:B------:R-:W-:Y:S02]  /*4330*/  @P0 F2FP.BF16.PACK_AB R202, RZ, R11 ;  /* 0x0000000bffca023e */ /* 0x000fe400000010ff */
[----:B------:R-:W-:Y:S02]  /*4340*/  @P0 F2FP.BF16.PACK_AB R203, RZ, R199 ;  /* 0x000000c7ffcb023e */ /* 0x000fe400000010ff */
[----:B------:R-:W-:Y:S02]  /*4350*/  F2FP.BF16.PACK_AB R196, R199, R196 ;  /* 0x000000c4c7c4723e */ /* 0x000fe400000010ff */
[----:B------:R-:W-:Y:S02]  /*4360*/  @P0 PRMT R191, R202, 0x7610, R191 ;  /* 0x00007610cabf0816 */ /* 0x000fe400000000bf */
[----:B------:R-:W-:Y:S02]  /*4370*/  @P0 F2FP.BF16.PACK_AB R202, RZ, R2 ;  /* 0x00000002ffca023e */ /* 0x000fe400000010ff */
[----:B------:R-:W-:Y:S01]  /*4380*/  F2FP.BF16.PACK_AB R199, R2, R11 ;  /* 0x0000000b02c7723e */ /* 0x000fe200000010ff */
[----:B-1----:R-:W-:Y:S01]  /*4390*/  HFMA2.MMA R200, -RZ, RZ, 0, 9.5367431640625e-07 ;  /* 0x00000010ffc87435 */ /* 0x002fe200000001ff */
[----:B------:R-:W-:-:S02]  /*43a0*/  @P0 LEA R2, P1, R3, c[0x0][0x250], 0x4 ;  /* 0x0000940003020a11 */ /* 0x000fc400078220ff */
[----:B------:R-:W-:Y:S02]  /*43b0*/  @P0 PRMT R188, R188, 0x5410, R203 ;  /* 0x00005410bcbc0816 */ /* 0x000fe400000000cb */
[----:B------:R-:W-:-:S05]  /*43c0*/  @P0 PRMT R191, R191, 0x5410, R202 ;  /* 0x00005410bfbf0816 */ /* 0x000fca00000000ca */
[C---:B------:R-:W-:Y:S01]  /*43d0*/  IMAD.WIDE.U32 R200, R3.reuse, R200, c[0x0][0x248] ;  /* 0x0000920003c87625 */ /* 0x040fe200078e00c8 */
[----:B------:R-:W-:-:S04]  /*43e0*/  @P0 LEA.HI.X R3, R3, c[0x0][0x254], RZ, 0x4, P1 ;  /* 0x0000950003030a11 */ /* 0x000fc800008f24ff */
[----:B------:R1:W-:Y:S04]  /*43f0*/  STG.E.128 [R200.64], R196 ;  /* 0x000000c4c8007986 */ /* 0x0003e8000c101d04 */
[----:B------:R1:W-:Y:S02]  /*4400*/  @P0 STG.E.128 [R2.64], R188 ;  /* 0x000000bc02000986 */ /* 0x0003e4000c101d04 */
.L_x_961:
[----:B------:R-:W-:Y:S05]  /*4410*/  BSYNC B1 ;  /* 0x0000000000017941 */ /* 0x000fea0003800000 */
.L_x_960:
[----:B-1----:R-:W-:-:S04]  /*4420*/  MOV R2, c[0x0][0x160] ;  /* 0x0000580000027a02 */ /* 0x002fc80000000f00 */
[----:B------:R-:W-:-:S04]  /*4430*/  LEA R0, R2, R0, 0x2 ;  /* 0x0000000002007211 */ /* 0x000fc800078e10ff */
[----:B------:R-:W-:-:S13]  /*4440*/  ISETP.GE.AND P0, PT, R0, c[0x0][0x164], PT ;  /* 0x0000590000007a0c */ /* 0x000fda0003f06270 */
[----:B0-----:R-:W-:Y:S01]  /*4450*/  @P0 CALL.REL.NOINC `(.L_x_943) ;  /* 0x0000001000000944 */ /* 0x001fe20003c00000 */
[----:B------:R-:W-:Y:S05]  /*4460*/  BRA `(.L_x_962) ;  /* 0xffffc65000007947 */ /* 0x000fea000383ffff */
.L_x_943:
[----:B------:R-:W-:Y:S05]  /*4470*/  BSYNC B0 ;  /* 0x0000000000007941 */ /* 0x000fea0003800000 */
.L_x_942:
        /* <DEDUP_REMOVED lines=42> */
[----:B-----5:R-:W-:Y:S04]  /*4720*/  LDS R31, [R196.X4+0x2e00] ;  /* 0x002e0000c41f7984 */ /* 0x020fe80000004800 */
        /* <DEDUP_REMOVED lines=13> */
[----:B------:R1:W-:Y:S04]  /*4800*/  STS.128 [R2+0x410], R44 ;  /* 0x0004102c02007388 */ /* 0x0003e80000000c00 */
[----:B------:R-:W-:Y:S04]  /*4810*/  STS.128 [R2+0x800], R48 ;  /* 0x0008003002007388 */ /* 0x000fe80000000c00 */
[----:B------:R-:W-:Y:S04]  /*4820*/  STS.128 [R2+0x810], R52 ;  /* 0x0008103402007388 */ /* 0x000fe80000000c00 */
[----:B------:R-:W-:Y:S04]  /*4830*/  STS.128 [R2+0xc00], R88 ;  /* 0x000c005802007388 */ /* 0x000fe80000000c00 */
[----:B------:R-:W-:Y:S01]  /*4840*/  STS.128 [R2+0xc10], R92 ;  /* 0x000c105c02007388 */ /* 0x000fe20000000c00 */
[----:B-1----:R-:W-:-:S03]  /*4850*/  FADD.FTZ R45, R3, R10 ;  /* 0x0000000a032d7221 */ /* 0x002fc60000010000 */
[----:B------:R-:W-:Y:S06]  /*4860*/  BAR.SYNC.DEFER_BLOCKING 0x0 ;  /* 0x0000000000007b1d */ /* 0x000fec0000010000 */
        /* <DEDUP_REMOVED lines=89> */
[----:B------:R-:W-:Y:S04]  /*4e00*/  STS.128 [R2+0x400], R104 ;  /* 0x0004006802007388 */ /* 0x000fe80000000c00 */
[----:B------:R-:W-:Y:S04]  /*4e10*/  STS.128 [R2+0x410], R108 ;  /* 0x0004106c02007388 */ /* 0x000fe80000000c00 */
[----:B------:R-:W-:Y:S01]  /*4e20*/  STS.128 [R2+0x800], R112 ;  /* 0x0008007002007388 */ /* 0x000fe20000000c00 */
[----:B-1----:R-:W-:-:S03]  /*4e30*/  FADD.FTZ R97, R9, R124 ;  /* 0x0000007c09617221 */ /* 0x002fc60000010000 */
[----:B------:R-:W-:Y:S04]  /*4e40*/  STS.128 [R2+0x810], R116 ;  /* 0x0008107402007388 */ /* 0x000fe80000000c00 */
[----:B------:R-:W-:Y:S04]  /*4e50*/  STS.128 [R2+0xc00], R144 ;  /* 0x000c009002007388 */ /* 0x000fe80000000c00 */
        /* <DEDUP_REMOVED lines=45> */
.L_x_964:
[----:B------:R-:W-:Y:S05]  /*5130*/  BSYNC B0 ;  /* 0x0000000000007941 */ /* 0x000fea0003800000 */
.L_x_963:
        /* <DEDUP_REMOVED lines=29> */
[----:B------:R-:W-:Y:S02]  /*5310*/  FADD.FTZ R61, RZ, R61 ;  /* 0x0000003dff3d7221 */ /* 0x000fe40000010000 */
[----:B------:R-:W-:Y:S01]  /*5320*/  FADD.FTZ R47, RZ, R47 ;  /* 0x0000002fff2f7221 */ /* 0x000fe20000010000 */
[----:B------:R-:W-:Y:S01]  /*5330*/  LDS R55, [R196.X4+0x1e00] ;  /* 0x001e0000c4377984 */ /* 0x000fe20000004800 */
[----:B------:R-:W-:Y:S02]  /*5340*/  FADD.FTZ R75, R64, R75 ;  /* 0x0000004b404b7221 */ /* 0x000fe40000010000 */
[----:B------:R-:W-:Y:S01]  /*5350*/  FADD.FTZ R59, R66, R59 ;  /* 0x0000003b423b7221 */ /* 0x000fe20000010000 */
[----:B------:R-:W-:Y:S01]  /*5360*/  LDS R73, [R196.X4+0x2e00] ;  /* 0x002e0000c4497984 */ /* 0x000fe20000004800 */
[----:B------:R-:W-:-:S02]  /*5370*/  FADD.FTZ R57, R62, R57 ;  /* 0x000000393e397221 */ /* 0x000fc40000010000 */
[----:B------:R-:W-:Y:S02]  /*5380*/  FADD.FTZ R31, R31, R0 ;  /* 0x000000001f1f7221 */ /* 0x000fe40000010000 */
[----:B------:R-:W-:Y:S01]  /*5390*/  FADD.FTZ R85, R46, R85 ;  /* 0x000000552e557221 */ /* 0x000fe20000010000 */
[----:B------:R-:W0:Y:S01]  /*53a0*/  LDS R0, [R196.X4+0x200] ;  /* 0x00020000c4007984 */ /* 0x000e220000004800 */
[----:B------:R-:W-:Y:S02]  /*53b0*/  FADD.FTZ R37, R48, R37 ;  /* 0x0000002530257221 */ /* 0x000fe40000010000 */
[----:B------:R-:W-:Y:S02]  /*53c0*/  FADD.FTZ R49, R49, R36 ;  /* 0x0000002431317221 */ /* 0x000fe40000010000 */
[----:B------:R-:W-:Y:S02]  /*53d0*/  FADD.FTZ R65, RZ, R65 ;  /* 0x00000041ff417221 */ /* 0x000fe40000010000 */
[----:B------:R-:W-:-:S02]  /*53e0*/  FADD.FTZ R63, RZ, R63 ;  /* 0x0000003fff3f7221 */ /* 0x000fc40000010000 */
[----:B------:R-:W-:Y:S02]  /*53f0*/  FADD.FTZ R61, R61, R70 ;  /* 0x000000463d3d7221 */ /* 0x000fe40000010000 */
[----:B------:R-:W-:Y:S02]  /*5400*/  FADD.FTZ R47, R47, R50 ;  /* 0x000000322f2f7221 */ /* 0x000fe40000010000 */
[----:B------:R-:W-:Y:S02]  /*5410*/  FADD.FTZ R75, R75, R30 ;  /* 0x0000001e4b4b7221 */ /* 0x000fe40000010000 */
[----:B------:R-:W-:Y:S01]  /*5420*/  FADD.FTZ R59, R59, R26 ;  /* 0x0000001a3b3b7221 */ /* 0x000fe20000010000 */
[----:B------:R-:W-:Y:S01]  /*5430*/  LDS R30, [R196.X4+0xc00] ;  /* 0x000c0000c41e7984 */ /* 0x000fe20000004800 */
[----:B------:R-:W-:Y:S02]  /*5440*/  FADD.FTZ R57, R57, R20 ;  /* 0x0000001439397221 */ /* 0x000fe40000010000 */
[----:B------:R-:W-:Y:S01]  /*5450*/  FADD.FTZ R44, RZ, R44 ;  /* 0x0000002cff2c7221 */ /* 0x000fe20000010000 */
[----:B------:R-:W-:Y:S01]  /*5460*/  LDS R20, [R196.X4+0x600] ;  /* 0x00060000c4147984 */ /* 0x000fe20000004800 */
[----:B------:R-:W-:-:S02]  /*5470*/  FADD.FTZ R85, R85, R32 ;  /* 0x0000002055557221 */ /* 0x000fc40000010000 */
[----:B------:R-:W-:Y:S01]  /*5480*/  FADD.FTZ R37, R37, R28 ;  /* 0x0000001c25257221 */ /* 0x000fe20000010000 */
[----:B------:R-:W-:Y:S01]  /*5490*/  LDS R26, [R196.X4+0x800] ;  /* 0x00080000c41a7984 */ /* 0x000fe20000004800 */
[----:B------:R-:W-:Y:S02]  /*54a0*/  FADD.FTZ R49, R49, R18 ;  /* 0x0000001231317221 */ /* 0x000fe40000010000 */
[----:B------:R-:W-:Y:S01]  /*54b0*/  FADD.FTZ R65, R65, R68 ;  /* 0x0000004441417221 */ /* 0x000fe20000010000 */
[----:B------:R-:W1:Y:S01]  /*54c0*/  LDS R18, [R196.X4+0x400] ;  /* 0x00040000c4127984 */ /* 0x000e620000004800 */
[----:B------:R-:W-:Y:S02]  /*54d0*/  FADD.FTZ R63, R63, R72 ;  /* 0x000000483f3f7221 */ /* 0x000fe40000010000 */
[----:B------:R-:W-:Y:S01]  /*54e0*/  FADD.FTZ R58, R61, R58 ;  /* 0x0000003a3d3a7221 */ /* 0x000fe20000010000 */
[----:B------:R-:W2:Y:S01]  /*54f0*/  LDS R28, [R196.X4+0xa00] ;  /* 0x000a0000c41c7984 */ /* 0x000ea20000004800 */
[----:B------:R-:W-:-:S02]  /*5500*/  FADD.FTZ R76, RZ, R76 ;  /* 0x0000004cff4c7221 */ /* 0x000fc40000010000 */
[----:B------:R-:W-:Y:S01]  /*5510*/  FADD.FTZ R44, R44, R51 ;  /* 0x000000332c2c7221 */ /* 0x000fe20000010000 */
[----:B------:R-:W3:Y:S01]  /*5520*/  LDS R32, [R196.X4+0xe00] ;  /* 0x000e0000c4207984 */ /* 0x000ee20000004800 */
[----:B------:R-:W-:Y:S02]  /*5530*/  FADD.FTZ R82, R47, R82 ;  /* 0x000000522f527221 */ /* 0x000fe40000010000 */
[----:B------:R-:W-:Y:S01]  /*5540*/  FADD.FTZ R89, RZ, R89 ;  /* 0x00000059ff597221 */ /* 0x000fe20000010000 */
[----:B------:R-:W4:Y:S01]  /*5550*/  LDS R47, [R196.X4+0x1800] ;  /* 0x00180000c42f7984 */ /* 0x000f220000004800 */
[----:B------:R-:W-:Y:S02]  /*5560*/  FADD.FTZ R91, RZ, R91 ;  /* 0x0000005bff5b7221 */ /* 0x000fe40000010000 */
[----:B------:R-:W-:Y:S01]  /*5570*/  FADD.FTZ R60, R65, R60 ;  /* 0x0000003c413c7221 */ /* 0x000fe20000010000 */
[----:B------:R-:W5:Y:S01]  /*5580*/  LDS R51, [R196.X4+0x1a00] ;  /* 0x001a0000c4337984 */ /* 0x000f620000004800 */
[----:B------:R-:W-:-:S02]  /*5590*/  FADD.FTZ R56, R63, R56 ;  /* 0x000000383f387221 */ /* 0x000fc40000010000 */
[----:B------:R-:W-:Y:S01]  /*55a0*/  FADD.FTZ R76, R76, R79 ;  /* 0x0000004f4c4c7221 */ /* 0x000fe20000010000 */
[----:B------:R-:W2:Y:S01]  /*55b0*/  LDS R61, [R196.X4+0x2200] ;  /* 0x00220000c43d7984 */ /* 0x000ea20000004800 */
[----:B------:R-:W-:Y:S02]  /*55c0*/  FADD.FTZ R84, RZ, R84 ;  /* 0x00000054ff547221 */ /* 0x000fe40000010000 */
[----:B------:R-:W-:Y:S01]  /*55d0*/  FADD.FTZ R76, R76, R81 ;  /* 0x000000514c4c7221 */ /* 0x000fe20000010000 */
[----:B------:R-:W3:Y:S01]  /*55e0*/  LDS R63, [R196.X4+0x2400] ;  /* 0x00240000c43f7984 */ /* 0x000ee20000004800 */
        /* <DEDUP_REMOVED lines=22> */
[----:B-1----:R-:W-:Y:S02]  /*5750*/  FADD.FTZ R18, RZ, R18 ;  /* 0x00000012ff127221 */ /* 0x002fe40000010000 */
[----:B------:R-:W-:Y:S02]  /*5760*/  FADD.FTZ R20, RZ, R20 ;  /* 0x00000014ff147221 */ /* 0x000fe40000010000 */
[----:B------:R-:W-:Y:S02]  /*5770*/  FADD.FTZ R0, R0, R41 ;  /* 0x0000002900007221 */ /* 0x000fe40000010000 */
[----:B------:R-:W-:Y:S02]  /*5780*/  FADD.FTZ R26, RZ, R26 ;  /* 0x0000001aff1a7221 */ /* 0x000fe40000010000 */
[----:B--2---:R-:W-:Y:S02]  /*5790*/  FADD.FTZ R28, RZ, R28 ;  /* 0x0000001cff1c7221 */ /* 0x004fe40000010000 */
[----:B------:R-:W-:-:S02]  /*57a0*/  FADD.FTZ R30, RZ, R30 ;  /* 0x0000001eff1e7221 */ /* 0x000fc40000010000 */
[----:B---3--:R-:W-:Y:S02]  /*57b0*/  FADD.FTZ R32, RZ, R32 ;  /* 0x00000020ff207221 */ /* 0x008fe40000010000 */
        /* <DEDUP_REMOVED lines=10> */
[----:B----4-:R-:W-:-:S02]  /*5860*/  FADD.FTZ R26, R26, R47 ;  /* 0x0000002f1a1a7221 */ /* 0x010fc40000010000 */
[----:B-----5:R-:W-:Y:S02]  /*5870*/  FADD.FTZ R28, R28, R51 ;  /* 0x000000331c1c7221 */ /* 0x020fe40000010000 */
        /* <DEDUP_REMOVED lines=45> */
.L_x_966:
[----:B0-----:R-:W-:Y:S05]  /*5b50*/  BSYNC B0 ;  /* 0x0000000000007941 */ /* 0x001fea0003800000 */
.L_x_965:
        /* <DEDUP_REMOVED lines=23> */
.L_x_968:
[----:B------:R-:W-:Y:S05]  /*5cd0*/  BSYNC B0 ;  /* 0x0000000000007941 */ /* 0x000fea0003800000 */
.L_x_967:
        /* <DEDUP_REMOVED lines=23> */
.L_x_970:
[----:B------:R-:W-:Y:S05]  /*5e50*/  BSYNC B0 ;  /* 0x0000000000007941 */ /* 0x000fea0003800000 */
.L_x_969:
        /* <DEDUP_REMOVED lines=23> */
.L_x_972:
[----:B------:R-:W-:Y:S05]  /*5fd0*/  BSYNC B0 ;  /* 0x0000000000007941 */ /* 0x000fea0003800000 */
.L_x_971:
        /* <DEDUP_REMOVED lines=23> */
.L_x_974:
[----:B------:R-:W-:Y:S05]  /*6150*/  BSYNC B0 ;  /* 0x0000000000007941 */ /* 0x000fea0003800000 */
.L_x_973:
        /* <DEDUP_REMOVED lines=23> */
.L_x_976:
[----:B------:R-:W-:Y:S05]  /*62d0*/  BSYNC B0 ;  /* 0x0000000000007941 */ /* 0x000fea0003800000 */
.L_x_975:
[----:B------:R-:W-:Y:S05]  /*62e0*/  @!P4 EXIT ;  /* 0x000000000000c94d */ /* 0x000fea0003800000 */
[----:B------:R-:W-:Y:S01]  /*62f0*/  FADD.FTZ R93, R32, R93 ;  /* 0x0000005d205d7221 */ /* 0x000fe20000010000 */
[----:B------:R-:W-:Y:S04]  /*6300*/  STG.E [R10.64], R49 ;  /* 0x000000310a007986 */ /* 0x000fe8000c101904 */
[----:B------:R-:W-:Y:S04]  /*6310*/  STG.E [R8.64], R31 ;  /* 0x0000001f08007986 */ /* 0x000fe8000c101904 */
[----:B------:R-:W-:Y:S04]  /*6320*/  STG.E [R4.64], R93 ;  /* 0x0000005d04007986 */ /* 0x000fe8000c101904 */
[----:B------:R-:W-:Y:S01]  /*6330*/  STG.E [R2.64], R19 ;  /* 0x0000001302007986 */ /* 0x000fe2000c101904 */
[----:B------:R-:W-:Y:S05]  /*6340*/  EXIT ;  /* 0x000000000000794d */ /* 0x000fea0003800000 */
.L_x_952:
[----:B-----5:R-:W-:Y:S01]  /*6350*/  HFMA2.MMA R11, -RZ, RZ, 0, 5.9604644775390625e-08 ;  /* 0x00000001ff0b7435 */ /* 0x020fe200000001ff */
[----:B------:R-:W-:-:S02]  /*6360*/  MOV R197, R220 ;  /* 0x000000dc00c57202 */ /* 0x000fc40000000f00 */
[----:B------:R-:W-:Y:S02]  /*6370*/  MOV R202, 0x1f ;  /* 0x0000001f00ca7802 */ /* 0x000fe40000000f00 */
[----:B------:R-:W-:Y:S02]  /*6380*/  MOV R201, 0xffffffff ;  /* 0xffffffff00c97802 */ /* 0x000fe40000000f00 */
[----:B------:R-:W-:Y:S02]  /*6390*/  MOV R196, 0x63b0 ;  /* 0x000063b000c47802 */ /* 0x000fe40000000f00 */
[----:B------:R-:W-:Y:S05]  /*63a0*/  CALL.REL.NOINC `($__internal_48_$__cuda_sm70_shflsync_bfly_p) ;  /* 0x0000045000007944 */ /* 0x000fea0003c00000 */
[----:B-1----:R-:W-:Y:S01]  /*63b0*/  MOV R198, R11 ;  /* 0x0000000b00c67202 */ /* 0x002fe20000000f00 */
[----:B------:R-:W-:Y:S05]  /*63c0*/  BRA `(.L_x_977) ;  /* 0xffffc9e000007947 */ /* 0x000fea000383ffff */
.L_x_953:
[----:B-----5:R-:W-:Y:S01]  /*63d0*/  HFMA2.MMA R11, -RZ, RZ, 0, 5.9604644775390625e-08 ;  /* 0x00000001ff0b7435 */ /* 0x020fe200000001ff */
[----:B------:R-:W-:Y:S02]  /*63e0*/  MOV R197, R219 ;  /* 0x000000db00c57202 */ /* 0x000fe40000000f00 */
[----:B------:R-:W-:Y:S02]  /*63f0*/  MOV R202, 0x1f ;  /* 0x0000001f00ca7802 */ /* 0x000fe40000000f00 */
[----:B------:R-:W-:-:S02]  /*6400*/  MOV R201, 0xffffffff ;  /* 0xffffffff00c97802 */ /* 0x000fc40000000f00 */
[----:B------:R-:W-:Y:S02]  /*6410*/  MOV R196, 0x6430 ;  /* 0x0000643000c47802 */ /* 0x000fe40000000f00 */
[----:B01----:R-:W-:Y:S05]  /*6420*/  CALL.REL.NOINC `($__internal_48_$__cuda_sm70_shflsync_bfly_p) ;  /* 0x000003d000007944 */ /* 0x003fea0003c00000 */
[----:B------:R-:W-:Y:S01]  /*6430*/  FADD.FTZ R198, R198, R220 ;  /* 0x000000dcc6c67221 */ /* 0x000fe20000010000 */
[----:B------:R-:W-:Y:S01]  /*6440*/  MOV R202, 0x1f ;  /* 0x0000001f00ca7802 */ /* 0x000fe20000000f00 */
[----:B-1----:R-:W-:Y:S01]  /*6450*/  FADD.FTZ R199, R219, R11 ;  /* 0x0000000bdbc77221 */ /* 0x002fe20000010000 */
[----:B------:R-:W-:Y:S01]  /*6460*/  HFMA2.MMA R11, -RZ, RZ, 0, 1.1920928955078125e-07 ;  /* 0x00000002ff0b7435 */ /* 0x000fe200000001ff */
[----:B------:R-:W-:Y:S02]  /*6470*/  MOV R201, 0xffffffff ;  /* 0xffffffff00c97802 */ /* 0x000fe40000000f00 */
[----:B------:R-:W-:Y:S02]  /*6480*/  MOV R197, R198 ;  /* 0x000000c600c57202 */ /* 0x000fe40000000f00 */
[----:B------:R-:W-:Y:S02]  /*6490*/  MOV R196, 0x64b0 ;  /* 0x000064b000c47802 */ /* 0x000fe40000000f00 */
[----:B------:R-:W-:Y:S05]  /*64a0*/  CALL.REL.NOINC `($__internal_48_$__cuda_sm70_shflsync_bfly_p) ;  /* 0x0000035000007944 */ /* 0x000fea0003c00000 */
[----:B-1----:R-:W-:Y:S01]  /*64b0*/  MOV R200, R11 ;  /* 0x0000000b00c87202 */ /* 0x002fe20000000f00 */
[----:B------:R-:W-:Y:S01]  /*64c0*/  HFMA2.MMA R11, -RZ, RZ, 0, 1.1920928955078125e-07 ;  /* 0x00000002ff0b7435 */ /* 0x000fe200000001ff */
[----:B------:R-:W-:-:S02]  /*64d0*/  MOV R197, R199 ;  /* 0x000000c700c57202 */ /* 0x000fc40000000f00 */
[----:B------:R-:W-:Y:S02]  /*64e0*/  MOV R202, 0x1f ;  /* 0x0000001f00ca7802 */ /* 0x000fe40000000f00 */
[----:B------:R-:W-:Y:S02]  /*64f0*/  MOV R201, 0xffffffff ;  /* 0xffffffff00c97802 */ /* 0x000fe40000000f00 */
[----:B------:R-:W-:Y:S02]  /*6500*/  MOV R196, 0x6520 ;  /* 0x0000652000c47802 */ /* 0x000fe40000000f00 */
[----:B------:R-:W-:Y:S05]  /*6510*/  CALL.REL.NOINC `($__internal_48_$__cuda_sm70_shflsync_bfly_p) ;  /* 0x000002e000007944 */ /* 0x000fea0003c00000 */
[----:B------:R-:W-:Y:S01]  /*6520*/  FADD.FTZ R198, R200, R198 ;  /* 0x000000c6c8c67221 */ /* 0x000fe20000010000 */
[----:B------:R-:W-:Y:S01]  /*6530*/  MOV R202, 0x1f ;  /* 0x0000001f00ca7802 */ /* 0x000fe20000000f00 */
[----:B-1----:R-:W-:Y:S01]  /*6540*/  FADD.FTZ R199, R199, R11 ;  /* 0x0000000bc7c77221 */ /* 0x002fe20000010000 */
[----:B------:R-:W-:Y:S01]  /*6550*/  HFMA2.MMA R11, -RZ, RZ, 0, 2.384185791015625e-07 ;  /* 0x00000004ff0b7435 */ /* 0x000fe200000001ff */
[----:B------:R-:W-:Y:S02]  /*6560*/  MOV R201, 0xffffffff ;  /* 0xffffffff00c97802 */ /* 0x000fe40000000f00 */
[----:B------:R-:W-:-:S02]  /*6570*/  MOV R197, R198 ;  /* 0x000000c600c57202 */ /* 0x000fc40000000f00 */
[----:B------:R-:W-:Y:S02]  /*6580*/  MOV R196, 0x65a0 ;  /* 0x000065a000c47802 */ /* 0x000fe40000000f00 */
[----:B------:R-:W-:Y:S05]  /*6590*/  CALL.REL.NOINC `($__internal_48_$__cuda_sm70_shflsync_bfly_p) ;  /* 0x0000026000007944 */ /* 0x000fea0003c00000 */
[----:B-1----:R-:W-:Y:S01]  /*65a0*/  MOV R200, R11 ;  /* 0x0000000b00c87202 */ /* 0x002fe20000000f00 */
[----:B------:R-:W-:Y:S01]  /*65b0*/  HFMA2.MMA R11, -RZ, RZ, 0, 2.384185791015625e-07 ;  /* 0x00000004ff0b7435 */ /* 0x000fe200000001ff */
[----:B------:R-:W-:Y:S02]  /*65c0*/  MOV R197, R199 ;  /* 0x000000c700c57202 */ /* 0x000fe40000000f00 */
[----:B------:R-:W-:Y:S02]  /*65d0*/  MOV R202, 0x1f ;  /* 0x0000001f00ca7802 */ /* 0x000fe40000000f00 */
[----:B------:R-:W-:Y:S02]  /*65e0*/  MOV R201, 0xffffffff ;  /* 0xffffffff00c97802 */ /* 0x000fe40000000f00 */
[----:B------:R-:W-:Y:S02]  /*65f0*/  MOV R196, 0x6610 ;  /* 0x0000661000c47802 */ /* 0x000fe40000000f00 */
[----:B------:R-:W-:Y:S05]  /*6600*/  CALL.REL.NOINC `($__internal_48_$__cuda_sm70_shflsync_bfly_p) ;  /* 0x000001f000007944 */ /* 0x000fea0003c00000 */
[----:B------:R-:W-:Y:S01]  /*6610*/  FADD.FTZ R198, R200, R198 ;  /* 0x000000c6c8c67221 */ /* 0x000fe20000010000 */
[----:B------:R-:W-:Y:S01]  /*6620*/  MOV R202, 0x1f ;  /* 0x0000001f00ca7802 */ /* 0x000fe20000000f00 */
[----:B-1----:R-:W-:Y:S01]  /*6630*/  FADD.FTZ R199, R199, R11 ;  /* 0x0000000bc7c77221 */ /* 0x002fe20000010000 */
[----:B------:R-:W-:Y:S01]  /*6640*/  HFMA2.MMA R11, -RZ, RZ, 0, 4.76837158203125e-07 ;  /* 0x00000008ff0b7435 */ /* 0x000fe200000001ff */
[----:B------:R-:W-:-:S02]  /*6650*/  MOV R201, 0xffffffff ;  /* 0xffffffff00c97802 */ /* 0x000fc40000000f00 */
[----:B------:R-:W-:Y:S02]  /*6660*/  MOV R197, R198 ;  /* 0x000000c600c57202 */ /* 0x000fe40000000f00 */
[----:B------:R-:W-:Y:S02]  /*6670*/  MOV R196, 0x6690 ;  /* 0x0000669000c47802 */ /* 0x000fe40000000f00 */
[----:B------:R-:W-:Y:S05]  /*6680*/  CALL.REL.NOINC `($__internal_48_$__cuda_sm70_shflsync_bfly_p) ;  /* 0x0000017000007944 */ /* 0x000fea0003c00000 */
[----:B-1----:R-:W-:Y:S01]  /*6690*/  MOV R200, R11 ;  /* 0x0000000b00c87202 */ /* 0x002fe20000000f00 */
[----:B------:R-:W-:Y:S01]  /*66a0*/  HFMA2.MMA R11, -RZ, RZ, 0, 4.76837158203125e-07 ;  /* 0x00000008ff0b7435 */ /* 0x000fe200000001ff */
[----:B------:R-:W-:Y:S02]  /*66b0*/  MOV R197, R199 ;  /* 0x000000c700c57202 */ /* 0x000fe40000000f00 */
[----:B------:R-:W-:Y:S02]  /*66c0*/  MOV R202, 0x1f ;  /* 0x0000001f00ca7802 */ /* 0x000fe40000000f00 */
[----:B------:R-:W-:Y:S02]  /*66d0*/  MOV R201, 0xffffffff ;  /* 0xffffffff00c97802 */ /* 0x000fe40000000f00 */
[----:B------:R-:W-:-:S02]  /*66e0*/  MOV R196, 0x6700 ;  /* 0x0000670000c47802 */ /* 0x000fc40000000f00 */
[----:B------:R-:W-:Y:S05]  /*66f0*/  CALL.REL.NOINC `($__internal_48_$__cuda_sm70_shflsync_bfly_p) ;  /* 0x0000010000007944 */ /* 0x000fea0003c00000 */
[----:B------:R-:W-:Y:S01]  /*6700*/  FADD.FTZ R198, R200, R198 ;  /* 0x000000c6c8c67221 */ /* 0x000fe20000010000 */
[----:B------:R-:W-:Y:S01]  /*6710*/  MOV R202, 0x1f ;  /* 0x0000001f00ca7802 */ /* 0x000fe20000000f00 */
[----:B-1----:R-:W-:Y:S01]  /*6720*/  FADD.FTZ R199, R199, R11 ;  /* 0x0000000bc7c77221 */ /* 0x002fe20000010000 */
[----:B------:R-:W-:Y:S01]  /*6730*/  HFMA2.MMA R11, -RZ, RZ, 0, 9.5367431640625e-07 ;  /* 0x00000010ff0b7435 */ /* 0x000fe200000001ff */
[----:B------:R-:W-:-:S02]  /*6740*/  MOV R201, 0xffffffff ;  /* 0xffffffff00c97802 */ /* 0x000fc40000000f00 */
[----:B------:R-:W-:Y:S02]  /*6750*/  MOV R197, R198 ;  /* 0x000000c600c57202 */ /* 0x000fe40000000f00 */
[----:B------:R-:W-:Y:S02]  /*6760*/  MOV R196, 0x6780 ;  /* 0x0000678000c47802 */ /* 0x000fe40000000f00 */
[----:B------:R-:W-:Y:S05]  /*6770*/  CALL.REL.NOINC `($__internal_48_$__cuda_sm70_shflsync_bfly_p) ;  /* 0x0000008000007944 */ /* 0x000fea0003c00000 */
[----:B-1----:R-:W-:Y:S01]  /*6780*/  MOV R200, R11 ;  /* 0x0000000b00c87202 */ /* 0x002fe20000000f00 */
[----:B------:R-:W-:Y:S01]  /*6790*/  HFMA2.MMA R11, -RZ, RZ, 0, 9.5367431640625e-07 ;  /* 0x00000010ff0b7435 */ /* 0x000fe200000001ff */
[----:B------:R-:W-:Y:S02]  /*67a0*/  MOV R197, R199 ;  /* 0x000000c700c57202 */ /* 0x000fe40000000f00 */
[----:B------:R-:W-:Y:S02]  /*67b0*/  MOV R202, 0x1f ;  /* 0x0000001f00ca7802 */ /* 0x000fe40000000f00 */
[----:B------:R-:W-:Y:S02]  /*67c0*/  MOV R201, 0xffffffff ;  /* 0xffffffff00c97802 */ /* 0x000fe40000000f00 */
[----:B------:R-:W-:-:S02]  /*67d0*/  MOV R196, 0x67f0 ;  /* 0x000067f000c47802 */ /* 0x000fc40000000f00 */
[----:B------:R-:W-:Y:S05]  /*67e0*/  CALL.REL.NOINC `($__internal_48_$__cuda_sm70_shflsync_bfly_p) ;  /* 0x0000001000007944 */ /* 0x000fea0003c00000 */
[----:B-1----:R-:W-:Y:S05]  /*67f0*/  BRA `(.L_x_978) ;  /* 0xffffc6d000007947 */ /* 0x002fea000383ffff */
        .weak           $__internal_48_$__cuda_sm70_shflsync_bfly_p
        .type           $__internal_48_$__cuda_sm70_shflsync_bfly_p,@function
        .size           $__internal_48_$__cuda_sm70_shflsync_bfly_p,(.L_x_2586 - $__internal_48_$__cuda_sm70_shflsync_bfly_p)
$__internal_48_$__cuda_sm70_shflsync_bfly_p:
[----:B------:R-:W-:Y:S04]  /*6800*/  WARPSYNC R201 ;  /* 0x000000c900007348 */ /* 0x000fe80003800000 */
[----:B------:R0:W1:Y:S02]  /*6810*/  SHFL.BFLY PT, R11, R197, R11, R202 ;  /* 0x0c00000bc50b7389 */ /* 0x00006400000e00ca */
[----:B0-----:R-:W-:-:S06]  /*6820*/  HFMA2.MMA R197, -RZ, RZ, 0, 0 ;  /* 0x00000000ffc57435 */ /* 0x001fcc00000001ff */
[----:B------:R-:W-:Y:S05]  /*6830*/  RET.REL.NODEC R196 `(_ZN10layer_norm31ln_parallel_residual_bwd_kernelINS_13Kernel_traitsIf13__nv_bfloat16fS2_fjLj1024ELj1ELj4ELj1ELj16ENS_18Kernel_traits_baseILj1024EfS2_fS2_fjLj128EEEEELb0ELb0ELb0EEEvNS_9BwdParamsE) ;  /* 0xffff97c0c4007950 */ /* 0x000fea0003c3ffff */
.L_x_979:
        /* <DEDUP_REMOVED lines=12> */
.L_x_2586:


//--------------------- .text._ZN10layer_norm31ln_parallel_residual_bwd_kernelINS_13Kernel_traitsIf13__nv_bfloat16fS2_fjLj1024ELj1ELj4ELj1ELj16ENS_18Kernel_traits_baseILj1024EfS2_fS2_fjLj128EEEEELb0ELb0ELb1EEEvNS_9BwdParamsE --------------------------
	.section	.text._ZN10layer_norm31ln_parallel_residual_bwd_kernelINS_13Kernel_traitsIf13__nv_bfloat16fS2_fjLj1024ELj1ELj4ELj1ELj16ENS_18Kernel_traits_baseILj1024EfS2_fS2_fjLj128EEEEELb0ELb0ELb1EEEvNS_9BwdParamsE,"ax",@progbits
	.sectioninfo	@"SHI_REGISTERS=255"
	.align	128
        .global         _ZN10layer_norm31ln_parallel_residual_bwd_kernelINS_13Kernel_traitsIf13__nv_bfloat16fS2_fjLj1024ELj1ELj4ELj1ELj16ENS_18Kernel_traits_baseILj1024EfS2_fS2_fjLj128EEEEELb0ELb0ELb1EEEvNS_9BwdParamsE
        .type           _ZN10layer_norm31ln_parallel_residual_bwd_kernelINS_13Kernel_traitsIf13__nv_bfloat16fS2_fjLj1024ELj1ELj4ELj1ELj16ENS_18Kernel_traits_baseILj1024EfS2_fS2_fjLj128EEEEELb0ELb0ELb1EEEvNS_9BwdParamsE,@function
        .size           _ZN10layer_norm31ln_parallel_residual_bwd_kernelINS_13Kernel_traitsIf13__nv_bfloat16fS2_fjLj1024ELj1ELj4ELj1ELj16ENS_18Kernel_traits_baseILj1024EfS2_fS2_fjLj128EEEEELb0ELb0ELb1EEEvNS_9BwdParamsE,(.L_x_2587 - _ZN10layer_norm31ln_parallel_residual_bwd_kernelINS_13Kernel_traitsIf13__nv_bfloat16fS2_fjLj1024ELj1ELj4ELj1ELj16ENS_18Kernel_traits_baseILj1024EfS2_fS2_fjLj128EEEEELb0ELb0ELb1EEEvNS_9BwdParamsE)
        .other          _ZN10layer_norm31ln_parallel_residual_bwd_kernelINS_13Kernel_traitsIf13__nv_bfloat16fS2_fjLj1024ELj1ELj4ELj1ELj16ENS_18Kernel_traits_baseILj1024EfS2_fS2_fjLj128EEEEELb0ELb0ELb1EEEvNS_9BwdParamsE,@"STO_CUDA_ENTRY STV_DEFAULT"
_ZN10layer_norm31ln_parallel_residual_bwd_kernelINS_13Kernel_traitsIf13__nv_bfloat16fS2_fjLj1024ELj1ELj4ELj1ELj16ENS_18Kernel_traits_baseILj1024EfS2_fS2_fjLj128EEEEELb0ELb0ELb1EEEvNS_9BwdParamsE:
.text._ZN10layer_norm31ln_parallel_residual_bwd_kernelINS_13Kernel_traitsIf13__nv_bfloat16fS2_fjLj1024ELj1ELj4ELj1ELj16ENS_18Kernel_traits_baseILj1024EfS2_fS2_fjLj128EEEEELb0ELb0ELb1EEEvNS_9BwdParamsE:
        /* <DEDUP_REMOVED lines=75> */
.L_x_981:
        /* <DEDUP_REMOVED lines=69> */
[----:B------:R-:W-:-:S02]  /*0900*/  HFMA2.MMA R212, -RZ, RZ, 0, 0 ;  /* 0x00000000ffd47435 */ /* 0x000fc400000001ff */
[----:B------:R-:W-:Y:S01]  /*0910*/  HFMA2.MMA R0, -RZ, RZ, 0, 0 ;  /* 0x00000000ff007435 */ /* 0x000fe200000001ff */
        /* <DEDUP_REMOVED lines=22> */
[----:B------:R-:W-:Y:S01]  /*0a80*/  MOV R210, RZ ;  /* 0x000000ff00d27202 */ /* 0x000fe20000000f00 */
[----:B------:R-:W-:Y:S01]  /*0a90*/  CS2R R8, SRZ ;  /* 0x0000000000087805 */ /* 0x000fe2000001ff00 */
[----:B------:R1:W5:Y:S01]  /*0aa0*/  LDG.E.128 R52, [R2.64+0xc10] ;  /* 0x000c100402347981 */ /* 0x000362000c1e1d00 */
[----:B------:R-:W-:Y:S01]  /*0ab0*/  MOV R4, RZ ;  /* 0x000000ff00047202 */ /* 0x000fe20000000f00 */
        /* <DEDUP_REMOVED lines=19> */
[----:B------:R2:W5:Y:S04]  /*0bf0*/  LDG.E.128 R28, [R6.64+0x810] ;  /* 0x00081004061c7981 */ /* 0x000568000c1e1d00 */
[----:B------:R2:W5:Y:S04]  /*0c00*/  LDG.E.128 R24, [R6.64+0xc00] ;  /* 0x000c000406187981 */ /* 0x000568000c1e1d00 */
[----:B------:R2:W5:Y:S02]  /*0c10*/  LDG.E.128 R20, [R6.64+0xc10] ;  /* 0x000c100406147981 */ /* 0x000564000c1e1d00 */
[----:B0-2---:R-:W-:-:S02]  /*0c20*/  CS2R R6, SRZ ;  /* 0x0000000000067805 */ /* 0x005fc4000001ff00 */
.L_x_987:
[----:B------:R-:W0:Y:S01]  /*0c30*/  S2R R130, SR_TID.X ;  /* 0x0000000000827919 */ /* 0x000e220000002100 */
[----:B------:R-:W-:Y:S01]  /*0c40*/  IMAD R128, R5, c[0x0][0x168], RZ ;  /* 0x00005a0005807a24 */ /* 0x000fe200078e02ff */
[----:B------:R-:W-:-:S02]  /*0c50*/  MOV R134, 0x4 ;  /* 0x0000000400867802 */ /* 0x000fc40000000f00 */
[----:B------:R-:W-:Y:S01]  /*0c60*/  MOV R189, 0x20 ;  /* 0x0000002000bd7802 */ /* 0x000fe20000000f00 */
[----:B------:R-:W-:Y:S01]  /*0c70*/  STL [R1+0xf4], R118 ;  /* 0x0000f47601007387 */ /* 0x000fe20000100800 */
[----:B------:R-:W-:Y:S01]  /*0c80*/  SHF.R.S32.HI R129, RZ, 0x1f, R128 ;  /* 0x0000001fff817819 */ /* 0x000fe20000011480 */
[----:B------:R-:W-:Y:S01]  /*0c90*/  IMAD.WIDE R190, R5, R134, c[0x0][0x1a0] ;  /* 0x0000680005be7625 */ /* 0x000fe200078e0286 */
[----:B------:R-:W-:Y:S01]  /*0ca0*/  MOV R181, 0x10 ;  /* 0x0000001000b57802 */ /* 0x000fe20000000f00 */
[----:B------:R1:W-:Y:S01]  /*0cb0*/  STL [R1+0xf0], R117 ;  /* 0x0000f07501007387 */ /* 0x0003e20000100800 */
[----:B------:R-:W-:-:S03]  /*0cc0*/  LEA.HI R129, R129, R128, RZ, 0x3 ;  /* 0x0000008081817211 */ /* 0x000fc600078f18ff */
[----:B------:R-:W2:Y:S01]  /*0cd0*/  LDG.E R190, [R190.64] ;  /* 0x00000004bebe7981 */ /* 0x000ea2000c1e1900 */
[----:B0-----:R-:W-:Y:S01]  /*0ce0*/  LOP3.LUT R130, R130, 0x1f, RZ, 0xc0, !PT ;  /* 0x0000001f82827812 */ /* 0x001fe200078ec0ff */
[----:B------:R-:W-:Y:S01]  /*0cf0*/  IMAD.WIDE R134, R5, R134, c[0x0][0x1a8] ;  /* 0x00006a0005867625 */ /* 0x000fe200078e0286 */
[----:B------:R-:W-:Y:S01]  /*0d00*/  ISETP.NE.U32.AND P0, PT, RZ, c[0x0][0x218], PT ;  /* 0x00008600ff007a0c */ /* 0x000fe20003f05070 */
[----:B------:R0:W-:Y:S01]  /*0d10*/  STL [R1+0xec], R116 ;  /* 0x0000ec7401007387 */ /* 0x0001e20000100800 */
[----:B------:R-:W-:-:S03]  /*0d20*/  LEA.HI.SX32 R211, R129, R130, 0x1d ;  /* 0x0000008281d37211 */ /* 0x000fc600078feaff */
[----:B------:R3:W4:Y:S02]  /*0d30*/  LDG.E R222, [R134.64] ;  /* 0x0000000486de7981 */ /* 0x000724000c1e1900 */
[C---:B------:R-:W-:Y:S01]  /*0d40*/  IMAD.WIDE.U32 R140, R211.reuse, R189, c[0x0][0x188] ;  /* 0x00006200d38c7625 */ /* 0x040fe200078e00bd */
[----:B------:R-:W-:Y:S01]  /*0d50*/  ISETP.NE.AND.EX P0, PT, RZ, c[0x0][0x21c], PT, P0 ;  /* 0x00008700ff007a0c */ /* 0x000fe20003f05300 */
[----:B-1----:R-:W4:Y:S02]  /*0d60*/  LDL.LU R117, [R1+0x8] ;  /* 0x0000080001757983 */ /* 0x002f240000300800 */
[CC--:B------:R-:W-:Y:S02]  /*0d70*/  IMAD.WIDE.U32 R132, R211.reuse, R181.reuse, c[0x0][0x210] ;  /* 0x00008400d3847625 */ /* 0x0c0fe400078e00b5 */
[----:B------:R1:W4:Y:S02]  /*0d80*/  LDG.E.128 R128, [R140.64] ;  /* 0x000000048c807981 */ /* 0x000324000c1e1d00 */
[----:B------:R-:W-:-:S02]  /*0d90*/  IMAD.WIDE.U32 R136, R211, R181, c[0x0][0x208] ;  /* 0x00008200d3887625 */ /* 0x000fc400078e00b5 */
[----:B---3--:R-:W3:Y:S04]  /*0da0*/  LDG.E.128 R132, [R132.64] ;  /* 0x0000000484847981 */ /* 0x008ee8000c1e1d00 */
[----:B------:R-:W3:Y:S01]  /*0db0*/  LDG.E.128 R136, [R136.64] ;  /* 0x0000000488887981 */ /* 0x000ee2000c1e1d00 */
[----:B0-----:R-:W0:Y:S01]  /*0dc0*/  LDC.U8 R116, c[0x0][0x1f0] ;  /* 0x00007c00ff747b82 */ /* 0x001e220000000000 */
[C---:B------:R-:W-:Y:S01]  /*0dd0*/  @P0 IMAD.WIDE.U32 R176, R211.reuse, R189, c[0x0][0x218] ;  /* 0x00008600d3b00625 */ /* 0x040fe200078e00bd */
[C---:B------:R-:W-:Y:S01]  /*0de0*/  IADD3 R213, R211.reuse, 0x40, RZ ;  /* 0x00000040d3d57810 */ /* 0x040fe20007ffe0ff */
[----:B-1----:R-:W3:Y:S01]  /*0df0*/  LDG.E.128 R140, [R140.64+0x10] ;  /* 0x000010048c8c7981 */ /* 0x002ee2000c1e1d00 */
[----:B------:R-:W-:-:S03]  /*0e00*/  IADD3 R218, R211, 0x20, RZ ;  /* 0x00000020d3da7810 */ /* 0x000fc60007ffe0ff */
[----:B-----5:R1:W5:Y:S01]  /*0e10*/  @P0 LDG.E.128 R84, [R176.64] ;  /* 0x00000004b0540981 */ /* 0x020362000c1e1d00 */
[----:B------:R-:W-:-:S03]  /*0e20*/  IADD3 R180, R211, 0x60, RZ ;  /* 0x00000060d3b47810 */ /* 0x000fc60007ffe0ff */
[----:B------:R1:W5:Y:S01]  /*0e30*/  @P0 LDG.E.128 R88, [R176.64+0x10] ;  /* 0x00001004b0580981 */ /* 0x000362000c1e1d00 */
[----:B------:R-:W-:-:S05]  /*0e40*/  @P0 IMAD.WIDE.U32 R178, R189, R218, c[0x0][0x218] ;  /* 0x00008600bdb20625 */ /* 0x000fca00078e00da */
        /* <DEDUP_REMOVED lines=9> */
[----:B------:R-:W3:Y:S01]  /*0ee0*/  LDL.LU R116, [R1+0x4] ;  /* 0x0000040001747983 */ /* 0x000ee20000300800 */
[----:B------:R-:W-:-:S03]  /*0ef0*/  IMAD.WIDE.U32 R148, R218, R181, c[0x0][0x210] ;  /* 0x00008400da947625 */ /* 0x000fc600078e00b5 */
[----:B------:R-:W3:Y:S04]  /*0f00*/  LDL.LU R246, [R1+0x10] ;  /* 0x0000100001f67983 */ /* 0x000ee80000300800 */
[----:B------:R-:W3:Y:S01]  /*0f10*/  LDG.E.128 R148, [R148.64] ;  /* 0x0000000494947981 */ /* 0x000ee2000c1e1d00 */
[----:B--2---:R-:W-:-:S05]  /*0f20*/  FSEL R243, R190, RZ, !P0 ;  /* 0x000000ffbef37208 */ /* 0x004fca0004000000 */
[----:B----4-:R-:W-:-:S04]  /*0f30*/  FADD.FTZ R128, R128, -R243 ;  /* 0x800000f380807221 */ /* 0x010fc80000010000 */
[----:B------:R-:W-:Y:S01]  /*0f40*/  FMUL.FTZ R242, R222, R128 ;  /* 0x00000080def27220 */ /* 0x000fe20000410000 */
[----:B---3--:R-:W-:Y:S02]  /*0f50*/  PRMT R128, RZ, 0x5410, R132 ;  /* 0x00005410ff807816 */ /* 0x008fe40000000084 */
[----:B------:R-:W-:-:S03]  /*0f60*/  PRMT R190, RZ, 0x5410, R136 ;  /* 0x00005410ffbe7816 */ /* 0x000fc60000000088 */
[----:B------:R-:W-:Y:S02]  /*0f70*/  FADD.FTZ R239, R128, R239 ;  /* 0x000000ef80ef7221 */ /* 0x000fe40000010000 */
[-C--:B------:R-:W-:Y:S02]  /*0f80*/  FFMA.FTZ R235, R242, R128.reuse, R235 ;  /* 0x00000080f2eb7223 */ /* 0x080fe400000100eb */
[----:B------:R-:W-:Y:S02]  /*0f90*/  FMUL.FTZ R128, R48, R128 ;  /* 0x0000008030807220 */ /* 0x000fe40000410000 */
[----:B------:R-:W-:Y:S02]  /*0fa0*/  FADD.FTZ R129, R129, -R243 ;  /* 0x800000f381817221 */ /* 0x000fe40000010000 */
[----:B------:R-:W-:Y:S02]  /*0fb0*/  FADD.FTZ R4, R190, R4 ;  /* 0x00000004be047221 */ /* 0x000fe40000010000 */
[----:B------:R-:W-:-:S02]  /*0fc0*/  FFMA.FTZ R3, R242, R190, R3 ;  /* 0x000000bef2037223 */ /* 0x000fc40000010003 */
[----:B------:R-:W-:Y:S01]  /*0fd0*/  FFMA.FTZ R128, R80, R190, R128 ;  /* 0x000000be50807223 */ /* 0x000fe20000010080 */
[----:B------:R-:W-:Y:S02]  /*0fe0*/  PRMT R190, RZ, 0x7610, R136 ;  /* 0x00007610ffbe7816 */ /* 0x000fe40000000088 */
[----:B------:R-:W-:Y:S01]  /*0ff0*/  PRMT R136, RZ, 0x7610, R132 ;  /* 0x00007610ff887816 */ /* 0x000fe20000000084 */
[----:B------:R-:W-:Y:S02]  /*1000*/  FMUL.FTZ R132, R222, R129 ;  /* 0x00000081de847220 */ /* 0x000fe40000410000 */
[----:B------:R-:W-:Y:S01]  /*1010*/  FADD.FTZ R130, R130, -R243 ;  /* 0x800000f382827221 */ /* 0x000fe20000010000 */
[----:B------:R-:W-:Y:S01]  /*1020*/  PRMT R245, RZ, 0x5410, R133 ;  /* 0x00005410fff57816 */ /* 0x000fe20000000085 */
[----:B------:R-:W-:Y:S02]  /*1030*/  FMUL.FTZ R129, R49, R136 ;  /* 0x0000008831817220 */ /* 0x000fe40000410000 */
[----:B------:R-:W-:-:S02]  /*1040*/  FADD.FTZ R238, R136, R238 ;  /* 0x000000ee88ee7221 */ /* 0x000fc40000010000 */
[----:B------:R-:W-:Y:S02]  /*1050*/  FFMA.FTZ R234, R132, R136, R234 ;  /* 0x0000008884ea7223 */ /* 0x000fe400000100ea */
[----:B------:R-:W-:Y:S01]  /*1060*/  FMUL.FTZ R136, R222, R130 ;  /* 0x00000082de887220 */ /* 0x000fe20000410000 */
[----:B------:R-:W-:Y:S01]  /*1070*/  PRMT R130, RZ, 0x5410, R137 ;  /* 0x00005410ff827816 */ /* 0x000fe20000000089 */
[----:B------:R-:W-:Y:S02]  /*1080*/  FADD.FTZ R241, R245, R241 ;  /* 0x000000f1f5f17221 */ /* 0x000fe40000010000 */
[-C--:B------:R-:W-:Y:S02]  /*1090*/  FFMA.FTZ R237, R136, R245.reuse, R237 ;  /* 0x000000f588ed7223 */ /* 0x080fe400000100ed */
[----:B------:R-:W-:Y:S02]  /*10a0*/  FMUL.FTZ R245, R50, R245 ;  /* 0x000000f532f57220 */ /* 0x000fe40000410000 */
[----:B------:R-:W-:-:S02]  /*10b0*/  FADD.FTZ R131, R131, -R243 ;  /* 0x800000f383837221 */ /* 0x000fc40000010000 */
[----:B------:R-:W-:Y:S02]  /*10c0*/  FADD.FTZ R210, R130, R210 ;  /* 0x000000d282d27221 */ /* 0x000fe40000010000 */
[-C--:B------:R-:W-:Y:S02]  /*10d0*/  FFMA.FTZ R206, R136, R130.reuse, R206 ;  /* 0x0000008288ce7223 */ /* 0x080fe400000100ce */
[----:B------:R-:W-:Y:S01]  /*10e0*/  FFMA.FTZ R245, R82, R130, R245 ;  /* 0x0000008252f57223 */ /* 0x000fe200000100f5 */
[----:B------:R-:W-:Y:S01]  /*10f0*/  PRMT R130, RZ, 0x7610, R133 ;  /* 0x00007610ff827816 */ /* 0x000fe20000000085 */
[----:B------:R-:W-:Y:S01]  /*1100*/  FMUL.FTZ R244, R222, R131 ;  /* 0x00000083def47220 */ /* 0x000fe20000410000 */
[----:B------:R-:W-:-:S03]  /*1110*/  PRMT R137, RZ, 0x7610, R137 ;  /* 0x00007610ff897816 */ /* 0x000fc60000000089 */
[----:B------:R-:W-:Y:S02]  /*1120*/  FADD.FTZ R240, R130, R240 ;  /* 0x000000f082f07221 */ /* 0x000fe40000010000 */
[-C--:B------:R-:W-:Y:S02]  /*1130*/  FFMA.FTZ R236, R244, R130.reuse, R236 ;  /* 0x00000082f4ec7223 */ /* 0x080fe400000100ec */
[----:B------:R-:W-:Y:S02]  /*1140*/  FMUL.FTZ R130, R51, R130 ;  /* 0x0000008233827220 */ /* 0x000fe40000410000 */
[----:B------:R-:W-:Y:S02]  /*1150*/  FADD.FTZ R131, -R243, R140 ;  /* 0x0000008cf3837221 */ /* 0x000fe40000010100 */
[----:B------:R-:W-:Y:S01]  /*1160*/  FFMA.FTZ R140, R83, R137, R130 ;  /* 0x00000089538c7223 */ /* 0x000fe20000010082 */
[----:B------:R-:W-:Y:S01]  /*1170*/  PRMT R130, RZ, 0x5410, R134 ;  /* 0x00005410ff827816 */ /* 0x000fe20000000086 */
[----:B------:R-:W-:-:S02]  /*1180*/  FADD.FTZ R212, R137, R212 ;  /* 0x000000d489d47221 */ /* 0x000fc40000010000 */
[----:B------:R-:W-:Y:S02]  /*1190*/  FFMA.FTZ R207, R244, R137, R207 ;  /* 0x00000089f4cf7223 */ /* 0x000fe400000100cf */
[----:B------:R-:W-:Y:S01]  /*11a0*/  FMUL.FTZ R137, R222, R131 ;  /* 0x00000083de897220 */ /* 0x000fe20000410000 */
[----:B------:R-:W-:Y:S01]  /*11b0*/  PRMT R131, RZ, 0x5410, R138 ;  /* 0x00005410ff837816 */ /* 0x000fe2000000008a */
[----:B------:R-:W-:Y:S02]  /*11c0*/  FADD.FTZ R117, R130, R117 ;  /* 0x0000007582757221 */ /* 0x000fe40000010000 */
[----:B------:R-:W-:Y:S02]  /*11d0*/  FMUL.FTZ R133, R44, R130 ;  /* 0x000000822c857220 */ /* 0x000fe40000410000 */
[----:B------:R-:W-:Y:S01]  /*11e0*/  FADD.FTZ R208, R131, R208 ;  /* 0x000000d083d07221 */ /* 0x000fe20000010000 */
[----:B------:R0:W-:Y:S01]  /*11f0*/  STL [R1+0x8], R117 ;  /* 0x0000087501007387 */ /* 0x0001e20000100800 */
[----:B------:R-:W-:-:S02]  /*1200*/  FFMA.FTZ R204, R137, R131, R204 ;  /* 0x0000008389cc7223 */ /* 0x000fc400000100cc */
[----:B------:R-:W-:Y:S01]  /*1210*/  FFMA.FTZ R133, R76, R131, R133 ;  /* 0x000000834c857223 */ /* 0x000fe20000010085 */
[----:B------:R-:W-:Y:S01]  /*1220*/  PRMT R131, RZ, 0x7610, R134 ;  /* 0x00007610ff837816 */ /* 0x000fe20000000086 */
[----:B0-----:R-:W2:Y:S04]  /*1230*/  LDL.LU R117, [R1] ;  /* 0x0000000001757983 */ /* 0x001ea80000300800 */
[----:B------:R-:W-:Y:S01]  /*1240*/  FADD.FTZ R116, R131, R116 ;  /* 0x0000007483747221 */ /* 0x000fe20000010000 */
[----:B------:R-:W3:Y:S04]  /*1250*/  LDL.LU R118, [R1+0xc] ;  /* 0x00000c0001767983 */ /* 0x000ee80000300800 */
[----:B------:R0:W-:Y:S04]  /*1260*/  STL [R1+0x4], R116 ;  /* 0x0000047401007387 */ /* 0x0001e80000100800 */
[----:B0-----:R-:W4:Y:S01]  /*1270*/  LDL.LU R116, [R1+0x38] ;  /* 0x0000380001747983 */ /* 0x001f220000300800 */
[----:B------:R-:W-:-:S02]  /*1280*/  FADD.FTZ R141, -R243, R141 ;  /* 0x0000008df38d7221 */ /* 0x000fc40000010100 */
[----:B------:R-:W-:Y:S01]  /*1290*/  FFMA.FTZ R251, R137, R130, R251 ;  /* 0x0000008289fb7223 */ /* 0x000fe200000100fb */
[----:B------:R-:W-:Y:S01]  /*12a0*/  PRMT R130, RZ, 0x7610, R138 ;  /* 0x00007610ff827816 */ /* 0x000fe2000000008a */
[----:B------:R-:W-:Y:S02]  /*12b0*/  FMUL.FTZ R138, R222, R141 ;  /* 0x0000008dde8a7220 */ /* 0x000fe40000410000 */
[----:B------:R-:W-:Y:S02]  /*12c0*/  FMUL.FTZ R134, R45, R131 ;  /* 0x000000832d867220 */ /* 0x000fe40000410000 */
[----:B------:R-:W-:Y:S02]  /*12d0*/  FADD.FTZ R142, -R243, R142 ;  /* 0x0000008ef38e7221 */ /* 0x000fe40000010100 */
[----:B------:R-:W-:-:S04]  /*12e0*/  IMAD.WIDE.U32 R156, R218, R189, c[0x0][0x188] ;  /* 0x00006200da9c7625 */ /* 0x000fc800078e00bd */
[----:B------:R-:W-:Y:S01]  /*12f0*/  FADD.FTZ R209, R130, R209 ;  /* 0x000000d182d17221 */ /* 0x000fe20000010000 */
[----:B------:R0:W4:Y:S01]  /*1300*/  LDG.E.128 R144, [R156.64] ;  /* 0x000000049c907981 */ /* 0x000122000c1e1d00 */
[-C--:B------:R-:W-:Y:S02]  /*1310*/  FFMA.FTZ R205, R138, R130.reuse, R205 ;  /* 0x000000828acd7223 */ /* 0x080fe400000100cd */
[----:B------:R-:W-:Y:S01]  /*1320*/  FFMA.FTZ R134, R77, R130, R134 ;  /* 0x000000824d867223 */ /* 0x000fe20000010086 */
[----:B------:R-:W-:Y:S01]  /*1330*/  PRMT R130, RZ, 0x5410, R135 ;  /* 0x00005410ff827816 */ /* 0x000fe20000000087 */
[----:B------:R-:W-:Y:S02]  /*1340*/  FMUL.FTZ R142, R222, R142 ;  /* 0x0000008ede8e7220 */ /* 0x000fe40000410000 */
[----:B------:R-:W-:Y:S01]  /*1350*/  FFMA.FTZ R250, R138, R131, R250 ;  /* 0x000000838afa7223 */ /* 0x000fe200000100fa */
[----:B------:R-:W-:Y:S01]  /*1360*/  PRMT R131, RZ, 0x5410, R139 ;  /* 0x00005410ff837816 */ /* 0x000fe2000000008b */
[----:B------:R-:W-:Y:S01]  /*1370*/  FMUL.FTZ R141, R46, R130 ;  /* 0x000000822e8d7220 */ /* 0x000fe20000410000 */
[----:B0-----:R-:W4:Y:S01]  /*1380*/  LDG.E.128 R156, [R156.64+0x10] ;  /* 0x000010049c9c7981 */ /* 0x001f22000c1e1d00 */
[----:B------:R-:W-:-:S04]  /*1390*/  IMAD.WIDE.U32 R152, R218, R181, c[0x0][0x208] ;  /* 0x00008200da987625 */ /* 0x000fc800078e00b5 */
[----:B------:R-:W-:Y:S02]  /*13a0*/  FADD.FTZ R143, -R243, R143 ;  /* 0x0000008ff38f7221 */ /* 0x000fe40000010100 */
[----:B------:R-:W-:Y:S01]  /*13b0*/  FADD.FTZ R215, R131, R215 ;  /* 0x000000d783d77221 */ /* 0x000fe20000010000 */
[----:B------:R-:W4:Y:S01]  /*13c0*/  LDG.E.128 R152, [R152.64] ;  /* 0x0000000498987981 */ /* 0x000f22000c1e1d00 */
[-C--:B------:R-:W-:Y:S02]  /*13d0*/  FFMA.FTZ R202, R142, R131.reuse, R202 ;  /* 0x000000838eca7223 */ /* 0x080fe400000100ca */
[----:B------:R-:W-:Y:S01]  /*13e0*/  FFMA.FTZ R141, R78, R131, R141 ;  /* 0x000000834e8d7223 */ /* 0x000fe2000001008d */
[----:B------:R-:W-:Y:S01]  /*13f0*/  PRMT R131, RZ, 0x7610, R135 ;  /* 0x00007610ff837816 */ /* 0x000fe20000000087 */
[----:B------:R-:W-:Y:S02]  /*1400*/  FADD.FTZ R246, R130, R246 ;  /* 0x000000f682f67221 */ /* 0x000fe40000010000 */
[----:B--2---:R-:W-:Y:S01]  /*1410*/  FFMA.FTZ R117, R142, R130, R117 ;  /* 0x000000828e757223 */ /* 0x004fe20000010075 */
[----:B------:R-:W-:Y:S01]  /*1420*/  PRMT R130, RZ, 0x7610, R139 ;  /* 0x00007610ff827816 */ /* 0x000fe2000000008b */
[----:B------:R-:W-:Y:S01]  /*1430*/  FMUL.FTZ R139, R222, R143 ;  /* 0x0000008fde8b7220 */ /* 0x000fe20000410000 */
[----:B------:R-:W-:-:S02]  /*1440*/  PRMT R143, RZ, 0x5410, R148 ;  /* 0x00005410ff8f7816 */ /* 0x000fc40000000094 */
[----:B------:R0:W-:Y:S01]  /*1450*/  STL [R1], R117 ;  /* 0x0000007501007387 */ /* 0x0001e20000100800 */
[----:B---3--:R-:W-:-:S03]  /*1460*/  FADD.FTZ R118, R131, R118 ;  /* 0x0000007683767221 */ /* 0x008fc60000010000 */
[----:B0-----:R-:W2:Y:S01]  /*1470*/  LDL.LU R117, [R1+0x28] ;  /* 0x0000280001757983 */ /* 0x001ea20000300800 */
[----:B----4-:R-:W-:-:S03]  /*1480*/  FADD.FTZ R116, R143, R116 ;  /* 0x000000748f747221 */ /* 0x010fc60000010000 */
[----:B------:R0:W-:Y:S04]  /*1490*/  STL [R1+0x10], R246 ;  /* 0x000010f601007387 */ /* 0x0001e80000100800 */
[----:B------:R-:W-:Y:S04]  /*14a0*/  STL [R1+0xc], R118 ;  /* 0x00000c7601007387 */ /* 0x000fe80000100800 */
[----:B0-----:R-:W3:Y:S04]  /*14b0*/  LDL.LU R246, [R1+0x34] ;  /* 0x0000340001f67983 */ /* 0x001ee80000300800 */
[----:B------:R0:W-:Y:S04]  /*14c0*/  STL [R1+0x38], R116 ;  /* 0x0000387401007387 */ /* 0x0001e80000100800 */
[----:B0-----:R-:W4:Y:S01]  /*14d0*/  LDL.LU R116, [R1+0x24] ;  /* 0x0000240001747983 */ /* 0x001f220000300800 */
[----:B------:R-:W-:-:S02]  /*14e0*/  FADD.FTZ R144, -R243, R144 ;  /* 0x00000090f3907221 */ /* 0x000fc40000010100 */
[-C--:B------:R-:W-:Y:S02]  /*14f0*/  FMUL.FTZ R135, R47, R131.reuse ;  /* 0x000000832f877220 */ /* 0x080fe40000410000 */
[----:B------:R-:W-:Y:S02]  /*1500*/  FFMA.FTZ R252, R139, R131, R252 ;  /* 0x000000838bfc7223 */ /* 0x000fe400000100fc */
[----:B------:R-:W3:Y:S01]  /*1510*/  LDL.LU R131, [R1+0x40] ;  /* 0x0000400001837983 */ /* 0x000ee20000300800 */
[----:B------:R-:W-:-:S03]  /*1520*/  FMUL.FTZ R144, R222, R144 ;  /* 0x00000090de907220 */ /* 0x000fc60000410000 */
[----:B------:R-:W3:Y:S01]  /*1530*/  LDL.LU R118, [R1+0x30] ;  /* 0x0000300001767983 */ /* 0x000ee20000300800 */
[----:B------:R-:W-:Y:S02]  /*1540*/  FADD.FTZ R214, R130, R214 ;  /* 0x000000d682d67221 */ /* 0x000fe40000010000 */
[-C--:B------:R-:W-:Y:S02]  /*1550*/  FFMA.FTZ R203, R139, R130.reuse, R203 ;  /* 0x000000828bcb7223 */ /* 0x080fe400000100cb */
[----:B------:R-:W-:Y:S01]  /*1560*/  FFMA.FTZ R135, R79, R130, R135 ;  /* 0x000000824f877223 */ /* 0x000fe20000010087 */
[----:B------:R-:W-:Y:S01]  /*1570*/  PRMT R130, RZ, 0x5410, R152 ;  /* 0x00005410ff827816 */ /* 0x000fe20000000098 */
[----:B------:R-:W-:-:S04]  /*1580*/  FADD.FTZ R145, -R243, R145 ;  /* 0x00000091f3917221 */ /* 0x000fc80000010100 */
[----:B------:R-:W-:Y:S02]  /*1590*/  FADD.FTZ R217, R130, R217 ;  /* 0x000000d982d97221 */ /* 0x000fe40000010000 */
[C---:B------:R-:W-:Y:S02]  /*15a0*/  FFMA.FTZ R200, R144.reuse, R130, R200 ;  /* 0x0000008290c87223 */ /* 0x040fe400000100c8 */
[-C--:B--2---:R-:W-:Y:S02]  /*15b0*/  FFMA.FTZ R117, R144, R143.reuse, R117 ;  /* 0x0000008f90757223 */ /* 0x084fe40000010075 */
[----:B------:R-:W-:-:S03]  /*15c0*/  FMUL.FTZ R143, R40, R143 ;  /* 0x0000008f288f7220 */ /* 0x000fc60000410000 */
[----:B------:R0:W-:Y:S01]  /*15d0*/  STL [R1+0x28], R117 ;  /* 0x0000287501007387 */ /* 0x0001e20000100800 */
[----:B------:R-:W-:Y:S01]  /*15e0*/  FFMA.FTZ R143, R72, R130, R143 ;  /* 0x00000082488f7223 */ /* 0x000fe2000001008f */
[----:B------:R-:W-:Y:S01]  /*15f0*/  PRMT R130, RZ, 0x7610, R148 ;  /* 0x00007610ff827816 */ /* 0x000fe20000000094 */
[----:B------:R-:W-:Y:S01]  /*1600*/  FMUL.FTZ R148, R222, R145 ;  /* 0x00000091de947220 */ /* 0x000fe20000410000 */
[----:B0-----:R-:W2:Y:S03]  /*1610*/  LDL.LU R117, [R1+0x3c] ;  /* 0x00003c0001757983 */ /* 0x001ea60000300800 */
[----:B----4-:R-:W-:-:S05]  /*1620*/  FFMA.FTZ R116, R148, R130, R116 ;  /* 0x0000008294747223 */ /* 0x010fca0000010074 */
[----:B------:R0:W-:Y:S04]  /*1630*/  STL [R1+0x24], R116 ;  /* 0x0000247401007387 */ /* 0x0001e80000100800 */
[----:B0-----:R-:W4:Y:S01]  /*1640*/  LDL.LU R116, [R1+0x2c] ;  /* 0x00002c0001747983 */ /* 0x001f220000300800 */
[----:B------:R-:W-:Y:S01]  /*1650*/  PRMT R152, RZ, 0x7610, R152 ;  /* 0x00007610ff987816 */ /* 0x000fe20000000098 */
[----:B------:R-:W-:Y:S02]  /*1660*/  FMUL.FTZ R145, R41, R130 ;  /* 0x0000008229917220 */ /* 0x000fe40000410000 */
[----:B------:R-:W-:Y:S02]  /*1670*/  FADD.FTZ R146, -R243, R146 ;  /* 0x00000092f3927221 */ /* 0x000fe40000010100 */
[----:B------:R-:W-:-:S02]  /*1680*/  FADD.FTZ R216, R152, R216 ;  /* 0x000000d898d87221 */ /* 0x000fc40000010000 */
[-C--:B------:R-:W-:Y:S02]  /*1690*/  FFMA.FTZ R201, R148, R152.reuse, R201 ;  /* 0x0000009894c97223 */ /* 0x080fe400000100c9 */
[----:B------:R-:W-:Y:S01]  /*16a0*/  FFMA.FTZ R145, R73, R152, R145 ;  /* 0x0000009849917223 */ /* 0x000fe20000010091 */
[----:B------:R-:W-:Y:S01]  /*16b0*/  PRMT R152, RZ, 0x5410, R149 ;  /* 0x00005410ff987816 */ /* 0x000fe20000000095 */
[----:B------:R-:W-:Y:S02]  /*16c0*/  FMUL.FTZ R146, R222, R146 ;  /* 0x00000092de927220 */ /* 0x000fe40000410000 */
[----:B---3--:R-:W-:Y:S01]  /*16d0*/  FADD.FTZ R246, R130, R246 ;  /* 0x000000f682f67221 */ /* 0x008fe20000010000 */
[----:B------:R-:W-:Y:S01]  /*16e0*/  PRMT R130, RZ, 0x5410, R153 ;  /* 0x00005410ff827816 */ /* 0x000fe20000000099 */
[----:B------:R-:W-:Y:S02]  /*16f0*/  FADD.FTZ R131, R152, R131 ;  /* 0x0000008398837221 */ /* 0x000fe40000010000 */
[----:B------:R-:W-:-:S02]  /*1700*/  FFMA.FTZ R118, R146, R152, R118 ;  /* 0x0000009892767223 */ /* 0x000fc40000010076 */
[----:B------:R-:W-:Y:S02]  /*1710*/  FMUL.FTZ R152, R42, R152 ;  /* 0x000000982a987220 */ /* 0x000fe40000410000 */
[----:B------:R-:W-:Y:S02]  /*1720*/  FADD.FTZ R220, R130, R220 ;  /* 0x000000dc82dc7221 */ /* 0x000fe40000010000 */
[-C--:B------:R-:W-:Y:S02]  /*1730*/  FFMA.FTZ R198, R146, R130.reuse, R198 ;  /* 0x0000008292c67223 */ /* 0x080fe400000100c6 */
[----:B------:R-:W-:Y:S01]  /*1740*/  FFMA.FTZ R152, R74, R130, R152 ;  /* 0x000000824a987223 */ /* 0x000fe20000010098 */
[----:B------:R-:W-:Y:S01]  /*1750*/  PRMT R130, RZ, 0x7610, R149 ;  /* 0x00007610ff827816 */ /* 0x000fe20000000095 */
[----:B------:R0:W-:Y:S01]  /*1760*/  STL [R1+0x34], R246 ;  /* 0x000034f601007387 */ /* 0x0001e20000100800 */
[----:B------:R-:W-:-:S03]  /*1770*/  FADD.FTZ R147, -R243, R147 ;  /* 0x00000093f3937221 */ /* 0x000fc60000010100 */
[----:B------:R-:W-:Y:S04]  /*1780*/  STL [R1+0x40], R131 ;  /* 0x0000408301007387 */ /* 0x000fe80000100800 */
[----:B------:R-:W-:Y:S04]  /*1790*/  STL [R1+0x30], R118 ;  /* 0x0000307601007387 */ /* 0x000fe80000100800 */
[----:B0-----:R-:W3:Y:S01]  /*17a0*/  LDL.LU R246, [R1+0x68] ;  /* 0x0000680001f67983 */ /* 0x001ee20000300800 */
[----:B------:R-:W-:Y:S02]  /*17b0*/  FMUL.FTZ R147, R222, R147 ;  /* 0x00000093de937220 */ /* 0x000fe40000410000 */
[----:B--2---:R-:W-:-:S05]  /*17c0*/  FADD.FTZ R117, R130, R117 ;  /* 0x0000007582757221 */ /* 0x004fca0000010000 */
[----:B------:R0:W-:Y:S04]  /*17d0*/  STL [R1+0x3c], R117 ;  /* 0x00003c7501007387 */ /* 0x0001e80000100800 */
[----:B0-----:R-:W2:Y:S04]  /*17e0*/  LDL.LU R117, [R1+0x50] ;  /* 0x0000500001757983 */ /* 0x001ea80000300800 */
[----:B------:R-:W2:Y:S01]  /*17f0*/  LDL.LU R118, [R1+0x64] ;  /* 0x0000640001767983 */ /* 0x000ea20000300800 */
[----:B----4-:R-:W-:-:S05]  /*1800*/  FFMA.FTZ R116, R147, R130, R116 ;  /* 0x0000008293747223 */ /* 0x010fca0000010074 */
[----:B------:R0:W-:Y:S04]  /*1810*/  STL [R1+0x2c], R116 ;  /* 0x00002c7401007387 */ /* 0x0001e80000100800 */
[----:B0-----:R-:W4:Y:S01]  /*1820*/  LDL.LU R116, [R1+0x4c] ;  /* 0x00004c0001747983 */ /* 0x001f220000300800 */
[----:B------:R-:W-:Y:S01]  /*1830*/  PRMT R153, RZ, 0x7610, R153 ;  /* 0x00007610ff997816 */ /* 0x000fe20000000099 */
[----:B------:R-:W-:Y:S02]  /*1840*/  FMUL.FTZ R130, R43, R130 ;  /* 0x000000822b827220 */ /* 0x000fe40000410000 */
[----:B------:R-:W-:Y:S01]  /*1850*/  FADD.FTZ R131, -R243, R156 ;  /* 0x0000009cf3837221 */ /* 0x000fe20000010100 */
[----:B------:R-:W4:Y:S01]  /*1860*/  LDL.LU R247, [R1+0x70] ;  /* 0x0000700001f77983 */ /* 0x000f220000300800 */
[----:B------:R-:W-:Y:S01]  /*1870*/  FFMA.FTZ R156, R75, R153, R130 ;  /* 0x000000994b9c7223 */ /* 0x000fe20000010082 */
[----:B------:R-:W-:Y:S01]  /*1880*/  PRMT R130, RZ, 0x5410, R150 ;  /* 0x00005410ff827816 */ /* 0x000fe20000000096 */
[----:B------:R-:W-:-:S02]  /*1890*/  FADD.FTZ R219, R153, R219 ;  /* 0x000000db99db7221 */ /* 0x000fc40000010000 */
[----:B------:R-:W-:Y:S02]  /*18a0*/  FFMA.FTZ R199, R147, R153, R199 ;  /* 0x0000009993c77223 */ /* 0x000fe400000100c7 */
[----:B------:R-:W-:Y:S01]  /*18b0*/  FMUL.FTZ R153, R222, R131 ;  /* 0x00000083de997220 */ /* 0x000fe20000410000 */
[----:B------:R-:W-:Y:S01]  /*18c0*/  PRMT R131, RZ, 0x5410, R154 ;  /* 0x00005410ff837816 */ /* 0x000fe2000000009a */
[----:B------:R-:W-:Y:S02]  /*18d0*/  FMUL.FTZ R149, R36, R130 ;  /* 0x0000008224957220 */ /* 0x000fe40000410000 */
[----:B------:R-:W-:Y:S02]  /*18e0*/  FADD.FTZ R157, -R243, R157 ;  /* 0x0000009df39d7221 */ /* 0x000fe40000010100 */
[----:B------:R-:W-:Y:S02]  /*18f0*/  FADD.FTZ R223, R131, R223 ;  /* 0x000000df83df7221 */ /* 0x000fe40000010000 */
[----:B------:R-:W-:-:S02]  /*1900*/  FFMA.FTZ R196, R153, R131, R196 ;  /* 0x0000008399c47223 */ /* 0x000fc400000100c4 */
[----:B------:R-:W-:Y:S02]  /*1910*/  FFMA.FTZ R149, R68, R131, R149 ;  /* 0x0000008344957223 */ /* 0x000fe40000010095 */
[----:B---3--:R-:W-:Y:S01]  /*1920*/  FADD.FTZ R246, R130, R246 ;  /* 0x000000f682f67221 */ /* 0x008fe20000010000 */
[----:B------:R-:W-:Y:S01]  /*1930*/  PRMT R131, RZ, 0x7610, R150 ;  /* 0x00007610ff837816 */ /* 0x000fe20000000096 */
[----:B------:R-:W-:-:S06]  /*1940*/  IMAD.WIDE.U32 R164, R213, R181, c[0x0][0x210] ;  /* 0x00008400d5a47625 */ /* 0x000fcc00078e00b5 */
[----:B------:R-:W3:Y:S01]  /*1950*/  LDG.E.128 R164, [R164.64] ;  /* 0x00000004a4a47981 */ /* 0x000ee2000c1e1d00 */
[----:B--2---:R-:W-:Y:S01]  /*1960*/  FFMA.FTZ R117, R153, R130, R117 ;  /* 0x0000008299757223 */ /* 0x004fe20000010075 */
[----:B------:R-:W-:Y:S01]  /*1970*/  PRMT R130, RZ, 0x7610, R154 ;  /* 0x00007610ff827816 */ /* 0x000fe2000000009a */
[----:B------:R-:W-:-:S03]  /*1980*/  FMUL.FTZ R154, R222, R157 ;  /* 0x0000009dde9a7220 */ /* 0x000fc60000410000 */
[----:B------:R0:W-:Y:S04]  /*1990*/  STL [R1+0x50], R117 ;  /* 0x0000507501007387 */ /* 0x0001e80000100800 */
[----:B------:R2:W-:Y:S01]  /*19a0*/  STL [R1+0x68], R246 ;  /* 0x000068f601007387 */ /* 0x0005e20000100800 */
[----:B------:R-:W-:-:S03]  /*19b0*/  FADD.FTZ R118, R131, R118 ;  /* 0x0000007683767221 */ /* 0x000fc60000010000 */
[----:B0-----:R-:W3:Y:S04]  /*19c0*/  LDL.LU R117, [R1+0x58] ;  /* 0x0000580001757983 */ /* 0x001ee80000300800 */
[----:B--2---:R-:W2:Y:S04]  /*19d0*/  LDL.LU R246, [R1+0x6c] ;  /* 0x00006c0001f67983 */ /* 0x004ea80000300800 */
[----:B------:R0:W-:Y:S01]  /*19e0*/  STL [R1+0x64], R118 ;  /* 0x0000647601007387 */ /* 0x0001e20000100800 */
[----:B----4-:R-:W-:-:S03]  /*19f0*/  FFMA.FTZ R116, R154, R131, R116 ;  /* 0x000000839a747223 */ /* 0x010fc60000010074 */
[----:B0-----:R-:W4:Y:S04]  /*1a00*/  LDL.LU R118, [R1+0x54] ;  /* 0x0000540001767983 */ /* 0x001f280000300800 */
[----:B------:R0:W-:Y:S04]  /*1a10*/  STL [R1+0x4c], R116 ;  /* 0x00004c7401007387 */ /* 0x0001e80000100800 */
[----:B0-----:R-:W4:Y:S01]  /*1a20*/  LDL.LU R116, [R1+0x98] ;  /* 0x0000980001747983 */ /* 0x001f220000300800 */
[----:B------:R-:W-:Y:S02]  /*1a30*/  FMUL.FTZ R150, R37, R131 ;  /* 0x0000008325967220 */ /* 0x000fe40000410000 */
[----:B------:R-:W-:-:S02]  /*1a40*/  FADD.FTZ R221, R130, R221 ;  /* 0x000000dd82dd7221 */ /* 0x000fc40000010000 */
[-C--:B------:R-:W-:Y:S02]  /*1a50*/  FFMA.FTZ R197, R154, R130.reuse, R197 ;  /* 0x000000829ac57223 */ /* 0x080fe400000100c5 */
[----:B------:R-:W-:Y:S01]  /*1a60*/  FFMA.FTZ R150, R69, R130, R150 ;  /* 0x0000008245967223 */ /* 0x000fe20000010096 */
[----:B------:R-:W-:Y:S01]  /*1a70*/  PRMT R130, RZ, 0x5410, R151 ;  /* 0x00005410ff827816 */ /* 0x000fe20000000097 */
[----:B------:R-:W-:Y:S02]  /*1a80*/  FADD.FTZ R158, -R243, R158 ;  /* 0x0000009ef39e7221 */ /* 0x000fe40000010100 */
[----:B------:R-:W-:Y:S01]  /*1a90*/  IMAD.WIDE.U32 R172, R213, R189, c[0x0][0x188] ;  /* 0x00006200d5ac7625 */ /* 0x000fe200078e00bd */
[----:B------:R-:W-:-:S03]  /*1aa0*/  PRMT R131, RZ, 0x5410, R155 ;  /* 0x00005410ff837816 */ /* 0x000fc6000000009b */
[----:B------:R-:W-:Y:S01]  /*1ab0*/  FMUL.FTZ R158, R222, R158 ;  /* 0x0000009ede9e7220 */ /* 0x000fe20000410000 */
[----:B------:R0:W4:Y:S01]  /*1ac0*/  LDG.E.128 R160, [R172.64] ;  /* 0x00000004aca07981 */ /* 0x000122000c1e1d00 */
[----:B------:R-:W-:Y:S02]  /*1ad0*/  FMUL.FTZ R157, R38, R130 ;  /* 0x00000082269d7220 */ /* 0x000fe40000410000 */
[----:B------:R-:W-:-:S04]  /*1ae0*/  IMAD.WIDE.U32 R168, R213, R181, c[0x0][0x208] ;  /* 0x00008200d5a87625 */ /* 0x000fc800078e00b5 */
[----:B------:R-:W-:Y:S02]  /*1af0*/  FADD.FTZ R159, -R243, R159 ;  /* 0x0000009ff39f7221 */ /* 0x000fe40000010100 */
[----:B------:R-:W-:Y:S01]  /*1b00*/  FADD.FTZ R225, R131, R225 ;  /* 0x000000e183e17221 */ /* 0x000fe20000010000 */
[----:B------:R-:W4:Y:S01]  /*1b10*/  LDG.E.128 R168, [R168.64] ;  /* 0x00000004a8a87981 */ /* 0x000f22000c1e1d00 */
[-C--:B------:R-:W-:Y:S02]  /*1b20*/  FFMA.FTZ R194, R158, R131.reuse, R194 ;  /* 0x000000839ec27223 */ /* 0x080fe400000100c2 */
[----:B------:R-:W-:Y:S01]  /*1b30*/  FFMA.FTZ R157, R70, R131, R157 ;  /* 0x00000083469d7223 */ /* 0x000fe2000001009d */
[----:B------:R-:W-:Y:S01]  /*1b40*/  PRMT R131, RZ, 0x7610, R151 ;  /* 0x00007610ff837816 */ /* 0x000fe20000000097 */
[----:B------:R-:W-:Y:S01]  /*1b50*/  FADD.FTZ R247, R130, R247 ;  /* 0x000000f782f77221 */ /* 0x000fe20000010000 */
[----:B0-----:R-:W4:Y:S01]  /*1b60*/  LDG.E.128 R172, [R172.64+0x10] ;  /* 0x00001004acac7981 */ /* 0x001f22000c1e1d00 */
[----:B---3--:R-:W-:Y:S01]  /*1b70*/  FFMA.FTZ R117, R158, R130, R117 ;  /* 0x000000829e757223 */ /* 0x008fe20000010075 */
[----:B------:R-:W-:Y:S01]  /*1b80*/  PRMT R130, RZ, 0x7610, R155 ;  /* 0x00007610ff827816 */ /* 0x000fe2000000009b */
[----:B------:R-:W-:Y:S01]  /*1b90*/  FMUL.FTZ R155, R222, R159 ;  /* 0x0000009fde9b7220 */ /* 0x000fe20000410000 */
[----:B------:R-:W-:-:S02]  /*1ba0*/  PRMT R159, RZ, 0x5410, R164 ;  /* 0x00005410ff9f7816 */ /* 0x000fc400000000a4 */
[----:B------:R0:W-:Y:S01]  /*1bb0*/  STL [R1+0x58], R117 ;  /* 0x0000587501007387 */ /* 0x0001e20000100800 */
[----:B--2---:R-:W-:-:S03]  /*1bc0*/  FADD.FTZ R246, R131, R246 ;  /* 0x000000f683f67221 */ /* 0x004fc60000010000 */
[----:B0-----:R-:W2:Y:S01]  /*1bd0*/  LDL.LU R117, [R1+0x60] ;  /* 0x0000600001757983 */ /* 0x001ea20000300800 */
[----:B----4-:R-:W-:-:S03]  /*1be0*/  FFMA.FTZ R118, R155, R131, R118 ;  /* 0x000000839b767223 */ /* 0x010fc60000010076 */
[----:B------:R-:W-:Y:S04]  /*1bf0*/  STL [R1+0x70], R247 ;  /* 0x000070f701007387 */ /* 0x000fe80000100800 */
[----:B------:R0:W-:Y:S04]  /*1c00*/  STL [R1+0x6c], R246 ;  /* 0x00006cf601007387 */ /* 0x0001e80000100800 */
[----:B------:R-:W-:Y:S01]  /*1c10*/  STL [R1+0x54], R118 ;  /* 0x0000547601007387 */ /* 0x000fe20000100800 */
[----:B------:R-:W-:-:S03]  /*1c20*/  FADD.FTZ R116, R159, R116 ;  /* 0x000000749f747221 */ /* 0x000fc60000010000 */
[----:B0-----:R-:W3:Y:S04]  /*1c30*/  LDL.LU R246, [R1+0x94] ;  /* 0x0000940001f67983 */ /* 0x001ee80000300800 */
[----:B------:R0:W-:Y:S04]  /*1c40*/  STL [R1+0x98], R116 ;  /* 0x0000987401007387 */ /* 0x0001e80000100800 */
[----:B0-----:R-:W4:Y:S01]  /*1c50*/  LDL.LU R116, [R1+0x5c] ;  /* 0x00005c0001747983 */ /* 0x001f220000300800 */
[----:B------:R-:W-:Y:S02]  /*1c60*/  FADD.FTZ R160, -R243, R160 ;  /* 0x000000a0f3a07221 */ /* 0x000fe40000010100 */
[----:B------:R-:W-:-:S02]  /*1c70*/  FMUL.FTZ R151, R39, R131 ;  /* 0x0000008327977220 */ /* 0x000fc40000410000 */
[----:B------:R-:W-:Y:S01]  /*1c80*/  FMUL.FTZ R160, R222, R160 ;  /* 0x000000a0dea07220 */ /* 0x000fe20000410000 */
[----:B------:R-:W3:Y:S01]  /*1c90*/  LDL.LU R131, [R1+0xa0] ;  /* 0x0000a00001837983 */ /* 0x000ee20000300800 */
[----:B------:R-:W-:Y:S02]  /*1ca0*/  FADD.FTZ R224, R130, R224 ;  /* 0x000000e082e07221 */ /* 0x000fe40000010000 */
[-C--:B------:R-:W-:Y:S01]  /*1cb0*/  FFMA.FTZ R195, R155, R130.reuse, R195 ;  /* 0x000000829bc37223 */ /* 0x080fe200000100c3 */
[----:B------:R-:W3:Y:S01]  /*1cc0*/  LDL.LU R118, [R1+0x78] ;  /* 0x0000780001767983 */ /* 0x000ee20000300800 */
[----:B------:R-:W-:Y:S01]  /*1cd0*/  FFMA.FTZ R151, R71, R130, R151 ;  /* 0x0000008247977223 */ /* 0x000fe20000010097 */
[----:B------:R-:W-:Y:S01]  /*1ce0*/  PRMT R130, RZ, 0x5410, R168 ;  /* 0x00005410ff827816 */ /* 0x000fe200000000a8 */
[----:B------:R-:W-:-:S04]  /*1cf0*/  FADD.FTZ R161, -R243, R161 ;  /* 0x000000a1f3a17221 */ /* 0x000fc80000010100 */
[----:B------:R-:W-:Y:S02]  /*1d00*/  FADD.FTZ R227, R130, R227 ;  /* 0x000000e382e37221 */ /* 0x000fe40000010000 */
[C---:B------:R-:W-:Y:S02]  /*1d10*/  FFMA.FTZ R192, R160.reuse, R130, R192 ;  /* 0x00000082a0c07223 */ /* 0x040fe400000100c0 */
[-C--:B--2---:R-:W-:Y:S02]  /*1d20*/  FFMA.FTZ R117, R160, R159.reuse, R117 ;  /* 0x0000009fa0757223 */ /* 0x084fe40000010075 */
[----:B------:R-:W-:-:S04]  /*1d30*/  FMUL.FTZ R159, R32, R159 ;  /* 0x0000009f209f7220 */ /* 0x000fc80000410000 */
[----:B------:R-:W-:Y:S01]  /*1d40*/  FFMA.FTZ R159, R64, R130, R159 ;  /* 0x00000082409f7223 */ /* 0x000fe2000001009f */
[----:B------:R-:W-:Y:S01]  /*1d50*/  PRMT R130, RZ, 0x7610, R164 ;  /* 0x00007610ff827816 */ /* 0x000fe200000000a4 */
[----:B------:R-:W-:Y:S01]  /*1d60*/  FMUL.FTZ R164, R222, R161 ;  /* 0x000000a1dea47220 */ /* 0x000fe20000410000 */
[----:B------:R0:W-:Y:S04]  /*1d70*/  STL [R1+0x60], R117 ;  /* 0x0000607501007387 */ /* 0x0001e80000100800 */
[----:B0-----:R-:W2:Y:S01]  /*1d80*/  LDL.LU R117, [R1+0x9c] ;  /* 0x00009c0001757983 */ /* 0x001ea20000300800 */
        /* <DEDUP_REMOVED lines=15> */
[----:B------:R-:W-:Y:S01]  /*1e80*/  FMUL.FTZ R168, R34, R168 ;  /* 0x000000a822a87220 */ /* 0x000fe20000410000 */
[----:B------:R0:W-:Y:S01]  /*1e90*/  STL [R1+0x94], R246 ;  /* 0x000094f601007387 */ /* 0x0001e20000100800 */
[----:B------:R-:W-:Y:S02]  /*1ea0*/  FADD.FTZ R163, -R243, R163 ;  /* 0x000000a3f3a37221 */ /* 0x000fe40000010100 */
[----:B------:R-:W-:Y:S01]  /*1eb0*/  FADD.FTZ R229, R130, R229 ;  /* 0x000000e582e57221 */ /* 0x000fe20000010000 */
[----:B------:R-:W-:Y:S01]  /*1ec0*/  STL [R1+0xa0], R131 ;  /* 0x0000a08301007387 */ /* 0x000fe20000100800 */
[-C--:B------:R-:W-:Y:S02]  /*1ed0*/  FFMA.FTZ R18, R162, R130.reuse, R18 ;  /* 0x00000082a2127223 */ /* 0x080fe40000010012 */
[----:B------:R-:W-:Y:S01]  /*1ee0*/  FFMA.FTZ R168, R66, R130, R168 ;  /* 0x0000008242a87223 */ /* 0x000fe200000100a8 */
[----:B------:R-:W-:Y:S01]  /*1ef0*/  PRMT R130, RZ, 0x7610, R165 ;  /* 0x00007610ff827816 */ /* 0x000fe200000000a5 */
[----:B------:R3:W-:Y:S01]  /*1f00*/  STL [R1+0x78], R118 ;  /* 0x0000787601007387 */ /* 0x0007e20000100800 */
[----:B------:R-:W-:-:S03]  /*1f10*/  FMUL.FTZ R163, R222, R163 ;  /* 0x000000a3dea37220 */ /* 0x000fc60000410000 */
[----:B0-----:R-:W4:Y:S04]  /*1f20*/  LDL.LU R246, [R1+0xc0] ;  /* 0x0000c00001f67983 */ /* 0x001f280000300800 */
[----:B---3--:R-:W3:Y:S01]  /*1f30*/  LDL.LU R118, [R1+0x80] ;  /* 0x0000800001767983 */ /* 0x008ee20000300800 */
[----:B--2---:R-:W-:-:S05]  /*1f40*/  FADD.FTZ R117, R130, R117 ;  /* 0x0000007582757221 */ /* 0x004fca0000010000 */
        /* <DEDUP_REMOVED lines=18> */
[----:B------:R-:W-:Y:S01]  /*2070*/  FFMA.FTZ R165, R60, R131, R165 ;  /* 0x000000833ca57223 */ /* 0x000fe200000100a5 */
[----:B------:R-:W-:Y:S01]  /*2080*/  PRMT R131, RZ, 0x7610, R166 ;  /* 0x00007610ff837816 */ /* 0x000fe200000000a6 */
[----:B------:R-:W-:Y:S02]  /*2090*/  FADD.FTZ R246, R130, R246 ;  /* 0x000000f682f67221 */ /* 0x000fe40000010000 */
[----:B---3--:R-:W-:Y:S01]  /*20a0*/  FFMA.FTZ R118, R169, R130, R118 ;  /* 0x00000082a9767223 */ /* 0x008fe20000010076 */
[----:B------:R-:W-:Y:S01]  /*20b0*/  PRMT R130, RZ, 0x7610, R170 ;  /* 0x00007610ff827816 */ /* 0x000fe200000000aa */
[----:B------:R-:W-:Y:S02]  /*20c0*/  FMUL.FTZ R170, R222, R173 ;  /* 0x000000addeaa7220 */ /* 0x000fe40000410000 */
[----:B------:R-:W-:Y:S02]  /*20d0*/  FMUL.FTZ R166, R29, R131 ;  /* 0x000000831da67220 */ /* 0x000fe40000410000 */
[----:B------:R-:W-:-:S02]  /*20e0*/  FADD.FTZ R230, R130, R230 ;  /* 0x000000e682e67221 */ /* 0x000fc40000010000 */
[-C--:B------:R-:W-:Y:S02]  /*20f0*/  FFMA.FTZ R17, R170, R130.reuse, R17 ;  /* 0x00000082aa117223 */ /* 0x080fe40000010011 */
[----:B------:R-:W-:Y:S01]  /*2100*/  FFMA.FTZ R166, R61, R130, R166 ;  /* 0x000000823da67223 */ /* 0x000fe200000100a6 */
[----:B------:R-:W-:Y:S01]  /*2110*/  PRMT R130, RZ, 0x5410, R167 ;  /* 0x00005410ff827816 */ /* 0x000fe200000000a7 */
[----:B------:R0:W-:Y:S01]  /*2120*/  STL [R1+0x80], R118 ;  /* 0x0000807601007387 */ /* 0x0001e20000100800 */
[----:B------:R-:W-:Y:S01]  /*2130*/  FADD.FTZ R174, -R243, R174 ;  /* 0x000000aef3ae7221 */ /* 0x000fe20000010100 */
[----:B------:R-:W-:Y:S02]  /*2140*/  IADD3 R188, R211, 0x60, RZ ;  /* 0x00000060d3bc7810 */ /* 0x000fe40007ffe0ff */
[----:B------:R-:W-:Y:S02]  /*2150*/  FMUL.FTZ R173, R30, R130 ;  /* 0x000000821ead7220 */ /* 0x000fe40000410000 */
[----:B------:R-:W-:Y:S01]  /*2160*/  FMUL.FTZ R174, R222, R174 ;  /* 0x000000aedeae7220 */ /* 0x000fe20000410000 */
[----:B0-----:R-:W3:Y:S04]  /*2170*/  LDL.LU R118, [R1+0xc8] ;  /* 0x0000c80001767983 */ /* 0x001ee80000300800 */
[----:B------:R0:W-:Y:S04]  /*2180*/  STL [R1+0xc0], R246 ;  /* 0x0000c0f601007387 */ /* 0x0001e80000100800 */
[----:B------:R-:W3:Y:S04]  /*2190*/  LDL.LU R247, [R1+0xc4] ;  /* 0x0000c40001f77983 */ /* 0x000ee80000300800 */
[----:B0-----:R-:W3:Y:S01]  /*21a0*/  LDL.LU R246, [R1+0x84] ;  /* 0x0000840001f67983 */ /* 0x001ee20000300800 */
[----:B------:R-:W-:-:S04]  /*21b0*/  IMAD.WIDE.U32 R188, R188, R189, c[0x0][0x188] ;  /* 0x00006200bcbc7625 */ /* 0x000fc800078e00bd */
[CC--:B------:R-:W-:Y:S01]  /*21c0*/  IMAD.WIDE.U32 R184, R180.reuse, R181.reuse, c[0x0][0x208] ;  /* 0x00008200b4b87625 */ /* 0x0c0fe200078e00b5 */
[----:B-1----:R-:W3:Y:S03]  /*21d0*/  LDG.E.128 R176, [R188.64] ;  /* 0x00000004bcb07981 */ /* 0x002ee6000c1e1d00 */
[----:B------:R-:W-:Y:S02]  /*21e0*/  IMAD.WIDE.U32 R180, R180, R181, c[0x0][0x210] ;  /* 0x00008400b4b47625 */ /* 0x000fe400078e00b5 */
[----:B------:R-:W3:Y:S04]  /*21f0*/  LDG.E.128 R184, [R184.64] ;  /* 0x00000004b8b87981 */ /* 0x000ee8000c1e1d00 */
[----:B------:R-:W3:Y:S01]  /*2200*/  LDG.E.128 R180, [R180.64] ;  /* 0x00000004b4b47981 */ /* 0x000ee2000c1e1d00 */
[----:B--2---:R-:W-:-:S05]  /*2210*/  FADD.FTZ R117, R131, R117 ;  /* 0x0000007583757221 */ /* 0x004fca0000010000 */
[----:B------:R0:W-:Y:S04]  /*2220*/  STL [R1+0xbc], R117 ;  /* 0x0000bc7501007387 */ /* 0x0001e80000100800 */
[----:B0-----:R-:W2:Y:S01]  /*2230*/  LDL.LU R117, [R1+0xd0] ;  /* 0x0000d00001757983 */ /* 0x001ea20000300800 */
[----:B----4-:R-:W-:Y:S01]  /*2240*/  FFMA.FTZ R116, R170, R131, R116 ;  /* 0x00000083aa747223 */ /* 0x010fe20000010074 */
[----:B------:R-:W-:-:S04]  /*2250*/  PRMT R131, RZ, 0x5410, R171 ;  /* 0x00005410ff837816 */ /* 0x000fc800000000ab */
[----:B------:R0:W-:Y:S01]  /*2260*/  STL [R1+0x7c], R116 ;  /* 0x00007c7401007387 */ /* 0x0001e20000100800 */
[----:B------:R-:W-:Y:S02]  /*2270*/  FADD.FTZ R233, R131, R233 ;  /* 0x000000e983e97221 */ /* 0x000fe40000010000 */
[-C--:B------:R-:W-:Y:S02]  /*2280*/  FFMA.FTZ R14, R174, R131.reuse, R14 ;  /* 0x00000083ae0e7223 */ /* 0x080fe4000001000e */
[----:B------:R-:W-:Y:S01]  /*2290*/  FFMA.FTZ R173, R62, R131, R173 ;  /* 0x000000833ead7223 */ /* 0x000fe200000100ad */
[----:B0-----:R-:W4:Y:S04]  /*22a0*/  LDL.LU R116, [R1+0x90] ;  /* 0x0000900001747983 */ /* 0x001f280000300800 */
[----:B------:R-:W2:Y:S01]  /*22b0*/  LDL.LU R131, [R1+0x88] ;  /* 0x0000880001837983 */ /* 0x000ea20000300800 */
[----:B------:R-:W-:-:S02]  /*22c0*/  FADD.FTZ R175, -R243, R175 ;  /* 0x000000aff3af7221 */ /* 0x000fc40000010100 */
[----:B---3--:R-:W-:-:S05]  /*22d0*/  FADD.FTZ R118, R130, R118 ;  /* 0x0000007682767221 */ /* 0x008fca0000010000 */
[----:B------:R0:W-:Y:S04]  /*22e0*/  STL [R1+0xc8], R118 ;  /* 0x0000c87601007387 */ /* 0x0001e80000100800 */
[----:B0-----:R0:W5:Y:S01]  /*22f0*/  LDL.LU R118, [R1+0xf4] ;  /* 0x0000f40001767983 */ /* 0x0011620000300800 */
[----:B------:R-:W-:-:S04]  /*2300*/  FADD.FTZ R176, -R243, R176 ;  /* 0x000000b0f3b07221 */ /* 0x000fc80000010100 */
[----:B------:R-:W-:Y:S02]  /*2310*/  FMUL.FTZ R176, R222, R176 ;  /* 0x000000b0deb07220 */ /* 0x000fe40000410000 */
[----:B--2---:R-:W-:Y:S01]  /*2320*/  FFMA.FTZ R131, R174, R130, R131 ;  /* 0x00000082ae837223 */ /* 0x004fe20000010083 */
[----:B------:R-:W-:Y:S01]  /*2330*/  PRMT R130, RZ, 0x7610, R171 ;  /* 0x00007610ff827816 */ /* 0x000fe200000000ab */
[----:B------:R-:W-:-:S03]  /*2340*/  FMUL.FTZ R171, R222, R175 ;  /* 0x000000afdeab7220 */ /* 0x000fc60000410000 */
[----:B------:R1:W-:Y:S01]  /*2350*/  STL [R1+0x88], R131 ;  /* 0x0000888301007387 */ /* 0x0003e20000100800 */
[----:B------:R-:W-:Y:S02]  /*2360*/  PRMT R175, RZ, 0x5410, R180 ;  /* 0x00005410ffaf7816 */ /* 0x000fe400000000b4 */
[----:B-1----:R-:W-:-:S03]  /*2370*/  PRMT R131, RZ, 0x7610, R167 ;  /* 0x00007610ff837816 */ /* 0x002fc600000000a7 */
[----:B----4-:R-:W-:Y:S02]  /*2380*/  FFMA.FTZ R116, R176, R175, R116 ;  /* 0x000000afb0747223 */ /* 0x010fe40000010074 */
[----:B------:R-:W-:Y:S02]  /*2390*/  FADD.FTZ R247, R131, R247 ;  /* 0x000000f783f77221 */ /* 0x000fe40000010000 */
[-C--:B------:R-:W-:Y:S02]  /*23a0*/  FFMA.FTZ R246, R171, R131.reuse, R246 ;  /* 0x00000083abf67223 */ /* 0x080fe400000100f6 */
[----:B------:R-:W-:Y:S01]  /*23b0*/  FADD.FTZ R117, R175, R117 ;  /* 0x00000075af757221 */ /* 0x000fe20000010000 */
[----:B------:R-:W-:Y:S04]  /*23c0*/  STL [R1+0xc4], R247 ;  /* 0x0000c4f701007387 */ /* 0x000fe80000100800 */
[----:B------:R1:W-:Y:S04]  /*23d0*/  STL [R1+0x84], R246 ;  /* 0x000084f601007387 */ /* 0x0003e80000100800 */
[----:B-1----:R-:W2:Y:S04]  /*23e0*/  LDL.LU R246, [R1+0xcc] ;  /* 0x0000cc0001f67983 */ /* 0x002ea80000300800 */
[----:B------:R1:W-:Y:S04]  /*23f0*/  STL [R1+0x90], R116 ;  /* 0x0000907401007387 */ /* 0x0003e80000100800 */
[----:B------:R3:W-:Y:S04]  /*2400*/  STL [R1+0xd0], R117 ;  /* 0x0000d07501007387 */ /* 0x0007e80000100800 */
[----:B-1----:R-:W4:Y:S01]  /*2410*/  LDL.LU R116, [R1+0x8c] ;  /* 0x00008c0001747983 */ /* 0x002f220000300800 */
[----:B------:R-:W-:-:S02]  /*2420*/  FMUL.FTZ R167, R31, R131 ;  /* 0x000000831fa77220 */ /* 0x000fc40000410000 */
[----:B------:R-:W-:Y:S01]  /*2430*/  FADD.FTZ R232, R130, R232 ;  /* 0x000000e882e87221 */ /* 0x000fe20000010000 */
[----:B------:R-:W4:Y:S01]  /*2440*/  LDL.LU R247, [R1+0x18] ;  /* 0x0000180001f77983 */ /* 0x000f220000300800 */
[-C--:B------:R-:W-:Y:S02]  /*2450*/  FFMA.FTZ R15, R171, R130.reuse, R15 ;  /* 0x00000082ab0f7223 */ /* 0x080fe4000001000f */
[----:B------:R-:W-:Y:S01]  /*2460*/  FFMA.FTZ R167, R63, R130, R167 ;  /* 0x000000823fa77223 */ /* 0x000fe200000100a7 */
[--C-:B------:R-:W-:Y:S01]  /*2470*/  PRMT R130, RZ, 0x5410, R184.reuse ;  /* 0x00005410ff827816 */ /* 0x100fe200000000b8 */
[----:B------:R-:W-:Y:S01]  /*2480*/  FMUL.FTZ R175, R24, R175 ;  /* 0x000000af18af7220 */ /* 0x000fe20000410000 */
[----:B------:R-:W4:Y:S01]  /*2490*/  LDL.LU R131, [R1+0xd4] ;  /* 0x0000d40001837983 */ /* 0x000f220000300800 */
[----:B------:R-:W-:Y:S02]  /*24a0*/  FADD.FTZ R177, -R243, R177 ;  /* 0x000000b1f3b17221 */ /* 0x000fe40000010100 */
[----:B------:R-:W-:Y:S01]  /*24b0*/  FADD.FTZ R249, R130, R249 ;  /* 0x000000f982f97221 */ /* 0x000fe20000010000 */
[----:B------:R-:W-:Y:S01]  /*24c0*/  PRMT R184, RZ, 0x7610, R184 ;  /* 0x00007610ffb87816 */ /* 0x000fe200000000b8 */
[-C--:B------:R-:W-:Y:S01]  /*24d0*/  FFMA.FTZ R12, R176, R130.reuse, R12 ;  /* 0x00000082b00c7223 */ /* 0x080fe2000001000c */
[----:B---3--:R-:W3:Y:S01]  /*24e0*/  LDL.LU R117, [R1+0xa4] ;  /* 0x0000a40001757983 */ /* 0x008ee20000300800 */
[----:B------:R-:W-:Y:S01]  /*24f0*/  FFMA.FTZ R175, R56, R130, R175 ;  /* 0x0000008238af7223 */ /* 0x000fe200000100af */
[----:B------:R-:W-:Y:S01]  /*2500*/  PRMT R130, RZ, 0x7610, R180 ;  /* 0x00007610ff827816 */ /* 0x000fe200000000b4 */
[----:B------:R-:W-:-:S04]  /*2510*/  FMUL.FTZ R180, R222, R177 ;  /* 0x000000b1deb47220 */ /* 0x000fc80000410000 */
[----:B------:R-:W-:Y:S02]  /*2520*/  FMUL.FTZ R177, R25, R130 ;  /* 0x0000008219b17220 */ /* 0x000fe40000410000 */
[----:B------:R-:W-:Y:S02]  /*2530*/  FADD.FTZ R248, R184, R248 ;  /* 0x000000f8b8f87221 */ /* 0x000fe40000010000 */
[-C--:B------:R-:W-:Y:S02]  /*2540*/  FFMA.FTZ R13, R180, R184.reuse, R13 ;  /* 0x000000b8b40d7223 */ /* 0x080fe4000001000d */
[----:B------:R-:W-:Y:S02]  /*2550*/  FFMA.FTZ R177, R57, R184, R177 ;  /* 0x000000b839b17223 */ /* 0x000fe400000100b1 */
[----:B------:R-:W3:Y:S01]  /*2560*/  LDL.LU R184, [R1+0xa8] ;  /* 0x0000a80001b87983 */ /* 0x000ee20000300800 */
[----:B--2---:R-:W-:Y:S02]  /*2570*/  FADD.FTZ R246, R130, R246 ;  /* 0x000000f682f67221 */ /* 0x004fe40000010000 */
[----:B----4-:R-:W-:-:S02]  /*2580*/  FFMA.FTZ R116, R180, R130, R116 ;  /* 0x00000082b4747223 */ /* 0x010fc40000010074 */
[----:B------:R-:W2:Y:S04]  /*2590*/  LDL.LU R130, [R1+0xd8] ;  /* 0x0000d80001827983 */ /* 0x000ea80000300800 */
[----:B------:R1:W-:Y:S04]  /*25a0*/  STL [R1+0x8c], R116 ;  /* 0x00008c7401007387 */ /* 0x0003e80000100800 */
[----:B------:R4:W-:Y:S04]  /*25b0*/  STL [R1+0xcc], R246 ;  /* 0x0000ccf601007387 */ /* 0x0009e80000100800 */
[----:B-1----:R-:W2:Y:S01]  /*25c0*/  LDL.LU R116, [R1+0x14] ;  /* 0x0000140001747983 */ /* 0x002ea20000300800 */
[----:B------:R-:W-:Y:S01]  /*25d0*/  FADD.FTZ R178, -R243, R178 ;  /* 0x000000b2f3b27221 */ /* 0x000fe20000010100 */
[----:B----4-:R-:W-:-:S03]  /*25e0*/  PRMT R246, RZ, 0x5410, R181 ;  /* 0x00005410fff67816 */ /* 0x010fc600000000b5 */
[----:B------:R-:W-:Y:S02]  /*25f0*/  FMUL.FTZ R178, R222, R178 ;  /* 0x000000b2deb27220 */ /* 0x000fe40000410000 */
[----:B------:R-:W-:Y:S02]  /*2600*/  FADD.FTZ R179, -R243, R179 ;  /* 0x000000b3f3b37221 */ /* 0x000fe40000010100 */
[----:B---3--:R-:W-:Y:S02]  /*2610*/  FFMA.FTZ R184, R178, R246, R184 ;  /* 0x000000f6b2b87223 */ /* 0x008fe400000100b8 */
[----:B------:R-:W-:Y:S02]  /*2620*/  FADD.FTZ R2, R190, R2 ;  /* 0x00000002be027221 */ /* 0x000fe40000010000 */
[-C--:B------:R-:W-:Y:S02]  /*2630*/  FFMA.FTZ R0, R132, R190.reuse, R0 ;  /* 0x000000be84007223 */ /* 0x080fe40000010000 */
[----:B------:R-:W-:-:S02]  /*2640*/  FFMA.FTZ R129, R81, R190, R129 ;  /* 0x000000be51817223 */ /* 0x000fc40000010081 */
[----:B------:R-:W3:Y:S01]  /*2650*/  LDG.E.128 R188, [R188.64+0x10] ;  /* 0x00001004bcbc7981 */ /* 0x000ee2000c1e1d00 */
[----:B--2---:R-:W-:Y:S02]  /*2660*/  FADD.FTZ R130, R246, R130 ;  /* 0x00000082f6827221 */ /* 0x004fe40000010000 */
[----:B------:R-:W-:-:S03]  /*2670*/  FMUL.FTZ R246, R26, R246 ;  /* 0x000000f61af67220 */ /* 0x000fc60000410000 */
[----:B------:R1:W-:Y:S04]  /*2680*/  STL [R1+0xd8], R130 ;  /* 0x0000d88201007387 */ /* 0x0003e80000100800 */
[----:B------:R2:W-:Y:S01]  /*2690*/  STL [R1+0xa8], R184 ;  /* 0x0000a8b801007387 */ /* 0x0005e20000100800 */
[----:B-1----:R-:W-:-:S05]  /*26a0*/  PRMT R130, RZ, 0x5410, R185 ;  /* 0x00005410ff827816 */ /* 0x002fca00000000b9 */
[----:B------:R-:W-:Y:S02]  /*26b0*/  FADD.FTZ R247, R130, R247 ;  /* 0x000000f782f77221 */ /* 0x000fe40000010000 */
[-C--:B------:R-:W-:Y:S02]  /*26c0*/  FFMA.FTZ R10, R178, R130.reuse, R10 ;  /* 0x00000082b20a7223 */ /* 0x080fe4000001000a */
[----:B------:R-:W-:Y:S01]  /*26d0*/  FFMA.FTZ R246, R58, R130, R246 ;  /* 0x000000823af67223 */ /* 0x000fe200000100f6 */
[----:B------:R-:W-:Y:S01]  /*26e0*/  PRMT R130, RZ, 0x7610, R181 ;  /* 0x00007610ff827816 */ /* 0x000fe200000000b5 */
[----:B--2---:R-:W-:Y:S01]  /*26f0*/  FMUL.FTZ R184, R222, R179 ;  /* 0x000000b3deb87220 */ /* 0x004fe20000410000 */
[----:B------:R-:W-:-:S03]  /*2700*/  PRMT R185, RZ, 0x7610, R185 ;  /* 0x00007610ffb97816 */ /* 0x000fc600000000b9 */
[----:B------:R-:W-:Y:S01]  /*2710*/  FFMA.FTZ R117, R184, R130, R117 ;  /* 0x00000082b8757223 */ /* 0x000fe20000010075 */
[----:B------:R-:W-:Y:S01]  /*2720*/  STL [R1+0x18], R247 ;  /* 0x000018f701007387 */ /* 0x000fe20000100800 */
[----:B------:R-:W-:-:S03]  /*2730*/  FADD.FTZ R131, R130, R131 ;  /* 0x0000008382837221 */ /* 0x000fc60000010000 */
[----:B------:R1:W-:Y:S01]  /*2740*/  STL [R1+0xa4], R117 ;  /* 0x0000a47501007387 */ /* 0x0003e20000100800 */
[----:B------:R-:W-:-:S03]  /*2750*/  FADD.FTZ R116, R185, R116 ;  /* 0x00000074b9747221 */ /* 0x000fc60000010000 */
[----:B-1----:R-:W2:Y:S04]  /*2760*/  LDL.LU R117, [R1+0x20] ;  /* 0x0000200001757983 */ /* 0x002ea80000300800 */
[----:B------:R-:W-:Y:S04]  /*2770*/  STL [R1+0xd4], R131 ;  /* 0x0000d48301007387 */ /* 0x000fe80000100800 */
[----:B------:R1:W-:Y:S04]  /*2780*/  STL [R1+0x14], R116 ;  /* 0x0000147401007387 */ /* 0x0003e80000100800 */
[----:B-1----:R-:W4:Y:S01]  /*2790*/  LDL.LU R116, [R1+0xb0] ;  /* 0x0000b00001747983 */ /* 0x002f220000300800 */
[----:B------:R-:W-:Y:S01]  /*27a0*/  FMUL.FTZ R130, R27, R130 ;  /* 0x000000821b827220 */ /* 0x000fe20000410000 */
[----:B------:R-:W-:Y:S01]  /*27b0*/  PRMT R181, RZ, 0x5410, R186 ;  /* 0x00005410ffb57816 */ /* 0x000fe200000000ba */
[-C--:B------:R-:W-:Y:S01]  /*27c0*/  FFMA.FTZ R11, R184, R185.reuse, R11 ;  /* 0x000000b9b80b7223 */ /* 0x080fe2000001000b */
[----:B------:R-:W4:Y:S01]  /*27d0*/  LDL.LU R247, [R1+0xac] ;  /* 0x0000ac0001f77983 */ /* 0x000f220000300800 */
[----:B------:R-:W-:Y:S01]  /*27e0*/  FFMA.FTZ R185, R59, R185, R130 ;  /* 0x000000b93bb97223 */ /* 0x000fe20000010082 */
[----:B------:R-:W-:Y:S01]  /*27f0*/  PRMT R179, RZ, 0x5410, R182 ;  /* 0x00005410ffb37816 */ /* 0x000fe200000000b6 */
[----:B---3--:R-:W-:-:S02]  /*2800*/  FADD.FTZ R130, -R243, R190 ;  /* 0x000000bef3827221 */ /* 0x008fc40000010100 */
[C---:B------:R-:W-:Y:S01]  /*2810*/  FADD.FTZ R188, -R243.reuse, R188 ;  /* 0x000000bcf3bc7221 */ /* 0x040fe20000010100 */
[----:B------:R-:W3:Y:S01]  /*2820*/  LDL.LU R190, [R1+0xe0] ;  /* 0x0000e00001be7983 */ /* 0x000ee20000300800 */
[C---:B------:R-:W-:Y:S02]  /*2830*/  FADD.FTZ R131, -R243.reuse, R189 ;  /* 0x000000bdf3837221 */ /* 0x040fe40000010100 */
[----:B------:R-:W-:Y:S02]  /*2840*/  FMUL.FTZ R189, R222, R188 ;  /* 0x000000bcdebd7220 */ /* 0x000fe40000410000 */
[----:B------:R-:W-:Y:S02]  /*2850*/  FMUL.FTZ R188, R20, R179 ;  /* 0x000000b314bc7220 */ /* 0x000fe40000410000 */
[----:B------:R-:W-:Y:S02]  /*2860*/  FADD.FTZ R191, -R243, R191 ;  /* 0x000000bff3bf7221 */ /* 0x000fe40000010100 */
[----:B------:R-:W3:Y:S01]  /*2870*/  LDL.LU R243, [R1+0xdc] ;  /* 0x0000dc0001f37983 */ /* 0x000ee20000300800 */
[----:B------:R-:W-:-:S02]  /*2880*/  FFMA.FTZ R8, R189, R181, R8 ;  /* 0x000000b5bd087223 */ /* 0x000fc40000010008 */
[----:B------:R-:W-:Y:S02]  /*2890*/  FFMA.FTZ R188, R52, R181, R188 ;  /* 0x000000b534bc7223 */ /* 0x000fe400000100bc */
[----:B--2---:R-:W-:-:S05]  /*28a0*/  FADD.FTZ R117, R181, R117 ;  /* 0x00000075b5757221 */ /* 0x004fca0000010000 */
[----:B------:R1:W-:Y:S04]  /*28b0*/  STL [R1+0x20], R117 ;  /* 0x0000207501007387 */ /* 0x0003e80000100800 */
[----:B-1----:R0:W5:Y:S01]  /*28c0*/  LDL.LU R117, [R1+0xf0] ;  /* 0x0000f00001757983 */ /* 0x0021620000300800 */
[----:B----4-:R-:W-:-:S03]  /*28d0*/  FFMA.FTZ R116, R189, R179, R116 ;  /* 0x000000b3bd747223 */ /* 0x010fc60000010074 */
[----:B------:R-:W2:Y:S04]  /*28e0*/  LDL.LU R181, [R1+0x1c] ;  /* 0x00001c0001b57983 */ /* 0x000ea80000300800 */
[----:B------:R1:W-:Y:S04]  /*28f0*/  STL [R1+0xb0], R116 ;  /* 0x0000b07401007387 */ /* 0x0003e80000100800 */
[----:B-1----:R-:W4:Y:S01]  /*2900*/  LDL.LU R116, [R1+0x48] ;  /* 0x0000480001747983 */ /* 0x002f220000300800 */
[----:B---3--:R-:W-:Y:S01]  /*2910*/  FADD.FTZ R190, R179, R190 ;  /* 0x000000beb3be7221 */ /* 0x008fe20000010000 */
[----:B------:R-:W-:-:S02]  /*2920*/  PRMT R182, RZ, 0x7610, R182 ;  /* 0x00007610ffb67816 */ /* 0x000fc400000000b6 */
[----:B------:R-:W-:Y:S02]  /*2930*/  PRMT R179, RZ, 0x7610, R186 ;  /* 0x00007610ffb37816 */ /* 0x000fe400000000ba */
[----:B------:R1:W-:Y:S01]  /*2940*/  STL [R1+0xe0], R190 ;  /* 0x0000e0be01007387 */ /* 0x0003e20000100800 */
[C---:B------:R-:W-:Y:S01]  /*2950*/  FMUL.FTZ R186, R222.reuse, R130 ;  /* 0x00000082deba7220 */ /* 0x040fe20000410000 */
[----:B------:R-:W-:Y:S01]  /*2960*/  PRMT R130, RZ, 0x5410, R183 ;  /* 0x00005410ff827816 */ /* 0x000fe200000000b7 */
[----:B-1----:R-:W-:Y:S02]  /*2970*/  FMUL.FTZ R190, R222, R131 ;  /* 0x00000083debe7220 */ /* 0x002fe40000410000 */
[-C--:B------:R-:W-:Y:S02]  /*2980*/  FMUL.FTZ R131, R21, R182.reuse ;  /* 0x000000b615837220 */ /* 0x080fe40000410000 */
[C---:B------:R-:W-:Y:S02]  /*2990*/  FFMA.FTZ R9, R190.reuse, R179, R9 ;  /* 0x000000b3be097223 */ /* 0x040fe40000010009 */
[----:B------:R-:W-:-:S02]  /*29a0*/  FFMA.FTZ R247, R190, R182, R247 ;  /* 0x000000b6bef77223 */ /* 0x000fc400000100f7 */
[----:B------:R-:W-:Y:S02]  /*29b0*/  FADD.FTZ R243, R182, R243 ;  /* 0x000000f3b6f37221 */ /* 0x000fe40000010000 */
[----:B--2---:R-:W-:Y:S02]  /*29c0*/  FADD.FTZ R181, R179, R181 ;  /* 0x000000b5b3b57221 */ /* 0x004fe40000010000 */
[----:B------:R-:W-:Y:S01]  /*29d0*/  FFMA.FTZ R179, R53, R179, R131 ;  /* 0x000000b335b37223 */ /* 0x000fe20000010083 */
[----:B------:R-:W-:Y:S02]  /*29e0*/  PRMT R131, RZ, 0x5410, R187 ;  /* 0x00005410ff837816 */ /* 0x000fe400000000bb */
[----:B------:R1:W-:Y:S04]  /*29f0*/  STL [R1+0x1c], R181 ;  /* 0x00001cb501007387 */ /* 0x0003e80000100800 */
[----:B------:R-:W2:Y:S04]  /*2a00*/  LDL.LU R182, [R1+0xb8] ;  /* 0x0000b80001b67983 */ /* 0x000ea80000300800 */
[----:B------:R3:W-:Y:S01]  /*2a10*/  STL [R1+0xac], R247 ;  /* 0x0000acf701007387 */ /* 0x0007e20000100800 */
[----:B----4-:R-:W-:-:S02]  /*2a20*/  FADD.FTZ R116, R131, R116 ;  /* 0x0000007483747221 */ /* 0x010fc40000010000 */
[-C--:B-1----:R-:W-:Y:S01]  /*2a30*/  FMUL.FTZ R181, R22, R130.reuse ;  /* 0x0000008216b57220 */ /* 0x082fe20000410000 */
[----:B------:R1:W-:Y:S01]  /*2a40*/  STL [R1+0xdc], R243 ;  /* 0x0000dcf301007387 */ /* 0x0003e20000100800 */
[-C--:B------:R-:W-:Y:S02]  /*2a50*/  FFMA.FTZ R6, R186, R131.reuse, R6 ;  /* 0x00000083ba067223 */ /* 0x080fe40000010006 */
[----:B------:R-:W-:Y:S01]  /*2a60*/  FFMA.FTZ R181, R54, R131, R181 ;  /* 0x0000008336b57223 */ /* 0x000fe200000100b5 */
[----:B---3--:R-:W3:Y:S04]  /*2a70*/  LDL.LU R247, [R1+0xe4] ;  /* 0x0000e40001f77983 */ /* 0x008ee80000300800 */
[----:B-1----:R-:W4:Y:S04]  /*2a80*/  LDL.LU R243, [R1+0xb4] ;  /* 0x0000b40001f37983 */ /* 0x002f280000300800 */
[----:B------:R1:W-:Y:S04]  /*2a90*/  STL [R1+0x48], R116 ;  /* 0x0000487401007387 */ /* 0x0003e80000100800 */
[----:B-1----:R0:W5:Y:S04]  /*2aa0*/  LDL.LU R116, [R1+0xec] ;  /* 0x0000ec0001747983 */ /* 0x0021680000300800 */
[----:B------:R-:W3:Y:S01]  /*2ab0*/  LDL.LU R131, [R1+0xe8] ;  /* 0x0000e80001837983 */ /* 0x000ee20000300800 */
[----:B--2---:R-:W-:-:S05]  /*2ac0*/  FFMA.FTZ R182, R186, R130, R182 ;  /* 0x00000082bab67223 */ /* 0x004fca00000100b6 */
[----:B------:R1:W-:Y:S02]  /*2ad0*/  STL [R1+0xb8], R182 ;  /* 0x0000b8b601007387 */ /* 0x0003e40000100800 */
[----:B-1----:R-:W-:Y:S01]  /*2ae0*/  PRMT R182, RZ, 0x7610, R187 ;  /* 0x00007610ffb67816 */ /* 0x002fe200000000bb */
[----:B---3--:R-:W-:-:S05]  /*2af0*/  FADD.FTZ R131, R130, R131 ;  /* 0x0000008382837221 */ /* 0x008fca0000010000 */
[----:B------:R1:W-:Y:S04]  /*2b00*/  STL [R1+0xe8], R131 ;  /* 0x0000e88301007387 */ /* 0x0003e80000100800 */
[----:B------:R-:W2:Y:S01]  /*2b10*/  LDL.LU R187, [R1+0x44] ;  /* 0x0000440001bb7983 */ /* 0x000ea20000300800 */
[----:B------:R-:W-:Y:S01]  /*2b20*/  PRMT R130, RZ, 0x7610, R183 ;  /* 0x00007610ff827816 */ /* 0x000fe200000000b7 */
[----:B------:R-:W-:-:S04]  /*2b30*/  FMUL.FTZ R183, R222, R191 ;  /* 0x000000bfdeb77220 */ /* 0x000fc80000410000 */
[----:B----4-:R-:W-:Y:S02]  /*2b40*/  FFMA.FTZ R243, R183, R130, R243 ;  /* 0x00000082b7f37223 */ /* 0x010fe400000100f3 */
        /* <DEDUP_REMOVED lines=26> */
[----:B------:R-:W-:-:S04]  /*2cf0*/  FFMA.FTZ R191, R180, R177, R191 ;  /* 0x000000b1b4bf7223 */ /* 0x000fc800000100bf */
[----:B------:R-:W-:-:S04]  /*2d00*/  FFMA.FTZ R191, R178, R246, R191 ;  /* 0x000000f6b2bf7223 */ /* 0x000fc800000100bf */
[----:B------:R-:W-:-:S04]  /*2d10*/  FFMA.FTZ R191, R184, R185, R191 ;  /* 0x000000b9b8bf7223 */ /* 0x000fc800000100bf */
[----:B------:R-:W-:Y:S02]  /*2d20*/  FFMA.FTZ R191, R189, R188, R191 ;  /* 0x000000bcbdbf7223 */ /* 0x000fe400000100bf */
[----:B-1----:R-:W-:Y:S02]  /*2d30*/  FMUL.FTZ R131, R23, R130 ;  /* 0x0000008217837220 */ /* 0x002fe40000410000 */
[----:B------:R-:W-:Y:S02]  /*2d40*/  FFMA.FTZ R191, R190, R179, R191 ;  /* 0x000000b3bebf7223 */ /* 0x000fe400000100bf */
[----:B------:R-:W-:Y:S02]  /*2d50*/  FFMA.FTZ R7, R183, R182, R7 ;  /* 0x000000b6b7077223 */ /* 0x000fe40000010007 */
[----:B------:R-:W-:Y:S02]  /*2d60*/  FFMA.FTZ R191, R186, R181, R191 ;  /* 0x000000b5babf7223 */ /* 0x000fe400000100bf */
[----:B--2---:R-:W-:-:S05]  /*2d70*/  FADD.FTZ R187, R182, R187 ;  /* 0x000000bbb6bb7221 */ /* 0x004fca0000010000 */
[----:B------:R-:W-:Y:S04]  /*2d80*/  STL [R1+0x44], R187 ;  /* 0x000044bb01007387 */ /* 0x000fe80000100800 */
[----:B------:R1:W-:Y:S02]  /*2d90*/  STL [R1+0xb4], R243 ;  /* 0x0000b4f301007387 */ /* 0x0003e40000100800 */
[----:B-1----:R-:W-:-:S04]  /*2da0*/  FADD.FTZ R243, RZ, R128 ;  /* 0x00000080fff37221 */ /* 0x002fc80000010000 */
        /* <DEDUP_REMOVED lines=24> */
[----:B------:R-:W-:Y:S01]  /*2f30*/  FADD.FTZ R243, R243, R177 ;  /* 0x000000b1f3f37221 */ /* 0x000fe20000010000 */
[----:B------:R0:W-:Y:S03]  /*2f40*/  STL [R1+0xe4], R247 ;  /* 0x0000e4f701007387 */ /* 0x0001e60000100800 */
        /* <DEDUP_REMOVED lines=10> */
.L_x_988:
        /* <DEDUP_REMOVED lines=18> */
.L_x_989:
        /* <DEDUP_REMOVED lines=71> */
[----:B------:R-:W-:Y:S01]  /*3580*/  FMUL.FTZ R137, R222, R137 ;  /* 0x00000089de897220 */ /* 0x000fe20000410000 */
        /* <DEDUP_REMOVED lines=228> */
.L_x_986:
[----:B------:R-:W-:Y:S05]  /*43d0*/  BSYNC B1 ;  /* 0x0000000000017941 */ /* 0x000fea0003800000 */
.L_x_983:
[----:B------:R0:W5:Y:S01]  /*43e0*/  LDL.LU R40, [R1+0x8] ;  /* 0x0000080001287983 */ /* 0x0001620000300800 */
[----:B------:R-:W-:Y:S02]  /*43f0*/  MOV R28, R4 ;  /* 0x00000004001c7202 */ /* 0x000fe40000000f00 */
[----:B------:R-:W-:Y:S01]  /*4400*/  MOV R34, R206 ;  /* 0x000000ce00227202 */ /* 0x000fe20000000f00 */
[----:B------:R0:W5:Y:S01]  /*4410*/  LDL.LU R41, [R1+0x4] ;  /* 0x0000040001297983 */ /* 0x0001620000300800 */
[----:B------:R-:W-:Y:S02]  /*4420*/  MOV R35, R207 ;  /* 0x000000cf00237202 */ /* 0x000fe40000000f00 */
[----:B------:R-:W-:Y:S01]  /*4430*/  MOV R30, R210 ;  /* 0x000000d2001e7202 */ /* 0x000fe20000000f00 */
[----:B------:R0:W5:Y:S01]  /*4440*/  LDL.LU R38, [R1] ;  /* 0x0000000001267983 */ /* 0x0001620000300800 */
        /* <DEDUP_REMOVED lines=84> */
[----:B------:R0:W5:Y:S01]  /*4990*/  LDL.LU R11, [R1+0xe4] ;  /* 0x0000e400010b7983 */ /* 0x0001620000300800 */
        /* <DEDUP_REMOVED lines=21> */
.L_x_982:
[----:B0-----:R-:W-:Y:S05]  /*4af0*/  BSYNC B0 ;  /* 0x0000000000007941 */ /* 0x001fea0003800000 */
.L_x_980:
        /* <DEDUP_REMOVED lines=17> */
[----:B------:R-:W1:Y:S04]  /*4c10*/  LDS R2, [R113.X4] ;  /* 0x0000000071027984 */ /* 0x000e680000004800 */
        /* <DEDUP_REMOVED lines=139> */
[----:B------:R0:W-:Y:S01]  /*54d0*/  STS.128 [R0+0x410], R60 ;  /* 0x0004103c00007388 */ /* 0x0001e20000000c00 */
        /* <DEDUP_REMOVED lines=87> */
[----:B------:R-:W-:Y:S02]  /*5a50*/  IADD3 R8, P1, R11, c[0x0][0x238], RZ ;  /* 0x00008e000b087a10 */ /* 0x000fe40007f3e0ff */
[----:B------:R-:W-:Y:S01]  /*5a60*/  IADD3.X R5, R23, c[0x0][0x22c], RZ, P0, !PT ;  /* 0x00008b0017057a10 */ /* 0x000fe200007fe4ff */
[----:B------:R-:W1:Y:S01]  /*5a70*/  LDS R21, [R113.X4+0x1000] ;  /* 0x0010000071157984 */ /* 0x000e620000004800 */
[----:B------:R-:W-:-:S03]  /*5a80*/  IADD3 R10, P2, R11, c[0x0][0x230], RZ ;  /* 0x00008c000b0a7a10 */ /* 0x000fc60007f5e0ff */
        /* <DEDUP_REMOVED lines=12> */
[----:B------:R-:W-:Y:S01]  /*5b50*/  FADD.FTZ R21, R9, R54 ;  /* 0x0000003609157221 */ /* 0x000fe20000010000 */
[----:B------:R-:W-:Y:S01]  /*5b60*/  IADD3.X R9, R23, c[0x0][0x23c], RZ, P1, !PT ;  /* 0x00008f0017097a10 */ /* 0x000fe20000ffe4ff */
[----:B--2---:R-:W-:Y:S01]  /*5b70*/  FADD.FTZ R7, R60, R7 ;  /* 0x000000073c077221 */ /* 0x004fe20000010000 */
[----:B------:R-:W2:Y:S03]  /*5b80*/  LDS R39, [R113.X4+0x1600] ;  /* 0x0016000071277984 */ /* 0x000ea60000004800 */
[----:B---3--:R-:W-:Y:S01]  /*5b90*/  FADD.FTZ R43, R7, R6 ;  /* 0x00000006072b7221 */ /* 0x008fe20000010000 */
[----:B------:R-:W-:Y:S01]  /*5ba0*/  IADD3 R6, P0, R11, c[0x0][0x220], RZ ;  /* 0x000088000b067a10 */ /* 0x000fe20007f1e0ff */
        /* <DEDUP_REMOVED lines=12> */
[----:B------:R-:W4:Y:S01]  /*5c70*/  LDS R57, [R113.X4+0x3600] ;  /* 0x0036000071397984 */ /* 0x000f220000004800 */
[----:B------:R-:W-:-:S03]  /*5c80*/  FADD.FTZ R18, R18, R45 ;  /* 0x0000002d12127221 */ /* 0x000fc60000010000 */
[----:B------:R-:W4:Y:S01]  /*5c90*/  LDS R51, [R113.X4+0x2800] ;  /* 0x0028000071337984 */ /* 0x000f220000004800 */
[----:B0-----:R-:W-:-:S03]  /*5ca0*/  FADD.FTZ R20, RZ, R20 ;  /* 0x00000014ff147221 */ /* 0x001fc60000010000 */
[----:B------:R-:W0:Y:S01]  /*5cb0*/  LDS R26, [R113.X4+0x1a00] ;  /* 0x001a0000711a7984 */ /* 0x000e220000004800 */
[----:B-1----:R-:W-:-:S03]  /*5cc0*/  FADD.FTZ R53, R28, R53 ;  /* 0x000000351c357221 */ /* 0x002fc60000010000 */
[----:B------:R-:W1:Y:S01]  /*5cd0*/  LDS R0, [R113.X4+0xc00] ;  /* 0x000c000071007984 */ /* 0x000e620000004800 */
[----:B--2---:R-:W-:-:S03]  /*5ce0*/  FADD.FTZ R20, R20, R39 ;  /* 0x0000002714147221 */ /* 0x004fc60000010000 */
[----:B------:R-:W2:Y:S04]  /*5cf0*/  LDS R59, [R113.X4+0x3800] ;  /* 0x00380000713b7984 */ /* 0x000ea80000004800 */
[----:B------:R-:W2:Y:S01]  /*5d00*/  LDS R30, [R113.X4+0x2a00] ;  /* 0x002a0000711e7984 */ /* 0x000ea20000004800 */
[----:B---3--:R-:W-:-:S03]  /*5d10*/  FADD.FTZ R22, RZ, R22 ;  /* 0x00000016ff167221 */ /* 0x008fc60000010000 */
[----:B------:R-:W3:Y:S01]  /*5d20*/  LDS R31, [R113.X4+0x1c00] ;  /* 0x001c0000711f7984 */ /* 0x000ee20000004800 */
[----:B----4-:R-:W-:-:S03]  /*5d30*/  FADD.FTZ R55, R18, R55 ;  /* 0x0000003712377221 */ /* 0x010fc60000010000 */
[----:B------:R-:W4:Y:S01]  /*5d40*/  LDS R24, [R113.X4+0xe00] ;  /* 0x000e000071187984 */ /* 0x000f220000004800 */
[----:B------:R-:W-:-:S03]  /*5d50*/  FADD.FTZ R20, R20, R49 ;  /* 0x0000003114147221 */ /* 0x000fc60000010000 */
[----:B------:R-:W-:Y:S01]  /*5d60*/  STG.E [R4.64], R79 ;  /* 0x0000004f04007986 */ /* 0x000fe2000c101904 */
        /* <DEDUP_REMOVED lines=11> */
[----:B------:R-:W-:Y:S01]  /*5e20*/  STG.E [R10.64], R67 ;  /* 0x000000430a007986 */ /* 0x000fe2000c101904 */
[----:B--2---:R-:W-:-:S03]  /*5e30*/  FADD.FTZ R59, R22, R59 ;  /* 0x0000003b163b7221 */ /* 0x004fc60000010000 */
[----:B------:R-:W-:Y:S01]  /*5e40*/  STG.E [R4.64+0x200], R35 ;  /* 0x0002002304007986 */ /* 0x000fe2000c101904 */
[----:B------:R-:W-:-:S03]  /*5e50*/  FADD.FTZ R23, R23, R30 ;  /* 0x0000001e17177221 */ /* 0x000fc60000010000 */
[----:B------:R-:W1:Y:S01]  /*5e60*/  LDS R37, [R113.X4+0x3c00] ;  /* 0x003c000071257984 */ /* 0x000e620000004800 */
[----:B---3--:R-:W-:-:S03]  /*5e70*/  FADD.FTZ R0, R0, R31 ;  /* 0x0000001f00007221 */ /* 0x008fc60000010000 */
[----:B------:R-:W2:Y:S01]  /*5e80*/  LDS R35, [R113.X4+0x2e00] ;  /* 0x002e000071237984 */ /* 0x000ea20000004800 */
[----:B----4-:R-:W-:-:S03]  /*5e90*/  FADD.FTZ R24, RZ, R24 ;  /* 0x00000018ff187221 */ /* 0x010fc60000010000 */
[----:B------:R-:W3:Y:S04]  /*5ea0*/  LDS R45, [R113.X4+0x3e00] ;  /* 0x003e0000712d7984 */ /* 0x000ee80000004800 */
        /* <DEDUP_REMOVED lines=10> */
[----:B------:R-:W-:Y:S01]  /*5f50*/  STG.E [R4.64+0x600], R33 ;  /* 0x0006002104007986 */ /* 0x000fe2000c101904 */
[----:B-1----:R-:W-:-:S03]  /*5f60*/  FADD.FTZ R37, R0, R37 ;  /* 0x0000002500257221 */ /* 0x002fc60000010000 */
[----:B------:R-:W-:Y:S01]  /*5f70*/  STG.E [R6.64+0x600], R14 ;  /* 0x0006000e06007986 */ /* 0x000fe2000c101904 */
[----:B--2---:R-:W-:-:S03]  /*5f80*/  FADD.FTZ R24, R24, R35 ;  /* 0x0000002318187221 */ /* 0x004fc60000010000 */
        /* <DEDUP_REMOVED lines=20> */
.L_x_984:
[----:B0-----:R-:W-:Y:S01]  /*60d0*/  HFMA2.MMA R187, -RZ, RZ, 0, 5.9604644775390625e-08 ;  /* 0x00000001ffbb7435 */ /* 0x001fe200000001ff */
[----:B------:R-:W-:-:S02]  /*60e0*/  MOV R131, R243 ;  /* 0x000000f300837202 */ /* 0x000fc40000000f00 */
[----:B------:R-:W-:-:S03]  /*60f0*/  MOV R130, 0x6110 ;  /* 0x0000611000827802 */ /* 0x000fc60000000f00 */
[----:B-----5:R-:W-:Y:S05]  /*6100*/  CALL.REL.NOINC `($__internal_49_$__cuda_sm70_shflsync_bfly_p) ;  /* 0x0000034000007944 */ /* 0x020fea0003c00000 */
[----:B-1----:R-:W-:Y:S01]  /*6110*/  MOV R247, R187 ;  /* 0x000000bb00f77202 */ /* 0x002fe20000000f00 */
[----:B0----5:R-:W-:Y:S05]  /*6120*/  BRA `(.L_x_988) ;  /* 0xffffcec000007947 */ /* 0x021fea000383ffff */
.L_x_985:
[----:B------:R-:W-:Y:S01]  /*6130*/  HFMA2.MMA R187, -RZ, RZ, 0, 5.9604644775390625e-08 ;  /* 0x00000001ffbb7435 */ /* 0x000fe200000001ff */
[----:B------:R-:W-:Y:S02]  /*6140*/  MOV R131, R191 ;  /* 0x000000bf00837202 */ /* 0x000fe40000000f00 */
[----:B------:R-:W-:-:S03]  /*6150*/  MOV R130, 0x6170 ;  /* 0x0000617000827802 */ /* 0x000fc60000000f00 */
[----:B01---5:R-:W-:Y:S05]  /*6160*/  CALL.REL.NOINC `($__internal_49_$__cuda_sm70_shflsync_bfly_p) ;  /* 0x000002e000007944 */ /* 0x023fea0003c00000 */
[----:B------:R-:W-:Y:S01]  /*6170*/  FADD.FTZ R243, R243, R247 ;  /* 0x000000f7f3f37221 */ /* 0x000fe20000010000 */
[----:B------:R-:W-:Y:S01]  /*6180*/  MOV R130, 0x61d0 ;  /* 0x000061d000827802 */ /* 0x000fe20000000f00 */
[----:B-1----:R-:W-:Y:S01]  /*6190*/  FADD.FTZ R191, R191, R187 ;  /* 0x000000bbbfbf7221 */ /* 0x002fe20000010000 */
[----:B------:R-:W-:Y:S02]  /*61a0*/  MOV R187, 0x2 ;  /* 0x0000000200bb7802 */ /* 0x000fe40000000f00 */
[----:B------:R-:W-:Y:S02]  /*61b0*/  MOV R131, R243 ;  /* 0x000000f300837202 */ /* 0x000fe40000000f00 */
[----:B0----5:R-:W-:Y:S05]  /*61c0*/  CALL.REL.NOINC `($__internal_49_$__cuda_sm70_shflsync_bfly_p) ;  /* 0x0000028000007944 */ /* 0x021fea0003c00000 */
[----:B-1----:R-:W-:Y:S01]  /*61d0*/  MOV R247, R187 ;  /* 0x000000bb00f77202 */ /* 0x002fe20000000f00 */
[----:B------:R-:W-:Y:S01]  /*61e0*/  HFMA2.MMA R187, -RZ, RZ, 0, 1.1920928955078125e-07 ;  /* 0x00000002ffbb7435 */ /* 0x000fe200000001ff */
[----:B------:R-:W-:-:S02]  /*61f0*/  MOV R131, R191 ;  /* 0x000000bf00837202 */ /* 0x000fc40000000f00 */
[----:B------:R-:W-:-:S03]  /*6200*/  MOV R130, 0x6220 ;  /* 0x0000622000827802 */ /* 0x000fc60000000f00 */
[----:B0----5:R-:W-:Y:S05]  /*6210*/  CALL.REL.NOINC `($__internal_49_$__cuda_sm70_shflsync_bfly_p) ;  /* 0x0000023000007944 */ /* 0x021fea0003c00000 */
[----:B------:R-:W-:Y:S01]  /*6220*/  FADD.FTZ R243, R247, R243 ;  /* 0x000000f3f7f37221 */ /* 0x000fe20000010000 */
[----:B------:R-:W-:Y:S01]  /*6230*/  MOV R130, 0x6280 ;  /* 0x0000628000827802 */ /* 0x000fe20000000f00 */
[----:B-1----:R-:W-:Y:S01]  /*6240*/  FADD.FTZ R191, R191, R187 ;  /* 0x000000bbbfbf7221 */ /* 0x002fe20000010000 */
[----:B------:R-:W-:Y:S02]  /*6250*/  MOV R187, 0x4 ;  /* 0x0000000400bb7802 */ /* 0x000fe40000000f00 */
[----:B------:R-:W-:Y:S02]  /*6260*/  MOV R131, R243 ;  /* 0x000000f300837202 */ /* 0x000fe40000000f00 */
[----:B0----5:R-:W-:Y:S05]  /*6270*/  CALL.REL.NOINC `($__internal_49_$__cuda_sm70_shflsync_bfly_p) ;  /* 0x000001d000007944 */ /* 0x021fea0003c00000 */
[----:B-1----:R-:W-:Y:S01]  /*6280*/  MOV R247, R187 ;  /* 0x000000bb00f77202 */ /* 0x002fe20000000f00 */
[----:B------:R-:W-:Y:S01]  /*6290*/  HFMA2.MMA R187, -RZ, RZ, 0, 2.384185791015625e-07 ;  /* 0x00000004ffbb7435 */ /* 0x000fe200000001ff */
[----:B------:R-:W-:Y:S02]  /*62a0*/  MOV R131, R191 ;  /* 0x000000bf00837202 */ /* 0x000fe40000000f00 */
[----:B------:R-:W-:-:S03]  /*62b0*/  MOV R130, 0x62d0 ;  /* 0x000062d000827802 */ /* 0x000fc60000000f00 */
[----:B0----5:R-:W-:Y:S05]  /*62c0*/  CALL.REL.NOINC `($__internal_49_$__cuda_sm70_shflsync_bfly_p) ;  /* 0x0000018000007944 */ /* 0x021fea0003c00000 */
[----:B------:R-:W-:Y:S01]  /*62d0*/  FADD.FTZ R243, R247, R243 ;  /* 0x000000f3f7f37221 */ /* 0x000fe20000010000 */
[----:B------:R-:W-:Y:S01]  /*62e0*/  MOV R130, 0x6330 ;  /* 0x0000633000827802 */ /* 0x000fe20000000f00 */
[----:B-1----:R-:W-:Y:S01]  /*62f0*/  FADD.FTZ R191, R191, R187 ;  /* 0x000000bbbfbf7221 */ /* 0x002fe20000010000 */
[----:B------:R-:W-:-:S02]  /*6300*/  MOV R187, 0x8 ;  /* 0x0000000800bb7802 */ /* 0x000fc40000000f00 */
[----:B------:R-:W-:Y:S02]  /*6310*/  MOV R131, R243 ;  /* 0x000000f300837202 */ /* 0x000fe40000000f00 */
[----:B0----5:R-:W-:Y:S05]  /*6320*/  CALL.REL.NOINC `($__internal_49_$__cuda_sm70_shflsync_bfly_p) ;  /* 0x0000012000007944 */ /* 0x021fea0003c00000 */
[----:B-1----:R-:W-:Y:S01]  /*6330*/  MOV R247, R187 ;  /* 0x000000bb00f77202 */ /* 0x002fe20000000f00 */
[----:B------:R-:W-:Y:S01]  /*6340*/  HFMA2.MMA R187, -RZ, RZ, 0, 4.76837158203125e-07 ;  /* 0x00000008ffbb7435 */ /* 0x000fe200000001ff */
[----:B------:R-:W-:Y:S02]  /*6350*/  MOV R131, R191 ;  /* 0x000000bf00837202 */ /* 0x000fe40000000f00 */
        /* <DEDUP_REMOVED lines=9> */
[----:B------:R-:W-:Y:S01]  /*63f0*/  HFMA2.MMA R187, -RZ, RZ, 0, 9.5367431640625e-07 ;  /* 0x00000010ffbb7435 */ /* 0x000fe200000001ff */
[----:B------:R-:W-:-:S02]  /*6400*/  MOV R131, R191 ;  /* 0x000000bf00837202 */ /* 0x000fc40000000f00 */
[----:B------:R-:W-:-:S03]  /*6410*/  MOV R130, 0x6430 ;  /* 0x0000643000827802 */ /* 0x000fc60000000f00 */
[----:B0----5:R-:W-:Y:S05]  /*6420*/  CALL.REL.NOINC `($__internal_49_$__cuda_sm70_shflsync_bfly_p) ;  /* 0x0000002000007944 */ /* 0x021fea0003c00000 */
[----:B-1----:R-:W-:Y:S01]  /*6430*/  MOV R130, R187 ;  /* 0x000000bb00827202 */ /* 0x002fe20000000f00 */
[----:B0----5:R-:W-:Y:S05]  /*6440*/  BRA `(.L_x_989) ;  /* 0xffffccc000007947 */ /* 0x021fea000383ffff */
        .weak           $__internal_49_$__cuda_sm70_shflsync_bfly_p
        .type           $__internal_49_$__cuda_sm70_shflsync_bfly_p,@function
        .size           $__internal_49_$__cuda_sm70_shflsync_bfly_p,(.L_x_2587 - $__internal_49_$__cuda_sm70_shflsync_bfly_p)
$__internal_49_$__cuda_sm70_shflsync_bfly_p:
        /* <DEDUP_REMOVED lines=9> */
[----:B------:R-:W-:Y:S05]  /*64e0*/  RET.REL.NODEC R130 `(_ZN10layer_norm31ln_parallel_residual_bwd_kernelINS_13Kernel_traitsIf13__nv_bfloat16fS2_fjLj1024ELj1ELj4ELj1ELj16ENS_18Kernel_traits_baseILj1024EfS2_fS2_fjLj128EEEEELb0ELb0ELb1EEEvNS_9BwdParamsE) ;  /* 0xffff9b1082007950 */ /* 0x000fea0003c3ffff */
.L_x_990:
        /* <DEDUP_REMOVED lines=9> */
.L_x_2587:


//--------------------- .text._ZN10layer_norm31ln_parallel_residual_bwd_kernelINS_13Kernel_traitsIf13__nv_bfloat16fS2_fjLj1024ELj1ELj4ELj1ELj16ENS_18Kernel_traits_baseILj1024EfS2_fS2_fjLj128EEEEELb0ELb1ELb0EEEvNS_9BwdParamsE --------------------------
	.section	.text._ZN10layer_norm31ln_parallel_residual_bwd_kernelINS_13Kernel_traitsIf13__nv_bfloat16fS2_fjLj1024ELj1ELj4ELj1ELj16ENS_18Kernel_traits_baseILj1024EfS2_fS2_fjLj128EEEEELb0ELb1ELb0EEEvNS_9BwdParamsE,"ax",@progbits
	.sectioninfo	@"SHI_REGISTERS=233"
	.align	128
        .global         _ZN10layer_norm31ln_parallel_residual_bwd_kernelINS_13Kernel_traitsIf13__nv_bfloat16fS2_fjLj1024ELj1ELj4ELj1ELj16ENS_18Kernel_traits_baseILj1024EfS2_fS2_fjLj128EEEEELb0ELb1ELb0EEEvNS_9BwdParamsE
        .type           _ZN10layer_norm31ln_parallel_residual_bwd_kernelINS_13Kernel_traitsIf13__nv_bfloat16fS2_fjLj1024ELj1ELj4ELj1ELj16ENS_18Kernel_traits_baseILj1024EfS2_fS2_fjLj128EEEEELb0ELb1ELb0EEEvNS_9BwdParamsE,@function
        .size           _ZN10layer_norm31ln_parallel_residual_bwd_kernelINS_13Kernel_traitsIf13__nv_bfloat16fS2_fjLj1024ELj1ELj4ELj1ELj16ENS_18Kernel_traits_baseILj1024EfS2_fS2_fjLj128EEEEELb0ELb1ELb0EEEvNS_9BwdParamsE,(.L_x_2588 - _ZN10layer_norm31ln_parallel_residual_bwd_kernelINS_13Kernel_traitsIf13__nv_bfloat16fS2_fjLj1024ELj1ELj4ELj1ELj16ENS_18Kernel_traits_baseILj1024EfS2_fS2_fjLj128EEEEELb0ELb1ELb0EEEvNS_9BwdParamsE)
        .other          _ZN10layer_norm31ln_parallel_residual_bwd_kernelINS_13Kernel_traitsIf13__nv_bfloat16fS2_fjLj1024ELj1ELj4ELj1ELj16ENS_18Kernel_traits_baseILj1024EfS2_fS2_fjLj128EEEEELb0ELb1ELb0EEEvNS_9BwdParamsE,@"STO_CUDA_ENTRY STV_DEFAULT"
_ZN10layer_norm31ln_parallel_residual_bwd_kernelINS_13Kernel_traitsIf13__nv_bfloat16fS2_fjLj1024ELj1ELj4ELj1ELj16ENS_18Kernel_traits_baseILj1024EfS2_fS2_fjLj128EEEEELb0ELb1ELb0EEEvNS_9BwdParamsE:
.text._ZN10layer_norm31ln_parallel_residual_bwd_kernelINS_13Kernel_traitsIf13__nv_bfloat16fS2_fjLj1024ELj1ELj4ELj1ELj16ENS_18Kernel_traits_baseILj1024EfS2_fS2_fjLj128EEEEELb0ELb1ELb0EEEvNS_9BwdParamsE:
        /* <DEDUP_REMOVED lines=21> */
[----:B------:R-:W-:-:S02]  /*0150*/  @P3 IADD3 R6, R6, 0x20, RZ ;  /* 0x0000002006063810 */ /* 0x000fc40007ffe0ff */
        /* <DEDUP_REMOVED lines=51> */
.L_x_1011:
        /* <DEDUP_REMOVED lines=17> */
[C---:B-1----:R-:W-:Y:S02]  /*05a0*/  LEA R176, P0, R0.reuse, c[0x0][0x188], 0x5 ;  /* 0x0000620000b07a11 */ /* 0x042fe400078028ff */
[----:B------:R-:W-:Y:S02]  /*05b0*/  MOV R173, 0x10 ;  /* 0x0000001000ad7802 */ /* 0x000fe40000000f00 */
[----:B------:R-:W-:-:S03]  /*05c0*/  LEA.HI.X R177, R0, c[0x0][0x18c], RZ, 0x5, P0 ;  /* 0x0000630000b17a11 */ /* 0x000fc600000f2cff */
[----:B------:R-:W-:Y:S02]  /*05d0*/  IMAD.WIDE.U32 R172, R0, R173, c[0x0][0x208] ;  /* 0x0000820000ac7625 */ /* 0x000fe400078e00ad */
[----:B------:R-:W2:Y:S04]  /*05e0*/  LDG.E.128 R168, [R176.64] ;  /* 0x00000004b0a87981 */ /* 0x000ea8000c1e1d00 */
[----:B------:R-:W3:Y:S04]  /*05f0*/  LDG.E.128 R172, [R172.64] ;  /* 0x00000004acac7981 */ /* 0x000ee8000c1e1d00 */
[----:B------:R-:W4:Y:S01]  /*0600*/  LDG.E.128 R8, [R176.64+0x10] ;  /* 0x00001004b0087981 */ /* 0x000f22000c1e1d00 */
        /* <DEDUP_REMOVED lines=10> */
[----:B0----5:R-:W-:Y:S01]  /*06b0*/  FMUL.FTZ R6, R27, R168 ;  /* 0x000000a81b067220 */ /* 0x021fe20000410000 */
[----:B------:R-:W-:Y:S01]  /*06c0*/  PRMT R172, RZ, 0x7610, R172 ;  /* 0x00007610ffac7816 */ /* 0x000fe200000000ac */
[C---:B------:R-:W-:Y:S01]  /*06d0*/  FADD.FTZ R220, -R222.reuse, R169 ;  /* 0x000000a9dedc7221 */ /* 0x040fe20000010100 */
[----:B------:R-:W-:Y:S01]  /*06e0*/  PRMT R217, RZ, 0x5410, R173 ;  /* 0x00005410ffd97816 */ /* 0x000fe200000000ad */
[----:B----4-:R-:W-:Y:S01]  /*06f0*/  FADD.FTZ R8, -R222, R8 ;  /* 0x00000008de087221 */ /* 0x010fe20000010100 */
[--C-:B------:R-:W-:Y:S01]  /*0700*/  PRMT R213, RZ, 0x5410, R174.reuse ;  /* 0x00005410ffd57816 */ /* 0x100fe200000000ae */
[----:B------:R-:W-:Y:S01]  /*0710*/  FADD.FTZ R96, R96, R221 ;  /* 0x000000dd60607221 */ /* 0x000fe20000010000 */
[----:B------:R-:W-:Y:S01]  /*0720*/  PRMT R176, RZ, 0x7610, R174 ;  /* 0x00007610ffb07816 */ /* 0x000fe200000000ae */
[-C--:B------:R-:W-:Y:S01]  /*0730*/  FFMA.FTZ R68, R6, R221.reuse, R68 ;  /* 0x000000dd06447223 */ /* 0x080fe20000010044 */
[----:B------:R-:W-:Y:S01]  /*0740*/  PRMT R12, RZ, 0x7610, R173 ;  /* 0x00007610ff0c7816 */ /* 0x000fe200000000ad */
[----:B------:R-:W-:Y:S01]  /*0750*/  FMUL.FTZ R221, R36, R221 ;  /* 0x000000dd24dd7220 */ /* 0x000fe20000410000 */
[----:B------:R-:W-:Y:S01]  /*0760*/  PRMT R226, RZ, 0x7610, R175 ;  /* 0x00007610ffe27816 */ /* 0x000fe200000000af */
[----:B------:R-:W-:-:S02]  /*0770*/  FADD.FTZ R174, -R222, R9 ;  /* 0x00000009deae7221 */ /* 0x000fc40000010100 */
[C---:B------:R-:W-:Y:S02]  /*0780*/  FMUL.FTZ R218, R27.reuse, R170 ;  /* 0x000000aa1bda7220 */ /* 0x040fe40000410000 */
[C---:B------:R-:W-:Y:S02]  /*0790*/  FMUL.FTZ R214, R27.reuse, R8 ;  /* 0x000000081bd67220 */ /* 0x040fe40000410000 */
[----:B------:R-:W-:Y:S02]  /*07a0*/  FMUL.FTZ R220, R27, R220 ;  /* 0x000000dc1bdc7220 */ /* 0x000fe40000410000 */
[----:B------:R-:W-:Y:S02]  /*07b0*/  FMUL.FTZ R219, R37, R172 ;  /* 0x000000ac25db7220 */ /* 0x000fe40000410000 */
[----:B------:R-:W-:Y:S02]  /*07c0*/  FADD.FTZ R8, RZ, R221 ;  /* 0x000000ddff087221 */ /* 0x000fe40000010000 */
[----:B------:R-:W-:-:S02]  /*07d0*/  FFMA.FTZ R9, R6, R221, RZ ;  /* 0x000000dd06097223 */ /* 0x000fc400000100ff */
[----:B------:R-:W-:Y:S02]  /*07e0*/  FADD.FTZ R98, R98, R217 ;  /* 0x000000d962627221 */ /* 0x000fe40000010000 */
[-C--:B------:R-:W-:Y:S02]  /*07f0*/  FFMA.FTZ R70, R218, R217.reuse, R70 ;  /* 0x000000d9da467223 */ /* 0x080fe40000010046 */
[----:B------:R-:W-:Y:S01]  /*0800*/  FADD.FTZ R216, -R222, R171 ;  /* 0x000000abded87221 */ /* 0x000fe20000010100 */
[----:B------:R-:W-:Y:S01]  /*0810*/  PRMT R171, RZ, 0x5410, R175 ;  /* 0x00005410ffab7816 */ /* 0x000fe200000000af */
        /* <DEDUP_REMOVED lines=38> */
.L_x_994:
[----:B-1----:R-:W-:Y:S05]  /*0a80*/  BSYNC B1 ;  /* 0x0000000000017941 */ /* 0x002fea0003800000 */
.L_x_993:
[----:B------:R-:W-:Y:S01]  /*0a90*/  BSSY B1, `(.L_x_995) ;  /* 0x0000050000017945 */ /* 0x000fe20003800000 */
[----:B------:R-:W-:Y:S05]  /*0aa0*/  @!P3 BRA `(.L_x_996) ;  /* 0x000004e00000b947 */ /* 0x000fea0003800000 */
[----:B------:R-:W-:Y:S01]  /*0ab0*/  HFMA2.MMA R168, -RZ, RZ, 0, 9.5367431640625e-07 ;  /* 0x00000010ffa87435 */ /* 0x000fe200000001ff */
[----:B------:R-:W-:-:S04]  /*0ac0*/  LEA R24, P0, R225, c[0x0][0x188], 0x5 ;  /* 0x00006200e1187a11 */ /* 0x000fc800078028ff */
[----:B------:R-:W-:-:S05]  /*0ad0*/  LEA.HI.X R25, R225, c[0x0][0x18c], RZ, 0x5, P0 ;  /* 0x00006300e1197a11 */ /* 0x000fca00000f2cff */
[----:B------:R-:W-:Y:S01]  /*0ae0*/  IMAD.WIDE.U32 R168, R225, R168, c[0x0][0x208] ;  /* 0x00008200e1a87625 */ /* 0x000fe200078e00a8 */
[----:B------:R-:W2:Y:S04]  /*0af0*/  LDG.E.128 R20, [R24.64] ;  /* 0x0000000418147981 */ /* 0x000ea8000c1e1d00 */
[----:B------:R-:W3:Y:S04]  /*0b00*/  LDG.E.128 R16, [R24.64+0x10] ;  /* 0x0000100418107981 */ /* 0x000ee8000c1e1d00 */
        /* <DEDUP_REMOVED lines=10> */
[--C-:B----4-:R-:W-:Y:S01]  /*0bb0*/  PRMT R15, RZ, 0x5410, R168.reuse ;  /* 0x00005410ff0f7816 */ /* 0x110fe200000000a8 */
[----:B-----5:R-:W-:Y:S01]  /*0bc0*/  FMUL.FTZ R5, R27, R20 ;  /* 0x000000141b057220 */ /* 0x020fe20000410000 */
[----:B------:R-:W-:Y:S01]  /*0bd0*/  PRMT R168, RZ, 0x7610, R168 ;  /* 0x00007610ffa87816 */ /* 0x000fe200000000a8 */
[----:B------:R-:W-:-:S02]  /*0be0*/  FADD.FTZ R172, -R222, R23 ;  /* 0x00000017deac7221 */ /* 0x000fc40000010100 */
[----:B------:R-:W-:Y:S01]  /*0bf0*/  FMUL.FTZ R14, R44, R15 ;  /* 0x0000000f2c0e7220 */ /* 0x000fe20000410000 */
[--C-:B------:R-:W-:Y:S02]  /*0c00*/  PRMT R23, RZ, 0x5410, R170.reuse ;  /* 0x00005410ff177816 */ /* 0x100fe400000000aa */
[----:B------:R-:W-:Y:S01]  /*0c10*/  PRMT R176, RZ, 0x7610, R170 ;  /* 0x00007610ffb07816 */ /* 0x000fe200000000aa */
[C---:B---3--:R-:W-:Y:S01]  /*0c20*/  FADD.FTZ R170, -R222.reuse, R16 ;  /* 0x00000010deaa7221 */ /* 0x048fe20000010100 */
[----:B------:R-:W-:Y:S01]  /*0c30*/  PRMT R21, RZ, 0x5410, R169 ;  /* 0x00005410ff157816 */ /* 0x000fe200000000a9 */
[----:B------:R-:W-:Y:S02]  /*0c40*/  FADD.FTZ R22, -R222, R22 ;  /* 0x00000016de167221 */ /* 0x000fe40000010100 */
[----:B------:R-:W-:Y:S02]  /*0c50*/  FMUL.FTZ R13, R27, R26 ;  /* 0x0000001a1b0d7220 */ /* 0x000fe40000410000 */
[----:B------:R-:W-:-:S02]  /*0c60*/  FMUL.FTZ R16, R45, R168 ;  /* 0x000000a82d107220 */ /* 0x000fc40000410000 */
[----:B------:R-:W-:Y:S02]  /*0c70*/  FADD.FTZ R223, R223, R14 ;  /* 0x0000000edfdf7221 */ /* 0x000fe40000010000 */
[C---:B------:R-:W-:Y:S01]  /*0c80*/  FFMA.FTZ R224, R5.reuse, R14, R224 ;  /* 0x0000000e05e07223 */ /* 0x040fe200000100e0 */
[----:B------:R-:W-:Y:S01]  /*0c90*/  PRMT R24, RZ, 0x7610, R169 ;  /* 0x00007610ff187816 */ /* 0x000fe200000000a9 */
        /* <DEDUP_REMOVED lines=12> */
[----:B------:R-:W-:Y:S02]  /*0d60*/  FADD.FTZ R180, -R222, R19 ;  /* 0x00000013deb47221 */ /* 0x000fe40000010100 */
[----:B------:R-:W-:Y:S02]  /*0d70*/  FMUL.FTZ R19, R27, R170 ;  /* 0x000000aa1b137220 */ /* 0x000fe40000410000 */
        /* <DEDUP_REMOVED lines=8> */
[----:B------:R-:W-:-:S02]  /*0e00*/  FMUL.FTZ R21, R27, R174 ;  /* 0x000000ae1b157220 */ /* 0x000fc40000410000 */
[----:B------:R-:W-:Y:S02]  /*0e10*/  FMUL.FTZ R24, R49, R176 ;  /* 0x000000b031187220 */ /* 0x000fe40000410000 */
        /* <DEDUP_REMOVED lines=23> */
.L_x_996:
[----:B------:R-:W-:Y:S05]  /*0f90*/  BSYNC B1 ;  /* 0x0000000000017941 */ /* 0x000fea0003800000 */
.L_x_995:
        /* <DEDUP_REMOVED lines=21> */
[C---:B-1---5:R-:W-:Y:S01]  /*10f0*/  FMUL.FTZ R183, R27.reuse, R168 ;  /* 0x000000a81bb77220 */ /* 0x062fe20000410000 */
[--C-:B------:R-:W-:Y:S01]  /*1100*/  PRMT R171, RZ, 0x5410, R173.reuse ;  /* 0x00005410ffab7816 */ /* 0x100fe200000000ad */
[----:B0-----:R-:W-:Y:S01]  /*1110*/  FMUL.FTZ R184, R52, R169 ;  /* 0x000000a934b87220 */ /* 0x001fe20000410000 */
[----:B------:R-:W-:Y:S01]  /*1120*/  PRMT R190, RZ, 0x7610, R173 ;  /* 0x00007610ffbe7816 */ /* 0x000fe200000000ad */
[----:B------:R-:W-:Y:S01]  /*1130*/  FADD.FTZ R170, -R222, R170 ;  /* 0x000000aadeaa7221 */ /* 0x000fe20000010100 */
[--C-:B------:R-:W-:Y:S01]  /*1140*/  PRMT R173, RZ, 0x5410, R174.reuse ;  /* 0x00005410ffad7816 */ /* 0x100fe200000000ae */
[----:B------:R-:W-:Y:S01]  /*1150*/  FMUL.FTZ R182, R27, R186 ;  /* 0x000000ba1bb67220 */ /* 0x000fe20000410000 */
        /* <DEDUP_REMOVED lines=52> */
.L_x_998:
[----:B------:R-:W-:Y:S05]  /*14a0*/  BSYNC B1 ;  /* 0x0000000000017941 */ /* 0x000fea0003800000 */
.L_x_997:
        /* <DEDUP_REMOVED lines=15> */
[C---:B--2---:R-:W-:Y:S02]  /*15a0*/  FADD.FTZ R202, -R222.reuse, R169 ;  /* 0x000000a9deca7221 */ /* 0x044fe40000010100 */
[----:B------:R-:W-:Y:S01]  /*15b0*/  FADD.FTZ R168, -R222, R168 ;  /* 0x000000a8dea87221 */ /* 0x000fe20000010100 */
[----:B----4-:R-:W-:-:S03]  /*15c0*/  PRMT R169, RZ, 0x5410, R172 ;  /* 0x00005410ffa97816 */ /* 0x010fc600000000ac */
[C---:B-----5:R-:W-:Y:S01]  /*15d0*/  FMUL.FTZ R181, R27.reuse, R168 ;  /* 0x000000a81bb57220 */ /* 0x060fe20000410000 */
[----:B------:R-:W-:Y:S01]  /*15e0*/  PRMT R172, RZ, 0x7610, R172 ;  /* 0x00007610ffac7816 */ /* 0x000fe200000000ac */
[----:B------:R-:W-:Y:S02]  /*15f0*/  FADD.FTZ R204, -R222, R171 ;  /* 0x000000abdecc7221 */ /* 0x000fe40000010100 */
[----:B0-----:R-:W-:Y:S01]  /*1600*/  FMUL.FTZ R200, R60, R169 ;  /* 0x000000a93cc87220 */ /* 0x001fe20000410000 */
[----:B------:R-:W-:Y:S01]  /*1610*/  PRMT R171, RZ, 0x5410, R173 ;  /* 0x00005410ffab7816 */ /* 0x000fe200000000ad */
[----:B------:R-:W-:Y:S02]  /*1620*/  FADD.FTZ R170, -R222, R170 ;  /* 0x000000aadeaa7221 */ /* 0x000fe40000010100 */
[----:B-1----:R-:W-:Y:S02]  /*1630*/  FMUL.FTZ R198, R27, R202 ;  /* 0x000000ca1bc67220 */ /* 0x002fe40000410000 */
[----:B------:R-:W-:-:S02]  /*1640*/  FMUL.FTZ R201, R61, R172 ;  /* 0x000000ac3dc97220 */ /* 0x000fc40000410000 */
[----:B------:R-:W-:Y:S02]  /*1650*/  FADD.FTZ R168, R223, R200 ;  /* 0x000000c8dfa87221 */ /* 0x000fe40000010000 */
[C---:B------:R-:W-:Y:S01]  /*1660*/  FFMA.FTZ R224, R181.reuse, R200, R224 ;  /* 0x000000c8b5e07223 */ /* 0x040fe200000100e0 */
[----:B------:R-:W-:Y:S01]  /*1670*/  PRMT R206, RZ, 0x7610, R173 ;  /* 0x00007610ffce7816 */ /* 0x000fe200000000ad */
[----:B------:R-:W-:Y:S02]  /*1680*/  FADD.FTZ R160, R160, R169 ;  /* 0x000000a9a0a07221 */ /* 0x000fe40000010000 */
[----:B------:R-:W-:Y:S02]  /*1690*/  FFMA.FTZ R152, R181, R169, R152 ;  /* 0x000000a9b5987223 */ /* 0x000fe40000010098 */
[C---:B------:R-:W-:Y:S02]  /*16a0*/  FMUL.FTZ R202, R27.reuse, R204 ;  /* 0x000000cc1bca7220 */ /* 0x040fe40000410000 */
[----:B------:R-:W-:-:S02]  /*16b0*/  FMUL.FTZ R199, R27, R170 ;  /* 0x000000aa1bc77220 */ /* 0x000fc40000410000 */
[----:B------:R-:W-:Y:S02]  /*16c0*/  FMUL.FTZ R204, R62, R171 ;  /* 0x000000ab3ecc7220 */ /* 0x000fe40000410000 */
[----:B------:R-:W-:Y:S02]  /*16d0*/  FADD.FTZ R169, R168, R201 ;  /* 0x000000c9a8a97221 */ /* 0x000fe40000010000 */
[----:B------:R-:W-:Y:S01]  /*16e0*/  FFMA.FTZ R224, R198, R201, R224 ;  /* 0x000000c9c6e07223 */ /* 0x000fe200000100e0 */
[----:B------:R-:W-:Y:S01]  /*16f0*/  PRMT R173, RZ, 0x5410, R174 ;  /* 0x00005410ffad7816 */ /* 0x000fe200000000ae */
[----:B---3--:R-:W-:Y:S02]  /*1700*/  FADD.FTZ R176, -R222, R176 ;  /* 0x000000b0deb07221 */ /* 0x008fe40000010100 */
        /* <DEDUP_REMOVED lines=41> */
.L_x_1000:
[----:B------:R-:W-:Y:S05]  /*19a0*/  BSYNC B1 ;  /* 0x0000000000017941 */ /* 0x000fea0003800000 */
.L_x_999:
[----:B------:R-:W-:Y:S05]  /*19b0*/  BRA.DIV ~URZ, `(.L_x_1001) ;  /* 0x000025827f007947 */ /* 0x000fea000b800000 */
[----:B------:R0:W1:Y:S02]  /*19c0*/  SHFL.BFLY PT, R170, R223, 0x1, 0x1f ;  /* 0x0c201f00dfaa7f89 */ /* 0x00006400000e0000 */
.L_x_1012:
        /* <DEDUP_REMOVED lines=18> */
.L_x_1013:
        /* <DEDUP_REMOVED lines=23> */
[----:B------:R-:W-:Y:S01]  /*1c60*/  FADD.FTZ R170, R219, -R170 ;  /* 0x800000aadbaa7221 */ /* 0x000fe20000010000 */
[----:B------:R-:W-:Y:S01]  /*1c70*/  @P6 MOV R175, 0x20 ;  /* 0x0000002000af6802 */ /* 0x000fe20000000f00 */
        /* <DEDUP_REMOVED lines=59> */
.L_x_1004:
[----:B------:R-:W-:Y:S05]  /*2030*/  BSYNC B1 ;  /* 0x0000000000017941 */ /* 0x000fea0003800000 */
.L_x_1003:
        /* <DEDUP_REMOVED lines=15> */
[-CC-:B------:R-:W-:Y:S02]  /*2130*/  FFMA.FTZ R225, R23, R176.reuse, R177.reuse ;  /* 0x000000b017e17223 */ /* 0x180fe400000100b1 */
[----:B0-----:R-:W-:Y:S02]  /*2140*/  FFMA.FTZ R172, R180, R176, R177 ;  /* 0x000000b0b4ac7223 */ /* 0x001fe400000100b1 */
[----:B------:R-:W-:Y:S02]  /*2150*/  FADD.FTZ R168, R14, -R169 ;  /* 0x800000a90ea87221 */ /* 0x000fe40000010000 */
[----:B------:R-:W-:-:S02]  /*2160*/  FADD.FTZ R170, R16, -R171 ;  /* 0x800000ab10aa7221 */ /* 0x000fc40000010000 */
[----:B------:R-:W-:Y:S02]  /*2170*/  FADD.FTZ R174, R18, -R173 ;  /* 0x800000ad12ae7221 */ /* 0x000fe40000010000 */
[----:B------:R-:W-:Y:S01]  /*2180*/  FADD.FTZ R222, R20, -R175 ;  /* 0x800000af14de7221 */ /* 0x000fe20000010000 */
[----:B------:R-:W-:Y:S01]  /*2190*/  @P6 MOV R175, 0x20 ;  /* 0x0000002000af6802 */ /* 0x000fe20000000f00 */
[----:B------:R-:W-:Y:S02]  /*21a0*/  FADD.FTZ R224, R22, -R179 ;  /* 0x800000b316e07221 */ /* 0x000fe40000010000 */
[----:B------:R-:W-:Y:S02]  /*21b0*/  FADD.FTZ R226, R24, -R223 ;  /* 0x800000df18e27221 */ /* 0x000fe40000010000 */
[----:B------:R-:W-:Y:S02]  /*21c0*/  FADD.FTZ R228, R26, -R225 ;  /* 0x800000e11ae47221 */ /* 0x000fe40000010000 */
        /* <DEDUP_REMOVED lines=54> */
.L_x_1006:
[----:B------:R-:W-:Y:S05]  /*2530*/  BSYNC B1 ;  /* 0x0000000000017941 */ /* 0x000fea0003800000 */
.L_x_1005:
        /* <DEDUP_REMOVED lines=79> */
.L_x_1008:
[----:B------:R-:W-:Y:S05]  /*2a30*/  BSYNC B1 ;  /* 0x0000000000017941 */ /* 0x000fea0003800000 */
.L_x_1007:
        /* <DEDUP_REMOVED lines=78> */
.L_x_1010:
[----:B------:R-:W-:Y:S05]  /*2f20*/  BSYNC B1 ;  /* 0x0000000000017941 */ /* 0x000fea0003800000 */
.L_x_1009:
[----:B-----5:R-:W-:-:S04]  /*2f30*/  MOV R27, c[0x0][0x160] ;  /* 0x00005800001b7a02 */ /* 0x020fc80000000f00 */
[----:B------:R-:W-:-:S04]  /*2f40*/  LEA R2, R27, R2, 0x2 ;  /* 0x000000021b027211 */ /* 0x000fc800078e10ff */
[----:B------:R-:W-:-:S13]  /*2f50*/  ISETP.GE.AND P0, PT, R2, c[0x0][0x164], PT ;  /* 0x0000590002007a0c */ /* 0x000fda0003f06270 */
[----:B01----:R-:W-:Y:S01]  /*2f60*/  @P0 CALL.REL.NOINC `(.L_x_992) ;  /* 0x0000001000000944 */ /* 0x003fe20003c00000 */
[----:B------:R-:W-:Y:S05]  /*2f70*/  BRA `(.L_x_1011) ;  /* 0xffffd51000007947 */ /* 0x000fea000383ffff */
.L_x_992:
[----:B0-----:R-:W-:Y:S05]  /*2f80*/  BSYNC B0 ;  /* 0x0000000000007941 */ /* 0x001fea0003800000 */
.L_x_991:
        /* <DEDUP_REMOVED lines=20> */
[----:B------:R-:W-:Y:S02]  /*30d0*/  IADD3.X R41, RZ, RZ, RZ, P0, !PT ;  /* 0x000000ffff297210 */ /* 0x000fe400007fe4ff */
[----:B------:R-:W-:Y:S01]  /*30e0*/  STS.128 [R0+0x810], R116 ;  /* 0x0008107400007388 */ /* 0x000fe20000000c00 */
[C---:B------:R-:W-:Y:S02]  /*30f0*/  SHF.L.U32 R43, R44.reuse, 0x2, RZ ;  /* 0x000000022c2b7819 */ /* 0x040fe400000006ff */
[----:B------:R-:W-:Y:S01]  /*3100*/  SHF.L.U64.HI R44, R44, 0x2, R41 ;  /* 0x000000022c2c7819 */ /* 0x000fe20000010229 */
[----:B------:R-:W-:Y:S01]  /*3110*/  STS.128 [R0+0xc00], R160 ;  /* 0x000c00a000007388 */ /* 0x000fe20000000c00 */
[----:B------:R-:W-:-:S02]  /*3120*/  IADD3 R45, P0, R43, c[0x0][0x228], RZ ;  /* 0x00008a002b2d7a10 */ /* 0x000fc40007f1e0ff */
[----:B------:R-:W-:Y:S01]  /*3130*/  IADD3 R43, P1, R43, c[0x0][0x220], RZ ;  /* 0x000088002b2b7a10 */ /* 0x000fe20007f3e0ff */
[----:B------:R-:W-:Y:S01]  /*3140*/  STS.128 [R0+0xc10], R156 ;  /* 0x000c109c00007388 */ /* 0x000fe20000000c00 */
[----:B------:R-:W-:-:S03]  /*3150*/  IADD3.X R46, R44, c[0x0][0x22c], RZ, P0, !PT ;  /* 0x00008b002c2e7a10 */ /* 0x000fc600007fe4ff */
        /* <DEDUP_REMOVED lines=123> */
[----:B------:R-:W0:Y:S01]  /*3910*/  LDS R8, [R4.X4+0xc00] ;  /* 0x000c000004087984 */ /* 0x000e220000004800 */
[----:B------:R-:W-:Y:S01]  /*3920*/  @P0 IADD3 R45, P6, R45, 0x200, RZ ;  /* 0x000002002d2d0810 */ /* 0x000fe20007fde0ff */
[----:B---3--:R-:W-:Y:S01]  /*3930*/  FADD.FTZ R0, R0, R37 ;  /* 0x0000002500007221 */ /* 0x008fe20000010000 */
[-C--:B------:R-:W-:Y:S01]  /*3940*/  @P0 MOV R3, R46.reuse ;  /* 0x0000002e00030202 */ /* 0x080fe20000000f00 */
[----:B------:R-:W-:Y:S01]  /*3950*/  LDS R23, [R4.X4+0x2a00] ;  /* 0x002a000004177984 */ /* 0x000fe20000004800 */
[----:B------:R-:W-:Y:S02]  /*3960*/  @P0 IADD3.X R46, RZ, R46, RZ, P6, !PT ;  /* 0x0000002eff2e0210 */ /* 0x000fe400037fe4ff */
[----:B------:R-:W-:Y:S01]  /*3970*/  @P0 IADD3 R43, P6, R43, 0x200, RZ ;  /* 0x000002002b2b0810 */ /* 0x000fe20007fde0ff */
[----:B------:R-:W1:Y:S01]  /*3980*/  LDS R17, [R4.X4+0x1c00] ;  /* 0x001c000004117984 */ /* 0x000e620000004800 */
[----:B------:R-:W-:-:S02]  /*3990*/  FADD.FTZ R39, R0, R39 ;  /* 0x0000002700277221 */ /* 0x000fc40000010000 */
[----:B------:R-:W-:Y:S01]  /*39a0*/  @P0 IADD3.X R44, RZ, R44, RZ, P6, !PT ;  /* 0x0000002cff2c0210 */ /* 0x000fe200037fe4ff */
[----:B------:R-:W2:Y:S01]  /*39b0*/  LDS R0, [R4.X4+0xa00] ;  /* 0x000a000004007984 */ /* 0x000ea20000004800 */
[----:B------:R-:W-:Y:S01]  /*39c0*/  ISETP.GE.U32.AND P6, PT, R38, 0x400, PT ;  /* 0x000004002600780c */ /* 0x000fe20003fc6070 */
[----:B------:R-:W-:Y:S02]  /*39d0*/  FADD.FTZ R15, R15, R16 ;  /* 0x000000100f0f7221 */ /* 0x000fe40000010000 */
[----:B------:R-:W3:Y:S02]  /*39e0*/  LDS R38, [R4.X4+0x1400] ;  /* 0x0014000004267984 */ /* 0x000ee40000004800 */
[----:B----4-:R-:W-:Y:S02]  /*39f0*/  FADD.FTZ R15, R15, R18 ;  /* 0x000000120f0f7221 */ /* 0x010fe40000010000 */
[----:B------:R4:W-:Y:S02]  /*3a00*/  @P0 STG.E [R2.64], R39 ;  /* 0x0000002702000986 */ /* 0x0009e4000c101904 */
[----:B------:R-:W-:-:S02]  /*3a10*/  FADD.FTZ R15, R15, R10 ;  /* 0x0000000a0f0f7221 */ /* 0x000fc40000010000 */
[----:B------:R-:W-:Y:S04]  /*3a20*/  @P0 STG.E [R6.64], R5 ;  /* 0x0000000506000986 */ /* 0x000fe8000c101904 */
[----:B------:R-:W3:Y:S01]  /*3a30*/  LDS R35, [R4.X4+0x3a00] ;  /* 0x003a000004237984 */ /* 0x000ee20000004800 */
[----:B------:R-:W-:Y:S01]  /*3a40*/  FADD.FTZ R27, RZ, R27 ;  /* 0x0000001bff1b7221 */ /* 0x000fe20000010000 */
[----:B----4-:R-:W-:Y:S02]  /*3a50*/  @P4 MOV R2, R45 ;  /* 0x0000002d00024202 */ /* 0x010fe40000000f00 */
[----:B------:R-:W4:Y:S01]  /*3a60*/  LDS R6, [R4.X4+0xe00] ;  /* 0x000e000004067984 */ /* 0x000f220000004800 */
[-C--:B------:R-:W-:Y:S02]  /*3a70*/  @P4 MOV R3, R46.reuse ;  /* 0x0000002e00034202 */ /* 0x080fe40000000f00 */
[----:B------:R-:W-:Y:S01]  /*3a80*/  @P4 IADD3 R45, P0, R45, 0x200, RZ ;  /* 0x000002002d2d4810 */ /* 0x000fe20007f1e0ff */
[----:B------:R-:W4:Y:S03]  /*3a90*/  LDS R21, [R4.X4+0x2c00] ;  /* 0x002c000004157984 */ /* 0x000f260000004800 */
[----:B------:R-:W-:Y:S01]  /*3aa0*/  @P4 IADD3.X R46, RZ, R46, RZ, P0, !PT ;  /* 0x0000002eff2e4210 */ /* 0x000fe200007fe4ff */
[----:B------:R-:W4:Y:S01]  /*3ab0*/  LDS R7, [R4.X4+0x1e00] ;  /* 0x001e000004077984 */ /* 0x000f220000004800 */
[----:B0-----:R-:W-:-:S03]  /*3ac0*/  FADD.FTZ R8, RZ, R8 ;  /* 0x00000008ff087221 */ /* 0x001fc60000010000 */
[----:B------:R-:W0:Y:S01]  /*3ad0*/  LDS R25, [R4.X4+0x2e00] ;  /* 0x002e000004197984 */ /* 0x000e220000004800 */
[----:B-1----:R-:W-:Y:S02]  /*3ae0*/  FADD.FTZ R8, R8, R17 ;  /* 0x0000001108087221 */ /* 0x002fe40000010000 */
[----:B--2---:R-:W-:Y:S02]  /*3af0*/  FADD.FTZ R0, RZ, R0 ;  /* 0x00000000ff007221 */ /* 0x004fe40000010000 */
[----:B---3--:R-:W-:Y:S02]  /*3b00*/  FADD.FTZ R27, R27, R38 ;  /* 0x000000261b1b7221 */ /* 0x008fe40000010000 */
[----:B------:R-:W-:Y:S02]  /*3b10*/  FADD.FTZ R0, R0, R19 ;  /* 0x0000001300007221 */ /* 0x000fe40000010000 */
[----:B------:R-:W-:Y:S02]  /*3b20*/  FADD.FTZ R27, R27, R40 ;  /* 0x000000281b1b7221 */ /* 0x000fe40000010000 */
[----:B------:R-:W-:-:S02]  /*3b30*/  FADD.FTZ R0, R0, R23 ;  /* 0x0000001700007221 */ /* 0x000fc40000010000 */
[----:B------:R-:W-:Y:S02]  /*3b40*/  FADD.FTZ R27, R27, R42 ;  /* 0x0000002a1b1b7221 */ /* 0x000fe40000010000 */
[----:B------:R-:W-:-:S03]  /*3b50*/  FADD.FTZ R35, R0, R35 ;  /* 0x0000002300237221 */ /* 0x000fc60000010000 */
[----:B------:R1:W-:Y:S04]  /*3b60*/  @P4 STG.E [R2.64], R27 ;  /* 0x0000001b02004986 */ /* 0x0003e8000c101904 */
[----:B------:R-:W2:Y:S01]  /*3b70*/  LDS R27, [R4.X4+0x3c00] ;  /* 0x003c0000041b7984 */ /* 0x000ea20000004800 */
[----:B----4-:R-:W-:Y:S02]  /*3b80*/  FADD.FTZ R6, RZ, R6 ;  /* 0x00000006ff067221 */ /* 0x010fe40000010000 */
[----:B------:R-:W-:Y:S01]  /*3b90*/  FADD.FTZ R8, R8, R21 ;  /* 0x0000001508087221 */ /* 0x000fe20000010000 */
[----:B-1----:R-:W-:Y:S01]  /*3ba0*/  @P4 MOV R2, R43 ;  /* 0x0000002b00024202 */ /* 0x002fe20000000f00 */
[----:B------:R-:W-:Y:S01]  /*3bb0*/  FADD.FTZ R0, R6, R7 ;  /* 0x0000000706007221 */ /* 0x000fe20000010000 */
[----:B------:R-:W-:-:S02]  /*3bc0*/  @P4 MOV R3, R44 ;  /* 0x0000002c00034202 */ /* 0x000fc40000000f00 */
        /* <DEDUP_REMOVED lines=55> */
.L_x_1001:
[----:B------:R-:W-:Y:S01]  /*3f40*/  HFMA2.MMA R176, -RZ, RZ, 0, 5.9604644775390625e-08 ;  /* 0x00000001ffb07435 */ /* 0x000fe200000001ff */
[----:B------:R-:W-:-:S02]  /*3f50*/  MOV R171, R223 ;  /* 0x000000df00ab7202 */ /* 0x000fc40000000f00 */
[----:B------:R-:W-:Y:S02]  /*3f60*/  MOV R173, 0x1f ;  /* 0x0000001f00ad7802 */ /* 0x000fe40000000f00 */
[----:B------:R-:W-:Y:S02]  /*3f70*/  MOV R178, 0xffffffff ;  /* 0xffffffff00b27802 */ /* 0x000fe40000000f00 */
[----:B------:R-:W-:Y:S02]  /*3f80*/  MOV R168, 0x3fa0 ;  /* 0x00003fa000a87802 */ /* 0x000fe40000000f00 */
[----:B-----5:R-:W-:Y:S05]  /*3f90*/  CALL.REL.NOINC `($__internal_50_$__cuda_sm70_shflsync_bfly_p) ;  /* 0x0000046000007944 */ /* 0x020fea0003c00000 */
[----:B-1----:R-:W-:Y:S01]  /*3fa0*/  MOV R170, R171 ;  /* 0x000000ab00aa7202 */ /* 0x002fe20000000f00 */
[----:B0-----:R-:W-:Y:S05]  /*3fb0*/  BRA `(.L_x_1012) ;  /* 0xffffda1000007947 */ /* 0x001fea000383ffff */
.L_x_1002:
[----:B------:R-:W-:Y:S01]  /*3fc0*/  HFMA2.MMA R176, -RZ, RZ, 0, 5.9604644775390625e-08 ;  /* 0x00000001ffb07435 */ /* 0x000fe200000001ff */
[----:B------:R-:W-:Y:S02]  /*3fd0*/  MOV R171, R224 ;  /* 0x000000e000ab7202 */ /* 0x000fe40000000f00 */
[----:B------:R-:W-:Y:S02]  /*3fe0*/  MOV R173, 0x1f ;  /* 0x0000001f00ad7802 */ /* 0x000fe40000000f00 */
[----:B------:R-:W-:-:S02]  /*3ff0*/  MOV R178, 0xffffffff ;  /* 0xffffffff00b27802 */ /* 0x000fc40000000f00 */
[----:B------:R-:W-:Y:S02]  /*4000*/  MOV R168, 0x4020 ;  /* 0x0000402000a87802 */ /* 0x000fe40000000f00 */
[----:B01---5:R-:W-:Y:S05]  /*4010*/  CALL.REL.NOINC `($__internal_50_$__cuda_sm70_shflsync_bfly_p) ;  /* 0x000003e000007944 */ /* 0x023fea0003c00000 */
[----:B------:R-:W-:Y:S01]  /*4020*/  FADD.FTZ R223, R170, R223 ;  /* 0x000000dfaadf7221 */ /* 0x000fe20000010000 */
[----:B0-----:R-:W-:Y:S01]  /*4030*/  HFMA2.MMA R176, -RZ, RZ, 0, 1.1920928955078125e-07 ;  /* 0x00000002ffb07435 */ /* 0x001fe200000001ff */
[----:B-1----:R-:W-:Y:S01]  /*4040*/  FADD.FTZ R224, R224, R171 ;  /* 0x000000abe0e07221 */ /* 0x002fe20000010000 */
[----:B------:R-:W-:Y:S02]  /*4050*/  MOV R173, 0x1f ;  /* 0x0000001f00ad7802 */ /* 0x000fe40000000f00 */
[----:B------:R-:W-:Y:S02]  /*4060*/  MOV R178, 0xffffffff ;  /* 0xffffffff00b27802 */ /* 0x000fe40000000f00 */
[----:B------:R-:W-:Y:S02]  /*4070*/  MOV R171, R223 ;  /* 0x000000df00ab7202 */ /* 0x000fe40000000f00 */
[----:B------:R-:W-:Y:S02]  /*4080*/  MOV R168, 0x40a0 ;  /* 0x000040a000a87802 */ /* 0x000fe40000000f00 */
[----:B------:R-:W-:Y:S05]  /*4090*/  CALL.REL.NOINC `($__internal_50_$__cuda_sm70_shflsync_bfly_p) ;  /* 0x0000036000007944 */ /* 0x000fea0003c00000 */
[----:B0-----:R-:W-:Y:S01]  /*40a0*/  HFMA2.MMA R176, -RZ, RZ, 0, 1.1920928955078125e-07 ;  /* 0x00000002ffb07435 */ /* 0x001fe200000001ff */
[----:B-1----:R-:W-:-:S02]  /*40b0*/  MOV R170, R171 ;  /* 0x000000ab00aa7202 */ /* 0x002fc40000000f00 */
[----:B------:R-:W-:Y:S02]  /*40c0*/  MOV R171, R224 ;  /* 0x000000e000ab7202 */ /* 0x000fe40000000f00 */
[----:B------:R-:W-:Y:S02]  /*40d0*/  MOV R173, 0x1f ;  /* 0x0000001f00ad7802 */ /* 0x000fe40000000f00 */
[----:B------:R-:W-:Y:S02]  /*40e0*/  MOV R178, 0xffffffff ;  /* 0xffffffff00b27802 */ /* 0x000fe40000000f00 */
[----:B------:R-:W-:Y:S02]  /*40f0*/  MOV R168, 0x4110 ;  /* 0x0000411000a87802 */ /* 0x000fe40000000f00 */
[----:B------:R-:W-:Y:S05]  /*4100*/  CALL.REL.NOINC `($__internal_50_$__cuda_sm70_shflsync_bfly_p) ;  /* 0x000002f000007944 */ /* 0x000fea0003c00000 */
[----:B------:R-:W-:Y:S01]  /*4110*/  FADD.FTZ R223, R170, R223 ;  /* 0x000000dfaadf7221 */ /* 0x000fe20000010000 */
[----:B0-----:R-:W-:Y:S01]  /*4120*/  HFMA2.MMA R176, -RZ, RZ, 0, 2.384185791015625e-07 ;  /* 0x00000004ffb07435 */ /* 0x001fe200000001ff */
[----:B-1----:R-:W-:Y:S01]  /*4130*/  FADD.FTZ R224, R224, R171 ;  /* 0x000000abe0e07221 */ /* 0x002fe20000010000 */
[----:B------:R-:W-:Y:S02]  /*4140*/  MOV R173, 0x1f ;  /* 0x0000001f00ad7802 */ /* 0x000fe40000000f00 */
[----:B------:R-:W-:-:S02]  /*4150*/  MOV R178, 0xffffffff ;  /* 0xffffffff00b27802 */ /* 0x000fc40000000f00 */
[----:B------:R-:W-:Y:S02]  /*4160*/  MOV R171, R223 ;  /* 0x000000df00ab7202 */ /* 0x000fe40000000f00 */
[----:B------:R-:W-:Y:S02]  /*4170*/  MOV R168, 0x4190 ;  /* 0x0000419000a87802 */ /* 0x000fe40000000f00 */
[----:B------:R-:W-:Y:S05]  /*4180*/  CALL.REL.NOINC `($__internal_50_$__cuda_sm70_shflsync_bfly_p) ;  /* 0x0000027000007944 */ /* 0x000fea0003c00000 */
[----:B0-----:R-:W-:Y:S01]  /*4190*/  HFMA2.MMA R176, -RZ, RZ, 0, 2.384185791015625e-07 ;  /* 0x00000004ffb07435 */ /* 0x001fe200000001ff */
[----:B-1----:R-:W-:Y:S02]  /*41a0*/  MOV R170, R171 ;  /* 0x000000ab00aa7202 */ /* 0x002fe40000000f00 */
[----:B------:R-:W-:Y:S02]  /*41b0*/  MOV R171, R224 ;  /* 0x000000e000ab7202 */ /* 0x000fe40000000f00 */
[----:B------:R-:W-:Y:S02]  /*41c0*/  MOV R173, 0x1f ;  /* 0x0000001f00ad7802 */ /* 0x000fe40000000f00 */
[----:B------:R-:W-:Y:S02]  /*41d0*/  MOV R178, 0xffffffff ;  /* 0xffffffff00b27802 */ /* 0x000fe40000000f00 */
[----:B------:R-:W-:-:S02]  /*41e0*/  MOV R168, 0x4200 ;  /* 0x0000420000a87802 */ /* 0x000fc40000000f00 */
[----:B------:R-:W-:Y:S05]  /*41f0*/  CALL.REL.NOINC `($__internal_50_$__cuda_sm70_shflsync_bfly_p) ;  /* 0x0000020000007944 */ /* 0x000fea0003c00000 */
[----:B------:R-:W-:Y:S01]  /*4200*/  FADD.FTZ R223, R170, R223 ;  /* 0x000000dfaadf7221 */ /* 0x000fe20000010000 */
[----:B0-----:R-:W-:Y:S01]  /*4210*/  HFMA2.MMA R176, -RZ, RZ, 0, 4.76837158203125e-07 ;  /* 0x00000008ffb07435 */ /* 0x001fe200000001ff */
[----:B-1----:R-:W-:Y:S01]  /*4220*/  FADD.FTZ R174, R224, R171 ;  /* 0x000000abe0ae7221 */ /* 0x002fe20000010000 */
[----:B------:R-:W-:-:S02]  /*4230*/  MOV R173, 0x1f ;  /* 0x0000001f00ad7802 */ /* 0x000fc40000000f00 */
[----:B------:R-:W-:Y:S02]  /*4240*/  MOV R178, 0xffffffff ;  /* 0xffffffff00b27802 */ /* 0x000fe40000000f00 */
[----:B------:R-:W-:Y:S02]  /*4250*/  MOV R171, R223 ;  /* 0x000000df00ab7202 */ /* 0x000fe40000000f00 */
[----:B------:R-:W-:Y:S02]  /*4260*/  MOV R168, 0x4280 ;  /* 0x0000428000a87802 */ /* 0x000fe40000000f00 */
[----:B------:R-:W-:Y:S05]  /*4270*/  CALL.REL.NOINC `($__internal_50_$__cuda_sm70_shflsync_bfly_p) ;  /* 0x0000018000007944 */ /* 0x000fea0003c00000 */
[----:B0-----:R-:W-:Y:S01]  /*4280*/  HFMA2.MMA R176, -RZ, RZ, 0, 4.76837158203125e-07 ;  /* 0x00000008ffb07435 */ /* 0x001fe200000001ff */
[----:B-1----:R-:W-:Y:S02]  /*4290*/  MOV R170, R171 ;  /* 0x000000ab00aa7202 */ /* 0x002fe40000000f00 */
[----:B------:R-:W-:Y:S02]  /*42a0*/  MOV R171, R174 ;  /* 0x000000ae00ab7202 */ /* 0x000fe40000000f00 */
[----:B------:R-:W-:Y:S02]  /*42b0*/  MOV R173, 0x1f ;  /* 0x0000001f00ad7802 */ /* 0x000fe40000000f00 */
[----:B------:R-:W-:-:S02]  /*42c0*/  MOV R178, 0xffffffff ;  /* 0xffffffff00b27802 */ /* 0x000fc40000000f00 */
[----:B------:R-:W-:Y:S02]  /*42d0*/  MOV R168, 0x42f0 ;  /* 0x000042f000a87802 */ /* 0x000fe40000000f00 */
[----:B------:R-:W-:Y:S05]  /*42e0*/  CALL.REL.NOINC `($__internal_50_$__cuda_sm70_shflsync_bfly_p) ;  /* 0x0000011000007944 */ /* 0x000fea0003c00000 */
[----:B------:R-:W-:Y:S01]  /*42f0*/  FADD.FTZ R172, R170, R223 ;  /* 0x000000dfaaac7221 */ /* 0x000fe20000010000 */
[----:B0-----:R-:W-:Y:S01]  /*4300*/  HFMA2.MMA R176, -RZ, RZ, 0, 9.5367431640625e-07 ;  /* 0x00000010ffb07435 */ /* 0x001fe200000001ff */
[----:B-1----:R-:W-:Y:S01]  /*4310*/  FADD.FTZ R174, R174, R171 ;  /* 0x000000abaeae7221 */ /* 0x002fe20000010000 */
[----:B------:R-:W-:Y:S02]  /*4320*/  MOV R173, 0x1f ;  /* 0x0000001f00ad7802 */ /* 0x000fe40000000f00 */
[----:B------:R-:W-:Y:S02]  /*4330*/  MOV R178, 0xffffffff ;  /* 0xffffffff00b27802 */ /* 0x000fe40000000f00 */
[----:B------:R-:W-:Y:S02]  /*4340*/  MOV R171, R172 ;  /* 0x000000ac00ab7202 */ /* 0x000fe40000000f00 */
[----:B------:R-:W-:Y:S02]  /*4350*/  MOV R168, 0x4370 ;  /* 0x0000437000a87802 */ /* 0x000fe40000000f00 */
[----:B------:R-:W-:Y:S05]  /*4360*/  CALL.REL.NOINC `($__internal_50_$__cuda_sm70_shflsync_bfly_p) ;  /* 0x0000009000007944 */ /* 0x000fea0003c00000 */
[----:B0-----:R-:W-:Y:S01]  /*4370*/  HFMA2.MMA R176, -RZ, RZ, 0, 9.5367431640625e-07 ;  /* 0x00000010ffb07435 */ /* 0x001fe200000001ff */
[----:B-1----:R-:W-:-:S02]  /*4380*/  MOV R175, R171 ;  /* 0x000000ab00af7202 */ /* 0x002fc40000000f00 */
[----:B------:R-:W-:Y:S02]  /*4390*/  MOV R171, R174 ;  /* 0x000000ae00ab7202 */ /* 0x000fe40000000f00 */
[----:B------:R-:W-:Y:S02]  /*43a0*/  MOV R173, 0x1f ;  /* 0x0000001f00ad7802 */ /* 0x000fe40000000f00 */
[----:B------:R-:W-:Y:S02]  /*43b0*/  MOV R178, 0xffffffff ;  /* 0xffffffff00b27802 */ /* 0x000fe40000000f00 */
[----:B------:R-:W-:Y:S02]  /*43c0*/  MOV R168, 0x43e0 ;  /* 0x000043e000a87802 */ /* 0x000fe40000000f00 */
[----:B------:R-:W-:Y:S05]  /*43d0*/  CALL.REL.NOINC `($__internal_50_$__cuda_sm70_shflsync_bfly_p) ;  /* 0x0000002000007944 */ /* 0x000fea0003c00000 */
[----:B-1----:R-:W-:Y:S01]  /*43e0*/  MOV R169, R171 ;  /* 0x000000ab00a97202 */ /* 0x002fe20000000f00 */
[----:B0-----:R-:W-:Y:S05]  /*43f0*/  BRA `(.L_x_1013) ;  /* 0xffffd6f000007947 */ /* 0x001fea000383ffff */
        .weak           $__internal_50_$__cuda_sm70_shflsync_bfly_p
        .type           $__internal_50_$__cuda_sm70_shflsync_bfly_p,@function
        .size           $__internal_50_$__cuda_sm70_shflsync_bfly_p,(.L_x_2588 - $__internal_50_$__cuda_sm70_shflsync_bfly_p)
$__internal_50_$__cuda_sm70_shflsync_bfly_p:
[----:B------:R-:W-:Y:S01]  /*4400*/  HFMA2.MMA R169, -RZ, RZ, 0, 0 ;  /* 0x00000000ffa97435 */ /* 0x000fe200000001ff */
[----:B------:R-:W-:Y:S04]  /*4410*/  WARPSYNC R178 ;  /* 0x000000b200007348 */ /* 0x000fe80003800000 */
[----:B------:R0:W1:Y:S01]  /*4420*/  SHFL.BFLY PT, R171, R171, R176, R173 ;  /* 0x0c0000b0abab7389 */ /* 0x00006200000e00ad */
[----:B------:R-:W-:Y:S05]  /*4430*/  RET.REL.NODEC R168 `(_ZN10layer_norm31ln_parallel_residual_bwd_kernelINS_13Kernel_traitsIf13__nv_bfloat16fS2_fjLj1024ELj1ELj4ELj1ELj16ENS_18Kernel_traits_baseILj1024EfS2_fS2_fjLj128EEEEELb0ELb1ELb0EEEvNS_9BwdParamsE) ;  /* 0xffffbbc0a8007950 */ /* 0x000fea0003c3ffff */
.L_x_1014:
        /* <DEDUP_REMOVED lines=12> */
.L_x_2588:


//--------------------- .text._ZN10layer_norm31ln_parallel_residual_bwd_kernelINS_13Kernel_traitsIf13__nv_bfloat16fS2_fjLj1024ELj1ELj4ELj1ELj16ENS_18Kernel_traits_baseILj1024EfS2_fS2_fjLj128EEEEELb0ELb1ELb1EEEvNS_9BwdParamsE --------------------------
	.section	.text._ZN10layer_norm31ln_parallel_residual_bwd_kernelINS_13Kernel_traitsIf13__nv_bfloat16fS2_fjLj1024ELj1ELj4ELj1ELj16ENS_18Kernel_traits_baseILj1024EfS2_fS2_fjLj128EEEEELb0ELb1ELb1EEEvNS_9BwdParamsE,"ax",@progbits
	.sectioninfo	@"SHI_REGISTERS=246"
	.align	128
        .global         _ZN10layer_norm31ln_parallel_residual_bwd_kernelINS_13Kernel_traitsIf13__nv_bfloat16fS2_fjLj1024ELj1ELj4ELj1ELj16ENS_18Kernel_traits_baseILj1024EfS2_fS2_fjLj128EEEEELb0ELb1ELb1EEEvNS_9BwdParamsE
        .type           _ZN10layer_norm31ln_parallel_residual_bwd_kernelINS_13Kernel_traitsIf13__nv_bfloat16fS2_fjLj1024ELj1ELj4ELj1ELj16ENS_18Kernel_traits_baseILj1024EfS2_fS2_fjLj128EEEEELb0ELb1ELb1EEEvNS_9BwdParamsE,@function
        .size           _ZN10layer_norm31ln_parallel_residual_bwd_kernelINS_13Kernel_traitsIf13__nv_bfloat16fS2_fjLj1024ELj1ELj4ELj1ELj16ENS_18Kernel_traits_baseILj1024EfS2_fS2_fjLj128EEEEELb0ELb1ELb1EEEvNS_9BwdParamsE,(.L_x_2589 - _ZN10layer_norm31ln_parallel_residual_bwd_kernelINS_13Kernel_traitsIf13__nv_bfloat16fS2_fjLj1024ELj1ELj4ELj1ELj16ENS_18Kernel_traits_baseILj1024EfS2_fS2_fjLj128EEEEELb0ELb1ELb1EEEvNS_9BwdParamsE)
        .other          _ZN10layer_norm31ln_parallel_residual_bwd_kernelINS_13Kernel_traitsIf13__nv_bfloat16fS2_fjLj1024ELj1ELj4ELj1ELj16ENS_18Kernel_traits_baseILj1024EfS2_fS2_fjLj128EEEEELb0ELb1ELb1EEEvNS_9BwdParamsE,@"STO_CUDA_ENTRY STV_DEFAULT"
_ZN10layer_norm31ln_parallel_residual_bwd_kernelINS_13Kernel_traitsIf13__nv_bfloat16fS2_fjLj1024ELj1ELj4ELj1ELj16ENS_18Kernel_traits_baseILj1024EfS2_fS2_fjLj128EEEEELb0ELb1ELb1EEEvNS_9BwdParamsE:
.text._ZN10layer_norm31ln_parallel_residual_bwd_kernelINS_13Kernel_traitsIf13__nv_bfloat16fS2_fjLj1024ELj1ELj4ELj1ELj16ENS_18Kernel_traits_baseILj1024EfS2_fS2_fjLj128EEEEELb0ELb1ELb1EEEvNS_9BwdParamsE:
        /* <DEDUP_REMOVED lines=42> */
.L_x_1016:
        /* <DEDUP_REMOVED lines=46> */
[----:B01----:R-:W-:-:S02]  /*0580*/  MOV R203, RZ ;  /* 0x000000ff00cb7202 */ /* 0x003fc40000000f00 */
.L_x_1022:
[----:B------:R-:W-:Y:S01]  /*0590*/  IMAD R2, R201, c[0x0][0x168], RZ ;  /* 0x00005a00c9027a24 */ /* 0x000fe200078e02ff */
[----:B------:R-:W-:-:S02]  /*05a0*/  MOV R134, 0x4 ;  /* 0x0000000400867802 */ /* 0x000fc40000000f00 */
[----:B------:R-:W-:Y:S02]  /*05b0*/  LOP3.LUT R204, R0, 0x1f, RZ, 0xc0, !PT ;  /* 0x0000001f00cc7812 */ /* 0x000fe400078ec0ff */
[----:B------:R-:W-:Y:S01]  /*05c0*/  SHF.R.S32.HI R3, RZ, 0x1f, R2 ;  /* 0x0000001fff037819 */ /* 0x000fe20000011402 */
[----:B------:R-:W-:Y:S01]  /*05d0*/  IMAD.WIDE R96, R201, R134, c[0x0][0x1a0] ;  /* 0x00006800c9607625 */ /* 0x000fe200078e0286 */
[----:B------:R-:W-:Y:S02]  /*05e0*/  MOV R133, 0x20 ;  /* 0x0000002000857802 */ /* 0x000fe40000000f00 */
[----:B------:R-:W-:Y:S02]  /*05f0*/  LEA.HI R3, R3, R2, RZ, 0x3 ;  /* 0x0000000203037211 */ /* 0x000fe400078f18ff */
[----:B------:R-:W-:Y:S01]  /*0600*/  MOV R121, 0x10 ;  /* 0x0000001000797802 */ /* 0x000fe20000000f00 */
[----:B------:R0:W2:Y:S01]  /*0610*/  LDG.E R207, [R96.64] ;  /* 0x0000000460cf7981 */ /* 0x0000a2000c1e1900 */
[----:B------:R-:W-:-:S04]  /*0620*/  LEA.HI.SX32 R204, R3, R204, 0x1d ;  /* 0x000000cc03cc7211 */ /* 0x000fc800078feaff */
[C---:B------:R-:W-:Y:S01]  /*0630*/  IADD3 R206, R204.reuse, 0x20, RZ ;  /* 0x00000020ccce7810 */ /* 0x040fe20007ffe0ff */
[C---:B------:R-:W-:Y:S01]  /*0640*/  IMAD.WIDE.U32 R84, R204.reuse, R121, c[0x0][0x208] ;  /* 0x00008200cc547625 */ /* 0x040fe200078e0079 */
[----:B------:R-:W-:-:S03]  /*0650*/  IADD3 R205, R204, 0x40, RZ ;  /* 0x00000040cccd7810 */ /* 0x000fc60007ffe0ff */
[-C--:B------:R-:W-:Y:S02]  /*0660*/  IMAD.WIDE.U32 R112, R204, R133.reuse, c[0x0][0x188] ;  /* 0x00006200cc707625 */ /* 0x080fe400078e0085 */
[----:B------:R-:W3:Y:S02]  /*0670*/  LDG.E.128 R84, [R84.64] ;  /* 0x0000000454547981 */ /* 0x000ee4000c1e1d00 */
[-C--:B------:R-:W-:Y:S02]  /*0680*/  IMAD.WIDE.U32 R2, R206, R133.reuse, c[0x0][0x188] ;  /* 0x00006200ce027625 */ /* 0x080fe400078e0085 */
[----:B------:R1:W4:Y:S02]  /*0690*/  LDG.E.128 R80, [R112.64] ;  /* 0x0000000470507981 */ /* 0x000324000c1e1d00 */
[----:B------:R-:W-:Y:S02]  /*06a0*/  IMAD.WIDE.U32 R128, R205, R133, c[0x0][0x188] ;  /* 0x00006200cd807625 */ /* 0x000fe400078e0085 */
[----:B------:R1:W4:Y:S02]  /*06b0*/  LDG.E.128 R88, [R112.64+0x10] ;  /* 0x0000100470587981 */ /* 0x000324000c1e1d00 */
[----:B------:R-:W-:-:S02]  /*06c0*/  IMAD.WIDE R134, R201, R134, c[0x0][0x1a8] ;  /* 0x00006a00c9867625 */ /* 0x000fc400078e0286 */
[----:B------:R0:W4:Y:S02]  /*06d0*/  LDG.E.128 R100, [R2.64+0x10] ;  /* 0x0000100402647981 */ /* 0x000124000c1e1d00 */
[-C--:B------:R-:W-:Y:S02]  /*06e0*/  IMAD.WIDE.U32 R108, R205, R121.reuse, c[0x0][0x208] ;  /* 0x00008200cd6c7625 */ /* 0x080fe400078e0079 */
[----:B------:R0:W4:Y:S04]  /*06f0*/  LDG.E.128 R104, [R128.64] ;  /* 0x0000000480687981 */ /* 0x000128000c1e1d00 */
[----:B------:R0:W4:Y:S04]  /*0700*/  LDG.E.128 R92, [R2.64] ;  /* 0x00000004025c7981 */ /* 0x000128000c1e1d00 */
[----:B------:R2:W4:Y:S04]  /*0710*/  LDG.E R134, [R134.64] ;  /* 0x0000000486867981 */ /* 0x000528000c1e1900 */
[----:B------:R-:W4:Y:S04]  /*0720*/  LDG.E.128 R108, [R108.64] ;  /* 0x000000046c6c7981 */ /* 0x000f28000c1e1d00 */
[----:B-1----:R1:W4:Y:S01]  /*0730*/  LDG.E.128 R112, [R128.64+0x10] ;  /* 0x0000100480707981 */ /* 0x002322000c1e1d00 */
[----:B------:R-:W-:Y:S01]  /*0740*/  IMAD.WIDE.U32 R98, R206, R121, c[0x0][0x208] ;  /* 0x00008200ce627625 */ /* 0x000fe200078e0079 */
[----:B------:R-:W-:-:S05]  /*0750*/  IADD3 R136, R204, 0x60, RZ ;  /* 0x00000060cc887810 */ /* 0x000fca0007ffe0ff */
[----:B------:R-:W-:Y:S01]  /*0760*/  IMAD.WIDE.U32 R136, R136, R133, c[0x0][0x188] ;  /* 0x0000620088887625 */ /* 0x000fe200078e0085 */
[----:B0-----:R-:W4:Y:S04]  /*0770*/  LDG.E.128 R96, [R98.64] ;  /* 0x0000000462607981 */ /* 0x001f28000c1e1d00 */
[----:B------:R4:W4:Y:S01]  /*0780*/  LDG.E.128 R116, [R136.64] ;  /* 0x0000000488747981 */ /* 0x000922000c1e1d00 */
[----:B------:R-:W-:-:S03]  /*0790*/  IADD3 R132, R204, 0x60, RZ ;  /* 0x00000060cc847810 */ /* 0x000fc60007ffe0ff */
[----:B------:R4:W4:Y:S02]  /*07a0*/  LDG.E.128 R124, [R136.64+0x10] ;  /* 0x00001004887c7981 */ /* 0x000924000c1e1d00 */
[----:B------:R-:W-:-:S06]  /*07b0*/  IMAD.WIDE.U32 R120, R132, R121, c[0x0][0x208] ;  /* 0x0000820084787625 */ /* 0x000fcc00078e0079 */
[----:B------:R-:W4:Y:S01]  /*07c0*/  LDG.E.128 R120, [R120.64] ;  /* 0x0000000478787981 */ /* 0x000f22000c1e1d00 */
[----:B------:R-:W-:-:S04]  /*07d0*/  ISETP.NE.U32.AND P0, PT, RZ, c[0x0][0x218], PT ;  /* 0x00008600ff007a0c */ /* 0x000fc80003f05070 */
[----:B------:R-:W-:-:S13]  /*07e0*/  ISETP.NE.AND.EX P0, PT, RZ, c[0x0][0x21c], PT, P0 ;  /* 0x00008700ff007a0c */ /* 0x000fda0003f05300 */
[----:B------:R-:W-:-:S04]  /*07f0*/  @P0 IMAD.WIDE.U32 R130, R204, R133, c[0x0][0x218] ;  /* 0x00008600cc820625 */ /* 0x000fc800078e0085 */
[C---:B------:R-:W-:Y:S01]  /*0800*/  @P0 IMAD.WIDE.U32 R2, R133.reuse, R206, c[0x0][0x218] ;  /* 0x0000860085020625 */ /* 0x040fe200078e00ce */
[----:B-----5:R0:W5:Y:S03]  /*0810*/  @P0 LDG.E.128 R36, [R130.64] ;  /* 0x0000000482240981 */ /* 0x020166000c1e1d00 */
        /* <DEDUP_REMOVED lines=10> */
[----:B--2---:R-:W-:Y:S02]  /*08c0*/  FSEL R135, R207, RZ, !P0 ;  /* 0x000000ffcf877208 */ /* 0x004fe40004000000 */
[----:B---3--:R-:W-:Y:S02]  /*08d0*/  PRMT R3, RZ, 0x5410, R84 ;  /* 0x00005410ff037816 */ /* 0x008fe40000000054 */
[----:B0-----:R-:W-:Y:S01]  /*08e0*/  PRMT R133, RZ, 0x5410, R87 ;  /* 0x00005410ff857816 */ /* 0x001fe20000000057 */
[C---:B----4-:R-:W-:Y:S02]  /*08f0*/  FADD.FTZ R137, -R135.reuse, R80 ;  /* 0x0000005087897221 */ /* 0x050fe40000010100 */
[C---:B------:R-:W-:Y:S02]  /*0900*/  FADD.FTZ R81, -R135.reuse, R81 ;  /* 0x0000005187517221 */ /* 0x040fe40000010100 */
[C---:B------:R-:W-:Y:S01]  /*0910*/  FADD.FTZ R83, -R135.reuse, R83 ;  /* 0x0000005387537221 */ /* 0x040fe20000010100 */
[----:B------:R-:W-:Y:S01]  /*0920*/  PRMT R80, RZ, 0x7610, R87 ;  /* 0x00007610ff507816 */ /* 0x000fe20000000057 */
[C---:B------:R-:W-:Y:S01]  /*0930*/  FADD.FTZ R87, -R135.reuse, R88 ;  /* 0x0000005887577221 */ /* 0x040fe20000010100 */
[----:B------:R-:W-:Y:S01]  /*0940*/  PRMT R84, RZ, 0x7610, R84 ;  /* 0x00007610ff547816 */ /* 0x000fe20000000054 */
[C---:B------:R-:W-:Y:S01]  /*0950*/  FADD.FTZ R219, -R135.reuse, R102 ;  /* 0x0000006687db7221 */ /* 0x040fe20000010100 */
[----:B------:R-:W-:Y:S01]  /*0960*/  PRMT R2, RZ, 0x7610, R85 ;  /* 0x00007610ff027816 */ /* 0x000fe20000000055 */
[----:B------:R-:W-:-:S02]  /*0970*/  FADD.FTZ R131, -R135, R82 ;  /* 0x0000005287837221 */ /* 0x000fc40000010100 */
[C---:B------:R-:W-:Y:S01]  /*0980*/  FADD.FTZ R223, -R135.reuse, R106 ;  /* 0x0000006a87df7221 */ /* 0x040fe20000010100 */
[----:B-1----:R-:W-:Y:S01]  /*0990*/  PRMT R129, RZ, 0x5410, R85 ;  /* 0x00005410ff817816 */ /* 0x002fe20000000055 */
[C---:B------:R-:W-:Y:S02]  /*09a0*/  FADD.FTZ R209, -R135.reuse, R92 ;  /* 0x0000005c87d17221 */ /* 0x040fe40000010100 */
[C---:B------:R-:W-:Y:S02]  /*09b0*/  FMUL.FTZ R102, R134.reuse, R137 ;  /* 0x0000008986667220 */ /* 0x040fe40000410000 */
[C---:B------:R-:W-:Y:S02]  /*09c0*/  FMUL.FTZ R81, R134.reuse, R81 ;  /* 0x0000005186517220 */ /* 0x040fe40000410000 */
[----:B------:R-:W-:Y:S01]  /*09d0*/  FMUL.FTZ R106, R134, R83 ;  /* 0x00000053866a7220 */ /* 0x000fe20000410000 */
[--C-:B------:R-:W-:Y:S01]  /*09e0*/  PRMT R229, RZ, 0x5410, R111.reuse ;  /* 0x00005410ffe57816 */ /* 0x100fe2000000006f */
[----:B------:R-:W-:Y:S01]  /*09f0*/  FMUL.FTZ R83, R32, R3 ;  /* 0x0000000320537220 */ /* 0x000fe20000410000 */
[----:B------:R-:W-:Y:S01]  /*0a00*/  PRMT R92, RZ, 0x7610, R111 ;  /* 0x00007610ff5c7816 */ /* 0x000fe2000000006f */
[----:B------:R-:W-:-:S02]  /*0a10*/  FADD.FTZ R111, -R135, R112 ;  /* 0x00000070876f7221 */ /* 0x000fc40000010100 */
[----:B------:R-:W-:Y:S02]  /*0a20*/  FADD.FTZ R221, -R135, R104 ;  /* 0x0000006887dd7221 */ /* 0x000fe40000010100 */
[C---:B------:R-:W-:Y:S02]  /*0a30*/  FMUL.FTZ R112, R134.reuse, R87 ;  /* 0x0000005786707220 */ /* 0x040fe40000410000 */
[----:B------:R-:W-:Y:S02]  /*0a40*/  FMUL.FTZ R104, R134, R131 ;  /* 0x0000008386687220 */ /* 0x000fe40000410000 */
[----:B------:R-:W-:Y:S02]  /*0a50*/  FADD.FTZ R200, R3, R200 ;  /* 0x000000c803c87221 */ /* 0x000fe40000010000 */
[----:B------:R-:W-:Y:S02]  /*0a60*/  FFMA.FTZ R203, R102, R3, R203 ;  /* 0x0000000366cb7223 */ /* 0x000fe400000100cb */
[----:B------:R-:W-:-:S02]  /*0a70*/  FADD.FTZ R198, R84, R198 ;  /* 0x000000c654c67221 */ /* 0x000fc40000010000 */
[----:B------:R-:W-:Y:S02]  /*0a80*/  FFMA.FTZ R199, R81, R84, R199 ;  /* 0x0000005451c77223 */ /* 0x000fe400000100c7 */
[----:B------:R-:W-:Y:S02]  /*0a90*/  FADD.FTZ R194, R2, R194 ;  /* 0x000000c202c27221 */ /* 0x000fe40000010000 */
[-C--:B------:R-:W-:Y:S02]  /*0aa0*/  FFMA.FTZ R195, R106, R2.reuse, R195 ;  /* 0x000000026ac37223 */ /* 0x080fe400000100c3 */
[----:B------:R-:W-:Y:S02]  /*0ab0*/  FMUL.FTZ R87, R35, R2 ;  /* 0x0000000223577220 */ /* 0x000fe40000410000 */
[----:B------:R-:W-:Y:S02]  /*0ac0*/  FMUL.FTZ R84, R33, R84 ;  /* 0x0000005421547220 */ /* 0x000fe40000410000 */
[----:B------:R-:W-:-:S02]  /*0ad0*/  FADD.FTZ R3, RZ, R83 ;  /* 0x00000053ff037221 */ /* 0x000fc40000010000 */
[----:B------:R-:W-:Y:S02]  /*0ae0*/  FFMA.FTZ R2, R102, R83, RZ ;  /* 0x0000005366027223 */ /* 0x000fe400000100ff */
        /* <DEDUP_REMOVED lines=8> */
[----:B------:R-:W-:Y:S01]  /*0b70*/  FFMA.FTZ R2, R104, R129, R2 ;  /* 0x0000008168027223 */ /* 0x000fe20000010002 */
[----:B------:R-:W-:Y:S01]  /*0b80*/  PRMT R86, RZ, 0x7610, R86 ;  /* 0x00007610ff567816 */ /* 0x000fe20000000056 */
[----:B------:R-:W-:Y:S02]  /*0b90*/  FADD.FTZ R164, R85, R164 ;  /* 0x000000a455a47221 */ /* 0x000fe40000010000 */
[----:B------:R-:W-:Y:S02]  /*0ba0*/  FMUL.FTZ R89, R134, R89 ;  /* 0x0000005986597220 */ /* 0x000fe40000410000 */
[-C--:B------:R-:W-:Y:S02]  /*0bb0*/  FFMA.FTZ R192, R112, R85.reuse, R192 ;  /* 0x0000005570c07223 */ /* 0x080fe400000100c0 */
[----:B------:R-:W-:-:S02]  /*0bc0*/  FMUL.FTZ R85, R28, R85 ;  /* 0x000000551c557220 */ /* 0x000fc40000410000 */
[----:B------:R-:W-:Y:S02]  /*0bd0*/  FADD.FTZ R130, R130, R87 ;  /* 0x0000005782827221 */ /* 0x000fe40000010000 */
[----:B------:R-:W-:Y:S02]  /*0be0*/  FFMA.FTZ R2, R106, R87, R2 ;  /* 0x000000576a027223 */ /* 0x000fe40000010002 */
[----:B------:R-:W-:Y:S02]  /*0bf0*/  FADD.FTZ R91, -R135, R91 ;  /* 0x0000005b875b7221 */ /* 0x000fe40000010100 */
        /* <DEDUP_REMOVED lines=16> */
[----:B------:R-:W-:Y:S02]  /*0d00*/  FMUL.FTZ R80, R31, R80 ;  /* 0x000000501f507220 */ /* 0x000fe40000410000 */
[----:B------:R-:W-:Y:S02]  /*0d10*/  FADD.FTZ R3, R3, R114 ;  /* 0x0000007203037221 */ /* 0x000fe40000010000 */
[----:B------:R-:W-:Y:S01]  /*0d20*/  FFMA.FTZ R2, R207, R114, R2 ;  /* 0x00000072cf027223 */ /* 0x000fe20000010002 */
[----:B------:R-:W-:Y:S01]  /*0d30*/  PRMT R96, RZ, 0x7610, R96 ;  /* 0x00007610ff607816 */ /* 0x000fe20000000060 */
        /* <DEDUP_REMOVED lines=32> */
[----:B------:R-:W-:Y:S01]  /*0f40*/  FMUL.FTZ R101, R134, R101 ;  /* 0x0000006586657220 */ /* 0x000fe20000410000 */
[--C-:B------:R-:W-:Y:S02]  /*0f50*/  PRMT R241, RZ, 0x5410, R123.reuse ;  /* 0x00005410fff17816 */ /* 0x100fe4000000007b */
        /* <DEDUP_REMOVED lines=10> */
[----:B------:R-:W-:Y:S02]  /*1000*/  FADD.FTZ R3, R3, R124 ;  /* 0x0000007c03037221 */ /* 0x000fe40000010000 */
[----:B------:R-:W-:Y:S02]  /*1010*/  FFMA.FTZ R2, R99, R124, R2 ;  /* 0x0000007c63027223 */ /* 0x000fe40000010002 */
[----:B------:R-:W-:Y:S02]  /*1020*/  FADD.FTZ R243, -R135, R126 ;  /* 0x0000007e87f37221 */ /* 0x000fe40000010100 */
        /* <DEDUP_REMOVED lines=43> */
[----:B------:R-:W-:Y:S02]  /*12e0*/  FFMA.FTZ R2, R107, R90, R2 ;  /* 0x0000005a6b027223 */ /* 0x000fe40000010002 */
[----:B------:R-:W-:Y:S02]  /*12f0*/  FADD.FTZ R115, -R135, R115 ;  /* 0x0000007387737221 */ /* 0x000fe40000010100 */
[----:B------:R-:W-:Y:S02]  /*1300*/  FADD.FTZ R149, R110, R149 ;  /* 0x000000956e957221 */ /* 0x000fe40000010000 */
[-C--:B------:R-:W-:Y:S02]  /*1310*/  FFMA.FTZ R177, R113, R110.reuse, R177 ;  /* 0x0000006e71b17223 */ /* 0x080fe400000100b1 */
        /* <DEDUP_REMOVED lines=93> */
.L_x_1023:
        /* <DEDUP_REMOVED lines=18> */
.L_x_1024:
[----:B--2---:R-:W-:Y:S01]  /*1a10*/  FADD.FTZ R220, R220, R123 ;  /* 0x0000007bdcdc7221 */ /* 0x004fe20000010000 */
[----:B------:R-:W-:Y:S01]  /*1a20*/  ISETP.NE.U32.AND P2, PT, RZ, c[0x0][0x218], PT ;  /* 0x00008600ff007a0c */ /* 0x000fe20003f45070 */
[----:B-1----:R-:W-:Y:S01]  /*1a30*/  FADD.FTZ R2, R2, R127 ;  /* 0x0000007f02027221 */ /* 0x002fe20000010000 */
[----:B------:R-:W-:Y:S01]  /*1a40*/  ISETP.NE.U32.AND P1, PT, RZ, c[0x0][0x250], PT ;  /* 0x00009400ff007a0c */ /* 0x000fe20003f25070 */
[----:B------:R-:W-:Y:S01]  /*1a50*/  FMUL.FTZ R220, R220, c[0x0][0x1e0] ;  /* 0x00007800dcdc7a20 */ /* 0x000fe20000410000 */
[----:B------:R-:W-:Y:S01]  /*1a60*/  ISETP.NE.AND.EX P2, PT, RZ, c[0x0][0x21c], PT, P2 ;  /* 0x00008700ff007a0c */ /* 0x000fe20003f45320 */
[----:B------:R-:W-:Y:S01]  /*1a70*/  FMUL.FTZ R2, R2, c[0x0][0x1e0] ;  /* 0x0000780002027a20 */ /* 0x000fe20000410000 */
[----:B------:R-:W-:Y:S01]  /*1a80*/  ISETP.NE.AND.EX P1, PT, RZ, c[0x0][0x254], PT, P1 ;  /* 0x00009500ff007a0c */ /* 0x000fe20003f25310 */
        /* <DEDUP_REMOVED lines=9> */
[----:B------:R-:W-:Y:S01]  /*1b20*/  ISETP.NE.U32.AND P3, PT, RZ, c[0x0][0x258], PT ;  /* 0x00009600ff007a0c */ /* 0x000fe20003f65070 */
[-CC-:B------:R-:W-:Y:S01]  /*1b30*/  FFMA.FTZ R106, R106, R2.reuse, R97.reuse ;  /* 0x000000026a6a7223 */ /* 0x180fe20000010061 */
[----:B------:R-:W-:Y:S01]  /*1b40*/  LOP3.LUT R135, R0, 0x1f, RZ, 0xc0, !PT ;  /* 0x0000001f00877812 */ /* 0x000fe200078ec0ff */
        /* <DEDUP_REMOVED lines=16> */
[-CC-:B0-----:R-:W-:Y:S02]  /*1c50*/  FFMA.FTZ R123, R103, R2.reuse, R97.reuse ;  /* 0x00000002677b7223 */ /* 0x181fe40000010061 */
[-CC-:B------:R-:W-:Y:S02]  /*1c60*/  FFMA.FTZ R99, R99, R2.reuse, R97.reuse ;  /* 0x0000000263637223 */ /* 0x180fe40000010061 */
[----:B------:R-:W-:Y:S02]  /*1c70*/  FFMA.FTZ R3, R101, R2, R97 ;  /* 0x0000000265037223 */ /* 0x000fe40000010061 */
[----:B------:R-:W-:Y:S02]  /*1c80*/  FADD.FTZ R209, R116, -R209 ;  /* 0x800000d174d17221 */ /* 0x000fe40000010000 */
        /* <DEDUP_REMOVED lines=10> */
[-CC-:B------:R-:W-:Y:S02]  /*1d30*/  FFMA.FTZ R127, R105, R2.reuse, R97.reuse ;  /* 0x00000002697f7223 */ /* 0x180fe40000010061 */
[-C--:B------:R-:W-:Y:S02]  /*1d40*/  FFMA.FTZ R131, R107, R2.reuse, R97 ;  /* 0x000000026b837223 */ /* 0x080fe40000010061 */
[----:B------:R-:W-:Y:S01]  /*1d50*/  FADD.FTZ R105, R124, -R99 ;  /* 0x800000637c697221 */ /* 0x000fe20000010000 */
[----:B------:R-:W-:Y:S01]  /*1d60*/  HFMA2.MMA R99, -RZ, RZ, 0, 9.5367431640625e-07 ;  /* 0x00000010ff637435 */ /* 0x000fe200000001ff */
[----:B------:R-:W-:Y:S01]  /*1d70*/  FADD.FTZ R107, R98, -R3 ;  /* 0x80000003626b7221 */ /* 0x000fe20000010000 */
[----:B------:R-:W-:Y:S01]  /*1d80*/  @P0 MOV R3, 0x20 ;  /* 0x0000002000030802 */ /* 0x000fe20000000f00 */
[----:B------:R-:W-:-:S02]  /*1d90*/  FFMA.FTZ R93, R93, R2, R97 ;  /* 0x000000025d5d7223 */ /* 0x000fc40000010061 */
[-CC-:B------:R-:W-:Y:S02]  /*1da0*/  FFMA.FTZ R211, R211, R2.reuse, R97.reuse ;  /* 0x00000002d3d37223 */ /* 0x180fe40000010061 */
[----:B------:R-:W-:Y:S02]  /*1db0*/  FFMA.FTZ R219, R219, R2, R97 ;  /* 0x00000002dbdb7223 */ /* 0x000fe40000010061 */
[----:B-----5:R-:W-:Y:S02]  /*1dc0*/  @P2 FADD.FTZ R95, R36, R95 ;  /* 0x0000005f245f2221 */ /* 0x020fe40000010000 */
        /* <DEDUP_REMOVED lines=13> */
[--C-:B------:R-:W-:Y:S01]  /*1ea0*/  FFMA.FTZ R133, R113, R2, R97.reuse ;  /* 0x0000000271857223 */ /* 0x100fe20000010061 */
[----:B------:R-:W-:Y:S01]  /*1eb0*/  SEL R86, R207, R74, P3 ;  /* 0x0000004acf567207 */ /* 0x000fe20001800000 */
[-CC-:B------:R-:W-:Y:S01]  /*1ec0*/  FFMA.FTZ R117, R117, R2.reuse, R97.reuse ;  /* 0x0000000275757223 */ /* 0x180fe20000010061 */
[----:B------:R-:W-:Y:S01]  /*1ed0*/  SEL R87, R116, R75, P3 ;  /* 0x0000004b74577207 */ /* 0x000fe20001800000 */
[-CC-:B------:R-:W-:Y:S01]  /*1ee0*/  FFMA.FTZ R212, R212, R2.reuse, R97.reuse ;  /* 0x00000002d4d47223 */ /* 0x180fe20000010061 */
[----:B------:R-:W-:Y:S01]  /*1ef0*/  F2FP.BF16.PACK_AB R91, R116, R207 ;  /* 0x000000cf745b723e */ /* 0x000fe200000010ff */
[-CC-:B------:R-:W-:Y:S01]  /*1f00*/  FFMA.FTZ R215, R125, R2.reuse, R97.reuse ;  /* 0x000000027dd77223 */ /* 0x180fe20000010061 */
[----:B------:R-:W-:Y:S01]  /*1f10*/  F2FP.BF16.PACK_AB R89, R112, R129 ;  /* 0x000000817059723e */ /* 0x000fe200000010ff */
[-CC-:B------:R-:W-:Y:S01]  /*1f20*/  FFMA.FTZ R221, R221, R2.reuse, R97.reuse ;  /* 0x00000002dddd7223 */ /* 0x180fe20000010061 */
[----:B------:R-:W-:Y:S01]  /*1f30*/  @P1 F2FP.BF16.PACK_AB R207, RZ, R207 ;  /* 0x000000cfffcf123e */ /* 0x000fe200000010ff */
[-CC-:B------:R-:W-:Y:S01]  /*1f40*/  FFMA.FTZ R223, R223, R2.reuse, R97.reuse ;  /* 0x00000002dfdf7223 */ /* 0x180fe20000010061 */
[----:B------:R-:W-:Y:S01]  /*1f50*/  @P1 F2FP.BF16.PACK_AB R129, RZ, R129 ;  /* 0x00000081ff81123e */ /* 0x000fe200000010ff */
[--C-:B------:R-:W-:Y:S01]  /*1f60*/  FFMA.FTZ R111, R111, R2, R97.reuse ;  /* 0x000000026f6f7223 */ /* 0x100fe20000010061 */
[----:B------:R-:W-:Y:S01]  /*1f70*/  @P1 F2FP.BF16.PACK_AB R116, RZ, R116 ;  /* 0x00000074ff74123e */ /* 0x000fe200000010ff */
[-C--:B------:R-:W-:Y:S01]  /*1f80*/  FFMA.FTZ R231, R231, R2.reuse, R97 ;  /* 0x00000002e7e77223 */ /* 0x080fe20000010061 */
[----:B------:R-:W-:Y:S01]  /*1f90*/  @P1 PRMT R79, R207, 0x7610, R79 ;  /* 0x00007610cf4f1816 */ /* 0x000fe2000000004f */
[-C--:B------:R-:W-:Y:S01]  /*1fa0*/  FFMA.FTZ R115, R115, R2.reuse, R97 ;  /* 0x0000000273737223 */ /* 0x080fe20000010061 */
[----:B------:R-:W-:Y:S01]  /*1fb0*/  @P1 PRMT R77, R129, 0x7610, R77 ;  /* 0x00007610814d1816 */ /* 0x000fe2000000004d */
[-CC-:B------:R-:W-:Y:S01]  /*1fc0*/  FFMA.FTZ R233, R233, R2.reuse, R97.reuse ;  /* 0x00000002e9e97223 */ /* 0x180fe20000010061 */
[----:B------:R-:W-:Y:S01]  /*1fd0*/  @P1 PRMT R79, R79, 0x5410, R116 ;  /* 0x000054104f4f1816 */ /* 0x000fe20000000074 */
[----:B------:R-:W-:-:S02]  /*1fe0*/  FFMA.FTZ R235, R235, R2, R97 ;  /* 0x00000002ebeb7223 */ /* 0x000fc40000010061 */
[-CC-:B------:R-:W-:Y:S02]  /*1ff0*/  FFMA.FTZ R214, R214, R2.reuse, R97.reuse ;  /* 0x00000002d6d67223 */ /* 0x180fe40000010061 */
[----:B------:R-:W-:Y:S01]  /*2000*/  FFMA.FTZ R216, R216, R2, R97 ;  /* 0x00000002d8d87223 */ /* 0x000fe20000010061 */
[----:B------:R-:W-:Y:S01]  /*2010*/  LEA.HI.SX32 R97, R100, R135, 0x1d ;  /* 0x0000008764617211 */ /* 0x000fe200078feaff */
[----:B------:R-:W-:Y:S02]  /*2020*/  FADD.FTZ R101, R96, -R93 ;  /* 0x8000005d60657221 */ /* 0x000fe40000010000 */
[----:B------:R-:W-:Y:S02]  /*2030*/  FADD.FTZ R211, R118, -R211 ;  /* 0x800000d376d37221 */ /* 0x000fe40000010000 */
[----:B------:R-:W-:Y:S02]  /*2040*/  FADD.FTZ R219, R126, -R219 ;  /* 0x800000db7edb7221 */ /* 0x000fe40000010000 */
[----:B------:R-:W-:Y:S01]  /*2050*/  FADD.FTZ R123, R88, -R123 ;  /* 0x8000007b587b7221 */ /* 0x000fe20000010000 */
[----:B------:R-:W-:Y:S01]  /*2060*/  F2FP.BF16.PACK_AB R88, R94, R95 ;  /* 0x0000005f5e58723e */ /* 0x000fe200000010ff */
[----:B------:R-:W-:Y:S01]  /*2070*/  @P0 IMAD.WIDE.U32 R2, R204, R3, c[0x0][0x258] ;  /* 0x00009600cc020625 */ /* 0x000fe200078e0003 */
[----:B------:R-:W-:-:S03]  /*2080*/  @P1 F2FP.BF16.PACK_AB R95, RZ, R95 ;  /* 0x0000005fff5f123e */ /* 0x000fc600000010ff */
[----:B------:R-:W-:Y:S01]  /*2090*/  FADD.FTZ R131, R90, -R131 ;  /* 0x800000835a837221 */ /* 0x000fe20000010000 */
[-C--:B------:R-:W-:Y:S01]  /*20a0*/  F2FP.BF16.PACK_AB R90, R114, R119.reuse ;  /* 0x00000077725a723e */ /* 0x080fe200000010ff */
[----:B------:R-:W-:Y:S01]  /*20b0*/  FADD.FTZ R133, R110, -R133 ;  /* 0x800000856e857221 */ /* 0x000fe20000010000 */
[----:B------:R-:W-:Y:S01]  /*20c0*/  @P1 F2FP.BF16.PACK_AB R119, RZ, R119 ;  /* 0x00000077ff77123e */ /* 0x000fe200000010ff */
[----:B------:R-:W-:Y:S01]  /*20d0*/  FADD.FTZ R135, R120, -R117 ;  /* 0x8000007578877221 */ /* 0x000fe20000010000 */
[----:B------:R-:W-:Y:S01]  /*20e0*/  @P0 STG.E.128 [R2.64], R80 ;  /* 0x0000005002000986 */ /* 0x000fe2000c101d04 */
[----:B------:R-:W-:Y:S01]  /*20f0*/  FADD.FTZ R213, R121, -R212 ;  /* 0x800000d479d57221 */ /* 0x000fe20000010000 */
[----:B------:R-:W-:Y:S01]  /*2100*/  @P1 F2FP.BF16.PACK_AB R114, RZ, R114 ;  /* 0x00000072ff72123e */ /* 0x000fe200000010ff */
[----:B------:R-:W-:Y:S01]  /*2110*/  FADD.FTZ R215, R122, -R215 ;  /* 0x800000d77ad77221 */ /* 0x000fe20000010000 */
[----:B------:R0:W-:Y:S01]  /*2120*/  @P0 STG.E.128 [R2.64+0x10], R84 ;  /* 0x0000105402000986 */ /* 0x0001e2000c101d04 */
[C---:B------:R-:W-:Y:S01]  /*2130*/  FMUL.FTZ R117, R134.reuse, R209 ;  /* 0x000000d186757220 */ /* 0x040fe20000410000 */
[----:B------:R-:W-:Y:S01]  /*2140*/  @P1 PRMT R78, R119, 0x7610, R78 ;  /* 0x00007610774e1816 */ /* 0x000fe2000000004e */
[C---:B------:R-:W-:Y:S01]  /*2150*/  FMUL.FTZ R110, R134.reuse, R101 ;  /* 0x00000065866e7220 */ /* 0x040fe20000410000 */
[----:B------:R-:W-:Y:S01]  /*2160*/  @P1 PRMT R76, R95, 0x7610, R76 ;  /* 0x000076105f4c1816 */ /* 0x000fe2000000004c */
[C---:B------:R-:W-:Y:S01]  /*2170*/  FMUL.FTZ R211, R134.reuse, R211 ;  /* 0x000000d386d37220 */ /* 0x040fe20000410000 */
[----:B------:R-:W-:Y:S01]  /*2180*/  @P0 MOV R95, 0x20 ;  /* 0x00000020005f0802 */ /* 0x000fe20000000f00 */
[----:B------:R-:W-:Y:S01]  /*2190*/  FMUL.FTZ R118, R134, R103 ;  /* 0x0000006786767220 */ /* 0x000fe20000410000 */
[----:B------:R-:W-:Y:S01]  /*21a0*/  @P1 PRMT R78, R78, 0x5410, R114 ;  /* 0x000054104e4e1816 */ /* 0x000fe20000000072 */
[----:B------:R-:W-:-:S02]  /*21b0*/  FMUL.FTZ R121, R134, R105 ;  /* 0x0000006986797220 */ /* 0x000fc40000410000 */
[C---:B------:R-:W-:Y:S02]  /*21c0*/  FMUL.FTZ R120, R134.reuse, R107 ;  /* 0x0000006b86787220 */ /* 0x040fe40000410000 */
[C---:B------:R-:W-:Y:S02]  /*21d0*/  FMUL.FTZ R219, R134.reuse, R219 ;  /* 0x000000db86db7220 */ /* 0x040fe40000410000 */
[----:B------:R-:W-:Y:S02]  /*21e0*/  FMUL.FTZ R122, R134, R123 ;  /* 0x0000007b867a7220 */ /* 0x000fe40000410000 */
[----:B------:R-:W-:Y:S01]  /*21f0*/  FADD.FTZ R125, R92, -R115 ;  /* 0x800000735c7d7221 */ /* 0x000fe20000010000 */
[----:B0-----:R-:W-:Y:S01]  /*2200*/  @P1 F2FP.BF16.PACK_AB R3, RZ, R112 ;  /* 0x00000070ff03123e */ /* 0x001fe200000010ff */
[----:B------:R-:W-:Y:S01]  /*2210*/  IMAD.WIDE.U32 R92, R204, R99, c[0x0][0x248] ;  /* 0x00009200cc5c7625 */ /* 0x000fe200078e0063 */
[----:B------:R-:W-:Y:S02]  /*2220*/  @P1 F2FP.BF16.PACK_AB R112, RZ, R94 ;  /* 0x0000005eff70123e */ /* 0x000fe400000010ff */
[----:B------:R-:W-:Y:S01]  /*2230*/  @P1 PRMT R77, R77, 0x5410, R3 ;  /* 0x000054104d4d1816 */ /* 0x000fe20000000003 */
[----:B------:R-:W-:Y:S01]  /*2240*/  @P2 FADD.FTZ R117, R44, R117 ;  /* 0x000000752c752221 */ /* 0x000fe20000010000 */
[----:B------:R0:W-:Y:S01]  /*2250*/  STG.E.128 [R92.64], R88 ;  /* 0x000000585c007986 */ /* 0x0001e2000c101d04 */
[----:B------:R-:W-:Y:S01]  /*2260*/  @P2 FADD.FTZ R110, R45, R110 ;  /* 0x0000006e2d6e2221 */ /* 0x000fe20000010000 */
[----:B------:R-:W-:Y:S01]  /*2270*/  @P1 PRMT R76, R76, 0x5410, R112 ;  /* 0x000054104c4c1816 */ /* 0x000fe20000000070 */
        /* <DEDUP_REMOVED lines=12> */
[----:B------:R-:W-:Y:S01]  /*2340*/  FADD.FTZ R221, R128, -R221 ;  /* 0x800000dd80dd7221 */ /* 0x000fe20000010000 */
[----:B------:R-:W-:Y:S01]  /*2350*/  SEL R86, R219, R74, P3 ;  /* 0x0000004adb567207 */ /* 0x000fe20001800000 */
[----:B------:R-:W-:Y:S01]  /*2360*/  FADD.FTZ R127, R108, -R127 ;  /* 0x8000007f6c7f7221 */ /* 0x000fe20000010000 */
[----:B0-----:R-:W-:Y:S01]  /*2370*/  F2FP.BF16.PACK_AB R91, R122, R219 ;  /* 0x000000db7a5b723e */ /* 0x001fe200000010ff */
[----:B------:R-:W-:Y:S01]  /*2380*/  FADD.FTZ R223, R130, -R223 ;  /* 0x800000df82df7221 */ /* 0x000fe20000010000 */
[----:B------:R-:W-:Y:S01]  /*2390*/  F2FP.BF16.PACK_AB R90, R120, R121 ;  /* 0x00000079785a723e */ /* 0x000fe200000010ff */
[----:B------:R-:W-:Y:S01]  /*23a0*/  FADD.FTZ R113, R132, -R111 ;  /* 0x8000006f84717221 */ /* 0x000fe20000010000 */
[----:B------:R-:W-:Y:S01]  /*23b0*/  F2FP.BF16.PACK_AB R89, R118, R211 ;  /* 0x000000d37659723e */ /* 0x000fe200000010ff */
[----:B------:R-:W-:Y:S01]  /*23c0*/  FADD.FTZ R231, R136, -R231 ;  /* 0x800000e788e77221 */ /* 0x000fe20000010000 */
[----:B------:R-:W-:Y:S01]  /*23d0*/  F2FP.BF16.PACK_AB R88, R110, R117 ;  /* 0x000000756e58723e */ /* 0x000fe200000010ff */
[----:B------:R-:W-:Y:S01]  /*23e0*/  @P1 IMAD.WIDE.U32 R92, R204, R99, c[0x0][0x250] ;  /* 0x00009400cc5c1625 */ /* 0x000fe200078e0063 */
[----:B------:R-:W-:-:S02]  /*23f0*/  @P1 F2FP.BF16.PACK_AB R219, RZ, R219 ;  /* 0x000000dbffdb123e */ /* 0x000fc400000010ff */
[----:B------:R-:W-:Y:S01]  /*2400*/  @P1 F2FP.BF16.PACK_AB R121, RZ, R121 ;  /* 0x00000079ff79123e */ /* 0x000fe200000010ff */
[----:B------:R-:W-:Y:S01]  /*2410*/  FADD.FTZ R217, R109, -R216 ;  /* 0x800000d86dd97221 */ /* 0x000fe20000010000 */
[----:B------:R-:W-:Y:S01]  /*2420*/  @P1 F2FP.BF16.PACK_AB R211, RZ, R211 ;  /* 0x000000d3ffd3123e */ /* 0x000fe200000010ff */
[C---:B------:R-:W-:Y:S01]  /*2430*/  FMUL.FTZ R109, R134.reuse, R221 ;  /* 0x000000dd866d7220 */ /* 0x040fe20000410000 */
[----:B------:R-:W-:Y:S01]  /*2440*/  @P1 F2FP.BF16.PACK_AB R117, RZ, R117 ;  /* 0x00000075ff75123e */ /* 0x000fe200000010ff */
[----:B------:R-:W-:Y:S01]  /*2450*/  FMUL.FTZ R102, R134, R127 ;  /* 0x0000007f86667220 */ /* 0x000fe20000410000 */
[----:B------:R-:W-:Y:S01]  /*2460*/  SEL R87, R122, R75, P3 ;  /* 0x0000004b7a577207 */ /* 0x000fe20001800000 */
[C---:B------:R-:W-:Y:S01]  /*2470*/  FMUL.FTZ R111, R134.reuse, R223 ;  /* 0x000000df866f7220 */ /* 0x040fe20000410000 */
[----:B------:R0:W-:Y:S01]  /*2480*/  @P1 STG.E.128 [R92.64], R76 ;  /* 0x0000004c5c001986 */ /* 0x0001e2000c101d04 */
        /* <DEDUP_REMOVED lines=8> */
[----:B------:R-:W-:-:S02]  /*2510*/  FMUL.FTZ R108, R134, R125 ;  /* 0x0000007d866c7220 */ /* 0x000fc40000410000 */
[----:B------:R-:W-:-:S04]  /*2520*/  @P0 IMAD.WIDE.U32 R94, R206, R95, c[0x0][0x258] ;  /* 0x00009600ce5e0625 */ /* 0x000fc800078e005f */
[-C--:B------:R-:W-:Y:S01]  /*2530*/  IMAD.WIDE.U32 R2, R206, R99.reuse, c[0x0][0x248] ;  /* 0x00009200ce027625 */ /* 0x080fe200078e0063 */
[----:B------:R1:W-:Y:S01]  /*2540*/  @P0 STG.E.128 [R94.64], R80 ;  /* 0x000000505e000986 */ /* 0x0003e2000c101d04 */
[----:B0-----:R-:W-:Y:S02]  /*2550*/  @P1 PRMT R79, R219, 0x7610, R79 ;  /* 0x00007610db4f1816 */ /* 0x001fe4000000004f */
[----:B------:R-:W-:Y:S01]  /*2560*/  @P2 FADD.FTZ R109, R52, R109 ;  /* 0x0000006d346d2221 */ /* 0x000fe20000010000 */
[----:B------:R-:W-:Y:S01]  /*2570*/  @P1 PRMT R78, R121, 0x7610, R78 ;  /* 0x00007610794e1816 */ /* 0x000fe2000000004e */
[----:B------:R-:W-:Y:S01]  /*2580*/  @P2 FADD.FTZ R102, R53, R102 ;  /* 0x0000006635662221 */ /* 0x000fe20000010000 */
[----:B------:R-:W-:Y:S01]  /*2590*/  @P1 PRMT R77, R211, 0x7610, R77 ;  /* 0x00007610d34d1816 */ /* 0x000fe2000000004d */
[----:B------:R-:W-:Y:S01]  /*25a0*/  @P2 FADD.FTZ R111, R54, R111 ;  /* 0x0000006f366f2221 */ /* 0x000fe20000010000 */
[----:B------:R-:W-:Y:S01]  /*25b0*/  @P1 PRMT R76, R117, 0x7610, R76 ;  /* 0x00007610754c1816 */ /* 0x000fe2000000004c */
[----:B------:R-:W-:Y:S01]  /*25c0*/  @P2 FADD.FTZ R104, R55, R104 ;  /* 0x0000006837682221 */ /* 0x000fe20000010000 */
[----:B------:R-:W-:Y:S01]  /*25d0*/  @P0 MOV R92, 0x20 ;  /* 0x00000020005c0802 */ /* 0x000fe20000000f00 */
[----:B------:R-:W-:Y:S01]  /*25e0*/  @P2 FADD.FTZ R113, R56, R113 ;  /* 0x0000007138712221 */ /* 0x000fe20000010000 */
[----:B------:R0:W-:Y:S01]  /*25f0*/  @P0 STG.E.128 [R94.64+0x10], R84 ;  /* 0x000010545e000986 */ /* 0x0001e2000c101d04 */
[----:B------:R-:W-:Y:S01]  /*2600*/  @P2 FADD.FTZ R106, R57, R106 ;  /* 0x0000006a396a2221 */ /* 0x000fe20000010000 */
[----:B------:R-:W-:Y:S01]  /*2610*/  @P1 PRMT R79, R79, 0x5410, R122 ;  /* 0x000054104f4f1816 */ /* 0x000fe2000000007a */
[----:B------:R-:W-:Y:S01]  /*2620*/  @P2 FADD.FTZ R115, R58, R115 ;  /* 0x000000733a732221 */ /* 0x000fe20000010000 */
[----:B------:R2:W-:Y:S01]  /*2630*/  STG.E.128 [R2.64], R88 ;  /* 0x0000005802007986 */ /* 0x0005e2000c101d04 */
[----:B------:R-:W-:Y:S01]  /*2640*/  @P2 FADD.FTZ R108, R59, R108 ;  /* 0x0000006c3b6c2221 */ /* 0x000fe20000010000 */
[----:B------:R-:W-:Y:S01]  /*2650*/  @P1 PRMT R78, R78, 0x5410, R120 ;  /* 0x000054104e4e1816 */ /* 0x000fe20000000078 */
[----:B------:R-:W-:Y:S01]  /*2660*/  FADD.FTZ R233, R208, -R233 ;  /* 0x800000e9d0e97221 */ /* 0x000fe20000010000 */
[----:B------:R-:W-:Y:S01]  /*2670*/  @P1 PRMT R77, R77, 0x5410, R118 ;  /* 0x000054104d4d1816 */ /* 0x000fe20000000076 */
[----:B------:R-:W-:Y:S01]  /*2680*/  FADD.FTZ R235, R210, -R235 ;  /* 0x800000ebd2eb7221 */ /* 0x000fe20000010000 */
[----:B------:R-:W-:Y:S01]  /*2690*/  @P1 PRMT R76, R76, 0x5410, R110 ;  /* 0x000054104c4c1816 */ /* 0x000fe2000000006e */
[----:B------:R-:W-:Y:S01]  /*26a0*/  FADD.FTZ R241, R241, -R214 ;  /* 0x800000d6f1f17221 */ /* 0x000fe20000010000 */
[----:B-1----:R-:W-:Y:S01]  /*26b0*/  SEL R80, R109, R68, P3 ;  /* 0x000000446d507207 */ /* 0x002fe20001800000 */
[----:B------:R-:W-:Y:S01]  /*26c0*/  @P1 IMAD.WIDE.U32 R206, R206, R99, c[0x0][0x250] ;  /* 0x00009400cece1625 */ /* 0x000fe200078e0063 */
[----:B------:R-:W-:-:S02]  /*26d0*/  SEL R82, R111, R70, P3 ;  /* 0x000000466f527207 */ /* 0x000fc40001800000 */
[----:B------:R-:W-:Y:S01]  /*26e0*/  SEL R81, R102, R69, P3 ;  /* 0x0000004566517207 */ /* 0x000fe20001800000 */
[C---:B------:R-:W-:Y:S01]  /*26f0*/  FMUL.FTZ R103, R134.reuse, R233 ;  /* 0x000000e986677220 */ /* 0x040fe20000410000 */
[----:B0-----:R-:W-:Y:S01]  /*2700*/  SEL R84, R113, R72, P3 ;  /* 0x0000004871547207 */ /* 0x001fe20001800000 */
        /* <DEDUP_REMOVED lines=12> */
[----:B------:R-:W-:Y:S01]  /*27d0*/  FMUL.FTZ R134, R134, R217 ;  /* 0x000000d986867220 */ /* 0x000fe20000410000 */
[----:B------:R-:W-:Y:S01]  /*27e0*/  @P1 F2FP.BF16.PACK_AB R113, RZ, R113 ;  /* 0x00000071ff71123e */ /* 0x000fe200000010ff */
[C---:B------:R-:W-:Y:S01]  /*27f0*/  @P0 IMAD.WIDE.U32 R92, R205.reuse, R92, c[0x0][0x258] ;  /* 0x00009600cd5c0625 */ /* 0x040fe200078e005c */
[----:B------:R-:W-:Y:S01]  /*2800*/  @P1 F2FP.BF16.PACK_AB R111, RZ, R111 ;  /* 0x0000006fff6f123e */ /* 0x000fe200000010ff */
[----:B------:R0:W-:Y:S01]  /*2810*/  @P1 STG.E.128 [R206.64], R76 ;  /* 0x0000004cce001986 */ /* 0x0001e2000c101d04 */
[----:B------:R-:W-:Y:S01]  /*2820*/  @P1 F2FP.BF16.PACK_AB R109, RZ, R109 ;  /* 0x0000006dff6d123e */ /* 0x000fe200000010ff */
[----:B------:R-:W-:Y:S01]  /*2830*/  IMAD.WIDE.U32 R2, R205, R99, c[0x0][0x248] ;  /* 0x00009200cd027625 */ /* 0x000fe200078e0063 */
[----:B------:R-:W-:-:S02]  /*2840*/  SEL R83, R104, R71, P3 ;  /* 0x0000004768537207 */ /* 0x000fc40001800000 */
        /* <DEDUP_REMOVED lines=12> */
[----:B------:R1:W-:Y:S01]  /*2910*/  @P0 STG.E.128 [R92.64], R80 ;  /* 0x000000505c000986 */ /* 0x0003e2000c101d04 */
[----:B0-----:R-:W-:Y:S01]  /*2920*/  @P1 PRMT R79, R115, 0x7610, R79 ;  /* 0x00007610734f1816 */ /* 0x001fe2000000004f */
[----:B------:R-:W-:Y:S01]  /*2930*/  @P2 FADD.FTZ R107, R64, R107 ;  /* 0x0000006b406b2221 */ /* 0x000fe20000010000 */
[----:B------:R-:W-:Y:S01]  /*2940*/  @P1 PRMT R78, R113, 0x7610, R78 ;  /* 0x00007610714e1816 */ /* 0x000fe2000000004e */
[----:B------:R-:W-:Y:S01]  /*2950*/  @P2 FADD.FTZ R100, R65, R100 ;  /* 0x0000006441642221 */ /* 0x000fe20000010000 */
[----:B------:R-:W-:Y:S01]  /*2960*/  @P1 PRMT R77, R111, 0x7610, R77 ;  /* 0x000076106f4d1816 */ /* 0x000fe2000000004d */
[----:B------:R0:W-:Y:S01]  /*2970*/  @P0 STG.E.128 [R92.64+0x10], R84 ;  /* 0x000010545c000986 */ /* 0x0001e2000c101d04 */
[----:B------:R-:W-:-:S02]  /*2980*/  @P1 PRMT R76, R109, 0x7610, R76 ;  /* 0x000076106d4c1816 */ /* 0x000fc4000000004c */
[----:B------:R-:W-:Y:S01]  /*2990*/  @P1 PRMT R79, R79, 0x5410, R108 ;  /* 0x000054104f4f1816 */ /* 0x000fe2000000006c */
[----:B------:R2:W-:Y:S01]  /*29a0*/  STG.E.128 [R2.64], R88 ;  /* 0x0000005802007986 */ /* 0x0005e2000c101d04 */
[----:B------:R-:W-:Y:S02]  /*29b0*/  @P1 PRMT R78, R78, 0x5410, R106 ;  /* 0x000054104e4e1816 */ /* 0x000fe4000000006a */
[----:B------:R-:W-:Y:S02]  /*29c0*/  @P1 PRMT R77, R77, 0x5410, R104 ;  /* 0x000054104d4d1816 */ /* 0x000fe40000000068 */
[----:B------:R-:W-:Y:S02]  /*29d0*/  @P1 PRMT R76, R76, 0x5410, R102 ;  /* 0x000054104c4c1816 */ /* 0x000fe40000000066 */
[----:B------:R-:W-:Y:S02]  /*29e0*/  SEL R68, R103, R68, P3 ;  /* 0x0000004467447207 */ /* 0x000fe40001800000 */
[----:B-1----:R-:W-:-:S02]  /*29f0*/  F2FP.BF16.PACK_AB R83, R134, R101 ;  /* 0x000000658653723e */ /* 0x002fc400000010ff */
[----:B------:R-:W-:Y:S02]  /*2a00*/  SEL R70, R105, R70, P3 ;  /* 0x0000004669467207 */ /* 0x000fe40001800000 */
[----:B------:R-:W-:Y:S02]  /*2a10*/  SEL R72, R107, R72, P3 ;  /* 0x000000486b487207 */ /* 0x000fe40001800000 */
[----:B0-----:R-:W-:Y:S02]  /*2a20*/  @P0 IADD3 R84, R204, 0x60, RZ ;  /* 0x00000060cc540810 */ /* 0x001fe40007ffe0ff */
[----:B------:R-:W-:Y:S01]  /*2a30*/  @P0 MOV R85, 0x20 ;  /* 0x0000002000550802 */ /* 0x000fe20000000f00 */
[----:B--2---:R-:W-:Y:S01]  /*2a40*/  @P1 IMAD.WIDE.U32 R2, R205, R99, c[0x0][0x250] ;  /* 0x00009400cd021625 */ /* 0x004fe200078e0063 */
[----:B------:R-:W-:Y:S02]  /*2a50*/  IADD3 R86, R97, 0x60, RZ ;  /* 0x0000006061567810 */ /* 0x000fe40007ffe0ff */
[----:B------:R-:W-:Y:S01]  /*2a60*/  SEL R74, R101, R74, P3 ;  /* 0x0000004a654a7207 */ /* 0x000fe20001800000 */
[----:B------:R-:W-:Y:S01]  /*2a70*/  @P0 IMAD.WIDE.U32 R84, R84, R85, c[0x0][0x258] ;  /* 0x0000960054540625 */ /* 0x000fe200078e0055 */
[----:B------:R-:W-:Y:S01]  /*2a80*/  F2FP.BF16.PACK_AB R82, R100, R107 ;  /* 0x0000006b6452723e */ /* 0x000fe200000010ff */
[----:B------:R0:W-:Y:S01]  /*2a90*/  @P1 STG.E.128 [R2.64], R76 ;  /* 0x0000004c02001986 */ /* 0x0001e2000c101d04 */
[----:B------:R-:W-:Y:S01]  /*2aa0*/  F2FP.BF16.PACK_AB R81, R98, R105 ;  /* 0x000000696251723e */ /* 0x000fe200000010ff */
[----:B------:R-:W-:Y:S01]  /*2ab0*/  IMAD.WIDE.U32 R86, R86, R99, c[0x0][0x248] ;  /* 0x0000920056567625 */ /* 0x000fe200078e0063 */
[----:B------:R-:W-:-:S02]  /*2ac0*/  F2FP.BF16.PACK_AB R80, R96, R103 ;  /* 0x000000676050723e */ /* 0x000fc400000010ff */
[----:B------:R-:W-:Y:S02]  /*2ad0*/  @P1 F2FP.BF16.PACK_AB R101, RZ, R101 ;  /* 0x00000065ff65123e */ /* 0x000fe400000010ff */
[----:B------:R-:W-:Y:S02]  /*2ae0*/  @P1 F2FP.BF16.PACK_AB R107, RZ, R107 ;  /* 0x0000006bff6b123e */ /* 0x000fe400000010ff */
[----:B------:R-:W-:Y:S02]  /*2af0*/  @P1 F2FP.BF16.PACK_AB R105, RZ, R105 ;  /* 0x00000069ff69123e */ /* 0x000fe400000010ff */
[----:B------:R-:W-:Y:S02]  /*2b00*/  @P1 F2FP.BF16.PACK_AB R103, RZ, R103 ;  /* 0x00000067ff67123e */ /* 0x000fe400000010ff */
[----:B------:R-:W-:Y:S02]  /*2b10*/  SEL R69, R96, R69, P3 ;  /* 0x0000004560457207 */ /* 0x000fe40001800000 */
[----:B------:R-:W-:-:S02]  /*2b20*/  SEL R71, R98, R71, P3 ;  /* 0x0000004762477207 */ /* 0x000fc40001800000 */
[----:B------:R-:W-:Y:S02]  /*2b30*/  SEL R73, R100, R73, P3 ;  /* 0x0000004964497207 */ /* 0x000fe40001800000 */
[----:B------:R-:W-:Y:S01]  /*2b40*/  SEL R75, R134, R75, P3 ;  /* 0x0000004b864b7207 */ /* 0x000fe20001800000 */
[----:B------:R-:W-:Y:S01]  /*2b50*/  @P0 STG.E.128 [R84.64], R68 ;  /* 0x0000004454000986 */ /* 0x000fe2000c101d04 */
[----:B0-----:R-:W-:Y:S02]  /*2b60*/  @P1 IADD3 R2, R204, 0x60, RZ ;  /* 0x00000060cc021810 */ /* 0x001fe40007ffe0ff */
[----:B------:R-:W-:Y:S01]  /*2b70*/  @P1 F2FP.BF16.PACK_AB R134, RZ, R134 ;  /* 0x00000086ff86123e */ /* 0x000fe200000010ff */
[----:B------:R-:W-:Y:S01]  /*2b80*/  @P0 STG.E.128 [R84.64+0x10], R72 ;  /* 0x0000104854000986 */ /* 0x000fe2000c101d04 */
[----:B------:R-:W-:Y:S01]  /*2b90*/  @P1 F2FP.BF16.PACK_AB R100, RZ, R100 ;  /* 0x00000064ff64123e */ /* 0x000fe200000010ff */
[----:B------:R-:W-:Y:S01]  /*2ba0*/  @P1 IMAD.WIDE.U32 R2, R2, R99, c[0x0][0x250] ;  /* 0x0000940002021625 */ /* 0x000fe200078e0063 */
        /* <DEDUP_REMOVED lines=10> */
[----:B------:R-:W-:Y:S02]  /*2c50*/  @P1 PRMT R76, R76, 0x5410, R96 ;  /* 0x000054104c4c1816 */ /* 0x000fe40000000060 */
[----:B0-----:R-:W-:-:S03]  /*2c60*/  MOV R80, c[0x0][0x160] ;  /* 0x0000580000507a02 */ /* 0x001fc60000000f00 */
[----:B------:R0:W-:Y:S01]  /*2c70*/  @P1 STG.E.128 [R2.64], R76 ;  /* 0x0000004c02001986 */ /* 0x0001e2000c101d04 */
[----:B------:R-:W-:-:S04]  /*2c80*/  LEA R201, R80, R201, 0x2 ;  /* 0x000000c950c97211 */ /* 0x000fc800078e10ff */
[----:B------:R-:W-:-:S13]  /*2c90*/  ISETP.GE.AND P0, PT, R201, c[0x0][0x164], PT ;  /* 0x00005900c9007a0c */ /* 0x000fda0003f06270 */
[----:B0-----:R-:W-:Y:S01]  /*2ca0*/  @P0 CALL.REL.NOINC `(.L_x_1021) ;  /* 0x0000001000000944 */ /* 0x001fe20003c00000 */
[----:B------:R-:W-:Y:S05]  /*2cb0*/  BRA `(.L_x_1022) ;  /* 0xffffd8d000007947 */ /* 0x000fea000383ffff */
.L_x_1021:
[----:B------:R-:W-:Y:S05]  /*2cc0*/  BSYNC B1 ;  /* 0x0000000000017941 */ /* 0x000fea0003800000 */
.L_x_1018:
        /* <DEDUP_REMOVED lines=38> */
.L_x_1017:
[----:B------:R-:W-:Y:S05]  /*2f30*/  BSYNC B0 ;  /* 0x0000000000007941 */ /* 0x000fea0003800000 */
.L_x_1015:
        /* <DEDUP_REMOVED lines=180> */
.L_x_1019:
[----:B------:R-:W-:Y:S01]  /*3a80*/  HFMA2.MMA R131, -RZ, RZ, 0, 5.9604644775390625e-08 ;  /* 0x00000001ff837435 */ /* 0x000fe200000001ff */
[----:B------:R-:W-:-:S02]  /*3a90*/  MOV R100, R220 ;  /* 0x000000dc00647202 */ /* 0x000fc40000000f00 */
[----:B------:R-:W-:Y:S02]  /*3aa0*/  MOV R133, 0x1f ;  /* 0x0000001f00857802 */ /* 0x000fe40000000f00 */
[----:B------:R-:W-:Y:S02]  /*3ab0*/  MOV R218, 0xffffffff ;  /* 0xffffffff00da7802 */ /* 0x000fe40000000f00 */
[----:B------:R-:W-:Y:S02]  /*3ac0*/  MOV R2, 0x3ae0 ;  /* 0x00003ae000027802 */ /* 0x000fe40000000f00 */
[----:B-----5:R-:W-:Y:S05]  /*3ad0*/  CALL.REL.NOINC `($__internal_51_$__cuda_sm70_shflsync_bfly_p) ;  /* 0x0000046000007944 */ /* 0x020fea0003c00000 */
[----:B-1----:R-:W-:Y:S01]  /*3ae0*/  MOV R97, R100 ;  /* 0x0000006400617202 */ /* 0x002fe20000000f00 */
[----:B0-----:R-:W-:Y:S05]  /*3af0*/  BRA `(.L_x_1023) ;  /* 0xffffddf000007947 */ /* 0x001fea000383ffff */
.L_x_1020:
[----:B------:R-:W-:Y:S01]  /*3b00*/  HFMA2.MMA R131, -RZ, RZ, 0, 5.9604644775390625e-08 ;  /* 0x00000001ff837435 */ /* 0x000fe200000001ff */
[----:B------:R-:W-:Y:S02]  /*3b10*/  MOV R100, R123 ;  /* 0x0000007b00647202 */ /* 0x000fe40000000f00 */
[----:B------:R-:W-:Y:S02]  /*3b20*/  MOV R133, 0x1f ;  /* 0x0000001f00857802 */ /* 0x000fe40000000f00 */
[----:B------:R-:W-:-:S02]  /*3b30*/  MOV R218, 0xffffffff ;  /* 0xffffffff00da7802 */ /* 0x000fc40000000f00 */
[----:B------:R-:W-:Y:S02]  /*3b40*/  MOV R2, 0x3b60 ;  /* 0x00003b6000027802 */ /* 0x000fe40000000f00 */
[----:B01---5:R-:W-:Y:S05]  /*3b50*/  CALL.REL.NOINC `($__internal_51_$__cuda_sm70_shflsync_bfly_p) ;  /* 0x000003e000007944 */ /* 0x023fea0003c00000 */
[----:B------:R-:W-:Y:S01]  /*3b60*/  FADD.FTZ R220, R220, R97 ;  /* 0x00000061dcdc7221 */ /* 0x000fe20000010000 */
[----:B0-----:R-:W-:Y:S01]  /*3b70*/  HFMA2.MMA R131, -RZ, RZ, 0, 1.1920928955078125e-07 ;  /* 0x00000002ff837435 */ /* 0x001fe200000001ff */
[----:B-1----:R-:W-:Y:S01]  /*3b80*/  FADD.FTZ R123, R123, R100 ;  /* 0x000000647b7b7221 */ /* 0x002fe20000010000 */
[----:B------:R-:W-:Y:S02]  /*3b90*/  MOV R133, 0x1f ;  /* 0x0000001f00857802 */ /* 0x000fe40000000f00 */
[----:B------:R-:W-:Y:S02]  /*3ba0*/  MOV R218, 0xffffffff ;  /* 0xffffffff00da7802 */ /* 0x000fe40000000f00 */
[----:B------:R-:W-:Y:S02]  /*3bb0*/  MOV R100, R220 ;  /* 0x000000dc00647202 */ /* 0x000fe40000000f00 */
[----:B------:R-:W-:Y:S02]  /*3bc0*/  MOV R2, 0x3be0 ;  /* 0x00003be000027802 */ /* 0x000fe40000000f00 */
[----:B------:R-:W-:Y:S05]  /*3bd0*/  CALL.REL.NOINC `($__internal_51_$__cuda_sm70_shflsync_bfly_p) ;  /* 0x0000036000007944 */ /* 0x000fea0003c00000 */
[----:B0-----:R-:W-:Y:S01]  /*3be0*/  HFMA2.MMA R131, -RZ, RZ, 0, 1.1920928955078125e-07 ;  /* 0x00000002ff837435 */ /* 0x001fe200000001ff */
[----:B-1----:R-:W-:-:S02]  /*3bf0*/  MOV R97, R100 ;  /* 0x0000006400617202 */ /* 0x002fc40000000f00 */
[----:B------:R-:W-:Y:S02]  /*3c00*/  MOV R100, R123 ;  /* 0x0000007b00647202 */ /* 0x000fe40000000f00 */
[----:B------:R-:W-:Y:S02]  /*3c10*/  MOV R133, 0x1f ;  /* 0x0000001f00857802 */ /* 0x000fe40000000f00 */
[----:B------:R-:W-:Y:S02]  /*3c20*/  MOV R218, 0xffffffff ;  /* 0xffffffff00da7802 */ /* 0x000fe40000000f00 */
[----:B------:R-:W-:Y:S02]  /*3c30*/  MOV R2, 0x3c50 ;  /* 0x00003c5000027802 */ /* 0x000fe40000000f00 */
[----:B------:R-:W-:Y:S05]  /*3c40*/  CALL.REL.NOINC `($__internal_51_$__cuda_sm70_shflsync_bfly_p) ;  /* 0x000002f000007944 */ /* 0x000fea0003c00000 */
[----:B------:R-:W-:Y:S01]  /*3c50*/  FADD.FTZ R220, R97, R220 ;  /* 0x000000dc61dc7221 */ /* 0x000fe20000010000 */
[----:B0-----:R-:W-:Y:S01]  /*3c60*/  HFMA2.MMA R131, -RZ, RZ, 0, 2.384185791015625e-07 ;  /* 0x00000004ff837435 */ /* 0x001fe200000001ff */
[----:B-1----:R-:W-:Y:S01]  /*3c70*/  FADD.FTZ R123, R123, R100 ;  /* 0x000000647b7b7221 */ /* 0x002fe20000010000 */
[----:B------:R-:W-:Y:S02]  /*3c80*/  MOV R133, 0x1f ;  /* 0x0000001f00857802 */ /* 0x000fe40000000f00 */
[----:B------:R-:W-:-:S02]  /*3c90*/  MOV R218, 0xffffffff ;  /* 0xffffffff00da7802 */ /* 0x000fc40000000f00 */
[----:B------:R-:W-:Y:S02]  /*3ca0*/  MOV R100, R220 ;  /* 0x000000dc00647202 */ /* 0x000fe40000000f00 */
[----:B------:R-:W-:Y:S02]  /*3cb0*/  MOV R2, 0x3cd0 ;  /* 0x00003cd000027802 */ /* 0x000fe40000000f00 */
[----:B------:R-:W-:Y:S05]  /*3cc0*/  CALL.REL.NOINC `($__internal_51_$__cuda_sm70_shflsync_bfly_p) ;  /* 0x0000027000007944 */ /* 0x000fea0003c00000 */
[----:B0-----:R-:W-:Y:S01]  /*3cd0*/  HFMA2.MMA R131, -RZ, RZ, 0, 2.384185791015625e-07 ;  /* 0x00000004ff837435 */ /* 0x001fe200000001ff */
[----:B-1----:R-:W-:Y:S02]  /*3ce0*/  MOV R97, R100 ;  /* 0x0000006400617202 */ /* 0x002fe40000000f00 */
[----:B------:R-:W-:Y:S02]  /*3cf0*/  MOV R100, R123 ;  /* 0x0000007b00647202 */ /* 0x000fe40000000f00 */
[----:B------:R-:W-:Y:S02]  /*3d00*/  MOV R133, 0x1f ;  /* 0x0000001f00857802 */ /* 0x000fe40000000f00 */
[----:B------:R-:W-:Y:S02]  /*3d10*/  MOV R218, 0xffffffff ;  /* 0xffffffff00da7802 */ /* 0x000fe40000000f00 */
[----:B------:R-:W-:-:S02]  /*3d20*/  MOV R2, 0x3d40 ;  /* 0x00003d4000027802 */ /* 0x000fc40000000f00 */
[----:B------:R-:W-:Y:S05]  /*3d30*/  CALL.REL.NOINC `($__internal_51_$__cuda_sm70_shflsync_bfly_p) ;  /* 0x0000020000007944 */ /* 0x000fea0003c00000 */
[----:B------:R-:W-:Y:S01]  /*3d40*/  FADD.FTZ R220, R97, R220 ;  /* 0x000000dc61dc7221 */ /* 0x000fe20000010000 */
[----:B0-----:R-:W-:Y:S01]  /*3d50*/  HFMA2.MMA R131, -RZ, RZ, 0, 4.76837158203125e-07 ;  /* 0x00000008ff837435 */ /* 0x001fe200000001ff */
[----:B-1----:R-:W-:Y:S01]  /*3d60*/  FADD.FTZ R127, R123, R100 ;  /* 0x000000647b7f7221 */ /* 0x002fe20000010000 */
[----:B------:R-:W-:-:S02]  /*3d70*/  MOV R133, 0x1f ;  /* 0x0000001f00857802 */ /* 0x000fc40000000f00 */
[----:B------:R-:W-:Y:S02]  /*3d80*/  MOV R218, 0xffffffff ;  /* 0xffffffff00da7802 */ /* 0x000fe40000000f00 */
[----:B------:R-:W-:Y:S02]  /*3d90*/  MOV R100, R220 ;  /* 0x000000dc00647202 */ /* 0x000fe40000000f00 */
[----:B------:R-:W-:Y:S02]  /*3da0*/  MOV R2, 0x3dc0 ;  /* 0x00003dc000027802 */ /* 0x000fe40000000f00 */
[----:B------:R-:W-:Y:S05]  /*3db0*/  CALL.REL.NOINC `($__internal_51_$__cuda_sm70_shflsync_bfly_p) ;  /* 0x0000018000007944 */ /* 0x000fea0003c00000 */
[----:B0-----:R-:W-:Y:S01]  /*3dc0*/  HFMA2.MMA R131, -RZ, RZ, 0, 4.76837158203125e-07 ;  /* 0x00000008ff837435 */ /* 0x001fe200000001ff */
[----:B-1----:R-:W-:Y:S02]  /*3dd0*/  MOV R97, R100 ;  /* 0x0000006400617202 */ /* 0x002fe40000000f00 */
[----:B------:R-:W-:Y:S02]  /*3de0*/  MOV R100, R127 ;  /* 0x0000007f00647202 */ /* 0x000fe40000000f00 */
[----:B------:R-:W-:Y:S02]  /*3df0*/  MOV R133, 0x1f ;  /* 0x0000001f00857802 */ /* 0x000fe40000000f00 */
[----:B------:R-:W-:-:S02]  /*3e00*/  MOV R218, 0xffffffff ;  /* 0xffffffff00da7802 */ /* 0x000fc40000000f00 */
[----:B------:R-:W-:Y:S02]  /*3e10*/  MOV R2, 0x3e30 ;  /* 0x00003e3000027802 */ /* 0x000fe40000000f00 */
[----:B------:R-:W-:Y:S05]  /*3e20*/  CALL.REL.NOINC `($__internal_51_$__cuda_sm70_shflsync_bfly_p) ;  /* 0x0000011000007944 */ /* 0x000fea0003c00000 */
[----:B------:R-:W-:Y:S01]  /*3e30*/  FADD.FTZ R123, R97, R220 ;  /* 0x000000dc617b7221 */ /* 0x000fe20000010000 */
[----:B0-----:R-:W-:Y:S01]  /*3e40*/  HFMA2.MMA R131, -RZ, RZ, 0, 9.5367431640625e-07 ;  /* 0x00000010ff837435 */ /* 0x001fe200000001ff */
[----:B-1----:R-:W-:Y:S01]  /*3e50*/  FADD.FTZ R127, R127, R100 ;  /* 0x000000647f7f7221 */ /* 0x002fe20000010000 */
[----:B------:R-:W-:Y:S02]  /*3e60*/  MOV R133, 0x1f ;  /* 0x0000001f00857802 */ /* 0x000fe40000000f00 */
[----:B------:R-:W-:Y:S02]  /*3e70*/  MOV R218, 0xffffffff ;  /* 0xffffffff00da7802 */ /* 0x000fe40000000f00 */
[----:B------:R-:W-:Y:S02]  /*3e80*/  MOV R100, R123 ;  /* 0x0000007b00647202 */ /* 0x000fe40000000f00 */
[----:B------:R-:W-:Y:S02]  /*3e90*/  MOV R2, 0x3eb0 ;  /* 0x00003eb000027802 */ /* 0x000fe40000000f00 */
[----:B------:R-:W-:Y:S05]  /*3ea0*/  CALL.REL.NOINC `($__internal_51_$__cuda_sm70_shflsync_bfly_p) ;  /* 0x0000009000007944 */ /* 0x000fea0003c00000 */
[----:B0-----:R-:W-:Y:S01]  /*3eb0*/  HFMA2.MMA R131, -RZ, RZ, 0, 9.5367431640625e-07 ;  /* 0x00000010ff837435 */ /* 0x001fe200000001ff */
[----:B-1----:R-:W-:-:S02]  /*3ec0*/  MOV R220, R100 ;  /* 0x0000006400dc7202 */ /* 0x002fc40000000f00 */
[----:B------:R-:W-:Y:S02]  /*3ed0*/  MOV R100, R127 ;  /* 0x0000007f00647202 */ /* 0x000fe40000000f00 */
[----:B------:R-:W-:Y:S02]  /*3ee0*/  MOV R133, 0x1f ;  /* 0x0000001f00857802 */ /* 0x000fe40000000f00 */
[----:B------:R-:W-:Y:S02]  /*3ef0*/  MOV R218, 0xffffffff ;  /* 0xffffffff00da7802 */ /* 0x000fe40000000f00 */
[----:B------:R-:W-:Y:S02]  /*3f00*/  MOV R2, 0x3f20 ;  /* 0x00003f2000027802 */ /* 0x000fe40000000f00 */
[----:B------:R-:W-:Y:S05]  /*3f10*/  CALL.REL.NOINC `($__internal_51_$__cuda_sm70_shflsync_bfly_p) ;  /* 0x0000002000007944 */ /* 0x000fea0003c00000 */
[----:B-1----:R-:W-:Y:S01]  /*3f20*/  MOV R2, R100 ;  /* 0x0000006400027202 */ /* 0x002fe20000000f00 */
[----:B0-----:R-:W-:Y:S05]  /*3f30*/  BRA `(.L_x_1024) ;  /* 0xffffdad000007947 */ /* 0x001fea000383ffff */
        .weak           $__internal_51_$__cuda_sm70_shflsync_bfly_p
        .type           $__internal_51_$__cuda_sm70_shflsync_bfly_p,@function
        .size           $__internal_51_$__cuda_sm70_shflsync_bfly_p,(.L_x_2589 - $__internal_51_$__cuda_sm70_shflsync_bfly_p)
$__internal_51_$__cuda_sm70_shflsync_bfly_p:
[----:B------:R-:W-:Y:S01]  /*3f40*/  HFMA2.MMA R3, -RZ, RZ, 0, 0 ;  /* 0x00000000ff037435 */ /* 0x000fe200000001ff */
[----:B------:R-:W-:Y:S04]  /*3f50*/  WARPSYNC R218 ;  /* 0x000000da00007348 */ /* 0x000fe80003800000 */
[----:B------:R0:W1:Y:S01]  /*3f60*/  SHFL.BFLY PT, R100, R100, R131, R133 ;  /* 0x0c00008364647389 */ /* 0x00006200000e0085 */
[----:B------:R-:W-:Y:S05]  /*3f70*/  RET.REL.NODEC R2 `(_ZN10layer_norm31ln_parallel_residual_bwd_kernelINS_13Kernel_traitsIf13__nv_bfloat16fS2_fjLj1024ELj1ELj4ELj1ELj16ENS_18Kernel_traits_baseILj1024EfS2_fS2_fjLj128EEEEELb0ELb1ELb1EEEvNS_9BwdParamsE) ;  /* 0xffffc08002007950 */ /* 0x000fea0003c3ffff */
.L_x_1025:
        /* <DEDUP_REMOVED lines=16> */
.L_x_2589:


//--------------------- .text._ZN10layer_norm31ln_parallel_residual_bwd_kernelINS_13Kernel_traitsIf13__nv_bfloat16fS2_fjLj1024ELj1ELj4ELj1ELj16ENS_18Kernel_traits_baseILj1024EfS2_fS2_fjLj128EEEEELb1ELb0ELb0EEEvNS_9BwdParamsE --------------------------
	.section	.text._ZN10layer_norm31ln_parallel_residual_bwd_kernelINS_13Kernel_traitsIf13__nv_bfloat16fS2_fjLj1024ELj1ELj4ELj1ELj16ENS_18Kernel_traits_baseILj1024EfS2_fS2_fjLj128EEEEELb1ELb0ELb0EEEvNS_9BwdParamsE,"ax",@progbits
	.sectioninfo	@"SHI_REGISTERS=255"
	.align	128
        .global         _ZN10layer_norm31ln_parallel_residual_bwd_kernelINS_13Kernel_traitsIf13__nv_bfloat16fS2_fjLj1024ELj1ELj4ELj1ELj16ENS_18Kernel_traits_baseILj1024EfS2_fS2_fjLj128EEEEELb1ELb0ELb0EEEvNS_9BwdParamsE
        .type           _ZN10layer_norm31ln_parallel_residual_bwd_kernelINS_13Kernel_traitsIf13__nv_bfloat16fS2_fjLj1024ELj1ELj4ELj1ELj16ENS_18Kernel_traits_baseILj1024EfS2_fS2_fjLj128EEEEELb1ELb0ELb0EEEvNS_9BwdParamsE,@function
        .size           _ZN10layer_norm31ln_parallel_residual_bwd_kernelINS_13Kernel_traitsIf13__nv_bfloat16fS2_fjLj1024ELj1ELj4ELj1ELj16ENS_18Kernel_traits_baseILj1024EfS2_fS2_fjLj128EEEEELb1ELb0ELb0EEEvNS_9BwdParamsE,(.L_x_2590 - _ZN10layer_norm31ln_parallel_residual_bwd_kernelINS_13Kernel_traitsIf13__nv_bfloat16fS2_fjLj1024ELj1ELj4ELj1ELj16ENS_18Kernel_traits_baseILj1024EfS2_fS2_fjLj128EEEEELb1ELb0ELb0EEEvNS_9BwdParamsE)
        .other          _ZN10layer_norm31ln_parallel_residual_bwd_kernelINS_13Kernel_traitsIf13__nv_bfloat16fS2_fjLj1024ELj1ELj4ELj1ELj16ENS_18Kernel_traits_baseILj1024EfS2_fS2_fjLj128EEEEELb1ELb0ELb0EEEvNS_9BwdParamsE,@"STO_CUDA_ENTRY STV_DEFAULT"
_ZN10layer_norm31ln_parallel_residual_bwd_kernelINS_13Kernel_traitsIf13__nv_bfloat16fS2_fjLj1024ELj1ELj4ELj1ELj16ENS_18Kernel_traits_baseILj1024EfS2_fS2_fjLj128EEEEELb1ELb0ELb0EEEvNS_9BwdParamsE:
.text._ZN10layer_norm31ln_parallel_residual_bwd_kernelINS_13Kernel_traitsIf13__nv_bfloat16fS2_fjLj1024ELj1ELj4ELj1ELj16ENS_18Kernel_traits_baseILj1024EfS2_fS2_fjLj128EEEEELb1ELb0ELb0EEEvNS_9BwdParamsE:
        /* <DEDUP_REMOVED lines=8> */
[----:B------:R0:W5:Y:S04]  /*0080*/  LDL.64 R68, [R1+0x140] ;  /* 0x0001400001447983 */ /* 0x0001680000100a00 */
        /* <DEDUP_REMOVED lines=37> */
[----:B------:R-:W-:-:S04]  /*02e0*/  @P3 IMAD.WIDE.U32 R2, R0, R5, c[0x0][0x1b0] ;  /* 0x00006c0000023625 */ /* 0x000fc800078e0005 */
[C---:B------:R-:W-:Y:S01]  /*02f0*/  @P3 IMAD.WIDE.U32 R4, R0.reuse, R5, c[0x0][0x1b8] ;  /* 0x00006e0000043625 */ /* 0x040fe200078e0005 */
[----:B------:R-:W-:Y:S01]  /*0300*/  @P3 LOP3.LUT R0, R0, 0x20, RZ, 0xfc, !PT ;  /* 0x0000002000003812 */ /* 0x000fe200078efcff */
[----:B------:R-:W-:Y:S01]  /*0310*/  ULDC.64 UR4, c[0x0][0x118] ;  /* 0x0000460000047ab9 */ /* 0x000fe20000000a00 */
[----:B------:R-:W-:-:S03]  /*0320*/  @P1 MOV R13, 0x20 ;  /* 0x00000020000d1802 */ /* 0x000fc60000000f00 */
[----:B------:R-:W-:-:S04]  /*0330*/  @P0 IMAD.WIDE.U32 R6, R0, R9, c[0x0][0x1b0] ;  /* 0x00006c0000060625 */ /* 0x000fc800078e0009 */
[C---:B------:R-:W-:Y:S01]  /*0340*/  @P0 IMAD.WIDE.U32 R8, R0.reuse, R9, c[0x0][0x1b8] ;  /* 0x00006e0000080625 */ /* 0x040fe200078e0009 */
[----:B------:R-:W-:Y:S02]  /*0350*/  @P0 IADD3 R0, R0, 0x20, RZ ;  /* 0x0000002000000810 */ /* 0x000fe40007ffe0ff */
[----:B------:R-:W-:-:S03]  /*0360*/  ISETP.GE.U32.AND P2, PT, R244, 0x80, PT ;  /* 0x00000080f400780c */ /* 0x000fc60003f46070 */
[----:B------:R-:W-:-:S04]  /*0370*/  @P1 IMAD.WIDE.U32 R10, R0, R13, c[0x0][0x1b0] ;  /* 0x00006c00000a1625 */ /* 0x000fc800078e000d */
[C---:B------:R-:W-:Y:S01]  /*0380*/  @P1 IMAD.WIDE.U32 R12, R0.reuse, R13, c[0x0][0x1b8] ;  /* 0x00006e00000c1625 */ /* 0x040fe200078e000d */
[----:B------:R-:W-:-:S05]  /*0390*/  @P1 IADD3 R0, R0, 0x20, RZ ;  /* 0x0000002000001810 */ /* 0x000fca0007ffe0ff */
[----:B------:R-:W-:Y:S01]  /*03a0*/  @P2 MOV R15, 0x20 ;  /* 0x00000020000f2802 */ /* 0x000fe20000000f00 */
[----:B--2---:R1:W2:Y:S04]  /*03b0*/  @P3 LDG.E.128 R64, [R4.64+0x10] ;  /* 0x0000100404403981 */ /* 0x0042a8000c1e1d00 */
[----:B---3--:R3:W2:Y:S04]  /*03c0*/  @P3 LDG.E.128 R76, [R2.64] ;  /* 0x00000004024c3981 */ /* 0x0086a8000c1e1d00 */
[----:B----4-:R3:W4:Y:S04]  /*03d0*/  @P3 LDG.E.128 R72, [R2.64+0x10] ;  /* 0x0000100402483981 */ /* 0x010728000c1e1d00 */
[----:B-----5:R1:W5:Y:S04]  /*03e0*/  @P3 LDG.E.128 R68, [R4.64] ;  /* 0x0000000404443981 */ /* 0x020368000c1e1d00 */
[----:B------:R-:W5:Y:S04]  /*03f0*/  @P1 LDG.E.128 R40, [R10.64+0x10] ;  /* 0x000010040a281981 */ /* 0x000f68000c1e1d00 */
[----:B------:R0:W5:Y:S01]  /*0400*/  @P0 LDG.E.128 R60, [R6.64] ;  /* 0x00000004063c0981 */ /* 0x000162000c1e1d00 */
[----:B---3--:R-:W-:-:S03]  /*0410*/  @P2 IMAD.WIDE.U32 R2, R0, R15, c[0x0][0x1b0] ;  /* 0x00006c0000022625 */ /* 0x008fc600078e000f */
[----:B------:R-:W3:Y:S04]  /*0420*/  @P1 LDG.E.128 R44, [R10.64] ;  /* 0x000000040a2c1981 */ /* 0x000ee8000c1e1d00 */
[----:B------:R0:W3:Y:S01]  /*0430*/  @P0 LDG.E.128 R56, [R6.64+0x10] ;  /* 0x0000100406380981 */ /* 0x0000e2000c1e1d00 */
[----:B-1----:R-:W-:-:S03]  /*0440*/  @P2 IMAD.WIDE.U32 R4, R0, R15, c[0x0][0x1b8] ;  /* 0x00006e0000042625 */ /* 0x002fc600078e000f */
[----:B------:R-:W3:Y:S04]  /*0450*/  @P0 LDG.E.128 R52, [R8.64] ;  /* 0x0000000408340981 */ /* 0x000ee8000c1e1d00 */
[----:B------:R-:W3:Y:S04]  /*0460*/  @P0 LDG.E.128 R48, [R8.64+0x10] ;  /* 0x0000100408300981 */ /* 0x000ee8000c1e1d00 */
[----:B------:R-:W3:Y:S04]  /*0470*/  @P1 LDG.E.128 R36, [R12.64] ;  /* 0x000000040c241981 */ /* 0x000ee8000c1e1d00 */
[----:B------:R-:W3:Y:S04]  /*0480*/  @P1 LDG.E.128 R32, [R12.64+0x10] ;  /* 0x000010040c201981 */ /* 0x000ee8000c1e1d00 */
[----:B------:R-:W3:Y:S04]  /*0490*/  @P2 LDG.E.128 R28, [R2.64] ;  /* 0x00000004021c2981 */ /* 0x000ee8000c1e1d00 */
[----:B------:R-:W3:Y:S04]  /*04a0*/  @P2 LDG.E.128 R24, [R2.64+0x10] ;  /* 0x0000100402182981 */ /* 0x000ee8000c1e1d00 */
[----:B------:R-:W3:Y:S04]  /*04b0*/  @P2 LDG.E.128 R20, [R4.64] ;  /* 0x0000000404142981 */ /* 0x000ee8000c1e1d00 */
[----:B------:R-:W3:Y:S04]  /*04c0*/  @P2 LDG.E.128 R16, [R4.64+0x10] ;  /* 0x0000100404102981 */ /* 0x000ee8000c1e1d00 */
[----:B0-----:R-:W0:Y:S01]  /*04d0*/  S2R R7, SR_CTAID.X ;  /* 0x0000000000077919 */ /* 0x001e220000002500 */
[----:B------:R-:W-:Y:S01]  /*04e0*/  SHF.R.U32.HI R0, RZ, 0x5, R14 ;  /* 0x00000005ff007819 */ /* 0x000fe2000001160e */
[----:B------:R-:W-:Y:S01]  /*04f0*/  BSSY B0, `(.L_x_1026) ;  /* 0x00004f9000007945 */ /* 0x000fe20003800000 */
[----:B------:R-:W-:Y:S01]  /*0500*/  CS2R R80, SRZ ;  /* 0x0000000000507805 */ /* 0x000fe2000001ff00 */
[----:B------:R-:W-:Y:S01]  /*0510*/  CS2R R82, SRZ ;  /* 0x0000000000527805 */ /* 0x000fe2000001ff00 */
[----:B------:R-:W-:Y:S01]  /*0520*/  CS2R R84, SRZ ;  /* 0x0000000000547805 */ /* 0x000fe2000001ff00 */
[----:B0-----:R-:W-:Y:S01]  /*0530*/  LEA R0, R7, R0, 0x2 ;  /* 0x0000000007007211 */ /* 0x001fe200078e10ff */
        /* <DEDUP_REMOVED lines=39> */
[----:B------:R-:W-:Y:S04]  /*07b0*/  @P3 STL.64 [R1+0x150], R76 ;  /* 0x0001504c01003387 */ /* 0x000fe80000100a00 */
[----:B------:R-:W-:Y:S04]  /*07c0*/  @P3 STL.64 [R1+0x158], R78 ;  /* 0x0001584e01003387 */ /* 0x000fe80000100a00 */
[----:B----4-:R-:W-:Y:S04]  /*07d0*/  @P3 STL.64 [R1+0x130], R72 ;  /* 0x0001304801003387 */ /* 0x010fe80000100a00 */
[----:B------:R-:W-:Y:S04]  /*07e0*/  @P3 STL.64 [R1+0x138], R74 ;  /* 0x0001384a01003387 */ /* 0x000fe80000100a00 */
[----:B-----5:R2:W-:Y:S04]  /*07f0*/  @P3 STL.64 [R1+0x140], R68 ;  /* 0x0001404401003387 */ /* 0x0205e80000100a00 */
[----:B------:R4:W-:Y:S04]  /*0800*/  @P3 STL.64 [R1+0x148], R70 ;  /* 0x0001484601003387 */ /* 0x0009e80000100a00 */
[----:B------:R5:W-:Y:S04]  /*0810*/  @P1 STL.64 [R1+0xb0], R40 ;  /* 0x0000b02801001387 */ /* 0x000be80000100a00 */
[----:B------:R0:W-:Y:S04]  /*0820*/  @P1 STL.64 [R1+0xb8], R42 ;  /* 0x0000b82a01001387 */ /* 0x0001e80000100a00 */
[----:B------:R-:W-:Y:S04]  /*0830*/  @P0 STL.64 [R1+0x110], R60 ;  /* 0x0001103c01000387 */ /* 0x000fe80000100a00 */
[----:B------:R-:W-:Y:S04]  /*0840*/  @P0 STL.64 [R1+0x118], R62 ;  /* 0x0001183e01000387 */ /* 0x000fe80000100a00 */
[----:B---3--:R3:W-:Y:S04]  /*0850*/  @P1 STL.64 [R1+0xd0], R44 ;  /* 0x0000d02c01001387 */ /* 0x0087e80000100a00 */
        /* <DEDUP_REMOVED lines=21> */
[----:B-1----:R-:W-:Y:S01]  /*09b0*/  CS2R R66, SRZ ;  /* 0x0000000000427805 */ /* 0x002fe2000001ff00 */
[----:B--2---:R-:W-:Y:S01]  /*09c0*/  CS2R R68, SRZ ;  /* 0x0000000000447805 */ /* 0x004fe2000001ff00 */
[----:B----4-:R-:W-:Y:S01]  /*09d0*/  CS2R R70, SRZ ;  /* 0x0000000000467805 */ /* 0x010fe2000001ff00 */
[----:B-----5:R-:W-:Y:S01]  /*09e0*/  CS2R R40, SRZ ;  /* 0x0000000000287805 */ /* 0x020fe2000001ff00 */
        /* <DEDUP_REMOVED lines=21> */
.L_x_1046:
[----:B------:R-:W0:Y:S01]  /*0b40*/  S2R R198, SR_TID.X ;  /* 0x0000000000c67919 */ /* 0x000e220000002100 */
[----:B------:R-:W-:-:S05]  /*0b50*/  MOV R2, 0x4 ;  /* 0x0000000400027802 */ /* 0x000fca0000000f00 */
[----:B------:R-:W-:-:S04]  /*0b60*/  IMAD.WIDE R196, R0, R2, c[0x0][0x1a0] ;  /* 0x0000680000c47625 */ /* 0x000fc800078e0202 */
[----:B------:R-:W-:Y:S01]  /*0b70*/  IMAD.WIDE R2, R0, R2, c[0x0][0x1a8] ;  /* 0x00006a0000027625 */ /* 0x000fe200078e0202 */
[----:B------:R-:W-:Y:S01]  /*0b80*/  LOP3.LUT P2, RZ, R244, 0xffffffe0, RZ, 0xc0, !PT ;  /* 0xffffffe0f4ff7812 */ /* 0x000fe2000784c0ff */
[----:B------:R1:W5:Y:S04]  /*0b90*/  LDG.E R236, [R196.64] ;  /* 0x00000004c4ec7981 */ /* 0x000368000c1e1900 */
        /* <DEDUP_REMOVED lines=11> */
[----:B------:R-:W-:Y:S01]  /*0c50*/  ISETP.NE.U32.AND P3, PT, RZ, c[0x0][0x250], PT ;  /* 0x00009400ff007a0c */ /* 0x000fe20003f65070 */
[----:B------:R-:W2:Y:S01]  /*0c60*/  LDL R243, [R1+0x140] ;  /* 0x0001400001f37983 */ /* 0x000ea20000100800 */
[C---:B------:R-:W-:Y:S02]  /*0c70*/  LEA R16, P2, R3.reuse, c[0x0][0x188], 0x5 ;  /* 0x0000620003107a11 */ /* 0x040fe400078428ff */
[----:B------:R-:W-:Y:S01]  /*0c80*/  MOV R4, 0x10 ;  /* 0x0000001000047802 */ /* 0x000fe20000000f00 */
[----:B------:R-:W3:Y:S01]  /*0c90*/  LDL R249, [R1+0x150] ;  /* 0x0001500001f97983 */ /* 0x000ee20000100800 */
[----:B------:R-:W-:Y:S02]  /*0ca0*/  ISETP.NE.AND.EX P3, PT, RZ, c[0x0][0x254], PT, P3 ;  /* 0x00009500ff007a0c */ /* 0x000fe40003f65330 */
[C---:B------:R-:W-:Y:S01]  /*0cb0*/  LEA.HI.X R17, R3.reuse, c[0x0][0x18c], RZ, 0x5, P2 ;  /* 0x0000630003117a11 */ /* 0x040fe200010f2cff */
[----:B------:R-:W-:Y:S01]  /*0cc0*/  IMAD.WIDE.U32 R196, R3, R4, c[0x0][0x210] ;  /* 0x0000840003c47625 */ /* 0x000fe200078e0004 */
[----:B------:R-:W-:-:S02]  /*0cd0*/  ISETP.NE.U32.AND P2, PT, RZ, c[0x0][0x218], PT ;  /* 0x00008600ff007a0c */ /* 0x000fc40003f45070 */
[----:B------:R-:W-:Y:S01]  /*0ce0*/  SHF.L.U32 R215, R3, 0x3, RZ ;  /* 0x0000000303d77819 */ /* 0x000fe200000006ff */
[----:B------:R0:W4:Y:S04]  /*0cf0*/  LDG.E.128 R204, [R16.64] ;  /* 0x0000000410cc7981 */ /* 0x000128000c1e1d00 */
[----:B------:R0:W2:Y:S01]  /*0d00*/  LDG.E.128 R208, [R16.64+0x10] ;  /* 0x0000100410d07981 */ /* 0x0000a2000c1e1d00 */
[----:B------:R-:W-:-:S03]  /*0d10*/  ISETP.NE.AND.EX P2, PT, RZ, c[0x0][0x21c], PT, P2 ;  /* 0x00008700ff007a0c */ /* 0x000fc60003f45320 */
[----:B------:R-:W3:Y:S01]  /*0d20*/  LDG.E.128 R196, [R196.64] ;  /* 0x00000004c4c47981 */ /* 0x000ee2000c1e1d00 */
[----:B------:R-:W1:Y:S03]  /*0d30*/  LDC.U8 R238, c[0x0][0x1f0] ;  /* 0x00007c00ffee7b82 */ /* 0x000e660000000000 */
[----:B------:R-:W3:Y:S01]  /*0d40*/  LDL R242, [R1+0x144] ;  /* 0x0001440001f27983 */ /* 0x000ee20000100800 */
[C---:B0-----:R-:W-:Y:S01]  /*0d50*/  IMAD.WIDE.U32 R16, R3.reuse, R4, c[0x0][0x208] ;  /* 0x0000820003107625 */ /* 0x041fe200078e0004 */
[----:B------:R-:W-:Y:S02]  /*0d60*/  SHF.L.U64.HI R4, R3, 0x3, RZ ;  /* 0x0000000303047819 */ /* 0x000fe400000102ff */
[----:B------:R-:W3:Y:S04]  /*0d70*/  LDL R220, [R1+0x154] ;  /* 0x0001540001dc7983 */ /* 0x000ee80000100800 */
[----:B------:R0:W3:Y:S04]  /*0d80*/  LDG.E.128 R200, [R16.64] ;  /* 0x0000000410c87981 */ /* 0x0000e8000c1e1d00 */
[----:B------:R-:W3:Y:S04]  /*0d90*/  LDL R237, [R1+0x148] ;  /* 0x0001480001ed7983 */ /* 0x000ee80000100800 */
[----:B------:R-:W3:Y:S01]  /*0da0*/  LDL R219, [R1+0x158] ;  /* 0x0001580001db7983 */ /* 0x000ee20000100800 */
[----:B0-----:R-:W-:-:S03]  /*0db0*/  @P3 IADD3 R16, P4, R215, c[0x0][0x198], RZ ;  /* 0x00006600d7103a10 */ /* 0x001fc60007f9e0ff */
[----:B------:R-:W3:Y:S01]  /*0dc0*/  LDL R228, [R1+0x15c] ;  /* 0x00015c0001e47983 */ /* 0x000ee20000100800 */
[----:B------:R-:W-:-:S05]  /*0dd0*/  @P3 IADD3.X R17, R4, c[0x0][0x19c], RZ, P4, !PT ;  /* 0x0000670004113a10 */ /* 0x000fca00027fe4ff */
[----:B------:R0:W5:Y:S02]  /*0de0*/  @P3 LDG.E.64 R14, [R16.64] ;  /* 0x00000004100e3981 */ /* 0x000164000c1e1b00 */
[----:B0-----:R-:W-:-:S04]  /*0df0*/  @P2 LEA R16, P3, R3, c[0x0][0x218], 0x5 ;  /* 0x0000860003102a11 */ /* 0x001fc800078628ff */
[----:B------:R-:W-:-:S05]  /*0e00*/  @P2 LEA.HI.X R17, R3, c[0x0][0x21c], RZ, 0x5, P3 ;  /* 0x0000870003112a11 */ /* 0x000fca00018f2cff */
[----:B------:R0:W5:Y:S04]  /*0e10*/  @P2 LDG.E.128 R28, [R16.64] ;  /* 0x00000004101c2981 */ /* 0x000168000c1e1d00 */
[----:B------:R0:W5:Y:S02]  /*0e20*/  @P2 LDG.E.128 R24, [R16.64+0x10] ;  /* 0x0000100410182981 */ /* 0x000164000c1e1d00 */
[----:B0-----:R-:W-:Y:S02]  /*0e30*/  IADD3 R16, P2, R215, c[0x0][0x190], RZ ;  /* 0x00006400d7107a10 */ /* 0x001fe40007f5e0ff */
[----:B------:R-:W3:Y:S02]  /*0e40*/  LDL R215, [R1+0x120] ;  /* 0x0001200001d77983 */ /* 0x000ee40000100800 */
[----:B------:R-:W-:-:S02]  /*0e50*/  IADD3.X R17, R4, c[0x0][0x194], RZ, P2, !PT ;  /* 0x0000650004117a10 */ /* 0x000fc400017fe4ff */
[----:B-1----:R-:W-:Y:S02]  /*0e60*/  ISETP.NE.AND P2, PT, R238, RZ, PT ;  /* 0x000000ffee00720c */ /* 0x002fe40003f45270 */
[----:B------:R-:W3:Y:S02]  /*0e70*/  LDL R238, [R1+0x14c] ;  /* 0x00014c0001ee7983 */ /* 0x000ee40000100800 */
[----:B-----5:R-:W-:Y:S02]  /*0e80*/  FSEL R4, R236, RZ, !P2 ;  /* 0x000000ffec047208 */ /* 0x020fe40005000000 */
[----:B------:R-:W5:Y:S03]  /*0e90*/  LDG.E.64 R16, [R16.64] ;  /* 0x0000000410107981 */ /* 0x000f66000c1e1b00 */
[--C-:B----4-:R-:W-:Y:S02]  /*0ea0*/  FADD.FTZ R204, R204, -R4.reuse ;  /* 0x80000004cccc7221 */ /* 0x110fe40000010000 */
[----:B--2---:R-:W-:Y:S01]  /*0eb0*/  FADD.FTZ R218, R210, -R4 ;  /* 0x80000004d2da7221 */ /* 0x004fe20000010000 */
[----:B---3--:R-:W-:Y:S01]  /*0ec0*/  PRMT R210, RZ, 0x5410, R196 ;  /* 0x00005410ffd27816 */ /* 0x008fe200000000c4 */
[----:B------:R-:W-:-:S02]  /*0ed0*/  FMUL.FTZ R229, R2, R204 ;  /* 0x000000cc02e57220 */ /* 0x000fc40000410000 */
[--C-:B------:R-:W-:Y:S02]  /*0ee0*/  FADD.FTZ R205, R205, -R4.reuse ;  /* 0x80000004cdcd7221 */ /* 0x100fe40000010000 */
[--C-:B------:R-:W-:Y:S02]  /*0ef0*/  FADD.FTZ R206, R206, -R4.reuse ;  /* 0x80000004cece7221 */ /* 0x100fe40000010000 */
[--C-:B------:R-:W-:Y:S02]  /*0f00*/  FADD.FTZ R207, R207, -R4.reuse ;  /* 0x80000004cfcf7221 */ /* 0x100fe40000010000 */
[--C-:B------:R-:W-:Y:S02]  /*0f10*/  FADD.FTZ R208, R208, -R4.reuse ;  /* 0x80000004d0d07221 */ /* 0x100fe40000010000 */
[----:B------:R-:W-:Y:S01]  /*0f20*/  FADD.FTZ R209, R209, -R4 ;  /* 0x80000004d1d17221 */ /* 0x000fe20000010000 */
[----:B------:R-:W-:Y:S01]  /*0f30*/  PRMT R204, RZ, 0x5410, R200 ;  /* 0x00005410ffcc7816 */ /* 0x000fe200000000c8 */
[----:B------:R-:W-:Y:S01]  /*0f40*/  FADD.FTZ R211, R211, -R4 ;  /* 0x80000004d3d37221 */ /* 0x000fe20000010000 */
[----:B------:R-:W-:Y:S01]  /*0f50*/  PRMT R196, RZ, 0x7610, R196 ;  /* 0x00007610ffc47816 */ /* 0x000fe200000000c4 */
[----:B------:R-:W-:-:S02]  /*0f60*/  FMUL.FTZ R4, R243, R210 ;  /* 0x000000d2f3047220 */ /* 0x000fc40000410000 */
[----:B------:R-:W-:Y:S02]  /*0f70*/  FMUL.FTZ R243, R2, R205 ;  /* 0x000000cd02f37220 */ /* 0x000fe40000410000 */
[----:B------:R-:W-:Y:S01]  /*0f80*/  FFMA.FTZ R245, R249, R204, R4 ;  /* 0x000000ccf9f57223 */ /* 0x000fe20000010004 */
[----:B------:R-:W-:Y:S01]  /*0f90*/  PRMT R4, RZ, 0x7610, R200 ;  /* 0x00007610ff047816 */ /* 0x000fe200000000c8 */
[----:B------:R-:W-:-:S04]  /*0fa0*/  FMUL.FTZ R200, R242, R196 ;  /* 0x000000c4f2c87220 */ /* 0x000fc80000410000 */
[----:B------:R-:W-:Y:S02]  /*0fb0*/  FADD.FTZ R33, R33, R4 ;  /* 0x0000000421217221 */ /* 0x000fe40000010000 */
[-C--:B------:R-:W-:Y:S02]  /*0fc0*/  FFMA.FTZ R65, R243, R4.reuse, R65 ;  /* 0x00000004f3417223 */ /* 0x080fe40000010041 */
[----:B------:R-:W-:Y:S01]  /*0fd0*/  FFMA.FTZ R220, R220, R4, R200 ;  /* 0x00000004dcdc7223 */ /* 0x000fe200000100c8 */
[----:B------:R-:W-:Y:S01]  /*0fe0*/  PRMT R4, RZ, 0x5410, R197 ;  /* 0x00005410ff047816 */ /* 0x000fe200000000c5 */
[----:B------:R-:W-:Y:S01]  /*0ff0*/  FADD.FTZ R161, R161, R196 ;  /* 0x000000c4a1a17221 */ /* 0x000fe20000010000 */
[----:B------:R-:W-:Y:S01]  /*1000*/  PRMT R200, RZ, 0x5410, R201 ;  /* 0x00005410ffc87816 */ /* 0x000fe200000000c9 */
[----:B------:R-:W-:Y:S02]  /*1010*/  FFMA.FTZ R129, R243, R196, R129 ;  /* 0x000000c4f3817223 */ /* 0x000fe40000010081 */
[----:B------:R-:W-:Y:S01]  /*1020*/  FMUL.FTZ R196, R237, R4 ;  /* 0x00000004edc47220 */ /* 0x000fe20000410000 */
[----:B------:R-:W-:-:S03]  /*1030*/  PRMT R197, RZ, 0x7610, R197 ;  /* 0x00007610ffc57816 */ /* 0x000fc600000000c5 */
[----:B------:R-:W-:Y:S01]  /*1040*/  FFMA.FTZ R219, R219, R200, R196 ;  /* 0x000000c8dbdb7223 */ /* 0x000fe200000100c4 */
[----:B------:R0:W-:Y:S01]  /*1050*/  STL [R1+0x50], R220 ;  /* 0x000050dc01007387 */ /* 0x0001e20000100800 */
[----:B------:R-:W-:Y:S02]  /*1060*/  FADD.FTZ R32, R32, R204 ;  /* 0x000000cc20207221 */ /* 0x000fe40000010000 */
[----:B------:R-:W-:Y:S01]  /*1070*/  FFMA.FTZ R64, R229, R204, R64 ;  /* 0x000000cce5407223 */ /* 0x000fe20000010040 */
[----:B------:R1:W-:Y:S01]  /*1080*/  STL [R1+0x40], R219 ;  /* 0x000040db01007387 */ /* 0x0003e20000100800 */
[----:B------:R-:W-:-:S03]  /*1090*/  FMUL.FTZ R242, R2, R206 ;  /* 0x000000ce02f27220 */ /* 0x000fc60000410000 */
[----:B------:R-:W2:Y:S01]  /*10a0*/  LDL R204, [R1+0x130] ;  /* 0x0001300001cc7983 */ /* 0x000ea20000100800 */
[----:B------:R-:W-:Y:S02]  /*10b0*/  FADD.FTZ R162, R162, R4 ;  /* 0x00000004a2a27221 */ /* 0x000fe40000010000 */
[----:B------:R-:W-:Y:S01]  /*10c0*/  FFMA.FTZ R130, R242, R4, R130 ;  /* 0x00000004f2827223 */ /* 0x000fe20000010082 */
[----:B------:R-:W-:Y:S01]  /*10d0*/  PRMT R4, RZ, 0x7610, R201 ;  /* 0x00007610ff047816 */ /* 0x000fe200000000c9 */
[----:B------:R-:W-:Y:S01]  /*10e0*/  FADD.FTZ R160, R160, R210 ;  /* 0x000000d2a0a07221 */ /* 0x000fe20000010000 */
[----:B------:R-:W3:Y:S01]  /*10f0*/  LDL R201, [R1+0x134] ;  /* 0x0001340001c97983 */ /* 0x000ee20000100800 */
[----:B------:R-:W-:-:S03]  /*1100*/  FFMA.FTZ R128, R229, R210, R128 ;  /* 0x000000d2e5807223 */ /* 0x000fc60000010080 */
[----:B------:R-:W4:Y:S01]  /*1110*/  LDL R210, [R1+0x128] ;  /* 0x0001280001d27983 */ /* 0x000f220000100800 */
[----:B------:R-:W-:-:S03]  /*1120*/  FMUL.FTZ R196, R238, R197 ;  /* 0x000000c5eec47220 */ /* 0x000fc60000410000 */
[----:B------:R-:W3:Y:S04]  /*1130*/  LDL R206, [R1+0x13c] ;  /* 0x00013c0001ce7983 */ /* 0x000ee80000100800 */
[----:B------:R-:W3:Y:S01]  /*1140*/  LDL R238, [R1+0x124] ;  /* 0x0001240001ee7983 */ /* 0x000ee20000100800 */
[----:B------:R-:W-:Y:S02]  /*1150*/  FADD.FTZ R34, R34, R200 ;  /* 0x000000c822227221 */ /* 0x000fe40000010000 */
[----:B------:R-:W-:Y:S02]  /*1160*/  FFMA.FTZ R66, R242, R200, R66 ;  /* 0x000000c8f2427223 */ /* 0x000fe40000010042 */
[----:B------:R-:W-:Y:S01]  /*1170*/  FMUL.FTZ R237, R2, R207 ;  /* 0x000000cf02ed7220 */ /* 0x000fe20000410000 */
[----:B------:R-:W4:Y:S04]  /*1180*/  LDL R200, [R1+0x138] ;  /* 0x0001380001c87983 */ /* 0x000f280000100800 */
[----:B------:R-:W4:Y:S01]  /*1190*/  LDL R207, [R1+0x12c] ;  /* 0x00012c0001cf7983 */ /* 0x000f220000100800 */
[----:B------:R-:W-:-:S02]  /*11a0*/  FADD.FTZ R35, R35, R4 ;  /* 0x0000000423237221 */ /* 0x000fc40000010000 */
[-C--:B------:R-:W-:Y:S02]  /*11b0*/  FFMA.FTZ R67, R237, R4.reuse, R67 ;  /* 0x00000004ed437223 */ /* 0x080fe40000010043 */
[----:B------:R-:W-:Y:S01]  /*11c0*/  FFMA.FTZ R205, R228, R4, R196 ;  /* 0x00000004e4cd7223 */ /* 0x000fe200000100c4 */
[----:B------:R-:W-:Y:S01]  /*11d0*/  PRMT R4, RZ, 0x5410, R198 ;  /* 0x00005410ff047816 */ /* 0x000fe200000000c6 */
[----:B------:R-:W-:Y:S02]  /*11e0*/  FADD.FTZ R163, R163, R197 ;  /* 0x000000c5a3a37221 */ /* 0x000fe40000010000 */
[----:B------:R-:W-:Y:S01]  /*11f0*/  FFMA.FTZ R131, R237, R197, R131 ;  /* 0x000000c5ed837223 */ /* 0x000fe20000010083 */
[----:B------:R-:W-:Y:S01]  /*1200*/  PRMT R197, RZ, 0x5410, R202 ;  /* 0x00005410ffc57816 */ /* 0x000fe200000000ca */
[----:B------:R-:W-:Y:S01]  /*1210*/  FMUL.FTZ R228, R2, R208 ;  /* 0x000000d002e47220 */ /* 0x000fe20000410000 */
[----:B------:R-:W-:Y:S01]  /*1220*/  PRMT R198, RZ, 0x7610, R198 ;  /* 0x00007610ffc67816 */ /* 0x000fe200000000c6 */
[----:B------:R-:W-:-:S02]  /*1230*/  FMUL.FTZ R196, R215, R4 ;  /* 0x00000004d7c47220 */ /* 0x000fc40000410000 */
[----:B------:R-:W-:Y:S02]  /*1240*/  FADD.FTZ R164, R164, R4 ;  /* 0x00000004a4a47221 */ /* 0x000fe40000010000 */
[----:B------:R-:W-:Y:S01]  /*1250*/  FFMA.FTZ R132, R228, R4, R132 ;  /* 0x00000004e4847223 */ /* 0x000fe20000010084 */
[----:B------:R-:W-:Y:S01]  /*1260*/  PRMT R4, RZ, 0x7610, R202 ;  /* 0x00007610ff047816 */ /* 0x000fe200000000ca */
[----:B------:R-:W-:Y:S02]  /*1270*/  FMUL.FTZ R215, R2, R209 ;  /* 0x000000d102d77220 */ /* 0x000fe40000410000 */
[----:B------:R-:W-:Y:S02]  /*1280*/  FADD.FTZ R165, R165, R198 ;  /* 0x000000c6a5a57221 */ /* 0x000fe40000010000 */
[----:B------:R-:W-:Y:S02]  /*1290*/  FADD.FTZ R37, R37, R4 ;  /* 0x0000000425257221 */ /* 0x000fe40000010000 */
[----:B------:R-:W-:-:S02]  /*12a0*/  FFMA.FTZ R69, R215, R4, R69 ;  /* 0x00000004d7457223 */ /* 0x000fc40000010045 */
[-C--:B------:R-:W-:Y:S02]  /*12b0*/  FFMA.FTZ R133, R215, R198.reuse, R133 ;  /* 0x000000c6d7857223 */ /* 0x080fe40000010085 */
[----:B------:R-:W-:Y:S02]  /*12c0*/  FADD.FTZ R36, R36, R197 ;  /* 0x000000c524247221 */ /* 0x000fe40000010000 */
[-C--:B------:R-:W-:Y:S01]  /*12d0*/  FFMA.FTZ R68, R228, R197.reuse, R68 ;  /* 0x000000c5e4447223 */ /* 0x080fe20000010044 */
[----:B------:R0:W-:Y:S01]  /*12e0*/  STL [R1+0x30], R205 ;  /* 0x000030cd01007387 */ /* 0x0001e20000100800 */
[----:B--2---:R-:W-:Y:S02]  /*12f0*/  FFMA.FTZ R204, R204, R197, R196 ;  /* 0x000000c5cccc7223 */ /* 0x004fe400000100c4 */
[----:B---3--:R-:W-:-:S04]  /*1300*/  FMUL.FTZ R196, R238, R198 ;  /* 0x000000c6eec47220 */ /* 0x008fc80000410000 */
[----:B------:R-:W-:Y:S01]  /*1310*/  FFMA.FTZ R201, R201, R4, R196 ;  /* 0x00000004c9c97223 */ /* 0x000fe200000100c4 */
[----:B------:R-:W-:Y:S01]  /*1320*/  PRMT R196, RZ, 0x5410, R199 ;  /* 0x00005410ffc47816 */ /* 0x000fe200000000c7 */
[----:B------:R-:W-:Y:S01]  /*1330*/  FMUL.FTZ R4, R2, R218 ;  /* 0x000000da02047220 */ /* 0x000fe20000410000 */
[----:B------:R-:W-:Y:S02]  /*1340*/  PRMT R198, RZ, 0x5410, R203 ;  /* 0x00005410ffc67816 */ /* 0x000fe400000000cb */
[----:B------:R-:W-:Y:S01]  /*1350*/  PRMT R199, RZ, 0x7610, R199 ;  /* 0x00007610ffc77816 */ /* 0x000fe200000000c7 */
[-C--:B----4-:R-:W-:Y:S02]  /*1360*/  FMUL.FTZ R197, R210, R196.reuse ;  /* 0x000000c4d2c57220 */ /* 0x090fe40000410000 */
[----:B------:R-:W-:Y:S02]  /*1370*/  FADD.FTZ R166, R166, R196 ;  /* 0x000000c4a6a67221 */ /* 0x000fe40000010000 */
[----:B------:R-:W-:Y:S01]  /*1380*/  FFMA.FTZ R134, R4, R196, R134 ;  /* 0x000000c404867223 */ /* 0x000fe20000010086 */
[----:B------:R-:W-:Y:S01]  /*1390*/  PRMT R196, RZ, 0x7610, R203 ;  /* 0x00007610ffc47816 */ /* 0x000fe200000000cb */
[----:B------:R-:W-:-:S02]  /*13a0*/  FFMA.FTZ R200, R200, R198, R197 ;  /* 0x000000c6c8c87223 */ /* 0x000fc400000100c5 */
[----:B------:R-:W-:Y:S02]  /*13b0*/  FMUL.FTZ R238, R2, R211 ;  /* 0x000000d302ee7220 */ /* 0x000fe40000410000 */
[----:B------:R-:W-:Y:S02]  /*13c0*/  FMUL.FTZ R197, R207, R199 ;  /* 0x000000c7cfc57220 */ /* 0x000fe40000410000 */
[----:B------:R-:W-:Y:S02]  /*13d0*/  FADD.FTZ R39, R39, R196 ;  /* 0x000000c427277221 */ /* 0x000fe40000010000 */
[-C--:B------:R-:W-:Y:S02]  /*13e0*/  FFMA.FTZ R71, R238, R196.reuse, R71 ;  /* 0x000000c4ee477223 */ /* 0x080fe40000010047 */
[----:B------:R-:W-:Y:S02]  /*13f0*/  FFMA.FTZ R249, R206, R196, R197 ;  /* 0x000000c4cef97223 */ /* 0x000fe400000100c5 */
[----:B------:R-:W-:-:S02]  /*1400*/  FADD.FTZ R197, RZ, R245 ;  /* 0x000000f5ffc57221 */ /* 0x000fc40000010000 */
[----:B------:R-:W-:Y:S02]  /*1410*/  FFMA.FTZ R196, R229, R245, RZ ;  /* 0x000000f5e5c47223 */ /* 0x000fe400000100ff */
[----:B------:R-:W-:Y:S02]  /*1420*/  FADD.FTZ R197, R197, R220 ;  /* 0x000000dcc5c57221 */ /* 0x000fe40000010000 */
[----:B------:R-:W-:Y:S01]  /*1430*/  FFMA.FTZ R196, R243, R220, R196 ;  /* 0x000000dcf3c47223 */ /* 0x000fe200000100c4 */
[----:B------:R2:W-:Y:S01]  /*1440*/  STL [R1+0x2c], R204 ;  /* 0x00002ccc01007387 */ /* 0x0005e20000100800 */
[----:B------:R-:W-:Y:S02]  /*1450*/  FADD.FTZ R197, R197, R219 ;  /* 0x000000dbc5c57221 */ /* 0x000fe40000010000 */
[----:B------:R-:W-:Y:S01]  /*1460*/  FFMA.FTZ R196, R242, R219, R196 ;  /* 0x000000dbf2c47223 */ /* 0x000fe200000100c4 */
[----:B------:R2:W-:Y:S04]  /*1470*/  STL [R1+0x24], R201 ;  /* 0x000024c901007387 */ /* 0x0005e80000100800 */
[----:B------:R2:W-:Y:S01]  /*1480*/  STL [R1+0xc], R200 ;  /* 0x00000cc801007387 */ /* 0x0005e20000100800 */
        /* <DEDUP_REMOVED lines=8> */
[----:B------:R-:W-:Y:S01]  /*1510*/  IADD3 R218, R3, 0x20, RZ ;  /* 0x0000002003da7810 */ /* 0x000fe20007ffe0ff */
[----:B------:R-:W-:Y:S02]  /*1520*/  FADD.FTZ R38, R38, R198 ;  /* 0x000000c626267221 */ /* 0x000fe40000010000 */
[----:B------:R-:W-:Y:S02]  /*1530*/  FFMA.FTZ R70, R4, R198, R70 ;  /* 0x000000c604467223 */ /* 0x000fe40000010046 */
[----:B------:R-:W-:Y:S02]  /*1540*/  FADD.FTZ R167, R167, R199 ;  /* 0x000000c7a7a77221 */ /* 0x000fe40000010000 */
[----:B------:R-:W-:Y:S02]  /*1550*/  FFMA.FTZ R135, R238, R199, R135 ;  /* 0x000000c7ee877223 */ /* 0x000fe40000010087 */
[----:B0-----:R-:W-:-:S02]  /*1560*/  FADD.FTZ R220, R197, R249 ;  /* 0x000000f9c5dc7221 */ /* 0x001fc40000010000 */
[----:B-1----:R-:W-:Y:S02]  /*1570*/  FFMA.FTZ R219, R238, R249, R196 ;  /* 0x000000f9eedb7223 */ /* 0x002fe400000100c4 */
.L_x_1029:
[----:B--2---:R-:W-:Y:S05]  /*1580*/  BSYNC B1 ;  /* 0x0000000000017941 */ /* 0x004fea0003800000 */
.L_x_1028:
[----:B------:R-:W-:Y:S01]  /*1590*/  BSSY B1, `(.L_x_1030) ;  /* 0x000009a000017945 */ /* 0x000fe20003800000 */
[----:B------:R-:W-:Y:S05]  /*15a0*/  @!P0 BRA `(.L_x_1031) ;  /* 0x0000098000008947 */ /* 0x000fea0003800000 */
[----:B------:R-:W-:Y:S01]  /*15b0*/  ISETP.NE.U32.AND P3, PT, RZ, c[0x0][0x250], PT ;  /* 0x00009400ff007a0c */ /* 0x000fe20003f65070 */
[----:B------:R-:W-:Y:S01]  /*15c0*/  HFMA2.MMA R5, -RZ, RZ, 0, 9.5367431640625e-07 ;  /* 0x00000010ff057435 */ /* 0x000fe200000001ff */
[C---:B------:R-:W-:Y:S01]  /*15d0*/  LEA R20, P2, R218.reuse, c[0x0][0x188], 0x5 ;  /* 0x00006200da147a11 */ /* 0x040fe200078428ff */
[----:B------:R0:W-:Y:S01]  /*15e0*/  STL [R1+0x164], R3 ;  /* 0x0001640301007387 */ /* 0x0001e20000100800 */
[----:B------:R-:W-:Y:S02]  /*15f0*/  ISETP.NE.AND.EX P3, PT, RZ, c[0x0][0x254], PT, P3 ;  /* 0x00009500ff007a0c */ /* 0x000fe40003f65330 */
[C---:B------:R-:W-:Y:S02]  /*1600*/  LEA.HI.X R21, R218.reuse, c[0x0][0x18c], RZ, 0x5, P2 ;  /* 0x00006300da157a11 */ /* 0x040fe400010f2cff */
[C---:B------:R-:W-:Y:S01]  /*1610*/  SHF.L.U32 R6, R218.reuse, 0x3, RZ ;  /* 0x00000003da067819 */ /* 0x040fe200000006ff */
[----:B------:R-:W1:Y:S01]  /*1620*/  LDC.U8 R248, c[0x0][0x1f0] ;  /* 0x00007c00fff87b82 */ /* 0x000e620000000000 */
[----:B------:R-:W-:Y:S01]  /*1630*/  ISETP.NE.U32.AND P2, PT, RZ, c[0x0][0x218], PT ;  /* 0x00008600ff007a0c */ /* 0x000fe20003f45070 */
[----:B------:R2:W3:Y:S01]  /*1640*/  LDG.E.128 R204, [R20.64] ;  /* 0x0000000414cc7981 */ /* 0x0004e2000c1e1d00 */
[----:B------:R-:W-:-:S03]  /*1650*/  IMAD.WIDE.U32 R196, R218, R5, c[0x0][0x210] ;  /* 0x00008400dac47625 */ /* 0x000fc600078e0005 */
[----:B------:R2:W4:Y:S01]  /*1660*/  LDG.E.128 R208, [R20.64+0x10] ;  /* 0x0000100414d07981 */ /* 0x000522000c1e1d00 */
[----:B------:R-:W-:-:S03]  /*1670*/  ISETP.NE.AND.EX P2, PT, RZ, c[0x0][0x21c], PT, P2 ;  /* 0x00008700ff007a0c */ /* 0x000fc60003f45320 */
[----:B------:R-:W4:Y:S04]  /*1680*/  LDG.E.128 R196, [R196.64] ;  /* 0x00000004c4c47981 */ /* 0x000f28000c1e1d00 */
[----:B------:R0:W-:Y:S01]  /*1690*/  STL [R1+0x160], R0 ;  /* 0x0001600001007387 */ /* 0x0001e20000100800 */
[C---:B--2---:R-:W-:Y:S01]  /*16a0*/  IMAD.WIDE.U32 R20, R218.reuse, R5, c[0x0][0x208] ;  /* 0x00008200da147625 */ /* 0x044fe200078e0005 */
[----:B------:R-:W-:Y:S02]  /*16b0*/  SHF.L.U64.HI R5, R218, 0x3, RZ ;  /* 0x00000003da057819 */ /* 0x000fe400000102ff */
[----:B------:R-:W2:Y:S04]  /*16c0*/  LDL R234, [R1+0x100] ;  /* 0x0001000001ea7983 */ /* 0x000ea80000100800 */
[----:B------:R1:W2:Y:S04]  /*16d0*/  LDG.E.128 R200, [R20.64] ;  /* 0x0000000414c87981 */ /* 0x0002a8000c1e1d00 */
[----:B0-----:R-:W2:Y:S04]  /*16e0*/  LDL R3, [R1+0x110] ;  /* 0x0001100001037983 */ /* 0x001ea80000100800 */
[----:B------:R-:W2:Y:S01]  /*16f0*/  LDL R233, [R1+0x104] ;  /* 0x0001040001e97983 */ /* 0x000ea20000100800 */
[----:B-1----:R-:W-:-:S03]  /*1700*/  @P3 IADD3 R20, P4, R6, c[0x0][0x198], RZ ;  /* 0x0000660006143a10 */ /* 0x002fc60007f9e0ff */
[----:B------:R-:W2:Y:S01]  /*1710*/  LDL R0, [R1+0x114] ;  /* 0x0001140001007983 */ /* 0x000ea20000100800 */
[----:B------:R-:W-:-:S03]  /*1720*/  @P3 IADD3.X R21, R5, c[0x0][0x19c], RZ, P4, !PT ;  /* 0x0000670005153a10 */ /* 0x000fc600027fe4ff */
[----:B------:R-:W2:Y:S04]  /*1730*/  LDL R227, [R1+0x118] ;  /* 0x0001180001e37983 */ /* 0x000ea80000100800 */
[----:B------:R0:W5:Y:S04]  /*1740*/  @P3 LDG.E.64 R18, [R20.64] ;  /* 0x0000000414123981 */ /* 0x000168000c1e1b00 */
[----:B------:R-:W2:Y:S04]  /*1750*/  LDL R226, [R1+0x10c] ;  /* 0x00010c0001e27983 */ /* 0x000ea80000100800 */
[----:B------:R-:W2:Y:S01]  /*1760*/  LDL R221, [R1+0x11c] ;  /* 0x00011c0001dd7983 */ /* 0x000ea20000100800 */
[----:B0-----:R-:W-:-:S04]  /*1770*/  @P2 LEA R20, P3, R218, c[0x0][0x218], 0x5 ;  /* 0x00008600da142a11 */ /* 0x001fc800078628ff */
[----:B------:R-:W-:-:S05]  /*1780*/  @P2 LEA.HI.X R21, R218, c[0x0][0x21c], RZ, 0x5, P3 ;  /* 0x00008700da152a11 */ /* 0x000fca00018f2cff */
[----:B------:R0:W5:Y:S04]  /*1790*/  @P2 LDG.E.128 R168, [R20.64] ;  /* 0x0000000414a82981 */ /* 0x000168000c1e1d00 */
[----:B------:R0:W5:Y:S02]  /*17a0*/  @P2 LDG.E.128 R172, [R20.64+0x10] ;  /* 0x0000100414ac2981 */ /* 0x000164000c1e1d00 */
[----:B0-----:R-:W-:-:S04]  /*17b0*/  IADD3 R20, P2, R6, c[0x0][0x190], RZ ;  /* 0x0000640006147a10 */ /* 0x001fc80007f5e0ff */
[----:B------:R-:W-:Y:S02]  /*17c0*/  IADD3.X R21, R5, c[0x0][0x194], RZ, P2, !PT ;  /* 0x0000650005157a10 */ /* 0x000fe400017fe4ff */
[----:B------:R-:W-:Y:S02]  /*17d0*/  ISETP.NE.AND P2, PT, R248, RZ, PT ;  /* 0x000000fff800720c */ /* 0x000fe40003f45270 */
[----:B------:R-:W2:Y:S02]  /*17e0*/  LDL R248, [R1+0x108] ;  /* 0x0001080001f87983 */ /* 0x000ea40000100800 */
[----:B-----5:R-:W-:Y:S02]  /*17f0*/  FSEL R5, R236, RZ, !P2 ;  /* 0x000000ffec057208 */ /* 0x020fe40005000000 */
[----:B------:R-:W5:Y:S03]  /*1800*/  LDG.E.64 R20, [R20.64] ;  /* 0x0000000414147981 */ /* 0x000f66000c1e1b00 */
[----:B---3--:R-:W-:-:S04]  /*1810*/  FADD.FTZ R204, -R5, R204 ;  /* 0x000000cc05cc7221 */ /* 0x008fc80000010100 */
[----:B------:R-:W-:Y:S02]  /*1820*/  FMUL.FTZ R241, R2, R204 ;  /* 0x000000cc02f17220 */ /* 0x000fe40000410000 */
[C---:B------:R-:W-:Y:S01]  /*1830*/  FADD.FTZ R6, -R5.reuse, R206 ;  /* 0x000000ce05067221 */ /* 0x040fe20000010100 */
[----:B----4-:R-:W-:Y:S01]  /*1840*/  PRMT R204, RZ, 0x5410, R196 ;  /* 0x00005410ffcc7816 */ /* 0x010fe200000000c4 */
[C---:B------:R-:W-:Y:S02]  /*1850*/  FADD.FTZ R206, -R5.reuse, R208 ;  /* 0x000000d005ce7221 */ /* 0x040fe40000010100 */
[C---:B------:R-:W-:Y:S02]  /*1860*/  FADD.FTZ R205, -R5.reuse, R205 ;  /* 0x000000cd05cd7221 */ /* 0x040fe40000010100 */
[C---:B------:R-:W-:Y:S02]  /*1870*/  FADD.FTZ R207, -R5.reuse, R207 ;  /* 0x000000cf05cf7221 */ /* 0x040fe40000010100 */
[----:B------:R-:W-:-:S02]  /*1880*/  FADD.FTZ R209, -R5, R209 ;  /* 0x000000d105d17221 */ /* 0x000fc40000010100 */
[C---:B------:R-:W-:Y:S02]  /*1890*/  FADD.FTZ R210, -R5.reuse, R210 ;  /* 0x000000d205d27221 */ /* 0x040fe40000010100 */
[----:B------:R-:W-:Y:S01]  /*18a0*/  FADD.FTZ R211, -R5, R211 ;  /* 0x000000d305d37221 */ /* 0x000fe20000010100 */
[----:B--2---:R-:W-:Y:S01]  /*18b0*/  PRMT R208, RZ, 0x5410, R200 ;  /* 0x00005410ffd07816 */ /* 0x004fe200000000c8 */
[----:B------:R-:W-:Y:S01]  /*18c0*/  FMUL.FTZ R5, R234, R204 ;  /* 0x000000ccea057220 */ /* 0x000fe20000410000 */
[----:B------:R-:W-:Y:S01]  /*18d0*/  PRMT R196, RZ, 0x7610, R196 ;  /* 0x00007610ffc47816 */ /* 0x000fe200000000c4 */
        /* <DEDUP_REMOVED lines=8> */
[----:B------:R-:W-:Y:S02]  /*1960*/  FADD.FTZ R137, R137, R196 ;  /* 0x000000c489897221 */ /* 0x000fe40000010000 */
[----:B------:R-:W-:Y:S01]  /*1970*/  FFMA.FTZ R105, R234, R196, R105 ;  /* 0x000000c4ea697223 */ /* 0x000fe20000010069 */
[----:B------:R-:W-:Y:S01]  /*1980*/  PRMT R196, RZ, 0x5410, R201 ;  /* 0x00005410ffc47816 */ /* 0x000fe200000000c9 */
[----:B------:R-:W-:-:S02]  /*1990*/  FMUL.FTZ R233, R2, R6 ;  /* 0x0000000602e97220 */ /* 0x000fc40000410000 */
[----:B------:R-:W-:Y:S02]  /*19a0*/  FADD.FTZ R72, R72, R208 ;  /* 0x000000d048487221 */ /* 0x000fe40000010000 */
[----:B------:R-:W-:Y:S02]  /*19b0*/  FFMA.FTZ R40, R241, R208, R40 ;  /* 0x000000d0f1287223 */ /* 0x000fe40000010028 */
[----:B------:R-:W-:Y:S02]  /*19c0*/  FADD.FTZ R74, R74, R196 ;  /* 0x000000c44a4a7221 */ /* 0x000fe40000010000 */
[C---:B------:R-:W-:Y:S02]  /*19d0*/  FFMA.FTZ R42, R233.reuse, R196, R42 ;  /* 0x000000c4e92a7223 */ /* 0x040fe4000001002a */
[----:B------:R-:W-:Y:S02]  /*19e0*/  FADD.FTZ R138, R138, R5 ;  /* 0x000000058a8a7221 */ /* 0x000fe40000010000 */
[----:B------:R-:W-:Y:S01]  /*19f0*/  FFMA.FTZ R106, R233, R5, R106 ;  /* 0x00000005e96a7223 */ /* 0x000fe2000001006a */
[----:B------:R0:W-:Y:S04]  /*1a00*/  STL [R1+0x5c], R3 ;  /* 0x00005c0301007387 */ /* 0x0001e80000100800 */
[----:B------:R1:W-:Y:S01]  /*1a10*/  STL [R1+0x4c], R0 ;  /* 0x00004c0001007387 */ /* 0x0003e20000100800 */
[----:B------:R-:W-:-:S02]  /*1a20*/  FADD.FTZ R136, R136, R204 ;  /* 0x000000cc88887221 */ /* 0x000fc40000010000 */
[----:B------:R-:W-:-:S04]  /*1a30*/  FMUL.FTZ R6, R248, R5 ;  /* 0x00000005f8067220 */ /* 0x000fc80000410000 */
[----:B------:R-:W-:Y:S01]  /*1a40*/  FFMA.FTZ R208, R227, R196, R6 ;  /* 0x000000c4e3d07223 */ /* 0x000fe20000010006 */
[----:B------:R-:W-:Y:S02]  /*1a50*/  PRMT R6, RZ, 0x7610, R197 ;  /* 0x00007610ff067816 */ /* 0x000fe400000000c5 */
[----:B------:R-:W-:-:S03]  /*1a60*/  PRMT R5, RZ, 0x7610, R201 ;  /* 0x00007610ff057816 */ /* 0x000fc600000000c9 */
[----:B------:R-:W-:Y:S01]  /*1a70*/  FMUL.FTZ R196, R226, R6 ;  /* 0x00000006e2c47220 */ /* 0x000fe20000410000 */
[----:B------:R2:W-:Y:S03]  /*1a80*/  STL [R1+0x3c], R208 ;  /* 0x00003cd001007387 */ /* 0x0005e60000100800 */
[----:B------:R-:W-:Y:S01]  /*1a90*/  FFMA.FTZ R205, R221, R5, R196 ;  /* 0x00000005ddcd7223 */ /* 0x000fe200000100c4 */
[----:B------:R-:W3:Y:S04]  /*1aa0*/  LDL R201, [R1+0xf4] ;  /* 0x0000f40001c97983 */ /* 0x000ee80000100800 */
[----:B------:R-:W4:Y:S01]  /*1ab0*/  LDL R196, [R1+0xe0] ;  /* 0x0000e00001c47983 */ /* 0x000f220000100800 */
[----:B------:R-:W-:-:S03]  /*1ac0*/  FFMA.FTZ R104, R241, R204, R104 ;  /* 0x000000ccf1687223 */ /* 0x000fc60000010068 */
[----:B------:R-:W2:Y:S04]  /*1ad0*/  LDL R204, [R1+0xf0] ;  /* 0x0000f00001cc7983 */ /* 0x000ea80000100800 */
[----:B------:R-:W2:Y:S04]  /*1ae0*/  LDL R221, [R1+0xe4] ;  /* 0x0000e40001dd7983 */ /* 0x000ea80000100800 */
[----:B------:R-:W3:Y:S04]  /*1af0*/  LDL R197, [R1+0xe8] ;  /* 0x0000e80001c57983 */ /* 0x000ee80000100800 */
[----:B------:R-:W3:Y:S01]  /*1b00*/  LDL R200, [R1+0xf8] ;  /* 0x0000f80001c87983 */ /* 0x000ee20000100800 */
[----:B------:R-:W-:-:S03]  /*1b10*/  FMUL.FTZ R227, R2, R207 ;  /* 0x000000cf02e37220 */ /* 0x000fc60000410000 */
[----:B------:R-:W3:Y:S04]  /*1b20*/  LDL R248, [R1+0xec] ;  /* 0x0000ec0001f87983 */ /* 0x000ee80000100800 */
[----:B------:R-:W3:Y:S01]  /*1b30*/  LDL R207, [R1+0xfc] ;  /* 0x0000fc0001cf7983 */ /* 0x000ee20000100800 */
        /* <DEDUP_REMOVED lines=8> */
[-C--:B------:R-:W-:Y:S02]  /*1bc0*/  FFMA.FTZ R108, R226, R5.reuse, R108 ;  /* 0x00000005e26c7223 */ /* 0x080fe4000001006c */
[----:B------:R-:W-:Y:S01]  /*1bd0*/  FADD.FTZ R141, R141, R198 ;  /* 0x000000c68d8d7221 */ /* 0x000fe20000010000 */
[----:B------:R0:W-:Y:S01]  /*1be0*/  STL [R1+0x28], R205 ;  /* 0x000028cd01007387 */ /* 0x0001e20000100800 */
[----:B----4-:R-:W-:Y:S01]  /*1bf0*/  FMUL.FTZ R6, R196, R5 ;  /* 0x00000005c4067220 */ /* 0x010fe20000410000 */
[----:B------:R-:W-:Y:S01]  /*1c00*/  PRMT R196, RZ, 0x5410, R202 ;  /* 0x00005410ffc47816 */ /* 0x000fe200000000ca */
[----:B------:R-:W-:-:S04]  /*1c10*/  FMUL.FTZ R5, R2, R209 ;  /* 0x000000d102057220 */ /* 0x000fc80000410000 */
[----:B------:R-:W-:Y:S02]  /*1c20*/  FADD.FTZ R76, R76, R196 ;  /* 0x000000c44c4c7221 */ /* 0x000fe40000010000 */
[-C--:B------:R-:W-:Y:S02]  /*1c30*/  FFMA.FTZ R44, R226, R196.reuse, R44 ;  /* 0x000000c4e22c7223 */ /* 0x080fe4000001002c */
[----:B--2---:R-:W-:Y:S01]  /*1c40*/  FFMA.FTZ R204, R204, R196, R6 ;  /* 0x000000c4cccc7223 */ /* 0x004fe20000010006 */
[----:B------:R-:W-:Y:S01]  /*1c50*/  PRMT R6, RZ, 0x7610, R202 ;  /* 0x00007610ff067816 */ /* 0x000fe200000000ca */
[-C--:B------:R-:W-:Y:S02]  /*1c60*/  FMUL.FTZ R196, R221, R198.reuse ;  /* 0x000000c6ddc47220 */ /* 0x080fe40000410000 */
[----:B------:R-:W-:Y:S01]  /*1c70*/  FFMA.FTZ R109, R5, R198, R109 ;  /* 0x000000c6056d7223 */ /* 0x000fe2000001006d */
[----:B------:R-:W-:Y:S01]  /*1c80*/  PRMT R198, RZ, 0x5410, R199 ;  /* 0x00005410ffc67816 */ /* 0x000fe200000000c7 */
[----:B---3--:R-:W-:-:S02]  /*1c90*/  FFMA.FTZ R201, R201, R6, R196 ;  /* 0x00000006c9c97223 */ /* 0x008fc400000100c4 */
[----:B------:R-:W-:Y:S02]  /*1ca0*/  FADD.FTZ R77, R77, R6 ;  /* 0x000000064d4d7221 */ /* 0x000fe40000010000 */
[----:B------:R-:W-:Y:S01]  /*1cb0*/  FMUL.FTZ R196, R197, R198 ;  /* 0x000000c6c5c47220 */ /* 0x000fe20000410000 */
[----:B------:R-:W-:Y:S01]  /*1cc0*/  PRMT R197, RZ, 0x5410, R203 ;  /* 0x00005410ffc57816 */ /* 0x000fe200000000cb */
[----:B------:R-:W-:Y:S01]  /*1cd0*/  FFMA.FTZ R45, R5, R6, R45 ;  /* 0x00000006052d7223 */ /* 0x000fe2000001002d */
[----:B------:R-:W-:Y:S01]  /*1ce0*/  PRMT R199, RZ, 0x7610, R199 ;  /* 0x00007610ffc77816 */ /* 0x000fe200000000c7 */
[----:B------:R-:W-:Y:S02]  /*1cf0*/  FMUL.FTZ R6, R2, R210 ;  /* 0x000000d202067220 */ /* 0x000fe40000410000 */
[----:B------:R-:W-:Y:S02]  /*1d00*/  FADD.FTZ R78, R78, R197 ;  /* 0x000000c54e4e7221 */ /* 0x000fe40000010000 */
[----:B------:R-:W-:-:S02]  /*1d10*/  FFMA.FTZ R46, R6, R197, R46 ;  /* 0x000000c5062e7223 */ /* 0x000fc4000001002e */
[----:B------:R-:W-:Y:S01]  /*1d20*/  FFMA.FTZ R200, R200, R197, R196 ;  /* 0x000000c5c8c87223 */ /* 0x000fe200000100c4 */
[----:B------:R-:W-:Y:S01]  /*1d30*/  PRMT R197, RZ, 0x7610, R203 ;  /* 0x00007610ffc57816 */ /* 0x000fe200000000cb */
[----:B------:R-:W-:Y:S02]  /*1d40*/  FMUL.FTZ R221, R2, R211 ;  /* 0x000000d302dd7220 */ /* 0x000fe40000410000 */
[----:B------:R-:W-:Y:S02]  /*1d50*/  FMUL.FTZ R196, R248, R199 ;  /* 0x000000c7f8c47220 */ /* 0x000fe40000410000 */
[----:B------:R-:W-:Y:S02]  /*1d60*/  FADD.FTZ R79, R79, R197 ;  /* 0x000000c54f4f7221 */ /* 0x000fe40000010000 */
[-C--:B------:R-:W-:Y:S02]  /*1d70*/  FFMA.FTZ R47, R221, R197.reuse, R47 ;  /* 0x000000c5dd2f7223 */ /* 0x080fe4000001002f */
[----:B------:R-:W-:Y:S01]  /*1d80*/  FFMA.FTZ R248, R207, R197, R196 ;  /* 0x000000c5cff87223 */ /* 0x000fe200000100c4 */
[----:B------:R2:W-:Y:S01]  /*1d90*/  STL [R1+0x18], R204 ;  /* 0x000018cc01007387 */ /* 0x0005e20000100800 */
[----:B------:R-:W-:-:S02]  /*1da0*/  FADD.FTZ R196, R220, R3 ;  /* 0x00000003dcc47221 */ /* 0x000fc40000010000 */
[----:B------:R-:W-:Y:S01]  /*1db0*/  FFMA.FTZ R197, R241, R3, R219 ;  /* 0x00000003f1c57223 */ /* 0x000fe200000100db */
[----:B------:R2:W-:Y:S01]  /*1dc0*/  STL [R1+0x8], R201 ;  /* 0x000008c901007387 */ /* 0x0005e20000100800 */
[----:B------:R-:W-:Y:S02]  /*1dd0*/  FADD.FTZ R196, R196, R0 ;  /* 0x00000000c4c47221 */ /* 0x000fe40000010000 */
[----:B------:R-:W-:Y:S01]  /*1de0*/  FFMA.FTZ R197, R234, R0, R197 ;  /* 0x00000000eac57223 */ /* 0x000fe200000100c5 */
[----:B------:R2:W-:Y:S04]  /*1df0*/  STL [R1+0x4], R200 ;  /* 0x000004c801007387 */ /* 0x0005e80000100800 */
[----:B0-----:R2:W5:Y:S04]  /*1e00*/  LDL.LU R3, [R1+0x164] ;  /* 0x0001640001037983 */ /* 0x0015680000300800 */
[----:B-1----:R2:W5:Y:S01]  /*1e10*/  LDL.LU R0, [R1+0x160] ;  /* 0x0001600001007983 */ /* 0x0025620000300800 */
        /* <DEDUP_REMOVED lines=17> */
.L_x_1031:
[----:B--2---:R-:W-:Y:S05]  /*1f30*/  BSYNC B1 ;  /* 0x0000000000017941 */ /* 0x004fea0003800000 */
.L_x_1030:
[----:B------:R-:W-:Y:S01]  /*1f40*/  BSSY B1, `(.L_x_1032) ;  /* 0x0000097000017945 */ /* 0x000fe20003800000 */
[----:B------:R-:W-:Y:S05]  /*1f50*/  @!P1 BRA `(.L_x_1033) ;  /* 0x0000095000009947 */ /* 0x000fea0003800000 */
[----:B------:R-:W-:Y:S01]  /*1f60*/  ISETP.NE.U32.AND P3, PT, RZ, c[0x0][0x250], PT ;  /* 0x00009400ff007a0c */ /* 0x000fe20003f65070 */
[----:B------:R-:W-:Y:S01]  /*1f70*/  HFMA2.MMA R7, -RZ, RZ, 0, 9.5367431640625e-07 ;  /* 0x00000010ff077435 */ /* 0x000fe200000001ff */
[C---:B------:R-:W-:Y:S01]  /*1f80*/  LEA R10, P2, R218.reuse, c[0x0][0x188], 0x5 ;  /* 0x00006200da0a7a11 */ /* 0x040fe200078428ff */
[----:B-----5:R0:W-:Y:S01]  /*1f90*/  STL [R1+0x160], R0 ;  /* 0x0001600001007387 */ /* 0x0201e20000100800 */
[----:B------:R-:W-:Y:S02]  /*1fa0*/  ISETP.NE.AND.EX P3, PT, RZ, c[0x0][0x254], PT, P3 ;  /* 0x00009500ff007a0c */ /* 0x000fe40003f65330 */
[----:B------:R-:W-:-:S02]  /*1fb0*/  LEA.HI.X R11, R218, c[0x0][0x18c], RZ, 0x5, P2 ;  /* 0x00006300da0b7a11 */ /* 0x000fc400010f2cff */
        /* <DEDUP_REMOVED lines=8> */
[----:B------:R-:W4:Y:S01]  /*2040*/  LDL R232, [R1+0xc0] ;  /* 0x0000c00001e87983 */ /* 0x000f220000100800 */
[C---:B--2---:R-:W-:Y:S01]  /*2050*/  IMAD.WIDE.U32 R10, R218.reuse, R7, c[0x0][0x208] ;  /* 0x00008200da0a7625 */ /* 0x044fe200078e0007 */
[----:B------:R-:W-:Y:S02]  /*2060*/  SHF.L.U64.HI R7, R218, 0x3, RZ ;  /* 0x00000003da077819 */ /* 0x000fe400000102ff */
[----:B0-----:R-:W2:Y:S04]  /*2070*/  LDL R0, [R1+0xd0] ;  /* 0x0000d00001007983 */ /* 0x001ea80000100800 */
[----:B------:R0:W2:Y:S04]  /*2080*/  LDG.E.128 R200, [R10.64] ;  /* 0x000000040ac87981 */ /* 0x0000a8000c1e1d00 */
[----:B------:R-:W2:Y:S04]  /*2090*/  LDL R252, [R1+0xc4] ;  /* 0x0000c40001fc7983 */ /* 0x000ea80000100800 */
[----:B------:R-:W2:Y:S01]  /*20a0*/  LDL R231, [R1+0xd4] ;  /* 0x0000d40001e77983 */ /* 0x000ea20000100800 */
[----:B0-----:R-:W-:-:S03]  /*20b0*/  @P3 IADD3 R10, P4, R8, c[0x0][0x198], RZ ;  /* 0x00006600080a3a10 */ /* 0x001fc60007f9e0ff */
[----:B------:R-:W2:Y:S01]  /*20c0*/  LDL R225, [R1+0xd8] ;  /* 0x0000d80001e17983 */ /* 0x000ea20000100800 */
[----:B------:R-:W-:-:S03]  /*20d0*/  @P3 IADD3.X R11, R7, c[0x0][0x19c], RZ, P4, !PT ;  /* 0x00006700070b3a10 */ /* 0x000fc600027fe4ff */
[----:B------:R-:W2:Y:S04]  /*20e0*/  LDL R224, [R1+0xcc] ;  /* 0x0000cc0001e07983 */ /* 0x000ea80000100800 */
[----:B------:R0:W5:Y:S04]  /*20f0*/  @P3 LDG.E.64 R12, [R10.64] ;  /* 0x000000040a0c3981 */ /* 0x000168000c1e1b00 */
[----:B------:R-:W2:Y:S01]  /*2100*/  LDL R217, [R1+0xdc] ;  /* 0x0000dc0001d97983 */ /* 0x000ea20000100800 */
[----:B0-----:R-:W-:-:S04]  /*2110*/  @P2 LEA R10, P3, R218, c[0x0][0x218], 0x5 ;  /* 0x00008600da0a2a11 */ /* 0x001fc800078628ff */
[----:B------:R-:W-:-:S05]  /*2120*/  @P2 LEA.HI.X R11, R218, c[0x0][0x21c], RZ, 0x5, P3 ;  /* 0x00008700da0b2a11 */ /* 0x000fca00018f2cff */
[----:B------:R0:W5:Y:S04]  /*2130*/  @P2 LDG.E.128 R176, [R10.64] ;  /* 0x000000040ab02981 */ /* 0x000168000c1e1d00 */
[----:B------:R0:W5:Y:S02]  /*2140*/  @P2 LDG.E.128 R180, [R10.64+0x10] ;  /* 0x000010040ab42981 */ /* 0x000164000c1e1d00 */
[----:B0-----:R-:W-:-:S04]  /*2150*/  IADD3 R10, P2, R8, c[0x0][0x190], RZ ;  /* 0x00006400080a7a10 */ /* 0x001fc80007f5e0ff */
[----:B------:R-:W-:Y:S02]  /*2160*/  IADD3.X R11, R7, c[0x0][0x194], RZ, P2, !PT ;  /* 0x00006500070b7a10 */ /* 0x000fe400017fe4ff */
[----:B-1----:R-:W-:Y:S02]  /*2170*/  ISETP.NE.AND P2, PT, R247, RZ, PT ;  /* 0x000000fff700720c */ /* 0x002fe40003f45270 */
[----:B------:R-:W2:Y:S02]  /*2180*/  LDL R247, [R1+0xc8] ;  /* 0x0000c80001f77983 */ /* 0x000ea40000100800 */
[----:B------:R-:W-:Y:S02]  /*2190*/  FSEL R7, R236, RZ, !P2 ;  /* 0x000000ffec077208 */ /* 0x000fe40005000000 */
        /* <DEDUP_REMOVED lines=19> */
[CC--:B------:R-:W-:Y:S02]  /*22d0*/  FFMA.FTZ R49, R232.reuse, R7.reuse, R49 ;  /* 0x00000007e8317223 */ /* 0x0c0fe40000010031 */
        /* <DEDUP_REMOVED lines=12> */
[----:B------:R0:W-:Y:S01]  /*23a0*/  STL [R1+0x58], R0 ;  /* 0x0000580001007387 */ /* 0x0001e20000100800 */
[----:B------:R-:W-:-:S02]  /*23b0*/  FADD.FTZ R144, R144, R204 ;  /* 0x000000cc90907221 */ /* 0x000fc40000010000 */
[----:B------:R-:W-:Y:S01]  /*23c0*/  FFMA.FTZ R112, R240, R204, R112 ;  /* 0x000000ccf0707223 */ /* 0x000fe20000010070 */
[----:B------:R1:W-:Y:S01]  /*23d0*/  STL [R1+0x48], R205 ;  /* 0x000048cd01007387 */ /* 0x0003e20000100800 */
[----:B------:R-:W-:-:S04]  /*23e0*/  FMUL.FTZ R8, R247, R7 ;  /* 0x00000007f7087220 */ /* 0x000fc80000410000 */
[----:B------:R-:W-:Y:S01]  /*23f0*/  FFMA.FTZ R208, R225, R196, R8 ;  /* 0x000000c4e1d07223 */ /* 0x000fe20000010008 */
[----:B------:R-:W-:Y:S02]  /*2400*/  PRMT R8, RZ, 0x7610, R197 ;  /* 0x00007610ff087816 */ /* 0x000fe400000000c5 */
[----:B------:R-:W-:-:S03]  /*2410*/  PRMT R7, RZ, 0x7610, R201 ;  /* 0x00007610ff077816 */ /* 0x000fc600000000c9 */
[----:B------:R-:W-:Y:S01]  /*2420*/  FMUL.FTZ R196, R224, R8 ;  /* 0x00000008e0c47220 */ /* 0x000fe20000410000 */
[----:B------:R1:W-:Y:S03]  /*2430*/  STL [R1+0x34], R208 ;  /* 0x000034d001007387 */ /* 0x0003e60000100800 */
[----:B------:R-:W-:Y:S01]  /*2440*/  FFMA.FTZ R204, R217, R7, R196 ;  /* 0x00000007d9cc7223 */ /* 0x000fe200000100c4 */
[----:B------:R-:W2:Y:S04]  /*2450*/  LDL R201, [R1+0xb0] ;  /* 0x0000b00001c97983 */ /* 0x000ea80000100800 */
[----:B------:R-:W3:Y:S04]  /*2460*/  LDL R196, [R1+0xa0] ;  /* 0x0000a00001c47983 */ /* 0x000ee80000100800 */
[----:B------:R-:W4:Y:S04]  /*2470*/  LDL R252, [R1+0xa4] ;  /* 0x0000a40001fc7983 */ /* 0x000f280000100800 */
[----:B------:R-:W2:Y:S04]  /*2480*/  LDL R200, [R1+0xb4] ;  /* 0x0000b40001c87983 */ /* 0x000ea80000100800 */
[----:B------:R-:W4:Y:S04]  /*2490*/  LDL R197, [R1+0xa8] ;  /* 0x0000a80001c57983 */ /* 0x000f280000100800 */
[----:B------:R-:W4:Y:S01]  /*24a0*/  LDL R217, [R1+0xb8] ;  /* 0x0000b80001d97983 */ /* 0x000f220000100800 */
[----:B------:R-:W-:-:S03]  /*24b0*/  FMUL.FTZ R225, R2, R207 ;  /* 0x000000cf02e17220 */ /* 0x000fc60000410000 */
[----:B------:R-:W4:Y:S04]  /*24c0*/  LDL R247, [R1+0xac] ;  /* 0x0000ac0001f77983 */ /* 0x000f280000100800 */
[----:B------:R-:W4:Y:S01]  /*24d0*/  LDL R207, [R1+0xbc] ;  /* 0x0000bc0001cf7983 */ /* 0x000f220000100800 */
        /* <DEDUP_REMOVED lines=11> */
[----:B---3--:R-:W-:Y:S01]  /*2590*/  FMUL.FTZ R8, R196, R7 ;  /* 0x00000007c4087220 */ /* 0x008fe20000410000 */
[----:B------:R-:W-:Y:S01]  /*25a0*/  PRMT R196, RZ, 0x5410, R202 ;  /* 0x00005410ffc47816 */ /* 0x000fe200000000ca */
[----:B------:R-:W-:-:S04]  /*25b0*/  FMUL.FTZ R7, R2, R209 ;  /* 0x000000d102077220 */ /* 0x000fc80000410000 */
[----:B------:R-:W-:Y:S02]  /*25c0*/  FADD.FTZ R84, R84, R196 ;  /* 0x000000c454547221 */ /* 0x000fe40000010000 */
[-C--:B------:R-:W-:Y:S02]  /*25d0*/  FFMA.FTZ R52, R224, R196.reuse, R52 ;  /* 0x000000c4e0347223 */ /* 0x080fe40000010034 */
[----:B--2---:R-:W-:Y:S01]  /*25e0*/  FFMA.FTZ R201, R201, R196, R8 ;  /* 0x000000c4c9c97223 */ /* 0x004fe20000010008 */
[----:B------:R-:W-:Y:S01]  /*25f0*/  PRMT R8, RZ, 0x7610, R202 ;  /* 0x00007610ff087816 */ /* 0x000fe200000000ca */
[-C--:B----4-:R-:W-:Y:S02]  /*2600*/  FMUL.FTZ R196, R252, R198.reuse ;  /* 0x000000c6fcc47220 */ /* 0x090fe40000410000 */
[----:B------:R-:W-:Y:S01]  /*2610*/  FFMA.FTZ R117, R7, R198, R117 ;  /* 0x000000c607757223 */ /* 0x000fe20000010075 */
[----:B------:R-:W-:Y:S01]  /*2620*/  PRMT R198, RZ, 0x5410, R199 ;  /* 0x00005410ffc67816 */ /* 0x000fe200000000c7 */
[----:B------:R-:W-:-:S02]  /*2630*/  FFMA.FTZ R200, R200, R8, R196 ;  /* 0x00000008c8c87223 */ /* 0x000fc400000100c4 */
        /* <DEDUP_REMOVED lines=11> */
[----:B------:R-:W-:Y:S01]  /*26f0*/  FMUL.FTZ R196, R247, R199 ;  /* 0x000000c7f7c47220 */ /* 0x000fe20000410000 */
[----:B------:R1:W-:Y:S01]  /*2700*/  STL [R1+0x14], R201 ;  /* 0x000014c901007387 */ /* 0x0003e20000100800 */
[----:B------:R-:W-:Y:S02]  /*2710*/  FADD.FTZ R87, R87, R197 ;  /* 0x000000c557577221 */ /* 0x000fe40000010000 */
[-C--:B------:R-:W-:Y:S01]  /*2720*/  FFMA.FTZ R55, R217, R197.reuse, R55 ;  /* 0x000000c5d9377223 */ /* 0x080fe20000010037 */
[----:B------:R1:W-:Y:S01]  /*2730*/  STL [R1], R200 ;  /* 0x000000c801007387 */ /* 0x0003e20000100800 */
[----:B------:R-:W-:-:S02]  /*2740*/  FFMA.FTZ R247, R207, R197, R196 ;  /* 0x000000c5cff77223 */ /* 0x000fc400000100c4 */
[----:B------:R-:W-:Y:S02]  /*2750*/  FADD.FTZ R196, R220, R0 ;  /* 0x00000000dcc47221 */ /* 0x000fe40000010000 */
[----:B------:R-:W-:Y:S02]  /*2760*/  FFMA.FTZ R197, R240, R0, R219 ;  /* 0x00000000f0c57223 */ /* 0x000fe400000100db */
[----:B0-----:R1:W5:Y:S01]  /*2770*/  LDL.LU R0, [R1+0x160] ;  /* 0x0001600001007983 */ /* 0x0013620000300800 */
        /* <DEDUP_REMOVED lines=19> */
.L_x_1033:
[----:B-1----:R-:W-:Y:S05]  /*28b0*/  BSYNC B1 ;  /* 0x0000000000017941 */ /* 0x002fea0003800000 */
.L_x_1032:
[----:B------:R-:W-:Y:S01]  /*28c0*/  ISETP.GE.U32.AND P2, PT, R244, 0x80, PT ;  /* 0x00000080f400780c */ /* 0x000fe20003f46070 */
[----:B------:R-:W-:-:S12]  /*28d0*/  BSSY B1, `(.L_x_1034) ;  /* 0x0000093000017945 */ /* 0x000fd80003800000 */
[----:B------:R-:W-:Y:S05]  /*28e0*/  @!P2 BRA `(.L_x_1035) ;  /* 0x000009100000a947 */ /* 0x000fea0003800000 */
[----:B------:R-:W-:Y:S01]  /*28f0*/  ISETP.NE.U32.AND P3, PT, RZ, c[0x0][0x250], PT ;  /* 0x00009400ff007a0c */ /* 0x000fe20003f65070 */
[----:B------:R-:W-:Y:S01]  /*2900*/  HFMA2.MMA R200, -RZ, RZ, 0, 9.5367431640625e-07 ;  /* 0x00000010ffc87435 */ /* 0x000fe200000001ff */
[C---:B------:R-:W-:Y:S02]  /*2910*/  LEA R198, P2, R218.reuse, c[0x0][0x188], 0x5 ;  /* 0x00006200dac67a11 */ /* 0x040fe400078428ff */
[C---:B------:R-:W-:Y:S01]  /*2920*/  SHF.L.U32 R214, R218.reuse, 0x3, RZ ;  /* 0x00000003dad67819 */ /* 0x040fe200000006ff */
[----:B------:R-:W0:Y:S01]  /*2930*/  LDC.U8 R246, c[0x0][0x1f0] ;  /* 0x00007c00fff67b82 */ /* 0x000e220000000000 */
[----:B------:R-:W-:Y:S01]  /*2940*/  ISETP.NE.AND.EX P3, PT, RZ, c[0x0][0x254], PT, P3 ;  /* 0x00009500ff007a0c */ /* 0x000fe20003f65330 */
[----:B------:R-:W2:Y:S01]  /*2950*/  LDL R251, [R1+0x80] ;  /* 0x0000800001fb7983 */ /* 0x000ea20000100800 */
[C---:B------:R-:W-:Y:S02]  /*2960*/  LEA.HI.X R199, R218.reuse, c[0x0][0x18c], RZ, 0x5, P2 ;  /* 0x00006300dac77a11 */ /* 0x040fe400010f2cff */
[----:B------:R-:W-:Y:S01]  /*2970*/  ISETP.NE.U32.AND P2, PT, RZ, c[0x0][0x218], PT ;  /* 0x00008600ff007a0c */ /* 0x000fe20003f45070 */
[----:B------:R-:W-:Y:S01]  /*2980*/  IMAD.WIDE.U32 R196, R218, R200, c[0x0][0x210] ;  /* 0x00008400dac47625 */ /* 0x000fe200078e00c8 */
[----:B------:R-:W-:Y:S01]  /*2990*/  SHF.R.U32.HI R9, RZ, 0x1d, R218 ;  /* 0x0000001dff097819 */ /* 0x000fe200000116da */
[----:B------:R1:W3:Y:S01]  /*29a0*/  LDG.E.128 R204, [R198.64] ;  /* 0x00000004c6cc7981 */ /* 0x0002e2000c1e1d00 */
[----:B------:R-:W-:-:S03]  /*29b0*/  ISETP.NE.AND.EX P2, PT, RZ, c[0x0][0x21c], PT, P2 ;  /* 0x00008700ff007a0c */ /* 0x000fc60003f45320 */
[----:B------:R-:W4:Y:S02]  /*29c0*/  LDL R235, [R1+0x90] ;  /* 0x0000900001eb7983 */ /* 0x000f240000100800 */
[----:B------:R-:W-:Y:S02]  /*29d0*/  @P3 IADD3 R212, P4, R214, c[0x0][0x198], RZ ;  /* 0x00006600d6d43a10 */ /* 0x000fe40007f9e0ff */
[----:B------:R1:W2:Y:S01]  /*29e0*/  LDG.E.128 R208, [R198.64+0x10] ;  /* 0x00001004c6d07981 */ /* 0x0002a2000c1e1d00 */
[C---:B------:R-:W-:Y:S01]  /*29f0*/  IMAD.WIDE.U32 R200, R218.reuse, R200, c[0x0][0x208] ;  /* 0x00008200dac87625 */ /* 0x040fe200078e00c8 */
[----:B------:R-:W-:Y:S02]  /*2a00*/  @P3 IADD3.X R213, R9, c[0x0][0x19c], RZ, P4, !PT ;  /* 0x0000670009d53a10 */ /* 0x000fe400027fe4ff */
[----:B------:R-:W4:Y:S04]  /*2a10*/  LDL R230, [R1+0x94] ;  /* 0x0000940001e67983 */ /* 0x000f280000100800 */
[----:B------:R0:W5:Y:S04]  /*2a20*/  @P3 LDG.E.64 R22, [R212.64] ;  /* 0x00000004d4163981 */ /* 0x000168000c1e1b00 */
[----:B-1----:R-:W4:Y:S04]  /*2a30*/  LDG.E.128 R196, [R196.64] ;  /* 0x00000004c4c47981 */ /* 0x002f28000c1e1d00 */
[----:B------:R-:W4:Y:S01]  /*2a40*/  LDG.E.128 R200, [R200.64] ;  /* 0x00000004c8c87981 */ /* 0x000f22000c1e1d00 */
[----:B0-----:R-:W-:-:S03]  /*2a50*/  @P2 LEA R212, P3, R218, c[0x0][0x218], 0x5 ;  /* 0x00008600dad42a11 */ /* 0x001fc600078628ff */
[----:B------:R-:W4:Y:S01]  /*2a60*/  LDL R223, [R1+0x88] ;  /* 0x0000880001df7983 */ /* 0x000f220000100800 */
[----:B------:R-:W-:-:S03]  /*2a70*/  @P2 LEA.HI.X R213, R218, c[0x0][0x21c], RZ, 0x5, P3 ;  /* 0x00008700dad52a11 */ /* 0x000fc600018f2cff */
[----:B------:R-:W4:Y:S04]  /*2a80*/  LDL R218, [R1+0x98] ;  /* 0x0000980001da7983 */ /* 0x000f280000100800 */
[----:B------:R0:W5:Y:S04]  /*2a90*/  @P2 LDG.E.128 R184, [R212.64] ;  /* 0x00000004d4b82981 */ /* 0x000168000c1e1d00 */
[----:B------:R0:W5:Y:S04]  /*2aa0*/  @P2 LDG.E.128 R188, [R212.64+0x10] ;  /* 0x00001004d4bc2981 */ /* 0x000168000c1e1d00 */
[----:B------:R-:W4:Y:S04]  /*2ab0*/  LDL R222, [R1+0x9c] ;  /* 0x00009c0001de7983 */ /* 0x000f280000100800 */
[----:B------:R-:W4:Y:S01]  /*2ac0*/  LDL R250, [R1+0x60] ;  /* 0x0000600001fa7983 */ /* 0x000f220000100800 */
[----:B0-----:R-:W-:-:S03]  /*2ad0*/  IADD3 R212, P2, R214, c[0x0][0x190], RZ ;  /* 0x00006400d6d47a10 */ /* 0x001fc60007f5e0ff */
[----:B------:R-:W4:Y:S01]  /*2ae0*/  LDL R214, [R1+0x8c] ;  /* 0x00008c0001d67983 */ /* 0x000f220000100800 */
[----:B------:R-:W-:Y:S02]  /*2af0*/  IADD3.X R213, R9, c[0x0][0x194], RZ, P2, !PT ;  /* 0x0000650009d57a10 */ /* 0x000fe400017fe4ff */
[----:B------:R-:W-:Y:S02]  /*2b00*/  ISETP.NE.AND P2, PT, R246, RZ, PT ;  /* 0x000000fff600720c */ /* 0x000fe40003f45270 */
[----:B------:R-:W4:Y:S02]  /*2b10*/  LDL R246, [R1+0x84] ;  /* 0x0000840001f67983 */ /* 0x000f240000100800 */
[----:B-----5:R-:W-:Y:S02]  /*2b20*/  FSEL R9, R236, RZ, !P2 ;  /* 0x000000ffec097208 */ /* 0x020fe40005000000 */
[----:B------:R-:W5:Y:S03]  /*2b30*/  LDG.E.64 R212, [R212.64] ;  /* 0x00000004d4d47981 */ /* 0x000f66000c1e1b00 */
[----:B---3--:R-:W-:-:S04]  /*2b40*/  FADD.FTZ R204, -R9, R204 ;  /* 0x000000cc09cc7221 */ /* 0x008fc80000010100 */
[----:B------:R-:W-:Y:S02]  /*2b50*/  FMUL.FTZ R239, R2, R204 ;  /* 0x000000cc02ef7220 */ /* 0x000fe40000410000 */
[C---:B------:R-:W-:Y:S02]  /*2b60*/  FADD.FTZ R205, -R9.reuse, R205 ;  /* 0x000000cd09cd7221 */ /* 0x040fe40000010100 */
[C---:B--2---:R-:W-:Y:S02]  /*2b70*/  FADD.FTZ R216, -R9.reuse, R211 ;  /* 0x000000d309d87221 */ /* 0x044fe40000010100 */
[C---:B------:R-:W-:Y:S02]  /*2b80*/  FADD.FTZ R206, -R9.reuse, R206 ;  /* 0x000000ce09ce7221 */ /* 0x040fe40000010100 */
[C---:B------:R-:W-:Y:S02]  /*2b90*/  FADD.FTZ R207, -R9.reuse, R207 ;  /* 0x000000cf09cf7221 */ /* 0x040fe40000010100 */
[----:B------:R-:W-:-:S02]  /*2ba0*/  FADD.FTZ R208, -R9, R208 ;  /* 0x000000d009d07221 */ /* 0x000fc40000010100 */
[C---:B------:R-:W-:Y:S01]  /*2bb0*/  FADD.FTZ R209, -R9.reuse, R209 ;  /* 0x000000d109d17221 */ /* 0x040fe20000010100 */
[----:B----4-:R-:W-:Y:S01]  /*2bc0*/  PRMT R204, RZ, 0x5410, R196 ;  /* 0x00005410ffcc7816 */ /* 0x010fe200000000c4 */
[----:B------:R-:W-:Y:S01]  /*2bd0*/  FADD.FTZ R210, -R9, R210 ;  /* 0x000000d209d27221 */ /* 0x000fe20000010100 */
[----:B------:R-:W-:-:S03]  /*2be0*/  PRMT R211, RZ, 0x5410, R200 ;  /* 0x00005410ffd37816 */ /* 0x000fc600000000c8 */
[----:B------:R-:W-:Y:S01]  /*2bf0*/  FMUL.FTZ R9, R251, R204 ;  /* 0x000000ccfb097220 */ /* 0x000fe20000410000 */
[----:B------:R-:W-:Y:S01]  /*2c00*/  PRMT R196, RZ, 0x7610, R196 ;  /* 0x00007610ffc47816 */ /* 0x000fe200000000c4 */
[----:B------:R-:W-:Y:S02]  /*2c10*/  FADD.FTZ R88, R88, R211 ;  /* 0x000000d358587221 */ /* 0x000fe40000010000 */
[-C--:B------:R-:W-:Y:S02]  /*2c20*/  FFMA.FTZ R56, R239, R211.reuse, R56 ;  /* 0x000000d3ef387223 */ /* 0x080fe40000010038 */
[----:B------:R-:W-:Y:S01]  /*2c30*/  FFMA.FTZ R211, R235, R211, R9 ;  /* 0x000000d3ebd37223 */ /* 0x000fe20000010009 */
[----:B------:R-:W-:Y:S01]  /*2c40*/  PRMT R9, RZ, 0x7610, R200 ;  /* 0x00007610ff097816 */ /* 0x000fe200000000c8 */
[----:B------:R-:W-:-:S04]  /*2c50*/  FMUL.FTZ R235, R2, R205 ;  /* 0x000000cd02eb7220 */ /* 0x000fc80000410000 */
[----:B------:R-:W-:Y:S02]  /*2c60*/  FADD.FTZ R89, R89, R9 ;  /* 0x0000000959597221 */ /* 0x000fe40000010000 */
[----:B------:R-:W-:Y:S02]  /*2c70*/  FFMA.FTZ R57, R235, R9, R57 ;  /* 0x00000009eb397223 */ /* 0x000fe40000010039 */
[----:B------:R-:W-:Y:S02]  /*2c80*/  FADD.FTZ R153, R153, R196 ;  /* 0x000000c499997221 */ /* 0x000fe40000010000 */
[-C--:B------:R-:W-:Y:S02]  /*2c90*/  FFMA.FTZ R121, R235, R196.reuse, R121 ;  /* 0x000000c4eb797223 */ /* 0x080fe40000010079 */
[----:B------:R-:W-:-:S04]  /*2ca0*/  FMUL.FTZ R200, R246, R196 ;  /* 0x000000c4f6c87220 */ /* 0x000fc80000410000 */
[----:B------:R-:W-:Y:S01]  /*2cb0*/  FFMA.FTZ R236, R230, R9, R200 ;  /* 0x00000009e6ec7223 */ /* 0x000fe200000100c8 */
[----:B------:R-:W-:Y:S02]  /*2cc0*/  PRMT R9, RZ, 0x5410, R197 ;  /* 0x00005410ff097816 */ /* 0x000fe400000000c5 */
[----:B------:R-:W-:-:S03]  /*2cd0*/  PRMT R200, RZ, 0x5410, R201 ;  /* 0x00005410ffc87816 */ /* 0x000fc600000000c9 */
[----:B------:R-:W-:Y:S02]  /*2ce0*/  FMUL.FTZ R196, R223, R9 ;  /* 0x00000009dfc47220 */ /* 0x000fe40000410000 */
[----:B------:R-:W-:Y:S02]  /*2cf0*/  FMUL.FTZ R230, R2, R206 ;  /* 0x000000ce02e67220 */ /* 0x000fe40000410000 */
[-C--:B------:R-:W-:Y:S01]  /*2d00*/  FFMA.FTZ R218, R218, R200.reuse, R196 ;  /* 0x000000c8dada7223 */ /* 0x080fe200000100c4 */
[----:B------:R0:W-:Y:S01]  /*2d10*/  STL [R1+0x54], R211 ;  /* 0x000054d301007387 */ /* 0x0001e20000100800 */
[----:B------:R-:W-:Y:S01]  /*2d20*/  FADD.FTZ R90, R90, R200 ;  /* 0x000000c85a5a7221 */ /* 0x000fe20000010000 */
[----:B------:R-:W-:Y:S01]  /*2d30*/  PRMT R197, RZ, 0x7610, R197 ;  /* 0x00007610ffc57816 */ /* 0x000fe200000000c5 */
[----:B------:R-:W-:Y:S01]  /*2d40*/  FFMA.FTZ R58, R230, R200, R58 ;  /* 0x000000c8e63a7223 */ /* 0x000fe2000001003a */
[----:B------:R0:W-:Y:S04]  /*2d50*/  STL [R1+0x44], R236 ;  /* 0x000044ec01007387 */ /* 0x0001e80000100800 */
[----:B------:R0:W-:Y:S04]  /*2d60*/  STL [R1+0x38], R218 ;  /* 0x000038da01007387 */ /* 0x0001e80000100800 */
[----:B------:R-:W2:Y:S01]  /*2d70*/  LDL R200, [R1+0x70] ;  /* 0x0000700001c87983 */ /* 0x000ea20000100800 */
[----:B------:R-:W-:-:S03]  /*2d80*/  FMUL.FTZ R196, R214, R197 ;  /* 0x000000c5d6c47220 */ /* 0x000fc60000410000 */
[----:B------:R-:W3:Y:S04]  /*2d90*/  LDL R246, [R1+0x64] ;  /* 0x0000640001f67983 */ /* 0x000ee80000100800 */
[----:B------:R-:W4:Y:S01]  /*2da0*/  LDL R214, [R1+0x74] ;  /* 0x0000740001d67983 */ /* 0x000f220000100800 */
[----:B------:R-:W-:-:S03]  /*2db0*/  FMUL.FTZ R223, R2, R207 ;  /* 0x000000cf02df7220 */ /* 0x000fc60000410000 */
[----:B------:R-:W4:Y:S04]  /*2dc0*/  LDL R207, [R1+0x68] ;  /* 0x0000680001cf7983 */ /* 0x000f280000100800 */
[----:B------:R-:W4:Y:S01]  /*2dd0*/  LDL R206, [R1+0x78] ;  /* 0x0000780001ce7983 */ /* 0x000f220000100800 */
[----:B------:R-:W-:-:S03]  /*2de0*/  FADD.FTZ R152, R152, R204 ;  /* 0x000000cc98987221 */ /* 0x000fc60000010000 */
[----:B------:R-:W4:Y:S01]  /*2df0*/  LDL R205, [R1+0x6c] ;  /* 0x00006c0001cd7983 */ /* 0x000f220000100800 */
[----:B------:R-:W-:-:S03]  /*2e00*/  FFMA.FTZ R120, R239, R204, R120 ;  /* 0x000000ccef787223 */ /* 0x000fc60000010078 */
[----:B------:R-:W4:Y:S01]  /*2e10*/  LDL R204, [R1+0x7c] ;  /* 0x00007c0001cc7983 */ /* 0x000f220000100800 */
[----:B------:R-:W-:Y:S02]  /*2e20*/  FADD.FTZ R154, R154, R9 ;  /* 0x000000099a9a7221 */ /* 0x000fe40000010000 */
[----:B------:R-:W-:Y:S01]  /*2e30*/  FFMA.FTZ R122, R230, R9, R122 ;  /* 0x00000009e67a7223 */ /* 0x000fe2000001007a */
[----:B------:R-:W-:Y:S01]  /*2e40*/  PRMT R9, RZ, 0x7610, R201 ;  /* 0x00007610ff097816 */ /* 0x000fe200000000c9 */
[----:B------:R-:W-:-:S04]  /*2e50*/  FADD.FTZ R155, R155, R197 ;  /* 0x000000c59b9b7221 */ /* 0x000fc80000010000 */
[----:B------:R-:W-:Y:S02]  /*2e60*/  FADD.FTZ R91, R91, R9 ;  /* 0x000000095b5b7221 */ /* 0x000fe40000010000 */
[CC--:B------:R-:W-:Y:S02]  /*2e70*/  FFMA.FTZ R59, R223.reuse, R9.reuse, R59 ;  /* 0x00000009df3b7223 */ /* 0x0c0fe4000001003b */
[----:B------:R-:W-:Y:S01]  /*2e80*/  FFMA.FTZ R201, R222, R9, R196 ;  /* 0x00000009dec97223 */ /* 0x000fe200000100c4 */
[----:B------:R-:W-:Y:S01]  /*2e90*/  PRMT R9, RZ, 0x5410, R198 ;  /* 0x00005410ff097816 */ /* 0x000fe200000000c6 */
[----:B------:R-:W-:Y:S01]  /*2ea0*/  FFMA.FTZ R123, R223, R197, R123 ;  /* 0x000000c5df7b7223 */ /* 0x000fe2000001007b */
[----:B------:R-:W-:Y:S01]  /*2eb0*/  PRMT R197, RZ, 0x5410, R202 ;  /* 0x00005410ffc57816 */ /* 0x000fe200000000ca */
[----:B------:R-:W-:Y:S01]  /*2ec0*/  FMUL.FTZ R222, R2, R208 ;  /* 0x000000d002de7220 */ /* 0x000fe20000410000 */
[----:B------:R-:W-:Y:S01]  /*2ed0*/  PRMT R198, RZ, 0x7610, R198 ;  /* 0x00007610ffc67816 */ /* 0x000fe200000000c6 */
        /* <DEDUP_REMOVED lines=8> */
[----:B------:R-:W-:Y:S01]  /*2f60*/  FMUL.FTZ R216, R2, R216 ;  /* 0x000000d802d87220 */ /* 0x000fe20000410000 */
[----:B------:R0:W-:Y:S01]  /*2f70*/  STL [R1+0x1c], R201 ;  /* 0x00001cc901007387 */ /* 0x0001e20000100800 */
[----:B--2---:R-:W-:Y:S01]  /*2f80*/  FFMA.FTZ R200, R200, R197, R196 ;  /* 0x000000c5c8c87223 */ /* 0x004fe200000100c4 */
[----:B------:R-:W-:Y:S01]  /*2f90*/  PRMT R196, RZ, 0x7610, R202 ;  /* 0x00007610ffc47816 */ /* 0x000fe200000000ca */
[----:B---3--:R-:W-:-:S04]  /*2fa0*/  FMUL.FTZ R197, R246, R198 ;  /* 0x000000c6f6c57220 */ /* 0x008fc80000410000 */
[----:B------:R-:W-:Y:S02]  /*2fb0*/  FADD.FTZ R93, R93, R196 ;  /* 0x000000c45d5d7221 */ /* 0x000fe40000010000 */
[-C--:B------:R-:W-:Y:S02]  /*2fc0*/  FFMA.FTZ R61, R9, R196.reuse, R61 ;  /* 0x000000c4093d7223 */ /* 0x080fe4000001003d */
[----:B----4-:R-:W-:Y:S01]  /*2fd0*/  FFMA.FTZ R251, R214, R196, R197 ;  /* 0x000000c4d6fb7223 */ /* 0x010fe200000100c5 */
[----:B------:R-:W-:Y:S01]  /*2fe0*/  PRMT R196, RZ, 0x5410, R199 ;  /* 0x00005410ffc47816 */ /* 0x000fe200000000c7 */
[----:B------:R-:W-:Y:S01]  /*2ff0*/  FMUL.FTZ R214, R2, R210 ;  /* 0x000000d202d67220 */ /* 0x000fe20000410000 */
[----:B------:R-:W-:Y:S02]  /*3000*/  PRMT R198, RZ, 0x5410, R203 ;  /* 0x00005410ffc67816 */ /* 0x000fe400000000cb */
[----:B------:R-:W-:Y:S01]  /*3010*/  PRMT R199, RZ, 0x7610, R199 ;  /* 0x00007610ffc77816 */ /* 0x000fe200000000c7 */
[----:B------:R-:W-:-:S02]  /*3020*/  FMUL.FTZ R197, R207, R196 ;  /* 0x000000c4cfc57220 */ /* 0x000fc40000410000 */
[----:B------:R-:W-:Y:S02]  /*3030*/  FADD.FTZ R158, R158, R196 ;  /* 0x000000c49e9e7221 */ /* 0x000fe40000010000 */
[----:B------:R-:W-:Y:S01]  /*3040*/  FFMA.FTZ R126, R214, R196, R126 ;  /* 0x000000c4d67e7223 */ /* 0x000fe2000001007e */
[----:B------:R-:W-:Y:S01]  /*3050*/  PRMT R196, RZ, 0x7610, R203 ;  /* 0x00007610ffc47816 */ /* 0x000fe200000000cb */
[----:B------:R-:W-:Y:S02]  /*3060*/  FFMA.FTZ R250, R206, R198, R197 ;  /* 0x000000c6cefa7223 */ /* 0x000fe400000100c5 */
[----:B------:R-:W-:Y:S02]  /*3070*/  FMUL.FTZ R197, R205, R199 ;  /* 0x000000c7cdc57220 */ /* 0x000fe40000410000 */
[----:B------:R-:W-:Y:S02]  /*3080*/  FADD.FTZ R95, R95, R196 ;  /* 0x000000c45f5f7221 */ /* 0x000fe40000010000 */
[----:B------:R-:W-:-:S02]  /*3090*/  FFMA.FTZ R63, R216, R196, R63 ;  /* 0x000000c4d83f7223 */ /* 0x000fc4000001003f */
[----:B------:R-:W-:Y:S02]  /*30a0*/  FFMA.FTZ R246, R204, R196, R197 ;  /* 0x000000c4ccf67223 */ /* 0x000fe400000100c5 */
[----:B------:R-:W-:Y:S02]  /*30b0*/  FADD.FTZ R196, R220, R211 ;  /* 0x000000d3dcc47221 */ /* 0x000fe40000010000 */
[----:B------:R-:W-:Y:S02]  /*30c0*/  FFMA.FTZ R197, R239, R211, R219 ;  /* 0x000000d3efc57223 */ /* 0x000fe400000100db */
[----:B------:R-:W-:Y:S02]  /*30d0*/  FADD.FTZ R196, R196, R236 ;  /* 0x000000ecc4c47221 */ /* 0x000fe40000010000 */
[----:B------:R-:W-:Y:S01]  /*30e0*/  FFMA.FTZ R197, R235, R236, R197 ;  /* 0x000000ecebc57223 */ /* 0x000fe200000100c5 */
        /* <DEDUP_REMOVED lines=17> */
.L_x_1035:
[----:B0-----:R-:W-:Y:S05]  /*3200*/  BSYNC B1 ;  /* 0x0000000000017941 */ /* 0x001fea0003800000 */
.L_x_1034:
[----:B------:R-:W-:Y:S05]  /*3210*/  BRA.DIV ~URZ, `(.L_x_1036) ;  /* 0x000041427f007947 */ /* 0x000fea000b800000 */
[----:B------:R0:W1:Y:S02]  /*3220*/  SHFL.BFLY PT, R199, R220, 0x1, 0x1f ;  /* 0x0c201f00dcc77f89 */ /* 0x00006400000e0000 */
.L_x_1061:
        /* <DEDUP_REMOVED lines=18> */
.L_x_1062:
        /* <DEDUP_REMOVED lines=8> */
[----:B------:R-:W2:Y:S04]  /*33d0*/  LDL R207, [R1+0x40] ;  /* 0x0000400001cf7983 */ /* 0x000ea80000100800 */
[----:B------:R-:W4:Y:S04]  /*33e0*/  LDL R198, [R1+0x50] ;  /* 0x0000500001c67983 */ /* 0x000f280000100800 */
[----:B---3--:R-:W3:Y:S04]  /*33f0*/  LDL R206, [R1+0x30] ;  /* 0x0000300001ce7983 */ /* 0x008ee80000100800 */
[----:B------:R-:W3:Y:S01]  /*3400*/  LDL R210, [R1+0x2c] ;  /* 0x00002c0001d27983 */ /* 0x000ee20000100800 */
[----:B------:R-:W-:-:S03]  /*3410*/  ISETP.NE.AND P4, PT, R209, RZ, PT ;  /* 0x000000ffd100720c */ /* 0x000fc60003f85270 */
[----:B------:R-:W3:Y:S01]  /*3420*/  LDL R208, [R1+0xc] ;  /* 0x00000c0001d07983 */ /* 0x000ee20000100800 */
        /* <DEDUP_REMOVED lines=12> */
[----:B------:R-:W-:Y:S01]  /*34f0*/  @P2 LOP3.LUT P4, RZ, R196, 0xff, RZ, 0xc0, !PT ;  /* 0x000000ffc4ff2812 */ /* 0x000fe2000788c0ff */
[----:B--2---:R-:W-:Y:S02]  /*3500*/  FADD.FTZ R205, R207, -R205 ;  /* 0x800000cdcfcd7221 */ /* 0x004fe40000010000 */
[----:B------:R-:W2:Y:S01]  /*3510*/  LDL R207, [R1+0x24] ;  /* 0x0000240001cf7983 */ /* 0x000ea20000100800 */
        /* <DEDUP_REMOVED lines=15> */
[----:B------:R-:W-:Y:S01]  /*3610*/  FFMA.FTZ R205, R237, R203, R197 ;  /* 0x000000cbedcd7223 */ /* 0x000fe200000100c5 */
[----:B------:R-:W-:-:S03]  /*3620*/  @P2 LOP3.LUT P5, RZ, R14, 0xff0000, RZ, 0xc0, !PT ;  /* 0x00ff00000eff2812 */ /* 0x000fc600078ac0ff */
[----:B---3--:R-:W-:Y:S01]  /*3630*/  FADD.FTZ R205, R206, -R205 ;  /* 0x800000cdcecd7221 */ /* 0x008fe20000010000 */
[----:B------:R-:W-:-:S03]  /*3640*/  @P2 F2FP.BF16.PACK_AB R196, RZ, R196 ;  /* 0x000000c4ffc4223e */ /* 0x000fc600000010ff */
[----:B------:R-:W-:Y:S01]  /*3650*/  FMUL.FTZ R205, R2, R205 ;  /* 0x000000cd02cd7220 */ /* 0x000fe20000410000 */
[----:B------:R-:W-:Y:S02]  /*3660*/  SEL R193, R199, R193, P4 ;  /* 0x000000c1c7c17207 */ /* 0x000fe40002000000 */
[----:B------:R-:W-:Y:S01]  /*3670*/  @P2 FSEL R199, R204, RZ, P5 ;  /* 0x000000ffccc72208 */ /* 0x000fe20002800000 */
[----:B------:R-:W-:Y:S01]  /*3680*/  @P3 FADD.FTZ R205, R31, R205 ;  /* 0x000000cd1fcd3221 */ /* 0x000fe20000010000 */
[----:B------:R-:W-:Y:S01]  /*3690*/  @P2 PRMT R100, R196, 0x7610, R100 ;  /* 0x00007610c4642816 */ /* 0x000fe20000000064 */
[----:B------:R-:W-:Y:S01]  /*36a0*/  FFMA.FTZ R196, R228, R203, R197 ;  /* 0x000000cbe4c47223 */ /* 0x000fe200000100c5 */
[----:B------:R-:W-:Y:S02]  /*36b0*/  @P2 F2FP.BF16.PACK_AB R199, RZ, R199 ;  /* 0x000000c7ffc7223e */ /* 0x000fe400000010ff */
[C---:B------:R-:W-:Y:S01]  /*36c0*/  SEL R195, R205.reuse, R195, P4 ;  /* 0x000000c3cdc37207 */ /* 0x040fe20002000000 */
[----:B------:R-:W-:Y:S01]  /*36d0*/  FADD.FTZ R196, R210, -R196 ;  /* 0x800000c4d2c47221 */ /* 0x000fe20000010000 */
[----:B------:R-:W-:Y:S01]  /*36e0*/  @P2 LOP3.LUT P5, RZ, R14, 0xff000000, RZ, 0xc0, !PT ;  /* 0xff0000000eff2812 */ /* 0x000fe200078ac0ff */
[----:B------:R-:W-:Y:S01]  /*36f0*/  FMUL.FTZ R205, R205, c[0x0][0x1e8] ;  /* 0x00007a00cdcd7a20 */ /* 0x000fe20000410000 */
[----:B------:R-:W-:Y:S01]  /*3700*/  @P2 PRMT R101, R199, 0x7610, R101 ;  /* 0x00007610c7652816 */ /* 0x000fe20000000065 */
[----:B------:R-:W-:-:S03]  /*3710*/  FMUL.FTZ R199, R2, R196 ;  /* 0x000000c402c77220 */ /* 0x000fc60000410000 */
[----:B------:R-:W-:Y:S01]  /*3720*/  @P2 FSEL R206, R205, RZ, P5 ;  /* 0x000000ffcdce2208 */ /* 0x000fe20002800000 */
[----:B------:R-:W-:Y:S01]  /*3730*/  @P3 FADD.FTZ R199, R24, R199 ;  /* 0x000000c718c73221 */ /* 0x000fe20000010000 */
[----:B------:R-:W-:Y:S02]  /*3740*/  @P2 LOP3.LUT P5, RZ, R15, 0xff, RZ, 0xc0, !PT ;  /* 0x000000ff0fff2812 */ /* 0x000fe400078ac0ff */
[----:B------:R-:W-:Y:S01]  /*3750*/  @P2 F2FP.BF16.PACK_AB R196, RZ, R206 ;  /* 0x000000ceffc4223e */ /* 0x000fe200000010ff */
[C---:B------:R-:W-:Y:S01]  /*3760*/  FMUL.FTZ R206, R199.reuse, c[0x0][0x1e8] ;  /* 0x00007a00c7ce7a20 */ /* 0x040fe20000410000 */
[----:B------:R-:W-:-:S04]  /*3770*/  SEL R96, R199, R96, P4 ;  /* 0x00000060c7607207 */ /* 0x000fc80002000000 */
[----:B------:R-:W-:-:S04]  /*3780*/  @P2 FSEL R199, R206, RZ, P5 ;  /* 0x000000ffcec72208 */ /* 0x000fc80002800000 */
[----:B------:R-:W-:-:S04]  /*3790*/  @P2 F2FP.BF16.PACK_AB R199, RZ, R199 ;  /* 0x000000c7ffc7223e */ /* 0x000fc800000010ff */
[----:B------:R-:W-:Y:S01]  /*37a0*/  @P2 PRMT R102, R199, 0x7610, R102 ;  /* 0x00007610c7662816 */ /* 0x000fe20000000066 */
[----:B------:R-:W-:Y:S01]  /*37b0*/  FFMA.FTZ R199, R215, R203, R197 ;  /* 0x000000cbd7c77223 */ /* 0x000fe200000100c5 */
[----:B------:R-:W-:Y:S02]  /*37c0*/  @P2 LOP3.LUT P5, RZ, R15, 0xff00, RZ, 0xc0, !PT ;  /* 0x0000ff000fff2812 */ /* 0x000fe400078ac0ff */
[----:B------:R-:W-:Y:S02]  /*37d0*/  @P2 PRMT R101, R101, 0x5410, R196 ;  /* 0x0000541065652816 */ /* 0x000fe400000000c4 */
[----:B------:R-:W-:Y:S02]  /*37e0*/  @P2 LOP3.LUT P6, RZ, R15, 0xff0000, RZ, 0xc0, !PT ;  /* 0x00ff00000fff2812 */ /* 0x000fe400078cc0ff */
[----:B------:R-:W-:-:S04]  /*37f0*/  @P2 F2FP.BF16.PACK_AB R200, RZ, R200 ;  /* 0x000000c8ffc8223e */ /* 0x000fc800000010ff */
[----:B------:R-:W-:Y:S01]  /*3800*/  @P2 PRMT R100, R100, 0x5410, R200 ;  /* 0x0000541064642816 */ /* 0x000fe200000000c8 */
[----:B--2---:R-:W-:-:S04]  /*3810*/  FADD.FTZ R199, R207, -R199 ;  /* 0x800000c7cfc77221 */ /* 0x004fc80000010000 */
[----:B------:R-:W-:-:S04]  /*3820*/  FMUL.FTZ R199, R2, R199 ;  /* 0x000000c702c77220 */ /* 0x000fc80000410000 */
[----:B------:R-:W-:-:S04]  /*3830*/  @P3 FADD.FTZ R199, R25, R199 ;  /* 0x000000c719c73221 */ /* 0x000fc80000010000 */
        /* <DEDUP_REMOVED lines=9> */
[----:B------:R-:W-:-:S03]  /*38d0*/  SEL R97, R199, R97, P4 ;  /* 0x00000061c7617207 */ /* 0x000fc60002000000 */
        /* <DEDUP_REMOVED lines=15> */
[----:B------:R1:W-:Y:S01]  /*39d0*/  @P4 STG.E.128 [R196.64+0x10], R96 ;  /* 0x00001060c4004986 */ /* 0x0003e2000c101d04 */
[----:B------:R-:W-:Y:S02]  /*39e0*/  FSEL R208, R198, RZ, P5 ;  /* 0x000000ffc6d07208 */ /* 0x000fe40002800000 */
[----:B-1----:R-:W-:Y:S02]  /*39f0*/  FSEL R197, R204, RZ, P3 ;  /* 0x000000ffccc57208 */ /* 0x002fe40001800000 */
        /* <DEDUP_REMOVED lines=8> */
[----:B------:R-:W-:Y:S02]  /*3a80*/  LOP3.LUT P3, RZ, R17, 0xff0000, RZ, 0xc0, !PT ;  /* 0x00ff000011ff7812 */ /* 0x000fe4000786c0ff */
[----:B------:R-:W-:Y:S01]  /*3a90*/  F2FP.BF16.PACK_AB R197, R196, R197 ;  /* 0x000000c5c4c5723e */ /* 0x000fe200000010ff */
[----:B------:R-:W-:Y:S01]  /*3aa0*/  FMUL.FTZ R204, R200, c[0x0][0x1e8] ;  /* 0x00007a00c8cc7a20 */ /* 0x000fe20000410000 */
[----:B------:R-:W-:Y:S01]  /*3ab0*/  F2FP.BF16.PACK_AB R196, R201, R208 ;  /* 0x000000d0c9c4723e */ /* 0x000fe200000010ff */
[----:B------:R-:W-:Y:S01]  /*3ac0*/  HFMA2.MMA R201, -RZ, RZ, 0, 9.5367431640625e-07 ;  /* 0x00000010ffc97435 */ /* 0x000fe200000001ff */
[----:B------:R-:W-:Y:S02]  /*3ad0*/  FSEL R199, R199, RZ, P3 ;  /* 0x000000ffc7c77208 */ /* 0x000fe40001800000 */
[----:B------:R-:W-:-:S04]  /*3ae0*/  LOP3.LUT P3, RZ, R17, 0xff000000, RZ, 0xc0, !PT ;  /* 0xff00000011ff7812 */ /* 0x000fc8000786c0ff */
[----:B------:R-:W-:Y:S02]  /*3af0*/  FSEL R200, R204, RZ, P3 ;  /* 0x000000ffccc87208 */ /* 0x000fe40001800000 */
[----:B------:R-:W-:Y:S02]  /*3b00*/  F2FP.BF16.PACK_AB R198, R207, R198 ;  /* 0x000000c6cfc6723e */ /* 0x000fe400000010ff */
[----:B------:R-:W-:Y:S01]  /*3b10*/  F2FP.BF16.PACK_AB R199, R200, R199 ;  /* 0x000000c7c8c7723e */ /* 0x000fe200000010ff */
[----:B------:R-:W-:Y:S01]  /*3b20*/  IMAD.WIDE.U32 R200, R3, R201, c[0x0][0x248] ;  /* 0x0000920003c87625 */ /* 0x000fe200078e00c9 */
[----:B------:R-:W-:-:S04]  /*3b30*/  @P2 LOP3.LUT P3, RZ, R15, 0xff000000, RZ, 0xc0, !PT ;  /* 0xff0000000fff2812 */ /* 0x000fc8000786c0ff */
[----:B------:R1:W-:Y:S02]  /*3b40*/  STG.E.128 [R200.64], R196 ;  /* 0x000000c4c8007986 */ /* 0x0003e4000c101d04 */
[----:B-1----:R-:W-:-:S04]  /*3b50*/  @P2 FSEL R196, R204, RZ, P3 ;  /* 0x000000ffccc42208 */ /* 0x002fc80001800000 */
[----:B------:R-:W-:-:S04]  /*3b60*/  @P2 F2FP.BF16.PACK_AB R196, RZ, R196 ;  /* 0x000000c4ffc4223e */ /* 0x000fc800000010ff */
[----:B------:R-:W-:Y:S02]  /*3b70*/  @P2 PRMT R103, R103, 0x5410, R196 ;  /* 0x0000541067672816 */ /* 0x000fe400000000c4 */
[----:B------:R-:W-:-:S04]  /*3b80*/  @P2 LEA R196, P3, R3, c[0x0][0x250], 0x4 ;  /* 0x0000940003c42a11 */ /* 0x000fc800078620ff */
[----:B------:R-:W-:-:S05]  /*3b90*/  @P2 LEA.HI.X R197, R3, c[0x0][0x254], RZ, 0x4, P3 ;  /* 0x0000950003c52a11 */ /* 0x000fca00018f24ff */
[----:B------:R1:W-:Y:S01]  /*3ba0*/  @P2 STG.E.128 [R196.64], R100 ;  /* 0x00000064c4002986 */ /* 0x0003e2000c101d04 */
[----:B------:R-:W-:-:S03]  /*3bb0*/  IADD3 R3, R3, 0x20, RZ ;  /* 0x0000002003037810 */ /* 0x000fc60007ffe0ff */
.L_x_1039:
[----:B------:R-:W-:Y:S05]  /*3bc0*/  BSYNC B1 ;  /* 0x0000000000017941 */ /* 0x000fea0003800000 */
.L_x_1038:
[----:B------:R-:W-:Y:S01]  /*3bd0*/  BSSY B1, `(.L_x_1040) ;  /* 0x0000082000017945 */ /* 0x000fe20003800000 */
[----:B------:R-:W-:Y:S05]  /*3be0*/  @!P0 BRA `(.L_x_1041) ;  /* 0x0000080000008947 */ /* 0x000fea0003800000 */
[----:B------:R-:W2:Y:S04]  /*3bf0*/  LDL R207, [R1+0x3c] ;  /* 0x00003c0001cf7983 */ /* 0x000ea80000100800 */
[----:B------:R-:W4:Y:S04]  /*3c00*/  LDL R199, [R1+0x5c] ;  /* 0x00005c0001c77983 */ /* 0x000f280000100800 */
[----:B---3--:R-:W3:Y:S04]  /*3c10*/  LDL R198, [R1+0x4c] ;  /* 0x00004c0001c67983 */ /* 0x008ee80000100800 */
[----:B------:R-:W3:Y:S04]  /*3c20*/  LDL R206, [R1+0x28] ;  /* 0x0000280001ce7983 */ /* 0x000ee80000100800 */
[----:B------:R-:W3:Y:S01]  /*3c30*/  LDL R210, [R1+0x18] ;  /* 0x0000180001d27983 */ /* 0x000ee20000100800 */
[----:B------:R-:W-:-:S03]  /*3c40*/  ISETP.NE.AND P4, PT, R209, RZ, PT ;  /* 0x000000ffd100720c */ /* 0x000fc60003f85270 */
[----:B------:R-:W3:Y:S01]  /*3c50*/  LDL R208, [R1+0x4] ;  /* 0x0000040001d07983 */ /* 0x000ee20000100800 */
[----:B-1----:R-:W-:-:S05]  /*3c60*/  FSEL R197, R202, RZ, !P4 ;  /* 0x000000ffcac57208 */ /* 0x002fca0006000000 */
[-CC-:B------:R-:W-:Y:S01]  /*3c70*/  FFMA.FTZ R205, R233, R203.reuse, R197.reuse ;  /* 0x000000cbe9cd7223 */ /* 0x180fe200000100c5 */
[----:B------:R-:W-:Y:S02]  /*3c80*/  ISETP.NE.U32.AND P3, PT, RZ, c[0x0][0x218], PT ;  /* 0x00008600ff007a0c */ /* 0x000fe40003f65070 */
[----:B------:R-:W-:Y:S01]  /*3c90*/  ISETP.NE.U32.AND P2, PT, RZ, c[0x0][0x250], PT ;  /* 0x00009400ff007a0c */ /* 0x000fe20003f45070 */
[----:B------:R-:W-:Y:S01]  /*3ca0*/  FFMA.FTZ R196, R241, R203, R197 ;  /* 0x000000cbf1c47223 */ /* 0x000fe200000100c5 */
[----:B------:R-:W-:Y:S02]  /*3cb0*/  ISETP.NE.AND.EX P3, PT, RZ, c[0x0][0x21c], PT, P3 ;  /* 0x00008700ff007a0c */ /* 0x000fe40003f65330 */
[----:B------:R-:W-:Y:S01]  /*3cc0*/  ISETP.NE.AND.EX P2, PT, RZ, c[0x0][0x254], PT, P2 ;  /* 0x00009500ff007a0c */ /* 0x000fe20003f45320 */
[----:B--2---:R-:W-:Y:S02]  /*3cd0*/  FADD.FTZ R205, R207, -R205 ;  /* 0x800000cdcfcd7221 */ /* 0x004fe40000010000 */
[----:B------:R-:W2:Y:S01]  /*3ce0*/  LDL R207, [R1+0x8] ;  /* 0x0000080001cf7983 */ /* 0x000ea20000100800 */
[----:B----4-:R-:W-:-:S02]  /*3cf0*/  FADD.FTZ R196, R199, -R196 ;  /* 0x800000c4c7c47221 */ /* 0x010fc40000010000 */
[----:B------:R-:W-:Y:S02]  /*3d00*/  FFMA.FTZ R199, R234, R203, R197 ;  /* 0x000000cbeac77223 */ /* 0x000fe400000100c5 */
[----:B-----5:R-:W-:Y:S02]  /*3d10*/  FMUL.FTZ R204, R2, R196 ;  /* 0x000000c402cc7220 */ /* 0x020fe40000410000 */
[----:B---3--:R-:W-:-:S03]  /*3d20*/  FADD.FTZ R199, R198, -R199 ;  /* 0x800000c7c6c77221 */ /* 0x008fc60000010000 */
        /* <DEDUP_REMOVED lines=19> */
[----:B------:R-:W-:Y:S01]  /*3e60*/  FADD.FTZ R205, R206, -R205 ;  /* 0x800000cdcecd7221 */ /* 0x000fe20000010000 */
        /* <DEDUP_REMOVED lines=72> */
[----:B------:R-:W-:Y:S02]  /*42f0*/  F2FP.BF16.PACK_AB R197, R196, R197 ;  /* 0x000000c5c4c5723e */ /* 0x000fe400000010ff */
[----:B------:R-:W-:Y:S01]  /*4300*/  F2FP.BF16.PACK_AB R196, R201, R208 ;  /* 0x000000d0c9c4723e */ /* 0x000fe200000010ff */
[----:B------:R-:W-:Y:S01]  /*4310*/  IMAD.MOV.U32 R201, RZ, RZ, 0x10 ;  /* 0x00000010ffc97424 */ /* 0x000fe200078e00ff */
[----:B------:R-:W-:Y:S02]  /*4320*/  FSEL R200, R204, RZ, P3 ;  /* 0x000000ffccc87208 */ /* 0x000fe40001800000 */
[----:B------:R-:W-:-:S02]  /*4330*/  F2FP.BF16.PACK_AB R198, R207, R198 ;  /* 0x000000c6cfc6723e */ /* 0x000fc400000010ff */
        /* <DEDUP_REMOVED lines=11> */
.L_x_1041:
[----:B------:R-:W-:Y:S05]  /*43f0*/  BSYNC B1 ;  /* 0x0000000000017941 */ /* 0x000fea0003800000 */
.L_x_1040:
[----:B------:R-:W-:Y:S01]  /*4400*/  BSSY B1, `(.L_x_1042) ;  /* 0x0000081000017945 */ /* 0x000fe20003800000 */
[----:B------:R-:W-:Y:S05]  /*4410*/  @!P1 BRA `(.L_x_1043) ;  /* 0x000007f000009947 */ /* 0x000fea0003800000 */
[----:B------:R-:W2:Y:S04]  /*4420*/  LDL R207, [R1+0x34] ;  /* 0x0000340001cf7983 */ /* 0x000ea80000100800 */
[----:B------:R-:W4:Y:S04]  /*4430*/  LDL R199, [R1+0x58] ;  /* 0x0000580001c77983 */ /* 0x000f280000100800 */
[----:B---3--:R-:W3:Y:S04]  /*4440*/  LDL R198, [R1+0x48] ;  /* 0x0000480001c67983 */ /* 0x008ee80000100800 */
[----:B------:R-:W3:Y:S04]  /*4450*/  LDL R206, [R1+0x20] ;  /* 0x0000200001ce7983 */ /* 0x000ee80000100800 */
[----:B------:R-:W3:Y:S01]  /*4460*/  LDL R208, [R1+0x14] ;  /* 0x0000140001d07983 */ /* 0x000ee20000100800 */
[----:B------:R-:W-:-:S04]  /*4470*/  ISETP.NE.AND P4, PT, R209, RZ, PT ;  /* 0x000000ffd100720c */ /* 0x000fc80003f85270 */
        /* <DEDUP_REMOVED lines=8> */
[----:B------:R-:W2:Y:S01]  /*4500*/  LDL R207, [R1] ;  /* 0x0000000001cf7983 */ /* 0x000ea20000100800 */
        /* <DEDUP_REMOVED lines=112> */
.L_x_1043:
[----:B------:R-:W-:Y:S05]  /*4c10*/  BSYNC B1 ;  /* 0x0000000000017941 */ /* 0x000fea0003800000 */
.L_x_1042:
[----:B------:R-:W-:Y:S01]  /*4c20*/  ISETP.GE.U32.AND P2, PT, R244, 0x80, PT ;  /* 0x00000080f400780c */ /* 0x000fe20003f46070 */
[----:B------:R-:W-:-:S12]  /*4c30*/  BSSY B1, `(.L_x_1044) ;  /* 0x000007f000017945 */ /* 0x000fd80003800000 */
[----:B------:R-:W-:Y:S05]  /*4c40*/  @!P2 BRA `(.L_x_1045) ;  /* 0x000007d00000a947 */ /* 0x000fea0003800000 */
[----:B-1----:R-:W2:Y:S04]  /*4c50*/  LDL R196, [R1+0x54] ;  /* 0x0000540001c47983 */ /* 0x002ea80000100800 */
[----:B------:R-:W4:Y:S04]  /*4c60*/  LDL R199, [R1+0x38] ;  /* 0x0000380001c77983 */ /* 0x000f280000100800 */
[----:B---3--:R-:W3:Y:S01]  /*4c70*/  LDL R204, [R1+0x44] ;  /* 0x0000440001cc7983 */ /* 0x008ee20000100800 */
[----:B------:R-:W-:-:S03]  /*4c80*/  ISETP.NE.AND P3, PT, R209, RZ, PT ;  /* 0x000000ffd100720c */ /* 0x000fc60003f65270 */
[----:B------:R-:W3:Y:S01]  /*4c90*/  LDL R206, [R1+0x1c] ;  /* 0x00001c0001ce7983 */ /* 0x000ee20000100800 */
[----:B------:R-:W-:Y:S02]  /*4ca0*/  ISETP.NE.U32.AND P2, PT, RZ, c[0x0][0x250], PT ;  /* 0x00009400ff007a0c */ /* 0x000fe40003f45070 */
[----:B------:R-:W-:Y:S01]  /*4cb0*/  ISETP.NE.U32.AND P5, PT, RZ, c[0x0][0x218], PT ;  /* 0x00008600ff007a0c */ /* 0x000fe20003fa5070 */
[----:B------:R-:W3:Y:S01]  /*4cc0*/  LDL R205, [R1+0x10] ;  /* 0x0000100001cd7983 */ /* 0x000ee20000100800 */
[----:B------:R-:W-:Y:S02]  /*4cd0*/  FSEL R197, R202, RZ, !P3 ;  /* 0x000000ffcac57208 */ /* 0x000fe40005800000 */
[----:B------:R-:W-:Y:S02]  /*4ce0*/  ISETP.NE.AND.EX P2, PT, RZ, c[0x0][0x254], PT, P2 ;  /* 0x00009500ff007a0c */ /* 0x000fe40003f45320 */
[----:B------:R-:W-:Y:S01]  /*4cf0*/  ISETP.NE.AND.EX P5, PT, RZ, c[0x0][0x21c], PT, P5 ;  /* 0x00008700ff007a0c */ /* 0x000fe20003fa5350 */
[----:B------:R-:W-:Y:S01]  /*4d00*/  FFMA.FTZ R198, R239, R203, R197 ;  /* 0x000000cbefc67223 */ /* 0x000fe200000100c5 */
[----:B------:R-:W-:-:S04]  /*4d10*/  ISETP.NE.U32.AND P4, PT, RZ, c[0x0][0x258], PT ;  /* 0x00009600ff007a0c */ /* 0x000fc80003f85070 */
[----:B------:R-:W-:-:S05]  /*4d20*/  ISETP.NE.AND.EX P4, PT, RZ, c[0x0][0x25c], PT, P4 ;  /* 0x00009700ff007a0c */ /* 0x000fca0003f85340 */
[----:B------:R-:W-:Y:S01]  /*4d30*/  @P2 LOP3.LUT P6, RZ, R23, 0xff00, RZ, 0xc0, !PT ;  /* 0x0000ff0017ff2812 */ /* 0x000fe200078cc0ff */
[----:B--2---:R-:W-:Y:S02]  /*4d40*/  FADD.FTZ R198, R196, -R198 ;  /* 0x800000c6c4c67221 */ /* 0x004fe40000010000 */
[----:B------:R-:W-:Y:S02]  /*4d50*/  FFMA.FTZ R196, R230, R203, R197 ;  /* 0x000000cbe6c47223 */ /* 0x000fe400000100c5 */
[----:B-----5:R-:W-:Y:S01]  /*4d60*/  FMUL.FTZ R200, R2, R198 ;  /* 0x000000c602c87220 */ /* 0x020fe20000410000 */
[----:B------:R-:W-:Y:S01]  /*4d70*/  @P2 MOV R198, R22 ;  /* 0x0000001600c62202 */ /* 0x000fe20000000f00 */
[----:B----4-:R-:W-:Y:S02]  /*4d80*/  FADD.FTZ R196, R199, -R196 ;  /* 0x800000c4c7c47221 */ /* 0x010fe40000010000 */
[----:B------:R-:W-:Y:S01]  /*4d90*/  @P5 FADD.FTZ R200, R184, R200 ;  /* 0x000000c8b8c85221 */ /* 0x000fe20000010000 */
[----:B------:R-:W-:Y:S01]  /*4da0*/  @P2 LOP3.LUT P3, RZ, R198, 0xff, RZ, 0xc0, !PT ;  /* 0x000000ffc6ff2812 */ /* 0x000fe2000786c0ff */
[----:B------:R-:W-:-:S02]  /*4db0*/  FMUL.FTZ R196, R2, R196 ;  /* 0x000000c402c47220 */ /* 0x000fc40000410000 */
[C---:B------:R-:W-:Y:S01]  /*4dc0*/  FMUL.FTZ R198, R200.reuse, c[0x0][0x1e8] ;  /* 0x00007a00c8c67a20 */ /* 0x040fe20000410000 */
[----:B------:R-:W-:Y:S01]  /*4dd0*/  SEL R192, R200, R192, P4 ;  /* 0x000000c0c8c07207 */ /* 0x000fe20002000000 */
[-CC-:B------:R-:W-:Y:S02]  /*4de0*/  FFMA.FTZ R200, R235, R203.reuse, R197.reuse ;  /* 0x000000cbebc87223 */ /* 0x180fe400000100c5 */
[----:B------:R-:W-:Y:S02]  /*4df0*/  @P5 FADD.FTZ R196, R186, R196 ;  /* 0x000000c4bac45221 */ /* 0x000fe40000010000 */
[----:B---3--:R-:W-:Y:S02]  /*4e00*/  FADD.FTZ R200, R204, -R200 ;  /* 0x800000c8ccc87221 */ /* 0x008fe40000010000 */
        /* <DEDUP_REMOVED lines=79> */
[----:B------:R-:W-:Y:S01]  /*5300*/  FMUL.FTZ R2, R2, c[0x0][0x1e8] ;  /* 0x00007a0002027a20 */ /* 0x000fe20000410000 */
[----:B------:R-:W-:Y:S01]  /*5310*/  F2FP.BF16.PACK_AB R198, R201, R198 ;  /* 0x000000c6c9c6723e */ /* 0x000fe200000010ff */
[----:B------:R-:W-:Y:S01]  /*5320*/  HFMA2.MMA R201, -RZ, RZ, 0, 9.5367431640625e-07 ;  /* 0x00000010ffc97435 */ /* 0x000fe200000001ff */
[----:B------:R-:W-:Y:S02]  /*5330*/  FSEL R199, R199, RZ, P3 ;  /* 0x000000ffc7c77208 */ /* 0x000fe40001800000 */
[----:B------:R-:W-:Y:S02]  /*5340*/  LOP3.LUT P3, RZ, R213, 0xff000000, RZ, 0xc0, !PT ;  /* 0xff000000d5ff7812 */ /* 0x000fe4000786c0ff */
[----:B------:R-:W-:-:S02]  /*5350*/  F2FP.BF16.PACK_AB R196, R200, R196 ;  /* 0x000000c4c8c4723e */ /* 0x000fc400000010ff */
[----:B------:R-:W-:Y:S02]  /*5360*/  FSEL R200, R2, RZ, P3 ;  /* 0x000000ff02c87208 */ /* 0x000fe40001800000 */
[----:B------:R-:W-:Y:S02]  /*5370*/  F2FP.BF16.PACK_AB R197, R202, R197 ;  /* 0x000000c5cac5723e */ /* 0x000fe400000010ff */
[----:B------:R-:W-:Y:S01]  /*5380*/  F2FP.BF16.PACK_AB R199, R200, R199 ;  /* 0x000000c7c8c7723e */ /* 0x000fe200000010ff */
[----:B------:R-:W-:Y:S01]  /*5390*/  IMAD.WIDE.U32 R200, R3, R201, c[0x0][0x248] ;  /* 0x0000920003c87625 */ /* 0x000fe200078e00c9 */
[----:B------:R-:W-:-:S04]  /*53a0*/  @P2 LOP3.LUT P3, RZ, R23, 0xff000000, RZ, 0xc0, !PT ;  /* 0xff00000017ff2812 */ /* 0x000fc8000786c0ff */
[----:B------:R1:W-:Y:S02]  /*53b0*/  STG.E.128 [R200.64], R196 ;  /* 0x000000c4c8007986 */ /* 0x0003e4000c101d04 */
[----:B-1----:R-:W-:Y:S02]  /*53c0*/  @P2 FSEL R196, R2, RZ, P3 ;  /* 0x000000ff02c42208 */ /* 0x002fe40001800000 */
[C---:B------:R-:W-:Y:S02]  /*53d0*/  @P2 LEA R2, P3, R3.reuse, c[0x0][0x250], 0x4 ;  /* 0x0000940003022a11 */ /* 0x040fe400078620ff */
[----:B------:R-:W-:Y:S02]  /*53e0*/  @P2 F2FP.BF16.PACK_AB R196, RZ, R196 ;  /* 0x000000c4ffc4223e */ /* 0x000fe400000010ff */
[----:B------:R-:W-:Y:S02]  /*53f0*/  @P2 LEA.HI.X R3, R3, c[0x0][0x254], RZ, 0x4, P3 ;  /* 0x0000950003032a11 */ /* 0x000fe400018f24ff */
[----:B------:R-:W-:-:S05]  /*5400*/  @P2 PRMT R103, R103, 0x5410, R196 ;  /* 0x0000541067672816 */ /* 0x000fca00000000c4 */
[----:B------:R1:W-:Y:S02]  /*5410*/  @P2 STG.E.128 [R2.64], R100 ;  /* 0x0000006402002986 */ /* 0x0003e4000c101d04 */
.L_x_1045:
[----:B------:R-:W-:Y:S05]  /*5420*/  BSYNC B1 ;  /* 0x0000000000017941 */ /* 0x000fea0003800000 */
.L_x_1044:
[----:B-1---5:R-:W-:-:S04]  /*5430*/  MOV R2, c[0x0][0x160] ;  /* 0x0000580000027a02 */ /* 0x022fc80000000f00 */
[----:B------:R-:W-:-:S04]  /*5440*/  LEA R0, R2, R0, 0x2 ;  /* 0x0000000002007211 */ /* 0x000fc800078e10ff */
[----:B------:R-:W-:-:S13]  /*5450*/  ISETP.GE.AND P2, PT, R0, c[0x0][0x164], PT ;  /* 0x0000590000007a0c */ /* 0x000fda0003f46270 */
[----:B0--3--:R-:W-:Y:S01]  /*5460*/  @P2 CALL.REL.NOINC `(.L_x_1027) ;  /* 0x0000001000002944 */ /* 0x009fe20003c00000 */
[----:B------:R-:W-:Y:S05]  /*5470*/  BRA `(.L_x_1046) ;  /* 0xffffb6c000007947 */ /* 0x000fea000383ffff */
.L_x_1027:
[----:B------:R-:W-:Y:S05]  /*5480*/  BSYNC B0 ;  /* 0x0000000000007941 */ /* 0x000fea0003800000 */
.L_x_1026:
        /* <DEDUP_REMOVED lines=196> */
[----:B------:R-:W-:Y:S02]  /*60d0*/  IADD3.X R11, RZ, R11, RZ, P0, !PT ;  /* 0x0000000bff0b7210 */ /* 0x000fe400007fe4ff */
[----:B0-----:R-:W-:-:S02]  /*60e0*/  MOV R42, R2 ;  /* 0x00000002002a7202 */ /* 0x001fc40000000f00 */
[----:B------:R-:W-:Y:S02]  /*60f0*/  MOV R43, R3 ;  /* 0x00000003002b7202 */ /* 0x000fe40000000f00 */
[----:B------:R-:W-:Y:S02]  /*6100*/  IADD3 R2, P3, R2, 0x200, RZ ;  /* 0x0000020002027810 */ /* 0x000fe40007f7e0ff */
[----:B------:R-:W-:Y:S01]  /*6110*/  IADD3.X R5, RZ, R5, RZ, P2, !PT ;  /* 0x00000005ff057210 */ /* 0x000fe200017fe4ff */
[----:B------:R1:W-:Y:S01]  /*6120*/  STG.E [R42.64], R105 ;  /* 0x000000692a007986 */ /* 0x0003e2000c101904 */
[----:B------:R-:W-:-:S04]  /*6130*/  IADD3.X R3, RZ, R3, RZ, P3, !PT ;  /* 0x00000003ff037210 */ /* 0x000fc80001ffe4ff */
.L_x_1048:
[----:B------:R-:W-:Y:S05]  /*6140*/  BSYNC B0 ;  /* 0x0000000000007941 */ /* 0x000fea0003800000 */
.L_x_1047:
        /* <DEDUP_REMOVED lines=161> */
.L_x_1050:
[----:B0-----:R-:W-:Y:S05]  /*6b60*/  BSYNC B0 ;  /* 0x0000000000007941 */ /* 0x001fea0003800000 */
.L_x_1049:
        /* <DEDUP_REMOVED lines=13> */
[----:B------:R1:W-:Y:S02]  /*6c40*/  STG.E [R14.64], R81 ;  /* 0x000000510e007986 */ /* 0x0003e4000c101904 */
[----:B------:R-:W-:Y:S01]  /*6c50*/  IMAD.X R9, RZ, RZ, R9, P5 ;  /* 0x000000ffff097224 */ /* 0x000fe200028e0609 */
        /* <DEDUP_REMOVED lines=8> */
.L_x_1052:
[----:B------:R-:W-:Y:S05]  /*6ce0*/  BSYNC B0 ;  /* 0x0000000000007941 */ /* 0x000fea0003800000 */
.L_x_1051:
        /* <DEDUP_REMOVED lines=23> */
.L_x_1054:
[----:B------:R-:W-:Y:S05]  /*6e60*/  BSYNC B0 ;  /* 0x0000000000007941 */ /* 0x000fea0003800000 */
.L_x_1053:
        /* <DEDUP_REMOVED lines=23> */
.L_x_1056:
[----:B------:R-:W-:Y:S05]  /*6fe0*/  BSYNC B0 ;  /* 0x0000000000007941 */ /* 0x000fea0003800000 */
.L_x_1055:
        /* <DEDUP_REMOVED lines=23> */
.L_x_1058:
[----:B------:R-:W-:Y:S05]  /*7160*/  BSYNC B0 ;  /* 0x0000000000007941 */ /* 0x000fea0003800000 */
.L_x_1057:
        /* <DEDUP_REMOVED lines=23> */
.L_x_1060:
[----:B------:R-:W-:Y:S05]  /*72e0*/  BSYNC B0 ;  /* 0x0000000000007941 */ /* 0x000fea0003800000 */
.L_x_1059:
[----:B------:R-:W-:Y:S05]  /*72f0*/  @!P4 EXIT ;  /* 0x000000000000c94d */ /* 0x000fea0003800000 */
[----:B------:R-:W-:Y:S01]  /*7300*/  FADD.FTZ R93, R32, R93 ;  /* 0x0000005d205d7221 */ /* 0x000fe20000010000 */
[----:B------:R-:W-:Y:S04]  /*7310*/  STG.E [R10.64], R53 ;  /* 0x000000350a007986 */ /* 0x000fe8000c101904 */
[----:B------:R-:W-:Y:S04]  /*7320*/  STG.E [R8.64], R31 ;  /* 0x0000001f08007986 */ /* 0x000fe8000c101904 */
[----:B------:R-:W-:Y:S04]  /*7330*/  STG.E [R4.64], R93 ;  /* 0x0000005d04007986 */ /* 0x000fe8000c101904 */
[----:B------:R-:W-:Y:S01]  /*7340*/  STG.E [R2.64], R19 ;  /* 0x0000001302007986 */ /* 0x000fe2000c101904 */
[----:B------:R-:W-:Y:S05]  /*7350*/  EXIT ;  /* 0x000000000000794d */ /* 0x000fea0003800000 */
.L_x_1036:
[----:B------:R-:W-:Y:S01]  /*7360*/  HFMA2.MMA R198, -RZ, RZ, 0, 5.9604644775390625e-08 ;  /* 0x00000001ffc67435 */ /* 0x000fe200000001ff */
[----:B------:R-:W-:-:S02]  /*7370*/  MOV R197, R220 ;  /* 0x000000dc00c57202 */ /* 0x000fc40000000f00 */
[----:B------:R-:W-:Y:S02]  /*7380*/  MOV R203, 0x1f ;  /* 0x0000001f00cb7802 */ /* 0x000fe40000000f00 */
[----:B------:R-:W-:Y:S02]  /*7390*/  MOV R202, 0xffffffff ;  /* 0xffffffff00ca7802 */ /* 0x000fe40000000f00 */
[----:B------:R-:W-:Y:S02]  /*73a0*/  MOV R196, 0x73c0 ;  /* 0x000073c000c47802 */ /* 0x000fe40000000f00 */
[----:B-----5:R-:W-:Y:S05]  /*73b0*/  CALL.REL.NOINC `($__internal_52_$__cuda_sm70_shflsync_bfly_p) ;  /* 0x0000046000007944 */ /* 0x020fea0003c00000 */
[----:B-1----:R-:W-:Y:S01]  /*73c0*/  MOV R199, R198 ;  /* 0x000000c600c77202 */ /* 0x002fe20000000f00 */
[----:B------:R-:W-:Y:S05]  /*73d0*/  BRA `(.L_x_1061) ;  /* 0xffffbe5000007947 */ /* 0x000fea000383ffff */
.L_x_1037:
[----:B------:R-:W-:Y:S01]  /*73e0*/  HFMA2.MMA R198, -RZ, RZ, 0, 5.9604644775390625e-08 ;  /* 0x00000001ffc67435 */ /* 0x000fe200000001ff */
[----:B------:R-:W-:Y:S02]  /*73f0*/  MOV R197, R219 ;  /* 0x000000db00c57202 */ /* 0x000fe40000000f00 */
[----:B------:R-:W-:Y:S02]  /*7400*/  MOV R203, 0x1f ;  /* 0x0000001f00cb7802 */ /* 0x000fe40000000f00 */
[----:B------:R-:W-:-:S02]  /*7410*/  MOV R202, 0xffffffff ;  /* 0xffffffff00ca7802 */ /* 0x000fc40000000f00 */
[----:B------:R-:W-:Y:S02]  /*7420*/  MOV R196, 0x7440 ;  /* 0x0000744000c47802 */ /* 0x000fe40000000f00 */
[----:B01---5:R-:W-:Y:S05]  /*7430*/  CALL.REL.NOINC `($__internal_52_$__cuda_sm70_shflsync_bfly_p) ;  /* 0x000003e000007944 */ /* 0x023fea0003c00000 */
[----:B------:R-:W-:Y:S01]  /*7440*/  FADD.FTZ R199, R199, R220 ;  /* 0x000000dcc7c77221 */ /* 0x000fe20000010000 */
[----:B------:R-:W-:Y:S01]  /*7450*/  MOV R203, 0x1f ;  /* 0x0000001f00cb7802 */ /* 0x000fe20000000f00 */
[----:B-1----:R-:W-:Y:S01]  /*7460*/  FADD.FTZ R200, R219, R198 ;  /* 0x000000c6dbc87221 */ /* 0x002fe20000010000 */
[----:B------:R-:W-:Y:S01]  /*7470*/  HFMA2.MMA R198, -RZ, RZ, 0, 1.1920928955078125e-07 ;  /* 0x00000002ffc67435 */ /* 0x000fe200000001ff */
[----:B------:R-:W-:Y:S02]  /*7480*/  MOV R202, 0xffffffff ;  /* 0xffffffff00ca7802 */ /* 0x000fe40000000f00 */
[----:B------:R-:W-:Y:S02]  /*7490*/  MOV R197, R199 ;  /* 0x000000c700c57202 */ /* 0x000fe40000000f00 */
[----:B------:R-:W-:Y:S02]  /*74a0*/  MOV R196, 0x74c0 ;  /* 0x000074c000c47802 */ /* 0x000fe40000000f00 */
[----:B------:R-:W-:Y:S05]  /*74b0*/  CALL.REL.NOINC `($__internal_52_$__cuda_sm70_shflsync_bfly_p) ;  /* 0x0000036000007944 */ /* 0x000fea0003c00000 */
[----:B-1----:R-:W-:Y:S01]  /*74c0*/  MOV R201, R198 ;  /* 0x000000c600c97202 */ /* 0x002fe20000000f00 */
[----:B------:R-:W-:Y:S01]  /*74d0*/  HFMA2.MMA R198, -RZ, RZ, 0, 1.1920928955078125e-07 ;  /* 0x00000002ffc67435 */ /* 0x000fe200000001ff */
[----:B------:R-:W-:-:S02]  /*74e0*/  MOV R197, R200 ;  /* 0x000000c800c57202 */ /* 0x000fc40000000f00 */
[----:B------:R-:W-:Y:S02]  /*74f0*/  MOV R203, 0x1f ;  /* 0x0000001f00cb7802 */ /* 0x000fe40000000f00 */
[----:B------:R-:W-:Y:S02]  /*7500*/  MOV R202, 0xffffffff ;  /* 0xffffffff00ca7802 */ /* 0x000fe40000000f00 */
[----:B------:R-:W-:Y:S02]  /*7510*/  MOV R196, 0x7530 ;  /* 0x0000753000c47802 */ /* 0x000fe40000000f00 */
[----:B------:R-:W-:Y:S05]  /*7520*/  CALL.REL.NOINC `($__internal_52_$__cuda_sm70_shflsync_bfly_p) ;  /* 0x000002f000007944 */ /* 0x000fea0003c00000 */
[----:B------:R-:W-:Y:S01]  /*7530*/  FADD.FTZ R199, R201, R199 ;  /* 0x000000c7c9c77221 */ /* 0x000fe20000010000 */
[----:B------:R-:W-:Y:S01]  /*7540*/  MOV R203, 0x1f ;  /* 0x0000001f00cb7802 */ /* 0x000fe20000000f00 */
[----:B-1----:R-:W-:Y:S01]  /*7550*/  FADD.FTZ R200, R200, R198 ;  /* 0x000000c6c8c87221 */ /* 0x002fe20000010000 */
[----:B------:R-:W-:Y:S01]  /*7560*/  HFMA2.MMA R198, -RZ, RZ, 0, 2.384185791015625e-07 ;  /* 0x00000004ffc67435 */ /* 0x000fe200000001ff */
[----:B------:R-:W-:Y:S02]  /*7570*/  MOV R202, 0xffffffff ;  /* 0xffffffff00ca7802 */ /* 0x000fe40000000f00 */
[----:B------:R-:W-:-:S02]  /*7580*/  MOV R197, R199 ;  /* 0x000000c700c57202 */ /* 0x000fc40000000f00 */
[----:B------:R-:W-:Y:S02]  /*7590*/  MOV R196, 0x75b0 ;  /* 0x000075b000c47802 */ /* 0x000fe40000000f00 */
[----:B------:R-:W-:Y:S05]  /*75a0*/  CALL.REL.NOINC `($__internal_52_$__cuda_sm70_shflsync_bfly_p) ;  /* 0x0000027000007944 */ /* 0x000fea0003c00000 */
[----:B-1----:R-:W-:Y:S01]  /*75b0*/  IMAD.MOV.U32 R201, RZ, RZ, R198 ;  /* 0x000000ffffc97224 */ /* 0x002fe200078e00c6 */
[----:B------:R-:W-:Y:S01]  /*75c0*/  HFMA2.MMA R198, -RZ, RZ, 0, 2.384185791015625e-07 ;  /* 0x00000004ffc67435 */ /* 0x000fe200000001ff */
[----:B------:R-:W-:Y:S02]  /*75d0*/  MOV R197, R200 ;  /* 0x000000c800c57202 */ /* 0x000fe40000000f00 */
[----:B------:R-:W-:Y:S02]  /*75e0*/  MOV R203, 0x1f ;  /* 0x0000001f00cb7802 */ /* 0x000fe40000000f00 */
[----:B------:R-:W-:Y:S02]  /*75f0*/  MOV R202, 0xffffffff ;  /* 0xffffffff00ca7802 */ /* 0x000fe40000000f00 */
[----:B------:R-:W-:Y:S02]  /*7600*/  MOV R196, 0x7620 ;  /* 0x0000762000c47802 */ /* 0x000fe40000000f00 */
[----:B------:R-:W-:Y:S05]  /*7610*/  CALL.REL.NOINC `($__internal_52_$__cuda_sm70_shflsync_bfly_p) ;  /* 0x0000020000007944 */ /* 0x000fea0003c00000 */
[----:B------:R-:W-:Y:S01]  /*7620*/  FADD.FTZ R199, R201, R199 ;  /* 0x000000c7c9c77221 */ /* 0x000fe20000010000 */
[----:B------:R-:W-:Y:S01]  /*7630*/  MOV R203, 0x1f ;  /* 0x0000001f00cb7802 */ /* 0x000fe20000000f00 */
[----:B-1----:R-:W-:Y:S01]  /*7640*/  FADD.FTZ R200, R200, R198 ;  /* 0x000000c6c8c87221 */ /* 0x002fe20000010000 */
[----:B------:R-:W-:Y:S01]  /*7650*/  HFMA2.MMA R198, -RZ, RZ, 0, 4.76837158203125e-07 ;  /* 0x00000008ffc67435 */ /* 0x000fe200000001ff */
[----:B------:R-:W-:-:S02]  /*7660*/  MOV R202, 0xffffffff ;  /* 0xffffffff00ca7802 */ /* 0x000fc40000000f00 */
[----:B------:R-:W-:Y:S02]  /*7670*/  MOV R197, R199 ;  /* 0x000000c700c57202 */ /* 0x000fe40000000f00 */
[----:B------:R-:W-:Y:S02]  /*7680*/  MOV R196, 0x76a0 ;  /* 0x000076a000c47802 */ /* 0x000fe40000000f00 */
[----:B------:R-:W-:Y:S05]  /*7690*/  CALL.REL.NOINC `($__internal_52_$__cuda_sm70_shflsync_bfly_p) ;  /* 0x0000018000007944 */ /* 0x000fea0003c00000 */
[----:B-1----:R-:W-:Y:S01]  /*76a0*/  MOV R201, R198 ;  /* 0x000000c600c97202 */ /* 0x002fe20000000f00 */
[----:B------:R-:W-:Y:S01]  /*76b0*/  HFMA2.MMA R198, -RZ, RZ, 0, 4.76837158203125e-07 ;  /* 0x00000008ffc67435 */ /* 0x000fe200000001ff */
[----:B------:R-:W-:Y:S02]  /*76c0*/  MOV R197, R200 ;  /* 0x000000c800c57202 */ /* 0x000fe40000000f00 */
[----:B------:R-:W-:Y:S02]  /*76d0*/  MOV R203, 0x1f ;  /* 0x0000001f00cb7802 */ /* 0x000fe40000000f00 */
[----:B------:R-:W-:Y:S02]  /*76e0*/  MOV R202, 0xffffffff ;  /* 0xffffffff00ca7802 */ /* 0x000fe40000000f00 */
[----:B------:R-:W-:-:S02]  /*76f0*/  MOV R196, 0x7710 ;  /* 0x0000771000c47802 */ /* 0x000fc40000000f00 */
[----:B------:R-:W-:Y:S05]  /*7700*/  CALL.REL.NOINC `($__internal_52_$__cuda_sm70_shflsync_bfly_p) ;  /* 0x0000011000007944 */ /* 0x000fea0003c00000 */
[----:B------:R-:W-:Y:S01]  /*7710*/  FADD.FTZ R199, R201, R199 ;  /* 0x000000c7c9c77221 */ /* 0x000fe20000010000 */
[----:B------:R-:W-:Y:S01]  /*7720*/  MOV R203, 0x1f ;  /* 0x0000001f00cb7802 */ /* 0x000fe20000000f00 */
[----:B-1----:R-:W-:Y:S01]  /*7730*/  FADD.FTZ R200, R200, R198 ;  /* 0x000000c6c8c87221 */ /* 0x002fe20000010000 */
[----:B------:R-:W-:Y:S01]  /*7740*/  HFMA2.MMA R198, -RZ, RZ, 0, 9.5367431640625e-07 ;  /* 0x00000010ffc67435 */ /* 0x000fe200000001ff */
[----:B------:R-:W-:-:S02]  /*7750*/  MOV R202, 0xffffffff ;  /* 0xffffffff00ca7802 */ /* 0x000fc40000000f00 */
[----:B------:R-:W-:Y:S02]  /*7760*/  MOV R197, R199 ;  /* 0x000000c700c57202 */ /* 0x000fe40000000f00 */
[----:B------:R-:W-:Y:S02]  /*7770*/  MOV R196, 0x7790 ;  /* 0x0000779000c47802 */ /* 0x000fe40000000f00 */
[----:B------:R-:W-:Y:S05]  /*7780*/  CALL.REL.NOINC `($__internal_52_$__cuda_sm70_shflsync_bfly_p) ;  /* 0x0000009000007944 */ /* 0x000fea0003c00000 */
[----:B-1----:R-:W-:Y:S01]  /*7790*/  MOV R201, R198 ;  /* 0x000000c600c97202 */ /* 0x002fe20000000f00 */
[----:B------:R-:W-:Y:S01]  /*77a0*/  HFMA2.MMA R198, -RZ, RZ, 0, 9.5367431640625e-07 ;  /* 0x00000010ffc67435 */ /* 0x000fe200000001ff */
[----:B------:R-:W-:Y:S02]  /*77b0*/  MOV R197, R200 ;  /* 0x000000c800c57202 */ /* 0x000fe40000000f00 */
[----:B------:R-:W-:Y:S02]  /*77c0*/  MOV R203, 0x1f ;  /* 0x0000001f00cb7802 */ /* 0x000fe40000000f00 */
[----:B------:R-:W-:Y:S02]  /*77d0*/  MOV R202, 0xffffffff ;  /* 0xffffffff00ca7802 */ /* 0x000fe40000000f00 */
[----:B------:R-:W-:-:S02]  /*77e0*/  MOV R196, 0x7800 ;  /* 0x0000780000c47802 */ /* 0x000fc40000000f00 */
[----:B------:R-:W-:Y:S05]  /*77f0*/  CALL.REL.NOINC `($__internal_52_$__cuda_sm70_shflsync_bfly_p) ;  /* 0x0000002000007944 */ /* 0x000fea0003c00000 */
[----:B-1----:R-:W-:Y:S01]  /*7800*/  MOV R196, R198 ;  /* 0x000000c600c47202 */ /* 0x002fe20000000f00 */
[----:B------:R-:W-:Y:S05]  /*7810*/  BRA `(.L_x_1062) ;  /* 0xffffbb3000007947 */ /* 0x000fea000383ffff */
        .weak           $__internal_52_$__cuda_sm70_shflsync_bfly_p
        .type           $__internal_52_$__cuda_sm70_shflsync_bfly_p,@function
        .size           $__internal_52_$__cuda_sm70_shflsync_bfly_p,(.L_x_2590 - $__internal_52_$__cuda_sm70_shflsync_bfly_p)
$__internal_52_$__cuda_sm70_shflsync_bfly_p:
[----:B------:R-:W-:Y:S04]  /*7820*/  WARPSYNC R202 ;  /* 0x000000ca00007348 */ /* 0x000fe80003800000 */
[----:B------:R0:W1:Y:S02]  /*7830*/  SHFL.BFLY PT, R198, R197, R198, R203 ;  /* 0x0c0000c6c5c67389 */ /* 0x00006400000e00cb */
[----:B0-----:R-:W-:-:S06]  /*7840*/  HFMA2.MMA R197, -RZ, RZ, 0, 0 ;  /* 0x00000000ffc57435 */ /* 0x001fcc00000001ff */
[----:B------:R-:W-:Y:S05]  /*7850*/  RET.REL.NODEC R196 `(_ZN10layer_norm31ln_parallel_residual_bwd_kernelINS_13Kernel_traitsIf13__nv_bfloat16fS2_fjLj1024ELj1ELj4ELj1ELj16ENS_18Kernel_traits_baseILj1024EfS2_fS2_fjLj128EEEEELb1ELb0ELb0EEEvNS_9BwdParamsE) ;  /* 0xffff87a0c4007950 */ /* 0x000fea0003c3ffff */
.L_x_1063:
        /* <DEDUP_REMOVED lines=10> */
.L_x_2590:


//--------------------- .text._ZN10layer_norm31ln_parallel_residual_bwd_kernelINS_13Kernel_traitsIf13__nv_bfloat16fS2_fjLj1024ELj1ELj4ELj1ELj16ENS_18Kernel_traits_baseILj1024EfS2_fS2_fjLj128EEEEELb1ELb0ELb1EEEvNS_9BwdParamsE --------------------------
	.section	.text._ZN10layer_norm31ln_parallel_residual_bwd_kernelINS_13Kernel_traitsIf13__nv_bfloat16fS2_fjLj1024ELj1ELj4ELj1ELj16ENS_18Kernel_traits_baseILj1024EfS2_fS2_fjLj128EEEEELb1ELb0ELb1EEEvNS_9BwdParamsE,"ax",@progbits
	.sectioninfo	@"SHI_REGISTERS=255"
	.align	128
        .global         _ZN10layer_norm31ln_parallel_residual_bwd_kernelINS_13Kernel_traitsIf13__nv_bfloat16fS2_fjLj1024ELj1ELj4ELj1ELj16ENS_18Kernel_traits_baseILj1024EfS2_fS2_fjLj128EEEEELb1ELb0ELb1EEEvNS_9BwdParamsE
        .type           _ZN10layer_norm31ln_parallel_residual_bwd_kernelINS_13Kernel_traitsIf13__nv_bfloat16fS2_fjLj1024ELj1ELj4ELj1ELj16ENS_18Kernel_traits_baseILj1024EfS2_fS2_fjLj128EEEEELb1ELb0ELb1EEEvNS_9BwdParamsE,@function
        .size           _ZN10layer_norm31ln_parallel_residual_bwd_kernelINS_13Kernel_traitsIf13__nv_bfloat16fS2_fjLj1024ELj1ELj4ELj1ELj16ENS_18Kernel_traits_baseILj1024EfS2_fS2_fjLj128EEEEELb1ELb0ELb1EEEvNS_9BwdParamsE,(.L_x_2591 - _ZN10layer_norm31ln_parallel_residual_bwd_kernelINS_13Kernel_traitsIf13__nv_bfloat16fS2_fjLj1024ELj1ELj4ELj1ELj16ENS_18Kernel_traits_baseILj1024EfS2_fS2_fjLj128EEEEELb1ELb0ELb1EEEvNS_9BwdParamsE)
        .other          _ZN10layer_norm31ln_parallel_residual_bwd_kernelINS_13Kernel_traitsIf13__nv_bfloat16fS2_fjLj1024ELj1ELj4ELj1ELj16ENS_18Kernel_traits_baseILj1024EfS2_fS2_fjLj128EEEEELb1ELb0ELb1EEEvNS_9BwdParamsE,@"STO_CUDA_ENTRY STV_DEFAULT"
_ZN10layer_norm31ln_parallel_residual_bwd_kernelINS_13Kernel_traitsIf13__nv_bfloat16fS2_fjLj1024ELj1ELj4ELj1ELj16ENS_18Kernel_traits_baseILj1024EfS2_fS2_fjLj128EEEEELb1ELb0ELb1EEEvNS_9BwdParamsE:
.text._ZN10layer_norm31ln_parallel_residual_bwd_kernelINS_13Kernel_traitsIf13__nv_bfloat16fS2_fjLj1024ELj1ELj4ELj1ELj16ENS_18Kernel_traits_baseILj1024EfS2_fS2_fjLj128EEEEELb1ELb0ELb1EEEvNS_9BwdParamsE:
        /* <DEDUP_REMOVED lines=75> */
.L_x_1065:
        /* <DEDUP_REMOVED lines=80> */
[----:B------:R0:W-:Y:S01]  /*09b0*/  STL [R1], RZ ;  /* 0x000000ff01007387 */ /* 0x0001e20000100800 */
[----:B------:R-:W-:Y:S01]  /*09c0*/  HFMA2.MMA R252, -RZ, RZ, 0, 0 ;  /* 0x00000000fffc7435 */ /* 0x000fe200000001ff */
[----:B------:R-:W-:Y:S01]  /*09d0*/  BSSY B1, `(.L_x_1067) ;  /* 0x000047f000017945 */ /* 0x000fe20003800000 */
[----:B------:R-:W-:Y:S01]  /*09e0*/  HFMA2.MMA R0, -RZ, RZ, 0, 0 ;  /* 0x00000000ff007435 */ /* 0x000fe200000001ff */
        /* <DEDUP_REMOVED lines=32> */
[----:B------:R2:W5:Y:S04]  /*0bf0*/  LDG.E.128 R64, [R4.64] ;  /* 0x0000000404407981 */ /* 0x000568000c1e1d00 */
[----:B------:R2:W5:Y:S01]  /*0c00*/  LDG.E.128 R68, [R4.64+0x10] ;  /* 0x0000100404447981 */ /* 0x000562000c1e1d00 */
[----:B-1----:R-:W-:-:S03]  /*0c10*/  CS2R R2, SRZ ;  /* 0x0000000000027805 */ /* 0x002fc6000001ff00 */
[----:B------:R2:W5:Y:S04]  /*0c20*/  LDG.E.128 R72, [R4.64+0x400] ;  /* 0x0004000404487981 */ /* 0x000568000c1e1d00 */
[----:B------:R2:W5:Y:S04]  /*0c30*/  LDG.E.128 R76, [R4.64+0x410] ;  /* 0x00041004044c7981 */ /* 0x000568000c1e1d00 */
[----:B------:R2:W5:Y:S04]  /*0c40*/  LDG.E.128 R80, [R4.64+0x800] ;  /* 0x0008000404507981 */ /* 0x000568000c1e1d00 */
[----:B------:R2:W5:Y:S04]  /*0c50*/  LDG.E.128 R84, [R4.64+0x810] ;  /* 0x0008100404547981 */ /* 0x000568000c1e1d00 */
[----:B------:R2:W5:Y:S04]  /*0c60*/  LDG.E.128 R88, [R4.64+0xc00] ;  /* 0x000c000404587981 */ /* 0x000568000c1e1d00 */
[----:B------:R2:W5:Y:S02]  /*0c70*/  LDG.E.128 R92, [R4.64+0xc10] ;  /* 0x000c1004045c7981 */ /* 0x000564000c1e1d00 */
[----:B0-2---:R-:W-:-:S02]  /*0c80*/  CS2R R4, SRZ ;  /* 0x0000000000047805 */ /* 0x005fc4000001ff00 */
.L_x_1071:
[----:B------:R-:W0:Y:S01]  /*0c90*/  S2R R29, SR_TID.X ;  /* 0x00000000001d7919 */ /* 0x000e220000002100 */
[----:B------:R-:W-:Y:S01]  /*0ca0*/  IMAD R26, R194, c[0x0][0x168], RZ ;  /* 0x00005a00c21a7a24 */ /* 0x000fe200078e02ff */
[----:B------:R-:W-:-:S02]  /*0cb0*/  MOV R27, 0x4 ;  /* 0x00000004001b7802 */ /* 0x000fc40000000f00 */
[----:B------:R-:W-:Y:S02]  /*0cc0*/  STL [R1+0x134], R158 ;  /* 0x0001349e01007387 */ /* 0x000fe40000100800 */
[----:B------:R-:W-:Y:S01]  /*0cd0*/  SHF.R.S32.HI R28, RZ, 0x1f, R26 ;  /* 0x0000001fff1c7819 */ /* 0x000fe2000001141a */
[-C--:B------:R-:W-:Y:S01]  /*0ce0*/  IMAD.WIDE R24, R194, R27.reuse, c[0x0][0x1a0] ;  /* 0x00006800c2187625 */ /* 0x080fe200078e021b */
[----:B------:R-:W-:Y:S01]  /*0cf0*/  MOV R212, 0x20 ;  /* 0x0000002000d47802 */ /* 0x000fe20000000f00 */
[----:B------:R-:W-:Y:S01]  /*0d00*/  STL [R1+0x130], R157 ;  /* 0x0001309d01007387 */ /* 0x000fe20000100800 */
[----:B------:R-:W-:Y:S02]  /*0d10*/  LEA.HI R26, R28, R26, RZ, 0x3 ;  /* 0x0000001a1c1a7211 */ /* 0x000fe400078f18ff */
[----:B------:R-:W-:Y:S01]  /*0d20*/  MOV R178, 0x10 ;  /* 0x0000001000b27802 */ /* 0x000fe20000000f00 */
[----:B------:R1:W2:Y:S04]  /*0d30*/  LDG.E R207, [R24.64] ;  /* 0x0000000418cf7981 */ /* 0x0002a8000c1e1900 */
[----:B------:R3:W-:Y:S04]  /*0d40*/  STL [R1+0x12c], R156 ;  /* 0x00012c9c01007387 */ /* 0x0007e80000100800 */
[----:B------:R-:W4:Y:S01]  /*0d50*/  LDL.LU R211, [R1+0x18] ;  /* 0x0000180001d37983 */ /* 0x000f220000300800 */
[----:B0-----:R-:W-:Y:S01]  /*0d60*/  LOP3.LUT R195, R29, 0x1f, RZ, 0xc0, !PT ;  /* 0x0000001f1dc37812 */ /* 0x001fe200078ec0ff */
[----:B-1----:R-:W-:-:S02]  /*0d70*/  IMAD.WIDE R24, R194, R27, c[0x0][0x1a8] ;  /* 0x00006a00c2187625 */ /* 0x002fc400078e021b */
[----:B---3--:R-:W3:Y:S01]  /*0d80*/  LDL.LU R156, [R1+0x8] ;  /* 0x00000800019c7983 */ /* 0x008ee20000300800 */
[----:B------:R-:W-:-:S03]  /*0d90*/  LEA.HI.SX32 R195, R26, R195, 0x1d ;  /* 0x000000c31ac37211 */ /* 0x000fc600078feaff */
[----:B------:R0:W3:Y:S02]  /*0da0*/  LDG.E R206, [R24.64] ;  /* 0x0000000418ce7981 */ /* 0x0000e4000c1e1900 */
[C---:B------:R-:W-:Y:S01]  /*0db0*/  IMAD.WIDE.U32 R104, R195.reuse, R212, c[0x0][0x188] ;  /* 0x00006200c3687625 */ /* 0x040fe200078e00d4 */
[----:B------:R-:W-:Y:S02]  /*0dc0*/  ISETP.NE.U32.AND P0, PT, RZ, c[0x0][0x250], PT ;  /* 0x00009400ff007a0c */ /* 0x000fe40003f05070 */
[----:B------:R-:W-:Y:S01]  /*0dd0*/  ISETP.NE.U32.AND P1, PT, RZ, c[0x0][0x218], PT ;  /* 0x00008600ff007a0c */ /* 0x000fe20003f25070 */
[----:B------:R-:W-:Y:S01]  /*0de0*/  IMAD.WIDE.U32 R28, R195, R178, c[0x0][0x210] ;  /* 0x00008400c31c7625 */ /* 0x000fe200078e00b2 */
[----:B------:R1:W3:Y:S01]  /*0df0*/  LDG.E.128 R188, [R104.64] ;  /* 0x0000000468bc7981 */ /* 0x0002e2000c1e1d00 */
[----:B------:R-:W1:Y:S01]  /*0e00*/  LDC.U8 R157, c[0x0][0x1f0] ;  /* 0x00007c00ff9d7b82 */ /* 0x000e620000000000 */
[----:B------:R-:W-:Y:S02]  /*0e10*/  MOV R246, 0x8 ;  /* 0x0000000800f67802 */ /* 0x000fe40000000f00 */
[----:B------:R-:W4:Y:S04]  /*0e20*/  LDL.LU R210, [R1+0x14] ;  /* 0x0000140001d27983 */ /* 0x000f280000300800 */
[----:B------:R-:W4:Y:S01]  /*0e30*/  LDG.E.128 R28, [R28.64] ;  /* 0x000000041c1c7981 */ /* 0x000f22000c1e1d00 */
[----:B------:R-:W-:-:S02]  /*0e40*/  ISETP.NE.AND.EX P0, PT, RZ, c[0x0][0x254], PT, P0 ;  /* 0x00009500ff007a0c */ /* 0x000fc40003f05300 */
[----:B------:R-:W-:Y:S02]  /*0e50*/  ISETP.NE.AND.EX P1, PT, RZ, c[0x0][0x21c], PT, P1 ;  /* 0x00008700ff007a0c */ /* 0x000fe40003f25310 */
[C---:B------:R-:W-:Y:S02]  /*0e60*/  IADD3 R197, R195.reuse, 0x20, RZ ;  /* 0x00000020c3c57810 */ /* 0x040fe40007ffe0ff */
[C---:B------:R-:W-:Y:S02]  /*0e70*/  IADD3 R196, R195.reuse, 0x40, RZ ;  /* 0x00000040c3c47810 */ /* 0x040fe40007ffe0ff */
[C---:B------:R-:W-:Y:S01]  /*0e80*/  IADD3 R222, R195.reuse, 0x60, RZ ;  /* 0x00000060c3de7810 */ /* 0x040fe20007ffe0ff */
[C---:B0-----:R-:W-:Y:S01]  /*0e90*/  IMAD.WIDE.U32 R24, R195.reuse, R178, c[0x0][0x208] ;  /* 0x00008200c3187625 */ /* 0x041fe200078e00b2 */
[----:B------:R-:W4:Y:S03]  /*0ea0*/  LDL.LU R158, [R1+0x4] ;  /* 0x00000400019e7983 */ /* 0x000f260000300800 */
[-C--:B------:R-:W-:Y:S01]  /*0eb0*/  @P0 IMAD.WIDE.U32 R172, R195, R246.reuse, c[0x0][0x198] ;  /* 0x00006600c3ac0625 */ /* 0x080fe200078e00f6 */
[----:B------:R-:W4:Y:S03]  /*0ec0*/  LDL.LU R216, [R1+0x20] ;  /* 0x0000200001d87983 */ /* 0x000f260000300800 */
[-C--:B------:R-:W-:Y:S01]  /*0ed0*/  @P0 IMAD.WIDE.U32 R174, R197, R246.reuse, c[0x0][0x198] ;  /* 0x00006600c5ae0625 */ /* 0x080fe200078e00f6 */
[----:B-----5:R0:W5:Y:S03]  /*0ee0*/  @P0 LDG.E.64 R198, [R172.64] ;  /* 0x00000004acc60981 */ /* 0x020166000c1e1b00 */
[-C--:B------:R-:W-:Y:S01]  /*0ef0*/  @P0 IMAD.WIDE.U32 R170, R196, R246.reuse, c[0x0][0x198] ;  /* 0x00006600c4aa0625 */ /* 0x080fe200078e00f6 */
[----:B------:R1:W5:Y:S03]  /*0f00*/  @P0 LDG.E.64 R200, [R174.64] ;  /* 0x00000004aec80981 */ /* 0x000366000c1e1b00 */
[----:B------:R-:W-:Y:S01]  /*0f10*/  @P0 IMAD.WIDE.U32 R168, R222, R246, c[0x0][0x198] ;  /* 0x00006600dea80625 */ /* 0x000fe200078e00f6 */
[----:B------:R1:W5:Y:S03]  /*0f20*/  @P0 LDG.E.64 R202, [R170.64] ;  /* 0x00000004aaca0981 */ /* 0x000366000c1e1b00 */
[C---:B0-----:R-:W-:Y:S01]  /*0f30*/  @P1 IMAD.WIDE.U32 R172, R195.reuse, R212, c[0x0][0x218] ;  /* 0x00008600c3ac1625 */ /* 0x041fe200078e00d4 */
[----:B------:R0:W5:Y:S01]  /*0f40*/  @P0 LDG.E.64 R204, [R168.64] ;  /* 0x00000004a8cc0981 */ /* 0x000162000c1e1b00 */
[----:B-1----:R-:W-:-:S03]  /*0f50*/  IADD3 R174, R195, 0x60, RZ ;  /* 0x00000060c3ae7810 */ /* 0x002fc60007ffe0ff */
[----:B------:R1:W5:Y:S01]  /*0f60*/  @P1 LDG.E.128 R108, [R172.64] ;  /* 0x00000004ac6c1981 */ /* 0x000362000c1e1d00 */
[----:B------:R-:W-:-:S03]  /*0f70*/  @P1 IMAD.WIDE.U32 R170, R212, R196, c[0x0][0x218] ;  /* 0x00008600d4aa1625 */ /* 0x000fc600078e00c4 */
[----:B------:R1:W5:Y:S01]  /*0f80*/  @P1 LDG.E.128 R112, [R172.64+0x10] ;  /* 0x00001004ac701981 */ /* 0x000362000c1e1d00 */
[----:B0-----:R-:W-:-:S03]  /*0f90*/  @P1 IMAD.WIDE.U32 R168, R212, R197, c[0x0][0x218] ;  /* 0x00008600d4a81625 */ /* 0x001fc600078e00c5 */
[----:B------:R-:W4:Y:S04]  /*0fa0*/  LDG.E.128 R24, [R24.64] ;  /* 0x0000000418187981 */ /* 0x000f28000c1e1d00 */
        /* <DEDUP_REMOVED lines=8> */
[----:B------:R-:W4:Y:S04]  /*1030*/  LDL.LU R157, [R1+0x10] ;  /* 0x00001000019d7983 */ /* 0x000f280000300800 */
[----:B------:R-:W4:Y:S04]  /*1040*/  LDL.LU R217, [R1+0x1c] ;  /* 0x00001c0001d97983 */ /* 0x000f280000300800 */
[----:B------:R-:W4:Y:S01]  /*1050*/  LDG.E.128 R104, [R104.64+0x10] ;  /* 0x0000100468687981 */ /* 0x000f22000c1e1d00 */
[----:B--2---:R-:W-:-:S05]  /*1060*/  FSEL R207, R207, RZ, !P1 ;  /* 0x000000ffcfcf7208 */ /* 0x004fca0004800000 */
[----:B---3--:R-:W-:-:S04]  /*1070*/  FADD.FTZ R188, R188, -R207 ;  /* 0x800000cfbcbc7221 */ /* 0x008fc80000010000 */
[----:B------:R-:W-:Y:S01]  /*1080*/  FMUL.FTZ R209, R206, R188 ;  /* 0x000000bcced17220 */ /* 0x000fe20000410000 */
[----:B----4-:R-:W-:-:S05]  /*1090*/  PRMT R208, RZ, 0x5410, R28 ;  /* 0x00005410ffd07816 */ /* 0x010fca000000001c */
[----:B------:R-:W-:Y:S02]  /*10a0*/  FFMA.FTZ R156, R209, R208, R156 ;  /* 0x000000d0d19c7223 */ /* 0x000fe4000001009c */
[----:B------:R-:W-:-:S03]  /*10b0*/  FADD.FTZ R211, R208, R211 ;  /* 0x000000d3d0d37221 */ /* 0x000fc60000010000 */
[----:B------:R2:W-:Y:S04]  /*10c0*/  STL [R1+0x8], R156 ;  /* 0x0000089c01007387 */ /* 0x0005e80000100800 */
[----:B------:R3:W-:Y:S04]  /*10d0*/  STL [R1+0x18], R211 ;  /* 0x000018d301007387 */ /* 0x0007e80000100800 */
[----:B--2---:R-:W2:Y:S01]  /*10e0*/  LDL.LU R156, [R1+0xc] ;  /* 0x00000c00019c7983 */ /* 0x004ea20000300800 */
[----:B------:R-:W-:Y:S02]  /*10f0*/  FMUL.FTZ R208, R64, R208 ;  /* 0x000000d040d07220 */ /* 0x000fe40000410000 */
[----:B------:R-:W-:Y:S01]  /*1100*/  FADD.FTZ R189, R189, -R207 ;  /* 0x800000cfbdbd7221 */ /* 0x000fe20000010000 */
[----:B------:R-:W-:Y:S01]  /*1110*/  PRMT R214, RZ, 0x5410, R29 ;  /* 0x00005410ffd67816 */ /* 0x000fe2000000001d */
[----:B------:R-:W-:Y:S01]  /*1120*/  FADD.FTZ R190, R190, -R207 ;  /* 0x800000cfbebe7221 */ /* 0x000fe20000010000 */
[----:B------:R-:W-:-:S05]  /*1130*/  PRMT R188, RZ, 0x5410, R24 ;  /* 0x00005410ffbc7816 */ /* 0x000fca0000000018 */
[----:B------:R-:W-:Y:S02]  /*1140*/  FADD.FTZ R231, R188, R231 ;  /* 0x000000e7bce77221 */ /* 0x000fe40000010000 */
[-C--:B------:R-:W-:Y:S02]  /*1150*/  FFMA.FTZ R192, R209, R188.reuse, R192 ;  /* 0x000000bcd1c07223 */ /* 0x080fe400000100c0 */
[----:B------:R-:W-:Y:S01]  /*1160*/  FFMA.FTZ R208, R32, R188, R208 ;  /* 0x000000bc20d07223 */ /* 0x000fe200000100d0 */
[----:B------:R-:W-:Y:S01]  /*1170*/  PRMT R188, RZ, 0x7610, R28 ;  /* 0x00007610ffbc7816 */ /* 0x000fe2000000001c */
[----:B------:R-:W-:-:S04]  /*1180*/  FMUL.FTZ R28, R206, R189 ;  /* 0x000000bdce1c7220 */ /* 0x000fc80000410000 */
[----:B------:R-:W-:Y:S02]  /*1190*/  FFMA.FTZ R158, R28, R188, R158 ;  /* 0x000000bc1c9e7223 */ /* 0x000fe4000001009e */
[----:B------:R-:W-:-:S03]  /*11a0*/  FADD.FTZ R210, R188, R210 ;  /* 0x000000d2bcd27221 */ /* 0x000fc60000010000 */
[----:B------:R4:W-:Y:S01]  /*11b0*/  STL [R1+0x4], R158 ;  /* 0x0000049e01007387 */ /* 0x0009e20000100800 */
[----:B------:R-:W-:Y:S02]  /*11c0*/  FADD.FTZ R216, R214, R216 ;  /* 0x000000d8d6d87221 */ /* 0x000fe40000010000 */
[----:B---3--:R-:W-:Y:S01]  /*11d0*/  FADD.FTZ R211, R191, -R207 ;  /* 0x800000cfbfd37221 */ /* 0x008fe20000010000 */
[----:B----4-:R-:W3:Y:S04]  /*11e0*/  LDL.LU R158, [R1+0x48] ;  /* 0x00004800019e7983 */ /* 0x010ee80000300800 */
[----:B------:R4:W-:Y:S04]  /*11f0*/  STL [R1+0x14], R210 ;  /* 0x000014d201007387 */ /* 0x0009e80000100800 */
[----:B------:R-:W3:Y:S01]  /*1200*/  LDL.LU R215, [R1+0x38] ;  /* 0x0000380001d77983 */ /* 0x000ee20000300800 */
[----:B----4-:R-:W-:Y:S01]  /*1210*/  FMUL.FTZ R210, R206, R190 ;  /* 0x000000beced27220 */ /* 0x010fe20000410000 */
[----:B------:R-:W-:-:S03]  /*1220*/  PRMT R29, RZ, 0x7610, R29 ;  /* 0x00007610ff1d7816 */ /* 0x000fc6000000001d */
[----:B------:R-:W-:Y:S01]  /*1230*/  FFMA.FTZ R157, R210, R214, R157 ;  /* 0x000000d6d29d7223 */ /* 0x000fe2000001009d */
[----:B------:R4:W-:Y:S01]  /*1240*/  STL [R1+0x20], R216 ;  /* 0x000020d801007387 */ /* 0x0009e20000100800 */
[----:B------:R-:W-:-:S03]  /*1250*/  FMUL.FTZ R211, R206, R211 ;  /* 0x000000d3ced37220 */ /* 0x000fc60000410000 */
[----:B----4-:R-:W4:Y:S04]  /*1260*/  LDL.LU R216, [R1+0x44] ;  /* 0x0000440001d87983 */ /* 0x010f280000300800 */
[----:B------:R0:W-:Y:S04]  /*1270*/  STL [R1+0x10], R157 ;  /* 0x0000109d01007387 */ /* 0x0001e80000100800 */
[----:B0-----:R-:W4:Y:S01]  /*1280*/  LDL.LU R157, [R1+0x34] ;  /* 0x00003400019d7983 */ /* 0x001f220000300800 */
[----:B--2---:R-:W-:-:S05]  /*1290*/  FFMA.FTZ R156, R211, R29, R156 ;  /* 0x0000001dd39c7223 */ /* 0x004fca000001009c */
[----:B------:R0:W-:Y:S04]  /*12a0*/  STL [R1+0xc], R156 ;  /* 0x00000c9c01007387 */ /* 0x0001e80000100800 */
[----:B0-----:R-:W2:Y:S01]  /*12b0*/  LDL.LU R156, [R1+0x50] ;  /* 0x00005000019c7983 */ /* 0x001ea20000300800 */
[----:B------:R-:W-:Y:S01]  /*12c0*/  PRMT R24, RZ, 0x7610, R24 ;  /* 0x00007610ff187816 */ /* 0x000fe20000000018 */
[----:B------:R-:W-:-:S04]  /*12d0*/  IMAD.WIDE.U32 R100, R197, R212, c[0x0][0x188] ;  /* 0x00006200c5647625 */ /* 0x000fc800078e00d4 */
[----:B------:R-:W-:Y:S01]  /*12e0*/  IMAD.WIDE.U32 R96, R196, R212, c[0x0][0x188] ;  /* 0x00006200c4607625 */ /* 0x000fe200078e00d4 */
[----:B------:R0:W2:Y:S03]  /*12f0*/  LDG.E.128 R140, [R100.64] ;  /* 0x00000004648c7981 */ /* 0x0000a6000c1e1d00 */
[----:B------:R-:W-:Y:S01]  /*1300*/  FMUL.FTZ R189, R65, R188 ;  /* 0x000000bc41bd7220 */ /* 0x000fe20000410000 */
[----:B------:R0:W2:Y:S01]  /*1310*/  LDG.E.128 R152, [R96.64] ;  /* 0x0000000460987981 */ /* 0x0000a2000c1e1d00 */
[----:B------:R-:W-:-:S04]  /*1320*/  IMAD.WIDE.U32 R212, R222, R212, c[0x0][0x188] ;  /* 0x00006200ded47625 */ /* 0x000fc800078e00d4 */
[----:B------:R-:W-:Y:S01]  /*1330*/  FADD.FTZ R230, R24, R230 ;  /* 0x000000e618e67221 */ /* 0x000fe20000010000 */
[----:B------:R1:W2:Y:S01]  /*1340*/  LDG.E.128 R168, [R212.64] ;  /* 0x00000004d4a87981 */ /* 0x0002a2000c1e1d00 */
[-C--:B------:R-:W-:Y:S02]  /*1350*/  FFMA.FTZ R193, R28, R24.reuse, R193 ;  /* 0x000000181cc17223 */ /* 0x080fe400000100c1 */
[----:B------:R-:W-:Y:S01]  /*1360*/  FFMA.FTZ R24, R33, R24, R189 ;  /* 0x0000001821187223 */ /* 0x000fe200000100bd */
[----:B0-----:R-:W2:Y:S01]  /*1370*/  LDG.E.128 R100, [R100.64+0x10] ;  /* 0x0000100464647981 */ /* 0x001ea2000c1e1d00 */
[----:B------:R-:W-:-:S03]  /*1380*/  FADD.FTZ R217, R29, R217 ;  /* 0x000000d91dd97221 */ /* 0x000fc60000010000 */
[----:B------:R1:W2:Y:S01]  /*1390*/  LDG.E.128 R188, [R212.64+0x10] ;  /* 0x00001004d4bc7981 */ /* 0x0002a2000c1e1d00 */
[----:B------:R-:W-:Y:S02]  /*13a0*/  FMUL.FTZ R29, R67, R29 ;  /* 0x0000001d431d7220 */ /* 0x000fe40000410000 */
[----:B------:R-:W-:Y:S01]  /*13b0*/  FADD.FTZ R104, R104, -R207 ;  /* 0x800000cf68687221 */ /* 0x000fe20000010000 */
[----:B------:R-:W2:Y:S01]  /*13c0*/  LDG.E.128 R96, [R96.64+0x10] ;  /* 0x0000100460607981 */ /* 0x000ea2000c1e1d00 */
[--C-:B-1----:R-:W-:Y:S02]  /*13d0*/  PRMT R213, RZ, 0x5410, R25.reuse ;  /* 0x00005410ffd57816 */ /* 0x102fe40000000019 */
[----:B------:R-:W-:-:S05]  /*13e0*/  PRMT R25, RZ, 0x7610, R25 ;  /* 0x00007610ff197816 */ /* 0x000fca0000000019 */
[----:B------:R-:W-:Y:S02]  /*13f0*/  FADD.FTZ R232, R25, R232 ;  /* 0x000000e819e87221 */ /* 0x000fe40000010000 */
[-C--:B------:R-:W-:Y:S02]  /*1400*/  FFMA.FTZ R23, R211, R25.reuse, R23 ;  /* 0x00000019d3177223 */ /* 0x080fe40000010017 */
[----:B------:R-:W-:Y:S02]  /*1410*/  FFMA.FTZ R25, R35, R25, R29 ;  /* 0x0000001923197223 */ /* 0x000fe4000001001d */
[----:B------:R-:W-:Y:S01]  /*1420*/  FMUL.FTZ R29, R206, R104 ;  /* 0x00000068ce1d7220 */ /* 0x000fe20000410000 */
[----:B------:R-:W-:Y:S01]  /*1430*/  PRMT R104, RZ, 0x5410, R30 ;  /* 0x00005410ff687816 */ /* 0x000fe2000000001e */
[----:B------:R-:W-:Y:S02]  /*1440*/  FMUL.FTZ R212, R66, R214 ;  /* 0x000000d642d47220 */ /* 0x000fe40000410000 */
[----:B------:R-:W-:-:S02]  /*1450*/  FADD.FTZ R233, R213, R233 ;  /* 0x000000e9d5e97221 */ /* 0x000fc40000010000 */
[----:B---3--:R-:W-:Y:S02]  /*1460*/  FADD.FTZ R158, R104, R158 ;  /* 0x0000009e689e7221 */ /* 0x008fe40000010000 */
[-C--:B------:R-:W-:Y:S02]  /*1470*/  FFMA.FTZ R22, R210, R213.reuse, R22 ;  /* 0x000000d5d2167223 */ /* 0x080fe40000010016 */
[----:B------:R-:W-:Y:S02]  /*1480*/  FFMA.FTZ R212, R34, R213, R212 ;  /* 0x000000d522d47223 */ /* 0x000fe400000100d4 */
[-C--:B------:R-:W-:Y:S01]  /*1490*/  FFMA.FTZ R215, R29, R104.reuse, R215 ;  /* 0x000000681dd77223 */ /* 0x080fe200000100d7 */
[----:B------:R-:W-:Y:S01]  /*14a0*/  STL [R1+0x1c], R217 ;  /* 0x00001cd901007387 */ /* 0x000fe20000100800 */
[----:B------:R-:W-:Y:S01]  /*14b0*/  FMUL.FTZ R213, R68, R104 ;  /* 0x0000006844d57220 */ /* 0x000fe20000410000 */
[----:B------:R-:W-:Y:S01]  /*14c0*/  PRMT R104, RZ, 0x7610, R30 ;  /* 0x00007610ff687816 */ /* 0x000fe2000000001e */
[----:B------:R-:W-:Y:S01]  /*14d0*/  FADD.FTZ R105, R105, -R207 ;  /* 0x800000cf69697221 */ /* 0x000fe20000010000 */
[----:B------:R0:W-:Y:S01]  /*14e0*/  STL [R1+0x48], R158 ;  /* 0x0000489e01007387 */ /* 0x0001e20000100800 */
[----:B------:R-:W-:-:S02]  /*14f0*/  PRMT R214, RZ, 0x5410, R26 ;  /* 0x00005410ffd67816 */ /* 0x000fc4000000001a */
[----:B------:R-:W-:Y:S01]  /*1500*/  PRMT R26, RZ, 0x7610, R26 ;  /* 0x00007610ff1a7816 */ /* 0x000fe2000000001a */
[----:B------:R-:W-:Y:S01]  /*1510*/  FMUL.FTZ R30, R69, R104 ;  /* 0x00000068451e7220 */ /* 0x000fe20000410000 */
[----:B0-----:R-:W3:Y:S04]  /*1520*/  LDL.LU R158, [R1+0x40] ;  /* 0x00004000019e7983 */ /* 0x001ee80000300800 */
[----:B------:R0:W-:Y:S01]  /*1530*/  STL [R1+0x38], R215 ;  /* 0x000038d701007387 */ /* 0x0001e20000100800 */
[----:B------:R-:W-:Y:S02]  /*1540*/  FADD.FTZ R234, R26, R234 ;  /* 0x000000ea1aea7221 */ /* 0x000fe40000010000 */
[----:B------:R-:W-:Y:S02]  /*1550*/  FFMA.FTZ R30, R37, R26, R30 ;  /* 0x0000001a251e7223 */ /* 0x000fe4000001001e */
[----:B0-----:R-:W-:-:S02]  /*1560*/  FMUL.FTZ R215, R206, R105 ;  /* 0x00000069ced77220 */ /* 0x001fc40000410000 */
[----:B------:R-:W-:-:S04]  /*1570*/  IMAD.WIDE.U32 R148, R197, R178, c[0x0][0x210] ;  /* 0x00008400c5947625 */ /* 0x000fc800078e00b2 */
[C---:B----4-:R-:W-:Y:S02]  /*1580*/  FFMA.FTZ R157, R215.reuse, R104, R157 ;  /* 0x00000068d79d7223 */ /* 0x050fe4000001009d */
[----:B------:R-:W-:Y:S01]  /*1590*/  FFMA.FTZ R21, R215, R26, R21 ;  /* 0x0000001ad7157223 */ /* 0x000fe20000010015 */
[----:B------:R-:W-:Y:S01]  /*15a0*/  PRMT R26, RZ, 0x5410, R31 ;  /* 0x00005410ff1a7816 */ /* 0x000fe2000000001f */
[----:B------:R-:W-:Y:S01]  /*15b0*/  FADD.FTZ R216, R104, R216 ;  /* 0x000000d868d87221 */ /* 0x000fe20000010000 */
[----:B------:R0:W-:Y:S04]  /*15c0*/  STL [R1+0x34], R157 ;  /* 0x0000349d01007387 */ /* 0x0001e80000100800 */
[----:B------:R-:W4:Y:S04]  /*15d0*/  LDG.E.128 R148, [R148.64] ;  /* 0x0000000494947981 */ /* 0x000f28000c1e1d00 */
[----:B0-----:R-:W4:Y:S04]  /*15e0*/  LDL.LU R157, [R1+0x4c] ;  /* 0x00004c00019d7983 */ /* 0x001f280000300800 */
[----:B------:R0:W-:Y:S04]  /*15f0*/  STL [R1+0x44], R216 ;  /* 0x000044d801007387 */ /* 0x0001e80000100800 */
[----:B------:R-:W4:Y:S04]  /*1600*/  LDL.LU R217, [R1+0x3c] ;  /* 0x00003c0001d97983 */ /* 0x000f280000300800 */
[----:B0-----:R-:W4:Y:S01]  /*1610*/  LDL.LU R216, [R1+0x78] ;  /* 0x0000780001d87983 */ /* 0x001f220000300800 */
[----:B--2---:R-:W-:-:S05]  /*1620*/  FADD.FTZ R156, R26, R156 ;  /* 0x0000009c1a9c7221 */ /* 0x004fca0000010000 */
[----:B------:R0:W-:Y:S04]  /*1630*/  STL [R1+0x50], R156 ;  /* 0x0000509c01007387 */ /* 0x0001e80000100800 */
[----:B0-----:R-:W2:Y:S01]  /*1640*/  LDL.LU R156, [R1+0x68] ;  /* 0x00006800019c7983 */ /* 0x001ea20000300800 */
[----:B------:R-:W-:Y:S02]  /*1650*/  FADD.FTZ R106, R106, -R207 ;  /* 0x800000cf6a6a7221 */ /* 0x000fe40000010000 */
[----:B------:R-:W-:-:S04]  /*1660*/  IMAD.WIDE.U32 R144, R197, R178, c[0x0][0x208] ;  /* 0x00008200c5907625 */ /* 0x000fc800078e00b2 */
[----:B------:R-:W-:Y:S02]  /*1670*/  FMUL.FTZ R219, R206, R106 ;  /* 0x0000006acedb7220 */ /* 0x000fe40000410000 */
[----:B------:R-:W2:Y:S01]  /*1680*/  LDG.E.128 R144, [R144.64] ;  /* 0x0000000490907981 */ /* 0x000ea2000c1e1d00 */
[----:B------:R-:W-:Y:S02]  /*1690*/  FADD.FTZ R235, R214, R235 ;  /* 0x000000ebd6eb7221 */ /* 0x000fe40000010000 */
[-C--:B------:R-:W-:Y:S02]  /*16a0*/  FFMA.FTZ R20, R29, R214.reuse, R20 ;  /* 0x000000d61d147223 */ /* 0x080fe40000010014 */
[----:B------:R-:W-:Y:S02]  /*16b0*/  FFMA.FTZ R213, R36, R214, R213 ;  /* 0x000000d624d57223 */ /* 0x000fe400000100d5 */
[----:B------:R-:W-:Y:S01]  /*16c0*/  FMUL.FTZ R218, R70, R26 ;  /* 0x0000001a46da7220 */ /* 0x000fe20000410000 */
[----:B------:R-:W2:Y:S01]  /*16d0*/  LDL.LU R214, [R1+0x74] ;  /* 0x0000740001d67983 */ /* 0x000ea20000300800 */
[----:B------:R-:W-:Y:S01]  /*16e0*/  PRMT R104, RZ, 0x5410, R27 ;  /* 0x00005410ff687816 */ /* 0x000fe2000000001b */
[----:B------:R-:W-:-:S02]  /*16f0*/  FADD.FTZ R107, R107, -R207 ;  /* 0x800000cf6b6b7221 */ /* 0x000fc40000010000 */
[----:B------:R-:W-:Y:S02]  /*1700*/  FADD.FTZ R105, -R207, R140 ;  /* 0x0000008ccf697221 */ /* 0x000fe40000010100 */
[----:B------:R-:W-:Y:S02]  /*1710*/  FADD.FTZ R237, R104, R237 ;  /* 0x000000ed68ed7221 */ /* 0x000fe40000010000 */
[-C--:B------:R-:W-:Y:S02]  /*1720*/  FFMA.FTZ R18, R219, R104.reuse, R18 ;  /* 0x00000068db127223 */ /* 0x080fe40000010012 */
[----:B------:R-:W-:Y:S02]  /*1730*/  FFMA.FTZ R218, R38, R104, R218 ;  /* 0x0000006826da7223 */ /* 0x000fe400000100da */
[C---:B------:R-:W-:Y:S02]  /*1740*/  FMUL.FTZ R221, R206.reuse, R107 ;  /* 0x0000006bcedd7220 */ /* 0x040fe40000410000 */
[----:B------:R-:W-:Y:S01]  /*1750*/  FMUL.FTZ R105, R206, R105 ;  /* 0x00000069ce697220 */ /* 0x000fe20000410000 */
[----:B------:R-:W-:-:S05]  /*1760*/  PRMT R27, RZ, 0x7610, R27 ;  /* 0x00007610ff1b7816 */ /* 0x000fca000000001b */
[----:B------:R-:W-:Y:S02]  /*1770*/  FADD.FTZ R236, R27, R236 ;  /* 0x000000ec1bec7221 */ /* 0x000fe40000010000 */
[----:B---3--:R-:W-:Y:S01]  /*1780*/  FFMA.FTZ R158, R219, R26, R158 ;  /* 0x0000001adb9e7223 */ /* 0x008fe2000001009e */
[----:B------:R-:W-:-:S04]  /*1790*/  PRMT R26, RZ, 0x7610, R31 ;  /* 0x00007610ff1a7816 */ /* 0x000fc8000000001f */
[----:B------:R0:W-:Y:S04]  /*17a0*/  STL [R1+0x40], R158 ;  /* 0x0000409e01007387 */ /* 0x0001e80000100800 */
[----:B0-----:R-:W3:Y:S04]  /*17b0*/  LDL.LU R158, [R1+0x64] ;  /* 0x00006400019e7983 */ /* 0x001ee80000300800 */
[----:B------:R-:W3:Y:S01]  /*17c0*/  LDL.LU R106, [R1+0x80] ;  /* 0x00008000016a7983 */ /* 0x000ee20000300800 */
[----:B------:R-:W-:Y:S01]  /*17d0*/  FMUL.FTZ R31, R71, R26 ;  /* 0x0000001a471f7220 */ /* 0x000fe20000410000 */
[----:B----4-:R-:W-:Y:S01]  /*17e0*/  PRMT R104, RZ, 0x5410, R148 ;  /* 0x00005410ff687816 */ /* 0x010fe20000000094 */
[----:B------:R-:W-:-:S05]  /*17f0*/  FADD.FTZ R157, R26, R157 ;  /* 0x0000009d1a9d7221 */ /* 0x000fca0000010000 */
[----:B------:R0:W-:Y:S01]  /*1800*/  STL [R1+0x4c], R157 ;  /* 0x00004c9d01007387 */ /* 0x0001e20000100800 */
[----:B------:R-:W-:-:S03]  /*1810*/  FFMA.FTZ R217, R221, R26, R217 ;  /* 0x0000001addd97223 */ /* 0x000fc600000100d9 */
[----:B0-----:R-:W4:Y:S01]  /*1820*/  LDL.LU R157, [R1+0x70] ;  /* 0x00007000019d7983 */ /* 0x001f220000300800 */
[----:B------:R-:W-:-:S03]  /*1830*/  FADD.FTZ R216, R104, R216 ;  /* 0x000000d868d87221 */ /* 0x000fc60000010000 */
[----:B------:R-:W-:Y:S01]  /*1840*/  STL [R1+0x3c], R217 ;  /* 0x00003cd901007387 */ /* 0x000fe20000100800 */
[-C--:B------:R-:W-:Y:S02]  /*1850*/  FFMA.FTZ R19, R221, R27.reuse, R19 ;  /* 0x0000001bdd137223 */ /* 0x080fe40000010013 */
[----:B------:R-:W-:Y:S02]  /*1860*/  FFMA.FTZ R31, R39, R27, R31 ;  /* 0x0000001b271f7223 */ /* 0x000fe4000001001f */
[----:B--2---:R-:W-:-:S05]  /*1870*/  FFMA.FTZ R156, R105, R104, R156 ;  /* 0x00000068699c7223 */ /* 0x004fca000001009c */
[----:B------:R0:W-:Y:S04]  /*1880*/  STL [R1+0x68], R156 ;  /* 0x0000689c01007387 */ /* 0x0001e80000100800 */
[----:B0-----:R-:W2:Y:S04]  /*1890*/  LDL.LU R156, [R1+0x7c] ;  /* 0x00007c00019c7983 */ /* 0x001ea80000300800 */
[----:B------:R-:W-:Y:S04]  /*18a0*/  STL [R1+0x78], R216 ;  /* 0x000078d801007387 */ /* 0x000fe80000100800 */
[----:B------:R-:W2:Y:S04]  /*18b0*/  LDL.LU R27, [R1+0x6c] ;  /* 0x00006c00011b7983 */ /* 0x000ea80000300800 */
[----:B------:R-:W2:Y:S01]  /*18c0*/  LDL.LU R107, [R1+0xa8] ;  /* 0x0000a800016b7983 */ /* 0x000ea20000300800 */
[----:B------:R-:W-:Y:S01]  /*18d0*/  FADD.FTZ R140, -R207, R141 ;  /* 0x0000008dcf8c7221 */ /* 0x000fe20000010100 */
[----:B------:R-:W-:Y:S01]  /*18e0*/  PRMT R26, RZ, 0x5410, R144 ;  /* 0x00005410ff1a7816 */ /* 0x000fe20000000090 */
[----:B------:R-:W-:Y:S01]  /*18f0*/  FMUL.FTZ R104, R72, R104 ;  /* 0x0000006848687220 */ /* 0x000fe20000410000 */
[----:B------:R-:W-:Y:S01]  /*1900*/  PRMT R148, RZ, 0x7610, R148 ;  /* 0x00007610ff947816 */ /* 0x000fe20000000094 */
[----:B------:R-:W-:-:S02]  /*1910*/  FMUL.FTZ R140, R206, R140 ;  /* 0x0000008cce8c7220 */ /* 0x000fc40000410000 */
[----:B------:R-:W-:Y:S02]  /*1920*/  FADD.FTZ R239, R26, R239 ;  /* 0x000000ef1aef7221 */ /* 0x000fe40000010000 */
[-C--:B------:R-:W-:Y:S02]  /*1930*/  FFMA.FTZ R16, R105, R26.reuse, R16 ;  /* 0x0000001a69107223 */ /* 0x080fe40000010010 */
[----:B------:R-:W-:Y:S02]  /*1940*/  FFMA.FTZ R104, R40, R26, R104 ;  /* 0x0000001a28687223 */ /* 0x000fe40000010068 */
[----:B------:R-:W-:Y:S02]  /*1950*/  FMUL.FTZ R26, R73, R148 ;  /* 0x00000094491a7220 */ /* 0x000fe40000410000 */
[----:B------:R-:W-:Y:S02]  /*1960*/  FADD.FTZ R214, R148, R214 ;  /* 0x000000d694d67221 */ /* 0x000fe40000010000 */
[----:B------:R-:W-:Y:S01]  /*1970*/  FADD.FTZ R142, -R207, R142 ;  /* 0x0000008ecf8e7221 */ /* 0x000fe20000010100 */
[----:B------:R-:W-:-:S03]  /*1980*/  PRMT R141, RZ, 0x7610, R144 ;  /* 0x00007610ff8d7816 */ /* 0x000fc60000000090 */
[----:B------:R-:W-:Y:S01]  /*1990*/  FMUL.FTZ R142, R206, R142 ;  /* 0x0000008ece8e7220 */ /* 0x000fe20000410000 */
[----:B------:R0:W-:Y:S01]  /*19a0*/  STL [R1+0x74], R214 ;  /* 0x000074d601007387 */ /* 0x0001e20000100800 */
[----:B------:R-:W-:Y:S02]  /*19b0*/  FADD.FTZ R143, -R207, R143 ;  /* 0x0000008fcf8f7221 */ /* 0x000fe40000010100 */
[----:B------:R-:W-:Y:S02]  /*19c0*/  FADD.FTZ R238, R141, R238 ;  /* 0x000000ee8dee7221 */ /* 0x000fe40000010000 */
[-C--:B------:R-:W-:Y:S02]  /*19d0*/  FFMA.FTZ R17, R140, R141.reuse, R17 ;  /* 0x0000008d8c117223 */ /* 0x080fe40000010011 */
[----:B------:R-:W-:Y:S01]  /*19e0*/  FFMA.FTZ R141, R41, R141, R26 ;  /* 0x0000008d298d7223 */ /* 0x000fe2000001001a */
[----:B------:R-:W-:Y:S01]  /*19f0*/  PRMT R26, RZ, 0x5410, R145 ;  /* 0x00005410ff1a7816 */ /* 0x000fe20000000091 */
[----:B0-----:R-:W-:-:S02]  /*1a00*/  FMUL.FTZ R214, R206, R143 ;  /* 0x0000008fced67220 */ /* 0x001fc40000410000 */
[----:B---3--:R-:W-:Y:S01]  /*1a10*/  FFMA.FTZ R158, R140, R148, R158 ;  /* 0x000000948c9e7223 */ /* 0x008fe2000001009e */
[----:B------:R-:W-:-:S05]  /*1a20*/  PRMT R148, RZ, 0x5410, R149 ;  /* 0x00005410ff947816 */ /* 0x000fca0000000095 */
[----:B------:R-:W-:Y:S01]  /*1a30*/  FADD.FTZ R106, R148, R106 ;  /* 0x0000006a946a7221 */ /* 0x000fe20000010000 */
[----:B------:R-:W-:Y:S01]  /*1a40*/  STL [R1+0x64], R158 ;  /* 0x0000649e01007387 */ /* 0x000fe20000100800 */
[----:B------:R-:W-:-:S03]  /*1a50*/  PRMT R149, RZ, 0x7610, R149 ;  /* 0x00007610ff957816 */ /* 0x000fc60000000095 */
[----:B------:R0:W-:Y:S01]  /*1a60*/  STL [R1+0x80], R106 ;  /* 0x0000806a01007387 */ /* 0x0001e20000100800 */
[----:B------:R-:W-:Y:S02]  /*1a70*/  FADD.FTZ R241, R26, R241 ;  /* 0x000000f11af17221 */ /* 0x000fe40000010000 */
[C---:B------:R-:W-:Y:S01]  /*1a80*/  FFMA.FTZ R14, R142.reuse, R26, R14 ;  /* 0x0000001a8e0e7223 */ /* 0x040fe2000001000e */
[----:B0-----:R-:W3:Y:S01]  /*1a90*/  LDL.LU R106, [R1+0x90] ;  /* 0x00009000016a7983 */ /* 0x001ee20000300800 */
[-C--:B----4-:R-:W-:Y:S02]  /*1aa0*/  FFMA.FTZ R157, R142, R148.reuse, R157 ;  /* 0x000000948e9d7223 */ /* 0x090fe4000001009d */
[----:B------:R-:W-:-:S03]  /*1ab0*/  FMUL.FTZ R148, R74, R148 ;  /* 0x000000944a947220 */ /* 0x000fc60000410000 */
[----:B------:R0:W-:Y:S04]  /*1ac0*/  STL [R1+0x70], R157 ;  /* 0x0000709d01007387 */ /* 0x0001e80000100800 */
[----:B------:R-:W4:Y:S01]  /*1ad0*/  LDL.LU R216, [R1+0xa4] ;  /* 0x0000a40001d87983 */ /* 0x000f220000300800 */
[----:B------:R-:W-:Y:S01]  /*1ae0*/  FFMA.FTZ R148, R42, R26, R148 ;  /* 0x0000001a2a947223 */ /* 0x000fe20000010094 */
[----:B------:R-:W-:Y:S02]  /*1af0*/  PRMT R26, RZ, 0x5410, R150 ;  /* 0x00005410ff1a7816 */ /* 0x000fe40000000096 */
[----:B------:R-:W4:Y:S01]  /*1b00*/  LDL.LU R158, [R1+0x8c] ;  /* 0x00008c00019e7983 */ /* 0x000f220000300800 */
[----:B------:R-:W-:Y:S02]  /*1b10*/  FMUL.FTZ R217, R75, R149 ;  /* 0x000000954bd97220 */ /* 0x000fe40000410000 */
[----:B--2---:R-:W-:-:S02]  /*1b20*/  FADD.FTZ R156, R149, R156 ;  /* 0x0000009c959c7221 */ /* 0x004fc40000010000 */
[----:B------:R-:W-:-:S03]  /*1b30*/  FFMA.FTZ R27, R214, R149, R27 ;  /* 0x00000095d61b7223 */ /* 0x000fc6000001001b */
[----:B------:R1:W-:Y:S04]  /*1b40*/  STL [R1+0x7c], R156 ;  /* 0x00007c9c01007387 */ /* 0x0003e80000100800 */
[----:B------:R-:W-:Y:S01]  /*1b50*/  STL [R1+0x6c], R27 ;  /* 0x00006c1b01007387 */ /* 0x000fe20000100800 */
[----:B------:R-:W-:-:S03]  /*1b60*/  FADD.FTZ R107, R26, R107 ;  /* 0x0000006b1a6b7221 */ /* 0x000fc60000010000 */
[----:B0-----:R-:W2:Y:S04]  /*1b70*/  LDL.LU R157, [R1+0xb0] ;  /* 0x0000b000019d7983 */ /* 0x001ea80000300800 */
[----:B------:R-:W2:Y:S04]  /*1b80*/  LDL.LU R149, [R1+0x98] ;  /* 0x0000980001957983 */ /* 0x000ea80000300800 */
[----:B------:R0:W-:Y:S04]  /*1b90*/  STL [R1+0xa8], R107 ;  /* 0x0000a86b01007387 */ /* 0x0001e80000100800 */
[----:B-1----:R-:W2:Y:S04]  /*1ba0*/  LDL.LU R156, [R1+0xac] ;  /* 0x0000ac00019c7983 */ /* 0x002ea80000300800 */
[----:B0-----:R-:W2:Y:S01]  /*1bb0*/  LDL.LU R107, [R1+0x94] ;  /* 0x00009400016b7983 */ /* 0x001ea20000300800 */
[C---:B------:R-:W-:Y:S01]  /*1bc0*/  FADD.FTZ R100, -R207.reuse, R100 ;  /* 0x00000064cf647221 */ /* 0x040fe20000010100 */
[----:B------:R-:W-:Y:S01]  /*1bd0*/  PRMT R145, RZ, 0x7610, R145 ;  /* 0x00007610ff917816 */ /* 0x000fe20000000091 */
[----:B------:R-:W-:-:S02]  /*1be0*/  FADD.FTZ R101, -R207, R101 ;  /* 0x00000065cf657221 */ /* 0x000fc40000010100 */
[----:B------:R-:W-:Y:S01]  /*1bf0*/  FMUL.FTZ R143, R206, R100 ;  /* 0x00000064ce8f7220 */ /* 0x000fe20000410000 */
[----:B------:R-:W-:Y:S01]  /*1c00*/  PRMT R150, RZ, 0x7610, R150 ;  /* 0x00007610ff967816 */ /* 0x000fe20000000096 */
[----:B------:R-:W-:Y:S01]  /*1c10*/  FADD.FTZ R240, R145, R240 ;  /* 0x000000f091f07221 */ /* 0x000fe20000010000 */
[--C-:B------:R-:W-:Y:S01]  /*1c20*/  PRMT R27, RZ, 0x5410, R146.reuse ;  /* 0x00005410ff1b7816 */ /* 0x100fe20000000092 */
[-C--:B------:R-:W-:Y:S01]  /*1c30*/  FFMA.FTZ R15, R214, R145.reuse, R15 ;  /* 0x00000091d60f7223 */ /* 0x080fe2000001000f */
[----:B------:R-:W-:Y:S01]  /*1c40*/  PRMT R146, RZ, 0x7610, R146 ;  /* 0x00007610ff927816 */ /* 0x000fe20000000092 */
[----:B------:R-:W-:Y:S02]  /*1c50*/  FFMA.FTZ R217, R43, R145, R217 ;  /* 0x000000912bd97223 */ /* 0x000fe400000100d9 */
[----:B------:R-:W-:-:S04]  /*1c60*/  IMAD.WIDE.U32 R164, R196, R178, c[0x0][0x210] ;  /* 0x00008400c4a47625 */ /* 0x000fc800078e00b2 */
[----:B------:R-:W-:Y:S02]  /*1c70*/  FMUL.FTZ R144, R76, R26 ;  /* 0x0000001a4c907220 */ /* 0x000fe40000410000 */
[----:B------:R-:W-:Y:S01]  /*1c80*/  FMUL.FTZ R145, R206, R101 ;  /* 0x00000065ce917220 */ /* 0x000fe20000410000 */
[----:B------:R-:W2:Y:S01]  /*1c90*/  LDG.E.128 R164, [R164.64] ;  /* 0x00000004a4a47981 */ /* 0x000ea2000c1e1d00 */
[----:B------:R-:W-:Y:S02]  /*1ca0*/  FADD.FTZ R102, -R207, R102 ;  /* 0x00000066cf667221 */ /* 0x000fe40000010100 */
[----:B------:R-:W-:Y:S02]  /*1cb0*/  FADD.FTZ R242, R146, R242 ;  /* 0x000000f292f27221 */ /* 0x000fe40000010000 */
[----:B------:R-:W-:Y:S02]  /*1cc0*/  FFMA.FTZ R13, R145, R146, R13 ;  /* 0x00000092910d7223 */ /* 0x000fe4000001000d */
[----:B------:R-:W-:-:S02]  /*1cd0*/  FADD.FTZ R103, -R207, R103 ;  /* 0x00000067cf677221 */ /* 0x000fc40000010100 */
[----:B---3--:R-:W-:Y:S02]  /*1ce0*/  FFMA.FTZ R106, R143, R26, R106 ;  /* 0x0000001a8f6a7223 */ /* 0x008fe4000001006a */
[----:B------:R-:W-:-:S03]  /*1cf0*/  FMUL.FTZ R26, R77, R150 ;  /* 0x000000964d1a7220 */ /* 0x000fc60000410000 */
[----:B------:R0:W-:Y:S01]  /*1d00*/  STL [R1+0x90], R106 ;  /* 0x0000906a01007387 */ /* 0x0001e20000100800 */
[----:B------:R-:W-:Y:S01]  /*1d10*/  FFMA.FTZ R146, R45, R146, R26 ;  /* 0x000000922d927223 */ /* 0x000fe2000001001a */
[----:B------:R-:W-:Y:S02]  /*1d20*/  PRMT R26, RZ, 0x5410, R151 ;  /* 0x00005410ff1a7816 */ /* 0x000fe40000000097 */
[----:B0-----:R-:W3:Y:S04]  /*1d30*/  LDL.LU R106, [R1+0xd8] ;  /* 0x0000d800016a7983 */ /* 0x001ee80000300800 */
[----:B------:R-:W3:Y:S01]  /*1d40*/  LDL.LU R100, [R1+0xa0] ;  /* 0x0000a00001647983 */ /* 0x000ee20000300800 */
[----:B----4-:R-:W-:-:S05]  /*1d50*/  FADD.FTZ R216, R150, R216 ;  /* 0x000000d896d87221 */ /* 0x010fca0000010000 */
[----:B------:R0:W-:Y:S01]  /*1d60*/  STL [R1+0xa4], R216 ;  /* 0x0000a4d801007387 */ /* 0x0001e20000100800 */
[----:B------:R-:W-:Y:S02]  /*1d70*/  FFMA.FTZ R158, R145, R150, R158 ;  /* 0x00000096919e7223 */ /* 0x000fe4000001009e */
[----:B------:R-:W-:Y:S02]  /*1d80*/  FMUL.FTZ R150, R78, R26 ;  /* 0x0000001a4e967220 */ /* 0x000fe40000410000 */
[C---:B0-----:R-:W-:Y:S02]  /*1d90*/  FMUL.FTZ R216, R206.reuse, R102 ;  /* 0x00000066ced87220 */ /* 0x041fe40000410000 */
[----:B------:R-:W-:Y:S01]  /*1da0*/  FMUL.FTZ R220, R206, R103 ;  /* 0x00000067cedc7220 */ /* 0x000fe20000410000 */
[----:B------:R-:W-:Y:S01]  /*1db0*/  STL [R1+0x8c], R158 ;  /* 0x00008c9e01007387 */ /* 0x000fe20000100800 */
[----:B--2---:R-:W-:Y:S02]  /*1dc0*/  FADD.FTZ R157, R26, R157 ;  /* 0x0000009d1a9d7221 */ /* 0x004fe40000010000 */
[----:B------:R-:W-:Y:S01]  /*1dd0*/  FFMA.FTZ R149, R216, R26, R149 ;  /* 0x0000001ad8957223 */ /* 0x000fe20000010095 */
[----:B------:R-:W-:-:S02]  /*1de0*/  PRMT R26, RZ, 0x7610, R151 ;  /* 0x00007610ff1a7816 */ /* 0x000fc40000000097 */
[----:B------:R-:W-:Y:S03]  /*1df0*/  STL [R1+0xb0], R157 ;  /* 0x0000b09d01007387 */ /* 0x000fe60000100800 */
[----:B------:R-:W-:Y:S01]  /*1e00*/  FADD.FTZ R156, R26, R156 ;  /* 0x0000009c1a9c7221 */ /* 0x000fe20000010000 */
[----:B------:R-:W-:Y:S01]  /*1e10*/  STL [R1+0x98], R149 ;  /* 0x0000989501007387 */ /* 0x000fe20000100800 */
[----:B------:R-:W-:-:S03]  /*1e20*/  FFMA.FTZ R107, R220, R26, R107 ;  /* 0x0000001adc6b7223 */ /* 0x000fc6000001006b */
[----:B------:R0:W-:Y:S04]  /*1e30*/  STL [R1+0xac], R156 ;  /* 0x0000ac9c01007387 */ /* 0x0001e80000100800 */
[----:B------:R-:W-:Y:S04]  /*1e40*/  STL [R1+0x94], R107 ;  /* 0x0000946b01007387 */ /* 0x000fe80000100800 */
[----:B0-----:R-:W2:Y:S01]  /*1e50*/  LDL.LU R156, [R1+0xd4] ;  /* 0x0000d400019c7983 */ /* 0x001ea20000300800 */
[----:B------:R-:W-:Y:S02]  /*1e60*/  FADD.FTZ R243, R27, R243 ;  /* 0x000000f31bf37221 */ /* 0x000fe40000010000 */
[-C--:B------:R-:W-:Y:S01]  /*1e70*/  FFMA.FTZ R12, R143, R27.reuse, R12 ;  /* 0x0000001b8f0c7223 */ /* 0x080fe2000001000c */
[----:B------:R-:W4:Y:S01]  /*1e80*/  LDL.LU R247, [R1+0x9c] ;  /* 0x00009c0001f77983 */ /* 0x000f220000300800 */
[----:B------:R-:W-:Y:S01]  /*1e90*/  FFMA.FTZ R144, R44, R27, R144 ;  /* 0x0000001b2c907223 */ /* 0x000fe20000010090 */
[--C-:B------:R-:W-:Y:S01]  /*1ea0*/  PRMT R27, RZ, 0x5410, R147.reuse ;  /* 0x00005410ff1b7816 */ /* 0x100fe20000000093 */
[----:B------:R-:W-:Y:S01]  /*1eb0*/  IMAD.WIDE.U32 R160, R196, R178, c[0x0][0x208] ;  /* 0x00008200c4a07625 */ /* 0x000fe200078e00b2 */
[----:B------:R-:W-:-:S03]  /*1ec0*/  PRMT R147, RZ, 0x7610, R147 ;  /* 0x00007610ff937816 */ /* 0x000fc60000000093 */
[----:B------:R-:W-:Y:S02]  /*1ed0*/  FMUL.FTZ R151, R79, R26 ;  /* 0x0000001a4f977220 */ /* 0x000fe40000410000 */
[----:B------:R-:W-:Y:S01]  /*1ee0*/  FADD.FTZ R244, R147, R244 ;  /* 0x000000f493f47221 */ /* 0x000fe20000010000 */
[----:B------:R-:W4:Y:S01]  /*1ef0*/  LDG.E.128 R160, [R160.64] ;  /* 0x00000004a0a07981 */ /* 0x000f22000c1e1d00 */
[-C--:B------:R-:W-:Y:S02]  /*1f00*/  FFMA.FTZ R11, R220, R147.reuse, R11 ;  /* 0x00000093dc0b7223 */ /* 0x080fe4000001000b */
[----:B------:R-:W-:Y:S01]  /*1f10*/  FFMA.FTZ R151, R47, R147, R151 ;  /* 0x000000932f977223 */ /* 0x000fe20000010097 */
[----:B------:R-:W-:Y:S01]  /*1f20*/  PRMT R147, RZ, 0x5410, R164 ;  /* 0x00005410ff937816 */ /* 0x000fe200000000a4 */
[----:B------:R-:W-:-:S04]  /*1f30*/  FADD.FTZ R149, -R207, R152 ;  /* 0x00000098cf957221 */ /* 0x000fc80000010100 */
[----:B------:R-:W-:Y:S01]  /*1f40*/  FMUL.FTZ R149, R206, R149 ;  /* 0x00000095ce957220 */ /* 0x000fe20000410000 */
[----:B------:R-:W-:Y:S01]  /*1f50*/  PRMT R164, RZ, 0x7610, R164 ;  /* 0x00007610ffa47816 */ /* 0x000fe200000000a4 */
[----:B---3--:R-:W-:Y:S02]  /*1f60*/  FADD.FTZ R106, R147, R106 ;  /* 0x0000006a936a7221 */ /* 0x008fe40000010000 */
[----:B------:R-:W-:-:S03]  /*1f70*/  FFMA.FTZ R100, R149, R147, R100 ;  /* 0x0000009395647223 */ /* 0x000fc60000010064 */
[----:B------:R-:W-:Y:S04]  /*1f80*/  STL [R1+0xd8], R106 ;  /* 0x0000d86a01007387 */ /* 0x000fe80000100800 */
[----:B------:R-:W3:Y:S04]  /*1f90*/  LDL.LU R158, [R1+0xe0] ;  /* 0x0000e000019e7983 */ /* 0x000ee80000300800 */
[----:B------:R-:W-:Y:S04]  /*1fa0*/  STL [R1+0xa0], R100 ;  /* 0x0000a06401007387 */ /* 0x000fe80000100800 */
[----:B------:R-:W3:Y:S01]  /*1fb0*/  LDL.LU R157, [R1+0xb8] ;  /* 0x0000b800019d7983 */ /* 0x000ee20000300800 */
[----:B--2---:R-:W-:-:S05]  /*1fc0*/  FADD.FTZ R156, R164, R156 ;  /* 0x0000009ca49c7221 */ /* 0x004fca0000010000 */
[----:B------:R0:W-:Y:S04]  /*1fd0*/  STL [R1+0xd4], R156 ;  /* 0x0000d49c01007387 */ /* 0x0001e80000100800 */
[----:B0-----:R-:W2:Y:S01]  /*1fe0*/  LDL.LU R156, [R1+0xdc] ;  /* 0x0000dc00019c7983 */ /* 0x001ea20000300800 */
[----:B------:R-:W-:Y:S01]  /*1ff0*/  FADD.FTZ R152, -R207, R153 ;  /* 0x00000099cf987221 */ /* 0x000fe20000010100 */
[--C-:B----4-:R-:W-:Y:S02]  /*2000*/  PRMT R153, RZ, 0x7610, R160.reuse ;  /* 0x00007610ff997816 */ /* 0x110fe400000000a0 */
[----:B------:R-:W-:Y:S01]  /*2010*/  PRMT R26, RZ, 0x5410, R160 ;  /* 0x00005410ff1a7816 */ /* 0x000fe200000000a0 */
[----:B------:R-:W-:Y:S02]  /*2020*/  FMUL.FTZ R152, R206, R152 ;  /* 0x00000098ce987220 */ /* 0x000fe40000410000 */
[----:B------:R-:W-:-:S02]  /*2030*/  FMUL.FTZ R160, R81, R164 ;  /* 0x000000a451a07220 */ /* 0x000fc40000410000 */
[----:B------:R-:W-:Y:S02]  /*2040*/  FADD.FTZ R154, -R207, R154 ;  /* 0x0000009acf9a7221 */ /* 0x000fe40000010100 */
[----:B------:R-:W-:Y:S02]  /*2050*/  FADD.FTZ R248, R153, R248 ;  /* 0x000000f899f87221 */ /* 0x000fe40000010000 */
[-C--:B------:R-:W-:Y:S02]  /*2060*/  FFMA.FTZ R9, R152, R153.reuse, R9 ;  /* 0x0000009998097223 */ /* 0x080fe40000010009 */
[----:B------:R-:W-:Y:S01]  /*2070*/  FFMA.FTZ R153, R49, R153, R160 ;  /* 0x0000009931997223 */ /* 0x000fe200000100a0 */
[----:B------:R-:W-:Y:S01]  /*2080*/  PRMT R160, RZ, 0x5410, R165 ;  /* 0x00005410ffa07816 */ /* 0x000fe200000000a5 */
[----:B------:R-:W-:Y:S02]  /*2090*/  FMUL.FTZ R154, R206, R154 ;  /* 0x0000009ace9a7220 */ /* 0x000fe40000410000 */
[----:B------:R-:W-:Y:S01]  /*20a0*/  FFMA.FTZ R247, R152, R164, R247 ;  /* 0x000000a498f77223 */ /* 0x000fe200000100f7 */
[----:B------:R-:W-:Y:S01]  /*20b0*/  PRMT R164, RZ, 0x5410, R161 ;  /* 0x00005410ffa47816 */ /* 0x000fe200000000a1 */
[----:B------:R-:W-:-:S02]  /*20c0*/  IMAD.WIDE.U32 R102, R222, R246, c[0x0][0x190] ;  /* 0x00006400de667625 */ /* 0x000fc400078e00f6 */
[----:B------:R-:W4:Y:S02]  /*20d0*/  LDL.LU R222, [R1+0xb4] ;  /* 0x0000b40001de7983 */ /* 0x000f240000300800 */
[----:B------:R-:W-:Y:S02]  /*20e0*/  FADD.FTZ R251, R164, R251 ;  /* 0x000000fba4fb7221 */ /* 0x000fe40000010000 */
[----:B------:R-:W-:Y:S01]  /*20f0*/  FFMA.FTZ R6, R154, R164, R6 ;  /* 0x000000a49a067223 */ /* 0x000fe20000010006 */
[----:B------:R-:W-:Y:S01]  /*2100*/  STL [R1+0x9c], R247 ;  /* 0x00009cf701007387 */ /* 0x000fe20000100800 */
[----:B---3--:R-:W-:Y:S02]  /*2110*/  FADD.FTZ R158, R160, R158 ;  /* 0x0000009ea09e7221 */ /* 0x008fe40000010000 */
[----:B------:R-:W-:Y:S02]  /*2120*/  FFMA.FTZ R157, R154, R160, R157 ;  /* 0x000000a09a9d7223 */ /* 0x000fe4000001009d */
[----:B------:R-:W-:-:S02]  /*2130*/  FADD.FTZ R155, -R207, R155 ;  /* 0x0000009bcf9b7221 */ /* 0x000fc40000010100 */
[----:B------:R-:W-:Y:S02]  /*2140*/  FADD.FTZ R96, -R207, R96 ;  /* 0x00000060cf607221 */ /* 0x000fe40000010100 */
[----:B------:R-:W-:Y:S02]  /*2150*/  FMUL.FTZ R147, R80, R147 ;  /* 0x0000009350937220 */ /* 0x000fe40000410000 */
[----:B------:R-:W-:Y:S02]  /*2160*/  FADD.FTZ R245, R27, R245 ;  /* 0x000000f51bf57221 */ /* 0x000fe40000010000 */
[-C--:B------:R-:W-:Y:S02]  /*2170*/  FFMA.FTZ R10, R216, R27.reuse, R10 ;  /* 0x0000001bd80a7223 */ /* 0x080fe4000001000a */
[----:B------:R-:W-:Y:S02]  /*2180*/  FFMA.FTZ R150, R46, R27, R150 ;  /* 0x0000001b2e967223 */ /* 0x000fe40000010096 */
[----:B------:R-:W-:-:S02]  /*2190*/  FADD.FTZ R249, R26, R249 ;  /* 0x000000f91af97221 */ /* 0x000fc40000010000 */
[----:B------:R-:W-:Y:S02]  /*21a0*/  FFMA.FTZ R8, R149, R26, R8 ;  /* 0x0000001a95087223 */ /* 0x000fe40000010008 */
[----:B------:R-:W-:-:S04]  /*21b0*/  IMAD.WIDE.U32 R100, R197, R246, c[0x0][0x190] ;  /* 0x00006400c5647625 */ /* 0x000fc800078e00f6 */
[----:B------:R-:W-:Y:S01]  /*21c0*/  IMAD.WIDE.U32 R106, R196, R246, c[0x0][0x190] ;  /* 0x00006400c46a7625 */ /* 0x000fe200078e00f6 */
[----:B------:R0:W-:Y:S03]  /*21d0*/  STL [R1+0xe0], R158 ;  /* 0x0000e09e01007387 */ /* 0x0001e60000100800 */
[----:B------:R-:W-:Y:S01]  /*21e0*/  FMUL.FTZ R160, R82, R160 ;  /* 0x000000a052a07220 */ /* 0x000fe20000410000 */
[----:B------:R-:W-:Y:S01]  /*21f0*/  PRMT R161, RZ, 0x7610, R161 ;  /* 0x00007610ffa17816 */ /* 0x000fe200000000a1 */
[----:B------:R-:W-:Y:S01]  /*2200*/  FMUL.FTZ R155, R206, R155 ;  /* 0x0000009bce9b7220 */ /* 0x000fe20000410000 */
[----:B------:R-:W5:Y:S01]  /*2210*/  LDG.E.64 R100, [R100.64] ;  /* 0x0000000464647981 */ /* 0x000f62000c1e1b00 */
[----:B------:R-:W-:Y:S01]  /*2220*/  FFMA.FTZ R160, R50, R164, R160 ;  /* 0x000000a432a07223 */ /* 0x000fe200000100a0 */
[----:B------:R-:W-:Y:S02]  /*2230*/  PRMT R164, RZ, 0x7610, R165 ;  /* 0x00007610ffa47816 */ /* 0x000fe400000000a5 */
[----:B0-----:R-:W3:Y:S04]  /*2240*/  LDL.LU R158, [R1] ;  /* 0x00000000019e7983 */ /* 0x001ee80000300800 */
[----:B------:R0:W-:Y:S01]  /*2250*/  STL [R1+0xb8], R157 ;  /* 0x0000b89d01007387 */ /* 0x0001e20000100800 */
[----:B------:R-:W-:-:S02]  /*2260*/  FFMA.FTZ R147, R48, R26, R147 ;  /* 0x0000001a30937223 */ /* 0x000fc40000010093 */
[C---:B------:R-:W-:Y:S01]  /*2270*/  FADD.FTZ R97, -R207.reuse, R97 ;  /* 0x00000061cf617221 */ /* 0x040fe20000010100 */
[----:B------:R-:W5:Y:S01]  /*2280*/  LDG.E.64 R102, [R102.64] ;  /* 0x0000000466667981 */ /* 0x000f62000c1e1b00 */
[----:B------:R-:W-:Y:S02]  /*2290*/  FADD.FTZ R98, -R207, R98 ;  /* 0x00000062cf627221 */ /* 0x000fe40000010100 */
[----:B------:R-:W-:Y:S01]  /*22a0*/  IMAD.WIDE.U32 R176, R174, R178, c[0x0][0x210] ;  /* 0x00008400aeb07625 */ /* 0x000fe200078e00b2 */
[----:B------:R-:W5:Y:S04]  /*22b0*/  LDG.E.64 R106, [R106.64] ;  /* 0x000000046a6a7981 */ /* 0x000f68000c1e1b00 */
[----:B0-----:R-:W3:Y:S01]  /*22c0*/  LDL.LU R157, [R1+0x100] ;  /* 0x00010000019d7983 */ /* 0x001ee20000300800 */
[----:B--2---:R-:W-:-:S05]  /*22d0*/  FADD.FTZ R156, R164, R156 ;  /* 0x0000009ca49c7221 */ /* 0x004fca0000010000 */
[----:B------:R0:W-:Y:S04]  /*22e0*/  STL [R1+0xdc], R156 ;  /* 0x0000dc9c01007387 */ /* 0x0001e80000100800 */
[----:B0-----:R-:W2:Y:S01]  /*22f0*/  LDL.LU R156, [R1+0xc0] ;  /* 0x0000c000019c7983 */ /* 0x001ea20000300800 */
[----:B------:R-:W-:Y:S02]  /*2300*/  FMUL.FTZ R165, R206, R96 ;  /* 0x00000060cea57220 */ /* 0x000fe40000410000 */
[----:B----4-:R-:W-:Y:S01]  /*2310*/  FFMA.FTZ R222, R155, R164, R222 ;  /* 0x000000a49bde7223 */ /* 0x010fe200000100de */
[----:B------:R-:W-:-:S04]  /*2320*/  PRMT R96, RZ, 0x5410, R166 ;  /* 0x00005410ff607816 */ /* 0x000fc800000000a6 */
[----:B------:R0:W-:Y:S01]  /*2330*/  STL [R1+0xb4], R222 ;  /* 0x0000b4de01007387 */ /* 0x0001e20000100800 */
[----:B------:R-:W-:-:S03]  /*2340*/  IMAD.WIDE.U32 R26, R195, R246, c[0x0][0x190] ;  /* 0x00006400c31a7625 */ /* 0x000fc600078e00f6 */
[----:B------:R-:W4:Y:S04]  /*2350*/  LDL.LU R247, [R1+0xfc] ;  /* 0x0000fc0001f77983 */ /* 0x000f280000300800 */
[----:B------:R-:W4:Y:S01]  /*2360*/  LDL.LU R246, [R1+0xbc] ;  /* 0x0000bc0001f67983 */ /* 0x000f220000300800 */
[----:B0-----:R-:W-:Y:S01]  /*2370*/  PRMT R222, RZ, 0x5410, R162 ;  /* 0x00005410ffde7816 */ /* 0x001fe200000000a2 */
[----:B------:R-:W-:Y:S02]  /*2380*/  FMUL.FTZ R164, R83, R164 ;  /* 0x000000a453a47220 */ /* 0x000fe40000410000 */
[----:B------:R-:W5:Y:S02]  /*2390*/  LDG.E.64 R26, [R26.64] ;  /* 0x000000041a1a7981 */ /* 0x000f64000c1e1b00 */
[----:B---3--:R-:W-:-:S05]  /*23a0*/  FADD.FTZ R158, R222, R158 ;  /* 0x0000009ede9e7221 */ /* 0x008fca0000010000 */
[----:B------:R-:W-:Y:S01]  /*23b0*/  STL [R1], R158 ;  /* 0x0000009e01007387 */ /* 0x000fe20000100800 */
[----:B--2---:R-:W-:-:S05]  /*23c0*/  FFMA.FTZ R156, R165, R96, R156 ;  /* 0x00000060a59c7223 */ /* 0x004fca000001009c */
[----:B------:R0:W-:Y:S04]  /*23d0*/  STL [R1+0xc0], R156 ;  /* 0x0000c09c01007387 */ /* 0x0001e80000100800 */
[----:B0-----:R-:W2:Y:S01]  /*23e0*/  LDL.LU R156, [R1+0x28] ;  /* 0x00002800019c7983 */ /* 0x001ea20000300800 */
[----:B------:R-:W-:Y:S02]  /*23f0*/  FADD.FTZ R250, R161, R250 ;  /* 0x000000faa1fa7221 */ /* 0x000fe40000010000 */
[-C--:B------:R-:W-:Y:S02]  /*2400*/  FFMA.FTZ R7, R155, R161.reuse, R7 ;  /* 0x000000a19b077223 */ /* 0x080fe40000010007 */
[----:B------:R-:W-:Y:S02]  /*2410*/  FFMA.FTZ R164, R51, R161, R164 ;  /* 0x000000a133a47223 */ /* 0x000fe400000100a4 */
[----:B------:R-:W-:-:S02]  /*2420*/  FMUL.FTZ R161, R84, R96 ;  /* 0x0000006054a17220 */ /* 0x000fc40000410000 */
[----:B------:R-:W-:Y:S02]  /*2430*/  FADD.FTZ R157, R96, R157 ;  /* 0x0000009d609d7221 */ /* 0x000fe40000010000 */
[-C--:B------:R-:W-:Y:S02]  /*2440*/  FFMA.FTZ R4, R165, R222.reuse, R4 ;  /* 0x000000dea5047223 */ /* 0x080fe40000010004 */
[----:B------:R-:W-:Y:S01]  /*2450*/  FFMA.FTZ R161, R52, R222, R161 ;  /* 0x000000de34a17223 */ /* 0x000fe200000100a1 */
[----:B------:R-:W-:Y:S01]  /*2460*/  PRMT R222, RZ, 0x7610, R166 ;  /* 0x00007610ffde7816 */ /* 0x000fe200000000a6 */
[----:B------:R0:W-:Y:S01]  /*2470*/  STL [R1+0x100], R157 ;  /* 0x0001009d01007387 */ /* 0x0001e20000100800 */
[----:B------:R-:W-:Y:S01]  /*2480*/  PRMT R96, RZ, 0x7610, R162 ;  /* 0x00007610ff607816 */ /* 0x000fe200000000a2 */
[----:B------:R-:W-:Y:S02]  /*2490*/  FMUL.FTZ R162, R206, R97 ;  /* 0x00000061cea27220 */ /* 0x000fe40000410000 */
[----:B------:R-:W3:Y:S01]  /*24a0*/  LDL.LU R158, [R1+0x108] ;  /* 0x00010800019e7983 */ /* 0x000ee20000300800 */
[----:B------:R-:W-:Y:S01]  /*24b0*/  PRMT R97, RZ, 0x5410, R163 ;  /* 0x00005410ff617816 */ /* 0x000fe200000000a3 */
[----:B----4-:R-:W-:-:S02]  /*24c0*/  FADD.FTZ R247, R222, R247 ;  /* 0x000000f7def77221 */ /* 0x010fc40000010000 */
[----:B0-----:R-:W4:Y:S01]  /*24d0*/  LDL.LU R157, [R1+0xc8] ;  /* 0x0000c800019d7983 */ /* 0x001f220000300800 */
[----:B------:R-:W-:-:S03]  /*24e0*/  FFMA.FTZ R246, R162, R222, R246 ;  /* 0x000000dea2f67223 */ /* 0x000fc600000100f6 */
[----:B------:R0:W-:Y:S04]  /*24f0*/  STL [R1+0xfc], R247 ;  /* 0x0000fcf701007387 */ /* 0x0001e80000100800 */
[----:B0-----:R-:W4:Y:S04]  /*2500*/  LDL.LU R247, [R1+0x24] ;  /* 0x0000240001f77983 */ /* 0x001f280000300800 */
[----:B------:R0:W-:Y:S04]  /*2510*/  STL [R1+0xbc], R246 ;  /* 0x0000bcf601007387 */ /* 0x0001e80000100800 */
[----:B0-----:R-:W4:Y:S01]  /*2520*/  LDL.LU R246, [R1+0x104] ;  /* 0x0001040001f67983 */ /* 0x001f220000300800 */
[----:B--2---:R-:W-:-:S05]  /*2530*/  FADD.FTZ R156, R97, R156 ;  /* 0x0000009c619c7221 */ /* 0x004fca0000010000 */
[----:B------:R0:W-:Y:S04]  /*2540*/  STL [R1+0x28], R156 ;  /* 0x0000289c01007387 */ /* 0x0001e80000100800 */
[----:B0-----:R-:W2:Y:S01]  /*2550*/  LDL.LU R156, [R1+0xc4] ;  /* 0x0000c400019c7983 */ /* 0x001ea20000300800 */
[----:B------:R-:W-:Y:S02]  /*2560*/  FMUL.FTZ R166, R85, R222 ;  /* 0x000000de55a67220 */ /* 0x000fe40000410000 */
[----:B------:R-:W-:Y:S02]  /*2570*/  FADD.FTZ R252, R96, R252 ;  /* 0x000000fc60fc7221 */ /* 0x000fe40000010000 */
[-C--:B------:R-:W-:Y:S02]  /*2580*/  FFMA.FTZ R5, R162, R96.reuse, R5 ;  /* 0x00000060a2057223 */ /* 0x080fe40000010005 */
[----:B------:R-:W-:Y:S01]  /*2590*/  FFMA.FTZ R166, R53, R96, R166 ;  /* 0x0000006035a67223 */ /* 0x000fe200000100a6 */
[----:B------:R-:W-:Y:S01]  /*25a0*/  PRMT R96, RZ, 0x5410, R167 ;  /* 0x00005410ff607816 */ /* 0x000fe200000000a7 */
[----:B------:R-:W-:-:S02]  /*25b0*/  FMUL.FTZ R222, R206, R98 ;  /* 0x00000062cede7220 */ /* 0x000fc40000410000 */
[----:B------:R-:W-:Y:S02]  /*25c0*/  IMAD.WIDE.U32 R172, R174, R178, c[0x0][0x208] ;  /* 0x00008200aeac7625 */ /* 0x000fe400078e00b2 */
[----:B------:R-:W2:Y:S02]  /*25d0*/  LDG.E.128 R176, [R176.64] ;  /* 0x00000004b0b07981 */ /* 0x000ea4000c1e1d00 */
[----:B---3--:R-:W-:Y:S02]  /*25e0*/  FADD.FTZ R158, R96, R158 ;  /* 0x0000009e609e7221 */ /* 0x008fe40000010000 */
[-C--:B----4-:R-:W-:Y:S01]  /*25f0*/  FFMA.FTZ R157, R222, R96.reuse, R157 ;  /* 0x00000060de9d7223 */ /* 0x090fe2000001009d */
[----:B------:R-:W3:Y:S01]  /*2600*/  LDG.E.128 R172, [R172.64] ;  /* 0x00000004acac7981 */ /* 0x000ee2000c1e1d00 */
[----:B------:R-:W-:Y:S02]  /*2610*/  FADD.FTZ R99, -R207, R99 ;  /* 0x00000063cf637221 */ /* 0x000fe40000010100 */
[----:B------:R-:W-:Y:S01]  /*2620*/  FMUL.FTZ R98, R86, R96 ;  /* 0x0000006056627220 */ /* 0x000fe20000410000 */
[----:B------:R0:W-:Y:S01]  /*2630*/  STL [R1+0x108], R158 ;  /* 0x0001089e01007387 */ /* 0x0001e20000100800 */
[----:B------:R-:W-:Y:S01]  /*2640*/  PRMT R96, RZ, 0x7610, R163 ;  /* 0x00007610ff607816 */ /* 0x000fe200000000a3 */
[----:B------:R-:W-:Y:S01]  /*2650*/  FMUL.FTZ R163, R206, R99 ;  /* 0x00000063cea37220 */ /* 0x000fe20000410000 */
[----:B------:R-:W-:Y:S01]  /*2660*/  PRMT R167, RZ, 0x7610, R167 ;  /* 0x00007610ffa77816 */ /* 0x000fe200000000a7 */
[-C--:B------:R-:W-:Y:S01]  /*2670*/  FFMA.FTZ R2, R222, R97.reuse, R2 ;  /* 0x00000061de027223 */ /* 0x080fe20000010002 */
[----:B0-----:R-:W4:Y:S04]  /*2680*/  LDL.LU R158, [R1+0x110] ;  /* 0x00011000019e7983 */ /* 0x001f280000300800 */
[----:B------:R0:W-:Y:S01]  /*2690*/  STL [R1+0xc8], R157 ;  /* 0x0000c89d01007387 */ /* 0x0001e20000100800 */
[----:B------:R-:W-:-:S02]  /*26a0*/  FFMA.FTZ R98, R54, R97, R98 ;  /* 0x0000006136627223 */ /* 0x000fc40000010062 */
[----:B------:R-:W-:Y:S01]  /*26b0*/  FADD.FTZ R247, R96, R247 ;  /* 0x000000f760f77221 */ /* 0x000fe20000010000 */
[----:B0-----:R-:W4:Y:S04]  /*26c0*/  LDL.LU R157, [R1+0xd0] ;  /* 0x0000d000019d7983 */ /* 0x001f280000300800 */
[----:B------:R-:W4:Y:S04]  /*26d0*/  LDL.LU R97, [R1+0x30] ;  /* 0x0000300001617983 */ /* 0x000f280000300800 */
[----:B------:R-:W-:Y:S01]  /*26e0*/  STL [R1+0x24], R247 ;  /* 0x000024f701007387 */ /* 0x000fe20000100800 */
[----:B--2---:R-:W-:-:S05]  /*26f0*/  FFMA.FTZ R156, R163, R167, R156 ;  /* 0x000000a7a39c7223 */ /* 0x004fca000001009c */
[----:B------:R0:W-:Y:S04]  /*2700*/  STL [R1+0xc4], R156 ;  /* 0x0000c49c01007387 */ /* 0x0001e80000100800 */
[----:B0-----:R-:W2:Y:S01]  /*2710*/  LDL.LU R156, [R1+0x2c] ;  /* 0x00002c00019c7983 */ /* 0x001ea20000300800 */
[----:B------:R-:W-:Y:S02]  /*2720*/  FADD.FTZ R168, -R207, R168 ;  /* 0x000000a8cfa87221 */ /* 0x000fe40000010100 */
[----:B------:R-:W-:Y:S02]  /*2730*/  FMUL.FTZ R99, R87, R167 ;  /* 0x000000a757637220 */ /* 0x000fe40000410000 */
[----:B------:R-:W-:Y:S01]  /*2740*/  FADD.FTZ R246, R167, R246 ;  /* 0x000000f6a7f67221 */ /* 0x000fe20000010000 */
[----:B------:R-:W-:Y:S01]  /*2750*/  PRMT R167, RZ, 0x5410, R176 ;  /* 0x00005410ffa77816 */ /* 0x000fe200000000b0 */
[----:B------:R-:W-:-:S02]  /*2760*/  FMUL.FTZ R168, R206, R168 ;  /* 0x000000a8cea87220 */ /* 0x000fc40000410000 */
[-C--:B------:R-:W-:Y:S02]  /*2770*/  FFMA.FTZ R3, R163, R96.reuse, R3 ;  /* 0x00000060a3037223 */ /* 0x080fe40000010003 */
[----:B------:R-:W-:Y:S01]  /*2780*/  FFMA.FTZ R99, R55, R96, R99 ;  /* 0x0000006037637223 */ /* 0x000fe20000010063 */
[----:B---3--:R-:W-:Y:S01]  /*2790*/  PRMT R96, RZ, 0x5410, R172 ;  /* 0x00005410ff607816 */ /* 0x008fe200000000ac */
[----:B----4-:R-:W-:-:S04]  /*27a0*/  FADD.FTZ R158, R167, R158 ;  /* 0x0000009ea79e7221 */ /* 0x010fc80000010000 */
[CC--:B------:R-:W-:Y:S01]  /*27b0*/  FFMA.FTZ R223, R168.reuse, R96.reuse, R223 ;  /* 0x00000060a8df7223 */ /* 0x0c0fe200000100df */
[----:B------:R-:W-:Y:S01]  /*27c0*/  STL [R1+0x104], R246 ;  /* 0x000104f601007387 */ /* 0x000fe20000100800 */
[----:B------:R-:W-:Y:S01]  /*27d0*/  FADD.FTZ R169, -R207, R169 ;  /* 0x000000a9cfa97221 */ /* 0x000fe20000010100 */
[----:B------:R-:W-:Y:S01]  /*27e0*/  PRMT R176, RZ, 0x7610, R176 ;  /* 0x00007610ffb07816 */ /* 0x000fe200000000b0 */
[-C--:B------:R-:W-:Y:S02]  /*27f0*/  FFMA.FTZ R157, R168, R167.reuse, R157 ;  /* 0x000000a7a89d7223 */ /* 0x080fe4000001009d */
[----:B------:R-:W-:Y:S02]  /*2800*/  FMUL.FTZ R167, R88, R167 ;  /* 0x000000a758a77220 */ /* 0x000fe40000410000 */
[----:B------:R-:W-:Y:S02]  /*2810*/  FADD.FTZ R97, R96, R97 ;  /* 0x0000006160617221 */ /* 0x000fe40000010000 */
[----:B------:R-:W-:Y:S01]  /*2820*/  FFMA.FTZ R167, R56, R96, R167 ;  /* 0x0000006038a77223 */ /* 0x000fe200000100a7 */
[----:B------:R-:W-:Y:S01]  /*2830*/  PRMT R96, RZ, 0x7610, R172 ;  /* 0x00007610ff607816 */ /* 0x000fe200000000ac */
[----:B------:R-:W-:Y:S01]  /*2840*/  STL [R1+0x110], R158 ;  /* 0x0001109e01007387 */ /* 0x000fe20000100800 */
[----:B------:R-:W-:-:S03]  /*2850*/  FMUL.FTZ R172, R206, R169 ;  /* 0x000000a9ceac7220 */ /* 0x000fc60000410000 */
[----:B------:R-:W-:Y:S01]  /*2860*/  STL [R1+0xd0], R157 ;  /* 0x0000d09d01007387 */ /* 0x000fe20000100800 */
[----:B------:R-:W-:-:S03]  /*2870*/  FMUL.FTZ R169, R89, R176 ;  /* 0x000000b059a97220 */ /* 0x000fc60000410000 */
[----:B------:R0:W-:Y:S01]  /*2880*/  STL [R1+0x30], R97 ;  /* 0x0000306101007387 */ /* 0x0001e20000100800 */
[-C--:B------:R-:W-:Y:S02]  /*2890*/  FFMA.FTZ R0, R172, R96.reuse, R0 ;  /* 0x00000060ac007223 */ /* 0x080fe40000010000 */
[----:B------:R-:W-:Y:S01]  /*28a0*/  FFMA.FTZ R169, R57, R96, R169 ;  /* 0x0000006039a97223 */ /* 0x000fe200000100a9 */
[----:B0-----:R-:W3:Y:S04]  /*28b0*/  LDL.LU R97, [R1+0xcc] ;  /* 0x0000cc0001617983 */ /* 0x001ee80000300800 */
[----:B------:R-:W4:Y:S04]  /*28c0*/  LDL.LU R247, [R1+0x118] ;  /* 0x0001180001f77983 */ /* 0x000f280000300800 */
[----:B------:R-:W4:Y:S04]  /*28d0*/  LDL.LU R246, [R1+0xe8] ;  /* 0x0000e80001f67983 */ /* 0x000f280000300800 */
[----:B------:R-:W4:Y:S04]  /*28e0*/  LDL.LU R158, [R1+0x58] ;  /* 0x00005800019e7983 */ /* 0x000f280000300800 */
[----:B------:R-:W4:Y:S01]  /*28f0*/  LDL.LU R157, [R1+0x114] ;  /* 0x00011400019d7983 */ /* 0x000f220000300800 */
[----:B--2---:R-:W-:-:S05]  /*2900*/  FADD.FTZ R156, R96, R156 ;  /* 0x0000009c609c7221 */ /* 0x004fca0000010000 */
[----:B------:R0:W-:Y:S04]  /*2910*/  STL [R1+0x2c], R156 ;  /* 0x00002c9c01007387 */ /* 0x0001e80000100800 */
[----:B0-----:R-:W2:Y:S04]  /*2920*/  LDL.LU R156, [R1+0xe4] ;  /* 0x0000e400019c7983 */ /* 0x001ea80000300800 */
[----:B------:R-:W2:Y:S01]  /*2930*/  LDL.LU R96, [R1+0x10c] ;  /* 0x00010c0001607983 */ /* 0x000ea20000300800 */
[----:B------:R-:W-:-:S04]  /*2940*/  FADD.FTZ R170, -R207, R170 ;  /* 0x000000aacfaa7221 */ /* 0x000fc80000010100 */
[----:B------:R-:W-:Y:S02]  /*2950*/  FMUL.FTZ R170, R206, R170 ;  /* 0x000000aaceaa7220 */ /* 0x000fe40000410000 */
[----:B---3--:R-:W-:-:S05]  /*2960*/  FFMA.FTZ R97, R172, R176, R97 ;  /* 0x000000b0ac617223 */ /* 0x008fca0000010061 */
[----:B------:R0:W-:Y:S04]  /*2970*/  STL [R1+0xcc], R97 ;  /* 0x0000cc6101007387 */ /* 0x0001e80000100800 */
[----:B0-----:R-:W3:Y:S01]  /*2980*/  LDL.LU R97, [R1+0x54] ;  /* 0x0000540001617983 */ /* 0x001ee20000300800 */
[----:B--2---:R-:W-:Y:S02]  /*2990*/  FADD.FTZ R96, R176, R96 ;  /* 0x00000060b0607221 */ /* 0x004fe40000010000 */
[----:B------:R-:W-:Y:S01]  /*29a0*/  FADD.FTZ R176, -R207, R171 ;  /* 0x000000abcfb07221 */ /* 0x000fe20000010100 */
[----:B------:R-:W-:Y:S02]  /*29b0*/  PRMT R171, RZ, 0x5410, R177 ;  /* 0x00005410ffab7816 */ /* 0x000fe400000000b1 */
[----:B------:R0:W-:Y:S03]  /*29c0*/  STL [R1+0x10c], R96 ;  /* 0x00010c6001007387 */ /* 0x0001e60000100800 */
[----:B----4-:R-:W-:-:S02]  /*29d0*/  FADD.FTZ R247, R171, R247 ;  /* 0x000000f7abf77221 */ /* 0x010fc40000010000 */
[-C--:B------:R-:W-:Y:S02]  /*29e0*/  FFMA.FTZ R246, R170, R171.reuse, R246 ;  /* 0x000000abaaf67223 */ /* 0x080fe400000100f6 */
[----:B------:R-:W-:Y:S01]  /*29f0*/  FMUL.FTZ R171, R90, R171 ;  /* 0x000000ab5aab7220 */ /* 0x000fe20000410000 */
[----:B0-----:R-:W-:Y:S01]  /*2a00*/  PRMT R96, RZ, 0x5410, R173 ;  /* 0x00005410ff607816 */ /* 0x001fe200000000ad */
[----:B------:R-:W-:-:S04]  /*2a10*/  FMUL.FTZ R176, R206, R176 ;  /* 0x000000b0ceb07220 */ /* 0x000fc80000410000 */
[----:B------:R-:W-:Y:S02]  /*2a20*/  FADD.FTZ R158, R96, R158 ;  /* 0x0000009e609e7221 */ /* 0x000fe40000010000 */
[-C--:B------:R-:W-:Y:S02]  /*2a30*/  FFMA.FTZ R225, R170, R96.reuse, R225 ;  /* 0x00000060aae17223 */ /* 0x080fe400000100e1 */
[----:B------:R-:W-:Y:S01]  /*2a40*/  FFMA.FTZ R171, R58, R96, R171 ;  /* 0x000000603aab7223 */ /* 0x000fe200000100ab */
[----:B------:R-:W-:Y:S01]  /*2a50*/  PRMT R96, RZ, 0x7610, R177 ;  /* 0x00007610ff607816 */ /* 0x000fe200000000b1 */
[----:B------:R-:W-:Y:S04]  /*2a60*/  STL [R1+0x118], R247 ;  /* 0x000118f701007387 */ /* 0x000fe80000100800 */
[----:B------:R-:W-:Y:S01]  /*2a70*/  FADD.FTZ R157, R96, R157 ;  /* 0x0000009d609d7221 */ /* 0x000fe20000010000 */
[----:B------:R-:W-:Y:S01]  /*2a80*/  STL [R1+0xe8], R246 ;  /* 0x0000e8f601007387 */ /* 0x000fe20000100800 */
[----:B------:R-:W-:-:S03]  /*2a90*/  FFMA.FTZ R156, R176, R96, R156 ;  /* 0x00000060b09c7223 */ /* 0x000fc6000001009c */
[----:B------:R0:W-:Y:S04]  /*2aa0*/  STL [R1+0x58], R158 ;  /* 0x0000589e01007387 */ /* 0x0001e80000100800 */
[----:B0-----:R-:W2:Y:S04]  /*2ab0*/  LDL.LU R158, [R1+0x60] ;  /* 0x00006000019e7983 */ /* 0x001ea80000300800 */
[----:B------:R0:W-:Y:S04]  /*2ac0*/  STL [R1+0x114], R157 ;  /* 0x0001149d01007387 */ /* 0x0001e80000100800 */
[----:B------:R1:W-:Y:S04]  /*2ad0*/  STL [R1+0xe4], R156 ;  /* 0x0000e49c01007387 */ /* 0x0003e80000100800 */
[----:B0-----:R-:W4:Y:S01]  /*2ae0*/  LDL.LU R157, [R1+0x120] ;  /* 0x00012000019d7983 */ /* 0x001f220000300800 */
[----:B------:R-:W-:Y:S01]  /*2af0*/  PRMT R173, RZ, 0x7610, R173 ;  /* 0x00007610ffad7816 */ /* 0x000fe200000000ad */
[----:B------:R-:W-:-:S02]  /*2b00*/  FMUL.FTZ R96, R91, R96 ;  /* 0x000000605b607220 */ /* 0x000fc40000410000 */
[----:B-1----:R-:W4:Y:S02]  /*2b10*/  LDL.LU R156, [R1+0xf0] ;  /* 0x0000f000019c7983 */ /* 0x002f240000300800 */
[----:B---3--:R-:W-:Y:S02]  /*2b20*/  FADD.FTZ R97, R173, R97 ;  /* 0x00000061ad617221 */ /* 0x008fe40000010000 */
[-C--:B------:R-:W-:Y:S01]  /*2b30*/  FFMA.FTZ R224, R176, R173.reuse, R224 ;  /* 0x000000adb0e07223 */ /* 0x080fe200000100e0 */
[----:B------:R-:W3:Y:S01]  /*2b40*/  LDL.LU R247, [R1+0x11c] ;  /* 0x00011c0001f77983 */ /* 0x000ee20000300800 */
[----:B------:R-:W-:Y:S02]  /*2b50*/  FFMA.FTZ R173, R59, R173, R96 ;  /* 0x000000ad3bad7223 */ /* 0x000fe40000010060 */
[C---:B------:R-:W-:Y:S01]  /*2b60*/  FADD.FTZ R96, -R207.reuse, R190 ;  /* 0x000000becf607221 */ /* 0x040fe20000010100 */
[----:B------:R-:W-:Y:S01]  /*2b70*/  PRMT R190, RZ, 0x5410, R174 ;  /* 0x00005410ffbe7816 */ /* 0x000fe200000000ae */
[----:B------:R0:W-:Y:S01]  /*2b80*/  STL [R1+0x54], R97 ;  /* 0x0000546101007387 */ /* 0x0001e20000100800 */
[----:B------:R-:W-:-:S02]  /*2b90*/  FADD.FTZ R188, -R207, R188 ;  /* 0x000000bccfbc7221 */ /* 0x000fc40000010100 */
[C---:B------:R-:W-:Y:S01]  /*2ba0*/  FADD.FTZ R189, -R207.reuse, R189 ;  /* 0x000000bdcfbd7221 */ /* 0x040fe20000010100 */
[----:B------:R-:W3:Y:S01]  /*2bb0*/  LDL.LU R246, [R1+0xec] ;  /* 0x0000ec0001f67983 */ /* 0x000ee20000300800 */
[----:B------:R-:W-:-:S03]  /*2bc0*/  FADD.FTZ R191, -R207, R191 ;  /* 0x000000bfcfbf7221 */ /* 0x000fc60000010100 */
[----:B------:R-:W3:Y:S01]  /*2bd0*/  LDL.LU R207, [R1+0x5c] ;  /* 0x00005c0001cf7983 */ /* 0x000ee20000300800 */
[----:B0-----:R-:W-:Y:S01]  /*2be0*/  PRMT R97, RZ, 0x5410, R178 ;  /* 0x00005410ff617816 */ /* 0x001fe200000000b2 */
[----:B--2---:R-:W-:-:S05]  /*2bf0*/  FADD.FTZ R158, R190, R158 ;  /* 0x0000009ebe9e7221 */ /* 0x004fca0000010000 */
[----:B------:R0:W-:Y:S01]  /*2c00*/  STL [R1+0x60], R158 ;  /* 0x0000609e01007387 */ /* 0x0001e20000100800 */
[----:B----4-:R-:W-:-:S03]  /*2c10*/  FADD.FTZ R157, R97, R157 ;  /* 0x0000009d619d7221 */ /* 0x010fc60000010000 */
[----:B0-----:R0:W5:Y:S04]  /*2c20*/  LDL.LU R158, [R1+0x134] ;  /* 0x00013400019e7983 */ /* 0x0011680000300800 */
[----:B------:R1:W-:Y:S04]  /*2c30*/  STL [R1+0x120], R157 ;  /* 0x0001209d01007387 */ /* 0x0003e80000100800 */
[----:B-1----:R-:W2:Y:S01]  /*2c40*/  LDL.LU R157, [R1+0x88] ;  /* 0x00008800019d7983 */ /* 0x002ea20000300800 */
[----:B------:R-:W-:Y:S02]  /*2c50*/  FMUL.FTZ R188, R206, R188 ;  /* 0x000000bccebc7220 */ /* 0x000fe40000410000 */
[----:B------:R-:W-:Y:S01]  /*2c60*/  FMUL.FTZ R177, R92, R97 ;  /* 0x000000615cb17220 */ /* 0x000fe20000410000 */
[----:B------:R-:W-:Y:S01]  /*2c70*/  PRMT R174, RZ, 0x7610, R174 ;  /* 0x00007610ffae7816 */ /* 0x000fe200000000ae */
[-C--:B------:R-:W-:Y:S01]  /*2c80*/  FFMA.FTZ R227, R188, R190.reuse, R227 ;  /* 0x000000bebce37223 */ /* 0x080fe200000100e3 */
[----:B------:R-:W-:Y:S01]  /*2c90*/  PRMT R178, RZ, 0x7610, R178 ;  /* 0x00007610ffb27816 */ /* 0x000fe200000000b2 */
[----:B------:R-:W-:-:S02]  /*2ca0*/  FFMA.FTZ R177, R60, R190, R177 ;  /* 0x000000be3cb17223 */ /* 0x000fc400000100b1 */
[----:B------:R-:W-:Y:S02]  /*2cb0*/  FMUL.FTZ R190, R206, R189 ;  /* 0x000000bdcebe7220 */ /* 0x000fe40000410000 */
[----:B------:R-:W-:Y:S01]  /*2cc0*/  FFMA.FTZ R156, R188, R97, R156 ;  /* 0x00000061bc9c7223 */ /* 0x000fe2000001009c */
[----:B------:R-:W-:Y:S01]  /*2cd0*/  PRMT R97, RZ, 0x5410, R175 ;  /* 0x00005410ff617816 */ /* 0x000fe200000000af */
[----:B---3--:R-:W-:Y:S02]  /*2ce0*/  FADD.FTZ R207, R174, R207 ;  /* 0x000000cfaecf7221 */ /* 0x008fe40000010000 */
[-C--:B------:R-:W-:Y:S02]  /*2cf0*/  FMUL.FTZ R189, R93, R178.reuse ;  /* 0x000000b25dbd7220 */ /* 0x080fe40000410000 */
[----:B------:R-:W-:Y:S02]  /*2d00*/  FADD.FTZ R247, R178, R247 ;  /* 0x000000f7b2f77221 */ /* 0x000fe40000010000 */
[----:B------:R-:W-:Y:S01]  /*2d10*/  FFMA.FTZ R246, R190, R178, R246 ;  /* 0x000000b2bef67223 */ /* 0x000fe200000100f6 */
[----:B------:R1:W-:Y:S01]  /*2d20*/  STL [R1+0xf0], R156 ;  /* 0x0000f09c01007387 */ /* 0x0003e20000100800 */
[----:B------:R-:W-:Y:S01]  /*2d30*/  FMUL.FTZ R178, R206, R96 ;  /* 0x00000060ceb27220 */ /* 0x000fe20000410000 */
[----:B------:R-:W-:Y:S01]  /*2d40*/  PRMT R96, RZ, 0x5410, R179 ;  /* 0x00005410ff607816 */ /* 0x000fe200000000b3 */
[----:B------:R-:W-:-:S02]  /*2d50*/  FFMA.FTZ R226, R190, R174, R226 ;  /* 0x000000aebee27223 */ /* 0x000fc400000100e2 */
[----:B------:R-:W-:Y:S01]  /*2d60*/  FFMA.FTZ R189, R61, R174, R189 ;  /* 0x000000ae3dbd7223 */ /* 0x000fe200000100bd */
[----:B-1----:R-:W3:Y:S01]  /*2d70*/  LDL.LU R156, [R1+0x128] ;  /* 0x00012800019c7983 */ /* 0x002ee20000300800 */
[----:B------:R-:W-:-:S03]  /*2d80*/  FMUL.FTZ R174, R94, R96 ;  /* 0x000000605eae7220 */ /* 0x000fc60000410000 */
[----:B------:R-:W-:Y:S04]  /*2d90*/  STL [R1+0x5c], R207 ;  /* 0x00005ccf01007387 */ /* 0x000fe80000100800 */
[----:B------:R1:W-:Y:S01]  /*2da0*/  STL [R1+0x11c], R247 ;  /* 0x00011cf701007387 */ /* 0x0003e20000100800 */
[-C--:B------:R-:W-:Y:S02]  /*2db0*/  FFMA.FTZ R229, R178, R97.reuse, R229 ;  /* 0x00000061b2e57223 */ /* 0x080fe400000100e5 */
[----:B------:R-:W-:Y:S01]  /*2dc0*/  FFMA.FTZ R174, R62, R97, R174 ;  /* 0x000000613eae7223 */ /* 0x000fe200000100ae */
[----:B-1----:R-:W4:Y:S04]  /*2dd0*/  LDL.LU R247, [R1+0x84] ;  /* 0x0000840001f77983 */ /* 0x002f280000300800 */
[----:B------:R1:W-:Y:S04]  /*2de0*/  STL [R1+0xec], R246 ;  /* 0x0000ecf601007387 */ /* 0x0003e80000100800 */
[----:B-1----:R-:W4:Y:S04]  /*2df0*/  LDL.LU R246, [R1+0x124] ;  /* 0x0001240001f67983 */ /* 0x002f280000300800 */
[----:B------:R-:W4:Y:S01]  /*2e00*/  LDL.LU R207, [R1+0xf4] ;  /* 0x0000f40001cf7983 */ /* 0x000f220000300800 */
[----:B--2---:R-:W-:-:S05]  /*2e10*/  FADD.FTZ R157, R97, R157 ;  /* 0x0000009d619d7221 */ /* 0x004fca0000010000 */
[----:B------:R1:W-:Y:S04]  /*2e20*/  STL [R1+0x88], R157 ;  /* 0x0000889d01007387 */ /* 0x0003e80000100800 */
[----:B-1----:R0:W5:Y:S04]  /*2e30*/  LDL.LU R157, [R1+0x130] ;  /* 0x00013000019d7983 */ /* 0x0021680000300800 */
[----:B------:R-:W2:Y:S01]  /*2e40*/  LDL.LU R97, [R1+0xf8] ;  /* 0x0000f80001617983 */ /* 0x000ea20000300800 */
[----:B---3--:R-:W-:-:S05]  /*2e50*/  FADD.FTZ R156, R96, R156 ;  /* 0x0000009c609c7221 */ /* 0x008fca0000010000 */
[----:B------:R1:W-:Y:S04]  /*2e60*/  STL [R1+0x128], R156 ;  /* 0x0001289c01007387 */ /* 0x0003e80000100800 */
[----:B-1----:R0:W5:Y:S01]  /*2e70*/  LDL.LU R156, [R1+0x12c] ;  /* 0x00012c00019c7983 */ /* 0x0021620000300800 */
[----:B--2---:R-:W-:Y:S01]  /*2e80*/  FFMA.FTZ R97, R178, R96, R97 ;  /* 0x00000060b2617223 */ /* 0x004fe20000010061 */
[----:B------:R-:W-:Y:S01]  /*2e90*/  PRMT R96, RZ, 0x7610, R175 ;  /* 0x00007610ff607816 */ /* 0x000fe200000000af */
[----:B------:R-:W-:-:S03]  /*2ea0*/  FMUL.FTZ R175, R206, R191 ;  /* 0x000000bfceaf7220 */ /* 0x000fc60000410000 */
[----:B------:R1:W-:Y:S01]  /*2eb0*/  STL [R1+0xf8], R97 ;  /* 0x0000f86101007387 */ /* 0x0003e20000100800 */
[----:B----4-:R-:W-:Y:S01]  /*2ec0*/  FADD.FTZ R247, R96, R247 ;  /* 0x000000f760f77221 */ /* 0x010fe20000010000 */
[----:B-1----:R-:W-:-:S04]  /*2ed0*/  PRMT R97, RZ, 0x7610, R179 ;  /* 0x00007610ff617816 */ /* 0x002fc800000000b3 */
[----:B------:R-:W-:Y:S01]  /*2ee0*/  STL [R1+0x84], R247 ;  /* 0x000084f701007387 */ /* 0x000fe20000100800 */
[----:B------:R-:W-:Y:S02]  /*2ef0*/  FADD.FTZ R246, R97, R246 ;  /* 0x000000f661f67221 */ /* 0x000fe40000010000 */
[----:B------:R-:W-:-:S03]  /*2f00*/  FFMA.FTZ R207, R175, R97, R207 ;  /* 0x00000061afcf7223 */ /* 0x000fc600000100cf */
[----:B------:R1:W-:Y:S04]  /*2f10*/  STL [R1+0x124], R246 ;  /* 0x000124f601007387 */ /* 0x0003e80000100800 */
[----:B------:R2:W-:Y:S01]  /*2f20*/  STL [R1+0xf4], R207 ;  /* 0x0000f4cf01007387 */ /* 0x0005e20000100800 */
[----:B-1----:R-:W-:Y:S02]  /*2f30*/  FADD.FTZ R246, RZ, R208 ;  /* 0x000000d0fff67221 */ /* 0x002fe40000010000 */
[----:B--2---:R-:W-:Y:S02]  /*2f40*/  FFMA.FTZ R207, R209, R208, RZ ;  /* 0x000000d0d1cf7223 */ /* 0x004fe400000100ff */
        /* <DEDUP_REMOVED lines=57> */
[----:B------:R-:W-:Y:S02]  /*32e0*/  FADD.FTZ R246, R246, R189 ;  /* 0x000000bdf6f67221 */ /* 0x000fe40000010000 */
[----:B------:R-:W-:Y:S02]  /*32f0*/  FFMA.FTZ R207, R190, R189, R207 ;  /* 0x000000bdbecf7223 */ /* 0x000fe400000100cf */
[----:B------:R-:W-:Y:S02]  /*3300*/  FFMA.FTZ R179, R63, R96, R179 ;  /* 0x000000603fb37223 */ /* 0x000fe400000100b3 */
[----:B------:R-:W-:Y:S02]  /*3310*/  FADD.FTZ R246, R246, R174 ;  /* 0x000000aef6f67221 */ /* 0x000fe40000010000 */
[----:B------:R-:W-:-:S02]  /*3320*/  FFMA.FTZ R207, R178, R174, R207 ;  /* 0x000000aeb2cf7223 */ /* 0x000fc400000100cf */
[C---:B------:R-:W-:Y:S02]  /*3330*/  FFMA.FTZ R228, R175.reuse, R96, R228 ;  /* 0x00000060afe47223 */ /* 0x040fe400000100e4 */
[----:B------:R-:W-:Y:S02]  /*3340*/  FADD.FTZ R246, R246, R179 ;  /* 0x000000b3f6f67221 */ /* 0x000fe40000010000 */
[----:B------:R-:W-:Y:S01]  /*3350*/  FFMA.FTZ R207, R175, R179, R207 ;  /* 0x000000b3afcf7223 */ /* 0x000fe200000100cf */
[----:B------:R-:W-:Y:S05]  /*3360*/  BRA.DIV ~URZ, `(.L_x_1068) ;  /* 0x00003b827f007947 */ /* 0x000fea000b800000 */
[----:B0-----:R0:W1:Y:S02]  /*3370*/  SHFL.BFLY PT, R247, R246, 0x1, 0x1f ;  /* 0x0c201f00f6f77f89 */ /* 0x00106400000e0000 */
.L_x_1072:
        /* <DEDUP_REMOVED lines=18> */
.L_x_1073:
[----:B--2---:R-:W-:Y:S01]  /*34a0*/  FADD.FTZ R247, R247, R246 ;  /* 0x000000f6f7f77221 */ /* 0x004fe20000010000 */
[----:B-----5:R-:W-:Y:S01]  /*34b0*/  LOP3.LUT P3, RZ, R27, 0xff00, RZ, 0xc0, !PT ;  /* 0x0000ff001bff7812 */ /* 0x020fe2000786c0ff */
[----:B01----:R-:W-:Y:S01]  /*34c0*/  FADD.FTZ R207, R96, R207 ;  /* 0x000000cf60cf7221 */ /* 0x003fe20000010000 */
[C---:B------:R-:W-:Y:S01]  /*34d0*/  LOP3.LUT P5, RZ, R26.reuse, 0xff00, RZ, 0xc0, !PT ;  /* 0x0000ff001aff7812 */ /* 0x040fe200078ac0ff */
[----:B------:R-:W-:Y:S01]  /*34e0*/  FMUL.FTZ R191, R247, c[0x0][0x1e0] ;  /* 0x00007800f7bf7a20 */ /* 0x000fe20000410000 */
[----:B------:R-:W-:Y:S01]  /*34f0*/  LOP3.LUT P4, RZ, R26, 0xff0000, RZ, 0xc0, !PT ;  /* 0x00ff00001aff7812 */ /* 0x000fe2000788c0ff */
[----:B------:R-:W-:Y:S01]  /*3500*/  FMUL.FTZ R207, R207, c[0x0][0x1e0] ;  /* 0x00007800cfcf7a20 */ /* 0x000fe20000410000 */
[----:B------:R-:W0:Y:S02]  /*3510*/  S2R R247, SR_TID.X ;  /* 0x0000000000f77919 */ /* 0x000e240000002100 */
[----:B------:R-:W-:Y:S02]  /*3520*/  FSEL R191, R191, RZ, !P1 ;  /* 0x000000ffbfbf7208 */ /* 0x000fe40004800000 */
[----:B------:R-:W-:-:S03]  /*3530*/  ISETP.NE.U32.AND P1, PT, RZ, c[0x0][0x218], PT ;  /* 0x00008600ff007a0c */ /* 0x000fc60003f25070 */
[-CC-:B------:R-:W-:Y:S01]  /*3540*/  FFMA.FTZ R209, R209, R207.reuse, R191.reuse ;  /* 0x000000cfd1d17223 */ /* 0x180fe200000100bf */
[----:B------:R-:W-:Y:S01]  /*3550*/  ISETP.NE.AND.EX P1, PT, RZ, c[0x0][0x21c], PT, P1 ;  /* 0x00008700ff007a0c */ /* 0x000fe20003f25310 */
[-C--:B------:R-:W-:Y:S01]  /*3560*/  FFMA.FTZ R246, R28, R207.reuse, R191 ;  /* 0x000000cf1cf67223 */ /* 0x080fe200000100bf */
[----:B------:R-:W-:Y:S01]  /*3570*/  @P0 MOV R28, R198 ;  /* 0x000000c6001c0202 */ /* 0x000fe20000000f00 */
[----:B------:R-:W-:Y:S02]  /*3580*/  FADD.FTZ R208, R208, -R209 ;  /* 0x800000d1d0d07221 */ /* 0x000fe40000010000 */
[----:B------:R-:W-:Y:S01]  /*3590*/  FADD.FTZ R246, R24, -R246 ;  /* 0x800000f618f67221 */ /* 0x000fe20000010000 */
[----:B------:R-:W-:Y:S01]  /*35a0*/  @P0 LOP3.LUT P2, RZ, R28, 0xff, RZ, 0xc0, !PT ;  /* 0x000000ff1cff0812 */ /* 0x000fe2000784c0ff */
[----:B------:R-:W-:Y:S01]  /*35b0*/  FMUL.FTZ R24, R206, R208 ;  /* 0x000000d0ce187220 */ /* 0x000fe20000410000 */
[----:B------:R-:W-:Y:S01]  /*35c0*/  MOV R28, R26 ;  /* 0x0000001a001c7202 */ /* 0x000fe20000000f00 */
[----:B------:R-:W-:-:S02]  /*35d0*/  FFMA.FTZ R96, R210, R207, R191 ;  /* 0x000000cfd2607223 */ /* 0x000fc400000100bf */
[----:B------:R-:W-:Y:S01]  /*35e0*/  FMUL.FTZ R246, R206, R246 ;  /* 0x000000f6cef67220 */ /* 0x000fe20000410000 */
[----:B------:R-:W-:Y:S01]  /*35f0*/  LOP3.LUT P6, RZ, R28, 0xff, RZ, 0xc0, !PT ;  /* 0x000000ff1cff7812 */ /* 0x000fe200078cc0ff */
[----:B------:R-:W-:Y:S02]  /*3600*/  @P1 FADD.FTZ R24, R108, R24 ;  /* 0x000000186c181221 */ /* 0x000fe40000010000 */
[----:B------:R-:W-:Y:S02]  /*3610*/  @P1 FADD.FTZ R246, R109, R246 ;  /* 0x000000f66df61221 */ /* 0x000fe40000010000 */
[----:B------:R-:W-:Y:S02]  /*3620*/  FMUL.FTZ R210, R24, c[0x0][0x1e8] ;  /* 0x00007a0018d27a20 */ /* 0x000fe40000410000 */
[----:B------:R-:W-:Y:S02]  /*3630*/  FADD.FTZ R96, R212, -R96 ;  /* 0x80000060d4607221 */ /* 0x000fe40000010000 */
[-C--:B------:R-:W-:Y:S01]  /*3640*/  FFMA.FTZ R211, R211, R207.reuse, R191 ;  /* 0x000000cfd3d37223 */ /* 0x080fe200000100bf */
[----:B------:R-:W-:Y:S01]  /*3650*/  @P0 FSEL R28, R210, RZ, P2 ;  /* 0x000000ffd21c0208 */ /* 0x000fe20001000000 */
[----:B------:R-:W-:Y:S01]  /*3660*/  FMUL.FTZ R96, R206, R96 ;  /* 0x00000060ce607220 */ /* 0x000fe20000410000 */
[----:B------:R-:W-:Y:S01]  /*3670*/  @P0 LOP3.LUT P2, RZ, R198, 0xff00, RZ, 0xc0, !PT ;  /* 0x0000ff00c6ff0812 */ /* 0x000fe2000784c0ff */
[----:B------:R-:W-:Y:S01]  /*3680*/  FADD.FTZ R211, R25, -R211 ;  /* 0x800000d319d37221 */ /* 0x000fe20000010000 */
[----:B------:R-:W-:Y:S01]  /*3690*/  @P0 F2FP.BF16.PACK_AB R28, RZ, R28 ;  /* 0x0000001cff1c023e */ /* 0x000fe200000010ff */
[----:B------:R-:W-:Y:S01]  /*36a0*/  @P1 FADD.FTZ R96, R110, R96 ;  /* 0x000000606e601221 */ /* 0x000fe20000010000 */
[----:B------:R-:W-:Y:S01]  /*36b0*/  FSEL R210, R210, RZ, P6 ;  /* 0x000000ffd2d27208 */ /* 0x000fe20003000000 */
[----:B------:R-:W-:Y:S01]  /*36c0*/  FFMA.FTZ R29, R29, R207, R191 ;  /* 0x000000cf1d1d7223 */ /* 0x000fe200000100bf */
[----:B------:R-:W-:Y:S01]  /*36d0*/  @P0 PRMT R180, R28, 0x7610, R180 ;  /* 0x000076101cb40816 */ /* 0x000fe200000000b4 */
[----:B------:R-:W-:Y:S01]  /*36e0*/  FMUL.FTZ R28, R246, c[0x0][0x1e8] ;  /* 0x00007a00f61c7a20 */ /* 0x000fe20000410000 */
[----:B------:R-:W-:Y:S01]  /*36f0*/  LOP3.LUT P6, RZ, R26, 0xff000000, RZ, 0xc0, !PT ;  /* 0xff0000001aff7812 */ /* 0x000fe200078cc0ff */
[----:B------:R-:W-:-:S02]  /*3700*/  FMUL.FTZ R208, R96, c[0x0][0x1e8] ;  /* 0x00007a0060d07a20 */ /* 0x000fc40000410000 */
[----:B------:R-:W-:Y:S01]  /*3710*/  FADD.FTZ R29, R213, -R29 ;  /* 0x8000001dd51d7221 */ /* 0x000fe20000010000 */
[----:B------:R-:W-:Y:S01]  /*3720*/  @P0 FSEL R97, R28, RZ, P2 ;  /* 0x000000ff1c610208 */ /* 0x000fe20001000000 */
[----:B------:R-:W-:Y:S01]  /*3730*/  FFMA.FTZ R215, R215, R207, R191 ;  /* 0x000000cfd7d77223 */ /* 0x000fe200000100bf */
[----:B------:R-:W-:Y:S01]  /*3740*/  @P0 LOP3.LUT P2, RZ, R198, 0xff0000, RZ, 0xc0, !PT ;  /* 0x00ff0000c6ff0812 */ /* 0x000fe2000784c0ff */
[----:B------:R-:W-:Y:S01]  /*3750*/  FMUL.FTZ R29, R206, R29 ;  /* 0x0000001dce1d7220 */ /* 0x000fe20000410000 */
[----:B------:R-:W-:Y:S01]  /*3760*/  @P0 F2FP.BF16.PACK_AB R97, RZ, R97 ;  /* 0x00000061ff61023e */ /* 0x000fe200000010ff */
[----:B------:R-:W-:Y:S01]  /*3770*/  FADD.FTZ R30, R30, -R215 ;  /* 0x800000d71e1e7221 */ /* 0x000fe20000010000 */
[----:B------:R-:W-:Y:S01]  /*3780*/  FSEL R28, R28, RZ, P5 ;  /* 0x000000ff1c1c7208 */ /* 0x000fe20002800000 */
[----:B------:R-:W-:Y:S01]  /*3790*/  @P1 FADD.FTZ R29, R112, R29 ;  /* 0x0000001d701d1221 */ /* 0x000fe20000010000 */
[----:B------:R-:W-:Y:S01]  /*37a0*/  @P0 PRMT R180, R180, 0x5410, R97 ;  /* 0x00005410b4b40816 */ /* 0x000fe20000000061 */
[----:B------:R-:W-:Y:S01]  /*37b0*/  FMUL.FTZ R30, R206, R30 ;  /* 0x0000001ece1e7220 */ /* 0x000fe20000410000 */
[----:B------:R-:W-:Y:S01]  /*37c0*/  @P0 FSEL R97, R208, RZ, P2 ;  /* 0x000000ffd0610208 */ /* 0x000fe20001000000 */
[----:B------:R-:W-:Y:S01]  /*37d0*/  FFMA.FTZ R219, R219, R207, R191 ;  /* 0x000000cfdbdb7223 */ /* 0x000fe200000100bf */
[----:B------:R-:W-:Y:S01]  /*37e0*/  @P0 LOP3.LUT P2, RZ, R198, 0xff000000, RZ, 0xc0, !PT ;  /* 0xff000000c6ff0812 */ /* 0x000fe2000784c0ff */
[----:B------:R-:W-:Y:S01]  /*37f0*/  @P1 FADD.FTZ R30, R113, R30 ;  /* 0x0000001e711e1221 */ /* 0x000fe20000010000 */
[----:B------:R-:W-:Y:S01]  /*3800*/  @P0 F2FP.BF16.PACK_AB R97, RZ, R97 ;  /* 0x00000061ff61023e */ /* 0x000fe200000010ff */
[----:B------:R-:W-:Y:S01]  /*3810*/  FADD.FTZ R219, R218, -R219 ;  /* 0x800000dbdadb7221 */ /* 0x000fe20000010000 */
[----:B------:R-:W-:Y:S01]  /*3820*/  F2FP.BF16.PACK_AB R28, R28, R210 ;  /* 0x000000d21c1c723e */ /* 0x000fe200000010ff */
[----:B------:R-:W-:Y:S01]  /*3830*/  FMUL.FTZ R212, R30, c[0x0][0x1e8] ;  /* 0x00007a001ed47a20 */ /* 0x000fe20000410000 */
[----:B------:R-:W-:Y:S01]  /*3840*/  @P0 PRMT R181, R97, 0x7610, R181 ;  /* 0x0000761061b50816 */ /* 0x000fe200000000b5 */
[----:B------:R-:W-:-:S02]  /*3850*/  FMUL.FTZ R97, R206, R211 ;  /* 0x000000d3ce617220 */ /* 0x000fc40000410000 */
[----:B------:R-:W-:Y:S02]  /*3860*/  FMUL.FTZ R211, R29, c[0x0][0x1e8] ;  /* 0x00007a001dd37a20 */ /* 0x000fe40000410000 */
[----:B------:R-:W-:Y:S02]  /*3870*/  @P1 FADD.FTZ R97, R111, R97 ;  /* 0x000000616f611221 */ /* 0x000fe40000010000 */
[----:B------:R-:W-:Y:S02]  /*3880*/  FMUL.FTZ R213, R206, R219 ;  /* 0x000000dbced57220 */ /* 0x000fe40000410000 */
[----:B------:R-:W-:Y:S02]  /*3890*/  FMUL.FTZ R209, R97, c[0x0][0x1e8] ;  /* 0x00007a0061d17a20 */ /* 0x000fe40000410000 */
[----:B------:R-:W-:Y:S02]  /*38a0*/  @P1 FADD.FTZ R213, R114, R213 ;  /* 0x000000d572d51221 */ /* 0x000fe40000010000 */
[-CC-:B------:R-:W-:Y:S01]  /*38b0*/  FFMA.FTZ R221, R221, R207.reuse, R191.reuse ;  /* 0x000000cfdddd7223 */ /* 0x180fe200000100bf */
[----:B------:R-:W-:Y:S01]  /*38c0*/  @P0 FSEL R25, R209, RZ, P2 ;  /* 0x000000ffd1190208 */ /* 0x000fe20001000000 */
[----:B------:R-:W-:Y:S01]  /*38d0*/  FFMA.FTZ R105, R105, R207, R191 ;  /* 0x000000cf69697223 */ /* 0x000fe200000100bf */
[----:B------:R-:W-:Y:S01]  /*38e0*/  @P0 LOP3.LUT P2, RZ, R199, 0xff, RZ, 0xc0, !PT ;  /* 0x000000ffc7ff0812 */ /* 0x000fe2000784c0ff */
[----:B------:R-:W-:Y:S01]  /*38f0*/  FADD.FTZ R31, R31, -R221 ;  /* 0x800000dd1f1f7221 */ /* 0x000fe20000010000 */
[----:B------:R-:W-:Y:S01]  /*3900*/  @P0 F2FP.BF16.PACK_AB R25, RZ, R25 ;  /* 0x00000019ff19023e */ /* 0x000fe200000010ff */
[----:B------:R-:W-:Y:S01]  /*3910*/  FFMA.FTZ R140, R140, R207, R191 ;  /* 0x000000cf8c8c7223 */ /* 0x000fe200000100bf */
[----:B------:R-:W-:Y:S01]  /*3920*/  FSEL R209, R209, RZ, P6 ;  /* 0x000000ffd1d17208 */ /* 0x000fe20003000000 */
[----:B------:R-:W-:Y:S01]  /*3930*/  FMUL.FTZ R218, R206, R31 ;  /* 0x0000001fceda7220 */ /* 0x000fe20000410000 */
[----:B------:R-:W-:Y:S01]  /*3940*/  @P0 PRMT R181, R181, 0x5410, R25 ;  /* 0x00005410b5b50816 */ /* 0x000fe20000000019 */
[-CC-:B------:R-:W-:Y:S01]  /*3950*/  FFMA.FTZ R214, R214, R207.reuse, R191.reuse ;  /* 0x000000cfd6d67223 */ /* 0x180fe200000100bf */
[----:B------:R-:W-:Y:S01]  /*3960*/  @P0 FSEL R25, R211, RZ, P2 ;  /* 0x000000ffd3190208 */ /* 0x000fe20001000000 */
[----:B------:R-:W-:Y:S01]  /*3970*/  @P1 FADD.FTZ R218, R115, R218 ;  /* 0x000000da73da1221 */ /* 0x000fe20000010000 */
[----:B------:R-:W-:Y:S01]  /*3980*/  @P0 LOP3.LUT P2, RZ, R199, 0xff00, RZ, 0xc0, !PT ;  /* 0x0000ff00c7ff0812 */ /* 0x000fe2000784c0ff */
[----:B------:R-:W-:Y:S01]  /*3990*/  FFMA.FTZ R143, R143, R207, R191 ;  /* 0x000000cf8f8f7223 */ /* 0x000fe200000100bf */
[----:B------:R-:W-:Y:S01]  /*39a0*/  @P0 F2FP.BF16.PACK_AB R25, RZ, R25 ;  /* 0x00000019ff19023e */ /* 0x000fe200000010ff */
[----:B------:R-:W-:-:S02]  /*39b0*/  FMUL.FTZ R26, R218, c[0x0][0x1e8] ;  /* 0x00007a00da1a7a20 */ /* 0x000fc40000410000 */
[----:B------:R-:W-:Y:S01]  /*39c0*/  FADD.FTZ R105, R104, -R105 ;  /* 0x8000006968697221 */ /* 0x000fe20000010000 */
[----:B------:R-:W-:Y:S01]  /*39d0*/  @P0 PRMT R182, R25, 0x7610, R182 ;  /* 0x0000761019b60816 */ /* 0x000fe200000000b6 */
[----:B------:R-:W-:Y:S01]  /*39e0*/  FADD.FTZ R140, R141, -R140 ;  /* 0x8000008c8d8c7221 */ /* 0x000fe20000010000 */
[----:B------:R-:W-:Y:S01]  /*39f0*/  @P0 FSEL R25, R212, RZ, P2 ;  /* 0x000000ffd4190208 */ /* 0x000fe20001000000 */
[----:B------:R-:W-:Y:S01]  /*3a00*/  FADD.FTZ R214, R217, -R214 ;  /* 0x800000d6d9d67221 */ /* 0x000fe20000010000 */
[----:B------:R-:W-:Y:S01]  /*3a10*/  @P0 LOP3.LUT P2, RZ, R199, 0xff0000, RZ, 0xc0, !PT ;  /* 0x00ff0000c7ff0812 */ /* 0x000fe2000784c0ff */
[----:B------:R-:W-:Y:S01]  /*3a20*/  FADD.FTZ R143, R144, -R143 ;  /* 0x8000008f908f7221 */ /* 0x000fe20000010000 */
[----:B------:R-:W-:Y:S01]  /*3a30*/  @P0 F2FP.BF16.PACK_AB R25, RZ, R25 ;  /* 0x00000019ff19023e */ /* 0x000fe200000010ff */
[-CC-:B------:R-:W-:Y:S01]  /*3a40*/  FFMA.FTZ R145, R145, R207.reuse, R191.reuse ;  /* 0x000000cf91917223 */ /* 0x180fe200000100bf */
[----:B------:R-:W-:Y:S01]  /*3a50*/  FSEL R212, R212, RZ, P3 ;  /* 0x000000ffd4d47208 */ /* 0x000fe20001800000 */
[-C--:B------:R-:W-:Y:S01]  /*3a60*/  FFMA.FTZ R144, R216, R207.reuse, R191 ;  /* 0x000000cfd8907223 */ /* 0x080fe200000100bf */
[----:B------:R-:W-:Y:S01]  /*3a70*/  @P0 PRMT R182, R182, 0x5410, R25 ;  /* 0x00005410b6b60816 */ /* 0x000fe20000000019 */
[----:B------:R-:W-:Y:S01]  /*3a80*/  FMUL.FTZ R25, R213, c[0x0][0x1e8] ;  /* 0x00007a00d5197a20 */ /* 0x000fe20000410000 */
[----:B------:R-:W-:Y:S01]  /*3a90*/  LOP3.LUT P3, RZ, R27, 0xff000000, RZ, 0xc0, !PT ;  /* 0xff0000001bff7812 */ /* 0x000fe2000786c0ff */
[----:B------:R-:W-:-:S02]  /*3aa0*/  FFMA.FTZ R220, R220, R207, R191 ;  /* 0x000000cfdcdc7223 */ /* 0x000fc400000100bf */
[----:B------:R-:W-:Y:S01]  /*3ab0*/  FADD.FTZ R145, R146, -R145 ;  /* 0x8000009192917221 */ /* 0x000fe20000010000 */
[----:B------:R-:W-:Y:S01]  /*3ac0*/  @P0 FSEL R215, R25, RZ, P2 ;  /* 0x000000ff19d70208 */ /* 0x000fe20001000000 */
[----:B------:R-:W-:Y:S01]  /*3ad0*/  FADD.FTZ R144, R150, -R144 ;  /* 0x8000009096907221 */ /* 0x000fe20000010000 */
[----:B------:R-:W-:Y:S01]  /*3ae0*/  LOP3.LUT P2, RZ, R27, 0xff, RZ, 0xc0, !PT ;  /* 0x000000ff1bff7812 */ /* 0x000fe2000784c0ff */
[----:B------:R-:W-:Y:S01]  /*3af0*/  FADD.FTZ R220, R151, -R220 ;  /* 0x800000dc97dc7221 */ /* 0x000fe20000010000 */
[----:B------:R-:W-:Y:S01]  /*3b00*/  @P0 F2FP.BF16.PACK_AB R215, RZ, R215 ;  /* 0x000000d7ffd7023e */ /* 0x000fe200000010ff */
[C---:B------:R-:W-:Y:S01]  /*3b10*/  FMUL.FTZ R145, R206.reuse, R145 ;  /* 0x00000091ce917220 */ /* 0x040fe20000410000 */
[----:B------:R-:W-:Y:S01]  /*3b20*/  FSEL R211, R211, RZ, P2 ;  /* 0x000000ffd3d37208 */ /* 0x000fe20001000000 */
[----:B------:R-:W-:Y:S01]  /*3b30*/  FMUL.FTZ R144, R206, R144 ;  /* 0x00000090ce907220 */ /* 0x000fe20000410000 */
[----:B------:R-:W-:Y:S01]  /*3b40*/  LOP3.LUT P2, RZ, R27, 0xff0000, RZ, 0xc0, !PT ;  /* 0x00ff00001bff7812 */ /* 0x000fe2000784c0ff */
[----:B------:R-:W-:Y:S01]  /*3b50*/  @P1 FADD.FTZ R145, R121, R145 ;  /* 0x0000009179911221 */ /* 0x000fe20000010000 */
[----:B------:R-:W-:Y:S01]  /*3b60*/  @P0 PRMT R183, R215, 0x7610, R183 ;  /* 0x00007610d7b70816 */ /* 0x000fe200000000b7 */
[----:B------:R-:W-:Y:S01]  /*3b70*/  @P1 FADD.FTZ R144, R122, R144 ;  /* 0x000000907a901221 */ /* 0x000fe20000010000 */
[----:B------:R-:W-:Y:S01]  /*3b80*/  FSEL R31, R25, RZ, P2 ;  /* 0x000000ff191f7208 */ /* 0x000fe20001000000 */
[-CC-:B------:R-:W-:Y:S01]  /*3b90*/  FFMA.FTZ R155, R155, R207.reuse, R191.reuse ;  /* 0x000000cf9b9b7223 */ /* 0x180fe200000100bf */
[----:B------:R-:W-:Y:S01]  /*3ba0*/  ISETP.NE.U32.AND P2, PT, RZ, c[0x0][0x258], PT ;  /* 0x00009600ff007a0c */ /* 0x000fe20003f45070 */
[----:B------:R-:W-:Y:S01]  /*3bb0*/  FFMA.FTZ R162, R162, R207, R191 ;  /* 0x000000cfa2a27223 */ /* 0x000fe200000100bf */
[----:B------:R-:W-:Y:S01]  /*3bc0*/  FSEL R215, R26, RZ, P3 ;  /* 0x000000ff1ad77208 */ /* 0x000fe20001800000 */
[----:B------:R-:W-:Y:S01]  /*3bd0*/  FADD.FTZ R155, R164, -R155 ;  /* 0x8000009ba49b7221 */ /* 0x000fe20000010000 */
[----:B------:R-:W-:Y:S01]  /*3be0*/  ISETP.NE.AND.EX P2, PT, RZ, c[0x0][0x25c], PT, P2 ;  /* 0x00009700ff007a0c */ /* 0x000fe20003f45320 */
[----:B------:R-:W-:Y:S01]  /*3bf0*/  FADD.FTZ R166, R166, -R162 ;  /* 0x800000a2a6a67221 */ /* 0x000fe20000010000 */
[----:B------:R-:W-:Y:S01]  /*3c00*/  @P0 LOP3.LUT P3, RZ, R199, 0xff000000, RZ, 0xc0, !PT ;  /* 0xff000000c7ff0812 */ /* 0x000fe2000786c0ff */
[----:B------:R-:W-:Y:S01]  /*3c10*/  FMUL.FTZ R155, R206, R155 ;  /* 0x0000009bce9b7220 */ /* 0x000fe20000410000 */
[----:B------:R-:W-:Y:S01]  /*3c20*/  F2FP.BF16.PACK_AB R31, R215, R31 ;  /* 0x0000001fd71f723e */ /* 0x000fe200000010ff */
[-C--:B------:R-:W-:Y:S01]  /*3c30*/  FFMA.FTZ R163, R163, R207.reuse, R191 ;  /* 0x000000cfa3a37223 */ /* 0x080fe200000100bf */
[----:B------:R-:W-:Y:S01]  /*3c40*/  @P0 FSEL R25, R26, RZ, P3 ;  /* 0x000000ff1a190208 */ /* 0x000fe20001800000 */
[----:B------:R-:W-:Y:S01]  /*3c50*/  @P1 FADD.FTZ R155, R127, R155 ;  /* 0x0000009b7f9b1221 */ /* 0x000fe20000010000 */
[----:B------:R-:W-:Y:S01]  /*3c60*/  ISETP.NE.U32.AND P3, PT, RZ, c[0x0][0x258], PT ;  /* 0x00009600ff007a0c */ /* 0x000fe20003f65070 */
[----:B------:R-:W-:Y:S01]  /*3c70*/  FFMA.FTZ R222, R222, R207, R191 ;  /* 0x000000cfdede7223 */ /* 0x000fe200000100bf */
[----:B------:R-:W-:Y:S01]  /*3c80*/  @P0 F2FP.BF16.PACK_AB R25, RZ, R25 ;  /* 0x00000019ff19023e */ /* 0x000fe200000010ff */
[----:B------:R-:W-:Y:S01]  /*3c90*/  FADD.FTZ R99, R99, -R163 ;  /* 0x800000a363637221 */ /* 0x000fe20000010000 */
[----:B------:R-:W-:Y:S01]  /*3ca0*/  ISETP.NE.AND.EX P3, PT, RZ, c[0x0][0x25c], PT, P3 ;  /* 0x00009700ff007a0c */ /* 0x000fe20003f65330 */
[----:B------:R-:W-:Y:S01]  /*3cb0*/  FADD.FTZ R222, R98, -R222 ;  /* 0x800000de62de7221 */ /* 0x000fe20000010000 */
[----:B------:R-:W-:Y:S01]  /*3cc0*/  @P2 MOV R219, 0x20 ;  /* 0x0000002000db2802 */ /* 0x000fe20000000f00 */
[-C--:B------:R-:W-:Y:S01]  /*3cd0*/  FFMA.FTZ R168, R168, R207.reuse, R191 ;  /* 0x000000cfa8a87223 */ /* 0x080fe200000100bf */
[----:B------:R-:W-:Y:S01]  /*3ce0*/  @P0 PRMT R183, R183, 0x5410, R25 ;  /* 0x00005410b7b70816 */ /* 0x000fe20000000019 */
[-CC-:B------:R-:W-:Y:S01]  /*3cf0*/  FFMA.FTZ R172, R172, R207.reuse, R191.reuse ;  /* 0x000000cfacac7223 */ /* 0x180fe200000100bf */
[----:B------:R-:W-:Y:S01]  /*3d00*/  SEL R26, R96, R186, P3 ;  /* 0x000000ba601a7207 */ /* 0x000fe20001800000 */
[----:B------:R-:W-:Y:S01]  /*3d10*/  FFMA.FTZ R170, R170, R207, R191 ;  /* 0x000000cfaaaa7223 */ /* 0x000fe200000100bf */
[----:B------:R-:W-:Y:S01]  /*3d20*/  SEL R27, R97, R187, P3 ;  /* 0x000000bb611b7207 */ /* 0x000fe20001800000 */
[----:B------:R-:W-:Y:S01]  /*3d30*/  @P2 IMAD.WIDE.U32 R96, R195, R219, c[0x0][0x258] ;  /* 0x00009600c3602625 */ /* 0x000fe200078e00db */
[----:B------:R-:W-:-:S02]  /*3d40*/  SEL R25, R246, R185, P3 ;  /* 0x000000b9f6197207 */ /* 0x000fc40001800000 */
[----:B------:R-:W-:Y:S01]  /*3d50*/  @P2 SEL R24, R24, R184, P3 ;  /* 0x000000b818182207 */ /* 0x000fe20001800000 */
[-CC-:B------:R-:W-:Y:S01]  /*3d60*/  FFMA.FTZ R188, R188, R207.reuse, R191.reuse ;  /* 0x000000cfbcbc7223 */ /* 0x180fe200000100bf */
[----:B------:R-:W-:Y:S01]  /*3d70*/  MOV R98, R102 ;  /* 0x0000006600627202 */ /* 0x000fe20000000f00 */
[-CC-:B------:R-:W-:Y:S02]  /*3d80*/  FFMA.FTZ R190, R190, R207.reuse, R191.reuse ;  /* 0x000000cfbebe7223 */ /* 0x180fe400000100bf */
[----:B------:R1:W-:Y:S01]  /*3d90*/  @P2 STG.E.128 [R96.64], R24 ;  /* 0x0000001860002986 */ /* 0x0003e2000c101d04 */
[----:B------:R-:W-:Y:S02]  /*3da0*/  FFMA.FTZ R178, R178, R207, R191 ;  /* 0x000000cfb2b27223 */ /* 0x000fe400000100bf */
[----:B------:R-:W-:Y:S02]  /*3db0*/  FADD.FTZ R170, R171, -R170 ;  /* 0x800000aaabaa7221 */ /* 0x000fe40000010000 */
[----:B------:R-:W-:-:S02]  /*3dc0*/  FADD.FTZ R177, R177, -R188 ;  /* 0x800000bcb1b17221 */ /* 0x000fc40000010000 */
[----:B------:R-:W-:Y:S02]  /*3dd0*/  FADD.FTZ R169, R169, -R172 ;  /* 0x800000aca9a97221 */ /* 0x000fe40000010000 */
[----:B------:R-:W-:Y:S02]  /*3de0*/  FADD.FTZ R168, R167, -R168 ;  /* 0x800000a8a7a87221 */ /* 0x000fe40000010000 */
[----:B------:R-:W-:Y:S02]  /*3df0*/  FADD.FTZ R190, R189, -R190 ;  /* 0x800000bebdbe7221 */ /* 0x000fe40000010000 */
[C---:B------:R-:W-:Y:S02]  /*3e00*/  FMUL.FTZ R188, R206.reuse, R168 ;  /* 0x000000a8cebc7220 */ /* 0x040fe40000410000 */
[----:B------:R-:W-:Y:S02]  /*3e10*/  FMUL.FTZ R169, R206, R169 ;  /* 0x000000a9cea97220 */ /* 0x000fe40000410000 */
[----:B------:R-:W-:Y:S01]  /*3e20*/  @P1 FADD.FTZ R188, R132, R188 ;  /* 0x000000bc84bc1221 */ /* 0x000fe20000010000 */
[----:B-1----:R-:W-:Y:S01]  /*3e30*/  SEL R24, R29, R156, P3 ;  /* 0x0000009c1d187207 */ /* 0x002fe20001800000 */
[----:B------:R-:W-:Y:S01]  /*3e40*/  FMUL.FTZ R167, R206, R190 ;  /* 0x000000becea77220 */ /* 0x000fe20000410000 */
[----:B------:R-:W-:Y:S01]  /*3e50*/  FSEL R29, R208, RZ, P4 ;  /* 0x000000ffd01d7208 */ /* 0x000fe20002000000 */
[----:B------:R-:W-:Y:S01]  /*3e60*/  HFMA2.MMA R208, -RZ, RZ, 0, 9.5367431640625e-07 ;  /* 0x00000010ffd07435 */ /* 0x000fe200000001ff */
[----:B------:R-:W-:Y:S01]  /*3e70*/  SEL R25, R30, R157, P3 ;  /* 0x0000009d1e197207 */ /* 0x000fe20001800000 */
[----:B------:R-:W-:Y:S01]  /*3e80*/  @P1 FADD.FTZ R169, R133, R169 ;  /* 0x000000a985a91221 */ /* 0x000fe20000010000 */
[----:B------:R-:W-:Y:S01]  /*3e90*/  SEL R26, R213, R158, P3 ;  /* 0x0000009ed51a7207 */ /* 0x000fe20001800000 */
[----:B------:R-:W-:Y:S01]  /*3ea0*/  @P1 FADD.FTZ R167, R137, R167 ;  /* 0x000000a789a71221 */ /* 0x000fe20000010000 */
[----:B------:R-:W-:-:S02]  /*3eb0*/  SEL R27, R218, R159, P3 ;  /* 0x0000009fda1b7207 */ /* 0x000fc40001800000 */
[----:B------:R-:W-:Y:S02]  /*3ec0*/  F2FP.BF16.PACK_AB R30, R212, R211 ;  /* 0x000000d3d41e723e */ /* 0x000fe400000010ff */
        /* <DEDUP_REMOVED lines=9> */
[C---:B------:R-:W-:Y:S02]  /*3f60*/  FMUL.FTZ R105, R206.reuse, R143 ;  /* 0x0000008fce697220 */ /* 0x040fe40000410000 */
[----:B------:R-:W-:-:S02]  /*3f70*/  FMUL.FTZ R143, R206, R220 ;  /* 0x000000dcce8f7220 */ /* 0x000fc40000410000 */
[----:B------:R-:W-:Y:S02]  /*3f80*/  @P1 FADD.FTZ R105, R120, R105 ;  /* 0x0000006978691221 */ /* 0x000fe40000010000 */
        /* <DEDUP_REMOVED lines=31> */
[----:B------:R-:W-:Y:S02]  /*4180*/  @P0 MOV R25, R200 ;  /* 0x000000c800190202 */ /* 0x000fe40000000f00 */
[----:B------:R-:W-:Y:S01]  /*4190*/  LOP3.LUT P5, RZ, R24, 0xff, RZ, 0xc0, !PT ;  /* 0x000000ff18ff7812 */ /* 0x000fe200078ac0ff */
[----:B------:R-:W-:Y:S01]  /*41a0*/  FADD.FTZ R28, R147, -R28 ;  /* 0x8000001c931c7221 */ /* 0x000fe20000010000 */
[----:B------:R-:W-:Y:S02]  /*41b0*/  @P0 LOP3.LUT P6, RZ, R25, 0xff, RZ, 0xc0, !PT ;  /* 0x000000ff19ff0812 */ /* 0x000fe400078cc0ff */
[----:B------:R-:W-:Y:S01]  /*41c0*/  FSEL R25, R96, RZ, P5 ;  /* 0x000000ff60197208 */ /* 0x000fe20002800000 */
[----:B------:R-:W-:Y:S01]  /*41d0*/  FMUL.FTZ R28, R206, R28 ;  /* 0x0000001cce1c7220 */ /* 0x000fe20000410000 */
[----:B------:R-:W-:-:S02]  /*41e0*/  @P0 LOP3.LUT P5, RZ, R200, 0xff00, RZ, 0xc0, !PT ;  /* 0x0000ff00c8ff0812 */ /* 0x000fc400078ac0ff */
[----:B------:R-:W-:Y:S01]  /*41f0*/  @P0 FSEL R142, R96, RZ, P6 ;  /* 0x000000ff608e0208 */ /* 0x000fe20003000000 */
[----:B------:R-:W-:Y:S01]  /*4200*/  @P1 FADD.FTZ R28, R124, R28 ;  /* 0x0000001c7c1c1221 */ /* 0x000fe20000010000 */
[----:B------:R-:W-:Y:S02]  /*4210*/  LOP3.LUT P6, RZ, R100, 0xff0000, RZ, 0xc0, !PT ;  /* 0x00ff000064ff7812 */ /* 0x000fe400078cc0ff */
[C---:B------:R-:W-:Y:S02]  /*4220*/  FSEL R96, R97.reuse, RZ, P4 ;  /* 0x000000ff61607208 */ /* 0x040fe40002000000 */
[----:B------:R-:W-:Y:S02]  /*4230*/  @P0 FSEL R104, R97, RZ, P5 ;  /* 0x000000ff61680208 */ /* 0x000fe40002800000 */
[----:B------:R-:W-:Y:S02]  /*4240*/  @P0 LOP3.LUT P4, RZ, R200, 0xff0000, RZ, 0xc0, !PT ;  /* 0x00ff0000c8ff0812 */ /* 0x000fe4000788c0ff */
[----:B------:R-:W-:-:S02]  /*4250*/  FSEL R97, R31, RZ, P6 ;  /* 0x000000ff1f617208 */ /* 0x000fc40003000000 */
[----:B------:R-:W-:Y:S02]  /*4260*/  LOP3.LUT P5, RZ, R100, 0xff000000, RZ, 0xc0, !PT ;  /* 0xff00000064ff7812 */ /* 0x000fe400078ac0ff */
[----:B------:R-:W-:Y:S02]  /*4270*/  @P0 LOP3.LUT P6, RZ, R200, 0xff000000, RZ, 0xc0, !PT ;  /* 0xff000000c8ff0812 */ /* 0x000fe400078cc0ff */
[----:B------:R-:W-:Y:S02]  /*4280*/  @P0 FSEL R140, R31, RZ, P4 ;  /* 0x000000ff1f8c0208 */ /* 0x000fe40002000000 */
[----:B------:R-:W-:Y:S02]  /*4290*/  LOP3.LUT P4, RZ, R101, 0xff, RZ, 0xc0, !PT ;  /* 0x000000ff65ff7812 */ /* 0x000fe4000788c0ff */
[C---:B------:R-:W-:Y:S02]  /*42a0*/  FSEL R27, R30.reuse, RZ, P5 ;  /* 0x000000ff1e1b7208 */ /* 0x040fe40002800000 */
[----:B------:R-:W-:Y:S01]  /*42b0*/  @P0 FSEL R141, R30, RZ, P6 ;  /* 0x000000ff1e8d0208 */ /* 0x000fe20003000000 */
[----:B------:R-:W-:Y:S01]  /*42c0*/  FFMA.FTZ R30, R154, R207, R191 ;  /* 0x000000cf9a1e7223 */ /* 0x000fe200000100bf */
[----:B------:R-:W-:-:S02]  /*42d0*/  @P0 LOP3.LUT P5, RZ, R201, 0xff, RZ, 0xc0, !PT ;  /* 0x000000ffc9ff0812 */ /* 0x000fc400078ac0ff */
[----:B------:R-:W-:Y:S01]  /*42e0*/  LOP3.LUT P6, RZ, R101, 0xff00, RZ, 0xc0, !PT ;  /* 0x0000ff0065ff7812 */ /* 0x000fe200078cc0ff */
[----:B------:R-:W-:Y:S01]  /*42f0*/  FADD.FTZ R30, R160, -R30 ;  /* 0x8000001ea01e7221 */ /* 0x000fe20000010000 */
[C---:B------:R-:W-:Y:S01]  /*4300*/  FSEL R29, R105.reuse, RZ, P4 ;  /* 0x000000ff691d7208 */ /* 0x040fe20002000000 */
[----:B------:R-:W-:Y:S01]  /*4310*/  FMUL.FTZ R160, R188, c[0x0][0x1e8] ;  /* 0x00007a00bca07a20 */ /* 0x000fe20000410000 */
[----:B------:R-:W-:Y:S01]  /*4320*/  @P0 FSEL R105, R105, RZ, P5 ;  /* 0x000000ff69690208 */ /* 0x000fe20002800000 */
[----:B------:R-:W-:Y:S01]  /*4330*/  FMUL.FTZ R30, R206, R30 ;  /* 0x0000001ece1e7220 */ /* 0x000fe20000410000 */
[----:B------:R-:W-:Y:S02]  /*4340*/  FSEL R31, R145, RZ, P6 ;  /* 0x000000ff911f7208 */ /* 0x000fe40003000000 */
[C---:B------:R-:W-:Y:S01]  /*4350*/  LOP3.LUT P4, RZ, R101.reuse, 0xff0000, RZ, 0xc0, !PT ;  /* 0x00ff000065ff7812 */ /* 0x040fe2000788c0ff */
[----:B------:R-:W-:Y:S01]  /*4360*/  @P1 FADD.FTZ R30, R126, R30 ;  /* 0x0000001e7e1e1221 */ /* 0x000fe20000010000 */
[----:B------:R-:W-:Y:S01]  /*4370*/  LOP3.LUT P5, RZ, R101, 0xff000000, RZ, 0xc0, !PT ;  /* 0xff00000065ff7812 */ /* 0x000fe200078ac0ff */
[----:B------:R-:W-:Y:S01]  /*4380*/  FFMA.FTZ R101, R152, R207, R191 ;  /* 0x000000cf98657223 */ /* 0x000fe200000100bf */
[----:B------:R-:W-:Y:S01]  /*4390*/  @P0 LOP3.LUT P6, RZ, R201, 0xff00, RZ, 0xc0, !PT ;  /* 0x0000ff00c9ff0812 */ /* 0x000fe200078cc0ff */
[----:B------:R-:W-:Y:S01]  /*43a0*/  FMUL.FTZ R26, R30, c[0x0][0x1e8] ;  /* 0x00007a001e1a7a20 */ /* 0x000fe20000410000 */
[----:B------:R-:W-:Y:S01]  /*43b0*/  MOV R24, R106 ;  /* 0x0000006a00187202 */ /* 0x000fe20000000f00 */
[----:B------:R-:W-:Y:S01]  /*43c0*/  FADD.FTZ R101, R153, -R101 ;  /* 0x8000006599657221 */ /* 0x000fe20000010000 */
[----:B------:R-:W-:Y:S01]  /*43d0*/  @P0 FSEL R147, R145, RZ, P6 ;  /* 0x000000ff91930208 */ /* 0x000fe20003000000 */
[----:B------:R-:W-:Y:S01]  /*43e0*/  FMUL.FTZ R145, R155, c[0x0][0x1e8] ;  /* 0x00007a009b917a20 */ /* 0x000fe20000410000 */
[----:B------:R-:W-:Y:S01]  /*43f0*/  FSEL R100, R144, RZ, P4 ;  /* 0x000000ff90647208 */ /* 0x000fe20002000000 */
[----:B------:R-:W-:Y:S01]  /*4400*/  FMUL.FTZ R101, R206, R101 ;  /* 0x00000065ce657220 */ /* 0x000fe20000410000 */
[----:B------:R-:W-:-:S02]  /*4410*/  LOP3.LUT P6, RZ, R24, 0xff, RZ, 0xc0, !PT ;  /* 0x000000ff18ff7812 */ /* 0x000fc400078cc0ff */
[----:B------:R-:W-:Y:S01]  /*4420*/  @P0 LOP3.LUT P4, RZ, R201, 0xff0000, RZ, 0xc0, !PT ;  /* 0x00ff0000c9ff0812 */ /* 0x000fe2000788c0ff */
[----:B------:R-:W-:Y:S01]  /*4430*/  @P1 FADD.FTZ R101, R125, R101 ;  /* 0x000000657d651221 */ /* 0x000fe20000010000 */
[----:B------:R-:W-:Y:S02]  /*4440*/  @P0 MOV R24, R202 ;  /* 0x000000ca00180202 */ /* 0x000fe40000000f00 */
[----:B------:R-:W-:Y:S01]  /*4450*/  @P0 FSEL R148, R144, RZ, P4 ;  /* 0x000000ff90940208 */ /* 0x000fe20002000000 */
[----:B------:R-:W-:Y:S01]  /*4460*/  FMUL.FTZ R144, R28, c[0x0][0x1e8] ;  /* 0x00007a001c907a20 */ /* 0x000fe20000410000 */
[----:B------:R-:W-:Y:S01]  /*4470*/  @P0 LOP3.LUT P4, RZ, R24, 0xff, RZ, 0xc0, !PT ;  /* 0x000000ff18ff0812 */ /* 0x000fe2000788c0ff */
[----:B------:R-:W-:Y:S01]  /*4480*/  FFMA.FTZ R24, R165, R207, R191 ;  /* 0x000000cfa5187223 */ /* 0x000fe200000100bf */
[----:B------:R-:W-:Y:S02]  /*4490*/  FSEL R164, R143, RZ, P5 ;  /* 0x000000ff8fa47208 */ /* 0x000fe40002800000 */
[----:B------:R-:W-:Y:S01]  /*44a0*/  @P0 LOP3.LUT P5, RZ, R201, 0xff000000, RZ, 0xc0, !PT ;  /* 0xff000000c9ff0812 */ /* 0x000fe200078ac0ff */
[----:B------:R-:W-:Y:S01]  /*44b0*/  FADD.FTZ R24, R161, -R24 ;  /* 0x80000018a1187221 */ /* 0x000fe20000010000 */
[----:B------:R-:W-:-:S02]  /*44c0*/  FSEL R150, R144, RZ, P6 ;  /* 0x000000ff90967208 */ /* 0x000fc40003000000 */
[----:B------:R-:W-:Y:S01]  /*44d0*/  @P0 FSEL R154, R143, RZ, P5 ;  /* 0x000000ff8f9a0208 */ /* 0x000fe20002800000 */
[----:B------:R-:W-:Y:S01]  /*44e0*/  FMUL.FTZ R143, R101, c[0x0][0x1e8] ;  /* 0x00007a00658f7a20 */ /* 0x000fe20000410000 */
[----:B------:R-:W-:Y:S01]  /*44f0*/  LOP3.LUT P5, RZ, R106, 0xff00, RZ, 0xc0, !PT ;  /* 0x0000ff006aff7812 */ /* 0x000fe200078ac0ff */
[----:B------:R-:W-:Y:S01]  /*4500*/  FMUL.FTZ R24, R206, R24 ;  /* 0x00000018ce187220 */ /* 0x000fe20000410000 */
[----:B------:R-:W-:Y:S02]  /*4510*/  @P0 LOP3.LUT P6, RZ, R202, 0xff00, RZ, 0xc0, !PT ;  /* 0x0000ff00caff0812 */ /* 0x000fe400078cc0ff */
[C---:B------:R-:W-:Y:S01]  /*4520*/  FSEL R149, R143.reuse, RZ, P5 ;  /* 0x000000ff8f957208 */ /* 0x040fe20002800000 */
[----:B------:R-:W-:Y:S01]  /*4530*/  @P1 FADD.FTZ R24, R128, R24 ;  /* 0x0000001880181221 */ /* 0x000fe20000010000 */
[----:B------:R-:W-:Y:S02]  /*4540*/  @P0 FSEL R144, R144, RZ, P4 ;  /* 0x000000ff90900208 */ /* 0x000fe40002000000 */
[----:B------:R-:W-:Y:S01]  /*4550*/  @P0 LOP3.LUT P5, RZ, R202, 0xff0000, RZ, 0xc0, !PT ;  /* 0x00ff0000caff0812 */ /* 0x000fe200078ac0ff */
[----:B------:R-:W-:Y:S01]  /*4560*/  FMUL.FTZ R146, R24, c[0x0][0x1e8] ;  /* 0x00007a0018927a20 */ /* 0x000fe20000410000 */
[----:B------:R-:W-:-:S02]  /*4570*/  @P0 FSEL R143, R143, RZ, P6 ;  /* 0x000000ff8f8f0208 */ /* 0x000fc40003000000 */
[C---:B------:R-:W-:Y:S02]  /*4580*/  LOP3.LUT P4, RZ, R106.reuse, 0xff0000, RZ, 0xc0, !PT ;  /* 0x00ff00006aff7812 */ /* 0x040fe4000788c0ff */
[----:B------:R-:W-:Y:S02]  /*4590*/  LOP3.LUT P6, RZ, R106, 0xff000000, RZ, 0xc0, !PT ;  /* 0xff0000006aff7812 */ /* 0x000fe400078cc0ff */
[C---:B------:R-:W-:Y:S02]  /*45a0*/  @P0 FSEL R106, R26.reuse, RZ, P5 ;  /* 0x000000ff1a6a0208 */ /* 0x040fe40002800000 */
[----:B------:R-:W-:Y:S01]  /*45b0*/  FSEL R152, R26, RZ, P4 ;  /* 0x000000ff1a987208 */ /* 0x000fe20002000000 */
[----:B------:R-:W-:Y:S01]  /*45c0*/  FMUL.FTZ R26, R206, R222 ;  /* 0x000000dece1a7220 */ /* 0x000fe20000410000 */
[----:B------:R-:W-:Y:S02]  /*45d0*/  LOP3.LUT P5, RZ, R107, 0xff, RZ, 0xc0, !PT ;  /* 0x000000ff6bff7812 */ /* 0x000fe400078ac0ff */
[----:B------:R-:W-:Y:S01]  /*45e0*/  FSEL R151, R145, RZ, P6 ;  /* 0x000000ff91977208 */ /* 0x000fe20003000000 */
[----:B------:R-:W-:Y:S01]  /*45f0*/  @P1 FADD.FTZ R26, R130, R26 ;  /* 0x0000001a821a1221 */ /* 0x000fe20000010000 */
[----:B------:R-:W-:-:S02]  /*4600*/  @P0 LOP3.LUT P4, RZ, R202, 0xff000000, RZ, 0xc0, !PT ;  /* 0xff000000caff0812 */ /* 0x000fc4000788c0ff */
[----:B------:R-:W-:Y:S01]  /*4610*/  @P0 LOP3.LUT P6, RZ, R203, 0xff, RZ, 0xc0, !PT ;  /* 0x000000ffcbff0812 */ /* 0x000fe200078cc0ff */
[----:B------:R-:W-:Y:S01]  /*4620*/  FMUL.FTZ R171, R26, c[0x0][0x1e8] ;  /* 0x00007a001aab7a20 */ /* 0x000fe20000410000 */
[C---:B------:R-:W-:Y:S02]  /*4630*/  FSEL R153, R146.reuse, RZ, P5 ;  /* 0x000000ff92997208 */ /* 0x040fe40002800000 */
[----:B------:R-:W-:Y:S02]  /*4640*/  @P0 FSEL R145, R145, RZ, P4 ;  /* 0x000000ff91910208 */ /* 0x000fe40002000000 */
[----:B------:R-:W-:Y:S02]  /*4650*/  @P0 FSEL R146, R146, RZ, P6 ;  /* 0x000000ff92920208 */ /* 0x000fe40003000000 */
[C---:B------:R-:W-:Y:S02]  /*4660*/  LOP3.LUT P4, RZ, R107.reuse, 0xff00, RZ, 0xc0, !PT ;  /* 0x0000ff006bff7812 */ /* 0x040fe4000788c0ff */
[----:B------:R-:W-:-:S02]  /*4670*/  LOP3.LUT P5, RZ, R107, 0xff0000, RZ, 0xc0, !PT ;  /* 0x00ff00006bff7812 */ /* 0x000fc400078ac0ff */
[----:B------:R-:W-:Y:S01]  /*4680*/  LOP3.LUT P6, RZ, R107, 0xff000000, RZ, 0xc0, !PT ;  /* 0xff0000006bff7812 */ /* 0x000fe200078cc0ff */
[-CC-:B------:R-:W-:Y:S01]  /*4690*/  FFMA.FTZ R107, R176, R207.reuse, R191.reuse ;  /* 0x000000cfb06b7223 */ /* 0x180fe200000100bf */
[----:B------:R-:W-:Y:S01]  /*46a0*/  SEL R26, R26, R158, P3 ;  /* 0x0000009e1a1a7207 */ /* 0x000fe20001800000 */
[----:B------:R-:W-:Y:S01]  /*46b0*/  FMUL.FTZ R176, R206, R166 ;  /* 0x000000a6ceb07220 */ /* 0x000fe20000410000 */
[----:B------:R-:W-:Y:S01]  /*46c0*/  SEL R24, R24, R156, P3 ;  /* 0x0000009c18187207 */ /* 0x000fe20001800000 */
[----:B------:R-:W-:Y:S01]  /*46d0*/  FFMA.FTZ R191, R175, R207, R191 ;  /* 0x000000cfafbf7223 */ /* 0x000fe200000100bf */
[----:B------:R-:W-:Y:S01]  /*46e0*/  @P0 F2FP.BF16.PACK_AB R142, RZ, R142 ;  /* 0x0000008eff8e023e */ /* 0x000fe200000010ff */
[----:B------:R-:W-:Y:S01]  /*46f0*/  @P1 FADD.FTZ R176, R129, R176 ;  /* 0x000000b081b01221 */ /* 0x000fe20000010000 */
[----:B------:R-:W-:Y:S01]  /*4700*/  @P0 F2FP.BF16.PACK_AB R140, RZ, R140 ;  /* 0x0000008cff8c023e */ /* 0x000fe200000010ff */
[----:B------:R-:W-:Y:S01]  /*4710*/  FADD.FTZ R191, R179, -R191 ;  /* 0x800000bfb3bf7221 */ /* 0x000fe20000010000 */
[----:B------:R-:W-:Y:S01]  /*4720*/  @P0 F2FP.BF16.PACK_AB R105, RZ, R105 ;  /* 0x00000069ff69023e */ /* 0x000fe200000010ff */
[----:B------:R-:W-:Y:S01]  /*4730*/  FMUL.FTZ R163, R176, c[0x0][0x1e8] ;  /* 0x00007a00b0a37a20 */ /* 0x000fe20000410000 */
[----:B------:R-:W-:Y:S01]  /*4740*/  @P0 F2FP.BF16.PACK_AB R148, RZ, R148 ;  /* 0x00000094ff94023e */ /* 0x000fe200000010ff */
[----:B------:R-:W-:Y:S01]  /*4750*/  FMUL.FTZ R179, R206, R170 ;  /* 0x000000aaceb37220 */ /* 0x000fe20000410000 */
[----:B------:R-:W-:Y:S01]  /*4760*/  F2FP.BF16.PACK_AB R97, R27, R97 ;  /* 0x000000611b61723e */ /* 0x000fe200000010ff */
[----:B------:R-:W-:Y:S01]  /*4770*/  FADD.FTZ R107, R173, -R107 ;  /* 0x8000006bad6b7221 */ /* 0x000fe20000010000 */
[----:B------:R-:W-:Y:S01]  /*4780*/  FSEL R175, R163, RZ, P4 ;  /* 0x000000ffa3af7208 */ /* 0x000fe20002000000 */
[----:B------:R-:W-:Y:S01]  /*4790*/  @P1 FADD.FTZ R179, R134, R179 ;  /* 0x000000b386b31221 */ /* 0x000fe20000010000 */
[----:B------:R-:W-:Y:S01]  /*47a0*/  @P0 LOP3.LUT P4, RZ, R203, 0xff00, RZ, 0xc0, !PT ;  /* 0x0000ff00cbff0812 */ /* 0x000fe2000788c0ff */
[----:B------:R-:W-:Y:S01]  /*47b0*/  FMUL.FTZ R168, R206, R107 ;  /* 0x0000006bcea87220 */ /* 0x000fe20000410000 */
[----:B------:R-:W-:Y:S01]  /*47c0*/  F2FP.BF16.PACK_AB R96, R96, R25 ;  /* 0x000000196060723e */ /* 0x000fe200000010ff */
[----:B------:R-:W-:Y:S01]  /*47d0*/  FMUL.FTZ R107, R179, c[0x0][0x1e8] ;  /* 0x00007a00b36b7a20 */ /* 0x000fe20000410000 */
[----:B------:R-:W-:Y:S01]  /*47e0*/  @P0 FSEL R163, R163, RZ, P4 ;  /* 0x000000ffa3a30208 */ /* 0x000fe20002000000 */
[----:B------:R-:W-:Y:S01]  /*47f0*/  @P1 FADD.FTZ R168, R135, R168 ;  /* 0x000000a887a81221 */ /* 0x000fe20000010000 */
[----:B------:R-:W-:Y:S01]  /*4800*/  LOP3.LUT P4, RZ, R98, 0xff, RZ, 0xc0, !PT ;  /* 0x000000ff62ff7812 */ /* 0x000fe2000788c0ff */
[----:B------:R-:W-:Y:S01]  /*4810*/  FADD.FTZ R98, R174, -R178 ;  /* 0x800000b2ae627221 */ /* 0x000fe20000010000 */
[----:B------:R-:W-:Y:S01]  /*4820*/  FSEL R174, R171, RZ, P5 ;  /* 0x000000ffabae7208 */ /* 0x000fe20002800000 */
[C---:B------:R-:W-:Y:S01]  /*4830*/  FMUL.FTZ R178, R206.reuse, R99 ;  /* 0x00000063ceb27220 */ /* 0x040fe20000410000 */
[----:B------:R-:W-:Y:S01]  /*4840*/  @P0 LOP3.LUT P5, RZ, R203, 0xff0000, RZ, 0xc0, !PT ;  /* 0x00ff0000cbff0812 */ /* 0x000fe200078ac0ff */
[----:B------:R-:W-:Y:S01]  /*4850*/  FMUL.FTZ R99, R206, R177 ;  /* 0x000000b1ce637220 */ /* 0x000fe20000410000 */
[----:B------:R-:W-:Y:S01]  /*4860*/  FSEL R165, R160, RZ, P4 ;  /* 0x000000ffa0a57208 */ /* 0x000fe20002000000 */
[----:B------:R-:W-:Y:S01]  /*4870*/  @P1 FADD.FTZ R178, R131, R178 ;  /* 0x000000b283b21221 */ /* 0x000fe20000010000 */
[----:B------:R-:W-:Y:S01]  /*4880*/  @P0 FSEL R171, R171, RZ, P5 ;  /* 0x000000ffabab0208 */ /* 0x000fe20002800000 */
[----:B------:R-:W-:Y:S01]  /*4890*/  @P1 FADD.FTZ R99, R136, R99 ;  /* 0x0000006388631221 */ /* 0x000fe20000010000 */
[----:B------:R-:W-:Y:S01]  /*48a0*/  @P0 LOP3.LUT P5, RZ, R203, 0xff000000, RZ, 0xc0, !PT ;  /* 0xff000000cbff0812 */ /* 0x000fe200078ac0ff */
[----:B------:R-:W-:Y:S01]  /*48b0*/  FMUL.FTZ R172, R178, c[0x0][0x1e8] ;  /* 0x00007a00b2ac7a20 */ /* 0x000fe20000410000 */
[----:B------:R-:W-:Y:S01]  /*48c0*/  LOP3.LUT P4, RZ, R103, 0xff0000, RZ, 0xc0, !PT ;  /* 0x00ff000067ff7812 */ /* 0x000fe2000788c0ff */
[C---:B------:R-:W-:Y:S01]  /*48d0*/  FMUL.FTZ R161, R99.reuse, c[0x0][0x1e8] ;  /* 0x00007a0063a17a20 */ /* 0x040fe20000410000 */
[----:B------:R-:W-:Y:S01]  /*48e0*/  SEL R156, R99, R156, P3 ;  /* 0x0000009c639c7207 */ /* 0x000fe20001800000 */
[----:B------:R-:W-:Y:S01]  /*48f0*/  FMUL.FTZ R98, R206, R98 ;  /* 0x00000062ce627220 */ /* 0x000fe20000410000 */
[----:B------:R-:W-:Y:S01]  /*4900*/  FSEL R177, R172, RZ, P6 ;  /* 0x000000ffacb17208 */ /* 0x000fe20003000000 */
[----:B------:R-:W-:Y:S01]  /*4910*/  FMUL.FTZ R206, R206, R191 ;  /* 0x000000bfcece7220 */ /* 0x000fe20000410000 */
[----:B------:R-:W-:Y:S01]  /*4920*/  @P0 FSEL R172, R172, RZ, P5 ;  /* 0x000000ffacac0208 */ /* 0x000fe20002800000 */
[----:B------:R-:W-:Y:S01]  /*4930*/  @P1 FADD.FTZ R98, R138, R98 ;  /* 0x000000628a621221 */ /* 0x000fe20000010000 */
[----:B------:R-:W-:Y:S01]  /*4940*/  LOP3.LUT P6, RZ, R102, 0xff0000, RZ, 0xc0, !PT ;  /* 0x00ff000066ff7812 */ /* 0x000fe200078cc0ff */
[----:B------:R-:W-:Y:S01]  /*4950*/  @P1 FADD.FTZ R206, R139, R206 ;  /* 0x000000ce8bce1221 */ /* 0x000fe20000010000 */
[----:B------:R-:W-:Y:S01]  /*4960*/  LOP3.LUT P5, RZ, R103, 0xff, RZ, 0xc0, !PT ;  /* 0x000000ff67ff7812 */ /* 0x000fe200078ac0ff */
[----:B------:R-:W-:Y:S01]  /*4970*/  FMUL.FTZ R162, R98, c[0x0][0x1e8] ;  /* 0x00007a0062a27a20 */ /* 0x000fe20000410000 */
[----:B------:R-:W-:-:S02]  /*4980*/  FSEL R166, R107, RZ, P6 ;  /* 0x000000ff6ba67208 */ /* 0x000fc40003000000 */
[----:B------:R-:W-:Y:S02]  /*4990*/  FSEL R170, R161, RZ, P5 ;  /* 0x000000ffa1aa7208 */ /* 0x000fe40002800000 */
[C---:B------:R-:W-:Y:S02]  /*49a0*/  LOP3.LUT P6, RZ, R102.reuse, 0xff00, RZ, 0xc0, !PT ;  /* 0x0000ff0066ff7812 */ /* 0x040fe400078cc0ff */
[----:B------:R-:W-:Y:S01]  /*49b0*/  LOP3.LUT P5, RZ, R102, 0xff000000, RZ, 0xc0, !PT ;  /* 0xff00000066ff7812 */ /* 0x000fe200078ac0ff */
[----:B------:R-:W-:Y:S01]  /*49c0*/  IMAD R102, R194, c[0x0][0x168], RZ ;  /* 0x00005a00c2667a24 */ /* 0x000fe200078e02ff */
[----:B------:R-:W-:Y:S02]  /*49d0*/  SEL R158, R98, R158, P3 ;  /* 0x0000009e629e7207 */ /* 0x000fe40001800000 */
[----:B------:R-:W-:Y:S02]  /*49e0*/  F2FP.BF16.PACK_AB R99, R164, R100 ;  /* 0x00000064a463723e */ /* 0x000fe400000010ff */
[----:B------:R-:W-:-:S02]  /*49f0*/  SHF.R.S32.HI R98, RZ, 0x1f, R102 ;  /* 0x0000001fff627819 */ /* 0x000fc40000011466 */
[----:B0-----:R-:W-:Y:S02]  /*4a00*/  LOP3.LUT R164, R247, 0x1f, RZ, 0xc0, !PT ;  /* 0x0000001ff7a47812 */ /* 0x001fe400078ec0ff */
[----:B------:R-:W-:Y:S02]  /*4a10*/  LEA.HI R102, R98, R102, RZ, 0x3 ;  /* 0x0000006662667211 */ /* 0x000fe400078f18ff */
[----:B------:R-:W-:Y:S02]  /*4a20*/  F2FP.BF16.PACK_AB R98, R31, R29 ;  /* 0x0000001d1f62723e */ /* 0x000fe400000010ff */
[----:B------:R-:W-:Y:S01]  /*4a30*/  SEL R29, R101, R185, P3 ;  /* 0x000000b9651d7207 */ /* 0x000fe20001800000 */
[----:B------:R-:W-:Y:S01]  /*4a40*/  IMAD.WIDE.U32 R100, R197, R208, c[0x0][0x248] ;  /* 0x00009200c5647625 */ /* 0x000fe200078e00d0 */
[----:B------:R-:W-:Y:S02]  /*4a50*/  FSEL R173, R162, RZ, P4 ;  /* 0x000000ffa2ad7208 */ /* 0x000fe40002000000 */
[----:B------:R-:W-:-:S02]  /*4a60*/  SEL R31, R155, R187, P3 ;  /* 0x000000bb9b1f7207 */ /* 0x000fc40001800000 */
[C---:B------:R-:W-:Y:S01]  /*4a70*/  LOP3.LUT P4, RZ, R103.reuse, 0xff00, RZ, 0xc0, !PT ;  /* 0x0000ff0067ff7812 */ /* 0x040fe2000788c0ff */
[----:B------:R0:W-:Y:S01]  /*4a80*/  STG.E.128 [R100.64], R96 ;  /* 0x0000006064007986 */ /* 0x0001e2000c101d04 */
[----:B------:R-:W-:Y:S02]  /*4a90*/  LOP3.LUT P1, RZ, R103, 0xff000000, RZ, 0xc0, !PT ;  /* 0xff00000067ff7812 */ /* 0x000fe4000782c0ff */
[----:B------:R-:W-:Y:S02]  /*4aa0*/  LEA.HI.SX32 R155, R102, R164, 0x1d ;  /* 0x000000a4669b7211 */ /* 0x000fe400078feaff */
[----:B------:R-:W-:Y:S02]  /*4ab0*/  @P0 MOV R103, R204 ;  /* 0x000000cc00670202 */ /* 0x000fe40000000f00 */
[----:B------:R-:W-:Y:S02]  /*4ac0*/  @P0 F2FP.BF16.PACK_AB R104, RZ, R104 ;  /* 0x00000068ff68023e */ /* 0x000fe400000010ff */
[----:B------:R-:W-:-:S02]  /*4ad0*/  @P0 F2FP.BF16.PACK_AB R141, RZ, R141 ;  /* 0x0000008dff8d023e */ /* 0x000fc400000010ff */
[----:B------:R-:W-:Y:S02]  /*4ae0*/  @P0 F2FP.BF16.PACK_AB R147, RZ, R147 ;  /* 0x00000093ff93023e */ /* 0x000fe400000010ff */
[----:B------:R-:W-:Y:S02]  /*4af0*/  @P0 F2FP.BF16.PACK_AB R154, RZ, R154 ;  /* 0x0000009aff9a023e */ /* 0x000fe400000010ff */
[----:B------:R-:W-:Y:S02]  /*4b00*/  @P0 PRMT R180, R142, 0x7610, R180 ;  /* 0x000076108eb40816 */ /* 0x000fe400000000b4 */
[----:B------:R-:W-:Y:S01]  /*4b10*/  @P0 PRMT R181, R140, 0x7610, R181 ;  /* 0x000076108cb50816 */ /* 0x000fe200000000b5 */
[----:B0-----:R-:W-:Y:S01]  /*4b20*/  @P0 IMAD.WIDE.U32 R100, R197, R208, c[0x0][0x250] ;  /* 0x00009400c5640625 */ /* 0x001fe200078e00d0 */
[----:B------:R-:W-:Y:S02]  /*4b30*/  @P0 PRMT R182, R105, 0x7610, R182 ;  /* 0x0000761069b60816 */ /* 0x000fe400000000b6 */
[----:B------:R-:W-:-:S02]  /*4b40*/  @P2 MOV R102, 0x20 ;  /* 0x0000002000662802 */ /* 0x000fc40000000f00 */
[----:B------:R-:W-:Y:S02]  /*4b50*/  @P0 PRMT R183, R148, 0x7610, R183 ;  /* 0x0000761094b70816 */ /* 0x000fe400000000b7 */
[----:B------:R-:W-:Y:S02]  /*4b60*/  SEL R28, R28, R184, P3 ;  /* 0x000000b81c1c7207 */ /* 0x000fe40001800000 */
[----:B------:R-:W-:Y:S02]  /*4b70*/  SEL R30, R30, R186, P3 ;  /* 0x000000ba1e1e7207 */ /* 0x000fe40001800000 */
[----:B------:R-:W-:Y:S02]  /*4b80*/  SEL R25, R176, R157, P3 ;  /* 0x0000009db0197207 */ /* 0x000fe40001800000 */
[----:B------:R-:W-:Y:S02]  /*4b90*/  SEL R27, R178, R159, P3 ;  /* 0x0000009fb21b7207 */ /* 0x000fe40001800000 */
[----:B------:R-:W-:-:S02]  /*4ba0*/  SEL R184, R188, R184, P3 ;  /* 0x000000b8bcb87207 */ /* 0x000fc40001800000 */
        /* <DEDUP_REMOVED lines=12> */
[----:B------:R-:W-:Y:S01]  /*4c70*/  @P0 PRMT R181, R181, 0x5410, R141 ;  /* 0x00005410b5b50816 */ /* 0x000fe2000000008d */
[-C--:B------:R-:W-:Y:S01]  /*4c80*/  IMAD.WIDE.U32 R104, R196, R208.reuse, c[0x0][0x248] ;  /* 0x00009200c4687625 */ /* 0x080fe200078e00d0 */
[----:B------:R-:W-:Y:S02]  /*4c90*/  @P0 PRMT R182, R182, 0x5410, R147 ;  /* 0x00005410b6b60816 */ /* 0x000fe40000000093 */
[----:B------:R-:W-:Y:S01]  /*4ca0*/  @P0 PRMT R183, R183, 0x5410, R154 ;  /* 0x00005410b7b70816 */ /* 0x000fe2000000009a */
[----:B------:R-:W-:Y:S01]  /*4cb0*/  @P0 IMAD.WIDE.U32 R196, R196, R208, c[0x0][0x250] ;  /* 0x00009400c4c40625 */ /* 0x000fe200078e00d0 */
        /* <DEDUP_REMOVED lines=12> */
[----:B------:R-:W-:Y:S02]  /*4d80*/  F2FP.BF16.PACK_AB R98, R175, R153 ;  /* 0x00000099af62723e */ /* 0x000fe400000010ff */
[----:B------:R-:W-:Y:S02]  /*4d90*/  F2FP.BF16.PACK_AB R97, R151, R152 ;  /* 0x000000989761723e */ /* 0x000fe400000010ff */
[----:B0-----:R-:W-:Y:S02]  /*4da0*/  @P0 PRMT R180, R144, 0x7610, R180 ;  /* 0x0000761090b40816 */ /* 0x001fe400000000b4 */
[----:B------:R-:W-:Y:S02]  /*4db0*/  @P0 PRMT R181, R106, 0x7610, R181 ;  /* 0x000076106ab50816 */ /* 0x000fe400000000b5 */
[----:B------:R-:W-:Y:S02]  /*4dc0*/  @P0 PRMT R182, R146, 0x7610, R182 ;  /* 0x0000761092b60816 */ /* 0x000fe400000000b6 */
[----:B------:R-:W-:-:S02]  /*4dd0*/  @P0 PRMT R183, R171, 0x7610, R183 ;  /* 0x00007610abb70816 */ /* 0x000fc400000000b7 */
[----:B-1----:R-:W-:Y:S02]  /*4de0*/  @P2 IADD3 R29, R195, 0x60, RZ ;  /* 0x00000060c31d2810 */ /* 0x002fe40007ffe0ff */
[----:B------:R-:W-:Y:S02]  /*4df0*/  @P2 MOV R28, 0x20 ;  /* 0x00000020001c2802 */ /* 0x000fe40000000f00 */
[----:B------:R-:W-:Y:S02]  /*4e00*/  F2FP.BF16.PACK_AB R96, R149, R150 ;  /* 0x000000969560723e */ /* 0x000fe400000010ff */
[----:B------:R-:W-:Y:S01]  /*4e10*/  @P0 PRMT R180, R180, 0x5410, R143 ;  /* 0x00005410b4b40816 */ /* 0x000fe2000000008f */
[----:B------:R-:W-:Y:S01]  /*4e20*/  @P2 IMAD.WIDE.U32 R28, R29, R28, c[0x0][0x258] ;  /* 0x000096001d1c2625 */ /* 0x000fe200078e001c */
[----:B------:R-:W-:Y:S01]  /*4e30*/  @P0 PRMT R181, R181, 0x5410, R145 ;  /* 0x00005410b5b50816 */ /* 0x000fe20000000091 */
[----:B------:R-:W-:Y:S01]  /*4e40*/  STG.E.128 [R104.64], R96 ;  /* 0x0000006068007986 */ /* 0x000fe2000c101d04 */
[----:B------:R-:W-:-:S02]  /*4e50*/  @P0 PRMT R182, R182, 0x5410, R163 ;  /* 0x00005410b6b60816 */ /* 0x000fc400000000a3 */
[----:B------:R-:W-:Y:S02]  /*4e60*/  @P0 PRMT R183, R183, 0x5410, R172 ;  /* 0x00005410b7b70816 */ /* 0x000fe400000000ac */
[----:B--2---:R-:W-:Y:S02]  /*4e70*/  FSEL R27, R206, RZ, P1 ;  /* 0x000000ffce1b7208 */ /* 0x004fe40000800000 */
[C---:B------:R-:W-:Y:S01]  /*4e80*/  @P0 LOP3.LUT P1, RZ, R204.reuse, 0xff00, RZ, 0xc0, !PT ;  /* 0x0000ff00ccff0812 */ /* 0x040fe2000782c0ff */
        /* <DEDUP_REMOVED lines=9> */
[----:B------:R-:W-:Y:S02]  /*4f20*/  IADD3 R30, R155, 0x60, RZ ;  /* 0x000000609b1e7810 */ /* 0x000fe40007ffe0ff */
        /* <DEDUP_REMOVED lines=25> */
[----:B0-----:R-:W-:Y:S02]  /*50c0*/  @P0 PRMT R180, R160, 0x7610, R180 ;  /* 0x00007610a0b40816 */ /* 0x001fe400000000b4 */
[----:B-1----:R-:W-:Y:S02]  /*50d0*/  @P0 IADD3 R24, R195, 0x60, RZ ;  /* 0x00000060c3180810 */ /* 0x002fe40007ffe0ff */
        /* <DEDUP_REMOVED lines=14> */
.L_x_1070:
[----:B------:R-:W-:Y:S05]  /*51c0*/  BSYNC B1 ;  /* 0x0000000000017941 */ /* 0x000fea0003800000 */
.L_x_1067:
        /* <DEDUP_REMOVED lines=41> */
[----:B------:R0:W5:Y:S04]  /*5460*/  LDL.LU R84, [R1] ;  /* 0x0000000001547983 */ /* 0x0001680000300800 */
        /* <DEDUP_REMOVED lines=74> */
.L_x_1066:
[----:B0-----:R-:W-:Y:S05]  /*5910*/  BSYNC B0 ;  /* 0x0000000000007941 */ /* 0x001fea0003800000 */
.L_x_1064:
        /* <DEDUP_REMOVED lines=12> */
[----:B-----5:R-:W-:Y:S04]  /*59e0*/  STS.128 [R0+0x810], R84 ;  /* 0x0008105400007388 */ /* 0x020fe80000000c00 */
[----:B------:R-:W-:Y:S04]  /*59f0*/  STS.128 [R0+0xc00], R100 ;  /* 0x000c006400007388 */ /* 0x000fe80000000c00 */
        /* <DEDUP_REMOVED lines=64> */
[----:B------:R0:W-:Y:S04]  /*5e00*/  STS.128 [R0+0x800], R8 ;  /* 0x0008000800007388 */ /* 0x0001e80000000c00 */
[----:B------:R1:W-:Y:S04]  /*5e10*/  STS.128 [R0+0x810], R4 ;  /* 0x0008100400007388 */ /* 0x0003e80000000c00 */
[----:B------:R-:W-:Y:S04]  /*5e20*/  STS.128 [R0+0xc00], R96 ;  /* 0x000c006000007388 */ /* 0x000fe80000000c00 */
[----:B------:R-:W-:Y:S04]  /*5e30*/  STS.128 [R0+0xc10], R120 ;  /* 0x000c107800007388 */ /* 0x000fe80000000c00 */
[----:B------:R-:W-:Y:S01]  /*5e40*/  BAR.SYNC.DEFER_BLOCKING 0x0 ;  /* 0x0000000000007b1d */ /* 0x000fe20000010000 */
[----:B0-----:R-:W-:-:S02]  /*5e50*/  FADD.FTZ R8, R3, R48 ;  /* 0x0000003003087221 */ /* 0x001fc40000010000 */
[----:B------:R-:W-:Y:S02]  /*5e60*/  FADD.FTZ R3, R24, R49 ;  /* 0x0000003118037221 */ /* 0x000fe40000010000 */
[----:B-1----:R-:W-:Y:S02]  /*5e70*/  FADD.FTZ R7, R37, R38 ;  /* 0x0000002625077221 */ /* 0x002fe40000010000 */
[----:B------:R-:W-:Y:S02]  /*5e80*/  FADD.FTZ R5, R26, R51 ;  /* 0x000000331a057221 */ /* 0x000fe40000010000 */
[----:B----4-:R-:W-:Y:S02]  /*5e90*/  FADD.FTZ R4, R36, R61 ;  /* 0x0000003d24047221 */ /* 0x010fe40000010000 */
[----:B------:R-:W-:Y:S02]  /*5ea0*/  FADD.FTZ R6, R25, R50 ;  /* 0x0000003219067221 */ /* 0x000fe40000010000 */
[----:B------:R-:W0:Y:S01]  /*5eb0*/  S2R R50, SR_CTAID.X ;  /* 0x0000000000327919 */ /* 0x000e220000002500 */
[----:B------:R-:W-:-:S03]  /*5ec0*/  FADD.FTZ R7, R7, R62 ;  /* 0x0000003e07077221 */ /* 0x000fc60000010000 */
[----:B------:R-:W1:Y:S04]  /*5ed0*/  LDS R11, [R128.X4+0xc00] ;  /* 0x000c0000800b7984 */ /* 0x000e680000004800 */
[----:B------:R-:W2:Y:S04]  /*5ee0*/  LDS R73, [R128.X4+0x400] ;  /* 0x0004000080497984 */ /* 0x000ea80000004800 */
[----:B------:R-:W3:Y:S04]  /*5ef0*/  LDS R22, [R128.X4+0x1c00] ;  /* 0x001c000080167984 */ /* 0x000ee80000004800 */
[----:B------:R-:W4:Y:S04]  /*5f00*/  LDS R14, [R128.X4+0x1400] ;  /* 0x00140000800e7984 */ /* 0x000f280000004800 */
[----:B------:R-:W0:Y:S04]  /*5f10*/  LDS R96, [R128.X4+0x2c00] ;  /* 0x002c000080607984 */ /* 0x000e280000004800 */
[----:B------:R-:W0:Y:S04]  /*5f20*/  LDS R23, [R128.X4+0x2400] ;  /* 0x0024000080177984 */ /* 0x000e280000004800 */
[----:B------:R-:W0:Y:S04]  /*5f30*/  LDS R120, [R128.X4+0x3c00] ;  /* 0x003c000080787984 */ /* 0x000e280000004800 */
[----:B------:R-:W0:Y:S04]  /*5f40*/  LDS R63, [R128.X4] ;  /* 0x00000000803f7984 */ /* 0x000e280000004800 */
[----:B------:R-:W0:Y:S04]  /*5f50*/  LDS R72, [R128.X4+0x200] ;  /* 0x0002000080487984 */ /* 0x000e280000004800 */
        /* <DEDUP_REMOVED lines=9> */
[----:B0-----:R-:W-:-:S03]  /*5ff0*/  FADD.FTZ R11, R11, R96 ;  /* 0x000000600b0b7221 */ /* 0x001fc60000010000 */
[----:B------:R-:W0:Y:S01]  /*6000*/  LDS R9, [R128.X4+0x800] ;  /* 0x0008000080097984 */ /* 0x000e220000004800 */
[----:B------:R-:W-:-:S03]  /*6010*/  FADD.FTZ R14, R14, R23 ;  /* 0x000000170e0e7221 */ /* 0x000fc60000010000 */
[----:B------:R-:W0:Y:S01]  /*6020*/  LDS R12, [R128.X4+0xe00] ;  /* 0x000e0000800c7984 */ /* 0x000e220000004800 */
[----:B------:R-:W-:-:S03]  /*6030*/  FADD.FTZ R23, R11, R120 ;  /* 0x000000780b177221 */ /* 0x000fc60000010000 */
[----:B------:R-:W0:Y:S01]  /*6040*/  LDS R18, [R128.X4+0x1800] ;  /* 0x0018000080127984 */ /* 0x000e220000004800 */
[----:B------:R-:W-:-:S03]  /*6050*/  FADD.FTZ R63, RZ, R63 ;  /* 0x0000003fff3f7221 */ /* 0x000fc60000010000 */
[----:B------:R-:W0:Y:S01]  /*6060*/  LDS R17, [R128.X4+0x1a00] ;  /* 0x001a000080117984 */ /* 0x000e220000004800 */
[----:B------:R-:W-:-:S03]  /*6070*/  FADD.FTZ R72, RZ, R72 ;  /* 0x00000048ff487221 */ /* 0x000fc60000010000 */
[----:B------:R-:W0:Y:S01]  /*6080*/  LDS R19, [R128.X4+0x1e00] ;  /* 0x001e000080137984 */ /* 0x000e220000004800 */
[----:B------:R-:W-:-:S03]  /*6090*/  FADD.FTZ R20, RZ, R20 ;  /* 0x00000014ff147221 */ /* 0x000fc60000010000 */
[----:B------:R-:W0:Y:S04]  /*60a0*/  LDS R21, [R128.X4+0x2000] ;  /* 0x0020000080157984 */ /* 0x000e280000004800 */
        /* <DEDUP_REMOVED lines=9> */
[----:B0-----:R-:W-:-:S03]  /*6140*/  FADD.FTZ R9, RZ, R9 ;  /* 0x00000009ff097221 */ /* 0x001fc60000010000 */
[----:B------:R-:W0:Y:S01]  /*6150*/  LDS R87, [R128.X4+0x3000] ;  /* 0x0030000080577984 */ /* 0x000e220000004800 */
[----:B------:R-:W-:-:S03]  /*6160*/  FADD.FTZ R12, RZ, R12 ;  /* 0x0000000cff0c7221 */ /* 0x000fc60000010000 */
        /* <DEDUP_REMOVED lines=11> */
[----:B-1----:R-:W-:-:S03]  /*6220*/  FADD.FTZ R15, R15, R84 ;  /* 0x000000540f0f7221 */ /* 0x002fc60000010000 */
[----:B------:R-:W-:Y:S01]  /*6230*/  BAR.SYNC.DEFER_BLOCKING 0x0 ;  /* 0x0000000000007b1d */ /* 0x000fe20000010000 */
[----:B--2---:R-:W-:Y:S02]  /*6240*/  FADD.FTZ R9, R9, R86 ;  /* 0x0000005609097221 */ /* 0x004fe40000010000 */
[----:B---3--:R-:W-:Y:S02]  /*6250*/  FADD.FTZ R10, R10, R75 ;  /* 0x0000004b0a0a7221 */ /* 0x008fe40000010000 */
[----:B----4-:R-:W-:Y:S02]  /*6260*/  FADD.FTZ R12, R12, R85 ;  /* 0x000000550c0c7221 */ /* 0x010fe40000010000 */
[----:B0-----:R-:W-:Y:S02]  /*6270*/  FADD.FTZ R87, R16, R87 ;  /* 0x0000005710577221 */ /* 0x001fe40000010000 */
[----:B------:R-:W-:Y:S02]  /*6280*/  FADD.FTZ R19, R13, R98 ;  /* 0x000000620d137221 */ /* 0x000fe40000010000 */
        /* <DEDUP_REMOVED lines=31> */
[----:B---3--:R-:W-:Y:S02]  /*6480*/  FADD.FTZ R13, R13, R22 ;  /* 0x000000160d0d7221 */ /* 0x008fe40000010000 */
[----:B------:R-:W-:Y:S01]  /*6490*/  IMAD R22, R50, c[0x0][0x168], RZ ;  /* 0x00005a0032167a24 */ /* 0x000fe200078e02ff */
[----:B------:R-:W3:Y:S01]  /*64a0*/  LDS R20, [R128.X4+0xe00] ;  /* 0x000e000080147984 */ /* 0x000ee20000004800 */
[----:B----4-:R-:W-:-:S03]  /*64b0*/  FADD.FTZ R14, RZ, R14 ;  /* 0x0000000eff0e7221 */ /* 0x010fc60000010000 */
[----:B------:R-:W4:Y:S01]  /*64c0*/  LDS R45, [R128.X4+0x1e00] ;  /* 0x001e0000802d7984 */ /* 0x000f220000004800 */
[----:B------:R-:W-:Y:S01]  /*64d0*/  FADD.FTZ R14, R14, R33 ;  /* 0x000000210e0e7221 */ /* 0x000fe20000010000 */
[----:B------:R-:W-:Y:S02]  /*64e0*/  IADD3 R22, P0, R22, R128, RZ ;  /* 0x0000008016167210 */ /* 0x000fe40007f1e0ff */
        /* <DEDUP_REMOVED lines=22> */
[----:B------:R-:W-:Y:S01]  /*6650*/  LDS R44, [R128.X4+0x3600] ;  /* 0x00360000802c7984 */ /* 0x000fe20000004800 */
[----:B------:R-:W-:-:S03]  /*6660*/  FADD.FTZ R13, R13, R32 ;  /* 0x000000200d0d7221 */ /* 0x000fc60000010000 */
[----:B------:R-:W4:Y:S01]  /*6670*/  LDS R69, [R128.X4+0x3800] ;  /* 0x0038000080457984 */ /* 0x000f220000004800 */
[----:B------:R-:W-:-:S03]  /*6680*/  FADD.FTZ R14, R14, R49 ;  /* 0x000000310e0e7221 */ /* 0x000fc60000010000 */
[----:B------:R-:W-:Y:S01]  /*6690*/  LDS R46, [R128.X4+0x3a00] ;  /* 0x003a0000802e7984 */ /* 0x000fe20000004800 */
        /* <DEDUP_REMOVED lines=9> */
[----:B---3--:R-:W-:Y:S01]  /*6730*/  FADD.FTZ R27, R13, R38 ;  /* 0x000000260d1b7221 */ /* 0x008fe20000010000 */
[----:B------:R-:W-:Y:S01]  /*6740*/  SHF.L.U32 R13, R22, 0x2, RZ ;  /* 0x00000002160d7819 */ /* 0x000fe200000006ff */
[----:B----4-:R-:W-:-:S03]  /*6750*/  FADD.FTZ R63, R14, R63 ;  /* 0x0000003f0e3f7221 */ /* 0x010fc60000010000 */
[C---:B------:R-:W-:Y:S01]  /*6760*/  IADD3 R14, P1, R13.reuse, c[0x0][0x238], RZ ;  /* 0x00008e000d0e7a10 */ /* 0x040fe20007f3e0ff */
[----:B------:R0:W-:Y:S01]  /*6770*/  STS.128 [R0], R28 ;  /* 0x0000001c00007388 */ /* 0x0001e20000000c00 */
[----:B------:R-:W-:Y:S01]  /*6780*/  FADD.FTZ R69, R16, R69 ;  /* 0x0000004510457221 */ /* 0x000fe20000010000 */
[----:B------:R-:W-:Y:S02]  /*6790*/  IADD3 R16, P2, R13, c[0x0][0x230], RZ ;  /* 0x00008c000d107a10 */ /* 0x000fe40007f5e0ff */
[----:B------:R-:W-:Y:S04]  /*67a0*/  STS.128 [R0+0x10], R40 ;  /* 0x0000102800007388 */ /* 0x000fe80000000c00 */
[----:B------:R-:W-:Y:S01]  /*67b0*/  STS.128 [R0+0x400], R52 ;  /* 0x0004003400007388 */ /* 0x000fe20000000c00 */
[----:B------:R-:W-:-:S03]  /*67c0*/  FADD.FTZ R71, R18, R71 ;  /* 0x0000004712477221 */ /* 0x000fc60000010000 */
[----:B------:R-:W-:Y:S01]  /*67d0*/  STS.128 [R0+0x410], R64 ;  /* 0x0004104000007388 */ /* 0x000fe20000000c00 */
[----:B------:R-:W-:-:S03]  /*67e0*/  FADD.FTZ R73, R20, R73 ;  /* 0x0000004914497221 */ /* 0x000fc60000010000 */
[----:B------:R-:W-:Y:S01]  /*67f0*/  STS.128 [R0+0x800], R76 ;  /* 0x0008004c00007388 */ /* 0x000fe20000000c00 */
[----:B0-----:R-:W-:Y:S01]  /*6800*/  IADD3.X R31, RZ, RZ, RZ, P0, !PT ;  /* 0x000000ffff1f7210 */ /* 0x001fe200007fe4ff */
[----:B------:R-:W-:Y:S01]  /*6810*/  FADD.FTZ R29, R15, R44 ;  /* 0x0000002c0f1d7221 */ /* 0x000fe20000010000 */
[----:B------:R-:W-:Y:S01]  /*6820*/  IADD3 R10, P0, R13, c[0x0][0x228], RZ ;  /* 0x00008a000d0a7a10 */ /* 0x000fe20007f1e0ff */
[----:B------:R-:W-:Y:S01]  /*6830*/  STS.128 [R0+0x810], R88 ;  /* 0x0008105800007388 */ /* 0x000fe20000000c00 */
[----:B------:R-:W-:Y:S01]  /*6840*/  SHF.L.U64.HI R24, R22, 0x2, R31 ;  /* 0x0000000216187819 */ /* 0x000fe2000001021f */
[----:B------:R-:W-:Y:S02]  /*6850*/  FADD.FTZ R31, R17, R46 ;  /* 0x0000002e111f7221 */ /* 0x000fe40000010000 */
[----:B------:R-:W-:Y:S01]  /*6860*/  STS.128 [R0+0xc00], R104 ;  /* 0x000c006800007388 */ /* 0x000fe20000000c00 */
[C---:B------:R-:W-:Y:S02]  /*6870*/  IADD3.X R15, R24.reuse, c[0x0][0x23c], RZ, P1, !PT ;  /* 0x00008f00180f7a10 */ /* 0x040fe40000ffe4ff */
[----:B------:R-:W-:Y:S01]  /*6880*/  IADD3.X R17, R24, c[0x0][0x234], RZ, P2, !PT ;  /* 0x00008d0018117a10 */ /* 0x000fe200017fe4ff */
        /* <DEDUP_REMOVED lines=15> */
[----:B------:R-:W-:Y:S02]  /*6980*/  IADD3.X R11, R24, c[0x0][0x22c], RZ, P0, !PT ;  /* 0x00008b00180b7a10 */ /* 0x000fe400007fe4ff */
        /* <DEDUP_REMOVED lines=9> */
[----:B------:R-:W-:-:S03]  /*6a20*/  FADD.FTZ R33, R0, R33 ;  /* 0x0000002100217221 */ /* 0x000fc60000010000 */
[----:B------:R-:W4:Y:S01]  /*6a30*/  LDS R47, [R128.X4+0x2600] ;  /* 0x00260000802f7984 */ /* 0x000f220000004800 */
[----:B------:R-:W-:-:S03]  /*6a40*/  FADD.FTZ R28, R33, R26 ;  /* 0x0000001a211c7221 */ /* 0x000fc60000010000 */
        /* <DEDUP_REMOVED lines=8> */
[----:B------:R-:W0:Y:S04]  /*6ad0*/  LDS R43, [R128.X4+0x1a00] ;  /* 0x001a0000802b7984 */ /* 0x000e280000004800 */
        /* <DEDUP_REMOVED lines=21> */
[----:B------:R-:W-:-:S03]  /*6c30*/  FADD.FTZ R0, RZ, R0 ;  /* 0x00000000ff007221 */ /* 0x000fc60000010000 */
[----:B------:R-:W-:Y:S01]  /*6c40*/  STG.E [R16.64], R61 ;  /* 0x0000003d10007986 */ /* 0x000fe2000c101904 */
[----:B-1----:R-:W-:-:S03]  /*6c50*/  FADD.FTZ R65, R22, R65 ;  /* 0x0000004116417221 */ /* 0x002fc60000010000 */
[----:B------:R-:W-:Y:S01]  /*6c60*/  STG.E [R10.64+0x200], R19 ;  /* 0x000200130a007986 */ /* 0x000fe2000c101904 */
[----:B--2---:R-:W-:-:S03]  /*6c70*/  FADD.FTZ R24, R24, R51 ;  /* 0x0000003318187221 */ /* 0x004fc60000010000 */
        /* <DEDUP_REMOVED lines=39> */
.L_x_1068:
[----:B0-----:R-:W-:Y:S01]  /*6ef0*/  HFMA2.MMA R191, -RZ, RZ, 0, 5.9604644775390625e-08 ;  /* 0x00000001ffbf7435 */ /* 0x001fe200000001ff */
[----:B------:R-:W-:-:S02]  /*6f00*/  MOV R97, R246 ;  /* 0x000000f600617202 */ /* 0x000fc40000000f00 */
[----:B------:R-:W-:-:S03]  /*6f10*/  MOV R96, 0x6f30 ;  /* 0x00006f3000607802 */ /* 0x000fc60000000f00 */
[----:B-----5:R-:W-:Y:S05]  /*6f20*/  CALL.REL.NOINC `($__internal_53_$__cuda_sm70_shflsync_bfly_p) ;  /* 0x0000034000007944 */ /* 0x020fea0003c00000 */
[----:B-1----:R-:W-:Y:S01]  /*6f30*/  MOV R247, R191 ;  /* 0x000000bf00f77202 */ /* 0x002fe20000000f00 */
[----:B0----5:R-:W-:Y:S05]  /*6f40*/  BRA `(.L_x_1072) ;  /* 0xffffc43000007947 */ /* 0x021fea000383ffff */
.L_x_1069:
[----:B------:R-:W-:Y:S01]  /*6f50*/  HFMA2.MMA R191, -RZ, RZ, 0, 5.9604644775390625e-08 ;  /* 0x00000001ffbf7435 */ /* 0x000fe200000001ff */
[----:B------:R-:W-:Y:S02]  /*6f60*/  MOV R97, R207 ;  /* 0x000000cf00617202 */ /* 0x000fe40000000f00 */
[----:B------:R-:W-:-:S03]  /*6f70*/  MOV R96, 0x6f90 ;  /* 0x00006f9000607802 */ /* 0x000fc60000000f00 */
[----:B01---5:R-:W-:Y:S05]  /*6f80*/  CALL.REL.NOINC `($__internal_53_$__cuda_sm70_shflsync_bfly_p) ;  /* 0x000002e000007944 */ /* 0x023fea0003c00000 */
[----:B------:R-:W-:Y:S01]  /*6f90*/  FADD.FTZ R246, R246, R247 ;  /* 0x000000f7f6f67221 */ /* 0x000fe20000010000 */
[----:B------:R-:W-:Y:S01]  /*6fa0*/  MOV R96, 0x6ff0 ;  /* 0x00006ff000607802 */ /* 0x000fe20000000f00 */
[----:B-1----:R-:W-:Y:S01]  /*6fb0*/  FADD.FTZ R207, R207, R191 ;  /* 0x000000bfcfcf7221 */ /* 0x002fe20000010000 */
[----:B------:R-:W-:Y:S02]  /*6fc0*/  MOV R191, 0x2 ;  /* 0x0000000200bf7802 */ /* 0x000fe40000000f00 */
[----:B------:R-:W-:Y:S02]  /*6fd0*/  MOV R97, R246 ;  /* 0x000000f600617202 */ /* 0x000fe40000000f00 */
[----:B0----5:R-:W-:Y:S05]  /*6fe0*/  CALL.REL.NOINC `($__internal_53_$__cuda_sm70_shflsync_bfly_p) ;  /* 0x0000028000007944 */ /* 0x021fea0003c00000 */
[----:B-1----:R-:W-:Y:S01]  /*6ff0*/  MOV R247, R191 ;  /* 0x000000bf00f77202 */ /* 0x002fe20000000f00 */
[----:B------:R-:W-:Y:S01]  /*7000*/  HFMA2.MMA R191, -RZ, RZ, 0, 1.1920928955078125e-07 ;  /* 0x00000002ffbf7435 */ /* 0x000fe200000001ff */
[----:B------:R-:W-:-:S02]  /*7010*/  MOV R97, R207 ;  /* 0x000000cf00617202 */ /* 0x000fc40000000f00 */
[----:B------:R-:W-:-:S03]  /*7020*/  MOV R96, 0x7040 ;  /* 0x0000704000607802 */ /* 0x000fc60000000f00 */
[----:B0----5:R-:W-:Y:S05]  /*7030*/  CALL.REL.NOINC `($__internal_53_$__cuda_sm70_shflsync_bfly_p) ;  /* 0x0000023000007944 */ /* 0x021fea0003c00000 */
[----:B------:R-:W-:Y:S01]  /*7040*/  FADD.FTZ R246, R247, R246 ;  /* 0x000000f6f7f67221 */ /* 0x000fe20000010000 */
[----:B------:R-:W-:Y:S01]  /*7050*/  MOV R96, 0x70a0 ;  /* 0x000070a000607802 */ /* 0x000fe20000000f00 */
[----:B-1----:R-:W-:Y:S01]  /*7060*/  FADD.FTZ R207, R207, R191 ;  /* 0x000000bfcfcf7221 */ /* 0x002fe20000010000 */
[----:B------:R-:W-:Y:S02]  /*7070*/  MOV R191, 0x4 ;  /* 0x0000000400bf7802 */ /* 0x000fe40000000f00 */
[----:B------:R-:W-:Y:S02]  /*7080*/  MOV R97, R246 ;  /* 0x000000f600617202 */ /* 0x000fe40000000f00 */
[----:B0----5:R-:W-:Y:S05]  /*7090*/  CALL.REL.NOINC `($__internal_53_$__cuda_sm70_shflsync_bfly_p) ;  /* 0x000001d000007944 */ /* 0x021fea0003c00000 */
[----:B-1----:R-:W-:Y:S01]  /*70a0*/  MOV R247, R191 ;  /* 0x000000bf00f77202 */ /* 0x002fe20000000f00 */
[----:B------:R-:W-:Y:S01]  /*70b0*/  HFMA2.MMA R191, -RZ, RZ, 0, 2.384185791015625e-07 ;  /* 0x00000004ffbf7435 */ /* 0x000fe200000001ff */
[----:B------:R-:W-:Y:S02]  /*70c0*/  MOV R97, R207 ;  /* 0x000000cf00617202 */ /* 0x000fe40000000f00 */
[----:B------:R-:W-:-:S03]  /*70d0*/  MOV R96, 0x70f0 ;  /* 0x000070f000607802 */ /* 0x000fc60000000f00 */
[----:B0----5:R-:W-:Y:S05]  /*70e0*/  CALL.REL.NOINC `($__internal_53_$__cuda_sm70_shflsync_bfly_p) ;  /* 0x0000018000007944 */ /* 0x021fea0003c00000 */
[----:B------:R-:W-:Y:S01]  /*70f0*/  FADD.FTZ R246, R247, R246 ;  /* 0x000000f6f7f67221 */ /* 0x000fe20000010000 */
[----:B------:R-:W-:Y:S01]  /*7100*/  MOV R96, 0x7150 ;  /* 0x0000715000607802 */ /* 0x000fe20000000f00 */
[----:B-1----:R-:W-:Y:S01]  /*7110*/  FADD.FTZ R207, R207, R191 ;  /* 0x000000bfcfcf7221 */ /* 0x002fe20000010000 */
[----:B------:R-:W-:-:S02]  /*7120*/  MOV R191, 0x8 ;  /* 0x0000000800bf7802 */ /* 0x000fc40000000f00 */
[----:B------:R-:W-:Y:S02]  /*7130*/  MOV R97, R246 ;  /* 0x000000f600617202 */ /* 0x000fe40000000f00 */
[----:B0----5:R-:W-:Y:S05]  /*7140*/  CALL.REL.NOINC `($__internal_53_$__cuda_sm70_shflsync_bfly_p) ;  /* 0x0000012000007944 */ /* 0x021fea0003c00000 */
[----:B-1----:R-:W-:Y:S01]  /*7150*/  MOV R247, R191 ;  /* 0x000000bf00f77202 */ /* 0x002fe20000000f00 */
[----:B------:R-:W-:Y:S01]  /*7160*/  HFMA2.MMA R191, -RZ, RZ, 0, 4.76837158203125e-07 ;  /* 0x00000008ffbf7435 */ /* 0x000fe200000001ff */
[----:B------:R-:W-:Y:S02]  /*7170*/  MOV R97, R207 ;  /* 0x000000cf00617202 */ /* 0x000fe40000000f00 */
        /* <DEDUP_REMOVED lines=9> */
[----:B------:R-:W-:Y:S01]  /*7210*/  HFMA2.MMA R191, -RZ, RZ, 0, 9.5367431640625e-07 ;  /* 0x00000010ffbf7435 */ /* 0x000fe200000001ff */
[----:B------:R-:W-:-:S02]  /*7220*/  MOV R97, R207 ;  /* 0x000000cf00617202 */ /* 0x000fc40000000f00 */
[----:B------:R-:W-:-:S03]  /*7230*/  MOV R96, 0x7250 ;  /* 0x0000725000607802 */ /* 0x000fc60000000f00 */
[----:B0----5:R-:W-:Y:S05]  /*7240*/  CALL.REL.NOINC `($__internal_53_$__cuda_sm70_shflsync_bfly_p) ;  /* 0x0000002000007944 */ /* 0x021fea0003c00000 */
[----:B-1----:R-:W-:Y:S01]  /*7250*/  MOV R96, R191 ;  /* 0x000000bf00607202 */ /* 0x002fe20000000f00 */
[----:B0----5:R-:W-:Y:S05]  /*7260*/  BRA `(.L_x_1073) ;  /* 0xffffc23000007947 */ /* 0x021fea000383ffff */
        .weak           $__internal_53_$__cuda_sm70_shflsync_bfly_p
        .type           $__internal_53_$__cuda_sm70_shflsync_bfly_p,@function
        .size           $__internal_53_$__cuda_sm70_shflsync_bfly_p,(.L_x_2591 - $__internal_53_$__cuda_sm70_shflsync_bfly_p)
$__internal_53_$__cuda_sm70_shflsync_bfly_p:
        /* <DEDUP_REMOVED lines=9> */
[----:B------:R-:W-:Y:S05]  /*7300*/  RET.REL.NODEC R96 `(_ZN10layer_norm31ln_parallel_residual_bwd_kernelINS_13Kernel_traitsIf13__nv_bfloat16fS2_fjLj1024ELj1ELj4ELj1ELj16ENS_18Kernel_traits_baseILj1024EfS2_fS2_fjLj128EEEEELb1ELb0ELb1EEEvNS_9BwdParamsE) ;  /* 0xffff8cf060007950 */ /* 0x000fea0003c3ffff */
.L_x_1074:
        /* <DEDUP_REMOVED lines=15> */
.L_x_2591:


//--------------------- .text._ZN10layer_norm22ln_bwd_finalize_kernelINS_22Kernel_traits_finalizeILj1024Ef13__nv_bfloat16fS2_fjLb0ELj1024ELj4ENS_18Kernel_traits_baseILj1024EfS2_fS2_fjLj1024EEEEELb0ELb0EEEvNS_9BwdParamsE --------------------------
	.section	.text._ZN10layer_norm22ln_bwd_finalize_kernelINS_22Kernel_traits_finalizeILj1024Ef13__nv_bfloat16fS2_fjLb0ELj1024ELj4ENS_18Kernel_traits_baseILj1024EfS2_fS2_fjLj1024EEEEELb0ELb0EEEvNS_9BwdParamsE,"ax",@progbits
	.sectioninfo	@"SHI_REGISTERS=30"
	.align	128
        .global         _ZN10layer_norm22ln_bwd_finalize_kernelINS_22Kernel_traits_finalizeILj1024Ef13__nv_bfloat16fS2_fjLb0ELj1024ELj4ENS_18Kernel_traits_baseILj1024EfS2_fS2_fjLj1024EEEEELb0ELb0EEEvNS_9BwdParamsE
        .type           _ZN10layer_norm22ln_bwd_finalize_kernelINS_22Kernel_traits_finalizeILj1024Ef13__nv_bfloat16fS2_fjLb0ELj1024ELj4ENS_18Kernel_traits_baseILj1024EfS2_fS2_fjLj1024EEEEELb0ELb0EEEvNS_9BwdParamsE,@function
        .size           _ZN10layer_norm22ln_bwd_finalize_kernelINS_22Kernel_traits_finalizeILj1024Ef13__nv_bfloat16fS2_fjLb0ELj1024ELj4ENS_18Kernel_traits_baseILj1024EfS2_fS2_fjLj1024EEEEELb0ELb0EEEvNS_9BwdParamsE,(.L_x_2592 - _ZN10layer_norm22ln_bwd_finalize_kernelINS_22Kernel_traits_finalizeILj1024Ef13__nv_bfloat16fS2_fjLb0ELj1024ELj4ENS_18Kernel_traits_baseILj1024EfS2_fS2_fjLj1024EEEEELb0ELb0EEEvNS_9BwdParamsE)
        .other          _ZN10layer_norm22ln_bwd_finalize_kernelINS_22Kernel_traits_finalizeILj1024Ef13__nv_bfloat16fS2_fjLb0ELj1024ELj4ENS_18Kernel_traits_baseILj1024EfS2_fS2_fjLj1024EEEEELb0ELb0EEEvNS_9BwdParamsE,@"STO_CUDA_ENTRY STV_DEFAULT"
_ZN10layer_norm22ln_bwd_finalize_kernelINS_22Kernel_traits_finalizeILj1024Ef13__nv_bfloat16fS2_fjLb0ELj1024ELj4ENS_18Kernel_traits_baseILj1024EfS2_fS2_fjLj1024EEEEELb0ELb0EEEvNS_9BwdParamsE:
.text._ZN10layer_norm22ln_bwd_finalize_kernelINS_22Kernel_traits_finalizeILj1024Ef13__nv_bfloat16fS2_fjLb0ELj1024ELj4ENS_18Kernel_traits_baseILj1024EfS2_fS2_fjLj1024EEEEELb0ELb0EEEvNS_9BwdParamsE:
        /* <DEDUP_REMOVED lines=19> */
.L_x_1088:
        /* <DEDUP_REMOVED lines=28> */
.L_x_1079:
        /* <DEDUP_REMOVED lines=35> */
.L_x_1078:
[----:B------:R-:W-:Y:S05]  /*0520*/  BSYNC B1 ;  /* 0x0000000000017941 */ /* 0x000fea0003800000 */
.L_x_1077:
        /* <DEDUP_REMOVED lines=23> */
.L_x_1081:
[----:B------:R-:W-:Y:S05]  /*06a0*/  BSYNC B1 ;  /* 0x0000000000017941 */ /* 0x000fea0003800000 */
.L_x_1080:
        /* <DEDUP_REMOVED lines=11> */
.L_x_1082:
[----:B------:R-:W-:Y:S05]  /*0760*/  BSYNC B1 ;  /* 0x0000000000017941 */ /* 0x000fea0003800000 */
.L_x_1076:
[----:B------:R-:W-:Y:S05]  /*0770*/  BSYNC B0 ;  /* 0x0000000000007941 */ /* 0x000fea0003800000 */
.L_x_1075:
        /* <DEDUP_REMOVED lines=11> */
.L_x_1089:
        /* <DEDUP_REMOVED lines=18> */
.L_x_1090:
[----:B---3--:R-:W-:Y:S02]  /*0950*/  FADD.FTZ R4, R4, R9 ;  /* 0x0000000904047221 */ /* 0x008fe40000010000 */
[----:B-12---:R-:W-:-:S03]  /*0960*/  FADD.FTZ R6, R5, R6 ;  /* 0x0000000605067221 */ /* 0x006fc60000010000 */
[----:B------:R1:W-:Y:S04]  /*0970*/  @!P1 STS [R17.X4+0x2000], R4 ;  /* 0x0020000411009388 */ /* 0x0003e80000004800 */
[----:B------:R1:W-:Y:S02]  /*0980*/  @!P1 STS [R17.X4+0x2080], R6 ;  /* 0x0020800611009388 */ /* 0x0003e40000004800 */
.L_x_1083:
        /* <DEDUP_REMOVED lines=15> */
.L_x_1087:
[----:B------:R-:W-:Y:S05]  /*0a80*/  BSYNC B0 ;  /* 0x0000000000007941 */ /* 0x000fea0003800000 */
.L_x_1086:
[C---:B------:R-:W-:Y:S02]  /*0a90*/  ISETP.GT.U32.AND P1, PT, R18.reuse, -0x401, PT ;  /* 0xfffffbff1200780c */ /* 0x040fe40003f24070 */
[----:B------:R-:W-:Y:S02]  /*0aa0*/  IADD3 R18, R18, 0x400, RZ ;  /* 0x0000040012127810 */ /* 0x000fe40007ffe0ff */
[----:B------:R-:W-:-:S09]  /*0ab0*/  IADD3 R19, R19, 0x200, RZ ;  /* 0x0000020013137810 */ /* 0x000fd20007ffe0ff */
[----:B01----:R-:W-:Y:S05]  /*0ac0*/  @P1 BRA `(.L_x_1088) ;  /* 0xfffff66000001947 */ /* 0x003fea000383ffff */
[----:B------:R-:W-:Y:S05]  /*0ad0*/  EXIT ;  /* 0x000000000000794d */ /* 0x000fea0003800000 */
.L_x_1084:
[----:B--2---:R-:W-:Y:S01]  /*0ae0*/  IMAD.MOV.U32 R9, RZ, RZ, R5 ;  /* 0x000000ffff097224 */ /* 0x004fe200078e0005 */
[----:B------:R-:W-:Y:S01]  /*0af0*/  MOV R8, 0x1 ;  /* 0x0000000100087802 */ /* 0x000fe20000000f00 */
[----:B------:R-:W-:Y:S01]  /*0b00*/  IMAD.MOV.U32 R7, RZ, RZ, 0x1f ;  /* 0x0000001fff077424 */ /* 0x000fe200078e00ff */
[----:B------:R-:W-:Y:S02]  /*0b10*/  MOV R10, 0xffffffff ;  /* 0xffffffff000a7802 */ /* 0x000fe40000000f00 */
[----:B------:R-:W-:Y:S02]  /*0b20*/  MOV R2, 0xb40 ;  /* 0x00000b4000027802 */ /* 0x000fe40000000f00 */
[----:B01----:R-:W-:Y:S05]  /*0b30*/  CALL.REL.NOINC `($__internal_54_$__cuda_sm70_shflsync_bfly_p) ;  /* 0x000003b000007944 */ /* 0x003fea0003c00000 */
[----:B-1----:R-:W-:Y:S01]  /*0b40*/  IMAD.MOV.U32 R2, RZ, RZ, R7 ;  /* 0x000000ffff027224 */ /* 0x002fe200078e0007 */
[----:B0-----:R-:W-:Y:S05]  /*0b50*/  BRA `(.L_x_1089) ;  /* 0xfffffcd000007947 */ /* 0x001fea000383ffff */
.L_x_1085:
[----:B------:R-:W-:Y:S01]  /*0b60*/  HFMA2.MMA R8, -RZ, RZ, 0, 1.1920928955078125e-07 ;  /* 0x00000002ff087435 */ /* 0x000fe200000001ff */
[----:B------:R-:W-:Y:S01]  /*0b70*/  MOV R7, 0x1f ;  /* 0x0000001f00077802 */ /* 0x000fe20000000f00 */
[----:B------:R-:W-:Y:S01]  /*0b80*/  IMAD.MOV.U32 R10, RZ, RZ, -0x1 ;  /* 0xffffffffff0a7424 */ /* 0x000fe200078e00ff */
[----:B------:R-:W-:-:S03]  /*0b90*/  MOV R2, 0xbb0 ;  /* 0x00000bb000027802 */ /* 0x000fc60000000f00 */
[----:B012---:R-:W-:Y:S05]  /*0ba0*/  CALL.REL.NOINC `($__internal_54_$__cuda_sm70_shflsync_bfly_p) ;  /* 0x0000034000007944 */ /* 0x007fea0003c00000 */
[----:B0-----:R-:W-:Y:S01]  /*0bb0*/  HFMA2.MMA R8, -RZ, RZ, 0, 2.384185791015625e-07 ;  /* 0x00000004ff087435 */ /* 0x001fe200000001ff */
[----:B-1----:R-:W-:Y:S01]  /*0bc0*/  FADD.FTZ R9, R9, R7 ;  /* 0x0000000709097221 */ /* 0x002fe20000010000 */
[----:B------:R-:W-:Y:S01]  /*0bd0*/  MOV R7, 0x1f ;  /* 0x0000001f00077802 */ /* 0x000fe20000000f00 */
[----:B------:R-:W-:Y:S01]  /*0be0*/  IMAD.MOV.U32 R10, RZ, RZ, -0x1 ;  /* 0xffffffffff0a7424 */ /* 0x000fe200078e00ff */
[----:B------:R-:W-:-:S02]  /*0bf0*/  MOV R2, 0xc10 ;  /* 0x00000c1000027802 */ /* 0x000fc40000000f00 */
[----:B------:R-:W-:Y:S05]  /*0c00*/  CALL.REL.NOINC `($__internal_54_$__cuda_sm70_shflsync_bfly_p) ;  /* 0x000002e000007944 */ /* 0x000fea0003c00000 */
[----:B0-----:R-:W-:Y:S01]  /*0c10*/  HFMA2.MMA R8, -RZ, RZ, 0, 4.76837158203125e-07 ;  /* 0x00000008ff087435 */ /* 0x001fe200000001ff */
[----:B-1----:R-:W-:Y:S01]  /*0c20*/  FADD.FTZ R9, R9, R7 ;  /* 0x0000000709097221 */ /* 0x002fe20000010000 */
[----:B------:R-:W-:Y:S01]  /*0c30*/  MOV R7, 0x1f ;  /* 0x0000001f00077802 */ /* 0x000fe20000000f00 */
[----:B------:R-:W-:Y:S01]  /*0c40*/  IMAD.MOV.U32 R10, RZ, RZ, -0x1 ;  /* 0xffffffffff0a7424 */ /* 0x000fe200078e00ff */
[----:B------:R-:W-:-:S02]  /*0c50*/  MOV R2, 0xc70 ;  /* 0x00000c7000027802 */ /* 0x000fc40000000f00 */
[----:B------:R-:W-:Y:S05]  /*0c60*/  CALL.REL.NOINC `($__internal_54_$__cuda_sm70_shflsync_bfly_p) ;  /* 0x0000028000007944 */ /* 0x000fea0003c00000 */
[----:B-1----:R-:W-:Y:S01]  /*0c70*/  FADD.FTZ R6, R9, R7 ;  /* 0x0000000709067221 */ /* 0x002fe20000010000 */
[----:B0-----:R-:W-:Y:S01]  /*0c80*/  HFMA2.MMA R8, -RZ, RZ, 0, 9.5367431640625e-07 ;  /* 0x00000010ff087435 */ /* 0x001fe200000001ff */
[----:B------:R-:W-:Y:S01]  /*0c90*/  MOV R7, 0x1f ;  /* 0x0000001f00077802 */ /* 0x000fe20000000f00 */
[----:B------:R-:W-:Y:S01]  /*0ca0*/  IMAD.MOV.U32 R10, RZ, RZ, -0x1 ;  /* 0xffffffffff0a7424 */ /* 0x000fe200078e00ff */
[----:B------:R-:W-:-:S02]  /*0cb0*/  MOV R2, 0xce0 ;  /* 0x00000ce000027802 */ /* 0x000fc40000000f00 */
[----:B------:R-:W-:Y:S02]  /*0cc0*/  MOV R9, R6 ;  /* 0x0000000600097202 */ /* 0x000fe40000000f00 */
[----:B------:R-:W-:Y:S05]  /*0cd0*/  CALL.REL.NOINC `($__internal_54_$__cuda_sm70_shflsync_bfly_p) ;  /* 0x0000021000007944 */ /* 0x000fea0003c00000 */
[----:B0-----:R-:W-:Y:S01]  /*0ce0*/  HFMA2.MMA R8, -RZ, RZ, 0, 5.9604644775390625e-08 ;  /* 0x00000001ff087435 */ /* 0x001fe200000001ff */
[----:B-1----:R-:W-:Y:S01]  /*0cf0*/  MOV R5, R7 ;  /* 0x0000000700057202 */ /* 0x002fe20000000f00 */
[----:B------:R-:W-:Y:S01]  /*0d00*/  IMAD.MOV.U32 R9, RZ, RZ, R4 ;  /* 0x000000ffff097224 */ /* 0x000fe200078e0004 */
[----:B------:R-:W-:Y:S01]  /*0d10*/  MOV R7, 0x1f ;  /* 0x0000001f00077802 */ /* 0x000fe20000000f00 */
[----:B------:R-:W-:Y:S01]  /*0d20*/  IMAD.MOV.U32 R10, RZ, RZ, -0x1 ;  /* 0xffffffffff0a7424 */ /* 0x000fe200078e00ff */
[----:B------:R-:W-:Y:S02]  /*0d30*/  MOV R2, 0xd50 ;  /* 0x00000d5000027802 */ /* 0x000fe40000000f00 */
[----:B------:R-:W-:Y:S05]  /*0d40*/  CALL.REL.NOINC `($__internal_54_$__cuda_sm70_shflsync_bfly_p) ;  /* 0x000001a000007944 */ /* 0x000fea0003c00000 */
[----:B0-----:R-:W-:Y:S01]  /*0d50*/  HFMA2.MMA R8, -RZ, RZ, 0, 1.1920928955078125e-07 ;  /* 0x00000002ff087435 */ /* 0x001fe200000001ff */
[----:B-1----:R-:W-:Y:S01]  /*0d60*/  FADD.FTZ R9, R4, R7 ;  /* 0x0000000704097221 */ /* 0x002fe20000010000 */
[----:B------:R-:W-:Y:S01]  /*0d70*/  MOV R7, 0x1f ;  /* 0x0000001f00077802 */ /* 0x000fe20000000f00 */
[----:B------:R-:W-:Y:S01]  /*0d80*/  IMAD.MOV.U32 R10, RZ, RZ, -0x1 ;  /* 0xffffffffff0a7424 */ /* 0x000fe200078e00ff */
[----:B------:R-:W-:Y:S02]  /*0d90*/  MOV R2, 0xdb0 ;  /* 0x00000db000027802 */ /* 0x000fe40000000f00 */
[----:B------:R-:W-:Y:S05]  /*0da0*/  CALL.REL.NOINC `($__internal_54_$__cuda_sm70_shflsync_bfly_p) ;  /* 0x0000014000007944 */ /* 0x000fea0003c00000 */
        /* <DEDUP_REMOVED lines=12> */
[----:B0-----:R-:W-:Y:S01]  /*0e70*/  HFMA2.MMA R8, -RZ, RZ, 0, 9.5367431640625e-07 ;  /* 0x00000010ff087435 */ /* 0x001fe200000001ff */
[----:B-1----:R-:W-:Y:S01]  /*0e80*/  FADD.FTZ R9, R9, R7 ;  /* 0x0000000709097221 */ /* 0x002fe20000010000 */
[----:B------:R-:W-:Y:S01]  /*0e90*/  MOV R7, 0x1f ;  /* 0x0000001f00077802 */ /* 0x000fe20000000f00 */
[----:B------:R-:W-:Y:S01]  /*0ea0*/  IMAD.MOV.U32 R10, RZ, RZ, -0x1 ;  /* 0xffffffffff0a7424 */ /* 0x000fe200078e00ff */
[----:B------:R-:W-:-:S02]  /*0eb0*/  MOV R2, 0xed0 ;  /* 0x00000ed000027802 */ /* 0x000fc40000000f00 */
[----:B------:R-:W-:Y:S05]  /*0ec0*/  CALL.REL.NOINC `($__internal_54_$__cuda_sm70_shflsync_bfly_p) ;  /* 0x0000002000007944 */ /* 0x000fea0003c00000 */
[----:B-1----:R-:W-:Y:S01]  /*0ed0*/  MOV R4, R7 ;  /* 0x0000000700047202 */ /* 0x002fe20000000f00 */
[----:B0-----:R-:W-:Y:S05]  /*0ee0*/  BRA `(.L_x_1090) ;  /* 0xfffffa6000007947 */ /* 0x001fea000383ffff */
        .weak           $__internal_54_$__cuda_sm70_shflsync_bfly_p
        .type           $__internal_54_$__cuda_sm70_shflsync_bfly_p,@function
        .size           $__internal_54_$__cuda_sm70_shflsync_bfly_p,(.L_x_2592 - $__internal_54_$__cuda_sm70_shflsync_bfly_p)
$__internal_54_$__cuda_sm70_shflsync_bfly_p:
[----:B------:R-:W-:Y:S01]  /*0ef0*/  HFMA2.MMA R3, -RZ, RZ, 0, 0 ;  /* 0x00000000ff037435 */ /* 0x000fe200000001ff */
[----:B------:R-:W-:Y:S04]  /*0f00*/  WARPSYNC R10 ;  /* 0x0000000a00007348 */ /* 0x000fe80003800000 */
[----:B------:R0:W1:Y:S01]  /*0f10*/  SHFL.BFLY PT, R7, R9, R8, R7 ;  /* 0x0c00000809077389 */ /* 0x00006200000e0007 */
[----:B------:R-:W-:Y:S05]  /*0f20*/  RET.REL.NODEC R2 `(_ZN10layer_norm22ln_bwd_finalize_kernelINS_22Kernel_traits_finalizeILj1024Ef13__nv_bfloat16fS2_fjLb0ELj1024ELj4ENS_18Kernel_traits_baseILj1024EfS2_fS2_fjLj1024EEEEELb0ELb0EEEvNS_9BwdParamsE) ;  /* 0xfffff0d002007950 */ /* 0x000fea0003c3ffff */
.L_x_1091:
        /* <DEDUP_REMOVED lines=13> */
.L_x_2592:


//--------------------- .text._ZN10layer_norm40ln_parallel_residual_bwd_finalize_kernelINS_22Kernel_traits_finalizeILj1024Ef13__nv_bfloat16fS2_fjLb0ELj1024ELj4ENS_18Kernel_traits_baseILj1024EfS2_fS2_fjLj1024EEEEELb0EEEvNS_9BwdParamsE --------------------------
	.section	.text._ZN10layer_norm40ln_parallel_residual_bwd_finalize_kernelINS_22Kernel_traits_finalizeILj1024Ef13__nv_bfloat16fS2_fjLb0ELj1024ELj4ENS_18Kernel_traits_baseILj1024EfS2_fS2_fjLj1024EEEEELb0EEEvNS_9BwdParamsE,"ax",@progbits
	.sectioninfo	@"SHI_REGISTERS=32"
	.align	128
        .global         _ZN10layer_norm40ln_parallel_residual_bwd_finalize_kernelINS_22Kernel_traits_finalizeILj1024Ef13__nv_bfloat16fS2_fjLb0ELj1024ELj4ENS_18Kernel_traits_baseILj1024EfS2_fS2_fjLj1024EEEEELb0EEEvNS_9BwdParamsE
        .type           _ZN10layer_norm40ln_parallel_residual_bwd_finalize_kernelINS_22Kernel_traits_finalizeILj1024Ef13__nv_bfloat16fS2_fjLb0ELj1024ELj4ENS_18Kernel_traits_baseILj1024EfS2_fS2_fjLj1024EEEEELb0EEEvNS_9BwdParamsE,@function
        .size           _ZN10layer_norm40ln_parallel_residual_bwd_finalize_kernelINS_22Kernel_traits_finalizeILj1024Ef13__nv_bfloat16fS2_fjLb0ELj1024ELj4ENS_18Kernel_traits_baseILj1024EfS2_fS2_fjLj1024EEEEELb0EEEvNS_9BwdParamsE,(.L_x_2593 - _ZN10layer_norm40ln_parallel_residual_bwd_finalize_kernelINS_22Kernel_traits_finalizeILj1024Ef13__nv_bfloat16fS2_fjLb0ELj1024ELj4ENS_18Kernel_traits_baseILj1024EfS2_fS2_fjLj1024EEEEELb0EEEvNS_9BwdParamsE)
        .other          _ZN10layer_norm40ln_parallel_residual_bwd_finalize_kernelINS_22Kernel_traits_finalizeILj1024Ef13__nv_bfloat16fS2_fjLb0ELj1024ELj4ENS_18Kernel_traits_baseILj1024EfS2_fS2_fjLj1024EEEEELb0EEEvNS_9BwdParamsE,@"STO_CUDA_ENTRY STV_DEFAULT"
_ZN10layer_norm40ln_parallel_residual_bwd_finalize_kernelINS_22Kernel_traits_finalizeILj1024Ef13__nv_bfloat16fS2_fjLb0ELj1024ELj4ENS_18Kernel_traits_baseILj1024EfS2_fS2_fjLj1024EEEEELb0EEEvNS_9BwdParamsE:
.text._ZN10layer_norm40ln_parallel_residual_bwd_finalize_kernelINS_22Kernel_traits_finalizeILj1024Ef13__nv_bfloat16fS2_fjLb0ELj1024ELj4ENS_18Kernel_traits_baseILj1024EfS2_fS2_fjLj1024EEEEELb0EEEvNS_9BwdParamsE:
        /* <DEDUP_REMOVED lines=19> */
.L_x_1106:
        /* <DEDUP_REMOVED lines=36> */
.L_x_1096:
        /* <DEDUP_REMOVED lines=59> */
.L_x_1095:
[----:B------:R-:W-:Y:S05]  /*0720*/  BSYNC B1 ;  /* 0x0000000000017941 */ /* 0x000fea0003800000 */
.L_x_1094:
        /* <DEDUP_REMOVED lines=35> */
.L_x_1098:
[----:B------:R-:W-:Y:S05]  /*0960*/  BSYNC B1 ;  /* 0x0000000000017941 */ /* 0x000fea0003800000 */
.L_x_1097:
        /* <DEDUP_REMOVED lines=17> */
.L_x_1099:
[----:B------:R-:W-:Y:S05]  /*0a80*/  BSYNC B1 ;  /* 0x0000000000017941 */ /* 0x000fea0003800000 */
.L_x_1093:
[----:B------:R-:W-:Y:S05]  /*0a90*/  BSYNC B0 ;  /* 0x0000000000007941 */ /* 0x000fea0003800000 */
.L_x_1092:
        /* <DEDUP_REMOVED lines=14> */
.L_x_1107:
        /* <DEDUP_REMOVED lines=36> */
.L_x_1108:
        /* <DEDUP_REMOVED lines=11> */
.L_x_1100:
        /* <DEDUP_REMOVED lines=21> */
.L_x_1104:
[----:B------:R-:W-:Y:S05]  /*0fc0*/  BSYNC B0 ;  /* 0x0000000000007941 */ /* 0x000fea0003800000 */
.L_x_1103:
[C---:B------:R-:W-:Y:S02]  /*0fd0*/  ISETP.GT.U32.AND P1, PT, R4.reuse, -0x401, PT ;  /* 0xfffffbff0400780c */ /* 0x040fe40003f24070 */
[----:B------:R-:W-:-:S02]  /*0fe0*/  IADD3 R4, R4, 0x400, RZ ;  /* 0x0000040004047810 */ /* 0x000fc40007ffe0ff */
[----:B------:R-:W-:-:S09]  /*0ff0*/  IADD3 R5, R5, 0x200, RZ ;  /* 0x0000020005057810 */ /* 0x000fd20007ffe0ff */
[----:B0-----:R-:W-:Y:S01]  /*1000*/  @!P1 CALL.REL.NOINC `(.L_x_1105) ;  /* 0x0000001000009944 */ /* 0x001fe20003c00000 */
[----:B------:R-:W-:Y:S05]  /*1010*/  BRA `(.L_x_1106) ;  /* 0xfffff11000007947 */ /* 0x000fea000383ffff */
.L_x_1105:
[----:B------:R-:W-:Y:S05]  /*1020*/  EXIT ;  /* 0x000000000000794d */ /* 0x000fea0003800000 */
.L_x_1101:
[----:B------:R-:W-:Y:S01]  /*1030*/  HFMA2.MMA R17, -RZ, RZ, 0, 1.847743988037109375e-06 ;  /* 0x0000001fff117435 */ /* 0x000fe200000001ff */
[----:B----4-:R-:W-:Y:S01]  /*1040*/  IMAD.MOV.U32 R19, RZ, RZ, R12 ;  /* 0x000000ffff137224 */ /* 0x010fe200078e000c */
[----:B------:R-:W-:Y:S02]  /*1050*/  MOV R16, 0x1 ;  /* 0x0000000100107802 */ /* 0x000fe40000000f00 */
[----:B------:R-:W-:Y:S02]  /*1060*/  MOV R14, 0xffffffff ;  /* 0xffffffff000e7802 */ /* 0x000fe40000000f00 */
[----:B------:R-:W-:Y:S02]  /*1070*/  MOV R8, 0x1090 ;  /* 0x0000109000087802 */ /* 0x000fe40000000f00 */
[----:B0123--:R-:W-:Y:S05]  /*1080*/  CALL.REL.NOINC `($__internal_55_$__cuda_sm70_shflsync_bfly_p) ;  /* 0x000007b000007944 */ /* 0x00ffea0003c00000 */
[----:B01----:R-:W-:Y:S05]  /*1090*/  BRA `(.L_x_1107) ;  /* 0xfffffae000007947 */ /* 0x003fea000383ffff */
.L_x_1102:
[----:B------:R-:W-:Y:S01]  /*10a0*/  HFMA2.MMA R16, -RZ, RZ, 0, 1.1920928955078125e-07 ;  /* 0x00000002ff107435 */ /* 0x000fe200000001ff */
[----:B------:R-:W-:Y:S01]  /*10b0*/  IMAD.MOV.U32 R19, RZ, RZ, R12 ;  /* 0x000000ffff137224 */ /* 0x000fe200078e000c */
[----:B------:R-:W-:Y:S02]  /*10c0*/  MOV R17, 0x1f ;  /* 0x0000001f00117802 */ /* 0x000fe40000000f00 */
[----:B------:R-:W-:-:S02]  /*10d0*/  MOV R14, 0xffffffff ;  /* 0xffffffff000e7802 */ /* 0x000fc40000000f00 */
[----:B------:R-:W-:Y:S02]  /*10e0*/  MOV R8, 0x1100 ;  /* 0x0000110000087802 */ /* 0x000fe40000000f00 */
[----:B-123--:R-:W-:Y:S05]  /*10f0*/  CALL.REL.NOINC `($__internal_55_$__cuda_sm70_shflsync_bfly_p) ;  /* 0x0000074000007944 */ /* 0x00efea0003c00000 */
[----:B0-----:R-:W-:Y:S01]  /*1100*/  HFMA2.MMA R17, -RZ, RZ, 0, 1.847743988037109375e-06 ;  /* 0x0000001fff117435 */ /* 0x001fe200000001ff */
[----:B-1----:R-:W-:Y:S01]  /*1110*/  FADD.FTZ R19, R12, R14 ;  /* 0x0000000e0c137221 */ /* 0x002fe20000010000 */
[----:B------:R-:W-:Y:S01]  /*1120*/  MOV R14, 0xffffffff ;  /* 0xffffffff000e7802 */ /* 0x000fe20000000f00 */
[----:B------:R-:W-:Y:S01]  /*1130*/  IMAD.MOV.U32 R16, RZ, RZ, 0x4 ;  /* 0x00000004ff107424 */ /* 0x000fe200078e00ff */
[----:B------:R-:W-:Y:S02]  /*1140*/  MOV R8, 0x1160 ;  /* 0x0000116000087802 */ /* 0x000fe40000000f00 */
[----:B------:R-:W-:Y:S05]  /*1150*/  CALL.REL.NOINC `($__internal_55_$__cuda_sm70_shflsync_bfly_p) ;  /* 0x000006e000007944 */ /* 0x000fea0003c00000 */
[----:B0-----:R-:W-:Y:S01]  /*1160*/  HFMA2.MMA R16, -RZ, RZ, 0, 4.76837158203125e-07 ;  /* 0x00000008ff107435 */ /* 0x001fe200000001ff */
[----:B-1----:R-:W-:Y:S01]  /*1170*/  FADD.FTZ R19, R19, R14 ;  /* 0x0000000e13137221 */ /* 0x002fe20000010000 */
[----:B------:R-:W-:Y:S01]  /*1180*/  MOV R14, 0xffffffff ;  /* 0xffffffff000e7802 */ /* 0x000fe20000000f00 */
[----:B------:R-:W-:Y:S01]  /*1190*/  IMAD.MOV.U32 R17, RZ, RZ, 0x1f ;  /* 0x0000001fff117424 */ /* 0x000fe200078e00ff */
[----:B------:R-:W-:Y:S02]  /*11a0*/  MOV R8, 0x11c0 ;  /* 0x000011c000087802 */ /* 0x000fe40000000f00 */
[----:B------:R-:W-:Y:S05]  /*11b0*/  CALL.REL.NOINC `($__internal_55_$__cuda_sm70_shflsync_bfly_p) ;  /* 0x0000068000007944 */ /* 0x000fea0003c00000 */
[----:B-1----:R-:W-:Y:S01]  /*11c0*/  FADD.FTZ R12, R19, R14 ;  /* 0x0000000e130c7221 */ /* 0x002fe20000010000 */
[----:B0-----:R-:W-:Y:S01]  /*11d0*/  HFMA2.MMA R16, -RZ, RZ, 0, 9.5367431640625e-07 ;  /* 0x00000010ff107435 */ /* 0x001fe200000001ff */
[----:B------:R-:W-:Y:S01]  /*11e0*/  MOV R17, 0x1f ;  /* 0x0000001f00117802 */ /* 0x000fe20000000f00 */
[----:B------:R-:W-:Y:S01]  /*11f0*/  IMAD.MOV.U32 R14, RZ, RZ, -0x1 ;  /* 0xffffffffff0e7424 */ /* 0x000fe200078e00ff */
[----:B------:R-:W-:-:S02]  /*1200*/  MOV R8, 0x1230 ;  /* 0x0000123000087802 */ /* 0x000fc40000000f00 */
[----:B------:R-:W-:Y:S02]  /*1210*/  MOV R19, R12 ;  /* 0x0000000c00137202 */ /* 0x000fe40000000f00 */
[----:B------:R-:W-:Y:S05]  /*1220*/  CALL.REL.NOINC `($__internal_55_$__cuda_sm70_shflsync_bfly_p) ;  /* 0x0000061000007944 */ /* 0x000fea0003c00000 */
[----:B0-----:R-:W-:Y:S01]  /*1230*/  HFMA2.MMA R17, -RZ, RZ, 0, 1.847743988037109375e-06 ;  /* 0x0000001fff117435 */ /* 0x001fe200000001ff */
[----:B-1----:R-:W-:Y:S01]  /*1240*/  MOV R15, R14 ;  /* 0x0000000e000f7202 */ /* 0x002fe20000000f00 */
[----:B------:R-:W-:Y:S01]  /*1250*/  IMAD.MOV.U32 R16, RZ, RZ, 0x1 ;  /* 0x00000001ff107424 */ /* 0x000fe200078e00ff */
[----:B------:R-:W-:Y:S02]  /*1260*/  MOV R19, R13 ;  /* 0x0000000d00137202 */ /* 0x000fe40000000f00 */
[----:B------:R-:W-:Y:S02]  /*1270*/  MOV R14, 0xffffffff ;  /* 0xffffffff000e7802 */ /* 0x000fe40000000f00 */
[----:B------:R-:W-:Y:S02]  /*1280*/  MOV R8, 0x12a0 ;  /* 0x000012a000087802 */ /* 0x000fe40000000f00 */
[----:B------:R-:W-:Y:S05]  /*1290*/  CALL.REL.NOINC `($__internal_55_$__cuda_sm70_shflsync_bfly_p) ;  /* 0x000005a000007944 */ /* 0x000fea0003c00000 */
[----:B0-----:R-:W-:Y:S01]  /*12a0*/  HFMA2.MMA R16, -RZ, RZ, 0, 1.1920928955078125e-07 ;  /* 0x00000002ff107435 */ /* 0x001fe200000001ff */
[----:B-1----:R-:W-:Y:S01]  /*12b0*/  FADD.FTZ R19, R13, R14 ;  /* 0x0000000e0d137221 */ /* 0x002fe20000010000 */
[----:B------:R-:W-:Y:S01]  /*12c0*/  MOV R14, 0xffffffff ;  /* 0xffffffff000e7802 */ /* 0x000fe20000000f00 */
[----:B------:R-:W-:Y:S01]  /*12d0*/  IMAD.MOV.U32 R17, RZ, RZ, 0x1f ;  /* 0x0000001fff117424 */ /* 0x000fe200078e00ff */
[----:B------:R-:W-:-:S02]  /*12e0*/  MOV R8, 0x1300 ;  /* 0x0000130000087802 */ /* 0x000fc40000000f00 */
[----:B------:R-:W-:Y:S05]  /*12f0*/  CALL.REL.NOINC `($__internal_55_$__cuda_sm70_shflsync_bfly_p) ;  /* 0x0000054000007944 */ /* 0x000fea0003c00000 */
[----:B0-----:R-:W-:Y:S01]  /*1300*/  HFMA2.MMA R16, -RZ, RZ, 0, 2.384185791015625e-07 ;  /* 0x00000004ff107435 */ /* 0x001fe200000001ff */
[----:B-1----:R-:W-:Y:S01]  /*1310*/  FADD.FTZ R19, R19, R14 ;  /* 0x0000000e13137221 */ /* 0x002fe20000010000 */
[----:B------:R-:W-:Y:S01]  /*1320*/  MOV R17, 0x1f ;  /* 0x0000001f00117802 */ /* 0x000fe20000000f00 */
[----:B------:R-:W-:Y:S01]  /*1330*/  IMAD.MOV.U32 R14, RZ, RZ, -0x1 ;  /* 0xffffffffff0e7424 */ /* 0x000fe200078e00ff */
[----:B------:R-:W-:-:S02]  /*1340*/  MOV R8, 0x1360 ;  /* 0x0000136000087802 */ /* 0x000fc40000000f00 */
[----:B------:R-:W-:Y:S05]  /*1350*/  CALL.REL.NOINC `($__internal_55_$__cuda_sm70_shflsync_bfly_p) ;  /* 0x000004e000007944 */ /* 0x000fea0003c00000 */
[----:B0-----:R-:W-:Y:S01]  /*1360*/  HFMA2.MMA R16, -RZ, RZ, 0, 4.76837158203125e-07 ;  /* 0x00000008ff107435 */ /* 0x001fe200000001ff */
[----:B-1----:R-:W-:Y:S01]  /*1370*/  FADD.FTZ R19, R19, R14 ;  /* 0x0000000e13137221 */ /* 0x002fe20000010000 */
[----:B------:R-:W-:-:S02]  /*1380*/  MOV R17, 0x1f ;  /* 0x0000001f00117802 */ /* 0x000fc40000000f00 */
[----:B------:R-:W-:Y:S02]  /*1390*/  MOV R14, 0xffffffff ;  /* 0xffffffff000e7802 */ /* 0x000fe40000000f00 */
[----:B------:R-:W-:Y:S02]  /*13a0*/  MOV R8, 0x13c0 ;  /* 0x000013c000087802 */ /* 0x000fe40000000f00 */
[----:B------:R-:W-:Y:S05]  /*13b0*/  CALL.REL.NOINC `($__internal_55_$__cuda_sm70_shflsync_bfly_p) ;  /* 0x0000048000007944 */ /* 0x000fea0003c00000 */
[----:B-1----:R-:W-:Y:S01]  /*13c0*/  FADD.FTZ R13, R19, R14 ;  /* 0x0000000e130d7221 */ /* 0x002fe20000010000 */
[----:B0-----:R-:W-:Y:S01]  /*13d0*/  HFMA2.MMA R16, -RZ, RZ, 0, 9.5367431640625e-07 ;  /* 0x00000010ff107435 */ /* 0x001fe200000001ff */
[----:B------:R-:W-:Y:S01]  /*13e0*/  IMAD.MOV.U32 R17, RZ, RZ, 0x1f ;  /* 0x0000001fff117424 */ /* 0x000fe200078e00ff */
[----:B------:R-:W-:Y:S02]  /*13f0*/  MOV R14, 0xffffffff ;  /* 0xffffffff000e7802 */ /* 0x000fe40000000f00 */
[----:B------:R-:W-:Y:S02]  /*1400*/  MOV R19, R13 ;  /* 0x0000000d00137202 */ /* 0x000fe40000000f00 */
[----:B------:R-:W-:Y:S02]  /*1410*/  MOV R8, 0x1430 ;  /* 0x0000143000087802 */ /* 0x000fe40000000f00 */
[----:B------:R-:W-:Y:S05]  /*1420*/  CALL.REL.NOINC `($__internal_55_$__cuda_sm70_shflsync_bfly_p) ;  /* 0x0000041000007944 */ /* 0x000fea0003c00000 */
[----:B0-----:R-:W-:Y:S01]  /*1430*/  HFMA2.MMA R17, -RZ, RZ, 0, 1.847743988037109375e-06 ;  /* 0x0000001fff117435 */ /* 0x001fe200000001ff */
[----:B-1----:R-:W-:Y:S01]  /*1440*/  MOV R18, R14 ;  /* 0x0000000e00127202 */ /* 0x002fe20000000f00 */
[----:B------:R-:W-:Y:S01]  /*1450*/  IMAD.MOV.U32 R16, RZ, RZ, 0x1 ;  /* 0x00000001ff107424 */ /* 0x000fe200078e00ff */
[----:B------:R-:W-:-:S02]  /*1460*/  MOV R19, R11 ;  /* 0x0000000b00137202 */ /* 0x000fc40000000f00 */
[----:B------:R-:W-:Y:S02]  /*1470*/  MOV R14, 0xffffffff ;  /* 0xffffffff000e7802 */ /* 0x000fe40000000f00 */
[----:B------:R-:W-:Y:S02]  /*1480*/  MOV R8, 0x14a0 ;  /* 0x000014a000087802 */ /* 0x000fe40000000f00 */
[----:B------:R-:W-:Y:S05]  /*1490*/  CALL.REL.NOINC `($__internal_55_$__cuda_sm70_shflsync_bfly_p) ;  /* 0x000003a000007944 */ /* 0x000fea0003c00000 */
[----:B0-----:R-:W-:Y:S01]  /*14a0*/  HFMA2.MMA R16, -RZ, RZ, 0, 1.1920928955078125e-07 ;  /* 0x00000002ff107435 */ /* 0x001fe200000001ff */
[----:B-1----:R-:W-:Y:S01]  /*14b0*/  FADD.FTZ R19, R11, R14 ;  /* 0x0000000e0b137221 */ /* 0x002fe20000010000 */
[----:B------:R-:W-:Y:S01]  /*14c0*/  MOV R17, 0x1f ;  /* 0x0000001f00117802 */ /* 0x000fe20000000f00 */
[----:B------:R-:W-:Y:S01]  /*14d0*/  IMAD.MOV.U32 R14, RZ, RZ, -0x1 ;  /* 0xffffffffff0e7424 */ /* 0x000fe200078e00ff */
[----:B------:R-:W-:Y:S02]  /*14e0*/  MOV R8, 0x1500 ;  /* 0x0000150000087802 */ /* 0x000fe40000000f00 */
[----:B------:R-:W-:Y:S05]  /*14f0*/  CALL.REL.NOINC `($__internal_55_$__cuda_sm70_shflsync_bfly_p) ;  /* 0x0000034000007944 */ /* 0x000fea0003c00000 */
[----:B0-----:R-:W-:Y:S01]  /*1500*/  HFMA2.MMA R16, -RZ, RZ, 0, 2.384185791015625e-07 ;  /* 0x00000004ff107435 */ /* 0x001fe200000001ff */
[----:B-1----:R-:W-:Y:S01]  /*1510*/  FADD.FTZ R19, R19, R14 ;  /* 0x0000000e13137221 */ /* 0x002fe20000010000 */
[----:B------:R-:W-:Y:S02]  /*1520*/  MOV R17, 0x1f ;  /* 0x0000001f00117802 */ /* 0x000fe40000000f00 */
[----:B------:R-:W-:-:S02]  /*1530*/  MOV R14, 0xffffffff ;  /* 0xffffffff000e7802 */ /* 0x000fc40000000f00 */
        /* <DEDUP_REMOVED lines=10> */
[----:B------:R-:W-:Y:S02]  /*15e0*/  MOV R17, 0x1f ;  /* 0x0000001f00117802 */ /* 0x000fe40000000f00 */
[----:B------:R-:W-:Y:S01]  /*15f0*/  MOV R14, 0xffffffff ;  /* 0xffffffff000e7802 */ /* 0x000fe20000000f00 */
[----:B------:R-:W-:Y:S01]  /*1600*/  IMAD.MOV.U32 R19, RZ, RZ, R11 ;  /* 0x000000ffff137224 */ /* 0x000fe200078e000b */
[----:B------:R-:W-:-:S02]  /*1610*/  MOV R8, 0x1630 ;  /* 0x0000163000087802 */ /* 0x000fc40000000f00 */
[----:B------:R-:W-:Y:S05]  /*1620*/  CALL.REL.NOINC `($__internal_55_$__cuda_sm70_shflsync_bfly_p) ;  /* 0x0000021000007944 */ /* 0x000fea0003c00000 */
[----:B0-----:R-:W-:Y:S01]  /*1630*/  HFMA2.MMA R16, -RZ, RZ, 0, 5.9604644775390625e-08 ;  /* 0x00000001ff107435 */ /* 0x001fe200000001ff */
[----:B-1----:R-:W-:Y:S01]  /*1640*/  MOV R20, R14 ;  /* 0x0000000e00147202 */ /* 0x002fe20000000f00 */
[----:B------:R-:W-:Y:S01]  /*1650*/  IMAD.MOV.U32 R14, RZ, RZ, -0x1 ;  /* 0xffffffffff0e7424 */ /* 0x000fe200078e00ff */
[----:B------:R-:W-:-:S02]  /*1660*/  MOV R19, R10 ;  /* 0x0000000a00137202 */ /* 0x000fc40000000f00 */
[----:B------:R-:W-:Y:S02]  /*1670*/  MOV R17, 0x1f ;  /* 0x0000001f00117802 */ /* 0x000fe40000000f00 */
[----:B------:R-:W-:Y:S02]  /*1680*/  MOV R8, 0x16a0 ;  /* 0x000016a000087802 */ /* 0x000fe40000000f00 */
[----:B------:R-:W-:Y:S05]  /*1690*/  CALL.REL.NOINC `($__internal_55_$__cuda_sm70_shflsync_bfly_p) ;  /* 0x000001a000007944 */ /* 0x000fea0003c00000 */
[----:B0-----:R-:W-:Y:S01]  /*16a0*/  HFMA2.MMA R16, -RZ, RZ, 0, 1.1920928955078125e-07 ;  /* 0x00000002ff107435 */ /* 0x001fe200000001ff */
[----:B-1----:R-:W-:Y:S01]  /*16b0*/  FADD.FTZ R19, R10, R14 ;  /* 0x0000000e0a137221 */ /* 0x002fe20000010000 */
[----:B------:R-:W-:Y:S02]  /*16c0*/  MOV R17, 0x1f ;  /* 0x0000001f00117802 */ /* 0x000fe40000000f00 */
[----:B------:R-:W-:Y:S02]  /*16d0*/  MOV R14, 0xffffffff ;  /* 0xffffffff000e7802 */ /* 0x000fe40000000f00 */
[----:B------:R-:W-:Y:S02]  /*16e0*/  MOV R8, 0x1700 ;  /* 0x0000170000087802 */ /* 0x000fe40000000f00 */
[----:B------:R-:W-:Y:S05]  /*16f0*/  CALL.REL.NOINC `($__internal_55_$__cuda_sm70_shflsync_bfly_p) ;  /* 0x0000014000007944 */ /* 0x000fea0003c00000 */
[----:B0-----:R-:W-:Y:S01]  /*1700*/  HFMA2.MMA R16, -RZ, RZ, 0, 2.384185791015625e-07 ;  /* 0x00000004ff107435 */ /* 0x001fe200000001ff */
[----:B-1----:R-:W-:Y:S01]  /*1710*/  FADD.FTZ R19, R19, R14 ;  /* 0x0000000e13137221 */ /* 0x002fe20000010000 */
[----:B------:R-:W-:Y:S01]  /*1720*/  MOV R14, 0xffffffff ;  /* 0xffffffff000e7802 */ /* 0x000fe20000000f00 */
[----:B------:R-:W-:Y:S01]  /*1730*/  IMAD.MOV.U32 R17, RZ, RZ, 0x1f ;  /* 0x0000001fff117424 */ /* 0x000fe200078e00ff */
        /* <DEDUP_REMOVED lines=8> */
[----:B0-----:R-:W-:Y:S01]  /*17c0*/  HFMA2.MMA R17, -RZ, RZ, 0, 1.847743988037109375e-06 ;  /* 0x0000001fff117435 */ /* 0x001fe200000001ff */
[----:B-1----:R-:W-:Y:S01]  /*17d0*/  FADD.FTZ R19, R19, R14 ;  /* 0x0000000e13137221 */ /* 0x002fe20000010000 */
[----:B------:R-:W-:Y:S01]  /*17e0*/  MOV R14, 0xffffffff ;  /* 0xffffffff000e7802 */ /* 0x000fe20000000f00 */
[----:B------:R-:W-:Y:S01]  /*17f0*/  IMAD.MOV.U32 R16, RZ, RZ, 0x10 ;  /* 0x00000010ff107424 */ /* 0x000fe200078e00ff */
[----:B------:R-:W-:Y:S02]  /*1800*/  MOV R8, 0x1820 ;  /* 0x0000182000087802 */ /* 0x000fe40000000f00 */
[----:B------:R-:W-:Y:S05]  /*1810*/  CALL.REL.NOINC `($__internal_55_$__cuda_sm70_shflsync_bfly_p) ;  /* 0x0000002000007944 */ /* 0x000fea0003c00000 */
[----:B-1----:R-:W-:Y:S01]  /*1820*/  MOV R8, R14 ;  /* 0x0000000e00087202 */ /* 0x002fe20000000f00 */
[----:B0-----:R-:W-:Y:S05]  /*1830*/  BRA `(.L_x_1108) ;  /* 0xfffff58000007947 */ /* 0x001fea000383ffff */
        .weak           $__internal_55_$__cuda_sm70_shflsync_bfly_p
        .type           $__internal_55_$__cuda_sm70_shflsync_bfly_p,@function
        .size           $__internal_55_$__cuda_sm70_shflsync_bfly_p,(.L_x_2593 - $__internal_55_$__cuda_sm70_shflsync_bfly_p)
$__internal_55_$__cuda_sm70_shflsync_bfly_p:
[----:B------:R-:W-:Y:S01]  /*1840*/  HFMA2.MMA R9, -RZ, RZ, 0, 0 ;  /* 0x00000000ff097435 */ /* 0x000fe200000001ff */
[----:B------:R-:W-:Y:S04]  /*1850*/  WARPSYNC R14 ;  /* 0x0000000e00007348 */ /* 0x000fe80003800000 */
[----:B------:R0:W1:Y:S01]  /*1860*/  SHFL.BFLY PT, R14, R19, R16, R17 ;  /* 0x0c000010130e7389 */ /* 0x00006200000e0011 */
[----:B------:R-:W-:Y:S05]  /*1870*/  RET.REL.NODEC R8 `(_ZN10layer_norm40ln_parallel_residual_bwd_finalize_kernelINS_22Kernel_traits_finalizeILj1024Ef13__nv_bfloat16fS2_fjLb0ELj1024ELj4ENS_18Kernel_traits_baseILj1024EfS2_fS2_fjLj1024EEEEELb0EEEvNS_9BwdParamsE) ;  /* 0xffffe78008007950 */ /* 0x000fea0003c3ffff */
.L_x_1109:
        /* <DEDUP_REMOVED lines=16> */
.L_x_2593:


//--------------------- .text._ZN10layer_norm31ln_parallel_residual_bwd_kernelINS_13Kernel_traitsIf13__nv_bfloat16fS2_fjLj1024ELj1ELj4ELj1ELj16ENS_18Kernel_traits_baseILj1024EfS2_fS2_fjLj128EEEEELb1ELb1ELb0EEEvNS_9BwdParamsE --------------------------
	.section	.text._ZN10layer_norm31ln_parallel_residual_bwd_kernelINS_13Kernel_traitsIf13__nv_bfloat16fS2_fjLj1024ELj1ELj4ELj1ELj16ENS_18Kernel_traits_baseILj1024EfS2_fS2_fjLj128EEEEELb1ELb1ELb0EEEvNS_9BwdParamsE,"ax",@progbits
	.sectioninfo	@"SHI_REGISTERS=247"
	.align	128
        .global         _ZN10layer_norm31ln_parallel_residual_bwd_kernelINS_13Kernel_traitsIf13__nv_bfloat16fS2_fjLj1024ELj1ELj4ELj1ELj16ENS_18Kernel_traits_baseILj1024EfS2_fS2_fjLj128EEEEELb1ELb1ELb0EEEvNS_9BwdParamsE
        .type           _ZN10layer_norm31ln_parallel_residual_bwd_kernelINS_13Kernel_traitsIf13__nv_bfloat16fS2_fjLj1024ELj1ELj4ELj1ELj16ENS_18Kernel_traits_baseILj1024EfS2_fS2_fjLj128EEEEELb1ELb1ELb0EEEvNS_9BwdParamsE,@function
        .size           _ZN10layer_norm31ln_parallel_residual_bwd_kernelINS_13Kernel_traitsIf13__nv_bfloat16fS2_fjLj1024ELj1ELj4ELj1ELj16ENS_18Kernel_traits_baseILj1024EfS2_fS2_fjLj128EEEEELb1ELb1ELb0EEEvNS_9BwdParamsE,(.L_x_2594 - _ZN10layer_norm31ln_parallel_residual_bwd_kernelINS_13Kernel_traitsIf13__nv_bfloat16fS2_fjLj1024ELj1ELj4ELj1ELj16ENS_18Kernel_traits_baseILj1024EfS2_fS2_fjLj128EEEEELb1ELb1ELb0EEEvNS_9BwdParamsE)
        .other          _ZN10layer_norm31ln_parallel_residual_bwd_kernelINS_13Kernel_traitsIf13__nv_bfloat16fS2_fjLj1024ELj1ELj4ELj1ELj16ENS_18Kernel_traits_baseILj1024EfS2_fS2_fjLj128EEEEELb1ELb1ELb0EEEvNS_9BwdParamsE,@"STO_CUDA_ENTRY STV_DEFAULT"
_ZN10layer_norm31ln_parallel_residual_bwd_kernelINS_13Kernel_traitsIf13__nv_bfloat16fS2_fjLj1024ELj1ELj4ELj1ELj16ENS_18Kernel_traits_baseILj1024EfS2_fS2_fjLj128EEEEELb1ELb1ELb0EEEvNS_9BwdParamsE:
.text._ZN10layer_norm31ln_parallel_residual_bwd_kernelINS_13Kernel_traitsIf13__nv_bfloat16fS2_fjLj1024ELj1ELj4ELj1ELj16ENS_18Kernel_traits_baseILj1024EfS2_fS2_fjLj128EEEEELb1ELb1ELb0EEEvNS_9BwdParamsE:
        /* <DEDUP_REMOVED lines=73> */
.L_x_1130:
[----:B------:R-:W-:-:S10]  /*0490*/  HFMA2.MMA R169, -RZ, RZ, 0, 2.384185791015625e-07 ;  /* 0x00000004ffa97435 */ /* 0x000fd400000001ff */
[----:B------:R-:W-:-:S06]  /*04a0*/  IMAD.WIDE R170, R2, R169, c[0x0][0x1a0] ;  /* 0x0000680002aa7625 */ /* 0x000fcc00078e02a9 */
[----:B------:R-:W2:Y:S01]  /*04b0*/  LDG.E R170, [R170.64] ;  /* 0x00000004aaaa7981 */ /* 0x000ea2000c1e1900 */
[C---:B------:R-:W-:Y:S02]  /*04c0*/  IMAD R0, R2.reuse, c[0x0][0x168], RZ ;  /* 0x00005a0002007a24 */ /* 0x040fe400078e02ff */
[----:B------:R-:W-:-:S03]  /*04d0*/  IMAD.WIDE R168, R2, R169, c[0x0][0x1a8] ;  /* 0x00006a0002a87625 */ /* 0x000fc600078e02a9 */
[----:B------:R-:W-:Y:S01]  /*04e0*/  SHF.R.S32.HI R173, RZ, 0x1f, R0 ;  /* 0x0000001fffad7819 */ /* 0x000fe20000011400 */
[----:B------:R-:W-:Y:S01]  /*04f0*/  BSSY B1, `(.L_x_1112) ;  /* 0x0000064000017945 */ /* 0x000fe20003800000 */
[----:B0-----:R-:W-:Y:S01]  /*0500*/  ISETP.NE.AND P0, PT, R3, RZ, PT ;  /* 0x000000ff0300720c */ /* 0x001fe20003f05270 */
[----:B-----5:R0:W5:Y:S01]  /*0510*/  LDG.E R27, [R168.64] ;  /* 0x00000004a81b7981 */ /* 0x020162000c1e1900 */
        /* <DEDUP_REMOVED lines=32> */
[----:B--2---:R-:W-:Y:S01]  /*0720*/  FADD.FTZ R12, -R222, R168 ;  /* 0x000000a8de0c7221 */ /* 0x004fe20000010100 */
[----:B---3--:R-:W-:-:S03]  /*0730*/  PRMT R221, RZ, 0x5410, R172 ;  /* 0x00005410ffdd7816 */ /* 0x008fc600000000ac */
[----:B-1---5:R-:W-:Y:S01]  /*0740*/  FMUL.FTZ R6, R27, R12 ;  /* 0x0000000c1b067220 */ /* 0x022fe20000410000 */
[----:B------:R-:W-:Y:S01]  /*0750*/  PRMT R172, RZ, 0x7610, R172 ;  /* 0x00007610ffac7816 */ /* 0x000fe200000000ac */
[C---:B------:R-:W-:Y:S02]  /*0760*/  FADD.FTZ R170, -R222.reuse, R170 ;  /* 0x000000aadeaa7221 */ /* 0x040fe40000010100 */
[----:B----4-:R-:W-:Y:S02]  /*0770*/  FADD.FTZ R8, -R222, R8 ;  /* 0x00000008de087221 */ /* 0x010fe40000010100 */
[----:B------:R-:W-:Y:S02]  /*0780*/  FADD.FTZ R100, R100, R221 ;  /* 0x000000dd64647221 */ /* 0x000fe40000010000 */
[----:B------:R-:W-:Y:S02]  /*0790*/  FFMA.FTZ R68, R6, R221, R68 ;  /* 0x000000dd06447223 */ /* 0x000fe40000010044 */
[----:B------:R-:W-:-:S02]  /*07a0*/  FADD.FTZ R220, -R222, R169 ;  /* 0x000000a9dedc7221 */ /* 0x000fc40000010100 */
[----:B------:R-:W-:Y:S01]  /*07b0*/  FMUL.FTZ R221, R36, R221 ;  /* 0x000000dd24dd7220 */ /* 0x000fe20000410000 */
[----:B------:R-:W-:Y:S01]  /*07c0*/  PRMT R217, RZ, 0x5410, R173 ;  /* 0x00005410ffd97816 */ /* 0x000fe200000000ad */
[C---:B------:R-:W-:Y:S01]  /*07d0*/  FMUL.FTZ R218, R27.reuse, R170 ;  /* 0x000000aa1bda7220 */ /* 0x040fe20000410000 */
[--C-:B------:R-:W-:Y:S01]  /*07e0*/  PRMT R213, RZ, 0x5410, R174.reuse ;  /* 0x00005410ffd57816 */ /* 0x100fe200000000ae */
[C---:B------:R-:W-:Y:S01]  /*07f0*/  FMUL.FTZ R214, R27.reuse, R8 ;  /* 0x000000081bd67220 */ /* 0x040fe20000410000 */
[----:B------:R-:W-:Y:S01]  /*0800*/  PRMT R178, RZ, 0x7610, R174 ;  /* 0x00007610ffb27816 */ /* 0x000fe200000000ae */
[----:B------:R-:W-:Y:S02]  /*0810*/  FADD.FTZ R174, -R222, R9 ;  /* 0x00000009deae7221 */ /* 0x000fe40000010100 */
[----:B------:R-:W-:Y:S02]  /*0820*/  FMUL.FTZ R220, R27, R220 ;  /* 0x000000dc1bdc7220 */ /* 0x000fe40000410000 */
[----:B------:R-:W-:-:S02]  /*0830*/  FMUL.FTZ R219, R37, R172 ;  /* 0x000000ac25db7220 */ /* 0x000fc40000410000 */
[----:B------:R-:W-:Y:S02]  /*0840*/  FADD.FTZ R8, RZ, R221 ;  /* 0x000000ddff087221 */ /* 0x000fe40000010000 */
[----:B------:R-:W-:Y:S01]  /*0850*/  FFMA.FTZ R9, R6, R221, RZ ;  /* 0x000000dd06097223 */ /* 0x000fe200000100ff */
[----:B0-----:R-:W-:Y:S01]  /*0860*/  PRMT R176, RZ, 0x7610, R173 ;  /* 0x00007610ffb07816 */ /* 0x001fe200000000ad */
[----:B------:R-:W-:Y:S02]  /*0870*/  FADD.FTZ R102, R102, R217 ;  /* 0x000000d966667221 */ /* 0x000fe40000010000 */
[-C--:B------:R-:W-:Y:S02]  /*0880*/  FFMA.FTZ R70, R218, R217.reuse, R70 ;  /* 0x000000d9da467223 */ /* 0x080fe40000010046 */
[----:B------:R-:W-:Y:S02]  /*0890*/  FADD.FTZ R216, -R222, R171 ;  /* 0x000000abded87221 */ /* 0x000fe40000010100 */
[----:B------:R-:W-:-:S02]  /*08a0*/  FMUL.FTZ R217, R38, R217 ;  /* 0x000000d926d97220 */ /* 0x000fc40000410000 */
[----:B------:R-:W-:Y:S02]  /*08b0*/  FADD.FTZ R8, R8, R219 ;  /* 0x000000db08087221 */ /* 0x000fe40000010000 */
[----:B------:R-:W-:Y:S02]  /*08c0*/  FFMA.FTZ R9, R220, R219, R9 ;  /* 0x000000dbdc097223 */ /* 0x000fe40000010009 */
[C---:B------:R-:W-:Y:S02]  /*08d0*/  FADD.FTZ R228, -R222.reuse, R10 ;  /* 0x0000000adee47221 */ /* 0x040fe40000010100 */
[----:B------:R-:W-:Y:S02]  /*08e0*/  FADD.FTZ R242, -R222, R11 ;  /* 0x0000000bdef27221 */ /* 0x000fe40000010100 */
        /* <DEDUP_REMOVED lines=21> */
[----:B------:R-:W-:Y:S02]  /*0a40*/  FMUL.FTZ R11, R43, R168 ;  /* 0x000000a82b0b7220 */ /* 0x000fe40000410000 */
        /* <DEDUP_REMOVED lines=14> */
.L_x_1113:
[----:B------:R-:W-:Y:S05]  /*0b30*/  BSYNC B1 ;  /* 0x0000000000017941 */ /* 0x000fea0003800000 */
.L_x_1112:
        /* <DEDUP_REMOVED lines=9> */
[----:B------:R-:W-:-:S02]  /*0bd0*/  SHF.L.U32 R14, R228, 0x3, RZ ;  /* 0x00000003e40e7819 */ /* 0x000fc400000006ff */
[----:B------:R-:W-:Y:S02]  /*0be0*/  SHF.L.U64.HI R5, R228, 0x3, RZ ;  /* 0x00000003e4057819 */ /* 0x000fe400000102ff */
        /* <DEDUP_REMOVED lines=17> */
[--C-:B----4-:R-:W-:Y:S01]  /*0d00*/  PRMT R15, RZ, 0x5410, R168.reuse ;  /* 0x00005410ff0f7816 */ /* 0x110fe200000000a8 */
[----:B------:R-:W-:Y:S01]  /*0d10*/  FADD.FTZ R26, -R222, R21 ;  /* 0x00000015de1a7221 */ /* 0x000fe20000010100 */
[----:B------:R-:W-:Y:S01]  /*0d20*/  PRMT R22, RZ, 0x7610, R168 ;  /* 0x00007610ff167816 */ /* 0x000fe200000000a8 */
[----:B-----5:R-:W-:-:S02]  /*0d30*/  FMUL.FTZ R5, R27, R20 ;  /* 0x000000141b057220 */ /* 0x020fc40000410000 */
[----:B------:R-:W-:Y:S01]  /*0d40*/  FMUL.FTZ R14, R44, R15 ;  /* 0x0000000f2c0e7220 */ /* 0x000fe20000410000 */
[--C-:B------:R-:W-:Y:S01]  /*0d50*/  PRMT R178, RZ, 0x7610, R170.reuse ;  /* 0x00007610ffb27816 */ /* 0x100fe200000000aa */
[C---:B------:R-:W-:Y:S01]  /*0d60*/  FADD.FTZ R174, -R222.reuse, R23 ;  /* 0x00000017deae7221 */ /* 0x040fe20000010100 */
[----:B------:R-:W-:Y:S01]  /*0d70*/  PRMT R23, RZ, 0x5410, R170 ;  /* 0x00005410ff177816 */ /* 0x000fe200000000aa */
[----:B---3--:R-:W-:Y:S01]  /*0d80*/  FADD.FTZ R170, -R222, R16 ;  /* 0x00000010deaa7221 */ /* 0x008fe20000010100 */
[----:B------:R-:W-:Y:S01]  /*0d90*/  PRMT R21, RZ, 0x5410, R169 ;  /* 0x00005410ff157816 */ /* 0x000fe200000000a9 */
[----:B------:R-:W-:Y:S02]  /*0da0*/  FMUL.FTZ R13, R27, R26 ;  /* 0x0000001a1b0d7220 */ /* 0x000fe40000410000 */
[----:B------:R-:W-:Y:S02]  /*0db0*/  FMUL.FTZ R16, R45, R22 ;  /* 0x000000162d107220 */ /* 0x000fe40000410000 */
[----:B------:R-:W-:-:S02]  /*0dc0*/  FADD.FTZ R229, R229, R14 ;  /* 0x0000000ee5e57221 */ /* 0x000fc40000010000 */
[C---:B------:R-:W-:Y:S01]  /*0dd0*/  FFMA.FTZ R223, R5.reuse, R14, R223 ;  /* 0x0000000e05df7223 */ /* 0x040fe200000100df */
[----:B0-----:R-:W-:Y:S01]  /*0de0*/  PRMT R24, RZ, 0x7610, R169 ;  /* 0x00007610ff187816 */ /* 0x001fe200000000a9 */
[----:B------:R-:W-:Y:S02]  /*0df0*/  FADD.FTZ R242, -R222, R18 ;  /* 0x00000012def27221 */ /* 0x000fe40000010100 */
[----:B------:R-:W-:Y:S02]  /*0e00*/  FADD.FTZ R108, R108, R15 ;  /* 0x0000000f6c6c7221 */ /* 0x000fe40000010000 */
[----:B------:R-:W-:Y:S02]  /*0e10*/  FFMA.FTZ R76, R5, R15, R76 ;  /* 0x0000000f054c7223 */ /* 0x000fe4000001004c */
        /* <DEDUP_REMOVED lines=8> */
[----:B------:R-:W-:Y:S02]  /*0ea0*/  FFMA.FTZ R223, R15, R18, R223 ;  /* 0x000000120fdf7223 */ /* 0x000fe400000100df */
[----:B------:R-:W-:Y:S02]  /*0eb0*/  FADD.FTZ R180, -R222, R19 ;  /* 0x00000013deb47221 */ /* 0x000fe40000010100 */
[----:B------:R-:W-:Y:S02]  /*0ec0*/  FADD.FTZ R109, R109, R22 ;  /* 0x000000166d6d7221 */ /* 0x000fe40000010000 */
[----:B------:R-:W-:Y:S02]  /*0ed0*/  FFMA.FTZ R77, R13, R22, R77 ;  /* 0x000000160d4d7223 */ /* 0x000fe4000001004d */
        /* <DEDUP_REMOVED lines=10> */
[----:B------:R-:W-:Y:S02]  /*0f80*/  FMUL.FTZ R24, R49, R178 ;  /* 0x000000b231187220 */ /* 0x000fe40000410000 */
[----:B------:R-:W-:Y:S02]  /*0f90*/  FADD.FTZ R229, R229, R22 ;  /* 0x00000016e5e57221 */ /* 0x000fe40000010000 */
[C---:B------:R-:W-:Y:S01]  /*0fa0*/  FFMA.FTZ R223, R19.reuse, R22, R223 ;  /* 0x0000001613df7223 */ /* 0x040fe200000100df */
[----:B------:R-:W-:Y:S01]  /*0fb0*/  PRMT R168, RZ, 0x7610, R171 ;  /* 0x00007610ffa87816 */ /* 0x000fe200000000ab */
[----:B------:R-:W-:Y:S02]  /*0fc0*/  FADD.FTZ R112, R112, R23 ;  /* 0x0000001770707221 */ /* 0x000fe40000010000 */
[----:B------:R-:W-:-:S02]  /*0fd0*/  FFMA.FTZ R80, R19, R23, R80 ;  /* 0x0000001713507223 */ /* 0x000fc40000010050 */
[----:B------:R-:W-:Y:S02]  /*0fe0*/  FMUL.FTZ R23, R27, R242 ;  /* 0x000000f21b177220 */ /* 0x000fe40000410000 */
[-C--:B------:R-:W-:Y:S02]  /*0ff0*/  FMUL.FTZ R26, R50, R25.reuse ;  /* 0x00000019321a7220 */ /* 0x080fe40000410000 */
        /* <DEDUP_REMOVED lines=14> */
.L_x_1115:
[----:B------:R-:W-:Y:S05]  /*10e0*/  BSYNC B1 ;  /* 0x0000000000017941 */ /* 0x000fea0003800000 */
.L_x_1114:
[----:B------:R-:W-:Y:S01]  /*10f0*/  BSSY B1, `(.L_x_1116) ;  /* 0x000005a000017945 */ /* 0x000fe20003800000 */
[----:B------:R-:W-:Y:S05]  /*1100*/  @!P3 BRA `(.L_x_1117) ;  /* 0x000005800000b947 */ /* 0x000fea0003800000 */
[----:B------:R-:W-:Y:S01]  /*1110*/  LEA R184, P0, R228, c[0x0][0x188], 0x5 ;  /* 0x00006200e4b87a11 */ /* 0x000fe200078028ff */
[----:B------:R-:W-:-:S03]  /*1120*/  IMAD.MOV.U32 R173, RZ, RZ, 0x10 ;  /* 0x00000010ffad7424 */ /* 0x000fc600078e00ff */
[C---:B------:R-:W-:Y:S01]  /*1130*/  LEA.HI.X R185, R228.reuse, c[0x0][0x18c], RZ, 0x5, P0 ;  /* 0x00006300e4b97a11 */ /* 0x040fe200000f2cff */
[----:B------:R-:W-:-:S04]  /*1140*/  IMAD.WIDE.U32 R172, R228, R173, c[0x0][0x208] ;  /* 0x00008200e4ac7625 */ /* 0x000fc800078e00ad */
[----:B------:R0:W2:Y:S04]  /*1150*/  LDG.E.128 R168, [R184.64] ;  /* 0x00000004b8a87981 */ /* 0x0000a8000c1e1d00 */
[----:B------:R-:W3:Y:S04]  /*1160*/  LDG.E.128 R172, [R172.64] ;  /* 0x00000004acac7981 */ /* 0x000ee8000c1e1d00 */
[----:B------:R0:W4:Y:S01]  /*1170*/  LDG.E.128 R176, [R184.64+0x10] ;  /* 0x00001004b8b07981 */ /* 0x000122000c1e1d00 */
[C---:B------:R-:W-:Y:S02]  /*1180*/  SHF.L.U32 R182, R228.reuse, 0x3, RZ ;  /* 0x00000003e4b67819 */ /* 0x040fe400000006ff */
[----:B------:R-:W-:-:S02]  /*1190*/  SHF.L.U64.HI R183, R228, 0x3, RZ ;  /* 0x00000003e4b77819 */ /* 0x000fc400000102ff */
        /* <DEDUP_REMOVED lines=18> */
[----:B------:R-:W-:Y:S01]  /*12c0*/  FADD.FTZ R186, -R222, R168 ;  /* 0x000000a8deba7221 */ /* 0x000fe20000010100 */
[----:B------:R-:W-:Y:S01]  /*12d0*/  PRMT R172, RZ, 0x7610, R172 ;  /* 0x00007610ffac7816 */ /* 0x000fe200000000ac */
[----:B-1---5:R-:W-:-:S02]  /*12e0*/  FMUL.FTZ R182, R27, R188 ;  /* 0x000000bc1bb67220 */ /* 0x022fc40000410000 */
[----:B------:R-:W-:Y:S02]  /*12f0*/  FMUL.FTZ R183, R27, R186 ;  /* 0x000000ba1bb77220 */ /* 0x000fe40000410000 */
[----:B0-----:R-:W-:Y:S01]  /*1300*/  FMUL.FTZ R184, R52, R171 ;  /* 0x000000ab34b87220 */ /* 0x001fe20000410000 */
[----:B------:R-:W-:Y:S01]  /*1310*/  PRMT R189, RZ, 0x5410, R173 ;  /* 0x00005410ffbd7816 */ /* 0x000fe200000000ad */
[----:B------:R-:W-:Y:S02]  /*1320*/  FADD.FTZ R190, -R222, R170 ;  /* 0x000000aadebe7221 */ /* 0x000fe40000010100 */
[----:B------:R-:W-:Y:S02]  /*1330*/  FADD.FTZ R117, R117, R172 ;  /* 0x000000ac75757221 */ /* 0x000fe40000010000 */
[-C--:B------:R-:W-:Y:S02]  /*1340*/  FFMA.FTZ R85, R182, R172.reuse, R85 ;  /* 0x000000acb6557223 */ /* 0x080fe40000010055 */
[----:B------:R-:W-:-:S02]  /*1350*/  FMUL.FTZ R187, R53, R172 ;  /* 0x000000ac35bb7220 */ /* 0x000fc40000410000 */
[----:B------:R-:W-:Y:S02]  /*1360*/  FADD.FTZ R172, R229, R184 ;  /* 0x000000b8e5ac7221 */ /* 0x000fe40000010000 */
[C---:B------:R-:W-:Y:S01]  /*1370*/  FFMA.FTZ R223, R183.reuse, R184, R223 ;  /* 0x000000b8b7df7223 */ /* 0x040fe200000100df */
        /* <DEDUP_REMOVED lines=10> */
[----:B----4-:R-:W-:Y:S02]  /*1420*/  FADD.FTZ R176, -R222, R176 ;  /* 0x000000b0deb07221 */ /* 0x010fe40000010100 */
        /* <DEDUP_REMOVED lines=38> */
.L_x_1117:
[----:B------:R-:W-:Y:S05]  /*1690*/  BSYNC B1 ;  /* 0x0000000000017941 */ /* 0x000fea0003800000 */
.L_x_1116:
[----:B------:R-:W-:Y:S01]  /*16a0*/  BSSY B1, `(.L_x_1118) ;  /* 0x0000059000017945 */ /* 0x000fe20003800000 */
[----:B------:R-:W-:Y:S05]  /*16b0*/  @!P2 BRA `(.L_x_1119) ;  /* 0x000005700000a947 */ /* 0x000fea0003800000 */
[----:B------:R-:W-:Y:S01]  /*16c0*/  ISETP.NE.U32.AND P0, PT, RZ, c[0x0][0x250], PT ;  /* 0x00009400ff007a0c */ /* 0x000fe20003f05070 */
[----:B------:R-:W-:Y:S01]  /*16d0*/  IMAD.MOV.U32 R177, RZ, RZ, 0x10 ;  /* 0x00000010ffb17424 */ /* 0x000fe200078e00ff */
[----:B------:R-:W-:Y:S02]  /*16e0*/  LEA R202, P1, R228, c[0x0][0x188], 0x5 ;  /* 0x00006200e4ca7a11 */ /* 0x000fe400078228ff */
[----:B------:R-:W-:-:S02]  /*16f0*/  ISETP.NE.AND.EX P0, PT, RZ, c[0x0][0x254], PT, P0 ;  /* 0x00009500ff007a0c */ /* 0x000fc40003f05300 */
[C---:B------:R-:W-:Y:S02]  /*1700*/  SHF.L.U32 R198, R228.reuse, 0x3, RZ ;  /* 0x00000003e4c67819 */ /* 0x040fe400000006ff */
[----:B------:R-:W-:Y:S02]  /*1710*/  LEA.HI.X R203, R228, c[0x0][0x18c], RZ, 0x5, P1 ;  /* 0x00006300e4cb7a11 */ /* 0x000fe400008f2cff */
[----:B------:R-:W-:Y:S02]  /*1720*/  SHF.R.U32.HI R168, RZ, 0x1d, R228 ;  /* 0x0000001dffa87819 */ /* 0x000fe400000116e4 */
[----:B------:R-:W-:Y:S01]  /*1730*/  IADD3 R224, P1, R198, c[0x0][0x190], RZ ;  /* 0x00006400c6e07a10 */ /* 0x000fe20007f3e0ff */
[----:B------:R-:W-:Y:S01]  /*1740*/  IMAD.WIDE.U32 R176, R228, R177, c[0x0][0x208] ;  /* 0x00008200e4b07625 */ /* 0x000fe200078e00b1 */
[----:B------:R-:W2:Y:S02]  /*1750*/  LDG.E.128 R172, [R202.64+0x10] ;  /* 0x00001004caac7981 */ /* 0x000ea4000c1e1d00 */
[----:B------:R-:W-:-:S02]  /*1760*/  IADD3.X R225, R168, c[0x0][0x194], RZ, P1, !PT ;  /* 0x00006500a8e17a10 */ /* 0x000fc40000ffe4ff */
        /* <DEDUP_REMOVED lines=11> */
[----:B------:R1:W5:Y:S01]  /*1820*/  @P1 LDG.E.128 R28, [R200.64+0x10] ;  /* 0x00001004c81c1981 */ /* 0x000362000c1e1d00 */
[C---:B--2---:R-:W-:Y:S02]  /*1830*/  FADD.FTZ R208, -R222.reuse, R172 ;  /* 0x000000acded07221 */ /* 0x044fe40000010100 */
[C---:B----4-:R-:W-:Y:S01]  /*1840*/  FADD.FTZ R204, -R222.reuse, R169 ;  /* 0x000000a9decc7221 */ /* 0x050fe20000010100 */
[----:B---3--:R-:W-:Y:S01]  /*1850*/  PRMT R169, RZ, 0x5410, R176 ;  /* 0x00005410ffa97816 */ /* 0x008fe200000000b0 */
[C---:B------:R-:W-:Y:S01]  /*1860*/  FADD.FTZ R168, -R222.reuse, R168 ;  /* 0x000000a8dea87221 */ /* 0x040fe20000010100 */
[----:B------:R-:W-:Y:S01]  /*1870*/  PRMT R176, RZ, 0x7610, R176 ;  /* 0x00007610ffb07816 */ /* 0x000fe200000000b0 */
[----:B------:R-:W-:-:S02]  /*1880*/  FADD.FTZ R170, -R222, R170 ;  /* 0x000000aadeaa7221 */ /* 0x000fc40000010100 */
[C---:B-----5:R-:W-:Y:S02]  /*1890*/  FMUL.FTZ R181, R27.reuse, R168 ;  /* 0x000000a81bb57220 */ /* 0x060fe40000410000 */
[----:B-1----:R-:W-:Y:S02]  /*18a0*/  FMUL.FTZ R200, R60, R169 ;  /* 0x000000a93cc87220 */ /* 0x002fe40000410000 */
[----:B------:R-:W-:Y:S01]  /*18b0*/  FADD.FTZ R206, -R222, R171 ;  /* 0x000000abdece7221 */ /* 0x000fe20000010100 */
[----:B------:R-:W-:Y:S01]  /*18c0*/  PRMT R171, RZ, 0x5410, R177 ;  /* 0x00005410ffab7816 */ /* 0x000fe200000000b1 */
[C---:B0-----:R-:W-:Y:S02]  /*18d0*/  FMUL.FTZ R199, R27.reuse, R170 ;  /* 0x000000aa1bc77220 */ /* 0x041fe40000410000 */
        /* <DEDUP_REMOVED lines=8> */
[----:B------:R-:W-:-:S02]  /*1960*/  FADD.FTZ R169, R170, R201 ;  /* 0x000000c9aaa97221 */ /* 0x000fc40000010000 */
[----:B------:R-:W-:Y:S02]  /*1970*/  FFMA.FTZ R223, R198, R201, R223 ;  /* 0x000000c9c6df7223 */ /* 0x000fe400000100df */
[----:B------:R-:W-:Y:S01]  /*1980*/  FADD.FTZ R210, -R222, R173 ;  /* 0x000000added27221 */ /* 0x000fe20000010100 */
[----:B------:R-:W-:Y:S01]  /*1990*/  PRMT R173, RZ, 0x5410, R178 ;  /* 0x00005410ffad7816 */ /* 0x000fe200000000b2 */
[----:B------:R-:W-:Y:S02]  /*19a0*/  FMUL.FTZ R202, R27, R206 ;  /* 0x000000ce1bca7220 */ /* 0x000fe40000410000 */
        /* <DEDUP_REMOVED lines=8> */
[C---:B------:R-:W-:Y:S01]  /*1a30*/  FADD.FTZ R212, -R222.reuse, R175 ;  /* 0x000000afded47221 */ /* 0x040fe20000010100 */
        /* <DEDUP_REMOVED lines=31> */
.L_x_1119:
[----:B------:R-:W-:Y:S05]  /*1c30*/  BSYNC B1 ;  /* 0x0000000000017941 */ /* 0x000fea0003800000 */
.L_x_1118:
[----:B------:R-:W-:Y:S05]  /*1c40*/  BRA.DIV ~URZ, `(.L_x_1120) ;  /* 0x000030427f007947 */ /* 0x000fea000b800000 */
[----:B------:R0:W1:Y:S02]  /*1c50*/  SHFL.BFLY PT, R170, R229, 0x1, 0x1f ;  /* 0x0c201f00e5aa7f89 */ /* 0x00006400000e0000 */
.L_x_1131:
        /* <DEDUP_REMOVED lines=18> */
.L_x_1132:
[----:B---3--:R-:W-:Y:S01]  /*1d80*/  FADD.FTZ R174, R174, R173 ;  /* 0x000000adaeae7221 */ /* 0x008fe20000010000 */
[----:B------:R-:W-:Y:S01]  /*1d90*/  BSSY B1, `(.L_x_1122) ;  /* 0x000007e000017945 */ /* 0x000fe20003800000 */
[----:B--2---:R-:W-:Y:S01]  /*1da0*/  FADD.FTZ R168, R168, R175 ;  /* 0x000000afa8a87221 */ /* 0x004fe20000010000 */
[----:B------:R-:W-:Y:S01]  /*1db0*/  ISETP.NE.AND P6, PT, R3, RZ, PT ;  /* 0x000000ff0300720c */ /* 0x000fe20003fc5270 */
[----:B------:R-:W-:Y:S02]  /*1dc0*/  FMUL.FTZ R174, R174, c[0x0][0x1e0] ;  /* 0x00007800aeae7a20 */ /* 0x000fe40000410000 */
[----:B------:R-:W-:Y:S01]  /*1dd0*/  FMUL.FTZ R176, R168, c[0x0][0x1e0] ;  /* 0x00007800a8b07a20 */ /* 0x000fe20000410000 */
[----:B------:R-:W-:Y:S05]  /*1de0*/  @!P5 BRA `(.L_x_1123) ;  /* 0x000007800000d947 */ /* 0x000fea0003800000 */
[----:B------:R-:W-:Y:S02]  /*1df0*/  ISETP.NE.U32.AND P0, PT, RZ, c[0x0][0x218], PT ;  /* 0x00008600ff007a0c */ /* 0x000fe40003f05070 */
[----:B-1----:R-:W-:Y:S02]  /*1e00*/  FSEL R173, R174, RZ, !P6 ;  /* 0x000000ffaead7208 */ /* 0x002fe40007000000 */
[----:B------:R-:W-:-:S02]  /*1e10*/  ISETP.NE.AND.EX P0, PT, RZ, c[0x0][0x21c], PT, P0 ;  /* 0x00008700ff007a0c */ /* 0x000fc40003f05300 */
[----:B------:R-:W-:Y:S01]  /*1e20*/  ISETP.NE.U32.AND P1, PT, RZ, c[0x0][0x258], PT ;  /* 0x00009600ff007a0c */ /* 0x000fe20003f25070 */
[-CC-:B------:R-:W-:Y:S02]  /*1e30*/  FFMA.FTZ R168, R6, R176.reuse, R173.reuse ;  /* 0x000000b006a87223 */ /* 0x180fe400000100ad */
[-CC-:B------:R-:W-:Y:S01]  /*1e40*/  FFMA.FTZ R172, R218, R176.reuse, R173.reuse ;  /* 0x000000b0daac7223 */ /* 0x180fe200000100ad */
[----:B------:R-:W-:Y:S01]  /*1e50*/  ISETP.NE.AND.EX P1, PT, RZ, c[0x0][0x25c], PT, P1 ;  /* 0x00009700ff007a0c */ /* 0x000fe20003f25310 */
[----:B------:R-:W-:Y:S02]  /*1e60*/  FADD.FTZ R168, R221, -R168 ;  /* 0x800000a8dda87221 */ /* 0x000fe40000010000 */
[-CC-:B------:R-:W-:Y:S02]  /*1e70*/  FFMA.FTZ R170, R220, R176.reuse, R173.reuse ;  /* 0x000000b0dcaa7223 */ /* 0x180fe400000100ad */
[-CC-:B------:R-:W-:Y:S02]  /*1e80*/  FFMA.FTZ R178, R216, R176.reuse, R173.reuse ;  /* 0x000000b0d8b27223 */ /* 0x180fe400000100ad */
[----:B------:R-:W-:-:S02]  /*1e90*/  FFMA.FTZ R222, R214, R176, R173 ;  /* 0x000000b0d6de7223 */ /* 0x000fc400000100ad */
[-CC-:B------:R-:W-:Y:S02]  /*1ea0*/  FFMA.FTZ R169, R7, R176.reuse, R173.reuse ;  /* 0x000000b007a97223 */ /* 0x180fe400000100ad */
[-CC-:B------:R-:W-:Y:S02]  /*1eb0*/  FFMA.FTZ R171, R9, R176.reuse, R173.reuse ;  /* 0x000000b009ab7223 */ /* 0x180fe400000100ad */
[----:B------:R-:W-:Y:S02]  /*1ec0*/  FFMA.FTZ R244, R12, R176, R173 ;  /* 0x000000b00cf47223 */ /* 0x000fe400000100ad */
[----:B-----5:R-:W-:Y:S02]  /*1ed0*/  FMUL.FTZ R223, R27, R168 ;  /* 0x000000a81bdf7220 */ /* 0x020fe40000410000 */
[----:B------:R-:W-:Y:S02]  /*1ee0*/  FADD.FTZ R172, R217, -R172 ;  /* 0x800000acd9ac7221 */ /* 0x000fe40000010000 */
[----:B------:R-:W-:-:S02]  /*1ef0*/  FADD.FTZ R170, R219, -R170 ;  /* 0x800000aadbaa7221 */ /* 0x000fc40000010000 */
[----:B------:R-:W-:Y:S02]  /*1f00*/  FADD.FTZ R178, R215, -R178 ;  /* 0x800000b2d7b27221 */ /* 0x000fe40000010000 */
[----:B------:R-:W-:Y:S02]  /*1f10*/  FADD.FTZ R222, R213, -R222 ;  /* 0x800000ded5de7221 */ /* 0x000fe40000010000 */
[----:B------:R-:W-:Y:S01]  /*1f20*/  FADD.FTZ R228, R8, -R169 ;  /* 0x800000a908e47221 */ /* 0x000fe20000010000 */
[----:B------:R-:W-:Y:S01]  /*1f30*/  @P1 MOV R169, 0x20 ;  /* 0x0000002000a91802 */ /* 0x000fe20000000f00 */
[----:B------:R-:W-:Y:S01]  /*1f40*/  FADD.FTZ R242, R10, -R171 ;  /* 0x800000ab0af27221 */ /* 0x000fe20000010000 */
[----:B------:R-:W-:Y:S01]  /*1f50*/  MOV R171, R232 ;  /* 0x000000e800ab7202 */ /* 0x000fe20000000f00 */
        /* <DEDUP_REMOVED lines=38> */
[----:B------:R-:W-:Y:S02]  /*21c0*/  FMUL.FTZ R178, R175, c[0x0][0x1e8] ;  /* 0x00007a00afb27a20 */ /* 0x000fe40000410000 */
        /* <DEDUP_REMOVED lines=8> */
[----:B------:R-:W-:Y:S01]  /*2250*/  F2FP.BF16.PACK_AB R169, R242, R173 ;  /* 0x000000adf2a9723e */ /* 0x000fe200000010ff */
[----:B------:R-:W-:Y:S01]  /*2260*/  IMAD.MOV.U32 R173, RZ, RZ, 0x10 ;  /* 0x00000010ffad7424 */ /* 0x000fe200078e00ff */
[----:B------:R-:W-:-:S02]  /*2270*/  FSEL R168, R229, RZ, P0 ;  /* 0x000000ffe5a87208 */ /* 0x000fc40000000000 */
        /* <DEDUP_REMOVED lines=10> */
[----:B------:R-:W-:-:S04]  /*2320*/  @P0 MOV R242, R240 ;  /* 0x000000f000f20202 */ /* 0x000fc80000000f00 */
        /* <DEDUP_REMOVED lines=36> */
.L_x_1123:
[----:B------:R-:W-:Y:S05]  /*2570*/  BSYNC B1 ;  /* 0x0000000000017941 */ /* 0x000fea0003800000 */
.L_x_1122:
[----:B------:R-:W-:Y:S01]  /*2580*/  BSSY B1, `(.L_x_1124) ;  /* 0x000007a000017945 */ /* 0x000fe20003800000 */
[----:B------:R-:W-:Y:S05]  /*2590*/  @!P4 BRA `(.L_x_1125) ;  /* 0x000007800000c947 */ /* 0x000fea0003800000 */
[----:B0-----:R-:W-:Y:S02]  /*25a0*/  FSEL R229, R174, RZ, !P6 ;  /* 0x000000ffaee57208 */ /* 0x001fe40007000000 */
[----:B------:R-:W-:Y:S02]  /*25b0*/  ISETP.NE.U32.AND P1, PT, RZ, c[0x0][0x218], PT ;  /* 0x00008600ff007a0c */ /* 0x000fe40003f25070 */
[----:B------:R-:W-:Y:S01]  /*25c0*/  ISETP.NE.U32.AND P0, PT, RZ, c[0x0][0x258], PT ;  /* 0x00009600ff007a0c */ /* 0x000fe20003f05070 */
[-CC-:B-1----:R-:W-:Y:S01]  /*25d0*/  FFMA.FTZ R173, R15, R176.reuse, R229.reuse ;  /* 0x000000b00fad7223 */ /* 0x182fe200000100e5 */
        /* <DEDUP_REMOVED lines=58> */
[----:B------:R-:W-:-:S04]  /*2980*/  LOP3.LUT P0, RZ, R231, 0xff, RZ, 0xc0, !PT ;  /* 0x000000ffe7ff7812 */ /* 0x000fc8000780c0ff */
[----:B0-----:R-:W-:Y:S02]  /*2990*/  FSEL R168, R177, RZ, P0 ;  /* 0x000000ffb1a87208 */ /* 0x001fe40000000000 */
[----:B------:R-:W-:-:S04]  /*29a0*/  LOP3.LUT P0, RZ, R231, 0xff00, RZ, 0xc0, !PT ;  /* 0x0000ff00e7ff7812 */ /* 0x000fc8000780c0ff */
[----:B------:R-:W-:Y:S02]  /*29b0*/  FSEL R169, R179, RZ, P0 ;  /* 0x000000ffb3a97208 */ /* 0x000fe40000000000 */
[----:B------:R-:W-:Y:S02]  /*29c0*/  LOP3.LUT P0, RZ, R230, 0xff000000, RZ, 0xc0, !PT ;  /* 0xff000000e6ff7812 */ /* 0x000fe4000780c0ff */
[----:B------:R-:W-:Y:S02]  /*29d0*/  F2FP.BF16.PACK_AB R170, R169, R168 ;  /* 0x000000a8a9aa723e */ /* 0x000fe400000010ff */
[----:B------:R-:W-:Y:S02]  /*29e0*/  FSEL R242, R228, RZ, P0 ;  /* 0x000000ffe4f27208 */ /* 0x000fe40000000000 */
[----:B------:R-:W-:Y:S02]  /*29f0*/  LOP3.LUT P0, RZ, R230, 0xff00, RZ, 0xc0, !PT ;  /* 0x0000ff00e6ff7812 */ /* 0x000fe4000780c0ff */
[----:B------:R-:W-:Y:S01]  /*2a00*/  F2FP.BF16.PACK_AB R169, R242, R173 ;  /* 0x000000adf2a9723e */ /* 0x000fe200000010ff */
[----:B------:R-:W-:Y:S01]  /*2a10*/  HFMA2.MMA R173, -RZ, RZ, 0, 9.5367431640625e-07 ;  /* 0x00000010ffad7435 */ /* 0x000fe200000001ff */
        /* <DEDUP_REMOVED lines=48> */
.L_x_1125:
[----:B------:R-:W-:Y:S05]  /*2d20*/  BSYNC B1 ;  /* 0x0000000000017941 */ /* 0x000fea0003800000 */
.L_x_1124:
        /* <DEDUP_REMOVED lines=11> */
[-CC-:B-1----:R-:W-:Y:S02]  /*2de0*/  FFMA.FTZ R173, R191, R176.reuse, R177.reuse ;  /* 0x000000b0bfad7223 */ /* 0x182fe400000100b1 */
[-CC-:B------:R-:W-:Y:S02]  /*2df0*/  FFMA.FTZ R228, R192, R176.reuse, R177.reuse ;  /* 0x000000b0c0e47223 */ /* 0x180fe400000100b1 */
[-CC-:B------:R-:W-:Y:S02]  /*2e00*/  FFMA.FTZ R175, R195, R176.reuse, R177.reuse ;  /* 0x000000b0c3af7223 */ /* 0x180fe400000100b1 */
[----:B------:R-:W-:Y:S02]  /*2e10*/  FFMA.FTZ R177, R197, R176, R177 ;  /* 0x000000b0c5b17223 */ /* 0x000fe400000100b1 */
[----:B------:R-:W-:Y:S01]  /*2e20*/  FADD.FTZ R172, R188, -R171 ;  /* 0x800000abbcac7221 */ /* 0x000fe20000010000 */
[----:B------:R-:W-:Y:S01]  /*2e30*/  MOV R171, R226 ;  /* 0x000000e200ab7202 */ /* 0x000fe20000000f00 */
        /* <DEDUP_REMOVED lines=29> */
[----:B------:R-:W-:Y:S01]  /*3010*/  @P0 IMAD.MOV.U32 R169, RZ, RZ, 0x20 ;  /* 0x00000020ffa90424 */ /* 0x000fe200078e00ff */
[----:B------:R-:W-:Y:S01]  /*3020*/  SEL R162, R175, R162, P0 ;  /* 0x000000a2afa27207 */ /* 0x000fe20000000000 */
[----:B------:R-:W-:Y:S01]  /*3030*/  FMUL.FTZ R223, R223, c[0x0][0x1e8] ;  /* 0x00007a00dfdf7a20 */ /* 0x000fe20000410000 */
[----:B------:R-:W-:Y:S01]  /*3040*/  SEL R163, R172, R163, P0 ;  /* 0x000000a3aca37207 */ /* 0x000fe20000000000 */
[----:B------:R-:W-:-:S04]  /*3050*/  @P0 IMAD.WIDE.U32 R168, R0, R169, c[0x0][0x258] ;  /* 0x0000960000a80625 */ /* 0x000fc800078e00a9 */
[----:B------:R-:W-:Y:S01]  /*3060*/  FMUL.FTZ R222, R173, c[0x0][0x1e8] ;  /* 0x00007a00adde7a20 */ /* 0x000fe20000410000 */
        /* <DEDUP_REMOVED lines=10> */
[----:B------:R-:W-:-:S03]  /*3110*/  FMUL.FTZ R175, R172, c[0x0][0x1e8] ;  /* 0x00007a00acaf7a20 */ /* 0x000fc60000410000 */
[----:B------:R-:W-:Y:S02]  /*3120*/  FSEL R173, R222, RZ, P0 ;  /* 0x000000ffdead7208 */ /* 0x000fe40000000000 */
        /* <DEDUP_REMOVED lines=58> */
.L_x_1127:
[----:B------:R-:W-:Y:S05]  /*34d0*/  BSYNC B1 ;  /* 0x0000000000017941 */ /* 0x000fea0003800000 */
.L_x_1126:
[----:B------:R-:W-:Y:S01]  /*34e0*/  BSSY B1, `(.L_x_1128) ;  /* 0x0000079000017945 */ /* 0x000fe20003800000 */
[----:B------:R-:W-:Y:S05]  /*34f0*/  @!P2 BRA `(.L_x_1129) ;  /* 0x000007700000a947 */ /* 0x000fea0003800000 */
[----:B------:R-:W-:Y:S02]  /*3500*/  FSEL R177, R174, RZ, !P6 ;  /* 0x000000ffaeb17208 */ /* 0x000fe40007000000 */
[----:B------:R-:W-:Y:S02]  /*3510*/  ISETP.NE.U32.AND P0, PT, RZ, c[0x0][0x218], PT ;  /* 0x00008600ff007a0c */ /* 0x000fe40003f05070 */
[----:B------:R-:W-:Y:S01]  /*3520*/  ISETP.NE.U32.AND P1, PT, RZ, c[0x0][0x258], PT ;  /* 0x00009600ff007a0c */ /* 0x000fe20003f25070 */
[-CC-:B------:R-:W-:Y:S01]  /*3530*/  FFMA.FTZ R171, R199, R176.reuse, R177.reuse ;  /* 0x000000b0c7ab7223 */ /* 0x180fe200000100b1 */
[----:B------:R-:W-:Y:S01]  /*3540*/  ISETP.NE.AND.EX P0, PT, RZ, c[0x0][0x21c], PT, P0 ;  /* 0x00008700ff007a0c */ /* 0x000fe20003f05300 */
[-CC-:B0-----:R-:W-:Y:S01]  /*3550*/  FFMA.FTZ R169, R181, R176.reuse, R177.reuse ;  /* 0x000000b0b5a97223 */ /* 0x181fe200000100b1 */
[----:B------:R-:W-:Y:S01]  /*3560*/  ISETP.NE.AND.EX P1, PT, RZ, c[0x0][0x25c], PT, P1 ;  /* 0x00009700ff007a0c */ /* 0x000fe20003f25310 */
[----:B------:R-:W-:-:S02]  /*3570*/  FFMA.FTZ R170, R198, R176, R177 ;  /* 0x000000b0c6aa7223 */ /* 0x000fc400000100b1 */
[-CC-:B------:R-:W-:Y:S02]  /*3580*/  FFMA.FTZ R172, R202, R176.reuse, R177.reuse ;  /* 0x000000b0caac7223 */ /* 0x180fe400000100b1 */
[-CC-:B-1----:R-:W-:Y:S02]  /*3590*/  FFMA.FTZ R173, R205, R176.reuse, R177.reuse ;  /* 0x000000b0cdad7223 */ /* 0x182fe400000100b1 */
        /* <DEDUP_REMOVED lines=14> */
[C---:B------:R-:W-:Y:S01]  /*3680*/  FMUL.FTZ R172, R27.reuse, R170 ;  /* 0x000000aa1bac7220 */ /* 0x040fe20000410000 */
[----:B------:R-:W-:Y:S01]  /*3690*/  MOV R170, R224 ;  /* 0x000000e000aa7202 */ /* 0x000fe20000000f00 */
        /* <DEDUP_REMOVED lines=24> */
[----:B------:R-:W-:Y:S01]  /*3820*/  @P1 STG.E.128 [R168.64], R164 ;  /* 0x000000a4a8001986 */ /* 0x000fe2000c101d04 */
[----:B------:R-:W-:Y:S02]  /*3830*/  FMUL.FTZ R174, R174, c[0x0][0x1e8] ;  /* 0x00007a00aeae7a20 */ /* 0x000fe40000410000 */
[----:B------:R-:W-:Y:S01]  /*3840*/  FSEL R177, R27, RZ, P0 ;  /* 0x000000ff1bb17208 */ /* 0x000fe20000000000 */
        /* <DEDUP_REMOVED lines=10> */
[----:B------:R-:W-:-:S02]  /*38f0*/  FMUL.FTZ R178, R171, c[0x0][0x1e8] ;  /* 0x00007a00abb27a20 */ /* 0x000fc40000410000 */
[----:B------:R-:W-:Y:S01]  /*3900*/  FMUL.FTZ R177, R242, c[0x0][0x1e8] ;  /* 0x00007a00f2b17a20 */ /* 0x000fe20000410000 */
[----:B0-----:R-:W-:Y:S02]  /*3910*/  FSEL R169, R175, RZ, P1 ;  /* 0x000000ffafa97208 */ /* 0x001fe40000800000 */
        /* <DEDUP_REMOVED lines=10> */
[----:B------:R-:W-:Y:S01]  /*39c0*/  IMAD.MOV.U32 R173, RZ, RZ, 0x10 ;  /* 0x00000010ffad7424 */ /* 0x000fe200078e00ff */
[----:B------:R-:W-:Y:S02]  /*39d0*/  FSEL R171, R178, RZ, P1 ;  /* 0x000000ffb2ab7208 */ /* 0x000fe40000800000 */
[----:B------:R-:W-:-:S04]  /*39e0*/  LOP3.LUT P1, RZ, R225, 0xff000000, RZ, 0xc0, !PT ;  /* 0xff000000e1ff7812 */ /* 0x000fc8000782c0ff */
[----:B------:R-:W-:Y:S02]  /*39f0*/  FSEL R172, R177, RZ, P1 ;  /* 0x000000ffb1ac7208 */ /* 0x000fe40000800000 */
[----:B------:R-:W-:Y:S02]  /*3a00*/  @P0 MOV R179, R234 ;  /* 0x000000ea00b30202 */ /* 0x000fe40000000f00 */
[----:B------:R-:W-:Y:S02]  /*3a10*/  @P0 LOP3.LUT P1, RZ, R234, 0xff00, RZ, 0xc0, !PT ;  /* 0x0000ff00eaff0812 */ /* 0x000fe4000782c0ff */
[----:B------:R-:W-:Y:S02]  /*3a20*/  @P0 LOP3.LUT P6, RZ, R179, 0xff, RZ, 0xc0, !PT ;  /* 0x000000ffb3ff0812 */ /* 0x000fe400078cc0ff */
[----:B------:R-:W-:Y:S01]  /*3a30*/  F2FP.BF16.PACK_AB R171, R172, R171 ;  /* 0x000000abacab723e */ /* 0x000fe200000010ff */
[----:B------:R-:W-:Y:S01]  /*3a40*/  IMAD.WIDE.U32 R172, R0, R173, c[0x0][0x248] ;  /* 0x0000920000ac7625 */ /* 0x000fe200078e00ad */
[----:B------:R-:W-:-:S02]  /*3a50*/  @P0 FSEL R179, R222, RZ, P6 ;  /* 0x000000ffdeb30208 */ /* 0x000fc40003000000 */
[C---:B------:R-:W-:Y:S02]  /*3a60*/  @P0 LOP3.LUT P6, RZ, R234.reuse, 0xff0000, RZ, 0xc0, !PT ;  /* 0x00ff0000eaff0812 */ /* 0x040fe400078cc0ff */
[----:B------:R-:W-:Y:S01]  /*3a70*/  @P0 FSEL R222, R223, RZ, P1 ;  /* 0x000000ffdfde0208 */ /* 0x000fe20000800000 */
[----:B------:R0:W-:Y:S01]  /*3a80*/  STG.E.128 [R172.64], R168 ;  /* 0x000000a8ac007986 */ /* 0x0001e2000c101d04 */
[----:B------:R-:W-:Y:S02]  /*3a90*/  @P0 LOP3.LUT P1, RZ, R234, 0xff000000, RZ, 0xc0, !PT ;  /* 0xff000000eaff0812 */ /* 0x000fe4000782c0ff */
[----:B------:R-:W-:Y:S02]  /*3aa0*/  @P0 FSEL R175, R175, RZ, P6 ;  /* 0x000000ffafaf0208 */ /* 0x000fe40003000000 */
        /* <DEDUP_REMOVED lines=8> */
[----:B------:R-:W-:Y:S02]  /*3b30*/  @P0 F2FP.BF16.PACK_AB R179, RZ, R179 ;  /* 0x000000b3ffb3023e */ /* 0x000fe400000010ff */
[----:B------:R-:W-:Y:S02]  /*3b40*/  @P0 F2FP.BF16.PACK_AB R175, RZ, R175 ;  /* 0x000000afffaf023e */ /* 0x000fe400000010ff */
[----:B------:R-:W-:Y:S02]  /*3b50*/  @P0 FSEL R177, R177, RZ, P1 ;  /* 0x000000ffb1b10208 */ /* 0x000fe40000800000 */
[----:B------:R-:W-:Y:S02]  /*3b60*/  @P0 F2FP.BF16.PACK_AB R27, RZ, R27 ;  /* 0x0000001bff1b023e */ /* 0x000fe400000010ff */
[----:B------:R-:W-:Y:S02]  /*3b70*/  @P0 F2FP.BF16.PACK_AB R178, RZ, R178 ;  /* 0x000000b2ffb2023e */ /* 0x000fe400000010ff */
[----:B------:R-:W-:-:S02]  /*3b80*/  @P0 F2FP.BF16.PACK_AB R222, RZ, R222 ;  /* 0x000000deffde023e */ /* 0x000fc400000010ff */
[----:B------:R-:W-:Y:S02]  /*3b90*/  @P0 F2FP.BF16.PACK_AB R176, RZ, R176 ;  /* 0x000000b0ffb0023e */ /* 0x000fe400000010ff */
[----:B------:R-:W-:Y:S02]  /*3ba0*/  @P0 F2FP.BF16.PACK_AB R174, RZ, R174 ;  /* 0x000000aeffae023e */ /* 0x000fe400000010ff */
[----:B------:R-:W-:Y:S02]  /*3bb0*/  @P0 F2FP.BF16.PACK_AB R177, RZ, R177 ;  /* 0x000000b1ffb1023e */ /* 0x000fe400000010ff */
[----:B------:R-:W-:Y:S02]  /*3bc0*/  @P0 PRMT R92, R179, 0x7610, R92 ;  /* 0x00007610b35c0816 */ /* 0x000fe4000000005c */
[----:B0-----:R-:W-:Y:S02]  /*3bd0*/  @P0 LEA R168, P1, R0, c[0x0][0x250], 0x4 ;  /* 0x0000940000a80a11 */ /* 0x001fe400078220ff */
[----:B------:R-:W-:-:S02]  /*3be0*/  @P0 PRMT R93, R175, 0x7610, R93 ;  /* 0x00007610af5d0816 */ /* 0x000fc4000000005d */
[----:B------:R-:W-:Y:S02]  /*3bf0*/  @P0 PRMT R94, R27, 0x7610, R94 ;  /* 0x000076101b5e0816 */ /* 0x000fe4000000005e */
[----:B------:R-:W-:Y:S02]  /*3c00*/  @P0 PRMT R95, R178, 0x7610, R95 ;  /* 0x00007610b25f0816 */ /* 0x000fe4000000005f */
[----:B------:R-:W-:Y:S02]  /*3c10*/  @P0 LEA.HI.X R169, R0, c[0x0][0x254], RZ, 0x4, P1 ;  /* 0x0000950000a90a11 */ /* 0x000fe400008f24ff */
[----:B------:R-:W-:Y:S02]  /*3c20*/  @P0 PRMT R92, R92, 0x5410, R222 ;  /* 0x000054105c5c0816 */ /* 0x000fe400000000de */
[----:B------:R-:W-:Y:S02]  /*3c30*/  @P0 PRMT R93, R93, 0x5410, R176 ;  /* 0x000054105d5d0816 */ /* 0x000fe400000000b0 */
[----:B------:R-:W-:-:S02]  /*3c40*/  @P0 PRMT R94, R94, 0x5410, R174 ;  /* 0x000054105e5e0816 */ /* 0x000fc400000000ae */
[----:B------:R-:W-:-:S05]  /*3c50*/  @P0 PRMT R95, R95, 0x5410, R177 ;  /* 0x000054105f5f0816 */ /* 0x000fca00000000b1 */
[----:B------:R0:W-:Y:S02]  /*3c60*/  @P0 STG.E.128 [R168.64], R92 ;  /* 0x0000005ca8000986 */ /* 0x0001e4000c101d04 */
.L_x_1129:
[----:B------:R-:W-:Y:S05]  /*3c70*/  BSYNC B1 ;  /* 0x0000000000017941 */ /* 0x000fea0003800000 */
.L_x_1128:
[----:B-----5:R-:W-:-:S05]  /*3c80*/  MOV R27, c[0x0][0x160] ;  /* 0x00005800001b7a02 */ /* 0x020fca0000000f00 */
[----:B------:R-:W-:-:S05]  /*3c90*/  IMAD R2, R27, 0x4, R2 ;  /* 0x000000041b027824 */ /* 0x000fca00078e0202 */
[----:B------:R-:W-:-:S13]  /*3ca0*/  ISETP.GE.AND P0, PT, R2, c[0x0][0x164], PT ;  /* 0x0000590002007a0c */ /* 0x000fda0003f06270 */
[----:B01----:R-:W-:Y:S01]  /*3cb0*/  @P0 CALL.REL.NOINC `(.L_x_1111) ;  /* 0x0000001000000944 */ /* 0x003fe20003c00000 */
[----:B------:R-:W-:Y:S05]  /*3cc0*/  BRA `(.L_x_1130) ;  /* 0xffffc7c000007947 */ /* 0x000fea000383ffff */
.L_x_1111:
[----:B0-----:R-:W-:Y:S05]  /*3cd0*/  BSYNC B0 ;  /* 0x0000000000007941 */ /* 0x001fea0003800000 */
.L_x_1110:
        /* <DEDUP_REMOVED lines=45> */
[----:B-1----:R-:W-:Y:S02]  /*3fb0*/  FADD.FTZ R2, R2, R3 ;  /* 0x0000000302027221 */ /* 0x002fe40000010000 */
[----:B------:R-:W-:Y:S01]  /*3fc0*/  @P5 IMAD.MOV.U32 R3, RZ, RZ, R46 ;  /* 0x000000ffff035224 */ /* 0x000fe200078e002e */
        /* <DEDUP_REMOVED lines=105> */
[--C-:B------:R-:W-:Y:S01]  /*4660*/  @P0 IMAD.MOV.U32 R3, RZ, RZ, R46.reuse ;  /* 0x000000ffff030224 */ /* 0x100fe200078e002e */
[----:B------:R-:W-:Y:S01]  /*4670*/  @P0 IADD3 R45, P6, R45, 0x200, RZ ;  /* 0x000002002d2d0810 */ /* 0x000fe20007fde0ff */
[----:B---3--:R-:W-:Y:S01]  /*4680*/  FADD.FTZ R0, R0, R37 ;  /* 0x0000002500007221 */ /* 0x008fe20000010000 */
[----:B------:R-:W0:Y:S03]  /*4690*/  LDS R8, [R4.X4+0xc00] ;  /* 0x000c000004087984 */ /* 0x000e260000004800 */
        /* <DEDUP_REMOVED lines=15> */
[----:B---3--:R-:W-:Y:S01]  /*4790*/  @P4 MOV R2, R45 ;  /* 0x0000002d00024202 */ /* 0x008fe20000000f00 */
[----:B------:R-:W-:Y:S01]  /*47a0*/  @P4 IMAD.MOV.U32 R3, RZ, RZ, R46 ;  /* 0x000000ffff034224 */ /* 0x000fe200078e002e */
[----:B------:R-:W3:Y:S01]  /*47b0*/  LDS R35, [R4.X4+0x3a00] ;  /* 0x003a000004237984 */ /* 0x000ee20000004800 */
[----:B------:R-:W-:-:S03]  /*47c0*/  @P4 IADD3 R45, P0, R45, 0x200, RZ ;  /* 0x000002002d2d4810 */ /* 0x000fc60007f1e0ff */
[----:B------:R-:W3:Y:S02]  /*47d0*/  LDS R6, [R4.X4+0xe00] ;  /* 0x000e000004067984 */ /* 0x000ee40000004800 */
[----:B------:R-:W-:Y:S02]  /*47e0*/  @P4 IMAD.X R46, RZ, RZ, R46, P0 ;  /* 0x000000ffff2e4224 */ /* 0x000fe400000e062e */
[----:B------:R-:W3:Y:S01]  /*47f0*/  LDS R21, [R4.X4+0x2c00] ;  /* 0x002c000004157984 */ /* 0x000ee20000004800 */
[----:B0-----:R-:W-:-:S03]  /*4800*/  FADD.FTZ R8, RZ, R8 ;  /* 0x00000008ff087221 */ /* 0x001fc60000010000 */
[----:B------:R-:W0:Y:S04]  /*4810*/  LDS R7, [R4.X4+0x1e00] ;  /* 0x001e000004077984 */ /* 0x000e280000004800 */
[----:B------:R-:W0:Y:S01]  /*4820*/  LDS R25, [R4.X4+0x2e00] ;  /* 0x002e000004197984 */ /* 0x000e220000004800 */
[----:B-1----:R-:W-:Y:S02]  /*4830*/  FADD.FTZ R0, RZ, R0 ;  /* 0x00000000ff007221 */ /* 0x002fe40000010000 */
[----:B--2---:R-:W-:Y:S02]  /*4840*/  FADD.FTZ R27, R27, R38 ;  /* 0x000000261b1b7221 */ /* 0x004fe40000010000 */
[----:B------:R-:W-:Y:S02]  /*4850*/  FADD.FTZ R0, R0, R19 ;  /* 0x0000001300007221 */ /* 0x000fe40000010000 */
[----:B------:R-:W-:-:S02]  /*4860*/  FADD.FTZ R27, R27, R40 ;  /* 0x000000281b1b7221 */ /* 0x000fc40000010000 */
[----:B------:R-:W-:Y:S02]  /*4870*/  FADD.FTZ R0, R0, R23 ;  /* 0x0000001700007221 */ /* 0x000fe40000010000 */
[----:B------:R-:W-:Y:S02]  /*4880*/  FADD.FTZ R27, R27, R42 ;  /* 0x0000002a1b1b7221 */ /* 0x000fe40000010000 */
[----:B----4-:R-:W-:-:S03]  /*4890*/  FADD.FTZ R8, R8, R17 ;  /* 0x0000001108087221 */ /* 0x010fc60000010000 */
[----:B------:R1:W-:Y:S04]  /*48a0*/  @P4 STG.E [R2.64], R27 ;  /* 0x0000001b02004986 */ /* 0x0003e8000c101904 */
[----:B------:R-:W2:Y:S01]  /*48b0*/  LDS R27, [R4.X4+0x3c00] ;  /* 0x003c0000041b7984 */ /* 0x000ea20000004800 */
[----:B---3--:R-:W-:Y:S02]  /*48c0*/  FADD.FTZ R35, R0, R35 ;  /* 0x0000002300237221 */ /* 0x008fe40000010000 */
[----:B------:R-:W-:Y:S01]  /*48d0*/  FADD.FTZ R6, RZ, R6 ;  /* 0x00000006ff067221 */ /* 0x000fe20000010000 */
[----:B-1----:R-:W-:Y:S01]  /*48e0*/  @P4 MOV R2, R43 ;  /* 0x0000002b00024202 */ /* 0x002fe20000000f00 */
[----:B------:R-:W-:Y:S01]  /*48f0*/  FADD.FTZ R8, R8, R21 ;  /* 0x0000001508087221 */ /* 0x000fe20000010000 */
[----:B------:R-:W-:-:S02]  /*4900*/  @P4 MOV R3, R44 ;  /* 0x0000002c00034202 */ /* 0x000fc40000000f00 */
[----:B------:R-:W-:Y:S01]  /*4910*/  @P4 IADD3 R43, P0, R43, 0x200, RZ ;  /* 0x000002002b2b4810 */ /* 0x000fe20007f1e0ff */
[----:B0-----:R-:W-:Y:S02]  /*4920*/  FADD.FTZ R0, R6, R7 ;  /* 0x0000000706007221 */ /* 0x001fe40000010000 */
[----:B------:R0:W-:Y:S02]  /*4930*/  @P4 STG.E [R2.64], R29 ;  /* 0x0000001d02004986 */ /* 0x0001e4000c101904 */
[----:B------:R-:W-:Y:S02]  /*4940*/  @P4 IMAD.X R44, RZ, RZ, R44, P0 ;  /* 0x000000ffff2c4224 */ /* 0x000fe400000e062c */
[----:B------:R-:W1:Y:S01]  /*4950*/  LDS R29, [R4.X4+0x3e00] ;  /* 0x003e0000041d7984 */ /* 0x000e620000004800 */
[----:B------:R-:W-:Y:S01]  /*4960*/  FADD.FTZ R0, R0, R25 ;  /* 0x0000001900007221 */ /* 0x000fe20000010000 */
[----:B0-----:R-:W-:Y:S02]  /*4970*/  @P3 MOV R2, R45 ;  /* 0x0000002d00023202 */ /* 0x001fe40000000f00 */
[----:B------:R-:W-:-:S02]  /*4980*/  @P3 MOV R3, R46 ;  /* 0x0000002e00033202 */ /* 0x000fc40000000f00 */
        /* <DEDUP_REMOVED lines=10> */
[----:B0-----:R-:W-:Y:S01]  /*4a30*/  @P2 MOV R2, R45 ;  /* 0x0000002d00022202 */ /* 0x001fe20000000f00 */
[----:B------:R-:W-:Y:S01]  /*4a40*/  @P2 IMAD.MOV.U32 R3, RZ, RZ, R46 ;  /* 0x000000ffff032224 */ /* 0x000fe200078e002e */
[----:B------:R-:W-:-:S04]  /*4a50*/  @P2 IADD3 R45, P0, R45, 0x200, RZ ;  /* 0x000002002d2d2810 */ /* 0x000fc80007f1e0ff */
[----:B------:R0:W-:Y:S01]  /*4a60*/  @P2 STG.E [R2.64], R15 ;  /* 0x0000000f02002986 */ /* 0x0001e2000c101904 */
        /* <DEDUP_REMOVED lines=10> */
[----:B------:R-:W-:Y:S01]  /*4b10*/  @P5 MOV R6, R43 ;  /* 0x0000002b00065202 */ /* 0x000fe20000000f00 */
[----:B0-----:R-:W-:Y:S01]  /*4b20*/  @P1 IMAD.MOV.U32 R3, RZ, RZ, R46 ;  /* 0x000000ffff031224 */ /* 0x001fe200078e002e */
[----:B------:R-:W-:-:S02]  /*4b30*/  @P1 MOV R2, R45 ;  /* 0x0000002d00021202 */ /* 0x000fc40000000f00 */
[----:B------:R-:W-:Y:S02]  /*4b40*/  @P1 IADD3 R45, P0, R45, 0x200, RZ ;  /* 0x000002002d2d1810 */ /* 0x000fe40007f1e0ff */
[----:B------:R-:W-:Y:S01]  /*4b50*/  @P5 IADD3 R43, P2, R43, 0x200, RZ ;  /* 0x000002002b2b5810 */ /* 0x000fe20007f5e0ff */
[----:B------:R0:W-:Y:S01]  /*4b60*/  @P1 STG.E [R2.64], R35 ;  /* 0x0000002302001986 */ /* 0x0001e2000c101904 */
[----:B------:R-:W-:Y:S01]  /*4b70*/  @P5 MOV R7, R44 ;  /* 0x0000002c00075202 */ /* 0x000fe20000000f00 */
[----:B------:R-:W-:Y:S02]  /*4b80*/  @P1 IMAD.X R46, RZ, RZ, R46, P0 ;  /* 0x000000ffff2e1224 */ /* 0x000fe400000e062e */
[----:B------:R1:W-:Y:S01]  /*4b90*/  @P1 STG.E [R4.64], R11 ;  /* 0x0000000b04001986 */ /* 0x0003e2000c101904 */
[----:B------:R-:W-:Y:S01]  /*4ba0*/  @P5 IMAD.X R44, RZ, RZ, R44, P2 ;  /* 0x000000ffff2c5224 */ /* 0x000fe200010e062c */
[----:B0-----:R-:W-:Y:S01]  /*4bb0*/  @P5 MOV R2, R45 ;  /* 0x0000002d00025202 */ /* 0x001fe20000000f00 */
[----:B------:R-:W-:Y:S01]  /*4bc0*/  @P5 IMAD.MOV.U32 R3, RZ, RZ, R46 ;  /* 0x000000ffff035224 */ /* 0x000fe200078e002e */
[----:B------:R-:W-:-:S02]  /*4bd0*/  @P5 IADD3 R45, P0, R45, 0x200, RZ ;  /* 0x000002002d2d5810 */ /* 0x000fc40007f1e0ff */
[----:B-1----:R-:W-:Y:S01]  /*4be0*/  MOV R4, R43 ;  /* 0x0000002b00047202 */ /* 0x002fe20000000f00 */
[----:B------:R-:W-:Y:S01]  /*4bf0*/  IMAD.MOV.U32 R5, RZ, RZ, R44 ;  /* 0x000000ffff057224 */ /* 0x000fe200078e002c */
[----:B------:R-:W-:Y:S01]  /*4c00*/  @P5 IADD3.X R46, RZ, R46, RZ, P0, !PT ;  /* 0x0000002eff2e5210 */ /* 0x000fe200007fe4ff */
[----:B------:R0:W-:Y:S04]  /*4c10*/  @P5 STG.E [R2.64], R27 ;  /* 0x0000001b02005986 */ /* 0x0001e8000c101904 */
[----:B------:R1:W-:Y:S01]  /*4c20*/  @P5 STG.E [R6.64], R33 ;  /* 0x0000002106005986 */ /* 0x0003e2000c101904 */
[----:B0-----:R-:W-:Y:S02]  /*4c30*/  MOV R2, R45 ;  /* 0x0000002d00027202 */ /* 0x001fe40000000f00 */
[----:B------:R-:W-:Y:S01]  /*4c40*/  MOV R3, R46 ;  /* 0x0000002e00037202 */ /* 0x000fe20000000f00 */
[----:B------:R-:W-:Y:S06]  /*4c50*/  @!P6 EXIT ;  /* 0x000000000000e94d */ /* 0x000fec0003800000 */
[----:B------:R-:W-:Y:S04]  /*4c60*/  STG.E [R2.64], R29 ;  /* 0x0000001d02007986 */ /* 0x000fe8000c101904 */
[----:B------:R-:W-:Y:S01]  /*4c70*/  STG.E [R4.64], R13 ;  /* 0x0000000d04007986 */ /* 0x000fe2000c101904 */
[----:B------:R-:W-:Y:S05]  /*4c80*/  EXIT ;  /* 0x000000000000794d */ /* 0x000fea0003800000 */
.L_x_1120:
[----:B------:R-:W-:Y:S01]  /*4c90*/  HFMA2.MMA R172, -RZ, RZ, 0, 5.9604644775390625e-08 ;  /* 0x00000001ffac7435 */ /* 0x000fe200000001ff */
[----:B------:R-:W-:Y:S01]  /*4ca0*/  MOV R171, R229 ;  /* 0x000000e500ab7202 */ /* 0x000fe20000000f00 */
[----:B------:R-:W-:Y:S01]  /*4cb0*/  IMAD.MOV.U32 R177, RZ, RZ, -0x1 ;  /* 0xffffffffffb17424 */ /* 0x000fe200078e00ff */
[----:B------:R-:W-:-:S02]  /*4cc0*/  MOV R176, 0x1f ;  /* 0x0000001f00b07802 */ /* 0x000fc40000000f00 */
[----:B------:R-:W-:Y:S02]  /*4cd0*/  MOV R168, 0x4cf0 ;  /* 0x00004cf000a87802 */ /* 0x000fe40000000f00 */
[----:B-----5:R-:W-:Y:S05]  /*4ce0*/  CALL.REL.NOINC `($__internal_56_$__cuda_sm70_shflsync_bfly_p) ;  /* 0x0000046000007944 */ /* 0x020fea0003c00000 */
[----:B-1----:R-:W-:Y:S01]  /*4cf0*/  MOV R170, R172 ;  /* 0x000000ac00aa7202 */ /* 0x002fe20000000f00 */
[----:B0-----:R-:W-:Y:S05]  /*4d00*/  BRA `(.L_x_1131) ;  /* 0xffffcf5000007947 */ /* 0x001fea000383ffff */
.L_x_1121:
[----:B------:R-:W-:Y:S01]  /*4d10*/  HFMA2.MMA R172, -RZ, RZ, 0, 5.9604644775390625e-08 ;  /* 0x00000001ffac7435 */ /* 0x000fe200000001ff */
[----:B------:R-:W-:Y:S01]  /*4d20*/  MOV R171, R223 ;  /* 0x000000df00ab7202 */ /* 0x000fe20000000f00 */
[----:B------:R-:W-:Y:S01]  /*4d30*/  IMAD.MOV.U32 R176, RZ, RZ, 0x1f ;  /* 0x0000001fffb07424 */ /* 0x000fe200078e00ff */
[----:B------:R-:W-:Y:S02]  /*4d40*/  MOV R177, 0xffffffff ;  /* 0xffffffff00b17802 */ /* 0x000fe40000000f00 */
[----:B------:R-:W-:Y:S02]  /*4d50*/  MOV R168, 0x4d70 ;  /* 0x00004d7000a87802 */ /* 0x000fe40000000f00 */
[----:B01---5:R-:W-:Y:S05]  /*4d60*/  CALL.REL.NOINC `($__internal_56_$__cuda_sm70_shflsync_bfly_p) ;  /* 0x000003e000007944 */ /* 0x023fea0003c00000 */
[----:B------:R-:W-:Y:S01]  /*4d70*/  FADD.FTZ R229, R170, R229 ;  /* 0x000000e5aae57221 */ /* 0x000fe20000010000 */
[----:B0-----:R-:W-:Y:S01]  /*4d80*/  MOV R176, 0x1f ;  /* 0x0000001f00b07802 */ /* 0x001fe20000000f00 */
[----:B-1----:R-:W-:Y:S01]  /*4d90*/  FADD.FTZ R223, R223, R172 ;  /* 0x000000acdfdf7221 */ /* 0x002fe20000010000 */
[----:B------:R-:W-:Y:S01]  /*4da0*/  HFMA2.MMA R172, -RZ, RZ, 0, 1.1920928955078125e-07 ;  /* 0x00000002ffac7435 */ /* 0x000fe200000001ff */
[----:B------:R-:W-:Y:S01]  /*4db0*/  IMAD.MOV.U32 R177, RZ, RZ, -0x1 ;  /* 0xffffffffffb17424 */ /* 0x000fe200078e00ff */
[----:B------:R-:W-:-:S02]  /*4dc0*/  MOV R171, R229 ;  /* 0x000000e500ab7202 */ /* 0x000fc40000000f00 */
[----:B------:R-:W-:Y:S02]  /*4dd0*/  MOV R168, 0x4df0 ;  /* 0x00004df000a87802 */ /* 0x000fe40000000f00 */
[----:B------:R-:W-:Y:S05]  /*4de0*/  CALL.REL.NOINC `($__internal_56_$__cuda_sm70_shflsync_bfly_p) ;  /* 0x0000036000007944 */ /* 0x000fea0003c00000 */
[----:B0-----:R-:W-:Y:S01]  /*4df0*/  HFMA2.MMA R176, -RZ, RZ, 0, 1.847743988037109375e-06 ;  /* 0x0000001fffb07435 */ /* 0x001fe200000001ff */
[----:B-1----:R-:W-:Y:S01]  /*4e00*/  MOV R170, R172 ;  /* 0x000000ac00aa7202 */ /* 0x002fe20000000f00 */
[----:B------:R-:W-:Y:S01]  /*4e10*/  IMAD.MOV.U32 R172, RZ, RZ, 0x2 ;  /* 0x00000002ffac7424 */ /* 0x000fe200078e00ff */
[----:B------:R-:W-:Y:S02]  /*4e20*/  MOV R171, R223 ;  /* 0x000000df00ab7202 */ /* 0x000fe40000000f00 */
[----:B------:R-:W-:Y:S02]  /*4e30*/  MOV R177, 0xffffffff ;  /* 0xffffffff00b17802 */ /* 0x000fe40000000f00 */
[----:B------:R-:W-:Y:S02]  /*4e40*/  MOV R168, 0x4e60 ;  /* 0x00004e6000a87802 */ /* 0x000fe40000000f00 */
[----:B------:R-:W-:Y:S05]  /*4e50*/  CALL.REL.NOINC `($__internal_56_$__cuda_sm70_shflsync_bfly_p) ;  /* 0x000002f000007944 */ /* 0x000fea0003c00000 */
[----:B------:R-:W-:Y:S01]  /*4e60*/  FADD.FTZ R229, R170, R229 ;  /* 0x000000e5aae57221 */ /* 0x000fe20000010000 */
[----:B0-----:R-:W-:Y:S01]  /*4e70*/  MOV R177, 0xffffffff ;  /* 0xffffffff00b17802 */ /* 0x001fe20000000f00 */
[----:B-1----:R-:W-:Y:S01]  /*4e80*/  FADD.FTZ R223, R223, R172 ;  /* 0x000000acdfdf7221 */ /* 0x002fe20000010000 */
[----:B------:R-:W-:Y:S01]  /*4e90*/  HFMA2.MMA R172, -RZ, RZ, 0, 2.384185791015625e-07 ;  /* 0x00000004ffac7435 */ /* 0x000fe200000001ff */
[----:B------:R-:W-:Y:S01]  /*4ea0*/  IMAD.MOV.U32 R176, RZ, RZ, 0x1f ;  /* 0x0000001fffb07424 */ /* 0x000fe200078e00ff */
[----:B------:R-:W-:-:S02]  /*4eb0*/  MOV R171, R229 ;  /* 0x000000e500ab7202 */ /* 0x000fc40000000f00 */
[----:B------:R-:W-:Y:S02]  /*4ec0*/  MOV R168, 0x4ee0 ;  /* 0x00004ee000a87802 */ /* 0x000fe40000000f00 */
[----:B------:R-:W-:Y:S05]  /*4ed0*/  CALL.REL.NOINC `($__internal_56_$__cuda_sm70_shflsync_bfly_p) ;  /* 0x0000027000007944 */ /* 0x000fea0003c00000 */
[----:B-1----:R-:W-:Y:S01]  /*4ee0*/  MOV R170, R172 ;  /* 0x000000ac00aa7202 */ /* 0x002fe20000000f00 */
[----:B------:R-:W-:Y:S01]  /*4ef0*/  HFMA2.MMA R172, -RZ, RZ, 0, 2.384185791015625e-07 ;  /* 0x00000004ffac7435 */ /* 0x000fe200000001ff */
[----:B0-----:R-:W-:Y:S01]  /*4f00*/  IMAD.MOV.U32 R171, RZ, RZ, R223 ;  /* 0x000000ffffab7224 */ /* 0x001fe200078e00df */
[----:B------:R-:W-:Y:S02]  /*4f10*/  MOV R176, 0x1f ;  /* 0x0000001f00b07802 */ /* 0x000fe40000000f00 */
[----:B------:R-:W-:Y:S02]  /*4f20*/  MOV R177, 0xffffffff ;  /* 0xffffffff00b17802 */ /* 0x000fe40000000f00 */
[----:B------:R-:W-:Y:S02]  /*4f30*/  MOV R168, 0x4f50 ;  /* 0x00004f5000a87802 */ /* 0x000fe40000000f00 */
[----:B------:R-:W-:Y:S05]  /*4f40*/  CALL.REL.NOINC `($__internal_56_$__cuda_sm70_shflsync_bfly_p) ;  /* 0x0000020000007944 */ /* 0x000fea0003c00000 */
[----:B------:R-:W-:Y:S01]  /*4f50*/  FADD.FTZ R173, R170, R229 ;  /* 0x000000e5aaad7221 */ /* 0x000fe20000010000 */
[----:B0-----:R-:W-:Y:S01]  /*4f60*/  HFMA2.MMA R176, -RZ, RZ, 0, 1.847743988037109375e-06 ;  /* 0x0000001fffb07435 */ /* 0x001fe200000001ff */
[----:B-1----:R-:W-:Y:S01]  /*4f70*/  FADD.FTZ R175, R223, R172 ;  /* 0x000000acdfaf7221 */ /* 0x002fe20000010000 */
[----:B------:R-:W-:Y:S01]  /*4f80*/  MOV R177, 0xffffffff ;  /* 0xffffffff00b17802 */ /* 0x000fe20000000f00 */
[----:B------:R-:W-:Y:S01]  /*4f90*/  IMAD.MOV.U32 R172, RZ, RZ, 0x8 ;  /* 0x00000008ffac7424 */ /* 0x000fe200078e00ff */
[----:B------:R-:W-:-:S02]  /*4fa0*/  MOV R171, R173 ;  /* 0x000000ad00ab7202 */ /* 0x000fc40000000f00 */
[----:B------:R-:W-:Y:S02]  /*4fb0*/  MOV R168, 0x4fd0 ;  /* 0x00004fd000a87802 */ /* 0x000fe40000000f00 */
[----:B------:R-:W-:Y:S05]  /*4fc0*/  CALL.REL.NOINC `($__internal_56_$__cuda_sm70_shflsync_bfly_p) ;  /* 0x0000018000007944 */ /* 0x000fea0003c00000 */
[----:B-1----:R-:W-:Y:S01]  /*4fd0*/  IMAD.MOV.U32 R170, RZ, RZ, R172 ;  /* 0x000000ffffaa7224 */ /* 0x002fe200078e00ac */
[----:B------:R-:W-:Y:S01]  /*4fe0*/  HFMA2.MMA R172, -RZ, RZ, 0, 4.76837158203125e-07 ;  /* 0x00000008ffac7435 */ /* 0x000fe200000001ff */
[----:B0-----:R-:W-:Y:S01]  /*4ff0*/  MOV R171, R175 ;  /* 0x000000af00ab7202 */ /* 0x001fe20000000f00 */
[----:B------:R-:W-:Y:S01]  /*5000*/  IMAD.MOV.U32 R177, RZ, RZ, -0x1 ;  /* 0xffffffffffb17424 */ /* 0x000fe200078e00ff */
[----:B------:R-:W-:Y:S02]  /*5010*/  MOV R176, 0x1f ;  /* 0x0000001f00b07802 */ /* 0x000fe40000000f00 */
[----:B------:R-:W-:Y:S02]  /*5020*/  MOV R168, 0x5040 ;  /* 0x0000504000a87802 */ /* 0x000fe40000000f00 */
[----:B------:R-:W-:Y:S05]  /*5030*/  CALL.REL.NOINC `($__internal_56_$__cuda_sm70_shflsync_bfly_p) ;  /* 0x0000011000007944 */ /* 0x000fea0003c00000 */
[----:B------:R-:W-:Y:S01]  /*5040*/  FADD.FTZ R173, R170, R173 ;  /* 0x000000adaaad7221 */ /* 0x000fe20000010000 */
[----:B0-----:R-:W-:Y:S01]  /*5050*/  MOV R176, 0x1f ;  /* 0x0000001f00b07802 */ /* 0x001fe20000000f00 */
[----:B-1----:R-:W-:Y:S01]  /*5060*/  FADD.FTZ R175, R175, R172 ;  /* 0x000000acafaf7221 */ /* 0x002fe20000010000 */
[----:B------:R-:W-:Y:S01]  /*5070*/  HFMA2.MMA R172, -RZ, RZ, 0, 9.5367431640625e-07 ;  /* 0x00000010ffac7435 */ /* 0x000fe200000001ff */
[----:B------:R-:W-:Y:S01]  /*5080*/  MOV R177, 0xffffffff ;  /* 0xffffffff00b17802 */ /* 0x000fe20000000f00 */
[----:B------:R-:W-:Y:S01]  /*5090*/  IMAD.MOV.U32 R171, RZ, RZ, R173 ;  /* 0x000000ffffab7224 */ /* 0x000fe200078e00ad */
[----:B------:R-:W-:-:S03]  /*50a0*/  MOV R168, 0x50c0 ;  /* 0x000050c000a87802 */ /* 0x000fc60000000f00 */
[----:B------:R-:W-:Y:S05]  /*50b0*/  CALL.REL.NOINC `($__internal_56_$__cuda_sm70_shflsync_bfly_p) ;  /* 0x0000009000007944 */ /* 0x000fea0003c00000 */
[----:B-1----:R-:W-:Y:S01]  /*50c0*/  MOV R174, R172 ;  /* 0x000000ac00ae7202 */ /* 0x002fe20000000f00 */
[----:B------:R-:W-:Y:S01]  /*50d0*/  HFMA2.MMA R172, -RZ, RZ, 0, 9.5367431640625e-07 ;  /* 0x00000010ffac7435 */ /* 0x000fe200000001ff */
[----:B0-----:R-:W-:Y:S01]  /*50e0*/  MOV R171, R175 ;  /* 0x000000af00ab7202 */ /* 0x001fe20000000f00 */
[----:B------:R-:W-:Y:S01]  /*50f0*/  IMAD.MOV.U32 R176, RZ, RZ, 0x1f ;  /* 0x0000001fffb07424 */ /* 0x000fe200078e00ff */
[----:B------:R-:W-:-:S02]  /*5100*/  MOV R177, 0xffffffff ;  /* 0xffffffff00b17802 */ /* 0x000fc40000000f00 */
[----:B------:R-:W-:Y:S02]  /*5110*/  MOV R168, 0x5130 ;  /* 0x0000513000a87802 */ /* 0x000fe40000000f00 */
[----:B------:R-:W-:Y:S05]  /*5120*/  CALL.REL.NOINC `($__internal_56_$__cuda_sm70_shflsync_bfly_p) ;  /* 0x0000002000007944 */ /* 0x000fea0003c00000 */
[----:B-1----:R-:W-:Y:S01]  /*5130*/  MOV R168, R172 ;  /* 0x000000ac00a87202 */ /* 0x002fe20000000f00 */
[----:B0-----:R-:W-:Y:S05]  /*5140*/  BRA `(.L_x_1132) ;  /* 0xffffcc3000007947 */ /* 0x001fea000383ffff */
        .weak           $__internal_56_$__cuda_sm70_shflsync_bfly_p
        .type           $__internal_56_$__cuda_sm70_shflsync_bfly_p,@function
        .size           $__internal_56_$__cuda_sm70_shflsync_bfly_p,(.L_x_2594 - $__internal_56_$__cuda_sm70_shflsync_bfly_p)
$__internal_56_$__cuda_sm70_shflsync_bfly_p:
[----:B------:R-:W-:Y:S01]  /*5150*/  HFMA2.MMA R169, -RZ, RZ, 0, 0 ;  /* 0x00000000ffa97435 */ /* 0x000fe200000001ff */
[----:B------:R-:W-:Y:S04]  /*5160*/  WARPSYNC R177 ;  /* 0x000000b100007348 */ /* 0x000fe80003800000 */
[----:B------:R0:W1:Y:S01]  /*5170*/  SHFL.BFLY PT, R172, R171, R172, R176 ;  /* 0x0c0000acabac7389 */ /* 0x00006200000e00b0 */
[----:B------:R-:W-:Y:S05]  /*5180*/  RET.REL.NODEC R168 `(_ZN10layer_norm31ln_parallel_residual_bwd_kernelINS_13Kernel_traitsIf13__nv_bfloat16fS2_fjLj1024ELj1ELj4ELj1ELj16ENS_18Kernel_traits_baseILj1024EfS2_fS2_fjLj128EEEEELb1ELb1ELb0EEEvNS_9BwdParamsE) ;  /* 0xffffae70a8007950 */ /* 0x000fea0003c3ffff */
.L_x_1133:
        /* <DEDUP_REMOVED lines=15> */
.L_x_2594:


//--------------------- .text._ZN10layer_norm22ln_bwd_finalize_kernelINS_22Kernel_traits_finalizeILj1024Ef13__nv_bfloat16fS2_fjLb0ELj1024ELj4ENS_18Kernel_traits_baseILj1024EfS2_fS2_fjLj1024EEEEELb0ELb1EEEvNS_9BwdParamsE --------------------------
	.section	.text._ZN10layer_norm22ln_bwd_finalize_kernelINS_22Kernel_traits_finalizeILj1024Ef13__nv_bfloat16fS2_fjLb0ELj1024ELj4ENS_18Kernel_traits_baseILj1024EfS2_fS2_fjLj1024EEEEELb0ELb1EEEvNS_9BwdParamsE,"ax",@progbits
	.sectioninfo	@"SHI_REGISTERS=32"
	.align	128
        .global         _ZN10layer_norm22ln_bwd_finalize_kernelINS_22Kernel_traits_finalizeILj1024Ef13__nv_bfloat16fS2_fjLb0ELj1024ELj4ENS_18Kernel_traits_baseILj1024EfS2_fS2_fjLj1024EEEEELb0ELb1EEEvNS_9BwdParamsE
        .type           _ZN10layer_norm22ln_bwd_finalize_kernelINS_22Kernel_traits_finalizeILj1024Ef13__nv_bfloat16fS2_fjLb0ELj1024ELj4ENS_18Kernel_traits_baseILj1024EfS2_fS2_fjLj1024EEEEELb0ELb1EEEvNS_9BwdParamsE,@function
        .size           _ZN10layer_norm22ln_bwd_finalize_kernelINS_22Kernel_traits_finalizeILj1024Ef13__nv_bfloat16fS2_fjLb0ELj1024ELj4ENS_18Kernel_traits_baseILj1024EfS2_fS2_fjLj1024EEEEELb0ELb1EEEvNS_9BwdParamsE,(.L_x_2595 - _ZN10layer_norm22ln_bwd_finalize_kernelINS_22Kernel_traits_finalizeILj1024Ef13__nv_bfloat16fS2_fjLb0ELj1024ELj4ENS_18Kernel_traits_baseILj1024EfS2_fS2_fjLj1024EEEEELb0ELb1EEEvNS_9BwdParamsE)
        .other          _ZN10layer_norm22ln_bwd_finalize_kernelINS_22Kernel_traits_finalizeILj1024Ef13__nv_bfloat16fS2_fjLb0ELj1024ELj4ENS_18Kernel_traits_baseILj1024EfS2_fS2_fjLj1024EEEEELb0ELb1EEEvNS_9BwdParamsE,@"STO_CUDA_ENTRY STV_DEFAULT"
_ZN10layer_norm22ln_bwd_finalize_kernelINS_22Kernel_traits_finalizeILj1024Ef13__nv_bfloat16fS2_fjLb0ELj1024ELj4ENS_18Kernel_traits_baseILj1024EfS2_fS2_fjLj1024EEEEELb0ELb1EEEvNS_9BwdParamsE:
.text._ZN10layer_norm22ln_bwd_finalize_kernelINS_22Kernel_traits_finalizeILj1024Ef13__nv_bfloat16fS2_fjLb0ELj1024ELj4ENS_18Kernel_traits_baseILj1024EfS2_fS2_fjLj1024EEEEELb0ELb1EEEvNS_9BwdParamsE:
        /* <DEDUP_REMOVED lines=19> */
.L_x_1144:
        /* <DEDUP_REMOVED lines=27> */
.L_x_1138:
        /* <DEDUP_REMOVED lines=35> */
.L_x_1137:
[----:B------:R-:W-:Y:S05]  /*0510*/  BSYNC B1 ;  /* 0x0000000000017941 */ /* 0x000fea0003800000 */
.L_x_1136:
        /* <DEDUP_REMOVED lines=23> */
.L_x_1140:
[----:B------:R-:W-:Y:S05]  /*0690*/  BSYNC B1 ;  /* 0x0000000000017941 */ /* 0x000fea0003800000 */
.L_x_1139:
        /* <DEDUP_REMOVED lines=10> */
.L_x_1135:
[----:B------:R-:W-:Y:S05]  /*0740*/  BSYNC B0 ;  /* 0x0000000000007941 */ /* 0x000fea0003800000 */
.L_x_1134:
        /* <DEDUP_REMOVED lines=11> */
.L_x_1145:
        /* <DEDUP_REMOVED lines=18> */
.L_x_1146:
[----:B------:R-:W-:Y:S01]  /*0920*/  @!P1 SHF.R.U32.HI R2, RZ, 0x3, R0 ;  /* 0x00000003ff029819 */ /* 0x000fe20000011600 */
[----:B---3--:R-:W-:Y:S02]  /*0930*/  FADD.FTZ R5, R5, R10 ;  /* 0x0000000a05057221 */ /* 0x008fe40000010000 */
[----:B--2---:R-:W-:Y:S01]  /*0940*/  FADD.FTZ R7, R7, R4 ;  /* 0x0000000407077221 */ /* 0x004fe20000010000 */
[----:B------:R-:W-:-:S05]  /*0950*/  @!P1 LOP3.LUT R2, R2, 0x1ffffffc, RZ, 0xc0, !PT ;  /* 0x1ffffffc02029812 */ /* 0x000fca00078ec0ff */
[----:B------:R2:W-:Y:S04]  /*0960*/  @!P1 STS [R2+0x2000], R5 ;  /* 0x0020000502009388 */ /* 0x0005e80000000800 */
[----:B------:R2:W-:Y:S02]  /*0970*/  @!P1 STS [R2+0x2080], R7 ;  /* 0x0020800702009388 */ /* 0x0005e40000000800 */
.L_x_1141:
        /* <DEDUP_REMOVED lines=14> */
.L_x_1142:
[----:B------:R-:W-:Y:S01]  /*0a60*/  HFMA2.MMA R9, -RZ, RZ, 0, 5.9604644775390625e-08 ;  /* 0x00000001ff097435 */ /* 0x000fe200000001ff */
[----:B--2---:R-:W-:Y:S01]  /*0a70*/  IMAD.MOV.U32 R10, RZ, RZ, R4 ;  /* 0x000000ffff0a7224 */ /* 0x004fe200078e0004 */
[----:B------:R-:W-:Y:S01]  /*0a80*/  MOV R11, 0xffffffff ;  /* 0xffffffff000b7802 */ /* 0x000fe20000000f00 */
[----:B------:R-:W-:Y:S01]  /*0a90*/  IMAD.MOV.U32 R6, RZ, RZ, 0x1f ;  /* 0x0000001fff067424 */ /* 0x000fe200078e00ff */
[----:B------:R-:W-:-:S02]  /*0aa0*/  MOV R2, 0xac0 ;  /* 0x00000ac000027802 */ /* 0x000fc40000000f00 */
[----:B01----:R-:W-:Y:S05]  /*0ab0*/  CALL.REL.NOINC `($__internal_57_$__cuda_sm70_shflsync_bfly_p) ;  /* 0x000003c000007944 */ /* 0x003fea0003c00000 */
[----:B-1----:R-:W-:Y:S01]  /*0ac0*/  MOV R3, R6 ;  /* 0x0000000600037202 */ /* 0x002fe20000000f00 */
[----:B0-----:R-:W-:Y:S05]  /*0ad0*/  BRA `(.L_x_1145) ;  /* 0xfffffd2000007947 */ /* 0x001fea000383ffff */
.L_x_1143:
[----:B------:R-:W-:Y:S01]  /*0ae0*/  HFMA2.MMA R9, -RZ, RZ, 0, 1.1920928955078125e-07 ;  /* 0x00000002ff097435 */ /* 0x000fe200000001ff */
[----:B------:R-:W-:Y:S01]  /*0af0*/  IMAD.MOV.U32 R10, RZ, RZ, R13 ;  /* 0x000000ffff0a7224 */ /* 0x000fe200078e000d */
[----:B------:R-:W-:Y:S01]  /*0b00*/  MOV R6, 0x1f ;  /* 0x0000001f00067802 */ /* 0x000fe20000000f00 */
[----:B------:R-:W-:Y:S01]  /*0b10*/  IMAD.MOV.U32 R11, RZ, RZ, -0x1 ;  /* 0xffffffffff0b7424 */ /* 0x000fe200078e00ff */
[----:B------:R-:W-:-:S02]  /*0b20*/  MOV R2, 0xb40 ;  /* 0x00000b4000027802 */ /* 0x000fc40000000f00 */
[----:B012---:R-:W-:Y:S05]  /*0b30*/  CALL.REL.NOINC `($__internal_57_$__cuda_sm70_shflsync_bfly_p) ;  /* 0x0000034000007944 */ /* 0x007fea0003c00000 */
[----:B0-----:R-:W-:Y:S01]  /*0b40*/  HFMA2.MMA R9, -RZ, RZ, 0, 2.384185791015625e-07 ;  /* 0x00000004ff097435 */ /* 0x001fe200000001ff */
[----:B-1----:R-:W-:Y:S01]  /*0b50*/  FADD.FTZ R10, R13, R6 ;  /* 0x000000060d0a7221 */ /* 0x002fe20000010000 */
[----:B------:R-:W-:Y:S01]  /*0b60*/  MOV R6, 0x1f ;  /* 0x0000001f00067802 */ /* 0x000fe20000000f00 */
[----:B------:R-:W-:Y:S01]  /*0b70*/  IMAD.MOV.U32 R11, RZ, RZ, -0x1 ;  /* 0xffffffffff0b7424 */ /* 0x000fe200078e00ff */
[----:B------:R-:W-:-:S02]  /*0b80*/  MOV R2, 0xba0 ;  /* 0x00000ba000027802 */ /* 0x000fc40000000f00 */
[----:B------:R-:W-:Y:S05]  /*0b90*/  CALL.REL.NOINC `($__internal_57_$__cuda_sm70_shflsync_bfly_p) ;  /* 0x000002e000007944 */ /* 0x000fea0003c00000 */
[----:B0-----:R-:W-:Y:S01]  /*0ba0*/  HFMA2.MMA R9, -RZ, RZ, 0, 4.76837158203125e-07 ;  /* 0x00000008ff097435 */ /* 0x001fe200000001ff */
[----:B-1----:R-:W-:Y:S01]  /*0bb0*/  FADD.FTZ R10, R10, R6 ;  /* 0x000000060a0a7221 */ /* 0x002fe20000010000 */
[----:B------:R-:W-:Y:S01]  /*0bc0*/  MOV R6, 0x1f ;  /* 0x0000001f00067802 */ /* 0x000fe20000000f00 */
[----:B------:R-:W-:Y:S01]  /*0bd0*/  IMAD.MOV.U32 R11, RZ, RZ, -0x1 ;  /* 0xffffffffff0b7424 */ /* 0x000fe200078e00ff */
[----:B------:R-:W-:-:S02]  /*0be0*/  MOV R2, 0xc00 ;  /* 0x00000c0000027802 */ /* 0x000fc40000000f00 */
[----:B------:R-:W-:Y:S05]  /*0bf0*/  CALL.REL.NOINC `($__internal_57_$__cuda_sm70_shflsync_bfly_p) ;  /* 0x0000028000007944 */ /* 0x000fea0003c00000 */
[----:B-1----:R-:W-:Y:S01]  /*0c00*/  FADD.FTZ R4, R10, R6 ;  /* 0x000000060a047221 */ /* 0x002fe20000010000 */
[----:B0-----:R-:W-:Y:S01]  /*0c10*/  HFMA2.MMA R9, -RZ, RZ, 0, 9.5367431640625e-07 ;  /* 0x00000010ff097435 */ /* 0x001fe200000001ff */
[----:B------:R-:W-:Y:S01]  /*0c20*/  MOV R6, 0x1f ;  /* 0x0000001f00067802 */ /* 0x000fe20000000f00 */
[----:B------:R-:W-:Y:S01]  /*0c30*/  IMAD.MOV.U32 R11, RZ, RZ, -0x1 ;  /* 0xffffffffff0b7424 */ /* 0x000fe200078e00ff */
[----:B------:R-:W-:-:S02]  /*0c40*/  MOV R2, 0xc70 ;  /* 0x00000c7000027802 */ /* 0x000fc40000000f00 */
[----:B------:R-:W-:Y:S02]  /*0c50*/  MOV R10, R4 ;  /* 0x00000004000a7202 */ /* 0x000fe40000000f00 */
[----:B------:R-:W-:Y:S05]  /*0c60*/  CALL.REL.NOINC `($__internal_57_$__cuda_sm70_shflsync_bfly_p) ;  /* 0x0000021000007944 */ /* 0x000fea0003c00000 */
[----:B0-----:R-:W-:Y:S01]  /*0c70*/  HFMA2.MMA R9, -RZ, RZ, 0, 5.9604644775390625e-08 ;  /* 0x00000001ff097435 */ /* 0x001fe200000001ff */
[----:B-1----:R-:W-:Y:S01]  /*0c80*/  MOV R7, R6 ;  /* 0x0000000600077202 */ /* 0x002fe20000000f00 */
[----:B------:R-:W-:Y:S01]  /*0c90*/  IMAD.MOV.U32 R10, RZ, RZ, R5 ;  /* 0x000000ffff0a7224 */ /* 0x000fe200078e0005 */
[----:B------:R-:W-:Y:S01]  /*0ca0*/  MOV R6, 0x1f ;  /* 0x0000001f00067802 */ /* 0x000fe20000000f00 */
[----:B------:R-:W-:Y:S01]  /*0cb0*/  IMAD.MOV.U32 R11, RZ, RZ, -0x1 ;  /* 0xffffffffff0b7424 */ /* 0x000fe200078e00ff */
[----:B------:R-:W-:Y:S02]  /*0cc0*/  MOV R2, 0xce0 ;  /* 0x00000ce000027802 */ /* 0x000fe40000000f00 */
[----:B------:R-:W-:Y:S05]  /*0cd0*/  CALL.REL.NOINC `($__internal_57_$__cuda_sm70_shflsync_bfly_p) ;  /* 0x000001a000007944 */ /* 0x000fea0003c00000 */
[----:B0-----:R-:W-:Y:S01]  /*0ce0*/  HFMA2.MMA R9, -RZ, RZ, 0, 1.1920928955078125e-07 ;  /* 0x00000002ff097435 */ /* 0x001fe200000001ff */
[----:B-1----:R-:W-:Y:S01]  /*0cf0*/  FADD.FTZ R10, R5, R6 ;  /* 0x00000006050a7221 */ /* 0x002fe20000010000 */
[----:B------:R-:W-:Y:S01]  /*0d00*/  MOV R6, 0x1f ;  /* 0x0000001f00067802 */ /* 0x000fe20000000f00 */
[----:B------:R-:W-:Y:S01]  /*0d10*/  IMAD.MOV.U32 R11, RZ, RZ, -0x1 ;  /* 0xffffffffff0b7424 */ /* 0x000fe200078e00ff */
[----:B------:R-:W-:Y:S02]  /*0d20*/  MOV R2, 0xd40 ;  /* 0x00000d4000027802 */ /* 0x000fe40000000f00 */
[----:B------:R-:W-:Y:S05]  /*0d30*/  CALL.REL.NOINC `($__internal_57_$__cuda_sm70_shflsync_bfly_p) ;  /* 0x0000014000007944 */ /* 0x000fea0003c00000 */
        /* <DEDUP_REMOVED lines=12> */
[----:B0-----:R-:W-:Y:S01]  /*0e00*/  HFMA2.MMA R9, -RZ, RZ, 0, 9.5367431640625e-07 ;  /* 0x00000010ff097435 */ /* 0x001fe200000001ff */
[----:B-1----:R-:W-:Y:S01]  /*0e10*/  FADD.FTZ R10, R10, R6 ;  /* 0x000000060a0a7221 */ /* 0x002fe20000010000 */
[----:B------:R-:W-:Y:S01]  /*0e20*/  MOV R6, 0x1f ;  /* 0x0000001f00067802 */ /* 0x000fe20000000f00 */
[----:B------:R-:W-:Y:S01]  /*0e30*/  IMAD.MOV.U32 R11, RZ, RZ, -0x1 ;  /* 0xffffffffff0b7424 */ /* 0x000fe200078e00ff */
[----:B------:R-:W-:-:S02]  /*0e40*/  MOV R2, 0xe60 ;  /* 0x00000e6000027802 */ /* 0x000fc40000000f00 */
[----:B------:R-:W-:Y:S05]  /*0e50*/  CALL.REL.NOINC `($__internal_57_$__cuda_sm70_shflsync_bfly_p) ;  /* 0x0000002000007944 */ /* 0x000fea0003c00000 */
[----:B-1----:R-:W-:Y:S01]  /*0e60*/  MOV R5, R6 ;  /* 0x0000000600057202 */ /* 0x002fe20000000f00 */
[----:B0-----:R-:W-:Y:S05]  /*0e70*/  BRA `(.L_x_1146) ;  /* 0xfffffaa000007947 */ /* 0x001fea000383ffff */
        .weak           $__internal_57_$__cuda_sm70_shflsync_bfly_p
        .type           $__internal_57_$__cuda_sm70_shflsync_bfly_p,@function
        .size           $__internal_57_$__cuda_sm70_shflsync_bfly_p,(.L_x_2595 - $__internal_57_$__cuda_sm70_shflsync_bfly_p)
$__internal_57_$__cuda_sm70_shflsync_bfly_p:
[----:B------:R-:W-:Y:S01]  /*0e80*/  HFMA2.MMA R3, -RZ, RZ, 0, 0 ;  /* 0x00000000ff037435 */ /* 0x000fe200000001ff */
[----:B------:R-:W-:Y:S04]  /*0e90*/  WARPSYNC R11 ;  /* 0x0000000b00007348 */ /* 0x000fe80003800000 */
[----:B------:R0:W1:Y:S01]  /*0ea0*/  SHFL.BFLY PT, R6, R10, R9, R6 ;  /* 0x0c0000090a067389 */ /* 0x00006200000e0006 */
[----:B------:R-:W-:Y:S05]  /*0eb0*/  RET.REL.NODEC R2 `(_ZN10layer_norm22ln_bwd_finalize_kernelINS_22Kernel_traits_finalizeILj1024Ef13__nv_bfloat16fS2_fjLb0ELj1024ELj4ENS_18Kernel_traits_baseILj1024EfS2_fS2_fjLj1024EEEEELb0ELb1EEEvNS_9BwdParamsE) ;  /* 0xfffff14002007950 */ /* 0x000fea0003c3ffff */
.L_x_1147:
        /* <DEDUP_REMOVED lines=12> */
.L_x_2595:


//--------------------- .text._ZN10layer_norm40ln_parallel_residual_bwd_finalize_kernelINS_22Kernel_traits_finalizeILj1024Ef13__nv_bfloat16fS2_fjLb0ELj1024ELj4ENS_18Kernel_traits_baseILj1024EfS2_fS2_fjLj1024EEEEELb1EEEvNS_9BwdParamsE --------------------------
	.section	.text._ZN10layer_norm40ln_parallel_residual_bwd_finalize_kernelINS_22Kernel_traits_finalizeILj1024Ef13__nv_bfloat16fS2_fjLb0ELj1024ELj4ENS_18Kernel_traits_baseILj1024EfS2_fS2_fjLj1024EEEEELb1EEEvNS_9BwdParamsE,"ax",@progbits
	.sectioninfo	@"SHI_REGISTERS=32"
	.align	128
        .global         _ZN10layer_norm40ln_parallel_residual_bwd_finalize_kernelINS_22Kernel_traits_finalizeILj1024Ef13__nv_bfloat16fS2_fjLb0ELj1024ELj4ENS_18Kernel_traits_baseILj1024EfS2_fS2_fjLj1024EEEEELb1EEEvNS_9BwdParamsE
        .type           _ZN10layer_norm40ln_parallel_residual_bwd_finalize_kernelINS_22Kernel_traits_finalizeILj1024Ef13__nv_bfloat16fS2_fjLb0ELj1024ELj4ENS_18Kernel_traits_baseILj1024EfS2_fS2_fjLj1024EEEEELb1EEEvNS_9BwdParamsE,@function
        .size           _ZN10layer_norm40ln_parallel_residual_bwd_finalize_kernelINS_22Kernel_traits_finalizeILj1024Ef13__nv_bfloat16fS2_fjLb0ELj1024ELj4ENS_18Kernel_traits_baseILj1024EfS2_fS2_fjLj1024EEEEELb1EEEvNS_9BwdParamsE,(.L_x_2596 - _ZN10layer_norm40ln_parallel_residual_bwd_finalize_kernelINS_22Kernel_traits_finalizeILj1024Ef13__nv_bfloat16fS2_fjLb0ELj1024ELj4ENS_18Kernel_traits_baseILj1024EfS2_fS2_fjLj1024EEEEELb1EEEvNS_9BwdParamsE)
        .other          _ZN10layer_norm40ln_parallel_residual_bwd_finalize_kernelINS_22Kernel_traits_finalizeILj1024Ef13__nv_bfloat16fS2_fjLb0ELj1024ELj4ENS_18Kernel_traits_baseILj1024EfS2_fS2_fjLj1024EEEEELb1EEEvNS_9BwdParamsE,@"STO_CUDA_ENTRY STV_DEFAULT"
_ZN10layer_norm40ln_parallel_residual_bwd_finalize_kernelINS_22Kernel_traits_finalizeILj1024Ef13__nv_bfloat16fS2_fjLb0ELj1024ELj4ENS_18Kernel_traits_baseILj1024EfS2_fS2_fjLj1024EEEEELb1EEEvNS_9BwdParamsE:
.text._ZN10layer_norm40ln_parallel_residual_bwd_finalize_kernelINS_22Kernel_traits_finalizeILj1024Ef13__nv_bfloat16fS2_fjLb0ELj1024ELj4ENS_18Kernel_traits_baseILj1024EfS2_fS2_fjLj1024EEEEELb1EEEvNS_9BwdParamsE:
        /* <DEDUP_REMOVED lines=19> */
.L_x_1161:
        /* <DEDUP_REMOVED lines=37> */
.L_x_1152:
        /* <DEDUP_REMOVED lines=59> */
.L_x_1151:
[----:B------:R-:W-:Y:S05]  /*0730*/  BSYNC B1 ;  /* 0x0000000000017941 */ /* 0x000fea0003800000 */
.L_x_1150:
        /* <DEDUP_REMOVED lines=35> */
.L_x_1154:
[----:B------:R-:W-:Y:S05]  /*0970*/  BSYNC B1 ;  /* 0x0000000000017941 */ /* 0x000fea0003800000 */
.L_x_1153:
        /* <DEDUP_REMOVED lines=16> */
.L_x_1149:
[----:B------:R-:W-:Y:S05]  /*0a80*/  BSYNC B0 ;  /* 0x0000000000007941 */ /* 0x000fea0003800000 */
.L_x_1148:
        /* <DEDUP_REMOVED lines=14> */
.L_x_1162:
        /* <DEDUP_REMOVED lines=36> */
.L_x_1163:
        /* <DEDUP_REMOVED lines=11> */
.L_x_1155:
        /* <DEDUP_REMOVED lines=19> */
.L_x_1159:
[----:B------:R-:W-:Y:S05]  /*0f90*/  BSYNC B0 ;  /* 0x0000000000007941 */ /* 0x000fea0003800000 */
.L_x_1158:
[C---:B------:R-:W-:Y:S02]  /*0fa0*/  ISETP.GT.U32.AND P1, PT, R4.reuse, -0x401, PT ;  /* 0xfffffbff0400780c */ /* 0x040fe40003f24070 */
[----:B------:R-:W-:-:S02]  /*0fb0*/  IADD3 R4, R4, 0x400, RZ ;  /* 0x0000040004047810 */ /* 0x000fc40007ffe0ff */
[----:B------:R-:W-:-:S09]  /*0fc0*/  IADD3 R5, R5, 0x200, RZ ;  /* 0x0000020005057810 */ /* 0x000fd20007ffe0ff */
[----:B0-----:R-:W-:Y:S01]  /*0fd0*/  @!P1 CALL.REL.NOINC `(.L_x_1160) ;  /* 0x0000001000009944 */ /* 0x001fe20003c00000 */
[----:B------:R-:W-:Y:S05]  /*0fe0*/  BRA `(.L_x_1161) ;  /* 0xfffff14000007947 */ /* 0x000fea000383ffff */
.L_x_1160:
[----:B------:R-:W-:Y:S05]  /*0ff0*/  EXIT ;  /* 0x000000000000794d */ /* 0x000fea0003800000 */
.L_x_1156:
[----:B------:R-:W-:Y:S01]  /*1000*/  HFMA2.MMA R17, -RZ, RZ, 0, 1.847743988037109375e-06 ;  /* 0x0000001fff117435 */ /* 0x000fe200000001ff */
[----:B----4-:R-:W-:Y:S01]  /*1010*/  MOV R19, R12 ;  /* 0x0000000c00137202 */ /* 0x010fe20000000f00 */
[----:B------:R-:W-:Y:S01]  /*1020*/  IMAD.MOV.U32 R16, RZ, RZ, 0x1 ;  /* 0x00000001ff107424 */ /* 0x000fe200078e00ff */
[----:B------:R-:W-:Y:S02]  /*1030*/  MOV R14, 0xffffffff ;  /* 0xffffffff000e7802 */ /* 0x000fe40000000f00 */
[----:B------:R-:W-:Y:S02]  /*1040*/  MOV R8, 0x1060 ;  /* 0x0000106000087802 */ /* 0x000fe40000000f00 */
[----:B0123--:R-:W-:Y:S05]  /*1050*/  CALL.REL.NOINC `($__internal_58_$__cuda_sm70_shflsync_bfly_p) ;  /* 0x000007b000007944 */ /* 0x00ffea0003c00000 */
[----:B01----:R-:W-:Y:S05]  /*1060*/  BRA `(.L_x_1162) ;  /* 0xfffffb0000007947 */ /* 0x003fea000383ffff */
.L_x_1157:
[----:B------:R-:W-:Y:S01]  /*1070*/  HFMA2.MMA R17, -RZ, RZ, 0, 1.847743988037109375e-06 ;  /* 0x0000001fff117435 */ /* 0x000fe200000001ff */
[----:B------:R-:W-:Y:S01]  /*1080*/  MOV R19, R12 ;  /* 0x0000000c00137202 */ /* 0x000fe20000000f00 */
[----:B------:R-:W-:Y:S01]  /*1090*/  IMAD.MOV.U32 R16, RZ, RZ, 0x2 ;  /* 0x00000002ff107424 */ /* 0x000fe200078e00ff */
[----:B------:R-:W-:Y:S02]  /*10a0*/  MOV R14, 0xffffffff ;  /* 0xffffffff000e7802 */ /* 0x000fe40000000f00 */
[----:B------:R-:W-:-:S02]  /*10b0*/  MOV R8, 0x10d0 ;  /* 0x000010d000087802 */ /* 0x000fc40000000f00 */
[----:B-123--:R-:W-:Y:S05]  /*10c0*/  CALL.REL.NOINC `($__internal_58_$__cuda_sm70_shflsync_bfly_p) ;  /* 0x0000074000007944 */ /* 0x00efea0003c00000 */
[----:B0-----:R-:W-:Y:S01]  /*10d0*/  HFMA2.MMA R16, -RZ, RZ, 0, 2.384185791015625e-07 ;  /* 0x00000004ff107435 */ /* 0x001fe200000001ff */
[----:B-1----:R-:W-:Y:S01]  /*10e0*/  FADD.FTZ R19, R12, R14 ;  /* 0x0000000e0c137221 */ /* 0x002fe20000010000 */
[----:B------:R-:W-:Y:S01]  /*10f0*/  MOV R14, 0xffffffff ;  /* 0xffffffff000e7802 */ /* 0x000fe20000000f00 */
[----:B------:R-:W-:Y:S01]  /*1100*/  IMAD.MOV.U32 R17, RZ, RZ, 0x1f ;  /* 0x0000001fff117424 */ /* 0x000fe200078e00ff */
[----:B------:R-:W-:-:S02]  /*1110*/  MOV R8, 0x1130 ;  /* 0x0000113000087802 */ /* 0x000fc40000000f00 */
[----:B------:R-:W-:Y:S05]  /*1120*/  CALL.REL.NOINC `($__internal_58_$__cuda_sm70_shflsync_bfly_p) ;  /* 0x000006e000007944 */ /* 0x000fea0003c00000 */
[----:B0-----:R-:W-:Y:S01]  /*1130*/  HFMA2.MMA R16, -RZ, RZ, 0, 4.76837158203125e-07 ;  /* 0x00000008ff107435 */ /* 0x001fe200000001ff */
[----:B-1----:R-:W-:Y:S01]  /*1140*/  FADD.FTZ R19, R19, R14 ;  /* 0x0000000e13137221 */ /* 0x002fe20000010000 */
[----:B------:R-:W-:Y:S01]  /*1150*/  MOV R17, 0x1f ;  /* 0x0000001f00117802 */ /* 0x000fe20000000f00 */
[----:B------:R-:W-:Y:S01]  /*1160*/  IMAD.MOV.U32 R14, RZ, RZ, -0x1 ;  /* 0xffffffffff0e7424 */ /* 0x000fe200078e00ff */
[----:B------:R-:W-:-:S02]  /*1170*/  MOV R8, 0x1190 ;  /* 0x0000119000087802 */ /* 0x000fc40000000f00 */
[----:B------:R-:W-:Y:S05]  /*1180*/  CALL.REL.NOINC `($__internal_58_$__cuda_sm70_shflsync_bfly_p) ;  /* 0x0000068000007944 */ /* 0x000fea0003c00000 */
[----:B-1----:R-:W-:Y:S01]  /*1190*/  FADD.FTZ R12, R19, R14 ;  /* 0x0000000e130c7221 */ /* 0x002fe20000010000 */
[----:B0-----:R-:W-:Y:S01]  /*11a0*/  HFMA2.MMA R16, -RZ, RZ, 0, 9.5367431640625e-07 ;  /* 0x00000010ff107435 */ /* 0x001fe200000001ff */
[----:B------:R-:W-:-:S02]  /*11b0*/  MOV R17, 0x1f ;  /* 0x0000001f00117802 */ /* 0x000fc40000000f00 */
[----:B------:R-:W-:Y:S01]  /*11c0*/  MOV R14, 0xffffffff ;  /* 0xffffffff000e7802 */ /* 0x000fe20000000f00 */
[----:B------:R-:W-:Y:S01]  /*11d0*/  IMAD.MOV.U32 R19, RZ, RZ, R12 ;  /* 0x000000ffff137224 */ /* 0x000fe200078e000c */
[----:B------:R-:W-:Y:S02]  /*11e0*/  MOV R8, 0x1200 ;  /* 0x0000120000087802 */ /* 0x000fe40000000f00 */
[----:B------:R-:W-:Y:S05]  /*11f0*/  CALL.REL.NOINC `($__internal_58_$__cuda_sm70_shflsync_bfly_p) ;  /* 0x0000061000007944 */ /* 0x000fea0003c00000 */
[----:B0-----:R-:W-:Y:S01]  /*1200*/  HFMA2.MMA R16, -RZ, RZ, 0, 5.9604644775390625e-08 ;  /* 0x00000001ff107435 */ /* 0x001fe200000001ff */
[----:B-1----:R-:W-:Y:S01]  /*1210*/  MOV R15, R14 ;  /* 0x0000000e000f7202 */ /* 0x002fe20000000f00 */
[----:B------:R-:W-:Y:S01]  /*1220*/  IMAD.MOV.U32 R17, RZ, RZ, 0x1f ;  /* 0x0000001fff117424 */ /* 0x000fe200078e00ff */
[----:B------:R-:W-:Y:S02]  /*1230*/  MOV R19, R13 ;  /* 0x0000000d00137202 */ /* 0x000fe40000000f00 */
[----:B------:R-:W-:Y:S02]  /*1240*/  MOV R14, 0xffffffff ;  /* 0xffffffff000e7802 */ /* 0x000fe40000000f00 */
[----:B------:R-:W-:Y:S02]  /*1250*/  MOV R8, 0x1270 ;  /* 0x0000127000087802 */ /* 0x000fe40000000f00 */
[----:B------:R-:W-:Y:S05]  /*1260*/  CALL.REL.NOINC `($__internal_58_$__cuda_sm70_shflsync_bfly_p) ;  /* 0x000005a000007944 */ /* 0x000fea0003c00000 */
[----:B0-----:R-:W-:Y:S01]  /*1270*/  HFMA2.MMA R16, -RZ, RZ, 0, 1.1920928955078125e-07 ;  /* 0x00000002ff107435 */ /* 0x001fe200000001ff */
[----:B-1----:R-:W-:Y:S01]  /*1280*/  FADD.FTZ R19, R13, R14 ;  /* 0x0000000e0d137221 */ /* 0x002fe20000010000 */
[----:B------:R-:W-:Y:S01]  /*1290*/  MOV R17, 0x1f ;  /* 0x0000001f00117802 */ /* 0x000fe20000000f00 */
[----:B------:R-:W-:Y:S01]  /*12a0*/  IMAD.MOV.U32 R14, RZ, RZ, -0x1 ;  /* 0xffffffffff0e7424 */ /* 0x000fe200078e00ff */
[----:B------:R-:W-:-:S02]  /*12b0*/  MOV R8, 0x12d0 ;  /* 0x000012d000087802 */ /* 0x000fc40000000f00 */
[----:B------:R-:W-:Y:S05]  /*12c0*/  CALL.REL.NOINC `($__internal_58_$__cuda_sm70_shflsync_bfly_p) ;  /* 0x0000054000007944 */ /* 0x000fea0003c00000 */
[----:B0-----:R-:W-:Y:S01]  /*12d0*/  HFMA2.MMA R16, -RZ, RZ, 0, 2.384185791015625e-07 ;  /* 0x00000004ff107435 */ /* 0x001fe200000001ff */
[----:B-1----:R-:W-:Y:S01]  /*12e0*/  FADD.FTZ R19, R19, R14 ;  /* 0x0000000e13137221 */ /* 0x002fe20000010000 */
[----:B------:R-:W-:-:S02]  /*12f0*/  MOV R17, 0x1f ;  /* 0x0000001f00117802 */ /* 0x000fc40000000f00 */
[----:B------:R-:W-:Y:S02]  /*1300*/  MOV R14, 0xffffffff ;  /* 0xffffffff000e7802 */ /* 0x000fe40000000f00 */
[----:B------:R-:W-:Y:S02]  /*1310*/  MOV R8, 0x1330 ;  /* 0x0000133000087802 */ /* 0x000fe40000000f00 */
[----:B------:R-:W-:Y:S05]  /*1320*/  CALL.REL.NOINC `($__internal_58_$__cuda_sm70_shflsync_bfly_p) ;  /* 0x000004e000007944 */ /* 0x000fea0003c00000 */
[----:B0-----:R-:W-:Y:S01]  /*1330*/  HFMA2.MMA R17, -RZ, RZ, 0, 1.847743988037109375e-06 ;  /* 0x0000001fff117435 */ /* 0x001fe200000001ff */
[----:B-1----:R-:W-:Y:S01]  /*1340*/  FADD.FTZ R19, R19, R14 ;  /* 0x0000000e13137221 */ /* 0x002fe20000010000 */
[----:B------:R-:W-:Y:S01]  /*1350*/  MOV R14, 0xffffffff ;  /* 0xffffffff000e7802 */ /* 0x000fe20000000f00 */
[----:B------:R-:W-:Y:S01]  /*1360*/  IMAD.MOV.U32 R16, RZ, RZ, 0x8 ;  /* 0x00000008ff107424 */ /* 0x000fe200078e00ff */
[----:B------:R-:W-:Y:S02]  /*1370*/  MOV R8, 0x1390 ;  /* 0x0000139000087802 */ /* 0x000fe40000000f00 */
[----:B------:R-:W-:Y:S05]  /*1380*/  CALL.REL.NOINC `($__internal_58_$__cuda_sm70_shflsync_bfly_p) ;  /* 0x0000048000007944 */ /* 0x000fea0003c00000 */
[----:B-1----:R-:W-:Y:S01]  /*1390*/  FADD.FTZ R13, R19, R14 ;  /* 0x0000000e130d7221 */ /* 0x002fe20000010000 */
[----:B0-----:R-:W-:Y:S01]  /*13a0*/  HFMA2.MMA R16, -RZ, RZ, 0, 9.5367431640625e-07 ;  /* 0x00000010ff107435 */ /* 0x001fe200000001ff */
[----:B------:R-:W-:Y:S01]  /*13b0*/  IMAD.MOV.U32 R17, RZ, RZ, 0x1f ;  /* 0x0000001fff117424 */ /* 0x000fe200078e00ff */
[----:B------:R-:W-:Y:S02]  /*13c0*/  MOV R14, 0xffffffff ;  /* 0xffffffff000e7802 */ /* 0x000fe40000000f00 */
[----:B------:R-:W-:-:S02]  /*13d0*/  MOV R19, R13 ;  /* 0x0000000d00137202 */ /* 0x000fc40000000f00 */
[----:B------:R-:W-:Y:S02]  /*13e0*/  MOV R8, 0x1400 ;  /* 0x0000140000087802 */ /* 0x000fe40000000f00 */
[----:B------:R-:W-:Y:S05]  /*13f0*/  CALL.REL.NOINC `($__internal_58_$__cuda_sm70_shflsync_bfly_p) ;  /* 0x0000041000007944 */ /* 0x000fea0003c00000 */
[----:B0-----:R-:W-:Y:S01]  /*1400*/  HFMA2.MMA R17, -RZ, RZ, 0, 1.847743988037109375e-06 ;  /* 0x0000001fff117435 */ /* 0x001fe200000001ff */
        /* <DEDUP_REMOVED lines=18> */
[----:B0-----:R-:W-:Y:S01]  /*1530*/  HFMA2.MMA R16, -RZ, RZ, 0, 4.76837158203125e-07 ;  /* 0x00000008ff107435 */ /* 0x001fe200000001ff */
[----:B-1----:R-:W-:Y:S01]  /*1540*/  FADD.FTZ R19, R19, R14 ;  /* 0x0000000e13137221 */ /* 0x002fe20000010000 */
[----:B------:R-:W-:Y:S01]  /*1550*/  MOV R14, 0xffffffff ;  /* 0xffffffff000e7802 */ /* 0x000fe20000000f00 */
[----:B------:R-:W-:Y:S01]  /*1560*/  IMAD.MOV.U32 R17, RZ, RZ, 0x1f ;  /* 0x0000001fff117424 */ /* 0x000fe200078e00ff */
[----:B------:R-:W-:Y:S02]  /*1570*/  MOV R8, 0x1590 ;  /* 0x0000159000087802 */ /* 0x000fe40000000f00 */
[----:B------:R-:W-:Y:S05]  /*1580*/  CALL.REL.NOINC `($__internal_58_$__cuda_sm70_shflsync_bfly_p) ;  /* 0x0000028000007944 */ /* 0x000fea0003c00000 */
[----:B-1----:R-:W-:Y:S01]  /*1590*/  FADD.FTZ R11, R19, R14 ;  /* 0x0000000e130b7221 */ /* 0x002fe20000010000 */
[----:B0-----:R-:W-:Y:S01]  /*15a0*/  HFMA2.MMA R16, -RZ, RZ, 0, 9.5367431640625e-07 ;  /* 0x00000010ff107435 */ /* 0x001fe200000001ff */
[----:B------:R-:W-:Y:S02]  /*15b0*/  MOV R17, 0x1f ;  /* 0x0000001f00117802 */ /* 0x000fe40000000f00 */
[----:B------:R-:W-:Y:S01]  /*15c0*/  MOV R14, 0xffffffff ;  /* 0xffffffff000e7802 */ /* 0x000fe20000000f00 */
[----:B------:R-:W-:Y:S01]  /*15d0*/  IMAD.MOV.U32 R19, RZ, RZ, R11 ;  /* 0x000000ffff137224 */ /* 0x000fe200078e000b */
[----:B------:R-:W-:-:S02]  /*15e0*/  MOV R8, 0x1600 ;  /* 0x0000160000087802 */ /* 0x000fc40000000f00 */
[----:B------:R-:W-:Y:S05]  /*15f0*/  CALL.REL.NOINC `($__internal_58_$__cuda_sm70_shflsync_bfly_p) ;  /* 0x0000021000007944 */ /* 0x000fea0003c00000 */
[----:B0-----:R-:W-:Y:S01]  /*1600*/  HFMA2.MMA R16, -RZ, RZ, 0, 5.9604644775390625e-08 ;  /* 0x00000001ff107435 */ /* 0x001fe200000001ff */
[----:B-1----:R-:W-:Y:S01]  /*1610*/  MOV R20, R14 ;  /* 0x0000000e00147202 */ /* 0x002fe20000000f00 */
[----:B------:R-:W-:Y:S01]  /*1620*/  IMAD.MOV.U32 R14, RZ, RZ, -0x1 ;  /* 0xffffffffff0e7424 */ /* 0x000fe200078e00ff */
[----:B------:R-:W-:-:S02]  /*1630*/  MOV R19, R10 ;  /* 0x0000000a00137202 */ /* 0x000fc40000000f00 */
[----:B------:R-:W-:Y:S02]  /*1640*/  MOV R17, 0x1f ;  /* 0x0000001f00117802 */ /* 0x000fe40000000f00 */
[----:B------:R-:W-:Y:S02]  /*1650*/  MOV R8, 0x1670 ;  /* 0x0000167000087802 */ /* 0x000fe40000000f00 */
[----:B------:R-:W-:Y:S05]  /*1660*/  CALL.REL.NOINC `($__internal_58_$__cuda_sm70_shflsync_bfly_p) ;  /* 0x000001a000007944 */ /* 0x000fea0003c00000 */
[----:B0-----:R-:W-:Y:S01]  /*1670*/  HFMA2.MMA R16, -RZ, RZ, 0, 1.1920928955078125e-07 ;  /* 0x00000002ff107435 */ /* 0x001fe200000001ff */
[----:B-1----:R-:W-:Y:S01]  /*1680*/  FADD.FTZ R19, R10, R14 ;  /* 0x0000000e0a137221 */ /* 0x002fe20000010000 */
[----:B------:R-:W-:Y:S02]  /*1690*/  MOV R17, 0x1f ;  /* 0x0000001f00117802 */ /* 0x000fe40000000f00 */
[----:B------:R-:W-:Y:S02]  /*16a0*/  MOV R14, 0xffffffff ;  /* 0xffffffff000e7802 */ /* 0x000fe40000000f00 */
[----:B------:R-:W-:Y:S02]  /*16b0*/  MOV R8, 0x16d0 ;  /* 0x000016d000087802 */ /* 0x000fe40000000f00 */
[----:B------:R-:W-:Y:S05]  /*16c0*/  CALL.REL.NOINC `($__internal_58_$__cuda_sm70_shflsync_bfly_p) ;  /* 0x0000014000007944 */ /* 0x000fea0003c00000 */
        /* <DEDUP_REMOVED lines=18> */
[----:B-1----:R-:W-:Y:S01]  /*17f0*/  MOV R8, R14 ;  /* 0x0000000e00087202 */ /* 0x002fe20000000f00 */
[----:B0-----:R-:W-:Y:S05]  /*1800*/  BRA `(.L_x_1163) ;  /* 0xfffff5a000007947 */ /* 0x001fea000383ffff */
        .weak           $__internal_58_$__cuda_sm70_shflsync_bfly_p
        .type           $__internal_58_$__cuda_sm70_shflsync_bfly_p,@function
        .size           $__internal_58_$__cuda_sm70_shflsync_bfly_p,(.L_x_2596 - $__internal_58_$__cuda_sm70_shflsync_bfly_p)
$__internal_58_$__cuda_sm70_shflsync_bfly_p:
[----:B------:R-:W-:Y:S01]  /*1810*/  HFMA2.MMA R9, -RZ, RZ, 0, 0 ;  /* 0x00000000ff097435 */ /* 0x000fe200000001ff */
[----:B------:R-:W-:Y:S04]  /*1820*/  WARPSYNC R14 ;  /* 0x0000000e00007348 */ /* 0x000fe80003800000 */
[----:B------:R0:W1:Y:S01]  /*1830*/  SHFL.BFLY PT, R14, R19, R16, R17 ;  /* 0x0c000010130e7389 */ /* 0x00006200000e0011 */
[----:B------:R-:W-:Y:S05]  /*1840*/  RET.REL.NODEC R8 `(_ZN10layer_norm40ln_parallel_residual_bwd_finalize_kernelINS_22Kernel_traits_finalizeILj1024Ef13__nv_bfloat16fS2_fjLb0ELj1024ELj4ENS_18Kernel_traits_baseILj1024EfS2_fS2_fjLj1024EEEEELb1EEEvNS_9BwdParamsE) ;  /* 0xffffe7b008007950 */ /* 0x000fea0003c3ffff */
.L_x_1164:
        /* <DEDUP_REMOVED lines=11> */
.L_x_2596:


//--------------------- .text._ZN10layer_norm31ln_parallel_residual_bwd_kernelINS_13Kernel_traitsIf13__nv_bfloat16fS2_fjLj1024ELj1ELj4ELj1ELj16ENS_18Kernel_traits_baseILj1024EfS2_fS2_fjLj128EEEEELb1ELb1ELb1EEEvNS_9BwdParamsE --------------------------
	.section	.text._ZN10layer_norm31ln_parallel_residual_bwd_kernelINS_13Kernel_traitsIf13__nv_bfloat16fS2_fjLj1024ELj1ELj4ELj1ELj16ENS_18Kernel_traits_baseILj1024EfS2_fS2_fjLj128EEEEELb1ELb1ELb1EEEvNS_9BwdParamsE,"ax",@progbits
	.sectioninfo	@"SHI_REGISTERS=253"
	.align	128
        .global         _ZN10layer_norm31ln_parallel_residual_bwd_kernelINS_13Kernel_traitsIf13__nv_bfloat16fS2_fjLj1024ELj1ELj4ELj1ELj16ENS_18Kernel_traits_baseILj1024EfS2_fS2_fjLj128EEEEELb1ELb1ELb1EEEvNS_9BwdParamsE
        .type           _ZN10layer_norm31ln_parallel_residual_bwd_kernelINS_13Kernel_traitsIf13__nv_bfloat16fS2_fjLj1024ELj1ELj4ELj1ELj16ENS_18Kernel_traits_baseILj1024EfS2_fS2_fjLj128EEEEELb1ELb1ELb1EEEvNS_9BwdParamsE,@function
        .size           _ZN10layer_norm31ln_parallel_residual_bwd_kernelINS_13Kernel_traitsIf13__nv_bfloat16fS2_fjLj1024ELj1ELj4ELj1ELj16ENS_18Kernel_traits_baseILj1024EfS2_fS2_fjLj128EEEEELb1ELb1ELb1EEEvNS_9BwdParamsE,(.L_x_2597 - _ZN10layer_norm31ln_parallel_residual_bwd_kernelINS_13Kernel_traitsIf13__nv_bfloat16fS2_fjLj1024ELj1ELj4ELj1ELj16ENS_18Kernel_traits_baseILj1024EfS2_fS2_fjLj128EEEEELb1ELb1ELb1EEEvNS_9BwdParamsE)
        .other          _ZN10layer_norm31ln_parallel_residual_bwd_kernelINS_13Kernel_traitsIf13__nv_bfloat16fS2_fjLj1024ELj1ELj4ELj1ELj16ENS_18Kernel_traits_baseILj1024EfS2_fS2_fjLj128EEEEELb1ELb1ELb1EEEvNS_9BwdParamsE,@"STO_CUDA_ENTRY STV_DEFAULT"
_ZN10layer_norm31ln_parallel_residual_bwd_kernelINS_13Kernel_traitsIf13__nv_bfloat16fS2_fjLj1024ELj1ELj4ELj1ELj16ENS_18Kernel_traits_baseILj1024EfS2_fS2_fjLj128EEEEELb1ELb1ELb1EEEvNS_9BwdParamsE:
.text._ZN10layer_norm31ln_parallel_residual_bwd_kernelINS_13Kernel_traitsIf13__nv_bfloat16fS2_fjLj1024ELj1ELj4ELj1ELj16ENS_18Kernel_traits_baseILj1024EfS2_fS2_fjLj128EEEEELb1ELb1ELb1EEEvNS_9BwdParamsE:
        /* <DEDUP_REMOVED lines=42> */
.L_x_1166:
        /* <DEDUP_REMOVED lines=47> */
.L_x_1172:
        /* <DEDUP_REMOVED lines=9> */
[----:B------:R-:W-:Y:S01]  /*0620*/  LEA.HI.SX32 R208, R109, R208, 0x1d ;  /* 0x000000d06dd07211 */ /* 0x000fe200078feaff */
[----:B------:R-:W-:-:S04]  /*0630*/  IMAD.WIDE R188, R205, R188, c[0x0][0x1a8] ;  /* 0x00006a00cdbc7625 */ /* 0x000fc800078e02bc */
[C---:B------:R-:W-:Y:S01]  /*0640*/  IMAD.WIDE.U32 R142, R208.reuse, R195, c[0x0][0x188] ;  /* 0x00006200d08e7625 */ /* 0x040fe200078e00c3 */
[----:B------:R1:W3:Y:S03]  /*0650*/  LDG.E R211, [R188.64] ;  /* 0x00000004bcd37981 */ /* 0x0002e6000c1e1900 */
[C---:B------:R-:W-:Y:S01]  /*0660*/  IMAD.WIDE.U32 R112, R208.reuse, R153, c[0x0][0x208] ;  /* 0x00008200d0707625 */ /* 0x040fe200078e0099 */
[----:B------:R4:W3:Y:S04]  /*0670*/  LDG.E.128 R108, [R142.64] ;  /* 0x000000048e6c7981 */ /* 0x0008e8000c1e1d00 */
[----:B------:R4:W3:Y:S04]  /*0680*/  LDG.E.128 R116, [R142.64+0x10] ;  /* 0x000010048e747981 */ /* 0x0008e8000c1e1d00 */
[----:B------:R-:W3:Y:S01]  /*0690*/  LDG.E.128 R112, [R112.64] ;  /* 0x0000000470707981 */ /* 0x000ee2000c1e1d00 */
[----:B------:R-:W-:-:S05]  /*06a0*/  IADD3 R210, R208, 0x20, RZ ;  /* 0x00000020d0d27810 */ /* 0x000fca0007ffe0ff */
[----:B------:R-:W-:-:S04]  /*06b0*/  IMAD.WIDE.U32 R154, R210, R195, c[0x0][0x188] ;  /* 0x00006200d29a7625 */ /* 0x000fc800078e00c3 */
[----:B------:R-:W-:Y:S01]  /*06c0*/  IMAD.WIDE.U32 R124, R210, R153, c[0x0][0x208] ;  /* 0x00008200d27c7625 */ /* 0x000fe200078e0099 */
[----:B------:R0:W3:Y:S04]  /*06d0*/  LDG.E.128 R120, [R154.64] ;  /* 0x000000049a787981 */ /* 0x0000e8000c1e1d00 */
[----:B------:R0:W3:Y:S04]  /*06e0*/  LDG.E.128 R128, [R154.64+0x10] ;  /* 0x000010049a807981 */ /* 0x0000e8000c1e1d00 */
[----:B------:R-:W3:Y:S01]  /*06f0*/  LDG.E.128 R124, [R124.64] ;  /* 0x000000047c7c7981 */ /* 0x000ee2000c1e1d00 */
[----:B------:R-:W-:-:S05]  /*0700*/  IADD3 R209, R208, 0x40, RZ ;  /* 0x00000040d0d17810 */ /* 0x000fca0007ffe0ff */
[----:B------:R-:W-:-:S04]  /*0710*/  IMAD.WIDE.U32 R140, R209, R195, c[0x0][0x188] ;  /* 0x00006200d18c7625 */ /* 0x000fc800078e00c3 */
[----:B------:R-:W-:Y:S01]  /*0720*/  IMAD.WIDE.U32 R136, R209, R153, c[0x0][0x208] ;  /* 0x00008200d1887625 */ /* 0x000fe200078e0099 */
[----:B------:R4:W3:Y:S01]  /*0730*/  LDG.E.128 R132, [R140.64] ;  /* 0x000000048c847981 */ /* 0x0008e2000c1e1d00 */
[----:B------:R-:W-:-:S04]  /*0740*/  IADD3 R216, R208, 0x60, RZ ;  /* 0x00000060d0d87810 */ /* 0x000fc80007ffe0ff */
[----:B------:R-:W3:Y:S01]  /*0750*/  LDG.E.128 R136, [R136.64] ;  /* 0x0000000488887981 */ /* 0x000ee2000c1e1d00 */
[----:B------:R-:W-:-:S03]  /*0760*/  IMAD.WIDE.U32 R148, R216, R195, c[0x0][0x188] ;  /* 0x00006200d8947625 */ /* 0x000fc600078e00c3 */
[----:B----4-:R-:W4:Y:S04]  /*0770*/  LDG.E.128 R140, [R140.64+0x10] ;  /* 0x000010048c8c7981 */ /* 0x010f28000c1e1d00 */
        /* <DEDUP_REMOVED lines=12> */
[----:B-----5:R0:W5:Y:S03]  /*0840*/  @P0 LDG.E.64 R164, [R188.64] ;  /* 0x00000004bca40981 */ /* 0x020166000c1e1b00 */
        /* <DEDUP_REMOVED lines=29> */
[C---:B------:R-:W-:Y:S02]  /*0a20*/  FADD.FTZ R109, -R212.reuse, R109 ;  /* 0x0000006dd46d7221 */ /* 0x040fe40000010100 */
[C---:B------:R-:W-:Y:S01]  /*0a30*/  FMUL.FTZ R108, R211.reuse, R108 ;  /* 0x0000006cd36c7220 */ /* 0x040fe20000410000 */
[----:B------:R-:W-:Y:S01]  /*0a40*/  PRMT R111, RZ, 0x5410, R112 ;  /* 0x00005410ff6f7816 */ /* 0x000fe20000000070 */
[----:B------:R-:W-:Y:S01]  /*0a50*/  FADD.FTZ R110, -R212, R110 ;  /* 0x0000006ed46e7221 */ /* 0x000fe20000010100 */
[----:B------:R-:W-:Y:S01]  /*0a60*/  PRMT R214, RZ, 0x7610, R112 ;  /* 0x00007610ffd67816 */ /* 0x000fe20000000070 */
        /* <DEDUP_REMOVED lines=140> */
[C---:B----4-:R-:W-:Y:S02]  /*1330*/  FADD.FTZ R140, -R212.reuse, R140 ;  /* 0x0000008cd48c7221 */ /* 0x050fe40000010100 */
        /* <DEDUP_REMOVED lines=110> */
.L_x_1173:
        /* <DEDUP_REMOVED lines=18> */
.L_x_1174:
        /* <DEDUP_REMOVED lines=269> */
[C---:B------:R-:W-:Y:S01]  /*2c10*/  FMUL.FTZ R235, R211.reuse, R146 ;  /* 0x00000092d3eb7220 */ /* 0x040fe20000410000 */
        /* <DEDUP_REMOVED lines=132> */
[----:B-1----:R-:W-:Y:S02]  /*3460*/  FSEL R113, R143, RZ, P3 ;  /* 0x000000ff8f717208 */ /* 0x002fe40001800000 */
[----:B------:R-:W-:Y:S02]  /*3470*/  @P0 PRMT R106, R133, 0x7610, R106 ;  /* 0x00007610856a0816 */ /* 0x000fe4000000006a */
[----:B------:R-:W-:Y:S02]  /*3480*/  @P0 PRMT R107, R227, 0x7610, R107 ;  /* 0x00007610e36b0816 */ /* 0x000fe4000000006b */
[----:B------:R-:W-:Y:S01]  /*3490*/  @P2 IADD3 R114, R208, 0x60, RZ ;  /* 0x00000060d0722810 */ /* 0x000fe20007ffe0ff */
[----:B--2---:R-:W-:Y:S01]  /*34a0*/  FMUL.FTZ R118, R139, c[0x0][0x1e8] ;  /* 0x00007a008b767a20 */ /* 0x004fe20000410000 */
[----:B------:R-:W-:-:S02]  /*34b0*/  @P2 MOV R115, 0x20 ;  /* 0x0000002000732802 */ /* 0x000fc40000000f00 */
[----:B------:R-:W-:Y:S01]  /*34c0*/  F2FP.BF16.PACK_AB R110, R113, R224 ;  /* 0x000000e0716e723e */ /* 0x000fe200000010ff */
[----:B------:R-:W-:Y:S01]  /*34d0*/  @P0 IMAD.WIDE.U32 R112, R209, R189, c[0x0][0x250] ;  /* 0x00009400d1700625 */ /* 0x000fe200078e00bd */
[----:B------:R-:W-:Y:S02]  /*34e0*/  @P0 PRMT R104, R104, 0x5410, R130 ;  /* 0x0000541068680816 */ /* 0x000fe40000000082 */
[----:B------:R-:W-:Y:S01]  /*34f0*/  @P0 PRMT R105, R105, 0x5410, R132 ;  /* 0x0000541069690816 */ /* 0x000fe20000000084 */
[----:B------:R-:W-:Y:S01]  /*3500*/  @P2 IMAD.WIDE.U32 R114, R114, R115, c[0x0][0x258] ;  /* 0x0000960072722625 */ /* 0x000fe200078e0073 */
[----:B------:R-:W-:Y:S02]  /*3510*/  @P0 PRMT R106, R106, 0x5410, R138 ;  /* 0x000054106a6a0816 */ /* 0x000fe4000000008a */
[----:B------:R-:W-:Y:S02]  /*3520*/  @P0 PRMT R107, R107, 0x5410, R225 ;  /* 0x000054106b6b0816 */ /* 0x000fe400000000e1 */
[----:B------:R-:W-:-:S02]  /*3530*/  FSEL R111, R211, RZ, P1 ;  /* 0x000000ffd36f7208 */ /* 0x000fc40000800000 */
[----:B------:R-:W-:Y:S01]  /*3540*/  @P0 LOP3.LUT P1, RZ, R170, 0xff00, RZ, 0xc0, !PT ;  /* 0x0000ff00aaff0812 */ /* 0x000fe2000782c0ff */
[----:B------:R-:W-:Y:S01]  /*3550*/  @P0 STG.E.128 [R112.64], R104 ;  /* 0x0000006870000986 */ /* 0x000fe2000c101d04 */
[----:B------:R-:W-:Y:S02]  /*3560*/  IADD3 R116, R155, 0x60, RZ ;  /* 0x000000609b747810 */ /* 0x000fe40007ffe0ff */
[----:B------:R-:W-:Y:S01]  /*3570*/  FSEL R109, R141, RZ, P5 ;  /* 0x000000ff8d6d7208 */ /* 0x000fe20002800000 */
[----:B------:R-:W-:Y:S01]  /*3580*/  @P2 STG.E.128 [R114.64], R96 ;  /* 0x0000006072002986 */ /* 0x000fe2000c101d04 */
[----:B------:R-:W-:Y:S01]  /*3590*/  FSEL R108, R118, RZ, P6 ;  /* 0x000000ff766c7208 */ /* 0x000fe20003000000 */
[----:B------:R-:W-:Y:S01]  /*35a0*/  IMAD.WIDE.U32 R116, R189, R116, c[0x0][0x248] ;  /* 0x00009200bd747625 */ /* 0x000fe200078e0074 */
[C---:B------:R-:W-:Y:S01]  /*35b0*/  @P0 LOP3.LUT P3, RZ, R170.reuse, 0xff000000, RZ, 0xc0, !PT ;  /* 0xff000000aaff0812 */ /* 0x040fe2000786c0ff */
[----:B------:R-:W-:Y:S01]  /*35c0*/  @P2 STG.E.128 [R114.64+0x10], R100 ;  /* 0x0000106472002986 */ /* 0x000fe2000c101d04 */
[----:B------:R-:W-:-:S02]  /*35d0*/  @P0 LOP3.LUT P2, RZ, R170, 0xff0000, RZ, 0xc0, !PT ;  /* 0x00ff0000aaff0812 */ /* 0x000fc4000784c0ff */
[----:B------:R-:W-:Y:S02]  /*35e0*/  @P0 FSEL R118, R118, RZ, P1 ;  /* 0x000000ff76760208 */ /* 0x000fe40000800000 */
[----:B------:R-:W-:Y:S02]  /*35f0*/  @P0 LOP3.LUT P1, RZ, R171, 0xff, RZ, 0xc0, !PT ;  /* 0x000000ffabff0812 */ /* 0x000fe4000782c0ff */
[----:B------:R-:W-:Y:S02]  /*3600*/  F2FP.BF16.PACK_AB R111, R111, R188 ;  /* 0x000000bc6f6f723e */ /* 0x000fe400000010ff */
[----:B------:R-:W-:Y:S02]  /*3610*/  F2FP.BF16.PACK_AB R109, R109, R212 ;  /* 0x000000d46d6d723e */ /* 0x000fe400000010ff */
[----:B------:R-:W-:Y:S02]  /*3620*/  F2FP.BF16.PACK_AB R108, R108, R193 ;  /* 0x000000c16c6c723e */ /* 0x000fe400000010ff */
[----:B------:R-:W-:-:S02]  /*3630*/  @P0 FSEL R119, R141, RZ, P3 ;  /* 0x000000ff8d770208 */ /* 0x000fc40001800000 */
[----:B------:R-:W-:Y:S01]  /*3640*/  @P0 FSEL R145, R145, RZ, P2 ;  /* 0x000000ff91910208 */ /* 0x000fe20001000000 */
[----:B------:R0:W-:Y:S01]  /*3650*/  STG.E.128 [R116.64], R108 ;  /* 0x0000006c74007986 */ /* 0x0001e2000c101d04 */
[C---:B------:R-:W-:Y:S02]  /*3660*/  @P0 LOP3.LUT P3, RZ, R171.reuse, 0xff0000, RZ, 0xc0, !PT ;  /* 0x00ff0000abff0812 */ /* 0x040fe4000786c0ff */
[C---:B------:R-:W-:Y:S02]  /*3670*/  @P0 LOP3.LUT P2, RZ, R171.reuse, 0xff00, RZ, 0xc0, !PT ;  /* 0x0000ff00abff0812 */ /* 0x040fe4000784c0ff */
[----:B------:R-:W-:Y:S02]  /*3680*/  @P0 FSEL R146, R146, RZ, P1 ;  /* 0x000000ff92920208 */ /* 0x000fe40000800000 */
[----:B------:R-:W-:Y:S02]  /*3690*/  @P0 LOP3.LUT P4, RZ, R171, 0xff000000, RZ, 0xc0, !PT ;  /* 0xff000000abff0812 */ /* 0x000fe4000788c0ff */
[----:B------:R-:W-:-:S02]  /*36a0*/  @P0 FSEL R147, R147, RZ, P3 ;  /* 0x000000ff93930208 */ /* 0x000fc40001800000 */
[----:B------:R-:W-:Y:S02]  /*36b0*/  @P0 F2FP.BF16.PACK_AB R146, RZ, R146 ;  /* 0x00000092ff92023e */ /* 0x000fe400000010ff */
[----:B------:R-:W-:Y:S02]  /*36c0*/  @P0 F2FP.BF16.PACK_AB R154, RZ, R154 ;  /* 0x0000009aff9a023e */ /* 0x000fe400000010ff */
[----:B------:R-:W-:Y:S02]  /*36d0*/  @P0 F2FP.BF16.PACK_AB R145, RZ, R145 ;  /* 0x00000091ff91023e */ /* 0x000fe400000010ff */
[----:B------:R-:W-:Y:S02]  /*36e0*/  @P0 F2FP.BF16.PACK_AB R147, RZ, R147 ;  /* 0x00000093ff93023e */ /* 0x000fe400000010ff */
[----:B0-----:R-:W-:Y:S02]  /*36f0*/  @P0 FSEL R108, R143, RZ, P2 ;  /* 0x000000ff8f6c0208 */ /* 0x001fe40001000000 */
[----:B------:R-:W-:-:S02]  /*3700*/  @P0 FSEL R109, R211, RZ, P4 ;  /* 0x000000ffd36d0208 */ /* 0x000fc40002000000 */
[----:B------:R-:W-:Y:S02]  /*3710*/  @P0 F2FP.BF16.PACK_AB R110, RZ, R108 ;  /* 0x0000006cff6e023e */ /* 0x000fe400000010ff */
[----:B------:R-:W-:Y:S02]  /*3720*/  @P0 PRMT R106, R146, 0x7610, R106 ;  /* 0x00007610926a0816 */ /* 0x000fe4000000006a */
[----:B------:R-:W-:Y:S02]  /*3730*/  @P0 IADD3 R108, R208, 0x60, RZ ;  /* 0x00000060d06c0810 */ /* 0x000fe40007ffe0ff */
[----:B------:R-:W-:Y:S02]  /*3740*/  @P0 F2FP.BF16.PACK_AB R118, RZ, R118 ;  /* 0x00000076ff76023e */ /* 0x000fe400000010ff */
[----:B------:R-:W-:Y:S02]  /*3750*/  @P0 F2FP.BF16.PACK_AB R119, RZ, R119 ;  /* 0x00000077ff77023e */ /* 0x000fe400000010ff */
[----:B------:R-:W-:Y:S01]  /*3760*/  @P0 F2FP.BF16.PACK_AB R111, RZ, R109 ;  /* 0x0000006dff6f023e */ /* 0x000fe200000010ff */
[----:B------:R-:W-:Y:S01]  /*3770*/  @P0 IMAD.WIDE.U32 R108, R108, R189, c[0x0][0x250] ;  /* 0x000094006c6c0625 */ /* 0x000fe200078e00bd */
        /* <DEDUP_REMOVED lines=13> */
.L_x_1171:
[----:B------:R-:W-:Y:S05]  /*3850*/  BSYNC B1 ;  /* 0x0000000000017941 */ /* 0x000fea0003800000 */
.L_x_1168:
        /* <DEDUP_REMOVED lines=38> */
.L_x_1167:
[----:B------:R-:W-:Y:S05]  /*3ac0*/  BSYNC B0 ;  /* 0x0000000000007941 */ /* 0x000fea0003800000 */
.L_x_1165:
        /* <DEDUP_REMOVED lines=180> */
.L_x_1169:
[----:B------:R-:W-:Y:S01]  /*4610*/  HFMA2.MMA R152, -RZ, RZ, 0, 5.9604644775390625e-08 ;  /* 0x00000001ff987435 */ /* 0x000fe200000001ff */
[----:B------:R-:W-:-:S02]  /*4620*/  MOV R151, R155 ;  /* 0x0000009b00977202 */ /* 0x000fc40000000f00 */
[----:B------:R-:W-:Y:S02]  /*4630*/  MOV R235, 0x1f ;  /* 0x0000001f00eb7802 */ /* 0x000fe40000000f00 */
[----:B------:R-:W-:Y:S02]  /*4640*/  MOV R238, 0xffffffff ;  /* 0xffffffff00ee7802 */ /* 0x000fe40000000f00 */
[----:B------:R-:W-:Y:S02]  /*4650*/  MOV R148, 0x4670 ;  /* 0x0000467000947802 */ /* 0x000fe40000000f00 */
[----:B-----5:R-:W-:Y:S05]  /*4660*/  CALL.REL.NOINC `($__internal_59_$__cuda_sm70_shflsync_bfly_p) ;  /* 0x0000046000007944 */ /* 0x020fea0003c00000 */
[----:B-1----:R-:W-:Y:S01]  /*4670*/  MOV R150, R151 ;  /* 0x0000009700967202 */ /* 0x002fe20000000f00 */
[----:B0-----:R-:W-:Y:S05]  /*4680*/  BRA `(.L_x_1173) ;  /* 0xffffd39000007947 */ /* 0x001fea000383ffff */
.L_x_1170:
[----:B------:R-:W-:Y:S01]  /*4690*/  HFMA2.MMA R152, -RZ, RZ, 0, 5.9604644775390625e-08 ;  /* 0x00000001ff987435 */ /* 0x000fe200000001ff */
[----:B------:R-:W-:Y:S02]  /*46a0*/  MOV R151, R153 ;  /* 0x0000009900977202 */ /* 0x000fe40000000f00 */
[----:B------:R-:W-:Y:S02]  /*46b0*/  MOV R235, 0x1f ;  /* 0x0000001f00eb7802 */ /* 0x000fe40000000f00 */
[----:B------:R-:W-:-:S02]  /*46c0*/  MOV R238, 0xffffffff ;  /* 0xffffffff00ee7802 */ /* 0x000fc40000000f00 */
[----:B------:R-:W-:Y:S02]  /*46d0*/  MOV R148, 0x46f0 ;  /* 0x000046f000947802 */ /* 0x000fe40000000f00 */
[----:B01---5:R-:W-:Y:S05]  /*46e0*/  CALL.REL.NOINC `($__internal_59_$__cuda_sm70_shflsync_bfly_p) ;  /* 0x000003e000007944 */ /* 0x023fea0003c00000 */
[----:B------:R-:W-:Y:S01]  /*46f0*/  FADD.FTZ R155, R155, R150 ;  /* 0x000000969b9b7221 */ /* 0x000fe20000010000 */
[----:B0-----:R-:W-:Y:S01]  /*4700*/  HFMA2.MMA R152, -RZ, RZ, 0, 1.1920928955078125e-07 ;  /* 0x00000002ff987435 */ /* 0x001fe200000001ff */
[----:B-1----:R-:W-:Y:S01]  /*4710*/  FADD.FTZ R236, R153, R151 ;  /* 0x0000009799ec7221 */ /* 0x002fe20000010000 */
[----:B------:R-:W-:Y:S02]  /*4720*/  MOV R235, 0x1f ;  /* 0x0000001f00eb7802 */ /* 0x000fe40000000f00 */
[----:B------:R-:W-:Y:S02]  /*4730*/  MOV R238, 0xffffffff ;  /* 0xffffffff00ee7802 */ /* 0x000fe40000000f00 */
[----:B------:R-:W-:Y:S02]  /*4740*/  MOV R151, R155 ;  /* 0x0000009b00977202 */ /* 0x000fe40000000f00 */
[----:B------:R-:W-:Y:S02]  /*4750*/  MOV R148, 0x4770 ;  /* 0x0000477000947802 */ /* 0x000fe40000000f00 */
[----:B------:R-:W-:Y:S05]  /*4760*/  CALL.REL.NOINC `($__internal_59_$__cuda_sm70_shflsync_bfly_p) ;  /* 0x0000036000007944 */ /* 0x000fea0003c00000 */
[----:B0-----:R-:W-:Y:S01]  /*4770*/  HFMA2.MMA R152, -RZ, RZ, 0, 1.1920928955078125e-07 ;  /* 0x00000002ff987435 */ /* 0x001fe200000001ff */
[----:B-1----:R-:W-:-:S02]  /*4780*/  MOV R150, R151 ;  /* 0x0000009700967202 */ /* 0x002fc40000000f00 */
[----:B------:R-:W-:Y:S02]  /*4790*/  MOV R151, R236 ;  /* 0x000000ec00977202 */ /* 0x000fe40000000f00 */
[----:B------:R-:W-:Y:S02]  /*47a0*/  MOV R235, 0x1f ;  /* 0x0000001f00eb7802 */ /* 0x000fe40000000f00 */
[----:B------:R-:W-:Y:S02]  /*47b0*/  MOV R238, 0xffffffff ;  /* 0xffffffff00ee7802 */ /* 0x000fe40000000f00 */
[----:B------:R-:W-:Y:S02]  /*47c0*/  MOV R148, 0x47e0 ;  /* 0x000047e000947802 */ /* 0x000fe40000000f00 */
[----:B------:R-:W-:Y:S05]  /*47d0*/  CALL.REL.NOINC `($__internal_59_$__cuda_sm70_shflsync_bfly_p) ;  /* 0x000002f000007944 */ /* 0x000fea0003c00000 */
[----:B------:R-:W-:Y:S01]  /*47e0*/  FADD.FTZ R155, R150, R155 ;  /* 0x0000009b969b7221 */ /* 0x000fe20000010000 */
[----:B0-----:R-:W-:Y:S01]  /*47f0*/  HFMA2.MMA R152, -RZ, RZ, 0, 2.384185791015625e-07 ;  /* 0x00000004ff987435 */ /* 0x001fe200000001ff */
[----:B-1----:R-:W-:Y:S01]  /*4800*/  FADD.FTZ R236, R236, R151 ;  /* 0x00000097ecec7221 */ /* 0x002fe20000010000 */
[----:B------:R-:W-:Y:S02]  /*4810*/  MOV R235, 0x1f ;  /* 0x0000001f00eb7802 */ /* 0x000fe40000000f00 */
[----:B------:R-:W-:-:S02]  /*4820*/  MOV R238, 0xffffffff ;  /* 0xffffffff00ee7802 */ /* 0x000fc40000000f00 */
[----:B------:R-:W-:Y:S02]  /*4830*/  MOV R151, R155 ;  /* 0x0000009b00977202 */ /* 0x000fe40000000f00 */
[----:B------:R-:W-:Y:S02]  /*4840*/  MOV R148, 0x4860 ;  /* 0x0000486000947802 */ /* 0x000fe40000000f00 */
[----:B------:R-:W-:Y:S05]  /*4850*/  CALL.REL.NOINC `($__internal_59_$__cuda_sm70_shflsync_bfly_p) ;  /* 0x0000027000007944 */ /* 0x000fea0003c00000 */
[----:B0-----:R-:W-:Y:S01]  /*4860*/  HFMA2.MMA R152, -RZ, RZ, 0, 2.384185791015625e-07 ;  /* 0x00000004ff987435 */ /* 0x001fe200000001ff */
[----:B-1----:R-:W-:Y:S02]  /*4870*/  MOV R150, R151 ;  /* 0x0000009700967202 */ /* 0x002fe40000000f00 */
[----:B------:R-:W-:Y:S02]  /*4880*/  MOV R151, R236 ;  /* 0x000000ec00977202 */ /* 0x000fe40000000f00 */
[----:B------:R-:W-:Y:S02]  /*4890*/  MOV R235, 0x1f ;  /* 0x0000001f00eb7802 */ /* 0x000fe40000000f00 */
[----:B------:R-:W-:Y:S02]  /*48a0*/  MOV R238, 0xffffffff ;  /* 0xffffffff00ee7802 */ /* 0x000fe40000000f00 */
[----:B------:R-:W-:-:S02]  /*48b0*/  MOV R148, 0x48d0 ;  /* 0x000048d000947802 */ /* 0x000fc40000000f00 */
[----:B------:R-:W-:Y:S05]  /*48c0*/  CALL.REL.NOINC `($__internal_59_$__cuda_sm70_shflsync_bfly_p) ;  /* 0x0000020000007944 */ /* 0x000fea0003c00000 */
[----:B------:R-:W-:Y:S01]  /*48d0*/  FADD.FTZ R153, R150, R155 ;  /* 0x0000009b96997221 */ /* 0x000fe20000010000 */
[----:B0-----:R-:W-:Y:S01]  /*48e0*/  HFMA2.MMA R152, -RZ, RZ, 0, 4.76837158203125e-07 ;  /* 0x00000008ff987435 */ /* 0x001fe200000001ff */
[----:B-1----:R-:W-:Y:S01]  /*48f0*/  FADD.FTZ R236, R236, R151 ;  /* 0x00000097ecec7221 */ /* 0x002fe20000010000 */
[----:B------:R-:W-:-:S02]  /*4900*/  MOV R235, 0x1f ;  /* 0x0000001f00eb7802 */ /* 0x000fc40000000f00 */
[----:B------:R-:W-:Y:S02]  /*4910*/  MOV R238, 0xffffffff ;  /* 0xffffffff00ee7802 */ /* 0x000fe40000000f00 */
[----:B------:R-:W-:Y:S02]  /*4920*/  MOV R151, R153 ;  /* 0x0000009900977202 */ /* 0x000fe40000000f00 */
[----:B------:R-:W-:Y:S02]  /*4930*/  MOV R148, 0x4950 ;  /* 0x0000495000947802 */ /* 0x000fe40000000f00 */
[----:B------:R-:W-:Y:S05]  /*4940*/  CALL.REL.NOINC `($__internal_59_$__cuda_sm70_shflsync_bfly_p) ;  /* 0x0000018000007944 */ /* 0x000fea0003c00000 */
[----:B0-----:R-:W-:Y:S01]  /*4950*/  HFMA2.MMA R152, -RZ, RZ, 0, 4.76837158203125e-07 ;  /* 0x00000008ff987435 */ /* 0x001fe200000001ff */
[----:B-1----:R-:W-:Y:S02]  /*4960*/  MOV R150, R151 ;  /* 0x0000009700967202 */ /* 0x002fe40000000f00 */
[----:B------:R-:W-:Y:S02]  /*4970*/  MOV R151, R236 ;  /* 0x000000ec00977202 */ /* 0x000fe40000000f00 */
[----:B------:R-:W-:Y:S02]  /*4980*/  MOV R235, 0x1f ;  /* 0x0000001f00eb7802 */ /* 0x000fe40000000f00 */
[----:B------:R-:W-:-:S02]  /*4990*/  MOV R238, 0xffffffff ;  /* 0xffffffff00ee7802 */ /* 0x000fc40000000f00 */
[----:B------:R-:W-:Y:S02]  /*49a0*/  MOV R148, 0x49c0 ;  /* 0x000049c000947802 */ /* 0x000fe40000000f00 */
[----:B------:R-:W-:Y:S05]  /*49b0*/  CALL.REL.NOINC `($__internal_59_$__cuda_sm70_shflsync_bfly_p) ;  /* 0x0000011000007944 */ /* 0x000fea0003c00000 */
[----:B------:R-:W-:Y:S01]  /*49c0*/  FADD.FTZ R153, R150, R153 ;  /* 0x0000009996997221 */ /* 0x000fe20000010000 */
[----:B0-----:R-:W-:Y:S01]  /*49d0*/  HFMA2.MMA R152, -RZ, RZ, 0, 9.5367431640625e-07 ;  /* 0x00000010ff987435 */ /* 0x001fe200000001ff */
[----:B-1----:R-:W-:Y:S01]  /*49e0*/  FADD.FTZ R155, R236, R151 ;  /* 0x00000097ec9b7221 */ /* 0x002fe20000010000 */
[----:B------:R-:W-:Y:S02]  /*49f0*/  MOV R235, 0x1f ;  /* 0x0000001f00eb7802 */ /* 0x000fe40000000f00 */
[----:B------:R-:W-:Y:S02]  /*4a00*/  MOV R238, 0xffffffff ;  /* 0xffffffff00ee7802 */ /* 0x000fe40000000f00 */
[----:B------:R-:W-:Y:S02]  /*4a10*/  MOV R151, R153 ;  /* 0x0000009900977202 */ /* 0x000fe40000000f00 */
[----:B------:R-:W-:Y:S02]  /*4a20*/  MOV R148, 0x4a40 ;  /* 0x00004a4000947802 */ /* 0x000fe40000000f00 */
[----:B------:R-:W-:Y:S05]  /*4a30*/  CALL.REL.NOINC `($__internal_59_$__cuda_sm70_shflsync_bfly_p) ;  /* 0x0000009000007944 */ /* 0x000fea0003c00000 */
[----:B0-----:R-:W-:Y:S01]  /*4a40*/  HFMA2.MMA R152, -RZ, RZ, 0, 9.5367431640625e-07 ;  /* 0x00000010ff987435 */ /* 0x001fe200000001ff */
[----:B-1----:R-:W-:-:S02]  /*4a50*/  MOV R236, R151 ;  /* 0x0000009700ec7202 */ /* 0x002fc40000000f00 */
[----:B------:R-:W-:Y:S02]  /*4a60*/  MOV R151, R155 ;  /* 0x0000009b00977202 */ /* 0x000fe40000000f00 */
[----:B------:R-:W-:Y:S02]  /*4a70*/  MOV R235, 0x1f ;  /* 0x0000001f00eb7802 */ /* 0x000fe40000000f00 */
[----:B------:R-:W-:Y:S02]  /*4a80*/  MOV R238, 0xffffffff ;  /* 0xffffffff00ee7802 */ /* 0x000fe40000000f00 */
[----:B------:R-:W-:Y:S02]  /*4a90*/  MOV R148, 0x4ab0 ;  /* 0x00004ab000947802 */ /* 0x000fe40000000f00 */
[----:B------:R-:W-:Y:S05]  /*4aa0*/  CALL.REL.NOINC `($__internal_59_$__cuda_sm70_shflsync_bfly_p) ;  /* 0x0000002000007944 */ /* 0x000fea0003c00000 */
[----:B-1----:R-:W-:Y:S01]  /*4ab0*/  MOV R148, R151 ;  /* 0x0000009700947202 */ /* 0x002fe20000000f00 */
[----:B0-----:R-:W-:Y:S05]  /*4ac0*/  BRA `(.L_x_1174) ;  /* 0xffffd07000007947 */ /* 0x001fea000383ffff */
        .weak           $__internal_59_$__cuda_sm70_shflsync_bfly_p
        .type           $__internal_59_$__cuda_sm70_shflsync_bfly_p,@function
        .size           $__internal_59_$__cuda_sm70_shflsync_bfly_p,(.L_x_2597 - $__internal_59_$__cuda_sm70_shflsync_bfly_p)
$__internal_59_$__cuda_sm70_shflsync_bfly_p:
[----:B------:R-:W-:Y:S01]  /*4ad0*/  HFMA2.MMA R149, -RZ, RZ, 0, 0 ;  /* 0x00000000ff957435 */ /* 0x000fe200000001ff */
[----:B------:R-:W-:Y:S04]  /*4ae0*/  WARPSYNC R238 ;  /* 0x000000ee00007348 */ /* 0x000fe80003800000 */
[----:B------:R0:W1:Y:S01]  /*4af0*/  SHFL.BFLY PT, R151, R151, R152, R235 ;  /* 0x0c00009897977389 */ /* 0x00006200000e00eb */
[----:B------:R-:W-:Y:S05]  /*4b00*/  RET.REL.NODEC R148 `(_ZN10layer_norm31ln_parallel_residual_bwd_kernelINS_13Kernel_traitsIf13__nv_bfloat16fS2_fjLj1024ELj1ELj4ELj1ELj16ENS_18Kernel_traits_baseILj1024EfS2_fS2_fjLj128EEEEELb1ELb1ELb1EEEvNS_9BwdParamsE) ;  /* 0xffffb4f094007950 */ /* 0x000fea0003c3ffff */
.L_x_1175:
        /* <DEDUP_REMOVED lines=15> */
.L_x_2597:


//--------------------- .text._ZN10layer_norm31ln_parallel_residual_bwd_kernelINS_13Kernel_traitsIf6__halfS2_S2_fjLj1024ELj1ELj4ELj1ELj16ENS_18Kernel_traits_baseILj1024EfS2_S2_S2_fjLj128EEEEELb0ELb0ELb0EEEvNS_9BwdParamsE --------------------------
	.section	.text._ZN10layer_norm31ln_parallel_residual_bwd_kernelINS_13Kernel_traitsIf6__halfS2_S2_fjLj1024ELj1ELj4ELj1ELj16ENS_18Kernel_traits_baseILj1024EfS2_S2_S2_fjLj128EEEEELb0ELb0ELb0EEEvNS_9BwdParamsE,"ax",@progbits
	.sectioninfo	@"SHI_REGISTERS=255"
	.align	128
        .global         _ZN10layer_norm31ln_parallel_residual_bwd_kernelINS_13Kernel_traitsIf6__halfS2_S2_fjLj1024ELj1ELj4ELj1ELj16ENS_18Kernel_traits_baseILj1024EfS2_S2_S2_fjLj128EEEEELb0ELb0ELb0EEEvNS_9BwdParamsE
        .type           _ZN10layer_norm31ln_parallel_residual_bwd_kernelINS_13Kernel_traitsIf6__halfS2_S2_fjLj1024ELj1ELj4ELj1ELj16ENS_18Kernel_traits_baseILj1024EfS2_S2_S2_fjLj128EEEEELb0ELb0ELb0EEEvNS_9BwdParamsE,@function
        .size           _ZN10layer_norm31ln_parallel_residual_bwd_kernelINS_13Kernel_traitsIf6__halfS2_S2_fjLj1024ELj1ELj4ELj1ELj16ENS_18Kernel_traits_baseILj1024EfS2_S2_S2_fjLj128EEEEELb0ELb0ELb0EEEvNS_9BwdParamsE,(.L_x_2598 - _ZN10layer_norm31ln_parallel_residual_bwd_kernelINS_13Kernel_traitsIf6__halfS2_S2_fjLj1024ELj1ELj4ELj1ELj16ENS_18Kernel_traits_baseILj1024EfS2_S2_S2_fjLj128EEEEELb0ELb0ELb0EEEvNS_9BwdParamsE)
        .other          _ZN10layer_norm31ln_parallel_residual_bwd_kernelINS_13Kernel_traitsIf6__halfS2_S2_fjLj1024ELj1ELj4ELj1ELj16ENS_18Kernel_traits_baseILj1024EfS2_S2_S2_fjLj128EEEEELb0ELb0ELb0EEEvNS_9BwdParamsE,@"STO_CUDA_ENTRY STV_DEFAULT"
_ZN10layer_norm31ln_parallel_residual_bwd_kernelINS_13Kernel_traitsIf6__halfS2_S2_fjLj1024ELj1ELj4ELj1ELj16ENS_18Kernel_traits_baseILj1024EfS2_S2_S2_fjLj128EEEEELb0ELb0ELb0EEEvNS_9BwdParamsE:
.text._ZN10layer_norm31ln_parallel_residual_bwd_kernelINS_13Kernel_traitsIf6__halfS2_S2_fjLj1024ELj1ELj4ELj1ELj16ENS_18Kernel_traits_baseILj1024EfS2_S2_S2_fjLj128EEEEELb0ELb0ELb0EEEvNS_9BwdParamsE:
        /* <DEDUP_REMOVED lines=157> */
.L_x_1196:
        /* <DEDUP_REMOVED lines=16> */
[C---:B-1----:R-:W-:Y:S02]  /*0ad0*/  LEA R192, P0, R2.reuse, c[0x0][0x188], 0x4 ;  /* 0x0000620002c07a11 */ /* 0x042fe400078020ff */
[----:B------:R-:W-:Y:S01]  /*0ae0*/  MOV R196, 0x10 ;  /* 0x0000001000c47802 */ /* 0x000fe20000000f00 */
[----:B------:R-:W0:Y:S01]  /*0af0*/  LDC.U8 R234, c[0x0][0x1f0] ;  /* 0x00007c00ffea7b82 */ /* 0x000e220000000000 */
[C---:B------:R-:W-:Y:S01]  /*0b00*/  LEA.HI.X R193, R2.reuse, c[0x0][0x18c], RZ, 0x4, P0 ;  /* 0x0000630002c17a11 */ /* 0x040fe200000f24ff */
[----:B------:R-:W2:Y:S04]  /*0b10*/  LDL R232, [R1+0xa0] ;  /* 0x0000a00001e87983 */ /* 0x000ea80000100800 */
[----:B------:R1:W3:Y:S04]  /*0b20*/  LDG.E.128 R200, [R192.64] ;  /* 0x00000004c0c87981 */ /* 0x0002e8000c1e1d00 */
[----:B------:R-:W4:Y:S04]  /*0b30*/  LDL R217, [R1+0xb0] ;  /* 0x0000b00001d97983 */ /* 0x000f280000100800 */
[----:B------:R-:W2:Y:S01]  /*0b40*/  LDL R250, [R1+0xa4] ;  /* 0x0000a40001fa7983 */ /* 0x000ea20000100800 */
[----:B-1----:R-:W-:-:S03]  /*0b50*/  IMAD.WIDE.U32 R192, R2, R196, c[0x0][0x210] ;  /* 0x0000840002c07625 */ /* 0x002fc600078e00c4 */
[----:B------:R-:W2:Y:S01]  /*0b60*/  LDL R223, [R1+0xb4] ;  /* 0x0000b40001df7983 */ /* 0x000ea20000100800 */
[----:B------:R-:W-:-:S03]  /*0b70*/  IMAD.WIDE.U32 R196, R2, R196, c[0x0][0x208] ;  /* 0x0000820002c47625 */ /* 0x000fc600078e00c4 */
[----:B------:R-:W2:Y:S04]  /*0b80*/  LDG.E.128 R192, [R192.64] ;  /* 0x00000004c0c07981 */ /* 0x000ea8000c1e1d00 */
[----:B------:R-:W4:Y:S01]  /*0b90*/  LDG.E.128 R196, [R196.64] ;  /* 0x00000004c4c47981 */ /* 0x000f22000c1e1d00 */
[----:B0-----:R-:W-:-:S03]  /*0ba0*/  ISETP.NE.AND P0, PT, R234, RZ, PT ;  /* 0x000000ffea00720c */ /* 0x001fc60003f05270 */
[----:B------:R-:W4:Y:S04]  /*0bb0*/  LDL R249, [R1+0xa8] ;  /* 0x0000a80001f97983 */ /* 0x000f280000100800 */
[----:B------:R-:W4:Y:S04]  /*0bc0*/  LDL R222, [R1+0xb8] ;  /* 0x0000b80001de7983 */ /* 0x000f280000100800 */
[----:B------:R-:W4:Y:S04]  /*0bd0*/  LDL R234, [R1+0xac] ;  /* 0x0000ac0001ea7983 */ /* 0x000f280000100800 */
[----:B------:R-:W4:Y:S01]  /*0be0*/  LDL R224, [R1+0xbc] ;  /* 0x0000bc0001e07983 */ /* 0x000f220000100800 */
[----:B-----5:R-:W-:-:S03]  /*0bf0*/  FSEL R0, R216, RZ, !P0 ;  /* 0x000000ffd8007208 */ /* 0x020fc60004000000 */
[----:B------:R-:W4:Y:S04]  /*0c00*/  LDL R242, [R1+0x80] ;  /* 0x0000800001f27983 */ /* 0x000f280000100800 */
[----:B------:R-:W4:Y:S01]  /*0c10*/  LDL R241, [R1+0x90] ;  /* 0x0000900001f17983 */ /* 0x000f220000100800 */
[--C-:B---3--:R-:W-:Y:S02]  /*0c20*/  HADD2.F32 R9, -RZ, R201.reuse.H0_H0 ;  /* 0x200000c9ff097230 */ /* 0x108fe40000004100 */
[----:B------:R-:W-:Y:S02]  /*0c30*/  HADD2.F32 R201, -RZ, R201.H1_H1 ;  /* 0x300000c9ffc97230 */ /* 0x000fe40000004100 */
[----:B------:R-:W-:Y:S02]  /*0c40*/  HADD2.F32 R207, -RZ, R203.H0_H0 ;  /* 0x200000cbffcf7230 */ /* 0x000fe40000004100 */
[----:B------:R-:W-:-:S02]  /*0c50*/  HADD2.F32 R206, -RZ, R200.H0_H0 ;  /* 0x200000c8ffce7230 */ /* 0x000fc40000004100 */
[----:B------:R-:W-:Y:S02]  /*0c60*/  HADD2.F32 R205, -RZ, R200.H1_H1 ;  /* 0x300000c8ffcd7230 */ /* 0x000fe40000004100 */
[----:B------:R-:W-:Y:S01]  /*0c70*/  HADD2.F32 R200, -RZ, R203.H1_H1 ;  /* 0x300000cbffc87230 */ /* 0x000fe20000004100 */
[C---:B------:R-:W-:Y:S01]  /*0c80*/  FADD.FTZ R203, -R0.reuse, R9 ;  /* 0x0000000900cb7221 */ /* 0x040fe20000010100 */
[--C-:B------:R-:W-:Y:S01]  /*0c90*/  HADD2.F32 R10, -RZ, R202.reuse.H0_H0 ;  /* 0x200000caff0a7230 */ /* 0x100fe20000004100 */
[C---:B------:R-:W-:Y:S01]  /*0ca0*/  FADD.FTZ R9, -R0.reuse, R201 ;  /* 0x000000c900097221 */ /* 0x040fe20000010100 */
[----:B------:R-:W-:Y:S01]  /*0cb0*/  HADD2.F32 R202, -RZ, R202.H1_H1 ;  /* 0x300000caffca7230 */ /* 0x000fe20000004100 */
[----:B------:R-:W-:Y:S01]  /*0cc0*/  FADD.FTZ R201, -R0, R207 ;  /* 0x000000cf00c97221 */ /* 0x000fe20000010100 */
[----:B--2---:R-:W-:Y:S01]  /*0cd0*/  HADD2.F32 R207, -RZ, R192.H0_H0 ;  /* 0x200000c0ffcf7230 */ /* 0x004fe20000004100 */
[----:B------:R-:W-:Y:S02]  /*0ce0*/  FADD.FTZ R206, R206, -R0 ;  /* 0x80000000cece7221 */ /* 0x000fe40000010000 */
[C---:B------:R-:W-:Y:S01]  /*0cf0*/  FADD.FTZ R205, -R0.reuse, R205 ;  /* 0x000000cd00cd7221 */ /* 0x040fe20000010100 */
[----:B----4-:R-:W-:Y:S01]  /*0d00*/  HADD2.F32 R215, -RZ, R196.H0_H0 ;  /* 0x200000c4ffd77230 */ /* 0x010fe20000004100 */
[----:B------:R-:W-:-:S02]  /*0d10*/  FADD.FTZ R10, -R0, R10 ;  /* 0x0000000a000a7221 */ /* 0x000fc40000010100 */
[C---:B------:R-:W-:Y:S02]  /*0d20*/  FADD.FTZ R202, -R0.reuse, R202 ;  /* 0x000000ca00ca7221 */ /* 0x040fe40000010100 */
[----:B------:R-:W-:Y:S02]  /*0d30*/  FADD.FTZ R200, -R0, R200 ;  /* 0x000000c800c87221 */ /* 0x000fe40000010100 */
[----:B------:R-:W-:Y:S02]  /*0d40*/  FMUL.FTZ R0, R6, R206 ;  /* 0x000000ce06007220 */ /* 0x000fe40000410000 */
[----:B------:R-:W-:Y:S01]  /*0d50*/  FMUL.FTZ R206, R232, R207 ;  /* 0x000000cfe8ce7220 */ /* 0x000fe20000410000 */
[----:B------:R-:W-:-:S03]  /*0d60*/  HADD2.F32 R192, -RZ, R192.H1_H1 ;  /* 0x300000c0ffc07230 */ /* 0x000fc60000004100 */
[----:B------:R-:W-:Y:S02]  /*0d70*/  FFMA.FTZ R232, R217, R215, R206 ;  /* 0x000000d7d9e87223 */ /* 0x000fe400000100ce */
[----:B------:R-:W-:Y:S01]  /*0d80*/  FMUL.FTZ R217, R6, R205 ;  /* 0x000000cd06d97220 */ /* 0x000fe20000410000 */
[----:B------:R-:W-:Y:S01]  /*0d90*/  HADD2.F32 R196, -RZ, R196.H1_H1 ;  /* 0x300000c4ffc47230 */ /* 0x000fe20000004100 */
[-C--:B------:R-:W-:Y:S02]  /*0da0*/  FMUL.FTZ R205, R250, R192.reuse ;  /* 0x000000c0facd7220 */ /* 0x080fe40000410000 */
[----:B------:R-:W-:Y:S02]  /*0db0*/  FADD.FTZ R49, R49, R192 ;  /* 0x000000c031317221 */ /* 0x000fe40000010000 */
[----:B------:R-:W-:Y:S01]  /*0dc0*/  FFMA.FTZ R81, R217, R192, R81 ;  /* 0x000000c0d9517223 */ /* 0x000fe20000010051 */
[----:B------:R-:W-:Y:S01]  /*0dd0*/  HADD2.F32 R192, -RZ, R193.H0_H0 ;  /* 0x200000c1ffc07230 */ /* 0x000fe20000004100 */
[----:B------:R-:W-:-:S02]  /*0de0*/  FADD.FTZ R112, R112, R215 ;  /* 0x000000d770707221 */ /* 0x000fc40000010000 */
[----:B------:R-:W-:Y:S02]  /*0df0*/  FFMA.FTZ R144, R0, R215, R144 ;  /* 0x000000d700907223 */ /* 0x000fe40000010090 */
[----:B------:R-:W-:Y:S02]  /*0e00*/  FADD.FTZ R113, R113, R196 ;  /* 0x000000c471717221 */ /* 0x000fe40000010000 */
[-C--:B------:R-:W-:Y:S02]  /*0e10*/  FFMA.FTZ R145, R217, R196.reuse, R145 ;  /* 0x000000c4d9917223 */ /* 0x080fe40000010091 */
[----:B------:R-:W-:Y:S01]  /*0e20*/  FFMA.FTZ R223, R223, R196, R205 ;  /* 0x000000c4dfdf7223 */ /* 0x000fe200000100cd */
[----:B------:R-:W-:Y:S01]  /*0e30*/  HADD2.F32 R196, -RZ, R197.H0_H0 ;  /* 0x200000c5ffc47230 */ /* 0x000fe20000004100 */
[----:B------:R-:W-:Y:S02]  /*0e40*/  FMUL.FTZ R215, R6, R203 ;  /* 0x000000cb06d77220 */ /* 0x000fe40000410000 */
[----:B------:R-:W-:Y:S01]  /*0e50*/  FMUL.FTZ R203, R249, R192 ;  /* 0x000000c0f9cb7220 */ /* 0x000fe20000410000 */
[----:B------:R-:W-:-:S03]  /*0e60*/  HADD2.F32 R193, -RZ, R193.H1_H1 ;  /* 0x300000c1ffc17230 */ /* 0x000fc60000004100 */
[-C--:B------:R-:W-:Y:S01]  /*0e70*/  FFMA.FTZ R222, R222, R196.reuse, R203 ;  /* 0x000000c4dede7223 */ /* 0x080fe200000100cb */
[----:B------:R-:W-:Y:S01]  /*0e80*/  STL [R1+0x10], R223 ;  /* 0x000010df01007387 */ /* 0x000fe20000100800 */
[----:B------:R-:W-:Y:S02]  /*0e90*/  FADD.FTZ R114, R114, R196 ;  /* 0x000000c472727221 */ /* 0x000fe40000010000 */
[C---:B------:R-:W-:Y:S01]  /*0ea0*/  FFMA.FTZ R146, R215.reuse, R196, R146 ;  /* 0x000000c4d7927223 */ /* 0x040fe20000010092 */
[----:B------:R0:W-:Y:S01]  /*0eb0*/  STL [R1+0xc], R222 ;  /* 0x00000cde01007387 */ /* 0x0001e20000100800 */
[----:B------:R-:W-:Y:S02]  /*0ec0*/  FADD.FTZ R50, R50, R192 ;  /* 0x000000c032327221 */ /* 0x000fe40000010000 */
[----:B------:R-:W-:Y:S01]  /*0ed0*/  FFMA.FTZ R82, R215, R192, R82 ;  /* 0x000000c0d7527223 */ /* 0x000fe20000010052 */
[----:B------:R-:W-:Y:S01]  /*0ee0*/  HADD2.F32 R192, -RZ, R197.H1_H1 ;  /* 0x300000c5ffc07230 */ /* 0x000fe20000004100 */
[----:B------:R-:W-:Y:S01]  /*0ef0*/  FMUL.FTZ R196, R234, R193 ;  /* 0x000000c1eac47220 */ /* 0x000fe20000410000 */
[----:B------:R-:W2:Y:S04]  /*0f00*/  LDL R205, [R1+0x94] ;  /* 0x0000940001cd7983 */ /* 0x000ea80000100800 */
[----:B------:R-:W3:Y:S01]  /*0f10*/  LDL R234, [R1+0x84] ;  /* 0x0000840001ea7983 */ /* 0x000ee20000100800 */
[----:B------:R-:W-:-:S03]  /*0f20*/  FFMA.FTZ R250, R224, R192, R196 ;  /* 0x000000c0e0fa7223 */ /* 0x000fc600000100c4 */
[----:B------:R-:W4:Y:S01]  /*0f30*/  LDL R224, [R1+0x88] ;  /* 0x0000880001e07983 */ /* 0x000f220000100800 */
[----:B------:R-:W-:Y:S02]  /*0f40*/  FADD.FTZ R48, R48, R207 ;  /* 0x000000cf30307221 */ /* 0x000fe40000010000 */
[----:B------:R-:W-:Y:S01]  /*0f50*/  FFMA.FTZ R80, R0, R207, R80 ;  /* 0x000000cf00507223 */ /* 0x000fe20000010050 */
[----:B------:R-:W4:Y:S04]  /*0f60*/  LDL R203, [R1+0x8c] ;  /* 0x00008c0001cb7983 */ /* 0x000f280000100800 */
[----:B------:R-:W4:Y:S04]  /*0f70*/  LDL R207, [R1+0x98] ;  /* 0x0000980001cf7983 */ /* 0x000f280000100800 */
[----:B------:R-:W4:Y:S01]  /*0f80*/  LDL R197, [R1+0x9c] ;  /* 0x00009c0001c57983 */ /* 0x000f220000100800 */
[----:B------:R-:W-:-:S02]  /*0f90*/  FMUL.FTZ R9, R6, R9 ;  /* 0x0000000906097220 */ /* 0x000fc40000410000 */
[----:B------:R-:W-:Y:S02]  /*0fa0*/  FADD.FTZ R115, R115, R192 ;  /* 0x000000c073737221 */ /* 0x000fe40000010000 */
[----:B------:R-:W-:Y:S01]  /*0fb0*/  FFMA.FTZ R147, R9, R192, R147 ;  /* 0x000000c009937223 */ /* 0x000fe20000010093 */
[----:B------:R-:W-:Y:S01]  /*0fc0*/  HADD2.F32 R192, -RZ, R194.H0_H0 ;  /* 0x200000c2ffc07230 */ /* 0x000fe20000004100 */
[----:B------:R-:W-:Y:S01]  /*0fd0*/  FADD.FTZ R51, R51, R193 ;  /* 0x000000c133337221 */ /* 0x000fe20000010000 */
[----:B------:R-:W-:Y:S01]  /*0fe0*/  ISETP.NE.U32.AND P0, PT, RZ, c[0x0][0x218], PT ;  /* 0x00008600ff007a0c */ /* 0x000fe20003f05070 */
[----:B------:R-:W-:Y:S01]  /*0ff0*/  FFMA.FTZ R83, R9, R193, R83 ;  /* 0x000000c109537223 */ /* 0x000fe20000010053 */
[----:B------:R-:W-:Y:S01]  /*1000*/  HADD2.F32 R193, -RZ, R198.H0_H0 ;  /* 0x200000c6ffc17230 */ /* 0x000fe20000004100 */
[----:B------:R-:W-:Y:S01]  /*1010*/  FMUL.FTZ R10, R6, R10 ;  /* 0x0000000a060a7220 */ /* 0x000fe20000410000 */
[----:B------:R-:W-:Y:S01]  /*1020*/  HADD2.F32 R194, -RZ, R194.H1_H1 ;  /* 0x300000c2ffc27230 */ /* 0x000fe20000004100 */
[----:B------:R-:W-:-:S02]  /*1030*/  FMUL.FTZ R196, R242, R192 ;  /* 0x000000c0f2c47220 */ /* 0x000fc40000410000 */
[----:B------:R-:W-:Y:S01]  /*1040*/  FMUL.FTZ R206, R6, R202 ;  /* 0x000000ca06ce7220 */ /* 0x000fe20000410000 */
[----:B------:R-:W-:Y:S01]  /*1050*/  ISETP.NE.AND.EX P0, PT, RZ, c[0x0][0x21c], PT, P0 ;  /* 0x00008700ff007a0c */ /* 0x000fe20003f05300 */
[----:B------:R-:W-:Y:S02]  /*1060*/  FADD.FTZ R44, R44, R192 ;  /* 0x000000c02c2c7221 */ /* 0x000fe40000010000 */
[----:B------:R-:W-:Y:S01]  /*1070*/  FFMA.FTZ R76, R10, R192, R76 ;  /* 0x000000c00a4c7223 */ /* 0x000fe2000001004c */
[----:B------:R-:W-:Y:S01]  /*1080*/  HADD2.F32 R192, -RZ, R198.H1_H1 ;  /* 0x300000c6ffc07230 */ /* 0x000fe20000004100 */
[----:B------:R-:W-:Y:S02]  /*1090*/  FADD.FTZ R108, R108, R193 ;  /* 0x000000c16c6c7221 */ /* 0x000fe40000010000 */
[-C--:B------:R-:W-:Y:S02]  /*10a0*/  FFMA.FTZ R140, R10, R193.reuse, R140 ;  /* 0x000000c10a8c7223 */ /* 0x080fe4000001008c */
[----:B------:R-:W-:-:S02]  /*10b0*/  FFMA.FTZ R249, R241, R193, R196 ;  /* 0x000000c1f1f97223 */ /* 0x000fc400000100c4 */
[----:B------:R-:W-:Y:S02]  /*10c0*/  FADD.FTZ R45, R45, R194 ;  /* 0x000000c22d2d7221 */ /* 0x000fe40000010000 */
[C---:B------:R-:W-:Y:S02]  /*10d0*/  FFMA.FTZ R77, R206.reuse, R194, R77 ;  /* 0x000000c2ce4d7223 */ /* 0x040fe4000001004d */
[----:B------:R-:W-:Y:S02]  /*10e0*/  FADD.FTZ R109, R109, R192 ;  /* 0x000000c06d6d7221 */ /* 0x000fe40000010000 */
[----:B------:R-:W-:Y:S02]  /*10f0*/  FFMA.FTZ R141, R206, R192, R141 ;  /* 0x000000c0ce8d7223 */ /* 0x000fe4000001008d */
[----:B---3--:R-:W-:Y:S01]  /*1100*/  FMUL.FTZ R193, R234, R194 ;  /* 0x000000c2eac17220 */ /* 0x008fe20000410000 */
[----:B------:R-:W-:-:S03]  /*1110*/  HADD2.F32 R194, -RZ, R195.H0_H0 ;  /* 0x200000c3ffc27230 */ /* 0x000fc60000004100 */
[----:B--2---:R-:W-:Y:S01]  /*1120*/  FFMA.FTZ R242, R205, R192, R193 ;  /* 0x000000c0cdf27223 */ /* 0x004fe200000100c1 */
[----:B------:R-:W-:Y:S01]  /*1130*/  HADD2.F32 R192, -RZ, R199.H0_H0 ;  /* 0x200000c7ffc07230 */ /* 0x000fe20000004100 */
[----:B------:R-:W-:Y:S02]  /*1140*/  FMUL.FTZ R205, R6, R201 ;  /* 0x000000c906cd7220 */ /* 0x000fe40000410000 */
[----:B----4-:R-:W-:Y:S02]  /*1150*/  FMUL.FTZ R193, R224, R194 ;  /* 0x000000c2e0c17220 */ /* 0x010fe40000410000 */
[----:B------:R-:W-:Y:S02]  /*1160*/  FADD.FTZ R110, R110, R192 ;  /* 0x000000c06e6e7221 */ /* 0x000fe40000010000 */
[-C--:B------:R-:W-:Y:S02]  /*1170*/  FFMA.FTZ R142, R205, R192.reuse, R142 ;  /* 0x000000c0cd8e7223 */ /* 0x080fe4000001008e */
[----:B------:R-:W-:Y:S01]  /*1180*/  FFMA.FTZ R241, R207, R192, R193 ;  /* 0x000000c0cff17223 */ /* 0x000fe200000100c1 */
[----:B------:R-:W-:Y:S01]  /*1190*/  @P0 LEA R192, P1, R2, c[0x0][0x218], 0x4 ;  /* 0x0000860002c00a11 */ /* 0x000fe200078220ff */
[----:B------:R-:W-:-:S03]  /*11a0*/  HADD2.F32 R195, -RZ, R195.H1_H1 ;  /* 0x300000c3ffc37230 */ /* 0x000fc60000004100 */
[----:B------:R-:W-:Y:S01]  /*11b0*/  @P0 LEA.HI.X R193, R2, c[0x0][0x21c], RZ, 0x4, P1 ;  /* 0x0000870002c10a11 */ /* 0x000fe200008f24ff */
[----:B------:R-:W-:-:S04]  /*11c0*/  FMUL.FTZ R207, R6, R200 ;  /* 0x000000c806cf7220 */ /* 0x000fc80000410000 */
[----:B------:R1:W5:Y:S02]  /*11d0*/  @P0 LDG.E.128 R16, [R192.64] ;  /* 0x00000004c0100981 */ /* 0x000364000c1e1d00 */
[----:B-1----:R-:W-:Y:S01]  /*11e0*/  HADD2.F32 R192, -RZ, R199.H1_H1 ;  /* 0x300000c7ffc07230 */ /* 0x002fe20000004100 */
        /* <DEDUP_REMOVED lines=25> */
.L_x_1179:
[----:B-1----:R-:W-:Y:S05]  /*1380*/  BSYNC B1 ;  /* 0x0000000000017941 */ /* 0x002fea0003800000 */
.L_x_1178:
        /* <DEDUP_REMOVED lines=16> */
[----:B------:R-:W2:Y:S04]  /*1490*/  LDG.E.128 R196, [R196.64] ;  /* 0x00000004c4c47981 */ /* 0x000ea8000c1e1d00 */
[----:B------:R-:W2:Y:S04]  /*14a0*/  LDL R240, [R1+0x78] ;  /* 0x0000780001f07983 */ /* 0x000ea80000100800 */
[----:B------:R-:W2:Y:S04]  /*14b0*/  LDL R239, [R1+0x6c] ;  /* 0x00006c0001ef7983 */ /* 0x000ea80000100800 */
[----:B------:R-:W2:Y:S04]  /*14c0*/  LDL R230, [R1+0x7c] ;  /* 0x00007c0001e67983 */ /* 0x000ea80000100800 */
[----:B------:R-:W3:Y:S01]  /*14d0*/  LDL R247, [R1+0x40] ;  /* 0x0000400001f77983 */ /* 0x000ee20000100800 */
[----:B----4-:R-:W-:-:S02]  /*14e0*/  HADD2.F32 R204, -RZ, R200.H0_H0 ;  /* 0x200000c8ffcc7230 */ /* 0x010fc40000004100 */
[----:B------:R-:W-:Y:S01]  /*14f0*/  HADD2.F32 R15, -RZ, R200.H1_H1 ;  /* 0x300000c8ff0f7230 */ /* 0x000fe20000004100 */
[----:B-----5:R-:W-:Y:S01]  /*1500*/  FSEL R200, R216, RZ, !P0 ;  /* 0x000000ffd8c87208 */ /* 0x020fe20004000000 */
[--C-:B------:R-:W-:Y:S02]  /*1510*/  HADD2.F32 R11, -RZ, R201.reuse.H0_H0 ;  /* 0x200000c9ff0b7230 */ /* 0x100fe40000004100 */
[----:B------:R-:W-:Y:S02]  /*1520*/  HADD2.F32 R12, -RZ, R201.H1_H1 ;  /* 0x300000c9ff0c7230 */ /* 0x000fe40000004100 */
[--C-:B------:R-:W-:Y:S02]  /*1530*/  HADD2.F32 R210, -RZ, R202.reuse.H0_H0 ;  /* 0x200000caffd27230 */ /* 0x100fe40000004100 */
[----:B------:R-:W-:Y:S02]  /*1540*/  HADD2.F32 R201, -RZ, R202.H1_H1 ;  /* 0x300000caffc97230 */ /* 0x000fe40000004100 */
[----:B------:R-:W-:-:S02]  /*1550*/  HADD2.F32 R226, -RZ, R203.H0_H0 ;  /* 0x200000cbffe27230 */ /* 0x000fc40000004100 */
[----:B------:R-:W-:Y:S01]  /*1560*/  HADD2.F32 R214, -RZ, R203.H1_H1 ;  /* 0x300000cbffd67230 */ /* 0x000fe20000004100 */
        /* <DEDUP_REMOVED lines=8> */
[----:B------:R-:W4:Y:S01]  /*15f0*/  LDL R214, [R1+0x60] ;  /* 0x0000600001d67983 */ /* 0x000f220000100800 */
[----:B--2---:R-:W-:Y:S01]  /*1600*/  HADD2.F32 R204, -RZ, R192.H0_H0 ;  /* 0x200000c0ffcc7230 */ /* 0x004fe20000004100 */
[----:B------:R-:W-:Y:S01]  /*1610*/  FMUL.FTZ R226, R6, R213 ;  /* 0x000000d506e27220 */ /* 0x000fe20000410000 */
[----:B------:R-:W-:-:S03]  /*1620*/  HADD2.F32 R210, -RZ, R196.H0_H0 ;  /* 0x200000c4ffd27230 */ /* 0x000fc60000004100 */
[----:B----4-:R-:W-:-:S04]  /*1630*/  FMUL.FTZ R213, R214, R204 ;  /* 0x000000ccd6d57220 */ /* 0x010fc80000410000 */
[----:B------:R-:W-:Y:S02]  /*1640*/  FFMA.FTZ R2, R2, R210, R213 ;  /* 0x000000d202027223 */ /* 0x000fe400000100d5 */
[----:B------:R-:W2:Y:S01]  /*1650*/  LDL R213, [R1+0x64] ;  /* 0x0000640001d57983 */ /* 0x000ea20000100800 */
[----:B------:R-:W-:Y:S01]  /*1660*/  HADD2.F32 R192, -RZ, R192.H1_H1 ;  /* 0x300000c0ffc07230 */ /* 0x000fe20000004100 */
[----:B------:R-:W-:Y:S01]  /*1670*/  FMUL.FTZ R214, R6, R203 ;  /* 0x000000cb06d67220 */ /* 0x000fe20000410000 */
[----:B------:R-:W-:-:S03]  /*1680*/  HADD2.F32 R196, -RZ, R196.H1_H1 ;  /* 0x300000c4ffc47230 */ /* 0x000fc60000004100 */
[----:B------:R-:W-:Y:S02]  /*1690*/  FADD.FTZ R41, R41, R192 ;  /* 0x000000c029297221 */ /* 0x000fe40000010000 */
[C---:B------:R-:W-:Y:S02]  /*16a0*/  FFMA.FTZ R73, R214.reuse, R192, R73 ;  /* 0x000000c0d6497223 */ /* 0x040fe40000010049 */
[----:B------:R-:W-:Y:S02]  /*16b0*/  FADD.FTZ R105, R105, R196 ;  /* 0x000000c469697221 */ /* 0x000fe40000010000 */
[----:B------:R-:W-:Y:S01]  /*16c0*/  FFMA.FTZ R137, R214, R196, R137 ;  /* 0x000000c4d6897223 */ /* 0x000fe20000010089 */
[----:B------:R0:W-:Y:S01]  /*16d0*/  STL [R1+0x18], R2 ;  /* 0x0000180201007387 */ /* 0x0001e20000100800 */
[----:B------:R-:W-:Y:S02]  /*16e0*/  FADD.FTZ R40, R40, R204 ;  /* 0x000000cc28287221 */ /* 0x000fe40000010000 */
[----:B------:R-:W-:-:S02]  /*16f0*/  FFMA.FTZ R72, R226, R204, R72 ;  /* 0x000000cce2487223 */ /* 0x000fc40000010048 */
[----:B------:R-:W-:Y:S02]  /*1700*/  FADD.FTZ R104, R104, R210 ;  /* 0x000000d268687221 */ /* 0x000fe40000010000 */
[----:B------:R-:W-:Y:S02]  /*1710*/  FFMA.FTZ R136, R226, R210, R136 ;  /* 0x000000d2e2887223 */ /* 0x000fe40000010088 */
[----:B--2---:R-:W-:Y:S01]  /*1720*/  FMUL.FTZ R203, R213, R192 ;  /* 0x000000c0d5cb7220 */ /* 0x004fe20000410000 */
[----:B------:R-:W-:Y:S01]  /*1730*/  HADD2.F32 R192, -RZ, R193.H0_H0 ;  /* 0x200000c1ffc07230 */ /* 0x000fe20000004100 */
[----:B------:R-:W-:Y:S02]  /*1740*/  FMUL.FTZ R213, R6, R202 ;  /* 0x000000ca06d57220 */ /* 0x000fe40000410000 */
[----:B------:R-:W-:Y:S01]  /*1750*/  FFMA.FTZ R0, R0, R196, R203 ;  /* 0x000000c400007223 */ /* 0x000fe200000100cb */
[----:B------:R-:W-:Y:S01]  /*1760*/  HADD2.F32 R196, -RZ, R197.H0_H0 ;  /* 0x200000c5ffc47230 */ /* 0x000fe20000004100 */
[----:B---3--:R-:W-:-:S04]  /*1770*/  FMUL.FTZ R202, R248, R192 ;  /* 0x000000c0f8ca7220 */ /* 0x008fc80000410000 */
[----:B------:R-:W-:Y:S01]  /*1780*/  FFMA.FTZ R203, R240, R196, R202 ;  /* 0x000000c4f0cb7223 */ /* 0x000fe200000100ca */
[----:B------:R1:W-:Y:S01]  /*1790*/  STL [R1+0x8], R0 ;  /* 0x0000080001007387 */ /* 0x0003e20000100800 */
[----:B------:R-:W-:-:S03]  /*17a0*/  HADD2.F32 R193, -RZ, R193.H1_H1 ;  /* 0x300000c1ffc17230 */ /* 0x000fc60000004100 */
[----:B------:R2:W-:Y:S04]  /*17b0*/  STL [R1+0x4], R203 ;  /* 0x000004cb01007387 */ /* 0x0005e80000100800 */
[----:B------:R-:W3:Y:S01]  /*17c0*/  LDL R204, [R1+0x50] ;  /* 0x0000500001cc7983 */ /* 0x000ee20000100800 */
[----:B------:R-:W-:Y:S02]  /*17d0*/  FADD.FTZ R42, R42, R192 ;  /* 0x000000c02a2a7221 */ /* 0x000fe40000010000 */
[C---:B------:R-:W-:Y:S01]  /*17e0*/  FFMA.FTZ R74, R213.reuse, R192, R74 ;  /* 0x000000c0d54a7223 */ /* 0x040fe2000001004a */
[----:B------:R-:W-:Y:S01]  /*17f0*/  HADD2.F32 R192, -RZ, R197.H1_H1 ;  /* 0x300000c5ffc07230 */ /* 0x000fe20000004100 */
[----:B------:R-:W-:Y:S01]  /*1800*/  FADD.FTZ R106, R106, R196 ;  /* 0x000000c46a6a7221 */ /* 0x000fe20000010000 */
[----:B------:R-:W4:Y:S01]  /*1810*/  LDL R240, [R1+0x44] ;  /* 0x0000440001f07983 */ /* 0x000f220000100800 */
[----:B------:R-:W-:-:S02]  /*1820*/  FFMA.FTZ R138, R213, R196, R138 ;  /* 0x000000c4d58a7223 */ /* 0x000fc4000001008a */
[----:B------:R-:W-:Y:S01]  /*1830*/  FMUL.FTZ R196, R239, R193 ;  /* 0x000000c1efc47220 */ /* 0x000fe20000410000 */
[----:B------:R-:W2:Y:S03]  /*1840*/  LDL R210, [R1+0x58] ;  /* 0x0000580001d27983 */ /* 0x000ea60000100800 */
[----:B------:R-:W-:Y:S01]  /*1850*/  FFMA.FTZ R248, R230, R192, R196 ;  /* 0x000000c0e6f87223 */ /* 0x000fe200000100c4 */
[----:B------:R-:W2:Y:S04]  /*1860*/  LDL R239, [R1+0x54] ;  /* 0x0000540001ef7983 */ /* 0x000ea80000100800 */
[----:B------:R-:W2:Y:S04]  /*1870*/  LDL R230, [R1+0x48] ;  /* 0x0000480001e67983 */ /* 0x000ea80000100800 */
[----:B------:R-:W2:Y:S04]  /*1880*/  LDL R202, [R1+0x4c] ;  /* 0x00004c0001ca7983 */ /* 0x000ea80000100800 */
[----:B------:R-:W2:Y:S01]  /*1890*/  LDL R197, [R1+0x5c] ;  /* 0x00005c0001c57983 */ /* 0x000ea20000100800 */
[----:B------:R-:W-:-:S02]  /*18a0*/  FMUL.FTZ R11, R6, R11 ;  /* 0x0000000b060b7220 */ /* 0x000fc40000410000 */
[----:B------:R-:W-:Y:S02]  /*18b0*/  FADD.FTZ R107, R107, R192 ;  /* 0x000000c06b6b7221 */ /* 0x000fe40000010000 */
[----:B------:R-:W-:Y:S01]  /*18c0*/  FFMA.FTZ R139, R11, R192, R139 ;  /* 0x000000c00b8b7223 */ /* 0x000fe2000001008b */
[----:B------:R-:W-:Y:S01]  /*18d0*/  HADD2.F32 R192, -RZ, R194.H0_H0 ;  /* 0x200000c2ffc07230 */ /* 0x000fe20000004100 */
[----:B------:R-:W-:Y:S02]  /*18e0*/  FADD.FTZ R43, R43, R193 ;  /* 0x000000c12b2b7221 */ /* 0x000fe40000010000 */
[----:B------:R-:W-:Y:S01]  /*18f0*/  FFMA.FTZ R75, R11, R193, R75 ;  /* 0x000000c10b4b7223 */ /* 0x000fe2000001004b */
[----:B------:R-:W-:Y:S01]  /*1900*/  HADD2.F32 R193, -RZ, R198.H0_H0 ;  /* 0x200000c6ffc17230 */ /* 0x000fe20000004100 */
[----:B------:R-:W-:Y:S01]  /*1910*/  FMUL.FTZ R196, R247, R192 ;  /* 0x000000c0f7c47220 */ /* 0x000fe20000410000 */
[----:B------:R-:W-:Y:S01]  /*1920*/  ISETP.NE.U32.AND P0, PT, RZ, c[0x0][0x218], PT ;  /* 0x00008600ff007a0c */ /* 0x000fe20003f05070 */
[----:B------:R-:W-:Y:S01]  /*1930*/  FMUL.FTZ R12, R6, R12 ;  /* 0x0000000c060c7220 */ /* 0x000fe20000410000 */
[----:B------:R-:W-:Y:S01]  /*1940*/  HADD2.F32 R194, -RZ, R194.H1_H1 ;  /* 0x300000c2ffc27230 */ /* 0x000fe20000004100 */
[----:B------:R-:W-:Y:S01]  /*1950*/  FADD.FTZ R36, R36, R192 ;  /* 0x000000c024247221 */ /* 0x000fe20000010000 */
[----:B------:R-:W-:Y:S01]  /*1960*/  ISETP.NE.AND.EX P0, PT, RZ, c[0x0][0x21c], PT, P0 ;  /* 0x00008700ff007a0c */ /* 0x000fe20003f05300 */
[----:B------:R-:W-:Y:S01]  /*1970*/  FFMA.FTZ R68, R12, R192, R68 ;  /* 0x000000c00c447223 */ /* 0x000fe20000010044 */
[----:B------:R-:W-:Y:S01]  /*1980*/  HADD2.F32 R192, -RZ, R198.H1_H1 ;  /* 0x300000c6ffc07230 */ /* 0x000fe20000004100 */
[----:B------:R-:W-:-:S02]  /*1990*/  FADD.FTZ R100, R100, R193 ;  /* 0x000000c164647221 */ /* 0x000fc40000010000 */
[----:B------:R-:W-:Y:S02]  /*19a0*/  FFMA.FTZ R132, R12, R193, R132 ;  /* 0x000000c10c847223 */ /* 0x000fe40000010084 */
[----:B------:R-:W-:Y:S02]  /*19b0*/  FADD.FTZ R37, R37, R194 ;  /* 0x000000c225257221 */ /* 0x000fe40000010000 */
[----:B------:R-:W-:Y:S02]  /*19c0*/  FADD.FTZ R101, R101, R192 ;  /* 0x000000c065657221 */ /* 0x000fe40000010000 */
[----:B------:R-:W-:Y:S02]  /*19d0*/  FMUL.FTZ R15, R6, R15 ;  /* 0x0000000f060f7220 */ /* 0x000fe40000410000 */
[----:B---3--:R-:W-:Y:S02]  /*19e0*/  FFMA.FTZ R247, R204, R193, R196 ;  /* 0x000000c1ccf77223 */ /* 0x008fe400000100c4 */
[----:B------:R-:W-:-:S02]  /*19f0*/  FMUL.FTZ R204, R6, R201 ;  /* 0x000000c906cc7220 */ /* 0x000fc40000410000 */
[-C--:B----4-:R-:W-:Y:S02]  /*1a00*/  FMUL.FTZ R193, R240, R194.reuse ;  /* 0x000000c2f0c17220 */ /* 0x090fe40000410000 */
[C---:B------:R-:W-:Y:S01]  /*1a10*/  FFMA.FTZ R69, R204.reuse, R194, R69 ;  /* 0x000000c2cc457223 */ /* 0x040fe20000010045 */
[----:B------:R-:W-:Y:S01]  /*1a20*/  HADD2.F32 R194, -RZ, R195.H0_H0 ;  /* 0x200000c3ffc27230 */ /* 0x000fe20000004100 */
[-C--:B------:R-:W-:Y:S02]  /*1a30*/  FFMA.FTZ R133, R204, R192.reuse, R133 ;  /* 0x000000c0cc857223 */ /* 0x080fe40000010085 */
[----:B--2---:R-:W-:Y:S01]  /*1a40*/  FFMA.FTZ R240, R239, R192, R193 ;  /* 0x000000c0eff07223 */ /* 0x004fe200000100c1 */
[----:B------:R-:W-:Y:S01]  /*1a50*/  HADD2.F32 R192, -RZ, R199.H0_H0 ;  /* 0x200000c7ffc07230 */ /* 0x000fe20000004100 */
[----:B------:R-:W-:-:S04]  /*1a60*/  FMUL.FTZ R193, R230, R194 ;  /* 0x000000c2e6c17220 */ /* 0x000fc80000410000 */
        /* <DEDUP_REMOVED lines=8> */
[----:B--2---:R-:W-:Y:S01]  /*1af0*/  HADD2.F32 R192, -RZ, R199.H1_H1 ;  /* 0x300000c7ffc07230 */ /* 0x004fe20000004100 */
        /* <DEDUP_REMOVED lines=27> */
.L_x_1181:
[----:B0-----:R-:W-:Y:S05]  /*1cb0*/  BSYNC B1 ;  /* 0x0000000000017941 */ /* 0x001fea0003800000 */
.L_x_1180:
[----:B------:R-:W-:Y:S01]  /*1cc0*/  BSSY B1, `(.L_x_1182) ;  /* 0x0000085000017945 */ /* 0x000fe20003800000 */
[----:B------:R-:W-:Y:S05]  /*1cd0*/  @!P4 BRA `(.L_x_1183) ;  /* 0x000008300000c947 */ /* 0x000fea0003800000 */
[C---:B------:R-:W-:Y:S01]  /*1ce0*/  LEA R4, P0, R222.reuse, c[0x0][0x188], 0x4 ;  /* 0x00006200de047a11 */ /* 0x040fe200078020ff */
[----:B------:R-:W0:Y:S01]  /*1cf0*/  LDC.U8 R229, c[0x0][0x1f0] ;  /* 0x00007c00ffe57b82 */ /* 0x000e220000000000 */
[----:B------:R-:W2:Y:S02]  /*1d00*/  LDL R246, [R1+0x24] ;  /* 0x0000240001f67983 */ /* 0x000ea40000100800 */
[----:B------:R-:W-:-:S02]  /*1d10*/  LEA.HI.X R5, R222, c[0x0][0x18c], RZ, 0x4, P0 ;  /* 0x00006300de057a11 */ /* 0x000fc400000f24ff */
        /* <DEDUP_REMOVED lines=12> */
[----:B------:R0:W2:Y:S01]  /*1de0*/  LDG.E.128 R196, [R4.64] ;  /* 0x0000000404c47981 */ /* 0x0000a2000c1e1d00 */
[----:B----4-:R-:W-:-:S02]  /*1df0*/  HADD2.F32 R8, -RZ, R200.H0_H0 ;  /* 0x200000c8ff087230 */ /* 0x010fc40000004100 */
[----:B0-----:R-:W-:Y:S01]  /*1e00*/  HADD2.F32 R4, -RZ, R200.H1_H1 ;  /* 0x300000c8ff047230 */ /* 0x001fe20000004100 */
[----:B-----5:R-:W-:Y:S01]  /*1e10*/  FSEL R200, R216, RZ, !P0 ;  /* 0x000000ffd8c87208 */ /* 0x020fe20004000000 */
[--C-:B------:R-:W-:Y:S02]  /*1e20*/  HADD2.F32 R5, -RZ, R201.reuse.H0_H0 ;  /* 0x200000c9ff057230 */ /* 0x100fe40000004100 */
[----:B------:R-:W-:Y:S02]  /*1e30*/  HADD2.F32 R7, -RZ, R201.H1_H1 ;  /* 0x300000c9ff077230 */ /* 0x000fe40000004100 */
[--C-:B------:R-:W-:Y:S02]  /*1e40*/  HADD2.F32 R13, -RZ, R202.reuse.H0_H0 ;  /* 0x200000caff0d7230 */ /* 0x100fe40000004100 */
[----:B------:R-:W-:Y:S02]  /*1e50*/  HADD2.F32 R14, -RZ, R202.H1_H1 ;  /* 0x300000caff0e7230 */ /* 0x000fe40000004100 */
[----:B------:R-:W-:-:S02]  /*1e60*/  HADD2.F32 R202, -RZ, R203.H0_H0 ;  /* 0x200000cbffca7230 */ /* 0x000fc40000004100 */
[----:B------:R-:W-:Y:S01]  /*1e70*/  HADD2.F32 R201, -RZ, R203.H1_H1 ;  /* 0x300000cbffc97230 */ /* 0x000fe20000004100 */
[----:B------:R-:W-:-:S04]  /*1e80*/  FADD.FTZ R203, -R200, R8 ;  /* 0x00000008c8cb7221 */ /* 0x000fc80000010100 */
[----:B------:R-:W-:Y:S02]  /*1e90*/  FMUL.FTZ R220, R6, R203 ;  /* 0x000000cb06dc7220 */ /* 0x000fe40000410000 */
[----:B------:R-:W4:Y:S01]  /*1ea0*/  LDL R203, [R1+0x20] ;  /* 0x0000200001cb7983 */ /* 0x000f220000100800 */
[C---:B------:R-:W-:Y:S02]  /*1eb0*/  FADD.FTZ R8, -R200.reuse, R13 ;  /* 0x0000000dc8087221 */ /* 0x040fe40000010100 */
[C---:B------:R-:W-:Y:S02]  /*1ec0*/  FADD.FTZ R4, -R200.reuse, R4 ;  /* 0x00000004c8047221 */ /* 0x040fe40000010100 */
[C---:B------:R-:W-:Y:S02]  /*1ed0*/  FADD.FTZ R5, -R200.reuse, R5 ;  /* 0x00000005c8057221 */ /* 0x040fe40000010100 */
[C---:B------:R-:W-:Y:S02]  /*1ee0*/  FADD.FTZ R7, -R200.reuse, R7 ;  /* 0x00000007c8077221 */ /* 0x040fe40000010100 */
[----:B------:R-:W-:-:S02]  /*1ef0*/  FADD.FTZ R14, -R200, R14 ;  /* 0x0000000ec80e7221 */ /* 0x000fc40000010100 */
[C---:B------:R-:W-:Y:S02]  /*1f00*/  FADD.FTZ R13, -R200.reuse, R202 ;  /* 0x000000cac80d7221 */ /* 0x040fe40000010100 */
[----:B------:R-:W-:Y:S01]  /*1f10*/  FADD.FTZ R200, -R200, R201 ;  /* 0x000000c9c8c87221 */ /* 0x000fe20000010100 */
[--C-:B--2---:R-:W-:Y:S01]  /*1f20*/  HADD2.F32 R201, -RZ, R192.reuse.H0_H0 ;  /* 0x200000c0ffc97230 */ /* 0x104fe20000004100 */
[----:B------:R-:W-:Y:S01]  /*1f30*/  FMUL.FTZ R4, R6, R4 ;  /* 0x0000000406047220 */ /* 0x000fe20000410000 */
[----:B------:R-:W-:Y:S02]  /*1f40*/  HADD2.F32 R192, -RZ, R192.H1_H1 ;  /* 0x300000c0ffc07230 */ /* 0x000fe40000004100 */
[--C-:B------:R-:W-:Y:S01]  /*1f50*/  HADD2.F32 R202, -RZ, R196.reuse.H0_H0 ;  /* 0x200000c4ffca7230 */ /* 0x100fe20000004100 */
[----:B------:R-:W-:Y:S01]  /*1f60*/  FADD.FTZ R32, R32, R201 ;  /* 0x000000c920207221 */ /* 0x000fe20000010000 */
[----:B------:R-:W-:Y:S01]  /*1f70*/  HADD2.F32 R196, -RZ, R196.H1_H1 ;  /* 0x300000c4ffc47230 */ /* 0x000fe20000004100 */
[----:B------:R-:W-:-:S02]  /*1f80*/  FFMA.FTZ R64, R220, R201, R64 ;  /* 0x000000c9dc407223 */ /* 0x000fc40000010040 */
[----:B------:R-:W-:Y:S02]  /*1f90*/  FADD.FTZ R33, R33, R192 ;  /* 0x000000c021217221 */ /* 0x000fe40000010000 */
[----:B------:R-:W-:Y:S02]  /*1fa0*/  FFMA.FTZ R65, R4, R192, R65 ;  /* 0x000000c004417223 */ /* 0x000fe40000010041 */
[----:B------:R-:W-:Y:S02]  /*1fb0*/  FADD.FTZ R96, R96, R202 ;  /* 0x000000ca60607221 */ /* 0x000fe40000010000 */
[----:B------:R-:W-:Y:S02]  /*1fc0*/  FFMA.FTZ R128, R220, R202, R128 ;  /* 0x000000cadc807223 */ /* 0x000fe40000010080 */
[----:B------:R-:W-:Y:S02]  /*1fd0*/  FADD.FTZ R97, R97, R196 ;  /* 0x000000c461617221 */ /* 0x000fe40000010000 */
[----:B------:R-:W-:-:S02]  /*1fe0*/  FFMA.FTZ R129, R4, R196, R129 ;  /* 0x000000c404817223 */ /* 0x000fc40000010081 */
[C---:B------:R-:W-:Y:S02]  /*1ff0*/  FMUL.FTZ R5, R6.reuse, R5 ;  /* 0x0000000506057220 */ /* 0x040fe40000410000 */
[C---:B------:R-:W-:Y:S01]  /*2000*/  FMUL.FTZ R7, R6.reuse, R7 ;  /* 0x0000000706077220 */ /* 0x040fe20000410000 */
[----:B------:R-:W-:Y:S01]  /*2010*/  ISETP.NE.U32.AND P0, PT, RZ, c[0x0][0x218], PT ;  /* 0x00008600ff007a0c */ /* 0x000fe20003f05070 */
[C---:B------:R-:W-:Y:S02]  /*2020*/  FMUL.FTZ R8, R6.reuse, R8 ;  /* 0x0000000806087220 */ /* 0x040fe40000410000 */
[C---:B------:R-:W-:Y:S01]  /*2030*/  FMUL.FTZ R14, R6.reuse, R14 ;  /* 0x0000000e060e7220 */ /* 0x040fe20000410000 */
[----:B------:R-:W-:Y:S01]  /*2040*/  ISETP.NE.AND.EX P0, PT, RZ, c[0x0][0x21c], PT, P0 ;  /* 0x00008700ff007a0c */ /* 0x000fe20003f05300 */
[----:B------:R-:W-:Y:S02]  /*2050*/  FMUL.FTZ R13, R6, R13 ;  /* 0x0000000d060d7220 */ /* 0x000fe40000410000 */
[----:B----4-:R-:W-:-:S02]  /*2060*/  FMUL.FTZ R203, R203, R201 ;  /* 0x000000c9cbcb7220 */ /* 0x010fc40000410000 */
[----:B------:R-:W-:Y:S01]  /*2070*/  FMUL.FTZ R201, R246, R192 ;  /* 0x000000c0f6c97220 */ /* 0x000fe20000410000 */
[----:B------:R-:W-:Y:S01]  /*2080*/  HADD2.F32 R192, -RZ, R193.H0_H0 ;  /* 0x200000c1ffc07230 */ /* 0x000fe20000004100 */
[----:B---3--:R-:W-:Y:S02]  /*2090*/  FFMA.FTZ R202, R252, R202, R203 ;  /* 0x000000cafcca7223 */ /* 0x008fe400000100cb */
[----:B------:R-:W-:Y:S01]  /*20a0*/  FFMA.FTZ R203, R245, R196, R201 ;  /* 0x000000c4f5cb7223 */ /* 0x000fe200000100c9 */
[----:B------:R-:W-:Y:S01]  /*20b0*/  HADD2.F32 R196, -RZ, R197.H0_H0 ;  /* 0x200000c5ffc47230 */ /* 0x000fe20000004100 */
[-C--:B------:R-:W-:Y:S01]  /*20c0*/  FMUL.FTZ R201, R238, R192.reuse ;  /* 0x000000c0eec97220 */ /* 0x080fe20000410000 */
[----:B------:R-:W-:Y:S01]  /*20d0*/  HADD2.F32 R193, -RZ, R193.H1_H1 ;  /* 0x300000c1ffc17230 */ /* 0x000fe20000004100 */
[----:B------:R-:W-:Y:S02]  /*20e0*/  FADD.FTZ R34, R34, R192 ;  /* 0x000000c022227221 */ /* 0x000fe40000010000 */
[----:B------:R-:W-:Y:S01]  /*20f0*/  FFMA.FTZ R66, R5, R192, R66 ;  /* 0x000000c005427223 */ /* 0x000fe20000010042 */
[----:B------:R-:W-:Y:S01]  /*2100*/  HADD2.F32 R192, -RZ, R197.H1_H1 ;  /* 0x300000c5ffc07230 */ /* 0x000fe20000004100 */
[----:B------:R-:W-:-:S02]  /*2110*/  FADD.FTZ R98, R98, R196 ;  /* 0x000000c462627221 */ /* 0x000fc40000010000 */
[-C--:B------:R-:W-:Y:S02]  /*2120*/  FFMA.FTZ R130, R5, R196.reuse, R130 ;  /* 0x000000c405827223 */ /* 0x080fe40000010082 */
[----:B------:R-:W-:Y:S02]  /*2130*/  FFMA.FTZ R252, R235, R196, R201 ;  /* 0x000000c4ebfc7223 */ /* 0x000fe400000100c9 */
[----:B------:R-:W-:Y:S02]  /*2140*/  FMUL.FTZ R196, R229, R193 ;  /* 0x000000c1e5c47220 */ /* 0x000fe40000410000 */
[----:B------:R-:W-:Y:S02]  /*2150*/  FADD.FTZ R99, R99, R192 ;  /* 0x000000c063637221 */ /* 0x000fe40000010000 */
[-C--:B------:R-:W-:Y:S02]  /*2160*/  FFMA.FTZ R131, R7, R192.reuse, R131 ;  /* 0x000000c007837223 */ /* 0x080fe40000010083 */
[----:B------:R-:W-:Y:S01]  /*2170*/  FFMA.FTZ R246, R211, R192, R196 ;  /* 0x000000c0d3f67223 */ /* 0x000fe200000100c4 */
[----:B------:R-:W-:Y:S01]  /*2180*/  HADD2.F32 R192, -RZ, R194.H0_H0 ;  /* 0x200000c2ffc07230 */ /* 0x000fe20000004100 */
[----:B------:R-:W-:-:S02]  /*2190*/  FADD.FTZ R35, R35, R193 ;  /* 0x000000c123237221 */ /* 0x000fc40000010000 */
[----:B------:R-:W-:Y:S01]  /*21a0*/  FFMA.FTZ R67, R7, R193, R67 ;  /* 0x000000c107437223 */ /* 0x000fe20000010043 */
[----:B------:R-:W-:Y:S01]  /*21b0*/  HADD2.F32 R193, -RZ, R198.H0_H0 ;  /* 0x200000c6ffc17230 */ /* 0x000fe20000004100 */
[-C--:B------:R-:W-:Y:S01]  /*21c0*/  FMUL.FTZ R196, R164, R192.reuse ;  /* 0x000000c0a4c47220 */ /* 0x080fe20000410000 */
[----:B------:R-:W-:Y:S01]  /*21d0*/  HADD2.F32 R194, -RZ, R194.H1_H1 ;  /* 0x300000c2ffc27230 */ /* 0x000fe20000004100 */
[----:B------:R-:W-:Y:S02]  /*21e0*/  FADD.FTZ R28, R28, R192 ;  /* 0x000000c01c1c7221 */ /* 0x000fe40000010000 */
[----:B------:R-:W-:Y:S01]  /*21f0*/  FFMA.FTZ R60, R8, R192, R60 ;  /* 0x000000c0083c7223 */ /* 0x000fe2000001003c */
[----:B------:R-:W-:Y:S01]  /*2200*/  HADD2.F32 R192, -RZ, R198.H1_H1 ;  /* 0x300000c6ffc07230 */ /* 0x000fe20000004100 */
[----:B------:R-:W-:Y:S02]  /*2210*/  FADD.FTZ R92, R92, R193 ;  /* 0x000000c15c5c7221 */ /* 0x000fe40000010000 */
[----:B------:R-:W-:-:S02]  /*2220*/  FFMA.FTZ R124, R8, R193, R124 ;  /* 0x000000c1087c7223 */ /* 0x000fc4000001007c */
[----:B------:R-:W-:Y:S02]  /*2230*/  FFMA.FTZ R245, R168, R193, R196 ;  /* 0x000000c1a8f57223 */ /* 0x000fe400000100c4 */
[-C--:B------:R-:W-:Y:S02]  /*2240*/  FMUL.FTZ R193, R165, R194.reuse ;  /* 0x000000c2a5c17220 */ /* 0x080fe40000410000 */
[----:B------:R-:W-:Y:S02]  /*2250*/  FADD.FTZ R29, R29, R194 ;  /* 0x000000c21d1d7221 */ /* 0x000fe40000010000 */
[C---:B------:R-:W-:Y:S01]  /*2260*/  FFMA.FTZ R61, R14.reuse, R194, R61 ;  /* 0x000000c20e3d7223 */ /* 0x040fe2000001003d */
[----:B------:R-:W-:Y:S01]  /*2270*/  HADD2.F32 R194, -RZ, R195.H0_H0 ;  /* 0x200000c3ffc27230 */ /* 0x000fe20000004100 */
[----:B------:R-:W-:Y:S02]  /*2280*/  FADD.FTZ R93, R93, R192 ;  /* 0x000000c05d5d7221 */ /* 0x000fe40000010000 */
[----:B------:R-:W-:-:S02]  /*2290*/  FFMA.FTZ R125, R14, R192, R125 ;  /* 0x000000c00e7d7223 */ /* 0x000fc4000001007d */
[----:B------:R-:W-:Y:S01]  /*22a0*/  FFMA.FTZ R238, R169, R192, R193 ;  /* 0x000000c0a9ee7223 */ /* 0x000fe200000100c1 */
        /* <DEDUP_REMOVED lines=10> */
[----:B0-----:R-:W-:Y:S01]  /*2350*/  HADD2.F32 R192, -RZ, R199.H1_H1 ;  /* 0x300000c7ffc07230 */ /* 0x001fe20000004100 */
        /* <DEDUP_REMOVED lines=24> */
[C---:B------:R-:W-:Y:S02]  /*24e0*/  FFMA.FTZ R63, R211.reuse, R195, R63 ;  /* 0x000000c3d33f7223 */ /* 0x040fe4000001003f */
[----:B------:R-:W-:Y:S02]  /*24f0*/  FADD.FTZ R224, R192, R229 ;  /* 0x000000e5c0e07221 */ /* 0x000fe40000010000 */
[----:B------:R-:W-:Y:S02]  /*2500*/  FFMA.FTZ R223, R211, R229, R193 ;  /* 0x000000e5d3df7223 */ /* 0x000fe400000100c1 */
.L_x_1183:
[----:B0-----:R-:W-:Y:S05]  /*2510*/  BSYNC B1 ;  /* 0x0000000000017941 */ /* 0x001fea0003800000 */
.L_x_1182:
        /* <DEDUP_REMOVED lines=18> */
[--C-:B--2---:R-:W-:Y:S02]  /*2640*/  HADD2.F32 R218, -RZ, R192.reuse.H0_H0 ;  /* 0x200000c0ffda7230 */ /* 0x104fe40000004100 */
[----:B-1----:R-:W-:Y:S02]  /*2650*/  HADD2.F32 R208, -RZ, R192.H1_H1 ;  /* 0x300000c0ffd07230 */ /* 0x002fe40000004100 */
[--C-:B------:R-:W-:Y:S01]  /*2660*/  HADD2.F32 R209, -RZ, R193.reuse.H0_H0 ;  /* 0x200000c1ffd17230 */ /* 0x100fe20000004100 */
[C---:B------:R-:W-:Y:S01]  /*2670*/  FADD.FTZ R218, -R212.reuse, R218 ;  /* 0x000000dad4da7221 */ /* 0x040fe20000010100 */
[----:B------:R-:W-:Y:S01]  /*2680*/  HADD2.F32 R193, -RZ, R193.H1_H1 ;  /* 0x300000c1ffc17230 */ /* 0x000fe20000004100 */
[C---:B------:R-:W-:Y:S01]  /*2690*/  FADD.FTZ R216, -R212.reuse, R208 ;  /* 0x000000d0d4d87221 */ /* 0x040fe20000010100 */
[--C-:B------:R-:W-:Y:S01]  /*26a0*/  HADD2.F32 R192, -RZ, R194.reuse.H0_H0 ;  /* 0x200000c2ffc07230 */ /* 0x100fe20000004100 */
[C---:B------:R-:W-:Y:S01]  /*26b0*/  FADD.FTZ R209, -R212.reuse, R209 ;  /* 0x000000d1d4d17221 */ /* 0x040fe20000010100 */
[----:B------:R-:W-:Y:S01]  /*26c0*/  HADD2.F32 R194, -RZ, R194.H1_H1 ;  /* 0x300000c2ffc27230 */ /* 0x000fe20000004100 */
[----:B------:R-:W-:Y:S01]  /*26d0*/  FADD.FTZ R208, -R212, R193 ;  /* 0x000000c1d4d07221 */ /* 0x000fe20000010100 */
[--C-:B------:R-:W-:Y:S01]  /*26e0*/  HADD2.F32 R221, -RZ, R195.reuse.H0_H0 ;  /* 0x200000c3ffdd7230 */ /* 0x100fe20000004100 */
[----:B------:R-:W-:Y:S01]  /*26f0*/  FMUL.FTZ R227, R6, R218 ;  /* 0x000000da06e37220 */ /* 0x000fe20000410000 */
[----:B------:R-:W-:Y:S01]  /*2700*/  HADD2.F32 R219, -RZ, R195.H1_H1 ;  /* 0x300000c3ffdb7230 */ /* 0x000fe20000004100 */
[----:B------:R-:W-:-:S02]  /*2710*/  FADD.FTZ R195, -R212, R192 ;  /* 0x000000c0d4c37221 */ /* 0x000fc40000010100 */
[C---:B------:R-:W-:Y:S02]  /*2720*/  FADD.FTZ R194, -R212.reuse, R194 ;  /* 0x000000c2d4c27221 */ /* 0x040fe40000010100 */
[C---:B------:R-:W-:Y:S02]  /*2730*/  FADD.FTZ R193, -R212.reuse, R221 ;  /* 0x000000ddd4c17221 */ /* 0x040fe40000010100 */
[----:B------:R-:W-:Y:S01]  /*2740*/  FADD.FTZ R192, -R212, R219 ;  /* 0x000000dbd4c07221 */ /* 0x000fe20000010100 */
[--C-:B---3--:R-:W-:Y:S01]  /*2750*/  HADD2.F32 R212, -RZ, R196.reuse.H0_H0 ;  /* 0x200000c4ffd47230 */ /* 0x108fe20000004100 */
[C---:B------:R-:W-:Y:S01]  /*2760*/  FMUL.FTZ R225, R6.reuse, R216 ;  /* 0x000000d806e17220 */ /* 0x040fe20000410000 */
[----:B------:R-:W-:Y:S01]  /*2770*/  HADD2.F32 R196, -RZ, R196.H1_H1 ;  /* 0x300000c4ffc47230 */ /* 0x000fe20000004100 */
[----:B------:R-:W-:Y:S01]  /*2780*/  FMUL.FTZ R221, R6, R209 ;  /* 0x000000d106dd7220 */ /* 0x000fe20000410000 */
[--C-:B----4-:R-:W-:Y:S01]  /*2790*/  HADD2.F32 R219, -RZ, R200.reuse.H0_H0 ;  /* 0x200000c8ffdb7230 */ /* 0x110fe20000004100 */
[----:B------:R-:W-:Y:S01]  /*27a0*/  FMUL.FTZ R218, R152, R212 ;  /* 0x000000d498da7220 */ /* 0x000fe20000410000 */
[----:B------:R-:W-:Y:S01]  /*27b0*/  HADD2.F32 R200, -RZ, R200.H1_H1 ;  /* 0x300000c8ffc87230 */ /* 0x000fe20000004100 */
[----:B------:R-:W-:-:S02]  /*27c0*/  FADD.FTZ R24, R24, R212 ;  /* 0x000000d418187221 */ /* 0x000fc40000010000 */
[----:B------:R-:W-:Y:S02]  /*27d0*/  FFMA.FTZ R56, R227, R212, R56 ;  /* 0x000000d4e3387223 */ /* 0x000fe40000010038 */
[-C--:B------:R-:W-:Y:S02]  /*27e0*/  FMUL.FTZ R212, R153, R196.reuse ;  /* 0x000000c499d47220 */ /* 0x080fe40000410000 */
[----:B------:R-:W-:Y:S02]  /*27f0*/  FADD.FTZ R25, R25, R196 ;  /* 0x000000c419197221 */ /* 0x000fe40000010000 */
[----:B------:R-:W-:Y:S01]  /*2800*/  FFMA.FTZ R57, R225, R196, R57 ;  /* 0x000000c4e1397223 */ /* 0x000fe20000010039 */
[--C-:B------:R-:W-:Y:S01]  /*2810*/  HADD2.F32 R196, -RZ, R197.reuse.H0_H0 ;  /* 0x200000c5ffc47230 */ /* 0x100fe20000004100 */
[----:B------:R-:W-:Y:S01]  /*2820*/  FADD.FTZ R89, R89, R200 ;  /* 0x000000c859597221 */ /* 0x000fe20000010000 */
[----:B------:R-:W-:Y:S01]  /*2830*/  HADD2.F32 R197, -RZ, R197.H1_H1 ;  /* 0x300000c5ffc57230 */ /* 0x000fe20000004100 */
[----:B------:R-:W-:-:S02]  /*2840*/  FFMA.FTZ R121, R225, R200, R121 ;  /* 0x000000c8e1797223 */ /* 0x000fc40000010079 */
[----:B------:R-:W-:Y:S01]  /*2850*/  FFMA.FTZ R244, R161, R200, R212 ;  /* 0x000000c8a1f47223 */ /* 0x000fe200000100d4 */
[--C-:B------:R-:W-:Y:S01]  /*2860*/  HADD2.F32 R200, -RZ, R201.reuse.H0_H0 ;  /* 0x200000c9ffc87230 */ /* 0x100fe20000004100 */
[-C--:B------:R-:W-:Y:S02]  /*2870*/  FMUL.FTZ R209, R154, R196.reuse ;  /* 0x000000c49ad17220 */ /* 0x080fe40000410000 */
[----:B------:R-:W-:Y:S02]  /*2880*/  FADD.FTZ R26, R26, R196 ;  /* 0x000000c41a1a7221 */ /* 0x000fe40000010000 */
[----:B------:R-:W-:Y:S01]  /*2890*/  FFMA.FTZ R58, R221, R196, R58 ;  /* 0x000000c4dd3a7223 */ /* 0x000fe2000001003a */
[----:B------:R-:W-:Y:S01]  /*28a0*/  HADD2.F32 R196, -RZ, R201.H1_H1 ;  /* 0x300000c9ffc47230 */ /* 0x000fe20000004100 */
[----:B------:R-:W-:Y:S02]  /*28b0*/  FADD.FTZ R88, R88, R219 ;  /* 0x000000db58587221 */ /* 0x000fe40000010000 */
[----:B------:R-:W-:-:S02]  /*28c0*/  FFMA.FTZ R120, R227, R219, R120 ;  /* 0x000000dbe3787223 */ /* 0x000fc40000010078 */
[----:B------:R-:W-:Y:S02]  /*28d0*/  FFMA.FTZ R251, R160, R219, R218 ;  /* 0x000000dba0fb7223 */ /* 0x000fe400000100da */
[----:B------:R-:W-:Y:S02]  /*28e0*/  FADD.FTZ R90, R90, R200 ;  /* 0x000000c85a5a7221 */ /* 0x000fe40000010000 */
[-C--:B------:R-:W-:Y:S02]  /*28f0*/  FFMA.FTZ R122, R221, R200.reuse, R122 ;  /* 0x000000c8dd7a7223 */ /* 0x080fe4000001007a */
[----:B------:R-:W-:Y:S02]  /*2900*/  FFMA.FTZ R243, R162, R200, R209 ;  /* 0x000000c8a2f37223 */ /* 0x000fe400000100d1 */
[----:B------:R-:W-:Y:S02]  /*2910*/  FMUL.FTZ R219, R6, R208 ;  /* 0x000000d006db7220 */ /* 0x000fe40000410000 */
[----:B------:R-:W-:-:S02]  /*2920*/  FMUL.FTZ R200, R155, R197 ;  /* 0x000000c59bc87220 */ /* 0x000fc40000410000 */
[----:B------:R-:W-:Y:S02]  /*2930*/  FADD.FTZ R91, R91, R196 ;  /* 0x000000c45b5b7221 */ /* 0x000fe40000010000 */
[-C--:B------:R-:W-:Y:S02]  /*2940*/  FFMA.FTZ R123, R219, R196.reuse, R123 ;  /* 0x000000c4db7b7223 */ /* 0x080fe4000001007b */
[----:B------:R-:W-:Y:S01]  /*2950*/  FFMA.FTZ R237, R163, R196, R200 ;  /* 0x000000c4a3ed7223 */ /* 0x000fe200000100c8 */
[----:B------:R-:W-:Y:S01]  /*2960*/  HADD2.F32 R196, -RZ, R198.H0_H0 ;  /* 0x200000c6ffc47230 */ /* 0x000fe20000004100 */
[----:B------:R-:W-:Y:S02]  /*2970*/  FADD.FTZ R27, R27, R197 ;  /* 0x000000c51b1b7221 */ /* 0x000fe40000010000 */
[----:B------:R-:W-:Y:S01]  /*2980*/  FFMA.FTZ R59, R219, R197, R59 ;  /* 0x000000c5db3b7223 */ /* 0x000fe2000001003b */
[----:B------:R-:W-:Y:S01]  /*2990*/  HADD2.F32 R197, -RZ, R202.H0_H0 ;  /* 0x200000caffc57230 */ /* 0x000fe20000004100 */
[----:B------:R-:W-:-:S02]  /*29a0*/  FMUL.FTZ R218, R6, R195 ;  /* 0x000000c306da7220 */ /* 0x000fc40000410000 */
[-C--:B------:R-:W-:Y:S02]  /*29b0*/  FMUL.FTZ R195, R148, R196.reuse ;  /* 0x000000c494c37220 */ /* 0x080fe40000410000 */
[----:B------:R-:W-:Y:S02]  /*29c0*/  FADD.FTZ R20, R20, R196 ;  /* 0x000000c414147221 */ /* 0x000fe40000010000 */
[----:B------:R-:W-:Y:S01]  /*29d0*/  FFMA.FTZ R236, R156, R197, R195 ;  /* 0x000000c59cec7223 */ /* 0x000fe200000100c3 */
[----:B------:R-:W-:Y:S01]  /*29e0*/  HADD2.F32 R195, -RZ, R198.H1_H1 ;  /* 0x300000c6ffc37230 */ /* 0x000fe20000004100 */
[----:B------:R-:W-:Y:S01]  /*29f0*/  FFMA.FTZ R52, R218, R196, R52 ;  /* 0x000000c4da347223 */ /* 0x000fe20000010034 */
[----:B------:R-:W-:Y:S01]  /*2a00*/  HADD2.F32 R196, -RZ, R202.H1_H1 ;  /* 0x300000caffc47230 */ /* 0x000fe20000004100 */
[----:B------:R-:W-:Y:S02]  /*2a10*/  FMUL.FTZ R208, R6, R194 ;  /* 0x000000c206d07220 */ /* 0x000fe40000410000 */
[----:B------:R-:W-:-:S02]  /*2a20*/  FMUL.FTZ R194, R149, R195 ;  /* 0x000000c395c27220 */ /* 0x000fc40000410000 */
[----:B------:R-:W-:Y:S02]  /*2a30*/  FADD.FTZ R21, R21, R195 ;  /* 0x000000c315157221 */ /* 0x000fe40000010000 */
[----:B------:R-:W-:Y:S01]  /*2a40*/  FFMA.FTZ R233, R157, R196, R194 ;  /* 0x000000c49de97223 */ /* 0x000fe200000100c2 */
[----:B------:R-:W-:Y:S01]  /*2a50*/  HADD2.F32 R194, -RZ, R199.H0_H0 ;  /* 0x200000c7ffc27230 */ /* 0x000fe20000004100 */
[----:B------:R-:W-:Y:S01]  /*2a60*/  FFMA.FTZ R53, R208, R195, R53 ;  /* 0x000000c3d0357223 */ /* 0x000fe20000010035 */
[----:B------:R-:W-:Y:S01]  /*2a70*/  HADD2.F32 R195, -RZ, R203.H0_H0 ;  /* 0x200000cbffc37230 */ /* 0x000fe20000004100 */
[----:B------:R-:W-:Y:S02]  /*2a80*/  FMUL.FTZ R209, R6, R193 ;  /* 0x000000c106d17220 */ /* 0x000fe40000410000 */
[----:B------:R-:W-:Y:S02]  /*2a90*/  FMUL.FTZ R193, R150, R194 ;  /* 0x000000c296c17220 */ /* 0x000fe40000410000 */
[----:B------:R-:W-:-:S02]  /*2aa0*/  FADD.FTZ R22, R22, R194 ;  /* 0x000000c216167221 */ /* 0x000fc40000010000 */
[----:B------:R-:W-:Y:S01]  /*2ab0*/  FFMA.FTZ R231, R158, R195, R193 ;  /* 0x000000c39ee77223 */ /* 0x000fe200000100c1 */
[----:B------:R-:W-:Y:S01]  /*2ac0*/  HADD2.F32 R193, -RZ, R199.H1_H1 ;  /* 0x300000c7ffc17230 */ /* 0x000fe20000004100 */
[----:B------:R-:W-:Y:S01]  /*2ad0*/  FFMA.FTZ R54, R209, R194, R54 ;  /* 0x000000c2d1367223 */ /* 0x000fe20000010036 */
[----:B------:R-:W-:Y:S01]  /*2ae0*/  HADD2.F32 R194, -RZ, R203.H1_H1 ;  /* 0x300000cbffc27230 */ /* 0x000fe20000004100 */
[----:B------:R-:W-:Y:S02]  /*2af0*/  FMUL.FTZ R212, R6, R192 ;  /* 0x000000c006d47220 */ /* 0x000fe40000410000 */
[----:B------:R-:W-:Y:S02]  /*2b00*/  FMUL.FTZ R192, R151, R193 ;  /* 0x000000c197c07220 */ /* 0x000fe40000410000 */
[----:B------:R-:W-:Y:S02]  /*2b10*/  FADD.FTZ R23, R23, R193 ;  /* 0x000000c117177221 */ /* 0x000fe40000010000 */
        /* <DEDUP_REMOVED lines=26> */
.L_x_1185:
[----:B------:R-:W-:Y:S05]  /*2cc0*/  BSYNC B1 ;  /* 0x0000000000017941 */ /* 0x000fea0003800000 */
.L_x_1184:
[----:B------:R-:W-:Y:S05]  /*2cd0*/  BRA.DIV ~URZ, `(.L_x_1186) ;  /* 0x000039327f007947 */ /* 0x000fea000b800000 */
[----:B------:R0:W1:Y:S02]  /*2ce0*/  SHFL.BFLY PT, R195, R224, 0x1, 0x1f ;  /* 0x0c201f00e0c37f89 */ /* 0x00006400000e0000 */
.L_x_1211:
[----:B------:R-:W-:Y:S05]  /*2cf0*/  BRA.DIV ~URZ, `(.L_x_1187) ;  /* 0x000039927f007947 */ /* 0x000fea000b800000 */
[----:B-1----:R-:W-:Y:S01]  /*2d00*/  FADD.FTZ R195, R195, R224 ;  /* 0x000000e0c3c37221 */ /* 0x002fe20000010000 */
[----:B------:R-:W1:Y:S04]  /*2d10*/  SHFL.BFLY PT, R192, R223, 0x1, 0x1f ;  /* 0x0c201f00dfc07f89 */ /* 0x000e6800000e0000 */
        /* <DEDUP_REMOVED lines=15> */
.L_x_1212:
        /* <DEDUP_REMOVED lines=12> */
[-CC-:B-----5:R-:W-:Y:S01]  /*2ed0*/  FFMA.FTZ R192, R0, R198.reuse, R199.reuse ;  /* 0x000000c600c07223 */ /* 0x1a0fe200000100c7 */
[----:B------:R-:W-:Y:S01]  /*2ee0*/  ISETP.NE.U32.AND P1, PT, RZ, c[0x0][0x258], PT ;  /* 0x00009600ff007a0c */ /* 0x000fe20003f25070 */
[----:B------:R-:W-:Y:S01]  /*2ef0*/  FFMA.FTZ R195, R217, R198, R199 ;  /* 0x000000c6d9c37223 */ /* 0x000fe200000100c7 */
[----:B------:R-:W-:Y:S01]  /*2f00*/  ISETP.NE.AND.EX P0, PT, RZ, c[0x0][0x21c], PT, P0 ;  /* 0x00008700ff007a0c */ /* 0x000fe20003f05300 */
[----:B------:R-:W-:Y:S01]  /*2f10*/  FADD.FTZ R192, R232, -R192 ;  /* 0x800000c0e8c07221 */ /* 0x000fe20000010000 */
[----:B------:R-:W-:-:S02]  /*2f20*/  ISETP.NE.U32.AND P6, PT, RZ, c[0x0][0x250], PT ;  /* 0x00009400ff007a0c */ /* 0x000fc40003fc5070 */
[----:B------:R-:W-:Y:S01]  /*2f30*/  ISETP.NE.AND.EX P1, PT, RZ, c[0x0][0x25c], PT, P1 ;  /* 0x00009700ff007a0c */ /* 0x000fe20003f25310 */
[----:B------:R-:W-:Y:S01]  /*2f40*/  FMUL.FTZ R196, R6, R192 ;  /* 0x000000c006c47220 */ /* 0x000fe20000410000 */
[----:B------:R-:W-:-:S07]  /*2f50*/  ISETP.NE.AND.EX P6, PT, RZ, c[0x0][0x254], PT, P6 ;  /* 0x00009500ff007a0c */ /* 0x000fce0003fc5360 */
[----:B------:R-:W-:Y:S02]  /*2f60*/  @P0 HADD2.F32 R192, -RZ, R16.H0_H0 ;  /* 0x20000010ffc00230 */ /* 0x000fe40000004100 */
[----:B------:R-:W-:-:S03]  /*2f70*/  @P0 HADD2.F32 R197, -RZ, R17.H0_H0 ;  /* 0x20000011ffc50230 */ /* 0x000fc60000004100 */
[----:B------:R-:W-:-:S05]  /*2f80*/  @P0 FADD.FTZ R196, R196, R192 ;  /* 0x000000c0c4c40221 */ /* 0x000fca0000010000 */
[-C--:B------:R-:W-:Y:S02]  /*2f90*/  @P1 F2FP.PACK_AB R192, RZ, R196.reuse ;  /* 0x000000c4ffc0123e */ /* 0x080fe400000000ff */
[----:B------:R-:W-:Y:S02]  /*2fa0*/  @P6 F2FP.PACK_AB R193, RZ, R196 ;  /* 0x000000c4ffc1623e */ /* 0x000fe400000000ff */
[----:B------:R-:W-:Y:S02]  /*2fb0*/  @P1 PRMT R184, R192, 0x7610, R184 ;  /* 0x00007610c0b81816 */ /* 0x000fe400000000b8 */
[----:B------:R-:W-:Y:S01]  /*2fc0*/  @P6 PRMT R188, R193, 0x7610, R188 ;  /* 0x00007610c1bc6816 */ /* 0x000fe200000000bc */
[----:B------:R-:W-:Y:S02]  /*2fd0*/  FFMA.FTZ R193, R215, R198, R199 ;  /* 0x000000c6d7c17223 */ /* 0x000fe400000100c7 */
[----:B--2---:R-:W-:Y:S01]  /*2fe0*/  FADD.FTZ R195, R194, -R195 ;  /* 0x800000c3c2c37221 */ /* 0x004fe20000010000 */
[----:B------:R-:W-:-:S03]  /*2ff0*/  @P0 HADD2.F32 R194, -RZ, R16.H1_H1 ;  /* 0x30000010ffc20230 */ /* 0x000fc60000004100 */
[----:B------:R-:W-:Y:S02]  /*3000*/  FMUL.FTZ R195, R6, R195 ;  /* 0x000000c306c37220 */ /* 0x000fe40000410000 */
[----:B---3--:R-:W-:Y:S01]  /*3010*/  FADD.FTZ R193, R200, -R193 ;  /* 0x800000c1c8c17221 */ /* 0x008fe20000010000 */
[----:B------:R-:W-:Y:S01]  /*3020*/  HFMA2.MMA R200, -RZ, RZ, 0, 9.5367431640625e-07 ;  /* 0x00000010ffc87435 */ /* 0x000fe200000001ff */
[----:B------:R-:W-:Y:S02]  /*3030*/  @P0 FADD.FTZ R195, R195, R194 ;  /* 0x000000c2c3c30221 */ /* 0x000fe40000010000 */
[----:B------:R-:W-:-:S03]  /*3040*/  FMUL.FTZ R193, R6, R193 ;  /* 0x000000c106c17220 */ /* 0x000fc60000410000 */
[-C--:B------:R-:W-:Y:S01]  /*3050*/  @P6 F2FP.PACK_AB R192, RZ, R195.reuse ;  /* 0x000000c3ffc0623e */ /* 0x080fe200000000ff */
[----:B------:R-:W-:Y:S01]  /*3060*/  @P0 FADD.FTZ R193, R193, R197 ;  /* 0x000000c5c1c10221 */ /* 0x000fe20000010000 */
[----:B------:R-:W-:Y:S02]  /*3070*/  @P1 F2FP.PACK_AB R194, RZ, R195 ;  /* 0x000000c3ffc2123e */ /* 0x000fe400000000ff */
[----:B------:R-:W-:Y:S01]  /*3080*/  @P6 PRMT R188, R188, 0x5410, R192 ;  /* 0x00005410bcbc6816 */ /* 0x000fe200000000c0 */
[----:B------:R-:W-:Y:S01]  /*3090*/  FFMA.FTZ R192, R9, R198, R199 ;  /* 0x000000c609c07223 */ /* 0x000fe200000100c7 */
[----:B------:R-:W-:Y:S02]  /*30a0*/  @P1 PRMT R184, R184, 0x5410, R194 ;  /* 0x00005410b8b81816 */ /* 0x000fe400000000c2 */
[----:B------:R-:W-:Y:S01]  /*30b0*/  @P1 F2FP.PACK_AB R197, RZ, R193 ;  /* 0x000000c1ffc5123e */ /* 0x000fe200000000ff */
[----:B------:R-:W-:-:S03]  /*30c0*/  FADD.FTZ R192, R250, -R192 ;  /* 0x800000c0fac07221 */ /* 0x000fc60000010000 */
[----:B------:R-:W-:Y:S01]  /*30d0*/  @P1 PRMT R185, R197, 0x7610, R185 ;  /* 0x00007610c5b91816 */ /* 0x000fe200000000b9 */
[----:B------:R-:W-:Y:S01]  /*30e0*/  FMUL.FTZ R194, R6, R192 ;  /* 0x000000c006c27220 */ /* 0x000fe20000410000 */
[----:B------:R-:W-:Y:S01]  /*30f0*/  @P0 HADD2.F32 R192, -RZ, R17.H1_H1 ;  /* 0x30000011ffc00230 */ /* 0x000fe20000004100 */
[----:B------:R-:W-:-:S04]  /*3100*/  @P6 F2FP.PACK_AB R197, RZ, R193 ;  /* 0x000000c1ffc5623e */ /* 0x000fc800000000ff */
[----:B------:R-:W-:Y:S01]  /*3110*/  @P0 FADD.FTZ R194, R194, R192 ;  /* 0x000000c0c2c20221 */ /* 0x000fe20000010000 */
[----:B------:R-:W-:Y:S01]  /*3120*/  F2FP.PACK_AB R192, R195, R196 ;  /* 0x000000c4c3c0723e */ /* 0x000fe200000000ff */
[----:B------:R-:W-:Y:S01]  /*3130*/  @P0 HADD2.F32 R196, -RZ, R18.H0_H0 ;  /* 0x20000012ffc40230 */ /* 0x000fe20000004100 */
[----:B------:R-:W-:Y:S01]  /*3140*/  @P6 PRMT R189, R197, 0x7610, R189 ;  /* 0x00007610c5bd6816 */ /* 0x000fe200000000bd */
[----:B------:R-:W-:Y:S01]  /*3150*/  @P0 HADD2.F32 R197, -RZ, R19.H1_H1 ;  /* 0x30000013ffc50230 */ /* 0x000fe20000004100 */
[-C--:B------:R-:W-:Y:S02]  /*3160*/  @P1 F2FP.PACK_AB R195, RZ, R194.reuse ;  /* 0x000000c2ffc3123e */ /* 0x080fe400000000ff */
[----:B------:R-:W-:Y:S02]  /*3170*/  F2FP.PACK_AB R193, R194, R193 ;  /* 0x000000c1c2c1723e */ /* 0x000fe400000000ff */
[----:B------:R-:W-:Y:S02]  /*3180*/  @P1 PRMT R185, R185, 0x5410, R195 ;  /* 0x00005410b9b91816 */ /* 0x000fe400000000c3 */
[----:B------:R-:W-:-:S04]  /*3190*/  @P6 F2FP.PACK_AB R195, RZ, R194 ;  /* 0x000000c2ffc3623e */ /* 0x000fc800000000ff */
        /* <DEDUP_REMOVED lines=47> */
.L_x_1189:
[----:B------:R-:W-:Y:S05]  /*3490*/  BSYNC B1 ;  /* 0x0000000000017941 */ /* 0x000fea0003800000 */
.L_x_1188:
        /* <DEDUP_REMOVED lines=13> */
[----:B--2---:R-:W-:Y:S02]  /*3570*/  FADD.FTZ R192, R195, -R192 ;  /* 0x800000c0c3c07221 */ /* 0x004fe40000010000 */
[----:B------:R-:W-:-:S02]  /*3580*/  FFMA.FTZ R195, R214, R198, R199 ;  /* 0x000000c6d6c37223 */ /* 0x000fc400000100c7 */
[----:B-----5:R-:W-:Y:S01]  /*3590*/  FMUL.FTZ R196, R6, R192 ;  /* 0x000000c006c47220 */ /* 0x020fe20000410000 */
[--C-:B------:R-:W-:Y:S01]  /*35a0*/  @P1 HADD2.F32 R192, -RZ, R172.reuse.H0_H0 ;  /* 0x200000acffc01230 */ /* 0x100fe20000004100 */
[----:B---3--:R-:W-:Y:S01]  /*35b0*/  FADD.FTZ R195, R194, -R195 ;  /* 0x800000c3c2c37221 */ /* 0x008fe20000010000 */
[----:B------:R-:W-:-:S03]  /*35c0*/  @P1 HADD2.F32 R194, -RZ, R172.H1_H1 ;  /* 0x300000acffc21230 */ /* 0x000fc60000004100 */
[----:B------:R-:W-:Y:S02]  /*35d0*/  @P1 FADD.FTZ R196, R196, R192 ;  /* 0x000000c0c4c41221 */ /* 0x000fe40000010000 */
[----:B------:R-:W-:-:S03]  /*35e0*/  FMUL.FTZ R195, R6, R195 ;  /* 0x000000c306c37220 */ /* 0x000fc60000410000 */
[-C--:B------:R-:W-:Y:S01]  /*35f0*/  @P0 F2FP.PACK_AB R192, RZ, R196.reuse ;  /* 0x000000c4ffc0023e */ /* 0x080fe200000000ff */
[----:B------:R-:W-:Y:S01]  /*3600*/  @P1 FADD.FTZ R195, R195, R194 ;  /* 0x000000c2c3c31221 */ /* 0x000fe20000010000 */
[----:B------:R-:W-:Y:S02]  /*3610*/  @P6 F2FP.PACK_AB R193, RZ, R196 ;  /* 0x000000c4ffc1623e */ /* 0x000fe400000000ff */
[----:B------:R-:W-:Y:S02]  /*3620*/  @P0 PRMT R184, R192, 0x7610, R184 ;  /* 0x00007610c0b80816 */ /* 0x000fe400000000b8 */
[----:B------:R-:W-:Y:S01]  /*3630*/  @P6 PRMT R188, R193, 0x7610, R188 ;  /* 0x00007610c1bc6816 */ /* 0x000fe200000000bc */
[-C--:B------:R-:W-:Y:S01]  /*3640*/  FFMA.FTZ R193, R213, R198.reuse, R199 ;  /* 0x000000c6d5c17223 */ /* 0x080fe200000100c7 */
[-C--:B------:R-:W-:Y:S02]  /*3650*/  @P6 F2FP.PACK_AB R192, RZ, R195.reuse ;  /* 0x000000c3ffc0623e */ /* 0x080fe400000000ff */
[----:B------:R-:W-:Y:S01]  /*3660*/  @P0 F2FP.PACK_AB R194, RZ, R195 ;  /* 0x000000c3ffc2023e */ /* 0x000fe200000000ff */
[----:B----4-:R-:W-:Y:S01]  /*3670*/  FADD.FTZ R193, R197, -R193 ;  /* 0x800000c1c5c17221 */ /* 0x010fe20000010000 */
[----:B------:R-:W-:Y:S01]  /*3680*/  @P6 PRMT R188, R188, 0x5410, R192 ;  /* 0x00005410bcbc6816 */ /* 0x000fe200000000c0 */
[----:B------:R-:W-:Y:S01]  /*3690*/  FFMA.FTZ R192, R11, R198, R199 ;  /* 0x000000c60bc07223 */ /* 0x000fe200000100c7 */
[----:B------:R-:W-:Y:S01]  /*36a0*/  @P1 HADD2.F32 R197, -RZ, R173.H0_H0 ;  /* 0x200000adffc51230 */ /* 0x000fe20000004100 */
[----:B------:R-:W-:Y:S01]  /*36b0*/  FMUL.FTZ R193, R6, R193 ;  /* 0x000000c106c17220 */ /* 0x000fe20000410000 */
[----:B------:R-:W-:Y:S01]  /*36c0*/  @P0 PRMT R184, R184, 0x5410, R194 ;  /* 0x00005410b8b80816 */ /* 0x000fe200000000c2 */
[----:B------:R-:W-:-:S02]  /*36d0*/  FADD.FTZ R192, R248, -R192 ;  /* 0x800000c0f8c07221 */ /* 0x000fc40000010000 */
[----:B------:R-:W-:Y:S02]  /*36e0*/  @P1 FADD.FTZ R193, R193, R197 ;  /* 0x000000c5c1c11221 */ /* 0x000fe40000010000 */
[----:B------:R-:W-:Y:S01]  /*36f0*/  FMUL.FTZ R194, R6, R192 ;  /* 0x000000c006c27220 */ /* 0x000fe20000410000 */
[----:B------:R-:W-:Y:S02]  /*3700*/  @P1 HADD2.F32 R192, -RZ, R173.H1_H1 ;  /* 0x300000adffc01230 */ /* 0x000fe40000004100 */
[----:B------:R-:W-:-:S03]  /*3710*/  @P0 F2FP.PACK_AB R197, RZ, R193 ;  /* 0x000000c1ffc5023e */ /* 0x000fc600000000ff */
[----:B------:R-:W-:Y:S01]  /*3720*/  @P1 FADD.FTZ R194, R194, R192 ;  /* 0x000000c0c2c21221 */ /* 0x000fe20000010000 */
[----:B------:R-:W-:Y:S01]  /*3730*/  F2FP.PACK_AB R192, R195, R196 ;  /* 0x000000c4c3c0723e */ /* 0x000fe200000000ff */
[----:B------:R-:W-:Y:S01]  /*3740*/  @P1 HADD2.F32 R196, -RZ, R174.H0_H0 ;  /* 0x200000aeffc41230 */ /* 0x000fe20000004100 */
[----:B------:R-:W-:Y:S02]  /*3750*/  @P0 PRMT R185, R197, 0x7610, R185 ;  /* 0x00007610c5b90816 */ /* 0x000fe400000000b9 */
[-C--:B------:R-:W-:Y:S02]  /*3760*/  @P0 F2FP.PACK_AB R195, RZ, R194.reuse ;  /* 0x000000c2ffc3023e */ /* 0x080fe400000000ff */
[----:B------:R-:W-:Y:S02]  /*3770*/  @P6 F2FP.PACK_AB R197, RZ, R193 ;  /* 0x000000c1ffc5623e */ /* 0x000fe400000000ff */
[----:B------:R-:W-:Y:S02]  /*3780*/  @P0 PRMT R185, R185, 0x5410, R195 ;  /* 0x00005410b9b90816 */ /* 0x000fe400000000c3 */
[----:B------:R-:W-:Y:S01]  /*3790*/  @P6 PRMT R189, R197, 0x7610, R189 ;  /* 0x00007610c5bd6816 */ /* 0x000fe200000000bd */
[----:B------:R-:W-:Y:S01]  /*37a0*/  @P1 HADD2.F32 R197, -RZ, R175.H1_H1 ;  /* 0x300000afffc51230 */ /* 0x000fe20000004100 */
[----:B------:R-:W-:-:S02]  /*37b0*/  @P6 F2FP.PACK_AB R195, RZ, R194 ;  /* 0x000000c2ffc3623e */ /* 0x000fc400000000ff */
        /* <DEDUP_REMOVED lines=48> */
.L_x_1191:
[----:B------:R-:W-:Y:S05]  /*3ac0*/  BSYNC B1 ;  /* 0x0000000000017941 */ /* 0x000fea0003800000 */
.L_x_1190:
        /* <DEDUP_REMOVED lines=12> */
[----:B-----5:R-:W-:Y:S01]  /*3b90*/  @P1 HADD2.F32 R197, -RZ, R177.H0_H0 ;  /* 0x200000b1ffc51230 */ /* 0x020fe20000004100 */
[----:B--2---:R-:W-:Y:S02]  /*3ba0*/  FADD.FTZ R192, R195, -R192 ;  /* 0x800000c0c3c07221 */ /* 0x004fe40000010000 */
[----:B------:R-:W-:Y:S02]  /*3bb0*/  FFMA.FTZ R195, R4, R198, R199 ;  /* 0x000000c604c37223 */ /* 0x000fe400000100c7 */
[----:B------:R-:W-:Y:S01]  /*3bc0*/  FMUL.FTZ R196, R6, R192 ;  /* 0x000000c006c47220 */ /* 0x000fe20000410000 */
        /* <DEDUP_REMOVED lines=13> */
[----:B------:R-:W-:Y:S01]  /*3ca0*/  FADD.FTZ R193, R252, -R193 ;  /* 0x800000c1fcc17221 */ /* 0x000fe20000010000 */
[----:B------:R-:W-:Y:S01]  /*3cb0*/  @P6 PRMT R188, R188, 0x5410, R192 ;  /* 0x00005410bcbc6816 */ /* 0x000fe200000000c0 */
[----:B------:R-:W-:Y:S01]  /*3cc0*/  FFMA.FTZ R192, R7, R198, R199 ;  /* 0x000000c607c07223 */ /* 0x000fe200000100c7 */
[----:B------:R-:W-:Y:S01]  /*3cd0*/  @P0 PRMT R184, R184, 0x5410, R194 ;  /* 0x00005410b8b80816 */ /* 0x000fe200000000c2 */
[----:B------:R-:W-:-:S02]  /*3ce0*/  FMUL.FTZ R193, R6, R193 ;  /* 0x000000c106c17220 */ /* 0x000fc40000410000 */
[----:B------:R-:W-:Y:S02]  /*3cf0*/  FADD.FTZ R192, R246, -R192 ;  /* 0x800000c0f6c07221 */ /* 0x000fe40000010000 */
        /* <DEDUP_REMOVED lines=62> */
.L_x_1193:
[----:B------:R-:W-:Y:S05]  /*40e0*/  BSYNC B1 ;  /* 0x0000000000017941 */ /* 0x000fea0003800000 */
.L_x_1192:
        /* <DEDUP_REMOVED lines=87> */
[----:B-1----:R-:W-:Y:S02]  /*4660*/  F2FP.PACK_AB R194, R198, R197 ;  /* 0x000000c5c6c2723e */ /* 0x002fe400000000ff */
[----:B------:R-:W-:Y:S01]  /*4670*/  F2FP.PACK_AB R195, R6, R196 ;  /* 0x000000c406c3723e */ /* 0x000fe200000000ff */
[----:B------:R-:W-:-:S05]  /*4680*/  IMAD.WIDE.U32 R196, R2, R199, c[0x0][0x248] ;  /* 0x0000920002c47625 */ /* 0x000fca00078e00c7 */
[----:B------:R1:W-:Y:S02]  /*4690*/  STG.E.128 [R196.64], R192 ;  /* 0x000000c0c4007986 */ /* 0x0003e4000c101d04 */
[----:B-1----:R-:W-:-:S04]  /*46a0*/  @P6 LEA R192, P0, R2, c[0x0][0x250], 0x4 ;  /* 0x0000940002c06a11 */ /* 0x002fc800078020ff */
[----:B------:R-:W-:-:S05]  /*46b0*/  @P6 LEA.HI.X R193, R2, c[0x0][0x254], RZ, 0x4, P0 ;  /* 0x0000950002c16a11 */ /* 0x000fca00000f24ff */
[----:B------:R1:W-:Y:S04]  /*46c0*/  @P6 STG.E.128 [R192.64], R188 ;  /* 0x000000bcc0006986 */ /* 0x0003e8000c101d04 */
.L_x_1195:
[----:B------:R-:W-:Y:S05]  /*46d0*/  BSYNC B1 ;  /* 0x0000000000017941 */ /* 0x000fea0003800000 */
.L_x_1194:
[----:B-----5:R-:W-:-:S04]  /*46e0*/  MOV R2, c[0x0][0x160] ;  /* 0x0000580000027a02 */ /* 0x020fc80000000f00 */
[----:B------:R-:W-:-:S04]  /*46f0*/  LEA R3, R2, R3, 0x2 ;  /* 0x0000000302037211 */ /* 0x000fc800078e10ff */
[----:B------:R-:W-:-:S13]  /*4700*/  ISETP.GE.AND P0, PT, R3, c[0x0][0x164], PT ;  /* 0x0000590003007a0c */ /* 0x000fda0003f06270 */
[----:B01----:R-:W-:Y:S01]  /*4710*/  @P0 CALL.REL.NOINC `(.L_x_1177) ;  /* 0x0000001000000944 */ /* 0x003fe20003c00000 */
[----:B------:R-:W-:Y:S05]  /*4720*/  BRA `(.L_x_1196) ;  /* 0xffffc2a000007947 */ /* 0x000fea000383ffff */
.L_x_1177:
[----:B------:R-:W-:Y:S05]  /*4730*/  BSYNC B0 ;  /* 0x0000000000007941 */ /* 0x000fea0003800000 */
.L_x_1176:
        /* <DEDUP_REMOVED lines=203> */
.L_x_1198:
[----:B------:R-:W-:Y:S05]  /*53f0*/  BSYNC B0 ;  /* 0x0000000000007941 */ /* 0x000fea0003800000 */
.L_x_1197:
        /* <DEDUP_REMOVED lines=161> */
.L_x_1200:
[----:B-12---:R-:W-:Y:S05]  /*5e10*/  BSYNC B0 ;  /* 0x0000000000007941 */ /* 0x006fea0003800000 */
.L_x_1199:
        /* <DEDUP_REMOVED lines=23> */
.L_x_1202:
[----:B------:R-:W-:Y:S05]  /*5f90*/  BSYNC B0 ;  /* 0x0000000000007941 */ /* 0x000fea0003800000 */
.L_x_1201:
        /* <DEDUP_REMOVED lines=23> */
.L_x_1204:
[----:B------:R-:W-:Y:S05]  /*6110*/  BSYNC B0 ;  /* 0x0000000000007941 */ /* 0x000fea0003800000 */
.L_x_1203:
        /* <DEDUP_REMOVED lines=23> */
.L_x_1206:
[----:B------:R-:W-:Y:S05]  /*6290*/  BSYNC B0 ;  /* 0x0000000000007941 */ /* 0x000fea0003800000 */
.L_x_1205:
        /* <DEDUP_REMOVED lines=23> */
.L_x_1208:
[----:B------:R-:W-:Y:S05]  /*6410*/  BSYNC B0 ;  /* 0x0000000000007941 */ /* 0x000fea0003800000 */
.L_x_1207:
        /* <DEDUP_REMOVED lines=23> */
.L_x_1210:
[----:B------:R-:W-:Y:S05]  /*6590*/  BSYNC B0 ;  /* 0x0000000000007941 */ /* 0x000fea0003800000 */
.L_x_1209:
[----:B------:R-:W-:Y:S05]  /*65a0*/  @!P4 EXIT ;  /* 0x000000000000c94d */ /* 0x000fea0003800000 */
[----:B------:R-:W-:Y:S01]  /*65b0*/  FADD.FTZ R31, R31, R42 ;  /* 0x0000002a1f1f7221 */ /* 0x000fe20000010000 */
[----:B------:R-:W-:Y:S04]  /*65c0*/  STG.E [R10.64], R123 ;  /* 0x0000007b0a007986 */ /* 0x000fe8000c101904 */
[----:B------:R-:W-:Y:S04]  /*65d0*/  STG.E [R8.64], R91 ;  /* 0x0000005b08007986 */ /* 0x000fe8000c101904 */
[----:B------:R-:W-:Y:S04]  /*65e0*/  STG.E [R4.64], R31 ;  /* 0x0000001f04007986 */ /* 0x000fe8000c101904 */
[----:B------:R-:W-:Y:S01]  /*65f0*/  STG.E [R2.64], R19 ;  /* 0x0000001302007986 */ /* 0x000fe2000c101904 */
[----:B------:R-:W-:Y:S05]  /*6600*/  EXIT ;  /* 0x000000000000794d */ /* 0x000fea0003800000 */
.L_x_1186:
[----:B------:R-:W-:Y:S01]  /*6610*/  HFMA2.MMA R194, -RZ, RZ, 0, 5.9604644775390625e-08 ;  /* 0x00000001ffc27435 */ /* 0x000fe200000001ff */
[----:B------:R-:W-:-:S02]  /*6620*/  MOV R193, R224 ;  /* 0x000000e000c17202 */ /* 0x000fc40000000f00 */
[----:B------:R-:W-:Y:S02]  /*6630*/  MOV R199, 0x1f ;  /* 0x0000001f00c77802 */ /* 0x000fe40000000f00 */
[----:B------:R-:W-:Y:S02]  /*6640*/  MOV R198, 0xffffffff ;  /* 0xffffffff00c67802 */ /* 0x000fe40000000f00 */
[----:B------:R-:W-:Y:S02]  /*6650*/  MOV R192, 0x6670 ;  /* 0x0000667000c07802 */ /* 0x000fe40000000f00 */
[----:B-----5:R-:W-:Y:S05]  /*6660*/  CALL.REL.NOINC `($__internal_60_$__cuda_sm70_shflsync_bfly_p) ;  /* 0x0000046000007944 */ /* 0x020fea0003c00000 */
[----:B-1----:R-:W-:Y:S01]  /*6670*/  MOV R195, R194 ;  /* 0x000000c200c37202 */ /* 0x002fe20000000f00 */
[----:B------:R-:W-:Y:S05]  /*6680*/  BRA `(.L_x_1211) ;  /* 0xffffc66000007947 */ /* 0x000fea000383ffff */
.L_x_1187:
[----:B------:R-:W-:Y:S01]  /*6690*/  HFMA2.MMA R194, -RZ, RZ, 0, 5.9604644775390625e-08 ;  /* 0x00000001ffc27435 */ /* 0x000fe200000001ff */
[----:B------:R-:W-:Y:S02]  /*66a0*/  MOV R193, R223 ;  /* 0x000000df00c17202 */ /* 0x000fe40000000f00 */
[----:B------:R-:W-:Y:S02]  /*66b0*/  MOV R199, 0x1f ;  /* 0x0000001f00c77802 */ /* 0x000fe40000000f00 */
[----:B------:R-:W-:-:S02]  /*66c0*/  MOV R198, 0xffffffff ;  /* 0xffffffff00c67802 */ /* 0x000fc40000000f00 */
[----:B------:R-:W-:Y:S02]  /*66d0*/  MOV R192, 0x66f0 ;  /* 0x000066f000c07802 */ /* 0x000fe40000000f00 */
[----:B01---5:R-:W-:Y:S05]  /*66e0*/  CALL.REL.NOINC `($__internal_60_$__cuda_sm70_shflsync_bfly_p) ;  /* 0x000003e000007944 */ /* 0x023fea0003c00000 */
[----:B------:R-:W-:Y:S01]  /*66f0*/  FADD.FTZ R195, R195, R224 ;  /* 0x000000e0c3c37221 */ /* 0x000fe20000010000 */
[----:B------:R-:W-:Y:S01]  /*6700*/  MOV R199, 0x1f ;  /* 0x0000001f00c77802 */ /* 0x000fe20000000f00 */
[----:B-1----:R-:W-:Y:S01]  /*6710*/  FADD.FTZ R196, R223, R194 ;  /* 0x000000c2dfc47221 */ /* 0x002fe20000010000 */
[----:B------:R-:W-:Y:S01]  /*6720*/  HFMA2.MMA R194, -RZ, RZ, 0, 1.1920928955078125e-07 ;  /* 0x00000002ffc27435 */ /* 0x000fe200000001ff */
[----:B------:R-:W-:Y:S02]  /*6730*/  MOV R198, 0xffffffff ;  /* 0xffffffff00c67802 */ /* 0x000fe40000000f00 */
[----:B------:R-:W-:Y:S02]  /*6740*/  MOV R193, R195 ;  /* 0x000000c300c17202 */ /* 0x000fe40000000f00 */
[----:B------:R-:W-:Y:S02]  /*6750*/  MOV R192, 0x6770 ;  /* 0x0000677000c07802 */ /* 0x000fe40000000f00 */
[----:B------:R-:W-:Y:S05]  /*6760*/  CALL.REL.NOINC `($__internal_60_$__cuda_sm70_shflsync_bfly_p) ;  /* 0x0000036000007944 */ /* 0x000fea0003c00000 */
[----:B-1----:R-:W-:Y:S01]  /*6770*/  MOV R197, R194 ;  /* 0x000000c200c57202 */ /* 0x002fe20000000f00 */
[----:B------:R-:W-:Y:S01]  /*6780*/  HFMA2.MMA R194, -RZ, RZ, 0, 1.1920928955078125e-07 ;  /* 0x00000002ffc27435 */ /* 0x000fe200000001ff */
[----:B------:R-:W-:-:S02]  /*6790*/  MOV R193, R196 ;  /* 0x000000c400c17202 */ /* 0x000fc40000000f00 */
[----:B------:R-:W-:Y:S02]  /*67a0*/  MOV R199, 0x1f ;  /* 0x0000001f00c77802 */ /* 0x000fe40000000f00 */
[----:B------:R-:W-:Y:S02]  /*67b0*/  MOV R198, 0xffffffff ;  /* 0xffffffff00c67802 */ /* 0x000fe40000000f00 */
[----:B------:R-:W-:Y:S02]  /*67c0*/  MOV R192, 0x67e0 ;  /* 0x000067e000c07802 */ /* 0x000fe40000000f00 */
[----:B------:R-:W-:Y:S05]  /*67d0*/  CALL.REL.NOINC `($__internal_60_$__cuda_sm70_shflsync_bfly_p) ;  /* 0x000002f000007944 */ /* 0x000fea0003c00000 */
[----:B------:R-:W-:Y:S01]  /*67e0*/  FADD.FTZ R195, R197, R195 ;  /* 0x000000c3c5c37221 */ /* 0x000fe20000010000 */
[----:B------:R-:W-:Y:S01]  /*67f0*/  MOV R199, 0x1f ;  /* 0x0000001f00c77802 */ /* 0x000fe20000000f00 */
[----:B-1----:R-:W-:Y:S01]  /*6800*/  FADD.FTZ R196, R196, R194 ;  /* 0x000000c2c4c47221 */ /* 0x002fe20000010000 */
[----:B------:R-:W-:Y:S01]  /*6810*/  HFMA2.MMA R194, -RZ, RZ, 0, 2.384185791015625e-07 ;  /* 0x00000004ffc27435 */ /* 0x000fe200000001ff */
[----:B------:R-:W-:Y:S02]  /*6820*/  MOV R198, 0xffffffff ;  /* 0xffffffff00c67802 */ /* 0x000fe40000000f00 */
[----:B------:R-:W-:-:S02]  /*6830*/  MOV R193, R195 ;  /* 0x000000c300c17202 */ /* 0x000fc40000000f00 */
[----:B------:R-:W-:Y:S02]  /*6840*/  MOV R192, 0x6860 ;  /* 0x0000686000c07802 */ /* 0x000fe40000000f00 */
[----:B------:R-:W-:Y:S05]  /*6850*/  CALL.REL.NOINC `($__internal_60_$__cuda_sm70_shflsync_bfly_p) ;  /* 0x0000027000007944 */ /* 0x000fea0003c00000 */
[----:B-1----:R-:W-:Y:S01]  /*6860*/  MOV R197, R194 ;  /* 0x000000c200c57202 */ /* 0x002fe20000000f00 */
[----:B------:R-:W-:Y:S01]  /*6870*/  HFMA2.MMA R194, -RZ, RZ, 0, 2.384185791015625e-07 ;  /* 0x00000004ffc27435 */ /* 0x000fe200000001ff */
[----:B------:R-:W-:Y:S02]  /*6880*/  MOV R193, R196 ;  /* 0x000000c400c17202 */ /* 0x000fe40000000f00 */
[----:B------:R-:W-:Y:S02]  /*6890*/  MOV R199, 0x1f ;  /* 0x0000001f00c77802 */ /* 0x000fe40000000f00 */
[----:B------:R-:W-:Y:S02]  /*68a0*/  MOV R198, 0xffffffff ;  /* 0xffffffff00c67802 */ /* 0x000fe40000000f00 */
[----:B------:R-:W-:Y:S02]  /*68b0*/  MOV R192, 0x68d0 ;  /* 0x000068d000c07802 */ /* 0x000fe40000000f00 */
[----:B------:R-:W-:Y:S05]  /*68c0*/  CALL.REL.NOINC `($__internal_60_$__cuda_sm70_shflsync_bfly_p) ;  /* 0x0000020000007944 */ /* 0x000fea0003c00000 */
[----:B------:R-:W-:Y:S01]  /*68d0*/  FADD.FTZ R195, R197, R195 ;  /* 0x000000c3c5c37221 */ /* 0x000fe20000010000 */
[----:B------:R-:W-:Y:S01]  /*68e0*/  MOV R199, 0x1f ;  /* 0x0000001f00c77802 */ /* 0x000fe20000000f00 */
[----:B-1----:R-:W-:Y:S01]  /*68f0*/  FADD.FTZ R196, R196, R194 ;  /* 0x000000c2c4c47221 */ /* 0x002fe20000010000 */
[----:B------:R-:W-:Y:S01]  /*6900*/  HFMA2.MMA R194, -RZ, RZ, 0, 4.76837158203125e-07 ;  /* 0x00000008ffc27435 */ /* 0x000fe200000001ff */
[----:B------:R-:W-:-:S02]  /*6910*/  MOV R198, 0xffffffff ;  /* 0xffffffff00c67802 */ /* 0x000fc40000000f00 */
[----:B------:R-:W-:Y:S02]  /*6920*/  MOV R193, R195 ;  /* 0x000000c300c17202 */ /* 0x000fe40000000f00 */
[----:B------:R-:W-:Y:S02]  /*6930*/  MOV R192, 0x6950 ;  /* 0x0000695000c07802 */ /* 0x000fe40000000f00 */
[----:B------:R-:W-:Y:S05]  /*6940*/  CALL.REL.NOINC `($__internal_60_$__cuda_sm70_shflsync_bfly_p) ;  /* 0x0000018000007944 */ /* 0x000fea0003c00000 */
[----:B-1----:R-:W-:Y:S01]  /*6950*/  MOV R197, R194 ;  /* 0x000000c200c57202 */ /* 0x002fe20000000f00 */
[----:B------:R-:W-:Y:S01]  /*6960*/  HFMA2.MMA R194, -RZ, RZ, 0, 4.76837158203125e-07 ;  /* 0x00000008ffc27435 */ /* 0x000fe200000001ff */
[----:B------:R-:W-:Y:S02]  /*6970*/  MOV R193, R196 ;  /* 0x000000c400c17202 */ /* 0x000fe40000000f00 */
[----:B------:R-:W-:Y:S02]  /*6980*/  MOV R199, 0x1f ;  /* 0x0000001f00c77802 */ /* 0x000fe40000000f00 */
[----:B------:R-:W-:Y:S02]  /*6990*/  MOV R198, 0xffffffff ;  /* 0xffffffff00c67802 */ /* 0x000fe40000000f00 */
[----:B------:R-:W-:-:S02]  /*69a0*/  MOV R192, 0x69c0 ;  /* 0x000069c000c07802 */ /* 0x000fc40000000f00 */
[----:B------:R-:W-:Y:S05]  /*69b0*/  CALL.REL.NOINC `($__internal_60_$__cuda_sm70_shflsync_bfly_p) ;  /* 0x0000011000007944 */ /* 0x000fea0003c00000 */
[----:B------:R-:W-:Y:S01]  /*69c0*/  FADD.FTZ R195, R197, R195 ;  /* 0x000000c3c5c37221 */ /* 0x000fe20000010000 */
[----:B------:R-:W-:Y:S01]  /*69d0*/  MOV R199, 0x1f ;  /* 0x0000001f00c77802 */ /* 0x000fe20000000f00 */
[----:B-1----:R-:W-:Y:S01]  /*69e0*/  FADD.FTZ R196, R196, R194 ;  /* 0x000000c2c4c47221 */ /* 0x002fe20000010000 */
[----:B------:R-:W-:Y:S01]  /*69f0*/  HFMA2.MMA R194, -RZ, RZ, 0, 9.5367431640625e-07 ;  /* 0x00000010ffc27435 */ /* 0x000fe200000001ff */
[----:B------:R-:W-:-:S02]  /*6a00*/  MOV R198, 0xffffffff ;  /* 0xffffffff00c67802 */ /* 0x000fc40000000f00 */
[----:B------:R-:W-:Y:S02]  /*6a10*/  MOV R193, R195 ;  /* 0x000000c300c17202 */ /* 0x000fe40000000f00 */
[----:B------:R-:W-:Y:S02]  /*6a20*/  MOV R192, 0x6a40 ;  /* 0x00006a4000c07802 */ /* 0x000fe40000000f00 */
[----:B------:R-:W-:Y:S05]  /*6a30*/  CALL.REL.NOINC `($__internal_60_$__cuda_sm70_shflsync_bfly_p) ;  /* 0x0000009000007944 */ /* 0x000fea0003c00000 */
[----:B-1----:R-:W-:Y:S01]  /*6a40*/  MOV R197, R194 ;  /* 0x000000c200c57202 */ /* 0x002fe20000000f00 */
[----:B------:R-:W-:Y:S01]  /*6a50*/  HFMA2.MMA R194, -RZ, RZ, 0, 9.5367431640625e-07 ;  /* 0x00000010ffc27435 */ /* 0x000fe200000001ff */
[----:B------:R-:W-:Y:S02]  /*6a60*/  MOV R193, R196 ;  /* 0x000000c400c17202 */ /* 0x000fe40000000f00 */
[----:B------:R-:W-:Y:S02]  /*6a70*/  MOV R199, 0x1f ;  /* 0x0000001f00c77802 */ /* 0x000fe40000000f00 */
[----:B------:R-:W-:Y:S02]  /*6a80*/  MOV R198, 0xffffffff ;  /* 0xffffffff00c67802 */ /* 0x000fe40000000f00 */
[----:B------:R-:W-:-:S02]  /*6a90*/  MOV R192, 0x6ab0 ;  /* 0x00006ab000c07802 */ /* 0x000fc40000000f00 */
[----:B------:R-:W-:Y:S05]  /*6aa0*/  CALL.REL.NOINC `($__internal_60_$__cuda_sm70_shflsync_bfly_p) ;  /* 0x0000002000007944 */ /* 0x000fea0003c00000 */
[----:B-1----:R-:W-:Y:S01]  /*6ab0*/  MOV R192, R194 ;  /* 0x000000c200c07202 */ /* 0x002fe20000000f00 */
[----:B------:R-:W-:Y:S05]  /*6ac0*/  BRA `(.L_x_1212) ;  /* 0xffffc34000007947 */ /* 0x000fea000383ffff */
        .weak           $__internal_60_$__cuda_sm70_shflsync_bfly_p
        .type           $__internal_60_$__cuda_sm70_shflsync_bfly_p,@function
        .size           $__internal_60_$__cuda_sm70_shflsync_bfly_p,(.L_x_2598 - $__internal_60_$__cuda_sm70_shflsync_bfly_p)
$__internal_60_$__cuda_sm70_shflsync_bfly_p:
[----:B------:R-:W-:Y:S04]  /*6ad0*/  WARPSYNC R198 ;  /* 0x000000c600007348 */ /* 0x000fe80003800000 */
[----:B------:R0:W1:Y:S02]  /*6ae0*/  SHFL.BFLY PT, R194, R193, R194, R199 ;  /* 0x0c0000c2c1c27389 */ /* 0x00006400000e00c7 */
[----:B0-----:R-:W-:-:S06]  /*6af0*/  HFMA2.MMA R193, -RZ, RZ, 0, 0 ;  /* 0x00000000ffc17435 */ /* 0x001fcc00000001ff */
[----:B------:R-:W-:Y:S05]  /*6b00*/  RET.REL.NODEC R192 `(_ZN10layer_norm31ln_parallel_residual_bwd_kernelINS_13Kernel_traitsIf6__halfS2_S2_fjLj1024ELj1ELj4ELj1ELj16ENS_18Kernel_traits_baseILj1024EfS2_S2_S2_fjLj128EEEEELb0ELb0ELb0EEEvNS_9BwdParamsE) ;  /* 0xffff94f0c0007950 */ /* 0x000fea0003c3ffff */
.L_x_1213:
        /* <DEDUP_REMOVED lines=15> */
.L_x_2598:


//--------------------- .text._ZN10layer_norm31ln_parallel_residual_bwd_kernelINS_13Kernel_traitsIf6__halfS2_S2_fjLj1024ELj1ELj4ELj1ELj16ENS_18Kernel_traits_baseILj1024EfS2_S2_S2_fjLj128EEEEELb0ELb0ELb1EEEvNS_9BwdParamsE --------------------------
	.section	.text._ZN10layer_norm31ln_parallel_residual_bwd_kernelINS_13Kernel_traitsIf6__halfS2_S2_fjLj1024ELj1ELj4ELj1ELj16ENS_18Kernel_traits_baseILj1024EfS2_S2_S2_fjLj128EEEEELb0ELb0ELb1EEEvNS_9BwdParamsE,"ax",@progbits
	.sectioninfo	@"SHI_REGISTERS=255"
	.align	128
        .global         _ZN10layer_norm31ln_parallel_residual_bwd_kernelINS_13Kernel_traitsIf6__halfS2_S2_fjLj1024ELj1ELj4ELj1ELj16ENS_18Kernel_traits_baseILj1024EfS2_S2_S2_fjLj128EEEEELb0ELb0ELb1EEEvNS_9BwdParamsE
        .type           _ZN10layer_norm31ln_parallel_residual_bwd_kernelINS_13Kernel_traitsIf6__halfS2_S2_fjLj1024ELj1ELj4ELj1ELj16ENS_18Kernel_traits_baseILj1024EfS2_S2_S2_fjLj128EEEEELb0ELb0ELb1EEEvNS_9BwdParamsE,@function
        .size           _ZN10layer_norm31ln_parallel_residual_bwd_kernelINS_13Kernel_traitsIf6__halfS2_S2_fjLj1024ELj1ELj4ELj1ELj16ENS_18Kernel_traits_baseILj1024EfS2_S2_S2_fjLj128EEEEELb0ELb0ELb1EEEvNS_9BwdParamsE,(.L_x_2599 - _ZN10layer_norm31ln_parallel_residual_bwd_kernelINS_13Kernel_traitsIf6__halfS2_S2_fjLj1024ELj1ELj4ELj1ELj16ENS_18Kernel_traits_baseILj1024EfS2_S2_S2_fjLj128EEEEELb0ELb0ELb1EEEvNS_9BwdParamsE)
        .other          _ZN10layer_norm31ln_parallel_residual_bwd_kernelINS_13Kernel_traitsIf6__halfS2_S2_fjLj1024ELj1ELj4ELj1ELj16ENS_18Kernel_traits_baseILj1024EfS2_S2_S2_fjLj128EEEEELb0ELb0ELb1EEEvNS_9BwdParamsE,@"STO_CUDA_ENTRY STV_DEFAULT"
_ZN10layer_norm31ln_parallel_residual_bwd_kernelINS_13Kernel_traitsIf6__halfS2_S2_fjLj1024ELj1ELj4ELj1ELj16ENS_18Kernel_traits_baseILj1024EfS2_S2_S2_fjLj128EEEEELb0ELb0ELb1EEEvNS_9BwdParamsE:
.text._ZN10layer_norm31ln_parallel_residual_bwd_kernelINS_13Kernel_traitsIf6__halfS2_S2_fjLj1024ELj1ELj4ELj1ELj16ENS_18Kernel_traits_baseILj1024EfS2_S2_S2_fjLj128EEEEELb0ELb0ELb1EEEvNS_9BwdParamsE:
        /* <DEDUP_REMOVED lines=75> */
.L_x_1215:
        /* <DEDUP_REMOVED lines=106> */
[----:B------:R-:W-:-:S03]  /*0b50*/  CS2R R176, SRZ ;  /* 0x0000000000b07805 */ /* 0x000fc6000001ff00 */
[----:B------:R2:W5:Y:S02]  /*0b60*/  LDG.E.128 R32, [R4.64+0xc10] ;  /* 0x000c100404207981 */ /* 0x000564000c1e1d00 */
[----:B0-2---:R-:W-:Y:S02]  /*0b70*/  CS2R R4, SRZ ;  /* 0x0000000000047805 */ /* 0x005fe4000001ff00 */
.L_x_1221:
[----:B------:R-:W0:Y:S01]  /*0b80*/  S2R R122, SR_TID.X ;  /* 0x00000000007a7919 */ /* 0x000e220000002100 */
[----:B------:R-:W-:Y:S01]  /*0b90*/  IMAD R120, R0, c[0x0][0x168], RZ ;  /* 0x00005a0000787a24 */ /* 0x000fe200078e02ff */
[----:B------:R-:W-:Y:S02]  /*0ba0*/  MOV R133, 0x4 ;  /* 0x0000000400857802 */ /* 0x000fe40000000f00 */
[----:B------:R-:W-:Y:S01]  /*0bb0*/  MOV R164, 0x10 ;  /* 0x0000001000a47802 */ /* 0x000fe20000000f00 */
[----:B------:R-:W2:Y:S01]  /*0bc0*/  LDL.LU R238, [R1] ;  /* 0x0000000001ee7983 */ /* 0x000ea20000300800 */
[----:B------:R-:W-:Y:S01]  /*0bd0*/  SHF.R.S32.HI R121, RZ, 0x1f, R120 ;  /* 0x0000001fff797819 */ /* 0x000fe20000011478 */
[----:B------:R-:W1:Y:S01]  /*0be0*/  LDC.U8 R156, c[0x0][0x1f0] ;  /* 0x00007c00ff9c7b82 */ /* 0x000e620000000000 */
[----:B------:R-:W-:Y:S01]  /*0bf0*/  ISETP.NE.U32.AND P0, PT, RZ, c[0x0][0x218], PT ;  /* 0x00008600ff007a0c */ /* 0x000fe20003f05070 */
[----:B------:R-:W3:Y:S01]  /*0c00*/  LDL.LU R239, [R1+0x8] ;  /* 0x0000080001ef7983 */ /* 0x000ee20000300800 */
[----:B------:R-:W-:-:S02]  /*0c10*/  LEA.HI R121, R121, R120, RZ, 0x3 ;  /* 0x0000007879797211 */ /* 0x000fc400078f18ff */
[----:B0-----:R-:W-:-:S04]  /*0c20*/  LOP3.LUT R122, R122, 0x1f, RZ, 0xc0, !PT ;  /* 0x0000001f7a7a7812 */ /* 0x001fc800078ec0ff */
[----:B------:R-:W-:Y:S01]  /*0c30*/  LEA.HI.SX32 R213, R121, R122, 0x1d ;  /* 0x0000007a79d57211 */ /* 0x000fe200078feaff */
[----:B------:R-:W-:-:S04]  /*0c40*/  IMAD.WIDE R122, R0, R133, c[0x0][0x1a0] ;  /* 0x00006800007a7625 */ /* 0x000fc800078e0285 */
[CC--:B------:R-:W-:Y:S01]  /*0c50*/  IMAD.WIDE.U32 R120, R213.reuse, R164.reuse, c[0x0][0x188] ;  /* 0x00006200d5787625 */ /* 0x0c0fe200078e00a4 */
[----:B------:R0:W4:Y:S03]  /*0c60*/  LDG.E R230, [R122.64] ;  /* 0x000000047ae67981 */ /* 0x000126000c1e1900 */
[----:B------:R-:W-:-:S04]  /*0c70*/  IMAD.WIDE.U32 R124, R213, R164, c[0x0][0x210] ;  /* 0x00008400d57c7625 */ /* 0x000fc800078e00a4 */
[----:B------:R-:W-:Y:S02]  /*0c80*/  IMAD.WIDE.U32 R128, R213, R164, c[0x0][0x208] ;  /* 0x00008200d5807625 */ /* 0x000fe400078e00a4 */
[----:B------:R-:W2:Y:S04]  /*0c90*/  LDG.E.128 R124, [R124.64] ;  /* 0x000000047c7c7981 */ /* 0x000ea8000c1e1d00 */
[----:B0-----:R-:W2:Y:S01]  /*0ca0*/  LDG.E.128 R120, [R120.64] ;  /* 0x0000000478787981 */ /* 0x001ea2000c1e1d00 */
[----:B------:R-:W-:-:S03]  /*0cb0*/  IMAD.WIDE R132, R0, R133, c[0x0][0x1a8] ;  /* 0x00006a0000847625 */ /* 0x000fc600078e0285 */
[----:B------:R-:W3:Y:S04]  /*0cc0*/  LDG.E.128 R128, [R128.64] ;  /* 0x0000000480807981 */ /* 0x000ee8000c1e1d00 */
[----:B------:R0:W3:Y:S01]  /*0cd0*/  LDG.E R222, [R132.64] ;  /* 0x0000000484de7981 */ /* 0x0000e2000c1e1900 */
[----:B------:R-:W-:-:S05]  /*0ce0*/  IADD3 R212, R213, 0x20, RZ ;  /* 0x00000020d5d47810 */ /* 0x000fca0007ffe0ff */
[----:B------:R-:W-:-:S06]  /*0cf0*/  IMAD.WIDE.U32 R136, R212, R164, c[0x0][0x210] ;  /* 0x00008400d4887625 */ /* 0x000fcc00078e00a4 */
[----:B------:R-:W3:Y:S01]  /*0d00*/  LDG.E.128 R136, [R136.64] ;  /* 0x0000000488887981 */ /* 0x000ee2000c1e1d00 */
[----:B-1----:R-:W-:Y:S01]  /*0d10*/  ISETP.NE.AND P1, PT, R156, RZ, PT ;  /* 0x000000ff9c00720c */ /* 0x002fe20003f25270 */
[----:B0-----:R-:W-:Y:S01]  /*0d20*/  IMAD.WIDE.U32 R132, R212, R164, c[0x0][0x188] ;  /* 0x00006200d4847625 */ /* 0x001fe200078e00a4 */
[----:B------:R-:W-:-:S05]  /*0d30*/  ISETP.NE.AND.EX P0, PT, RZ, c[0x0][0x21c], PT, P0 ;  /* 0x00008700ff007a0c */ /* 0x000fca0003f05300 */
[----:B------:R-:W3:Y:S01]  /*0d40*/  LDG.E.128 R132, [R132.64] ;  /* 0x0000000484847981 */ /* 0x000ee2000c1e1d00 */
[----:B------:R-:W-:Y:S01]  /*0d50*/  IMAD.WIDE.U32 R140, R212, R164, c[0x0][0x208] ;  /* 0x00008200d48c7625 */ /* 0x000fe200078e00a4 */
[----:B------:R-:W-:-:S05]  /*0d60*/  IADD3 R214, R213, 0x40, RZ ;  /* 0x00000040d5d67810 */ /* 0x000fca0007ffe0ff */
[----:B------:R-:W3:Y:S01]  /*0d70*/  LDG.E.128 R140, [R140.64] ;  /* 0x000000048c8c7981 */ /* 0x000ee2000c1e1d00 */
[----:B------:R-:W-:Y:S02]  /*0d80*/  IADD3 R216, R213, 0x60, RZ ;  /* 0x00000060d5d87810 */ /* 0x000fe40007ffe0ff */
[----:B----4-:R-:W-:Y:S01]  /*0d90*/  FSEL R230, R230, RZ, !P1 ;  /* 0x000000ffe6e67208 */ /* 0x010fe20004800000 */
[--C-:B--2---:R-:W-:Y:S02]  /*0da0*/  HADD2.F32 R229, -RZ, R120.reuse.H0_H0 ;  /* 0x20000078ffe57230 */ /* 0x104fe40000004100 */
[----:B------:R-:W-:Y:S02]  /*0db0*/  HADD2.F32 R156, -RZ, R120.H1_H1 ;  /* 0x30000078ff9c7230 */ /* 0x000fe40000004100 */
[----:B------:R-:W-:Y:S01]  /*0dc0*/  HADD2.F32 R120, -RZ, R124.H0_H0 ;  /* 0x2000007cff787230 */ /* 0x000fe20000004100 */
[----:B------:R-:W-:Y:S01]  /*0dd0*/  FADD.FTZ R229, R229, -R230 ;  /* 0x800000e6e5e57221 */ /* 0x000fe20000010000 */
[----:B---3--:R-:W-:-:S02]  /*0de0*/  HADD2.F32 R228, -RZ, R128.H0_H0 ;  /* 0x20000080ffe47230 */ /* 0x008fc40000004100 */
[----:B------:R-:W-:Y:S01]  /*0df0*/  HADD2.F32 R226, -RZ, R128.H1_H1 ;  /* 0x30000080ffe27230 */ /* 0x000fe20000004100 */
[----:B------:R-:W-:Y:S01]  /*0e00*/  FMUL.FTZ R229, R222, R229 ;  /* 0x000000e5dee57220 */ /* 0x000fe20000410000 */
[----:B------:R-:W-:Y:S01]  /*0e10*/  HADD2.F32 R128, -RZ, R124.H1_H1 ;  /* 0x3000007cff807230 */ /* 0x000fe20000004100 */
[----:B-----5:R-:W-:Y:S02]  /*0e20*/  FMUL.FTZ R124, R60, R120 ;  /* 0x000000783c7c7220 */ /* 0x020fe40000410000 */
[----:B------:R-:W-:Y:S02]  /*0e30*/  FADD.FTZ R156, -R230, R156 ;  /* 0x0000009ce69c7221 */ /* 0x000fe40000010100 */
[----:B------:R-:W-:Y:S02]  /*0e40*/  FADD.FTZ R206, R228, R206 ;  /* 0x000000cee4ce7221 */ /* 0x000fe40000010000 */
[-C--:B------:R-:W-:Y:S01]  /*0e50*/  FFMA.FTZ R176, R229, R228.reuse, R176 ;  /* 0x000000e4e5b07223 */ /* 0x080fe200000100b0 */
[----:B------:R-:W-:Y:S01]  /*0e60*/  HADD2.F32 R234, -RZ, R121.H0_H0 ;  /* 0x20000079ffea7230 */ /* 0x000fe20000004100 */
[----:B------:R-:W-:-:S02]  /*0e70*/  FFMA.FTZ R228, R92, R228, R124 ;  /* 0x000000e45ce47223 */ /* 0x000fc4000001007c */
[----:B------:R-:W-:Y:S02]  /*0e80*/  FMUL.FTZ R227, R222, R156 ;  /* 0x0000009cdee37220 */ /* 0x000fe40000410000 */
[----:B------:R-:W-:Y:S02]  /*0e90*/  FMUL.FTZ R124, R61, R128 ;  /* 0x000000803d7c7220 */ /* 0x000fe40000410000 */
[----:B------:R-:W-:Y:S02]  /*0ea0*/  FADD.FTZ R10, R226, R10 ;  /* 0x0000000ae20a7221 */ /* 0x000fe40000010000 */
[-C--:B------:R-:W-:Y:S02]  /*0eb0*/  FFMA.FTZ R177, R227, R226.reuse, R177 ;  /* 0x000000e2e3b17223 */ /* 0x080fe400000100b1 */
[----:B------:R-:W-:Y:S01]  /*0ec0*/  FFMA.FTZ R226, R93, R226, R124 ;  /* 0x000000e25de27223 */ /* 0x000fe2000001007c */
[----:B------:R-:W-:Y:S01]  /*0ed0*/  HADD2.F32 R124, -RZ, R125.H0_H0 ;  /* 0x2000007dff7c7230 */ /* 0x000fe20000004100 */
[----:B------:R-:W-:Y:S01]  /*0ee0*/  FADD.FTZ R234, -R230, R234 ;  /* 0x000000eae6ea7221 */ /* 0x000fe20000010100 */
[----:B------:R-:W-:-:S03]  /*0ef0*/  HADD2.F32 R233, -RZ, R129.H0_H0 ;  /* 0x20000081ffe97230 */ /* 0x000fc60000004100 */
[----:B------:R-:W-:Y:S02]  /*0f00*/  FMUL.FTZ R234, R222, R234 ;  /* 0x000000eadeea7220 */ /* 0x000fe40000410000 */
[----:B------:R-:W-:Y:S01]  /*0f10*/  FMUL.FTZ R156, R62, R124 ;  /* 0x0000007c3e9c7220 */ /* 0x000fe20000410000 */
[----:B------:R-:W-:Y:S01]  /*0f20*/  HADD2.F32 R121, -RZ, R121.H1_H1 ;  /* 0x30000079ff797230 */ /* 0x000fe20000004100 */
[----:B------:R-:W-:Y:S02]  /*0f30*/  FADD.FTZ R207, R233, R207 ;  /* 0x000000cfe9cf7221 */ /* 0x000fe40000010000 */
[-C--:B------:R-:W-:Y:S02]  /*0f40*/  FFMA.FTZ R174, R234, R233.reuse, R174 ;  /* 0x000000e9eaae7223 */ /* 0x080fe400000100ae */
[----:B------:R-:W-:Y:S01]  /*0f50*/  FFMA.FTZ R233, R94, R233, R156 ;  /* 0x000000e95ee97223 */ /* 0x000fe2000001009c */
[----:B------:R-:W-:Y:S01]  /*0f60*/  HADD2.F32 R156, -RZ, R122.H0_H0 ;  /* 0x2000007aff9c7230 */ /* 0x000fe20000004100 */
[----:B------:R-:W-:Y:S01]  /*0f70*/  FADD.FTZ R121, -R230, R121 ;  /* 0x00000079e6797221 */ /* 0x000fe20000010100 */
[----:B------:R-:W-:-:S03]  /*0f80*/  HADD2.F32 R236, -RZ, R126.H0_H0 ;  /* 0x2000007effec7230 */ /* 0x000fc60000004100 */
[----:B------:R-:W-:Y:S01]  /*0f90*/  FADD.FTZ R156, -R230, R156 ;  /* 0x0000009ce69c7221 */ /* 0x000fe20000010100 */
[----:B------:R-:W-:Y:S01]  /*0fa0*/  HADD2.F32 R237, -RZ, R126.H1_H1 ;  /* 0x3000007effed7230 */ /* 0x000fe20000004100 */
[C---:B------:R-:W-:Y:S01]  /*0fb0*/  FMUL.FTZ R232, R222.reuse, R121 ;  /* 0x00000079dee87220 */ /* 0x040fe20000410000 */
[----:B------:R-:W-:Y:S01]  /*0fc0*/  HADD2.F32 R121, -RZ, R130.H0_H0 ;  /* 0x20000082ff797230 */ /* 0x000fe20000004100 */
[----:B------:R-:W-:Y:S02]  /*0fd0*/  FMUL.FTZ R235, R222, R156 ;  /* 0x0000009cdeeb7220 */ /* 0x000fe40000410000 */
[----:B------:R-:W-:Y:S02]  /*0fe0*/  FMUL.FTZ R126, R56, R236 ;  /* 0x000000ec387e7220 */ /* 0x000fe40000410000 */
[----:B------:R-:W-:Y:S02]  /*0ff0*/  FADD.FTZ R204, R121, R204 ;  /* 0x000000cc79cc7221 */ /* 0x000fe40000010000 */
[----:B------:R-:W-:-:S02]  /*1000*/  FFMA.FTZ R209, R235, R121, R209 ;  /* 0x00000079ebd17223 */ /* 0x000fc400000100d1 */
[----:B------:R-:W-:Y:S02]  /*1010*/  FFMA.FTZ R126, R88, R121, R126 ;  /* 0x00000079587e7223 */ /* 0x000fe4000001007e */
[----:B------:R-:W-:Y:S02]  /*1020*/  FADD.FTZ R218, R120, R218 ;  /* 0x000000da78da7221 */ /* 0x000fe40000010000 */
[----:B------:R-:W-:Y:S02]  /*1030*/  FFMA.FTZ R8, R229, R120, R8 ;  /* 0x00000078e5087223 */ /* 0x000fe40000010008 */
[----:B------:R-:W-:Y:S01]  /*1040*/  @P0 IMAD.WIDE.U32 R120, R213, R164, c[0x0][0x218] ;  /* 0x00008600d5780625 */ /* 0x000fe200078e00a4 */
[----:B------:R-:W-:-:S04]  /*1050*/  HADD2.F32 R125, -RZ, R125.H1_H1 ;  /* 0x3000007dff7d7230 */ /* 0x000fc80000004100 */
[----:B------:R0:W5:Y:S01]  /*1060*/  @P0 LDG.E.128 R96, [R120.64] ;  /* 0x0000000478600981 */ /* 0x000162000c1e1d00 */
[----:B------:R-:W-:Y:S02]  /*1070*/  FMUL.FTZ R231, R63, R125 ;  /* 0x0000007d3fe77220 */ /* 0x000fe40000410000 */
[----:B0-----:R-:W-:-:S05]  /*1080*/  @P0 IMAD.WIDE.U32 R120, R164, R214, c[0x0][0x218] ;  /* 0x00008600a4780625 */ /* 0x001fca00078e00d6 */
[----:B------:R0:W5:Y:S01]  /*1090*/  @P0 LDG.E.128 R104, [R120.64] ;  /* 0x0000000478680981 */ /* 0x000162000c1e1d00 */
[----:B------:R-:W-:Y:S02]  /*10a0*/  FADD.FTZ R220, R124, R220 ;  /* 0x000000dc7cdc7221 */ /* 0x000fe40000010000 */
[----:B------:R-:W-:Y:S02]  /*10b0*/  FFMA.FTZ R6, R234, R124, R6 ;  /* 0x0000007cea067223 */ /* 0x000fe40000010006 */
[----:B------:R-:W-:Y:S02]  /*10c0*/  FADD.FTZ R219, R125, R219 ;  /* 0x000000db7ddb7221 */ /* 0x000fe40000010000 */
[----:B------:R-:W-:Y:S01]  /*10d0*/  FFMA.FTZ R7, R232, R125, R7 ;  /* 0x0000007de8077223 */ /* 0x000fe20000010007 */
[----:B0-----:R-:W-:Y:S01]  /*10e0*/  HADD2.F32 R120, -RZ, R123.H0_H0 ;  /* 0x2000007bff787230 */ /* 0x001fe20000004100 */
[----:B------:R-:W-:-:S04]  /*10f0*/  @P0 IMAD.WIDE.U32 R124, R216, R164, c[0x0][0x218] ;  /* 0x00008600d87c0625 */ /* 0x000fc800078e00a4 */
[----:B------:R-:W-:Y:S01]  /*1100*/  FADD.FTZ R120, -R230, R120 ;  /* 0x00000078e6787221 */ /* 0x000fe20000010100 */
[----:B------:R0:W5:Y:S03]  /*1110*/  @P0 LDG.E.128 R108, [R124.64] ;  /* 0x000000047c6c0981 */ /* 0x000166000c1e1d00 */
[----:B0-----:R-:W-:Y:S01]  /*1120*/  FMUL.FTZ R124, R222, R120 ;  /* 0x00000078de7c7220 */ /* 0x001fe20000410000 */
[----:B------:R-:W-:-:S05]  /*1130*/  HADD2.F32 R120, -RZ, R136.H0_H0 ;  /* 0x20000088ff787230 */ /* 0x000fca0000004100 */
[----:B------:R-:W-:-:S05]  /*1140*/  FADD.FTZ R238, R120, R238 ;  /* 0x000000ee78ee7221 */ /* 0x000fca0000010000 */
[----:B------:R0:W-:Y:S04]  /*1150*/  STL [R1], R238 ;  /* 0x000000ee01007387 */ /* 0x0001e80000100800 */
[----:B0-----:R-:W2:Y:S01]  /*1160*/  LDL.LU R238, [R1+0x4] ;  /* 0x0000040001ee7983 */ /* 0x001ea20000300800 */
[----:B------:R-:W-:-:S05]  /*1170*/  HADD2.F32 R129, -RZ, R129.H1_H1 ;  /* 0x30000081ff817230 */ /* 0x000fca0000004100 */
[----:B------:R-:W-:Y:S02]  /*1180*/  FADD.FTZ R205, R129, R205 ;  /* 0x000000cd81cd7221 */ /* 0x000fe40000010000 */
[-C--:B------:R-:W-:Y:S02]  /*1190*/  FFMA.FTZ R175, R232, R129.reuse, R175 ;  /* 0x00000081e8af7223 */ /* 0x080fe400000100af */
[----:B------:R-:W-:Y:S01]  /*11a0*/  FFMA.FTZ R231, R95, R129, R231 ;  /* 0x000000815fe77223 */ /* 0x000fe200000100e7 */
[----:B------:R-:W-:Y:S02]  /*11b0*/  HADD2.F32 R129, -RZ, R122.H1_H1 ;  /* 0x3000007aff817230 */ /* 0x000fe40000004100 */
[----:B------:R-:W-:-:S03]  /*11c0*/  HADD2.F32 R122, -RZ, R130.H1_H1 ;  /* 0x30000082ff7a7230 */ /* 0x000fc60000004100 */
[----:B------:R-:W-:Y:S02]  /*11d0*/  FADD.FTZ R130, -R230, R129 ;  /* 0x00000081e6827221 */ /* 0x000fe40000010100 */
[----:B------:R-:W-:Y:S02]  /*11e0*/  FMUL.FTZ R129, R57, R237 ;  /* 0x000000ed39817220 */ /* 0x000fe40000410000 */
[----:B------:R-:W-:Y:S02]  /*11f0*/  FMUL.FTZ R130, R222, R130 ;  /* 0x00000082de827220 */ /* 0x000fe40000410000 */
[----:B------:R-:W-:Y:S02]  /*1200*/  FADD.FTZ R210, R122, R210 ;  /* 0x000000d27ad27221 */ /* 0x000fe40000010000 */
[-C--:B------:R-:W-:Y:S02]  /*1210*/  FFMA.FTZ R173, R130, R122.reuse, R173 ;  /* 0x0000007a82ad7223 */ /* 0x080fe400000100ad */
[----:B------:R-:W-:-:S02]  /*1220*/  FFMA.FTZ R122, R89, R122, R129 ;  /* 0x0000007a597a7223 */ /* 0x000fc40000010081 */
[----:B------:R-:W-:Y:S02]  /*1230*/  FADD.FTZ R217, R128, R217 ;  /* 0x000000d980d97221 */ /* 0x000fe40000010000 */
[----:B------:R-:W-:Y:S02]  /*1240*/  FFMA.FTZ R9, R227, R128, R9 ;  /* 0x00000080e3097223 */ /* 0x000fe40000010009 */
[----:B------:R-:W-:Y:S01]  /*1250*/  @P0 IMAD.WIDE.U32 R128, R164, R212, c[0x0][0x218] ;  /* 0x00008600a4800625 */ /* 0x000fe200078e00d4 */
[----:B------:R-:W-:-:S04]  /*1260*/  HADD2.F32 R121, -RZ, R127.H0_H0 ;  /* 0x2000007fff797230 */ /* 0x000fc80000004100 */
[----:B------:R0:W5:Y:S01]  /*1270*/  @P0 LDG.E.128 R100, [R128.64] ;  /* 0x0000000480640981 */ /* 0x000162000c1e1d00 */
[----:B------:R-:W-:Y:S02]  /*1280*/  FADD.FTZ R225, R121, R225 ;  /* 0x000000e179e17221 */ /* 0x000fe40000010000 */
[-C--:B------:R-:W-:Y:S01]  /*1290*/  FFMA.FTZ R208, R124, R121.reuse, R208 ;  /* 0x000000797cd07223 */ /* 0x080fe200000100d0 */
[----:B0-----:R-:W-:Y:S01]  /*12a0*/  HADD2.F32 R128, -RZ, R123.H1_H1 ;  /* 0x3000007bff807230 */ /* 0x001fe20000004100 */
[----:B------:R-:W-:Y:S01]  /*12b0*/  FMUL.FTZ R123, R58, R121 ;  /* 0x000000793a7b7220 */ /* 0x000fe20000410000 */
[----:B------:R-:W-:-:S03]  /*12c0*/  HADD2.F32 R121, -RZ, R132.H0_H0 ;  /* 0x20000084ff797230 */ /* 0x000fc60000004100 */
[C---:B------:R-:W-:Y:S01]  /*12d0*/  FADD.FTZ R128, -R230.reuse, R128 ;  /* 0x00000080e6807221 */ /* 0x040fe20000010100 */
[----:B------:R-:W-:Y:S01]  /*12e0*/  HADD2.F32 R127, -RZ, R127.H1_H1 ;  /* 0x3000007fff7f7230 */ /* 0x000fe20000004100 */
[----:B------:R-:W-:Y:S02]  /*12f0*/  FADD.FTZ R121, -R230, R121 ;  /* 0x00000079e6797221 */ /* 0x000fe40000010100 */
[----:B------:R-:W-:Y:S01]  /*1300*/  FMUL.FTZ R129, R222, R128 ;  /* 0x00000080de817220 */ /* 0x000fe20000410000 */
[----:B------:R-:W-:Y:S01]  /*1310*/  HADD2.F32 R125, -RZ, R131.H0_H0 ;  /* 0x20000083ff7d7230 */ /* 0x000fe20000004100 */
[-C--:B------:R-:W-:Y:S01]  /*1320*/  FMUL.FTZ R128, R59, R127.reuse ;  /* 0x0000007f3b807220 */ /* 0x080fe20000410000 */
        /* <DEDUP_REMOVED lines=8> */
[----:B------:R-:W-:Y:S02]  /*13b0*/  FADD.FTZ R132, -R230, R132 ;  /* 0x00000084e6847221 */ /* 0x000fe40000010100 */
[----:B------:R-:W-:-:S02]  /*13c0*/  FMUL.FTZ R121, R52, R120 ;  /* 0x0000007834797220 */ /* 0x000fc40000410000 */
[----:B------:R-:W-:Y:S01]  /*13d0*/  FFMA.FTZ R211, R127, R120, R211 ;  /* 0x000000787fd37223 */ /* 0x000fe200000100d3 */
[----:B------:R-:W-:Y:S02]  /*13e0*/  HADD2.F32 R120, -RZ, R136.H1_H1 ;  /* 0x30000088ff787230 */ /* 0x000fe40000004100 */
[----:B------:R-:W-:Y:S01]  /*13f0*/  HADD2.F32 R136, -RZ, R140.H1_H1 ;  /* 0x3000008cff887230 */ /* 0x000fe20000004100 */
[----:B------:R-:W-:Y:S02]  /*1400*/  FMUL.FTZ R140, R222, R132 ;  /* 0x00000084de8c7220 */ /* 0x000fe40000410000 */
[----:B------:R-:W-:Y:S02]  /*1410*/  FADD.FTZ R200, R125, R200 ;  /* 0x000000c87dc87221 */ /* 0x000fe40000010000 */
[-C--:B------:R-:W-:Y:S02]  /*1420*/  FFMA.FTZ R169, R127, R125.reuse, R169 ;  /* 0x0000007d7fa97223 */ /* 0x080fe400000100a9 */
[----:B------:R-:W-:-:S02]  /*1430*/  FFMA.FTZ R125, R84, R125, R121 ;  /* 0x0000007d547d7223 */ /* 0x000fc40000010079 */
[-C--:B------:R-:W-:Y:S02]  /*1440*/  FMUL.FTZ R121, R53, R120.reuse ;  /* 0x0000007835797220 */ /* 0x080fe40000410000 */
[----:B------:R-:W-:Y:S02]  /*1450*/  FADD.FTZ R252, R120, R252 ;  /* 0x000000fc78fc7221 */ /* 0x000fe40000010000 */
[----:B------:R-:W-:Y:S01]  /*1460*/  FFMA.FTZ R2, R140, R120, R2 ;  /* 0x000000788c027223 */ /* 0x000fe20000010002 */
[----:B------:R-:W-:Y:S01]  /*1470*/  HADD2.F32 R120, -RZ, R137.H0_H0 ;  /* 0x20000089ff787230 */ /* 0x000fe20000004100 */
[----:B------:R-:W-:Y:S02]  /*1480*/  FADD.FTZ R221, R237, R221 ;  /* 0x000000ddeddd7221 */ /* 0x000fe40000010000 */
[----:B------:R-:W-:Y:S02]  /*1490*/  FFMA.FTZ R5, R130, R237, R5 ;  /* 0x000000ed82057223 */ /* 0x000fe40000010005 */
[----:B------:R-:W3:Y:S01]  /*14a0*/  LDL.LU R237, [R1+0x1c] ;  /* 0x00001c0001ed7983 */ /* 0x000ee20000300800 */
[----:B------:R-:W-:-:S05]  /*14b0*/  FADD.FTZ R239, R120, R239 ;  /* 0x000000ef78ef7221 */ /* 0x000fca0000010000 */
[----:B------:R0:W-:Y:S01]  /*14c0*/  STL [R1+0x8], R239 ;  /* 0x000008ef01007387 */ /* 0x0001e20000100800 */
[----:B------:R-:W-:-:S03]  /*14d0*/  HADD2.F32 R137, -RZ, R137.H1_H1 ;  /* 0x30000089ff897230 */ /* 0x000fc60000004100 */
[----:B0-----:R-:W4:Y:S04]  /*14e0*/  LDL.LU R239, [R1+0x18] ;  /* 0x0000180001ef7983 */ /* 0x001f280000300800 */
[----:B------:R-:W4:Y:S01]  /*14f0*/  LDL.LU R242, [R1+0x24] ;  /* 0x0000240001f27983 */ /* 0x000f220000300800 */
[----:B--2---:R-:W-:-:S05]  /*1500*/  FADD.FTZ R238, R137, R238 ;  /* 0x000000ee89ee7221 */ /* 0x004fca0000010000 */
[----:B------:R0:W-:Y:S04]  /*1510*/  STL [R1+0x4], R238 ;  /* 0x000004ee01007387 */ /* 0x0001e80000100800 */
[----:B0-----:R-:W2:Y:S04]  /*1520*/  LDL.LU R238, [R1+0xc] ;  /* 0x00000c0001ee7983 */ /* 0x001ea80000300800 */
[----:B------:R-:W2:Y:S01]  /*1530*/  LDL.LU R241, [R1+0x20] ;  /* 0x0000200001f17983 */ /* 0x000ea20000300800 */
[--C-:B------:R-:W-:Y:S02]  /*1540*/  HADD2.F32 R132, -RZ, R133.reuse.H0_H0 ;  /* 0x20000085ff847230 */ /* 0x100fe40000004100 */
[----:B------:R-:W-:-:S02]  /*1550*/  HADD2.F32 R133, -RZ, R133.H1_H1 ;  /* 0x30000085ff857230 */ /* 0x000fc40000004100 */
[----:B------:R-:W-:Y:S01]  /*1560*/  HADD2.F32 R131, -RZ, R131.H1_H1 ;  /* 0x30000083ff837230 */ /* 0x000fe20000004100 */
[C---:B------:R-:W-:Y:S02]  /*1570*/  FADD.FTZ R132, -R230.reuse, R132 ;  /* 0x00000084e6847221 */ /* 0x040fe40000010100 */
[----:B------:R-:W-:Y:S02]  /*1580*/  FADD.FTZ R133, -R230, R133 ;  /* 0x00000085e6857221 */ /* 0x000fe40000010100 */
[----:B------:R-:W-:Y:S02]  /*1590*/  FMUL.FTZ R132, R222, R132 ;  /* 0x00000084de847220 */ /* 0x000fe40000410000 */
[----:B------:R-:W-:Y:S02]  /*15a0*/  FADD.FTZ R203, R131, R203 ;  /* 0x000000cb83cb7221 */ /* 0x000fe40000010000 */
[-C--:B------:R-:W-:Y:S02]  /*15b0*/  FFMA.FTZ R172, R129, R131.reuse, R172 ;  /* 0x0000008381ac7223 */ /* 0x080fe400000100ac */
[----:B------:R-:W-:Y:S01]  /*15c0*/  FFMA.FTZ R128, R91, R131, R128 ;  /* 0x000000835b807223 */ /* 0x000fe20000010080 */
[--C-:B------:R-:W-:Y:S01]  /*15d0*/  HADD2.F32 R131, -RZ, R141.reuse.H0_H0 ;  /* 0x2000008dff837230 */ /* 0x100fe20000004100 */
[----:B------:R-:W-:Y:S01]  /*15e0*/  FADD.FTZ R201, R136, R201 ;  /* 0x000000c988c97221 */ /* 0x000fe20000010000 */
[----:B------:R-:W-:Y:S01]  /*15f0*/  HADD2.F32 R141, -RZ, R141.H1_H1 ;  /* 0x3000008dff8d7230 */ /* 0x000fe20000004100 */
[----:B------:R-:W-:-:S02]  /*1600*/  FFMA.FTZ R170, R140, R136, R170 ;  /* 0x000000888caa7223 */ /* 0x000fc400000100aa */
[----:B------:R-:W-:Y:S02]  /*1610*/  FADD.FTZ R223, R236, R223 ;  /* 0x000000dfecdf7221 */ /* 0x000fe40000010000 */
[----:B------:R-:W-:Y:S02]  /*1620*/  FFMA.FTZ R4, R235, R236, R4 ;  /* 0x000000eceb047223 */ /* 0x000fe40000010004 */
[----:B------:R-:W-:Y:S02]  /*1630*/  FFMA.FTZ R136, R85, R136, R121 ;  /* 0x0000008855887223 */ /* 0x000fe40000010079 */
[-C--:B------:R-:W-:Y:S02]  /*1640*/  FMUL.FTZ R121, R54, R120.reuse ;  /* 0x0000007836797220 */ /* 0x080fe40000410000 */
[----:B------:R-:W-:Y:S02]  /*1650*/  FFMA.FTZ R248, R132, R120, R248 ;  /* 0x0000007884f87223 */ /* 0x000fe400000100f8 */
[----:B------:R-:W-:-:S02]  /*1660*/  FMUL.FTZ R236, R222, R133 ;  /* 0x00000085deec7220 */ /* 0x000fc40000410000 */
[----:B------:R-:W-:Y:S02]  /*1670*/  FMUL.FTZ R120, R55, R137 ;  /* 0x0000008937787220 */ /* 0x000fe40000410000 */
[----:B------:R-:W-:Y:S02]  /*1680*/  FADD.FTZ R199, R141, R199 ;  /* 0x000000c78dc77221 */ /* 0x000fe40000010000 */
[CC--:B------:R-:W-:Y:S02]  /*1690*/  FFMA.FTZ R168, R236.reuse, R141.reuse, R168 ;  /* 0x0000008deca87223 */ /* 0x0c0fe400000100a8 */
[----:B------:R-:W-:Y:S01]  /*16a0*/  FFMA.FTZ R141, R87, R141, R120 ;  /* 0x0000008d578d7223 */ /* 0x000fe20000010078 */
[----:B------:R-:W-:Y:S01]  /*16b0*/  HADD2.F32 R120, -RZ, R134.H0_H0 ;  /* 0x20000086ff787230 */ /* 0x000fe20000004100 */
[----:B------:R-:W-:Y:S01]  /*16c0*/  IADD3 R145, R213, 0x40, RZ ;  /* 0x00000040d5917810 */ /* 0x000fe20007ffe0ff */
[----:B------:R-:W-:-:S03]  /*16d0*/  FFMA.FTZ R215, R236, R137, R215 ;  /* 0x00000089ecd77223 */ /* 0x000fc600000100d7 */
[----:B------:R-:W-:Y:S01]  /*16e0*/  FADD.FTZ R137, -R230, R120 ;  /* 0x00000078e6897221 */ /* 0x000fe20000010100 */
[----:B------:R-:W-:Y:S01]  /*16f0*/  HADD2.F32 R120, -RZ, R138.H0_H0 ;  /* 0x2000008aff787230 */ /* 0x000fe20000004100 */
[----:B------:R-:W-:Y:S01]  /*1700*/  IMAD.WIDE.U32 R144, R145, R164, c[0x0][0x188] ;  /* 0x0000620091907625 */ /* 0x000fe200078e00a4 */
[----:B------:R-:W-:-:S03]  /*1710*/  HADD2.F32 R134, -RZ, R134.H1_H1 ;  /* 0x30000086ff867230 */ /* 0x000fc60000004100 */
[----:B------:R-:W-:Y:S02]  /*1720*/  IMAD.WIDE.U32 R148, R214, R164, c[0x0][0x210] ;  /* 0x00008400d6947625 */ /* 0x000fe400078e00a4 */
[----:B------:R-:W2:Y:S02]  /*1730*/  LDG.E.128 R144, [R144.64] ;  /* 0x0000000490907981 */ /* 0x000ea4000c1e1d00 */
[----:B------:R-:W-:Y:S02]  /*1740*/  FADD.FTZ R134, -R230, R134 ;  /* 0x00000086e6867221 */ /* 0x000fe40000010100 */
[----:B------:R-:W2:Y:S01]  /*1750*/  LDG.E.128 R148, [R148.64] ;  /* 0x0000000494947981 */ /* 0x000ea2000c1e1d00 */
[----:B------:R-:W-:Y:S01]  /*1760*/  HADD2.F32 R138, -RZ, R138.H1_H1 ;  /* 0x3000008aff8a7230 */ /* 0x000fe20000004100 */
[----:B------:R-:W-:Y:S02]  /*1770*/  FMUL.FTZ R137, R222, R137 ;  /* 0x00000089de897220 */ /* 0x000fe40000410000 */
[----:B------:R-:W-:-:S02]  /*1780*/  FADD.FTZ R198, R131, R198 ;  /* 0x000000c683c67221 */ /* 0x000fc40000010000 */
[-C--:B------:R-:W-:Y:S02]  /*1790*/  FFMA.FTZ R31, R132, R131.reuse, R31 ;  /* 0x00000083841f7223 */ /* 0x080fe4000001001f */
[----:B------:R-:W-:Y:S01]  /*17a0*/  FFMA.FTZ R131, R86, R131, R121 ;  /* 0x0000008356837223 */ /* 0x000fe20000010079 */
[----:B------:R-:W-:Y:S01]  /*17b0*/  HADD2.F32 R133, -RZ, R142.H0_H0 ;  /* 0x2000008eff857230 */ /* 0x000fe20000004100 */
[-C--:B------:R-:W-:Y:S02]  /*17c0*/  FMUL.FTZ R121, R48, R120.reuse ;  /* 0x0000007830797220 */ /* 0x080fe40000410000 */
[----:B------:R-:W-:Y:S02]  /*17d0*/  FFMA.FTZ R250, R137, R120, R250 ;  /* 0x0000007889fa7223 */ /* 0x000fe400000100fa */
[----:B---3--:R-:W-:-:S05]  /*17e0*/  FADD.FTZ R237, R120, R237 ;  /* 0x000000ed78ed7221 */ /* 0x008fca0000010000 */
[----:B------:R0:W-:Y:S01]  /*17f0*/  STL [R1+0x1c], R237 ;  /* 0x00001ced01007387 */ /* 0x0001e20000100800 */
[----:B------:R-:W-:-:S03]  /*1800*/  FMUL.FTZ R120, R49, R138 ;  /* 0x0000008a31787220 */ /* 0x000fc60000410000 */
[----:B------:R-:W3:Y:S01]  /*1810*/  LDL.LU R240, [R1+0x4c] ;  /* 0x00004c0001f07983 */ /* 0x000ee20000300800 */
[----:B------:R-:W-:Y:S01]  /*1820*/  HADD2.F32 R142, -RZ, R142.H1_H1 ;  /* 0x3000008eff8e7230 */ /* 0x000fe20000004100 */
[----:B0-----:R-:W-:Y:S02]  /*1830*/  FMUL.FTZ R237, R222, R134 ;  /* 0x00000086deed7220 */ /* 0x001fe40000410000 */
[----:B----4-:R-:W-:Y:S02]  /*1840*/  FADD.FTZ R239, R138, R239 ;  /* 0x000000ef8aef7221 */ /* 0x010fe40000010000 */
[----:B------:R-:W-:Y:S01]  /*1850*/  FFMA.FTZ R249, R237, R138, R249 ;  /* 0x0000008aedf97223 */ /* 0x000fe200000100f9 */
[----:B------:R-:W-:Y:S01]  /*1860*/  HADD2.F32 R138, -RZ, R135.H0_H0 ;  /* 0x20000087ff8a7230 */ /* 0x000fe20000004100 */
[----:B------:R-:W-:Y:S01]  /*1870*/  IMAD.WIDE.U32 R152, R214, R164, c[0x0][0x208] ;  /* 0x00008200d6987625 */ /* 0x000fe200078e00a4 */
[----:B------:R0:W-:Y:S03]  /*1880*/  STL [R1+0x18], R239 ;  /* 0x000018ef01007387 */ /* 0x0001e60000100800 */
[----:B------:R-:W-:-:S02]  /*1890*/  FADD.FTZ R197, R142, R197 ;  /* 0x000000c58ec57221 */ /* 0x000fc40000010000 */
[----:B------:R-:W-:Y:S01]  /*18a0*/  FFMA.FTZ R30, R237, R142, R30 ;  /* 0x0000008eed1e7223 */ /* 0x000fe2000001001e */
[----:B------:R-:W4:Y:S01]  /*18b0*/  LDG.E.128 R152, [R152.64] ;  /* 0x0000000498987981 */ /* 0x000f22000c1e1d00 */
[----:B------:R-:W-:-:S03]  /*18c0*/  FADD.FTZ R138, -R230, R138 ;  /* 0x0000008ae68a7221 */ /* 0x000fc60000010100 */
[----:B0-----:R-:W4:Y:S01]  /*18d0*/  LDL.LU R239, [R1+0x14] ;  /* 0x0000140001ef7983 */ /* 0x001f220000300800 */
[----:B------:R-:W-:Y:S01]  /*18e0*/  FFMA.FTZ R142, R81, R142, R120 ;  /* 0x0000008e518e7223 */ /* 0x000fe20000010078 */
[--C-:B------:R-:W-:Y:S02]  /*18f0*/  HADD2.F32 R120, -RZ, R139.reuse.H0_H0 ;  /* 0x2000008bff787230 */ /* 0x100fe40000004100 */
[----:B------:R-:W4:Y:S01]  /*1900*/  LDL.LU R243, [R1+0x48] ;  /* 0x0000480001f37983 */ /* 0x000f220000300800 */
[----:B------:R-:W-:Y:S01]  /*1910*/  FMUL.FTZ R138, R222, R138 ;  /* 0x0000008ade8a7220 */ /* 0x000fe20000410000 */
[----:B------:R-:W-:Y:S01]  /*1920*/  HADD2.F32 R139, -RZ, R139.H1_H1 ;  /* 0x3000008bff8b7230 */ /* 0x000fe20000004100 */
[----:B------:R-:W-:-:S05]  /*1930*/  FADD.FTZ R242, R120, R242 ;  /* 0x000000f278f27221 */ /* 0x000fca0000010000 */
[----:B------:R0:W-:Y:S01]  /*1940*/  STL [R1+0x24], R242 ;  /* 0x000024f201007387 */ /* 0x0001e20000100800 */
[----:B--2---:R-:W-:Y:S02]  /*1950*/  FFMA.FTZ R238, R138, R120, R238 ;  /* 0x000000788aee7223 */ /* 0x004fe400000100ee */
[----:B------:R-:W-:-:S03]  /*1960*/  FADD.FTZ R241, R139, R241 ;  /* 0x000000f18bf17221 */ /* 0x000fc60000010000 */
[----:B------:R-:W-:Y:S04]  /*1970*/  STL [R1+0xc], R238 ;  /* 0x00000cee01007387 */ /* 0x000fe80000100800 */
[----:B0-----:R-:W2:Y:S04]  /*1980*/  LDL.LU R242, [R1+0x10] ;  /* 0x0000100001f27983 */ /* 0x001ea80000300800 */
[----:B------:R0:W-:Y:S04]  /*1990*/  STL [R1+0x20], R241 ;  /* 0x000020f101007387 */ /* 0x0001e80000100800 */
[----:B0-----:R-:W2:Y:S01]  /*19a0*/  LDL.LU R241, [R1+0x54] ;  /* 0x0000540001f17983 */ /* 0x001ea20000300800 */
[----:B------:R-:W-:Y:S01]  /*19b0*/  HADD2.F32 R135, -RZ, R135.H1_H1 ;  /* 0x30000087ff877230 */ /* 0x000fe20000004100 */
[----:B------:R-:W-:Y:S01]  /*19c0*/  FADD.FTZ R196, R133, R196 ;  /* 0x000000c485c47221 */ /* 0x000fe20000010000 */
[----:B------:R-:W-:Y:S01]  /*19d0*/  HADD2.F32 R134, -RZ, R143.H0_H0 ;  /* 0x2000008fff867230 */ /* 0x000fe20000004100 */
[----:B------:R-:W-:-:S02]  /*19e0*/  FFMA.FTZ R29, R137, R133, R29 ;  /* 0x00000085891d7223 */ /* 0x000fc4000001001d */
[----:B------:R-:W-:Y:S01]  /*19f0*/  FADD.FTZ R135, -R230, R135 ;  /* 0x00000087e6877221 */ /* 0x000fe20000010100 */
[----:B------:R-:W-:Y:S01]  /*1a00*/  HADD2.F32 R143, -RZ, R143.H1_H1 ;  /* 0x3000008fff8f7230 */ /* 0x000fe20000004100 */
[----:B------:R-:W-:Y:S02]  /*1a10*/  FFMA.FTZ R133, R80, R133, R121 ;  /* 0x0000008550857223 */ /* 0x000fe40000010079 */
[----:B------:R-:W-:Y:S02]  /*1a20*/  FMUL.FTZ R121, R50, R120 ;  /* 0x0000007832797220 */ /* 0x000fe40000410000 */
[----:B------:R-:W-:Y:S02]  /*1a30*/  FMUL.FTZ R238, R222, R135 ;  /* 0x00000087deee7220 */ /* 0x000fe40000410000 */
[----:B------:R-:W-:Y:S02]  /*1a40*/  FMUL.FTZ R120, R51, R139 ;  /* 0x0000008b33787220 */ /* 0x000fe40000410000 */
[----:B------:R-:W-:-:S02]  /*1a50*/  FADD.FTZ R195, R143, R195 ;  /* 0x000000c38fc37221 */ /* 0x000fc40000010000 */
[CC--:B------:R-:W-:Y:S02]  /*1a60*/  FFMA.FTZ R28, R238.reuse, R143.reuse, R28 ;  /* 0x0000008fee1c7223 */ /* 0x0c0fe4000001001c */
[----:B------:R-:W-:Y:S02]  /*1a70*/  FFMA.FTZ R143, R83, R143, R120 ;  /* 0x0000008f538f7223 */ /* 0x000fe40000010078 */
[----:B------:R-:W-:Y:S01]  /*1a80*/  FFMA.FTZ R251, R238, R139, R251 ;  /* 0x0000008beefb7223 */ /* 0x000fe200000100fb */
[----:B------:R-:W-:Y:S02]  /*1a90*/  HADD2.F32 R139, -RZ, R144.H0_H0 ;  /* 0x20000090ff8b7230 */ /* 0x000fe40000004100 */
[----:B------:R-:W-:-:S03]  /*1aa0*/  HADD2.F32 R120, -RZ, R148.H0_H0 ;  /* 0x20000094ff787230 */ /* 0x000fc60000004100 */
[----:B------:R-:W-:Y:S01]  /*1ab0*/  FADD.FTZ R139, -R230, R139 ;  /* 0x0000008be68b7221 */ /* 0x000fe20000010100 */
[----:B------:R-:W-:-:S03]  /*1ac0*/  HADD2.F32 R144, -RZ, R144.H1_H1 ;  /* 0x30000090ff907230 */ /* 0x000fc60000004100 */
[----:B------:R-:W-:Y:S01]  /*1ad0*/  FMUL.FTZ R139, R222, R139 ;  /* 0x0000008bde8b7220 */ /* 0x000fe20000410000 */
[----:B------:R-:W-:Y:S01]  /*1ae0*/  HADD2.F32 R148, -RZ, R148.H1_H1 ;  /* 0x30000094ff947230 */ /* 0x000fe20000004100 */
[----:B------:R-:W-:Y:S02]  /*1af0*/  FADD.FTZ R144, -R230, R144 ;  /* 0x00000090e6907221 */ /* 0x000fe40000010100 */
[----:B------:R-:W-:Y:S02]  /*1b00*/  FADD.FTZ R194, R134, R194 ;  /* 0x000000c286c27221 */ /* 0x000fe40000010000 */
[-C--:B------:R-:W-:Y:S02]  /*1b10*/  FFMA.FTZ R27, R138, R134.reuse, R27 ;  /* 0x000000868a1b7223 */ /* 0x080fe4000001001b */
[----:B------:R-:W-:Y:S02]  /*1b20*/  FFMA.FTZ R134, R82, R134, R121 ;  /* 0x0000008652867223 */ /* 0x000fe40000010079 */
[----:B------:R-:W-:-:S02]  /*1b30*/  FMUL.FTZ R121, R44, R120 ;  /* 0x000000782c797220 */ /* 0x000fc40000410000 */
[----:B---3--:R-:W-:-:S05]  /*1b40*/  FADD.FTZ R240, R120, R240 ;  /* 0x000000f078f07221 */ /* 0x008fca0000010000 */
[----:B------:R0:W-:Y:S04]  /*1b50*/  STL [R1+0x4c], R240 ;  /* 0x00004cf001007387 */ /* 0x0001e80000100800 */
[----:B0-----:R-:W3:Y:S01]  /*1b60*/  LDL.LU R240, [R1+0x2c] ;  /* 0x00002c0001f07983 */ /* 0x001ee20000300800 */
[--C-:B----4-:R-:W-:Y:S01]  /*1b70*/  HADD2.F32 R135, -RZ, R152.reuse.H0_H0 ;  /* 0x20000098ff877230 */ /* 0x110fe20000004100 */
[----:B------:R-:W-:Y:S01]  /*1b80*/  FFMA.FTZ R239, R139, R120, R239 ;  /* 0x000000788bef7223 */ /* 0x000fe200000100ef */
[----:B------:R-:W-:Y:S01]  /*1b90*/  HADD2.F32 R152, -RZ, R152.H1_H1 ;  /* 0x30000098ff987230 */ /* 0x000fe20000004100 */
[----:B------:R-:W-:-:S03]  /*1ba0*/  FADD.FTZ R243, R148, R243 ;  /* 0x000000f394f37221 */ /* 0x000fc60000010000 */
[----:B------:R0:W-:Y:S01]  /*1bb0*/  STL [R1+0x14], R239 ;  /* 0x000014ef01007387 */ /* 0x0001e20000100800 */
[----:B------:R-:W-:-:S03]  /*1bc0*/  FMUL.FTZ R120, R45, R148 ;  /* 0x000000942d787220 */ /* 0x000fc60000410000 */
[----:B------:R-:W4:Y:S01]  /*1bd0*/  LDL.LU R244, [R1+0x50] ;  /* 0x0000500001f47983 */ /* 0x000f220000300800 */
[----:B------:R-:W-:-:S03]  /*1be0*/  FADD.FTZ R193, R152, R193 ;  /* 0x000000c198c17221 */ /* 0x000fc60000010000 */
[----:B------:R1:W-:Y:S01]  /*1bf0*/  STL [R1+0x48], R243 ;  /* 0x000048f301007387 */ /* 0x0003e20000100800 */
[----:B0-----:R-:W-:-:S04]  /*1c00*/  FMUL.FTZ R239, R222, R144 ;  /* 0x00000090deef7220 */ /* 0x001fc80000410000 */
[-C--:B------:R-:W-:Y:S02]  /*1c10*/  FFMA.FTZ R26, R239, R152.reuse, R26 ;  /* 0x00000098ef1a7223 */ /* 0x080fe4000001001a */
[----:B------:R-:W-:Y:S01]  /*1c20*/  FFMA.FTZ R152, R77, R152, R120 ;  /* 0x000000984d987223 */ /* 0x000fe20000010078 */
[----:B-1----:R-:W4:Y:S01]  /*1c30*/  LDL.LU R243, [R1+0x28] ;  /* 0x0000280001f37983 */ /* 0x002f220000300800 */
[----:B------:R-:W-:Y:S01]  /*1c40*/  HADD2.F32 R120, -RZ, R149.H0_H0 ;  /* 0x20000095ff787230 */ /* 0x000fe20000004100 */
[----:B--2---:R-:W-:-:S05]  /*1c50*/  FFMA.FTZ R242, R239, R148, R242 ;  /* 0x00000094eff27223 */ /* 0x004fca00000100f2 */
[----:B------:R0:W-:Y:S01]  /*1c60*/  STL [R1+0x10], R242 ;  /* 0x000010f201007387 */ /* 0x0001e20000100800 */
[----:B------:R-:W-:-:S03]  /*1c70*/  FADD.FTZ R241, R120, R241 ;  /* 0x000000f178f17221 */ /* 0x000fc60000010000 */
[----:B0-----:R-:W2:Y:S04]  /*1c80*/  LDL.LU R242, [R1+0x74] ;  /* 0x0000740001f27983 */ /* 0x001ea80000300800 */
[----:B------:R0:W-:Y:S04]  /*1c90*/  STL [R1+0x54], R241 ;  /* 0x000054f101007387 */ /* 0x0001e80000100800 */
[----:B0-----:R-:W2:Y:S01]  /*1ca0*/  LDL.LU R241, [R1+0x34] ;  /* 0x0000340001f17983 */ /* 0x001ea20000300800 */
[----:B------:R-:W-:-:S05]  /*1cb0*/  HADD2.F32 R148, -RZ, R145.H0_H0 ;  /* 0x20000091ff947230 */ /* 0x000fca0000004100 */
[----:B------:R-:W-:Y:S01]  /*1cc0*/  FADD.FTZ R148, -R230, R148 ;  /* 0x00000094e6947221 */ /* 0x000fe20000010100 */
[----:B------:R-:W-:-:S03]  /*1cd0*/  HADD2.F32 R145, -RZ, R145.H1_H1 ;  /* 0x30000091ff917230 */ /* 0x000fc60000004100 */
[----:B------:R-:W-:Y:S02]  /*1ce0*/  FMUL.FTZ R148, R222, R148 ;  /* 0x00000094de947220 */ /* 0x000fe40000410000 */
[----:B------:R-:W-:Y:S01]  /*1cf0*/  FADD.FTZ R145, -R230, R145 ;  /* 0x00000091e6917221 */ /* 0x000fe20000010100 */
[----:B------:R-:W-:Y:S01]  /*1d00*/  HADD2.F32 R149, -RZ, R149.H1_H1 ;  /* 0x30000095ff957230 */ /* 0x000fe20000004100 */
[----:B------:R-:W-:Y:S02]  /*1d10*/  FADD.FTZ R192, R135, R192 ;  /* 0x000000c087c07221 */ /* 0x000fe40000010000 */
[-C--:B------:R-:W-:Y:S01]  /*1d20*/  FFMA.FTZ R25, R139, R135.reuse, R25 ;  /* 0x000000878b197223 */ /* 0x080fe20000010019 */
[--C-:B------:R-:W-:Y:S01]  /*1d30*/  HADD2.F32 R144, -RZ, R153.reuse.H0_H0 ;  /* 0x20000099ff907230 */ /* 0x100fe20000004100 */
[----:B------:R-:W-:Y:S01]  /*1d40*/  FFMA.FTZ R135, R76, R135, R121 ;  /* 0x000000874c877223 */ /* 0x000fe20000010079 */
[----:B------:R-:W-:Y:S01]  /*1d50*/  HADD2.F32 R153, -RZ, R153.H1_H1 ;  /* 0x30000099ff997230 */ /* 0x000fe20000004100 */
[----:B------:R-:W-:-:S04]  /*1d60*/  FMUL.FTZ R121, R46, R120 ;  /* 0x000000782e797220 */ /* 0x000fc80000410000 */
[----:B------:R-:W-:Y:S02]  /*1d70*/  FADD.FTZ R191, R153, R191 ;  /* 0x000000bf99bf7221 */ /* 0x000fe40000010000 */
[----:B------:R-:W-:-:S04]  /*1d80*/  IMAD.WIDE.U32 R156, R164, R216, c[0x0][0x188] ;  /* 0x00006200a49c7625 */ /* 0x000fc800078e00d8 */
[----:B------:R-:W-:Y:S02]  /*1d90*/  IMAD.WIDE.U32 R160, R216, R164, c[0x0][0x210] ;  /* 0x00008400d8a07625 */ /* 0x000fe400078e00a4 */
[----:B------:R-:W2:Y:S02]  /*1da0*/  LDG.E.128 R156, [R156.64] ;  /* 0x000000049c9c7981 */ /* 0x000ea4000c1e1d00 */
[----:B---3--:R-:W-:Y:S02]  /*1db0*/  FFMA.FTZ R240, R148, R120, R240 ;  /* 0x0000007894f07223 */ /* 0x008fe400000100f0 */
[----:B------:R-:W3:Y:S04]  /*1dc0*/  LDG.E.128 R160, [R160.64] ;  /* 0x00000004a0a07981 */ /* 0x000ee8000c1e1d00 */
[----:B------:R0:W-:Y:S04]  /*1dd0*/  STL [R1+0x2c], R240 ;  /* 0x00002cf001007387 */ /* 0x0001e80000100800 */
[----:B------:R-:W3:Y:S04]  /*1de0*/  LDL.LU R247, [R1+0x70] ;  /* 0x0000700001f77983 */ /* 0x000ee80000300800 */
[----:B------:R-:W3:Y:S01]  /*1df0*/  LDL.LU R246, [R1+0x30] ;  /* 0x0000300001f67983 */ /* 0x000ee20000300800 */
[----:B0-----:R-:W-:-:S02]  /*1e00*/  FMUL.FTZ R240, R222, R145 ;  /* 0x00000091def07220 */ /* 0x001fc40000410000 */
[----:B------:R-:W-:Y:S02]  /*1e10*/  FMUL.FTZ R120, R47, R149 ;  /* 0x000000952f787220 */ /* 0x000fe40000410000 */
[----:B----4-:R-:W-:Y:S02]  /*1e20*/  FADD.FTZ R244, R149, R244 ;  /* 0x000000f495f47221 */ /* 0x010fe40000010000 */
[CC--:B------:R-:W-:Y:S02]  /*1e30*/  FFMA.FTZ R24, R240.reuse, R153.reuse, R24 ;  /* 0x00000099f0187223 */ /* 0x0c0fe40000010018 */
[----:B------:R-:W-:Y:S01]  /*1e40*/  FFMA.FTZ R153, R79, R153, R120 ;  /* 0x000000994f997223 */ /* 0x000fe20000010078 */
[----:B------:R0:W-:Y:S01]  /*1e50*/  STL [R1+0x50], R244 ;  /* 0x000050f401007387 */ /* 0x0001e20000100800 */
[----:B------:R-:W-:Y:S01]  /*1e60*/  FFMA.FTZ R243, R240, R149, R243 ;  /* 0x00000095f0f37223 */ /* 0x000fe200000100f3 */
[----:B------:R-:W-:Y:S02]  /*1e70*/  HADD2.F32 R149, -RZ, R146.H0_H0 ;  /* 0x20000092ff957230 */ /* 0x000fe40000004100 */
[----:B------:R-:W-:-:S03]  /*1e80*/  HADD2.F32 R120, -RZ, R150.H0_H0 ;  /* 0x20000096ff787230 */ /* 0x000fc60000004100 */
[----:B------:R-:W-:Y:S01]  /*1e90*/  FADD.FTZ R149, -R230, R149 ;  /* 0x00000095e6957221 */ /* 0x000fe20000010100 */
[----:B------:R1:W-:Y:S03]  /*1ea0*/  STL [R1+0x28], R243 ;  /* 0x000028f301007387 */ /* 0x0003e60000100800 */
[----:B------:R-:W-:Y:S01]  /*1eb0*/  FMUL.FTZ R149, R222, R149 ;  /* 0x00000095de957220 */ /* 0x000fe20000410000 */
[----:B------:R-:W4:Y:S04]  /*1ec0*/  LDL.LU R245, [R1+0x7c] ;  /* 0x00007c0001f57983 */ /* 0x000f280000300800 */
[----:B0-----:R-:W4:Y:S01]  /*1ed0*/  LDL.LU R244, [R1+0x3c] ;  /* 0x00003c0001f47983 */ /* 0x001f220000300800 */
[----:B------:R-:W-:-:S06]  /*1ee0*/  IMAD.WIDE.U32 R164, R216, R164, c[0x0][0x208] ;  /* 0x00008200d8a47625 */ /* 0x000fcc00078e00a4 */
[----:B------:R-:W4:Y:S01]  /*1ef0*/  LDG.E.128 R164, [R164.64] ;  /* 0x00000004a4a47981 */ /* 0x000f22000c1e1d00 */
[----:B--2---:R-:W-:-:S05]  /*1f00*/  FADD.FTZ R242, R120, R242 ;  /* 0x000000f278f27221 */ /* 0x004fca0000010000 */
[----:B------:R0:W-:Y:S04]  /*1f10*/  STL [R1+0x74], R242 ;  /* 0x000074f201007387 */ /* 0x0001e80000100800 */
[----:B-1----:R-:W2:Y:S01]  /*1f20*/  LDL.LU R243, [R1+0x78] ;  /* 0x0000780001f37983 */ /* 0x002ea20000300800 */
[----:B------:R-:W-:-:S05]  /*1f30*/  FFMA.FTZ R241, R149, R120, R241 ;  /* 0x0000007895f17223 */ /* 0x000fca00000100f1 */
[----:B------:R1:W-:Y:S04]  /*1f40*/  STL [R1+0x34], R241 ;  /* 0x000034f101007387 */ /* 0x0003e80000100800 */
[----:B0-----:R-:W2:Y:S01]  /*1f50*/  LDL.LU R242, [R1+0x38] ;  /* 0x0000380001f27983 */ /* 0x001ea20000300800 */
[----:B------:R-:W-:Y:S02]  /*1f60*/  HADD2.F32 R146, -RZ, R146.H1_H1 ;  /* 0x30000092ff927230 */ /* 0x000fe40000004100 */
[----:B------:R-:W-:-:S03]  /*1f70*/  HADD2.F32 R150, -RZ, R150.H1_H1 ;  /* 0x30000096ff967230 */ /* 0x000fc60000004100 */
[----:B------:R-:W-:Y:S02]  /*1f80*/  FADD.FTZ R146, -R230, R146 ;  /* 0x00000092e6927221 */ /* 0x000fe40000010100 */
[----:B------:R-:W-:Y:S02]  /*1f90*/  FADD.FTZ R190, R144, R190 ;  /* 0x000000be90be7221 */ /* 0x000fe40000010000 */
[----:B-1----:R-:W-:Y:S02]  /*1fa0*/  FMUL.FTZ R241, R222, R146 ;  /* 0x00000092def17220 */ /* 0x002fe40000410000 */
[-C--:B------:R-:W-:Y:S02]  /*1fb0*/  FFMA.FTZ R23, R148, R144.reuse, R23 ;  /* 0x0000009094177223 */ /* 0x080fe40000010017 */
[----:B------:R-:W-:Y:S02]  /*1fc0*/  FFMA.FTZ R144, R78, R144, R121 ;  /* 0x000000904e907223 */ /* 0x000fe40000010079 */
[----:B------:R-:W-:Y:S01]  /*1fd0*/  FMUL.FTZ R121, R40, R120 ;  /* 0x0000007828797220 */ /* 0x000fe20000410000 */
[--C-:B------:R-:W-:Y:S01]  /*1fe0*/  HADD2.F32 R145, -RZ, R154.reuse.H0_H0 ;  /* 0x2000009aff917230 */ /* 0x100fe20000004100 */
[----:B------:R-:W-:Y:S01]  /*1ff0*/  FMUL.FTZ R120, R41, R150 ;  /* 0x0000009629787220 */ /* 0x000fe20000410000 */
[----:B------:R-:W-:-:S05]  /*2000*/  HADD2.F32 R154, -RZ, R154.H1_H1 ;  /* 0x3000009aff9a7230 */ /* 0x000fca0000004100 */
[----:B------:R-:W-:Y:S02]  /*2010*/  FADD.FTZ R189, R154, R189 ;  /* 0x000000bd9abd7221 */ /* 0x000fe40000010000 */
[-C--:B------:R-:W-:Y:S02]  /*2020*/  FFMA.FTZ R22, R241, R154.reuse, R22 ;  /* 0x0000009af1167223 */ /* 0x080fe40000010016 */
[----:B------:R-:W-:Y:S01]  /*2030*/  FFMA.FTZ R154, R73, R154, R120 ;  /* 0x0000009a499a7223 */ /* 0x000fe20000010078 */
[----:B------:R-:W-:Y:S01]  /*2040*/  HADD2.F32 R120, -RZ, R151.H0_H0 ;  /* 0x20000097ff787230 */ /* 0x000fe20000004100 */
[----:B------:R-:W-:Y:S02]  /*2050*/  FADD.FTZ R188, R145, R188 ;  /* 0x000000bc91bc7221 */ /* 0x000fe40000010000 */
[-C--:B------:R-:W-:Y:S02]  /*2060*/  FFMA.FTZ R21, R149, R145.reuse, R21 ;  /* 0x0000009195157223 */ /* 0x080fe40000010015 */
[----:B------:R-:W-:-:S02]  /*2070*/  FFMA.FTZ R145, R72, R145, R121 ;  /* 0x0000009148917223 */ /* 0x000fc40000010079 */
[----:B------:R-:W-:Y:S01]  /*2080*/  FMUL.FTZ R121, R42, R120 ;  /* 0x000000782a797220 */ /* 0x000fe20000410000 */
[----:B------:R-:W-:-:S05]  /*2090*/  HADD2.F32 R146, -RZ, R155.H0_H0 ;  /* 0x2000009bff927230 */ /* 0x000fca0000004100 */
[----:B------:R-:W-:Y:S02]  /*20a0*/  FADD.FTZ R186, R146, R186 ;  /* 0x000000ba92ba7221 */ /* 0x000fe40000010000 */
[----:B---3--:R-:W-:Y:S02]  /*20b0*/  FADD.FTZ R247, R150, R247 ;  /* 0x000000f796f77221 */ /* 0x008fe40000010000 */
[----:B------:R-:W-:Y:S01]  /*20c0*/  FFMA.FTZ R246, R241, R150, R246 ;  /* 0x00000096f1f67223 */ /* 0x000fe200000100f6 */
[----:B------:R-:W-:-:S05]  /*20d0*/  HADD2.F32 R150, -RZ, R147.H0_H0 ;  /* 0x20000093ff967230 */ /* 0x000fca0000004100 */
[----:B------:R-:W-:Y:S01]  /*20e0*/  FADD.FTZ R150, -R230, R150 ;  /* 0x00000096e6967221 */ /* 0x000fe20000010100 */
[----:B------:R-:W-:-:S03]  /*20f0*/  HADD2.F32 R147, -RZ, R147.H1_H1 ;  /* 0x30000093ff937230 */ /* 0x000fc60000004100 */
[----:B------:R-:W-:Y:S01]  /*2100*/  FMUL.FTZ R150, R222, R150 ;  /* 0x00000096de967220 */ /* 0x000fe20000410000 */
[----:B------:R0:W-:Y:S03]  /*2110*/  STL [R1+0x70], R247 ;  /* 0x000070f701007387 */ /* 0x0001e60000100800 */
[-C--:B------:R-:W-:Y:S01]  /*2120*/  FFMA.FTZ R19, R150, R146.reuse, R19 ;  /* 0x0000009296137223 */ /* 0x080fe20000010013 */
[----:B------:R-:W-:Y:S01]  /*2130*/  STL [R1+0x30], R246 ;  /* 0x000030f601007387 */ /* 0x000fe20000100800 */
[----:B------:R-:W-:Y:S02]  /*2140*/  FFMA.FTZ R146, R74, R146, R121 ;  /* 0x000000924a927223 */ /* 0x000fe40000010079 */
[----:B----4-:R-:W-:Y:S02]  /*2150*/  FADD.FTZ R245, R120, R245 ;  /* 0x000000f578f57221 */ /* 0x010fe40000010000 */
[----:B------:R-:W-:Y:S01]  /*2160*/  FFMA.FTZ R244, R150, R120, R244 ;  /* 0x0000007896f47223 */ /* 0x000fe200000100f4 */
[----:B------:R-:W-:Y:S01]  /*2170*/  HADD2.F32 R120, -RZ, R151.H1_H1 ;  /* 0x30000097ff787230 */ /* 0x000fe20000004100 */
[----:B------:R-:W-:-:S04]  /*2180*/  FADD.FTZ R151, -R230, R147 ;  /* 0x00000093e6977221 */ /* 0x000fc80000010100 */
[----:B------:R-:W-:Y:S01]  /*2190*/  FMUL.FTZ R151, R222, R151 ;  /* 0x00000097de977220 */ /* 0x000fe20000410000 */
[----:B------:R1:W-:Y:S01]  /*21a0*/  STL [R1+0x7c], R245 ;  /* 0x00007cf501007387 */ /* 0x0003e20000100800 */
[----:B------:R-:W-:Y:S01]  /*21b0*/  HADD2.F32 R147, -RZ, R155.H1_H1 ;  /* 0x3000009bff937230 */ /* 0x000fe20000004100 */
[----:B------:R-:W-:Y:S02]  /*21c0*/  FMUL.FTZ R121, R43, R120 ;  /* 0x000000782b797220 */ /* 0x000fe40000410000 */
[----:B------:R3:W-:Y:S01]  /*21d0*/  STL [R1+0x3c], R244 ;  /* 0x00003cf401007387 */ /* 0x0007e20000100800 */
[----:B------:R-:W-:-:S03]  /*21e0*/  HADD2.F32 R155, -RZ, R156.H0_H0 ;  /* 0x2000009cff9b7230 */ /* 0x000fc60000004100 */
[----:B0-----:R-:W4:Y:S01]  /*21f0*/  LDL.LU R247, [R1+0x44] ;  /* 0x0000440001f77983 */ /* 0x001f220000300800 */
[----:B-1----:R-:W-:-:S03]  /*2200*/  HADD2.F32 R245, -RZ, R159.H0_H0 ;  /* 0x2000009ffff57230 */ /* 0x002fc60000004100 */
[----:B------:R-:W4:Y:S01]  /*2210*/  LDL.LU R246, [R1+0x40] ;  /* 0x0000400001f67983 */ /* 0x000f220000300800 */
[----:B------:R-:W-:Y:S01]  /*2220*/  HADD2.F32 R159, -RZ, R159.H1_H1 ;  /* 0x3000009fff9f7230 */ /* 0x000fe20000004100 */
[----:B------:R-:W-:Y:S02]  /*2230*/  FADD.FTZ R187, R147, R187 ;  /* 0x000000bb93bb7221 */ /* 0x000fe40000010000 */
[-C--:B------:R-:W-:Y:S02]  /*2240*/  FFMA.FTZ R20, R151, R147.reuse, R20 ;  /* 0x0000009397147223 */ /* 0x080fe40000010014 */
[----:B------:R-:W-:Y:S01]  /*2250*/  FFMA.FTZ R147, R75, R147, R121 ;  /* 0x000000934b937223 */ /* 0x000fe20000010079 */
[----:B------:R-:W-:Y:S02]  /*2260*/  HADD2.F32 R121, -RZ, R156.H1_H1 ;  /* 0x3000009cff797230 */ /* 0x000fe40000004100 */
[----:B---3--:R-:W-:Y:S01]  /*2270*/  HADD2.F32 R244, -RZ, R157.H1_H1 ;  /* 0x3000009dfff47230 */ /* 0x008fe20000004100 */
[----:B------:R-:W-:Y:S01]  /*2280*/  FADD.FTZ R156, -R230, R155 ;  /* 0x0000009be69c7221 */ /* 0x000fe20000010100 */
[----:B------:R-:W-:-:S03]  /*2290*/  HADD2.F32 R155, -RZ, R164.H0_H0 ;  /* 0x200000a4ff9b7230 */ /* 0x000fc60000004100 */
[----:B------:R-:W-:Y:S02]  /*22a0*/  FADD.FTZ R244, -R230, R244 ;  /* 0x000000f4e6f47221 */ /* 0x000fe40000010100 */
[----:B------:R-:W-:Y:S02]  /*22b0*/  FMUL.FTZ R156, R222, R156 ;  /* 0x0000009cde9c7220 */ /* 0x000fe40000410000 */
[----:B------:R-:W-:Y:S02]  /*22c0*/  FADD.FTZ R184, R155, R184 ;  /* 0x000000b89bb87221 */ /* 0x000fe40000010000 */
[----:B------:R-:W-:Y:S02]  /*22d0*/  FFMA.FTZ R17, R156, R155, R17 ;  /* 0x0000009b9c117223 */ /* 0x000fe40000010011 */
[----:B--2---:R-:W-:-:S05]  /*22e0*/  FADD.FTZ R243, R120, R243 ;  /* 0x000000f378f37221 */ /* 0x004fca0000010000 */
[----:B------:R0:W-:Y:S01]  /*22f0*/  STL [R1+0x78], R243 ;  /* 0x000078f301007387 */ /* 0x0001e20000100800 */
[----:B------:R-:W-:Y:S01]  /*2300*/  FFMA.FTZ R242, R151, R120, R242 ;  /* 0x0000007897f27223 */ /* 0x000fe200000100f2 */
[----:B------:R-:W-:Y:S02]  /*2310*/  HADD2.F32 R120, -RZ, R157.H0_H0 ;  /* 0x2000009dff787230 */ /* 0x000fe40000004100 */
[--C-:B0-----:R-:W-:Y:S02]  /*2320*/  HADD2.F32 R243, -RZ, R158.reuse.H1_H1 ;  /* 0x3000009efff37230 */ /* 0x101fe40000004100 */
[----:B------:R0:W-:Y:S01]  /*2330*/  STL [R1+0x38], R242 ;  /* 0x000038f201007387 */ /* 0x0001e20000100800 */
[C---:B------:R-:W-:Y:S02]  /*2340*/  FADD.FTZ R157, -R230.reuse, R121 ;  /* 0x00000079e69d7221 */ /* 0x040fe40000010100 */
[C---:B------:R-:W-:Y:S01]  /*2350*/  FADD.FTZ R243, -R230.reuse, R243 ;  /* 0x000000f3e6f37221 */ /* 0x040fe20000010100 */
[----:B0-----:R-:W-:Y:S01]  /*2360*/  HADD2.F32 R242, -RZ, R158.H0_H0 ;  /* 0x2000009efff27230 */ /* 0x001fe20000004100 */
[----:B------:R-:W-:-:S02]  /*2370*/  FADD.FTZ R158, -R230, R120 ;  /* 0x00000078e69e7221 */ /* 0x000fc40000010100 */
[C---:B------:R-:W-:Y:S01]  /*2380*/  FADD.FTZ R120, -R230.reuse, R159 ;  /* 0x0000009fe6787221 */ /* 0x040fe20000010100 */
[----:B------:R-:W-:Y:S01]  /*2390*/  HADD2.F32 R159, -RZ, R160.H0_H0 ;  /* 0x200000a0ff9f7230 */ /* 0x000fe20000004100 */
[C---:B------:R-:W-:Y:S02]  /*23a0*/  FADD.FTZ R242, -R230.reuse, R242 ;  /* 0x000000f2e6f27221 */ /* 0x040fe40000010100 */
[----:B------:R-:W-:Y:S02]  /*23b0*/  FADD.FTZ R121, -R230, R245 ;  /* 0x000000f5e6797221 */ /* 0x000fe40000010100 */
[----:B------:R-:W-:Y:S01]  /*23c0*/  FMUL.FTZ R230, R36, R159 ;  /* 0x0000009f24e67220 */ /* 0x000fe20000410000 */
[----:B------:R-:W2:Y:S03]  /*23d0*/  LDL.LU R245, [R1+0x80] ;  /* 0x0000800001f57983 */ /* 0x000ea60000300800 */
[----:B------:R-:W-:-:S02]  /*23e0*/  FFMA.FTZ R155, R68, R155, R230 ;  /* 0x0000009b449b7223 */ /* 0x000fc400000100e6 */
[----:B------:R-:W3:Y:S01]  /*23f0*/  LDL.LU R230, [R1+0x84] ;  /* 0x0000840001e67983 */ /* 0x000ee20000300800 */
[----:B------:R-:W-:Y:S02]  /*2400*/  FMUL.FTZ R158, R222, R158 ;  /* 0x0000009ede9e7220 */ /* 0x000fe40000410000 */
[----:B----4-:R-:W-:-:S05]  /*2410*/  FFMA.FTZ R247, R156, R159, R247 ;  /* 0x0000009f9cf77223 */ /* 0x010fca00000100f7 */
[----:B------:R0:W-:Y:S04]  /*2420*/  STL [R1+0x44], R247 ;  /* 0x000044f701007387 */ /* 0x0001e80000100800 */
[----:B0-----:R-:W4:Y:S01]  /*2430*/  LDL.LU R247, [R1+0x5c] ;  /* 0x00005c0001f77983 */ /* 0x001f220000300800 */
[----:B---3--:R-:W-:Y:S01]  /*2440*/  FADD.FTZ R230, R159, R230 ;  /* 0x000000e69fe67221 */ /* 0x008fe20000010000 */
[----:B------:R-:W-:-:S04]  /*2450*/  HADD2.F32 R159, -RZ, R164.H1_H1 ;  /* 0x300000a4ff9f7230 */ /* 0x000fc80000004100 */
[----:B------:R0:W-:Y:S01]  /*2460*/  STL [R1+0x84], R230 ;  /* 0x000084e601007387 */ /* 0x0001e20000100800 */
[----:B------:R-:W-:Y:S01]  /*2470*/  HADD2.F32 R164, -RZ, R161.H0_H0 ;  /* 0x200000a1ffa47230 */ /* 0x000fe20000004100 */
[----:B------:R-:W-:Y:S01]  /*2480*/  FADD.FTZ R185, R159, R185 ;  /* 0x000000b99fb97221 */ /* 0x000fe20000010000 */
[----:B0-----:R-:W-:Y:S01]  /*2490*/  HADD2.F32 R230, -RZ, R160.H1_H1 ;  /* 0x300000a0ffe67230 */ /* 0x001fe20000004100 */
[----:B------:R-:W-:-:S04]  /*24a0*/  FMUL.FTZ R160, R222, R157 ;  /* 0x0000009ddea07220 */ /* 0x000fc80000410000 */
[-C--:B------:R-:W-:Y:S02]  /*24b0*/  FMUL.FTZ R157, R37, R230.reuse ;  /* 0x000000e6259d7220 */ /* 0x080fe40000410000 */
[CC--:B------:R-:W-:Y:S02]  /*24c0*/  FFMA.FTZ R18, R160.reuse, R159.reuse, R18 ;  /* 0x0000009fa0127223 */ /* 0x0c0fe40000010012 */
[----:B------:R-:W-:Y:S02]  /*24d0*/  FFMA.FTZ R246, R160, R230, R246 ;  /* 0x000000e6a0f67223 */ /* 0x000fe400000100f6 */
[----:B------:R-:W-:Y:S01]  /*24e0*/  FFMA.FTZ R159, R69, R159, R157 ;  /* 0x0000009f459f7223 */ /* 0x000fe2000001009d */
[----:B------:R-:W-:Y:S01]  /*24f0*/  HADD2.F32 R157, -RZ, R165.H0_H0 ;  /* 0x200000a5ff9d7230 */ /* 0x000fe20000004100 */
[----:B--2---:R-:W-:Y:S02]  /*2500*/  FADD.FTZ R245, R230, R245 ;  /* 0x000000f5e6f57221 */ /* 0x004fe40000010000 */
[----:B------:R-:W-:Y:S01]  /*2510*/  FMUL.FTZ R230, R38, R164 ;  /* 0x000000a426e67220 */ /* 0x000fe20000410000 */
[----:B------:R0:W-:Y:S01]  /*2520*/  STL [R1+0x40], R246 ;  /* 0x000040f601007387 */ /* 0x0001e20000100800 */
[----:B------:R-:W-:-:S02]  /*2530*/  FADD.FTZ R182, R157, R182 ;  /* 0x000000b69db67221 */ /* 0x000fc40000010000 */
[-C--:B------:R-:W-:Y:S02]  /*2540*/  FFMA.FTZ R15, R158, R157.reuse, R15 ;  /* 0x0000009d9e0f7223 */ /* 0x080fe4000001000f */
[----:B------:R-:W-:Y:S01]  /*2550*/  FFMA.FTZ R157, R70, R157, R230 ;  /* 0x0000009d469d7223 */ /* 0x000fe200000100e6 */
[----:B0-----:R-:W2:Y:S04]  /*2560*/  LDL.LU R246, [R1+0x88] ;  /* 0x0000880001f67983 */ /* 0x001ea80000300800 */
[----:B------:R0:W-:Y:S04]  /*2570*/  STL [R1+0x80], R245 ;  /* 0x000080f501007387 */ /* 0x0001e80000100800 */
[----:B0-----:R-:W3:Y:S04]  /*2580*/  LDL.LU R245, [R1+0x58] ;  /* 0x0000580001f57983 */ /* 0x001ee80000300800 */
[----:B------:R-:W3:Y:S01]  /*2590*/  LDL.LU R230, [R1+0x8c] ;  /* 0x00008c0001e67983 */ /* 0x000ee20000300800 */
[----:B------:R-:W-:-:S02]  /*25a0*/  HADD2.F32 R161, -RZ, R161.H1_H1 ;  /* 0x300000a1ffa17230 */ /* 0x000fc40000004100 */
[----:B------:R-:W-:-:S05]  /*25b0*/  HADD2.F32 R165, -RZ, R165.H1_H1 ;  /* 0x300000a5ffa57230 */ /* 0x000fca0000004100 */
[----:B------:R-:W-:Y:S02]  /*25c0*/  FADD.FTZ R183, R165, R183 ;  /* 0x000000b7a5b77221 */ /* 0x000fe40000010000 */
[----:B----4-:R-:W-:-:S05]  /*25d0*/  FFMA.FTZ R247, R158, R164, R247 ;  /* 0x000000a49ef77223 */ /* 0x010fca00000100f7 */
[----:B------:R0:W-:Y:S04]  /*25e0*/  STL [R1+0x5c], R247 ;  /* 0x00005cf701007387 */ /* 0x0001e80000100800 */
[----:B0-----:R-:W4:Y:S01]  /*25f0*/  LDL.LU R247, [R1+0x64] ;  /* 0x0000640001f77983 */ /* 0x001f220000300800 */
[----:B--2---:R-:W-:Y:S02]  /*2600*/  FADD.FTZ R246, R161, R246 ;  /* 0x000000f6a1f67221 */ /* 0x004fe40000010000 */
[----:B---3--:R-:W-:Y:S02]  /*2610*/  FADD.FTZ R230, R164, R230 ;  /* 0x000000e6a4e67221 */ /* 0x008fe40000010000 */
[----:B------:R-:W-:-:S03]  /*2620*/  FMUL.FTZ R164, R39, R161 ;  /* 0x000000a127a47220 */ /* 0x000fc60000410000 */
[----:B------:R0:W-:Y:S02]  /*2630*/  STL [R1+0x8c], R230 ;  /* 0x00008ce601007387 */ /* 0x0001e40000100800 */
[----:B0-----:R-:W-:Y:S01]  /*2640*/  FMUL.FTZ R230, R222, R244 ;  /* 0x000000f4dee67220 */ /* 0x001fe20000410000 */
[----:B------:R-:W-:-:S03]  /*2650*/  HADD2.F32 R244, -RZ, R162.H0_H0 ;  /* 0x200000a2fff47230 */ /* 0x000fc60000004100 */
[CC--:B------:R-:W-:Y:S02]  /*2660*/  FFMA.FTZ R16, R230.reuse, R165.reuse, R16 ;  /* 0x000000a5e6107223 */ /* 0x0c0fe40000010010 */
[----:B------:R-:W-:Y:S02]  /*2670*/  FFMA.FTZ R165, R71, R165, R164 ;  /* 0x000000a547a57223 */ /* 0x000fe400000100a4 */
[----:B------:R-:W-:Y:S01]  /*2680*/  FFMA.FTZ R245, R230, R161, R245 ;  /* 0x000000a1e6f57223 */ /* 0x000fe200000100f5 */
[----:B------:R-:W-:Y:S01]  /*2690*/  HADD2.F32 R161, -RZ, R166.H0_H0 ;  /* 0x200000a6ffa17230 */ /* 0x000fe20000004100 */
[----:B------:R-:W-:Y:S02]  /*26a0*/  FMUL.FTZ R164, R222, R242 ;  /* 0x000000f2dea47220 */ /* 0x000fe40000410000 */
        /* <DEDUP_REMOVED lines=9> */
[----:B------:R-:W-:Y:S01]  /*2740*/  HADD2.F32 R162, -RZ, R162.H1_H1 ;  /* 0x300000a2ffa27230 */ /* 0x000fe20000004100 */
[----:B----4-:R-:W-:Y:S01]  /*2750*/  FFMA.FTZ R247, R164, R244, R247 ;  /* 0x000000f4a4f77223 */ /* 0x010fe200000100f7 */
[----:B------:R-:W-:Y:S01]  /*2760*/  HADD2.F32 R166, -RZ, R166.H1_H1 ;  /* 0x300000a6ffa67230 */ /* 0x000fe20000004100 */
[----:B------:R-:W-:-:S03]  /*2770*/  FMUL.FTZ R243, R222, R243 ;  /* 0x000000f3def37220 */ /* 0x000fc60000410000 */
[----:B------:R0:W-:Y:S01]  /*2780*/  STL [R1+0x64], R247 ;  /* 0x000064f701007387 */ /* 0x0001e20000100800 */
[----:B------:R-:W-:Y:S02]  /*2790*/  FADD.FTZ R181, R166, R181 ;  /* 0x000000b5a6b57221 */ /* 0x000fe40000010000 */
[----:B------:R-:W-:Y:S01]  /*27a0*/  FFMA.FTZ R14, R243, R166, R14 ;  /* 0x000000a6f30e7223 */ /* 0x000fe2000001000e */
[----:B0-----:R-:W4:Y:S01]  /*27b0*/  LDL.LU R247, [R1+0x6c] ;  /* 0x00006c0001f77983 */ /* 0x001f220000300800 */
[----:B--2---:R-:W-:Y:S02]  /*27c0*/  FADD.FTZ R246, R162, R246 ;  /* 0x000000f6a2f67221 */ /* 0x004fe40000010000 */
[----:B---3--:R-:W-:Y:S01]  /*27d0*/  FADD.FTZ R242, R244, R242 ;  /* 0x000000f2f4f27221 */ /* 0x008fe20000010000 */
[----:B------:R-:W-:-:S04]  /*27e0*/  HADD2.F32 R244, -RZ, R163.H0_H0 ;  /* 0x200000a3fff47230 */ /* 0x000fc80000004100 */
[----:B------:R0:W-:Y:S01]  /*27f0*/  STL [R1+0x94], R242 ;  /* 0x000094f201007387 */ /* 0x0001e20000100800 */
[-C--:B------:R-:W-:Y:S02]  /*2800*/  FFMA.FTZ R245, R243, R162.reuse, R245 ;  /* 0x000000a2f3f57223 */ /* 0x080fe400000100f5 */
[----:B0-----:R-:W-:Y:S01]  /*2810*/  FMUL.FTZ R242, R33, R162 ;  /* 0x000000a221f27220 */ /* 0x001fe20000410000 */
[----:B------:R-:W-:-:S03]  /*2820*/  HADD2.F32 R162, -RZ, R167.H0_H0 ;  /* 0x200000a7ffa27230 */ /* 0x000fc60000004100 */
[----:B------:R-:W-:Y:S02]  /*2830*/  FFMA.FTZ R242, R65, R166, R242 ;  /* 0x000000a641f27223 */ /* 0x000fe400000100f2 */
[----:B------:R-:W-:Y:S02]  /*2840*/  FMUL.FTZ R166, R222, R121 ;  /* 0x00000079dea67220 */ /* 0x000fe40000410000 */
[----:B------:R-:W-:Y:S01]  /*2850*/  FMUL.FTZ R121, R34, R244 ;  /* 0x000000f422797220 */ /* 0x000fe20000410000 */
[----:B------:R0:W-:Y:S01]  /*2860*/  STL [R1+0x90], R246 ;  /* 0x000090f601007387 */ /* 0x0001e20000100800 */
[----:B------:R-:W-:Y:S02]  /*2870*/  FADD.FTZ R178, R162, R178 ;  /* 0x000000b2a2b27221 */ /* 0x000fe40000010000 */
[-C--:B------:R-:W-:Y:S02]  /*2880*/  FFMA.FTZ R11, R166, R162.reuse, R11 ;  /* 0x000000a2a60b7223 */ /* 0x080fe4000001000b */
[----:B------:R-:W-:Y:S01]  /*2890*/  FFMA.FTZ R162, R66, R162, R121 ;  /* 0x000000a242a27223 */ /* 0x000fe20000010079 */
[----:B0-----:R-:W2:Y:S04]  /*28a0*/  LDL.LU R246, [R1+0x98] ;  /* 0x0000980001f67983 */ /* 0x001ea80000300800 */
[----:B------:R0:W-:Y:S04]  /*28b0*/  STL [R1+0x60], R245 ;  /* 0x000060f501007387 */ /* 0x0001e80000100800 */
[----:B0-----:R-:W3:Y:S04]  /*28c0*/  LDL.LU R245, [R1+0x68] ;  /* 0x0000680001f57983 */ /* 0x001ee80000300800 */
[----:B------:R-:W2:Y:S01]  /*28d0*/  LDL.LU R121, [R1+0x9c] ;  /* 0x00009c0001797983 */ /* 0x000ea20000300800 */
[----:B----4-:R-:W-:Y:S01]  /*28e0*/  FFMA.FTZ R247, R166, R244, R247 ;  /* 0x000000f4a6f77223 */ /* 0x010fe200000100f7 */
[----:B------:R-:W-:-:S05]  /*28f0*/  HADD2.F32 R167, -RZ, R167.H1_H1 ;  /* 0x300000a7ffa77230 */ /* 0x000fca0000004100 */
[----:B------:R-:W-:Y:S02]  /*2900*/  FADD.FTZ R179, R167, R179 ;  /* 0x000000b3a7b37221 */ /* 0x000fe40000010000 */
[----:B--2---:R-:W-:-:S05]  /*2910*/  FADD.FTZ R121, R244, R121 ;  /* 0x00000079f4797221 */ /* 0x004fca0000010000 */
[----:B------:R0:W-:Y:S02]  /*2920*/  STL [R1+0x9c], R121 ;  /* 0x00009c7901007387 */ /* 0x0001e40000100800 */
[----:B0-----:R-:W-:Y:S01]  /*2930*/  HADD2.F32 R121, -RZ, R163.H1_H1 ;  /* 0x300000a3ff797230 */ /* 0x001fe20000004100 */
[----:B------:R-:W-:-:S04]  /*2940*/  FMUL.FTZ R163, R222, R120 ;  /* 0x00000078dea37220 */ /* 0x000fc80000410000 */
[----:B---3--:R-:W-:Y:S02]  /*2950*/  FFMA.FTZ R245, R163, R121, R245 ;  /* 0x00000079a3f57223 */ /* 0x008fe400000100f5 */
[----:B------:R-:W-:Y:S01]  /*2960*/  FADD.FTZ R246, R121, R246 ;  /* 0x000000f679f67221 */ /* 0x000fe20000010000 */
        /* <DEDUP_REMOVED lines=72> */
.L_x_1222:
        /* <DEDUP_REMOVED lines=18> */
.L_x_1223:
        /* <DEDUP_REMOVED lines=231> */
[-C--:B------:R-:W-:Y:S01]  /*3d80*/  IMAD.WIDE.U32 R124, R212, R147.reuse, c[0x0][0x248] ;  /* 0x00009200d47c7625 */ /* 0x080fe200078e0093 */
[----:B------:R-:W-:Y:S02]  /*3d90*/  @P1 PRMT R114, R114, 0x5410, R123 ;  /* 0x0000541072721816 */ /* 0x000fe4000000007b */
[----:B------:R-:W-:Y:S01]  /*3da0*/  @P1 PRMT R115, R115, 0x5410, R142 ;  /* 0x0000541073731816 */ /* 0x000fe2000000008e */
[----:B------:R-:W-:Y:S01]  /*3db0*/  @P2 IMAD.WIDE.U32 R212, R212, R147, c[0x0][0x250] ;  /* 0x00009400d4d42625 */ /* 0x000fe200078e0093 */
[----:B------:R-:W-:Y:S02]  /*3dc0*/  @P1 PRMT R113, R113, 0x5410, R143 ;  /* 0x0000541071711816 */ /* 0x000fe4000000008f */
[----:B------:R-:W-:Y:S02]  /*3dd0*/  @P1 PRMT R112, R112, 0x5410, R144 ;  /* 0x0000541070701816 */ /* 0x000fe40000000090 */
[----:B------:R-:W-:-:S02]  /*3de0*/  F2FP.PACK_AB R122, R237, R137 ;  /* 0x00000089ed7a723e */ /* 0x000fc400000000ff */
[----:B------:R-:W-:Y:S01]  /*3df0*/  F2FP.PACK_AB R123, R238, R138 ;  /* 0x0000008aee7b723e */ /* 0x000fe200000000ff */
[----:B------:R2:W-:Y:S01]  /*3e00*/  @P1 STG.E.128 [R126.64], R112 ;  /* 0x000000707e001986 */ /* 0x0005e2000c101d04 */
        /* <DEDUP_REMOVED lines=11> */
[----:B------:R-:W-:-:S02]  /*3ec0*/  @P1 F2FP.PACK_AB R138, RZ, R151 ;  /* 0x00000097ff8a123e */ /* 0x000fc400000000ff */
[----:B--2---:R-:W-:Y:S02]  /*3ed0*/  IADD3 R126, R128, 0x40, RZ ;  /* 0x00000040807e7810 */ /* 0x004fe40007ffe0ff */
[----:B------:R-:W-:Y:S01]  /*3ee0*/  @P2 PRMT R119, R119, 0x5410, R238 ;  /* 0x0000541077772816 */ /* 0x000fe200000000ee */
[----:B0-----:R-:W-:Y:S01]  /*3ef0*/  @P1 IMAD.WIDE.U32 R124, R214, R147, c[0x0][0x258] ;  /* 0x00009600d67c1625 */ /* 0x001fe200078e0093 */
[----:B------:R-:W-:Y:S02]  /*3f00*/  @P2 F2FP.PACK_AB R120, RZ, R137 ;  /* 0x00000089ff78223e */ /* 0x000fe400000000ff */
[----:B------:R-:W-:Y:S01]  /*3f10*/  @P1 F2FP.PACK_AB R122, RZ, R139 ;  /* 0x0000008bff7a123e */ /* 0x000fe200000000ff */
[----:B------:R-:W-:Y:S01]  /*3f20*/  IMAD.WIDE.U32 R126, R126, R147, c[0x0][0x248] ;  /* 0x000092007e7e7625 */ /* 0x000fe200078e0093 */
[----:B------:R-:W-:Y:S02]  /*3f30*/  @P1 F2FP.PACK_AB R121, RZ, R148 ;  /* 0x00000094ff79123e */ /* 0x000fe400000000ff */
[----:B------:R-:W-:-:S02]  /*3f40*/  @P2 PRMT R118, R120, 0x7610, R118 ;  /* 0x0000761078762816 */ /* 0x000fc40000000076 */
[----:B------:R-:W-:Y:S02]  /*3f50*/  @P2 F2FP.PACK_AB R123, RZ, R136 ;  /* 0x00000088ff7b223e */ /* 0x000fe400000000ff */
[----:B------:R-:W-:Y:S02]  /*3f60*/  @P1 F2FP.PACK_AB R120, RZ, R149 ;  /* 0x00000095ff78123e */ /* 0x000fe400000000ff */
[----:B------:R-:W-:Y:S02]  /*3f70*/  @P1 PRMT R112, R122, 0x7610, R112 ;  /* 0x000076107a701816 */ /* 0x000fe40000000070 */
[----:B------:R-:W-:Y:S02]  /*3f80*/  @P1 F2FP.PACK_AB R122, RZ, R150 ;  /* 0x00000096ff7a123e */ /* 0x000fe400000000ff */
[----:B------:R-:W-:Y:S02]  /*3f90*/  @P1 PRMT R113, R121, 0x7610, R113 ;  /* 0x0000761079711816 */ /* 0x000fe40000000071 */
[----:B------:R-:W-:-:S02]  /*3fa0*/  @P2 PRMT R116, R123, 0x7610, R116 ;  /* 0x000076107b742816 */ /* 0x000fc40000000074 */
[----:B------:R-:W-:Y:S02]  /*3fb0*/  @P1 F2FP.PACK_AB R121, RZ, R241 ;  /* 0x000000f1ff79123e */ /* 0x000fe400000000ff */
[----:B------:R-:W-:Y:S02]  /*3fc0*/  @P1 PRMT R114, R120, 0x7610, R114 ;  /* 0x0000761078721816 */ /* 0x000fe40000000072 */
[----:B------:R-:W-:Y:S02]  /*3fd0*/  @P1 F2FP.PACK_AB R136, RZ, R240 ;  /* 0x000000f0ff88123e */ /* 0x000fe400000000ff */
[----:B------:R-:W-:Y:S02]  /*3fe0*/  @P1 F2FP.PACK_AB R137, RZ, R239 ;  /* 0x000000efff89123e */ /* 0x000fe400000000ff */
[----:B------:R-:W-:Y:S02]  /*3ff0*/  @P1 PRMT R115, R122, 0x7610, R115 ;  /* 0x000076107a731816 */ /* 0x000fe40000000073 */
[----:B------:R-:W-:-:S02]  /*4000*/  @P2 PRMT R118, R118, 0x5410, R237 ;  /* 0x0000541076762816 */ /* 0x000fc400000000ed */
[----:B------:R-:W-:Y:S02]  /*4010*/  @P2 PRMT R117, R117, 0x5410, R236 ;  /* 0x0000541075752816 */ /* 0x000fe400000000ec */
[----:B------:R-:W-:Y:S02]  /*4020*/  @P2 PRMT R116, R116, 0x5410, R140 ;  /* 0x0000541074742816 */ /* 0x000fe4000000008c */
[----:B------:R-:W-:Y:S02]  /*4030*/  @P1 PRMT R114, R114, 0x5410, R121 ;  /* 0x0000541072721816 */ /* 0x000fe40000000079 */
[----:B------:R-:W-:Y:S01]  /*4040*/  F2FP.PACK_AB R122, R241, R149 ;  /* 0x00000095f17a723e */ /* 0x000fe200000000ff */
[----:B------:R0:W-:Y:S01]  /*4050*/  @P2 STG.E.128 [R212.64], R116 ;  /* 0x00000074d4002986 */ /* 0x0001e2000c101d04 */
[----:B------:R-:W-:Y:S02]  /*4060*/  F2FP.PACK_AB R123, R151, R150 ;  /* 0x00000096977b723e */ /* 0x000fe400000000ff */
[----:B------:R-:W-:-:S02]  /*4070*/  F2FP.PACK_AB R121, R240, R148 ;  /* 0x00000094f079723e */ /* 0x000fc400000000ff */
[----:B------:R-:W-:Y:S02]  /*4080*/  F2FP.PACK_AB R120, R239, R139 ;  /* 0x0000008bef78723e */ /* 0x000fe400000000ff */
[----:B------:R-:W-:Y:S02]  /*4090*/  @P1 PRMT R115, R115, 0x5410, R138 ;  /* 0x0000541073731816 */ /* 0x000fe4000000008a */
[----:B------:R-:W-:Y:S02]  /*40a0*/  @P1 PRMT R113, R113, 0x5410, R136 ;  /* 0x0000541071711816 */ /* 0x000fe40000000088 */
[----:B------:R-:W-:Y:S02]  /*40b0*/  @P1 PRMT R112, R112, 0x5410, R137 ;  /* 0x0000541070701816 */ /* 0x000fe40000000089 */
[----:B------:R-:W-:Y:S02]  /*40c0*/  @P2 F2FP.PACK_AB R149, RZ, R149 ;  /* 0x00000095ff95223e */ /* 0x000fe400000000ff */
[----:B------:R-:W-:Y:S01]  /*40d0*/  @P2 F2FP.PACK_AB R150, RZ, R150 ;  /* 0x00000096ff96223e */ /* 0x000fe200000000ff */
[----:B------:R2:W-:Y:S01]  /*40e0*/  @P1 STG.E.128 [R124.64], R112 ;  /* 0x000000707c001986 */ /* 0x0005e2000c101d04 */
[----:B------:R-:W-:-:S02]  /*40f0*/  @P2 F2FP.PACK_AB R148, RZ, R148 ;  /* 0x00000094ff94223e */ /* 0x000fc400000000ff */
[----:B------:R-:W-:Y:S01]  /*4100*/  @P2 F2FP.PACK_AB R139, RZ, R139 ;  /* 0x0000008bff8b223e */ /* 0x000fe200000000ff */
[----:B------:R3:W-:Y:S01]  /*4110*/  STG.E.128 [R126.64], R120 ;  /* 0x000000787e007986 */ /* 0x0007e2000c101d04 */
[----:B------:R-:W-:Y:S02]  /*4120*/  @P2 F2FP.PACK_AB R241, RZ, R241 ;  /* 0x000000f1fff1223e */ /* 0x000fe400000000ff */
[----:B------:R-:W-:Y:S02]  /*4130*/  @P2 F2FP.PACK_AB R151, RZ, R151 ;  /* 0x00000097ff97223e */ /* 0x000fe400000000ff */
[----:B------:R-:W-:Y:S02]  /*4140*/  @P2 F2FP.PACK_AB R240, RZ, R240 ;  /* 0x000000f0fff0223e */ /* 0x000fe400000000ff */
[----:B------:R-:W-:Y:S02]  /*4150*/  @P2 F2FP.PACK_AB R239, RZ, R239 ;  /* 0x000000efffef223e */ /* 0x000fe400000000ff */
[----:B0-----:R-:W-:-:S02]  /*4160*/  @P2 PRMT R118, R149, 0x7610, R118 ;  /* 0x0000761095762816 */ /* 0x001fc40000000076 */
[----:B------:R-:W-:Y:S02]  /*4170*/  @P2 PRMT R119, R150, 0x7610, R119 ;  /* 0x0000761096772816 */ /* 0x000fe40000000077 */
[----:B------:R-:W-:Y:S02]  /*4180*/  @P2 PRMT R117, R148, 0x7610, R117 ;  /* 0x0000761094752816 */ /* 0x000fe40000000075 */
[----:B------:R-:W-:Y:S02]  /*4190*/  @P2 PRMT R116, R139, 0x7610, R116 ;  /* 0x000076108b742816 */ /* 0x000fe40000000074 */
[----:B--2---:R-:W-:Y:S01]  /*41a0*/  @P1 F2FP.PACK_AB R125, RZ, R133 ;  /* 0x00000085ff7d123e */ /* 0x004fe200000000ff */
[----:B---3--:R-:W-:Y:S01]  /*41b0*/  @P2 IMAD.WIDE.U32 R120, R214, R147, c[0x0][0x250] ;  /* 0x00009400d6782625 */ /* 0x008fe200078e0093 */
[----:B------:R-:W-:Y:S02]  /*41c0*/  @P1 F2FP.PACK_AB R123, RZ, R131 ;  /* 0x00000083ff7b123e */ /* 0x000fe400000000ff */
[----:B------:R-:W-:-:S02]  /*41d0*/  @P1 F2FP.PACK_AB R127, RZ, R135 ;  /* 0x00000087ff7f123e */ /* 0x000fc400000000ff */
[----:B------:R-:W-:Y:S02]  /*41e0*/  @P1 F2FP.PACK_AB R122, RZ, R129 ;  /* 0x00000081ff7a123e */ /* 0x000fe400000000ff */
[----:B------:R-:W-:Y:S02]  /*41f0*/  @P2 PRMT R118, R118, 0x5410, R241 ;  /* 0x0000541076762816 */ /* 0x000fe400000000f1 */
[----:B------:R-:W-:Y:S02]  /*4200*/  @P2 PRMT R119, R119, 0x5410, R151 ;  /* 0x0000541077772816 */ /* 0x000fe40000000097 */
[----:B------:R-:W-:Y:S02]  /*4210*/  @P2 PRMT R117, R117, 0x5410, R240 ;  /* 0x0000541075752816 */ /* 0x000fe400000000f0 */
[----:B------:R-:W-:Y:S02]  /*4220*/  @P2 PRMT R116, R116, 0x5410, R239 ;  /* 0x0000541074742816 */ /* 0x000fe400000000ef */
[----:B------:R-:W-:-:S02]  /*4230*/  @P1 F2FP.PACK_AB R124, RZ, R132 ;  /* 0x00000084ff7c123e */ /* 0x000fc400000000ff */
[----:B------:R-:W-:Y:S01]  /*4240*/  @P1 PRMT R113, R123, 0x7610, R113 ;  /* 0x000076107b711816 */ /* 0x000fe20000000071 */
[----:B------:R0:W-:Y:S01]  /*4250*/  @P2 STG.E.128 [R120.64], R116 ;  /* 0x0000007478002986 */ /* 0x0001e2000c101d04 */
[----:B------:R-:W-:Y:S02]  /*4260*/  @P1 F2FP.PACK_AB R137, RZ, R222 ;  /* 0x000000deff89123e */ /* 0x000fe400000000ff */
[----:B------:R-:W-:Y:S02]  /*4270*/  @P1 F2FP.PACK_AB R126, RZ, R134 ;  /* 0x00000086ff7e123e */ /* 0x000fe400000000ff */
[----:B------:R-:W-:Y:S02]  /*4280*/  @P1 F2FP.PACK_AB R136, RZ, R130 ;  /* 0x00000082ff88123e */ /* 0x000fe400000000ff */
[----:B------:R-:W-:Y:S02]  /*4290*/  @P1 PRMT R115, R127, 0x7610, R115 ;  /* 0x000076107f731816 */ /* 0x000fe40000000073 */
[----:B------:R-:W-:-:S02]  /*42a0*/  @P1 PRMT R114, R125, 0x7610, R114 ;  /* 0x000076107d721816 */ /* 0x000fc40000000072 */
[----:B------:R-:W-:Y:S02]  /*42b0*/  @P1 PRMT R112, R122, 0x7610, R112 ;  /* 0x000076107a701816 */ /* 0x000fe40000000070 */
[----:B------:R-:W-:Y:S02]  /*42c0*/  IADD3 R128, R128, 0x60, RZ ;  /* 0x0000006080807810 */ /* 0x000fe40007ffe0ff */
[----:B------:R-:W-:Y:S02]  /*42d0*/  F2FP.PACK_AB R123, R222, R135 ;  /* 0x00000087de7b723e */ /* 0x000fe400000000ff */
[----:B------:R-:W-:Y:S02]  /*42e0*/  F2FP.PACK_AB R122, R134, R133 ;  /* 0x00000085867a723e */ /* 0x000fe400000000ff */
[----:B0-----:R-:W-:Y:S02]  /*42f0*/  F2FP.PACK_AB R121, R132, R131 ;  /* 0x000000838479723e */ /* 0x001fe400000000ff */
[----:B------:R-:W-:-:S02]  /*4300*/  F2FP.PACK_AB R120, R130, R129 ;  /* 0x000000818278723e */ /* 0x000fc400000000ff */
[----:B------:R-:W-:Y:S01]  /*4310*/  @P1 PRMT R113, R113, 0x5410, R124 ;  /* 0x0000541071711816 */ /* 0x000fe2000000007c */
[----:B------:R-:W-:Y:S01]  /*4320*/  @P1 IMAD.WIDE.U32 R124, R216, R147, c[0x0][0x258] ;  /* 0x00009600d87c1625 */ /* 0x000fe200078e0093 */
[----:B------:R-:W-:Y:S02]  /*4330*/  @P2 F2FP.PACK_AB R135, RZ, R135 ;  /* 0x00000087ff87223e */ /* 0x000fe400000000ff */
[----:B------:R-:W-:Y:S02]  /*4340*/  @P2 F2FP.PACK_AB R133, RZ, R133 ;  /* 0x00000085ff85223e */ /* 0x000fe400000000ff */
[----:B------:R-:W-:Y:S02]  /*4350*/  @P2 F2FP.PACK_AB R131, RZ, R131 ;  /* 0x00000083ff83223e */ /* 0x000fe400000000ff */
[----:B------:R-:W-:Y:S02]  /*4360*/  @P2 F2FP.PACK_AB R129, RZ, R129 ;  /* 0x00000081ff81223e */ /* 0x000fe400000000ff */
[----:B------:R-:W-:-:S02]  /*4370*/  @P1 PRMT R115, R115, 0x5410, R137 ;  /* 0x0000541073731816 */ /* 0x000fc40000000089 */
[----:B------:R-:W-:Y:S01]  /*4380*/  @P1 PRMT R114, R114, 0x5410, R126 ;  /* 0x0000541072721816 */ /* 0x000fe2000000007e */
[----:B------:R-:W-:Y:S01]  /*4390*/  IMAD.WIDE.U32 R126, R147, R128, c[0x0][0x248] ;  /* 0x00009200937e7625 */ /* 0x000fe200078e0080 */
[----:B------:R-:W-:Y:S02]  /*43a0*/  @P1 PRMT R112, R112, 0x5410, R136 ;  /* 0x0000541070701816 */ /* 0x000fe40000000088 */
[----:B------:R-:W-:Y:S02]  /*43b0*/  @P2 F2FP.PACK_AB R222, RZ, R222 ;  /* 0x000000deffde223e */ /* 0x000fe400000000ff */
[----:B------:R-:W-:Y:S01]  /*43c0*/  @P2 F2FP.PACK_AB R134, RZ, R134 ;  /* 0x00000086ff86223e */ /* 0x000fe200000000ff */
[----:B------:R-:W-:Y:S01]  /*43d0*/  @P1 STG.E.128 [R124.64], R112 ;  /* 0x000000707c001986 */ /* 0x000fe2000c101d04 */
[----:B------:R-:W-:Y:S02]  /*43e0*/  @P2 F2FP.PACK_AB R132, RZ, R132 ;  /* 0x00000084ff84223e */ /* 0x000fe400000000ff */
[----:B------:R-:W-:Y:S01]  /*43f0*/  @P2 F2FP.PACK_AB R130, RZ, R130 ;  /* 0x00000082ff82223e */ /* 0x000fe200000000ff */
        /* <DEDUP_REMOVED lines=16> */
.L_x_1220:
[----:B------:R-:W-:Y:S05]  /*4500*/  BSYNC B1 ;  /* 0x0000000000017941 */ /* 0x000fea0003800000 */
.L_x_1217:
        /* <DEDUP_REMOVED lines=107> */
.L_x_1216:
[----:B0-----:R-:W-:Y:S05]  /*4bc0*/  BSYNC B0 ;  /* 0x0000000000007941 */ /* 0x001fea0003800000 */
.L_x_1214:
        /* <DEDUP_REMOVED lines=37> */
[----:B------:R-:W-:Y:S02]  /*4e20*/  FADD.FTZ R13, RZ, R13 ;  /* 0x0000000dff0d7221 */ /* 0x000fe40000010000 */
[----:B------:R-:W-:Y:S01]  /*4e30*/  FADD.FTZ R3, R3, R50 ;  /* 0x0000003203037221 */ /* 0x000fe20000010000 */
        /* <DEDUP_REMOVED lines=19> */
[----:B------:R-:W3:Y:S01]  /*4f70*/  LDS R14, [R104.X4+0x2e00] ;  /* 0x002e0000680e7984 */ /* 0x000ee20000004800 */
[----:B------:R-:W-:-:S03]  /*4f80*/  FADD.FTZ R48, RZ, R48 ;  /* 0x00000030ff307221 */ /* 0x000fc60000010000 */
[----:B------:R-:W4:Y:S01]  /*4f90*/  LDS R92, [R104.X4+0x3600] ;  /* 0x00360000685c7984 */ /* 0x000f220000004800 */
[----:B------:R-:W-:-:S03]  /*4fa0*/  FADD.FTZ R48, R48, R97 ;  /* 0x0000006130307221 */ /* 0x000fc60000010000 */
[----:B------:R-:W4:Y:S01]  /*4fb0*/  LDS R94, [R104.X4+0x3800] ;  /* 0x00380000685e7984 */ /* 0x000f220000004800 */
[----:B------:R-:W-:-:S03]  /*4fc0*/  FADD.FTZ R2, R2, R99 ;  /* 0x0000006302027221 */ /* 0x000fc60000010000 */
[----:B------:R-:W4:Y:S01]  /*4fd0*/  LDS R96, [R104.X4+0x3a00] ;  /* 0x003a000068607984 */ /* 0x000f220000004800 */
[----:B------:R-:W-:-:S03]  /*4fe0*/  FADD.FTZ R12, R12, R101 ;  /* 0x000000650c0c7221 */ /* 0x000fc60000010000 */
[----:B------:R-:W-:Y:S01]  /*4ff0*/  LDS R95, [R104.X4+0x3c00] ;  /* 0x003c0000685f7984 */ /* 0x000fe20000004800 */
[----:B------:R-:W-:-:S03]  /*5000*/  FADD.FTZ R13, R13, R100 ;  /* 0x000000640d0d7221 */ /* 0x000fc60000010000 */
[----:B------:R-:W4:Y:S01]  /*5010*/  LDS R98, [R104.X4+0x3e00] ;  /* 0x003e000068627984 */ /* 0x000f220000004800 */
[----:B0-----:R-:W-:-:S03]  /*5020*/  FADD.FTZ R15, R15, R102 ;  /* 0x000000660f0f7221 */ /* 0x001fc60000010000 */
[----:B------:R-:W-:Y:S01]  /*5030*/  BAR.SYNC.DEFER_BLOCKING 0x0 ;  /* 0x0000000000007b1d */ /* 0x000fe20000010000 */
[----:B-1----:R-:W-:Y:S02]  /*5040*/  FADD.FTZ R48, R48, R105 ;  /* 0x0000006930307221 */ /* 0x002fe40000010000 */
[----:B--2---:R-:W-:Y:S02]  /*5050*/  FADD.FTZ R51, R2, R51 ;  /* 0x0000003302337221 */ /* 0x004fe40000010000 */
[----:B---3--:R-:W-:Y:S02]  /*5060*/  FADD.FTZ R49, R49, R14 ;  /* 0x0000000e31317221 */ /* 0x008fe40000010000 */
[----:B----4-:R-:W-:Y:S01]  /*5070*/  FADD.FTZ R14, R13, R92 ;  /* 0x0000005c0d0e7221 */ /* 0x010fe20000010000 */
        /* <DEDUP_REMOVED lines=9> */
[----:B------:R0:W-:Y:S04]  /*5110*/  STS.128 [R0+0xc00], R20 ;  /* 0x000c001400007388 */ /* 0x0001e80000000c00 */
[----:B------:R-:W-:Y:S04]  /*5120*/  STS.128 [R0+0xc10], R88 ;  /* 0x000c105800007388 */ /* 0x000fe80000000c00 */
[----:B------:R-:W-:Y:S01]  /*5130*/  BAR.SYNC.DEFER_BLOCKING 0x0 ;  /* 0x0000000000007b1d */ /* 0x000fe20000010000 */
[----:B0-----:R-:W-:-:S02]  /*5140*/  FADD.FTZ R20, R3, R50 ;  /* 0x0000003203147221 */ /* 0x001fc40000010000 */
[----:B------:R-:W-:-:S03]  /*5150*/  FADD.FTZ R3, R12, R93 ;  /* 0x0000005d0c037221 */ /* 0x000fc60000010000 */
[----:B------:R-:W0:Y:S01]  /*5160*/  S2R R50, SR_CTAID.X ;  /* 0x0000000000327919 */ /* 0x000e220000002500 */
[----:B------:R-:W-:-:S03]  /*5170*/  FADD.FTZ R12, R48, R95 ;  /* 0x0000005f300c7221 */ /* 0x000fc60000010000 */
[----:B------:R-:W1:Y:S04]  /*5180*/  LDS R22, [R104.X4+0xa00] ;  /* 0x000a000068167984 */ /* 0x000e680000004800 */
[----:B------:R-:W2:Y:S04]  /*5190*/  LDS R27, [R104.X4+0x1a00] ;  /* 0x001a0000681b7984 */ /* 0x000ea80000004800 */
[----:B------:R-:W3:Y:S04]  /*51a0*/  LDS R97, [R104.X4] ;  /* 0x0000000068617984 */ /* 0x000ee80000004800 */
[----:B------:R-:W4:Y:S04]  /*51b0*/  LDS R99, [R104.X4+0x200] ;  /* 0x0002000068637984 */ /* 0x000f280000004800 */
        /* <DEDUP_REMOVED lines=25> */
[----:B------:R-:W0:Y:S04]  /*5350*/  LDS R42, [R104.X4+0x2600] ;  /* 0x00260000682a7984 */ /* 0x000e280000004800 */
        /* <DEDUP_REMOVED lines=140> */
[----:B------:R-:W-:Y:S01]  /*5c20*/  IADD3.X R5, R11, c[0x0][0x22c], RZ, P0, !PT ;  /* 0x00008b000b057a10 */ /* 0x000fe200007fe4ff */
[----:B--2---:R-:W-:Y:S02]  /*5c30*/  FADD.FTZ R7, R48, R7 ;  /* 0x0000000730077221 */ /* 0x004fe40000010000 */
[----:B------:R-:W2:Y:S01]  /*5c40*/  LDS R37, [R104.X4+0x1600] ;  /* 0x0016000068257984 */ /* 0x000ea20000004800 */
[----:B---3--:R-:W-:-:S03]  /*5c50*/  FADD.FTZ R0, RZ, R0 ;  /* 0x00000000ff007221 */ /* 0x008fc60000010000 */
[----:B------:R-:W3:Y:S01]  /*5c60*/  LDS R19, [R104.X4+0x800] ;  /* 0x0008000068137984 */ /* 0x000ee20000004800 */
[----:B----4-:R-:W-:-:S03]  /*5c70*/  FADD.FTZ R41, R7, R6 ;  /* 0x0000000607297221 */ /* 0x010fc60000010000 */
[----:B------:R-:W4:Y:S01]  /*5c80*/  LDS R61, [R104.X4+0x3400] ;  /* 0x00340000683d7984 */ /* 0x000f220000004800 */
[----:B------:R-:W-:Y:S01]  /*5c90*/  IADD3 R6, P0, R10, c[0x0][0x220], RZ ;  /* 0x000088000a067a10 */ /* 0x000fe20007f1e0ff */
[----:B------:R-:W-:Y:S02]  /*5ca0*/  FADD.FTZ R33, R0, R33 ;  /* 0x0000002100217221 */ /* 0x000fe40000010000 */
[----:B------:R-:W4:Y:S01]  /*5cb0*/  LDS R45, [R104.X4+0x2600] ;  /* 0x00260000682d7984 */ /* 0x000f220000004800 */
[----:B------:R-:W-:Y:S02]  /*5cc0*/  IADD3 R10, P2, R10, c[0x0][0x230], RZ ;  /* 0x00008c000a0a7a10 */ /* 0x000fe40007f5e0ff */
[----:B------:R-:W-:Y:S01]  /*5cd0*/  IADD3.X R7, R11, c[0x0][0x224], RZ, P0, !PT ;  /* 0x000089000b077a10 */ /* 0x000fe200007fe4ff */
[----:B------:R-:W4:Y:S01]  /*5ce0*/  LDS R26, [R104.X4+0x1800] ;  /* 0x00180000681a7984 */ /* 0x000f220000004800 */
[----:B------:R-:W-:Y:S01]  /*5cf0*/  FADD.FTZ R28, R33, R24 ;  /* 0x00000018211c7221 */ /* 0x000fe20000010000 */
[----:B------:R-:W-:Y:S01]  /*5d00*/  IADD3.X R11, R11, c[0x0][0x234], RZ, P2, !PT ;  /* 0x00008d000b0b7a10 */ /* 0x000fe200017fe4ff */
[----:B------:R-:W-:Y:S01]  /*5d10*/  FADD.FTZ R16, RZ, R16 ;  /* 0x00000010ff107221 */ /* 0x000fe20000010000 */
[----:B------:R-:W4:Y:S03]  /*5d20*/  LDS R22, [R104.X4+0xa00] ;  /* 0x000a000068167984 */ /* 0x000f260000004800 */
[----:B------:R-:W-:Y:S01]  /*5d30*/  FADD.FTZ R16, R16, R35 ;  /* 0x0000002310107221 */ /* 0x000fe20000010000 */
[----:B------:R-:W-:Y:S03]  /*5d40*/  STG.E [R4.64], R53 ;  /* 0x0000003504007986 */ /* 0x000fe6000c101904 */
[----:B------:R-:W-:Y:S01]  /*5d50*/  FADD.FTZ R16, R16, R43 ;  /* 0x0000002b10107221 */ /* 0x000fe20000010000 */
        /* <DEDUP_REMOVED lines=17> */
[----:B------:R-:W-:Y:S04]  /*5e70*/  STG.E [R8.64], R41 ;  /* 0x0000002908007986 */ /* 0x000fe8000c101904 */
[----:B------:R-:W4:Y:S01]  /*5e80*/  LDS R51, [R104.X4+0x3a00] ;  /* 0x003a000068337984 */ /* 0x000f220000004800 */
[----:B------:R-:W-:-:S03]  /*5e90*/  FADD.FTZ R53, R18, R53 ;  /* 0x0000003512357221 */ /* 0x000fc60000010000 */
[----:B------:R-:W4:Y:S01]  /*5ea0*/  LDS R49, [R104.X4+0x2c00] ;  /* 0x002c000068317984 */ /* 0x000f220000004800 */
[----:B------:R-:W-:-:S03]  /*5eb0*/  FADD.FTZ R19, R19, R30 ;  /* 0x0000001e13137221 */ /* 0x000fc60000010000 */
[----:B------:R-:W4:Y:S01]  /*5ec0*/  LDS R41, [R104.X4+0x1e00] ;  /* 0x001e000068297984 */ /* 0x000f220000004800 */
[----:B0-----:R-:W-:-:S03]  /*5ed0*/  FADD.FTZ R22, R22, R39 ;  /* 0x0000002716167221 */ /* 0x001fc60000010000 */
[----:B------:R-:W-:Y:S01]  /*5ee0*/  STG.E [R10.64], R71 ;  /* 0x000000470a007986 */ /* 0x000fe2000c101904 */
[----:B-1----:R-:W-:-:S03]  /*5ef0*/  FADD.FTZ R0, RZ, R0 ;  /* 0x00000000ff007221 */ /* 0x002fc60000010000 */
[----:B------:R-:W-:Y:S01]  /*5f00*/  STG.E [R4.64+0x200], R55 ;  /* 0x0002003704007986 */ /* 0x000fe2000c101904 */
[----:B--2---:R-:W-:-:S03]  /*5f10*/  FADD.FTZ R19, R19, R32 ;  /* 0x0000002013137221 */ /* 0x004fc60000010000 */
[----:B------:R-:W0:Y:S01]  /*5f20*/  LDS R55, [R104.X4+0x3c00] ;  /* 0x003c000068377984 */ /* 0x000e220000004800 */
[----:B---3--:R-:W-:-:S03]  /*5f30*/  FADD.FTZ R22, R22, R47 ;  /* 0x0000002f16167221 */ /* 0x008fc60000010000 */
[----:B------:R-:W1:Y:S01]  /*5f40*/  LDS R35, [R104.X4+0x2e00] ;  /* 0x002e000068237984 */ /* 0x000e620000004800 */
[----:B----4-:R-:W-:-:S03]  /*5f50*/  FADD.FTZ R0, R0, R33 ;  /* 0x0000002100007221 */ /* 0x010fc60000010000 */
[----:B------:R-:W2:Y:S01]  /*5f60*/  LDS R43, [R104.X4+0x3e00] ;  /* 0x003e0000682b7984 */ /* 0x000ea20000004800 */
        /* <DEDUP_REMOVED lines=35> */
.L_x_1218:
[----:B------:R-:W-:Y:S01]  /*61a0*/  HFMA2.MMA R244, -RZ, RZ, 0, 5.9604644775390625e-08 ;  /* 0x00000001fff47435 */ /* 0x000fe200000001ff */
[----:B------:R-:W-:-:S02]  /*61b0*/  MOV R121, R246 ;  /* 0x000000f600797202 */ /* 0x000fc40000000f00 */
[----:B------:R-:W-:-:S03]  /*61c0*/  MOV R120, 0x61e0 ;  /* 0x000061e000787802 */ /* 0x000fc60000000f00 */
[----:B-----5:R-:W-:Y:S05]  /*61d0*/  CALL.REL.NOINC `($__internal_61_$__cuda_sm70_shflsync_bfly_p) ;  /* 0x0000034000007944 */ /* 0x020fea0003c00000 */
[----:B-1----:R-:W-:Y:S01]  /*61e0*/  MOV R247, R244 ;  /* 0x000000f400f77202 */ /* 0x002fe20000000f00 */
[----:B0----5:R-:W-:Y:S05]  /*61f0*/  BRA `(.L_x_1222) ;  /* 0xffffcbf000007947 */ /* 0x021fea000383ffff */
.L_x_1219:
[----:B------:R-:W-:Y:S01]  /*6200*/  HFMA2.MMA R244, -RZ, RZ, 0, 5.9604644775390625e-08 ;  /* 0x00000001fff47435 */ /* 0x000fe200000001ff */
[----:B------:R-:W-:Y:S02]  /*6210*/  MOV R121, R245 ;  /* 0x000000f500797202 */ /* 0x000fe40000000f00 */
[----:B------:R-:W-:-:S03]  /*6220*/  MOV R120, 0x6240 ;  /* 0x0000624000787802 */ /* 0x000fc60000000f00 */
[----:B01---5:R-:W-:Y:S05]  /*6230*/  CALL.REL.NOINC `($__internal_61_$__cuda_sm70_shflsync_bfly_p) ;  /* 0x000002e000007944 */ /* 0x023fea0003c00000 */
[----:B------:R-:W-:Y:S01]  /*6240*/  FADD.FTZ R246, R246, R247 ;  /* 0x000000f7f6f67221 */ /* 0x000fe20000010000 */
[----:B------:R-:W-:Y:S01]  /*6250*/  MOV R120, 0x62a0 ;  /* 0x000062a000787802 */ /* 0x000fe20000000f00 */
[----:B-1----:R-:W-:Y:S01]  /*6260*/  FADD.FTZ R245, R245, R244 ;  /* 0x000000f4f5f57221 */ /* 0x002fe20000010000 */
[----:B------:R-:W-:Y:S02]  /*6270*/  MOV R244, 0x2 ;  /* 0x0000000200f47802 */ /* 0x000fe40000000f00 */
[----:B------:R-:W-:Y:S02]  /*6280*/  MOV R121, R246 ;  /* 0x000000f600797202 */ /* 0x000fe40000000f00 */
[----:B0----5:R-:W-:Y:S05]  /*6290*/  CALL.REL.NOINC `($__internal_61_$__cuda_sm70_shflsync_bfly_p) ;  /* 0x0000028000007944 */ /* 0x021fea0003c00000 */
[----:B-1----:R-:W-:Y:S01]  /*62a0*/  MOV R247, R244 ;  /* 0x000000f400f77202 */ /* 0x002fe20000000f00 */
[----:B------:R-:W-:Y:S01]  /*62b0*/  HFMA2.MMA R244, -RZ, RZ, 0, 1.1920928955078125e-07 ;  /* 0x00000002fff47435 */ /* 0x000fe200000001ff */
[----:B------:R-:W-:-:S02]  /*62c0*/  MOV R121, R245 ;  /* 0x000000f500797202 */ /* 0x000fc40000000f00 */
[----:B------:R-:W-:-:S03]  /*62d0*/  MOV R120, 0x62f0 ;  /* 0x000062f000787802 */ /* 0x000fc60000000f00 */
[----:B0----5:R-:W-:Y:S05]  /*62e0*/  CALL.REL.NOINC `($__internal_61_$__cuda_sm70_shflsync_bfly_p) ;  /* 0x0000023000007944 */ /* 0x021fea0003c00000 */
[----:B------:R-:W-:Y:S01]  /*62f0*/  FADD.FTZ R246, R247, R246 ;  /* 0x000000f6f7f67221 */ /* 0x000fe20000010000 */
[----:B------:R-:W-:Y:S01]  /*6300*/  MOV R120, 0x6350 ;  /* 0x0000635000787802 */ /* 0x000fe20000000f00 */
[----:B-1----:R-:W-:Y:S01]  /*6310*/  FADD.FTZ R245, R245, R244 ;  /* 0x000000f4f5f57221 */ /* 0x002fe20000010000 */
[----:B------:R-:W-:Y:S02]  /*6320*/  MOV R244, 0x4 ;  /* 0x0000000400f47802 */ /* 0x000fe40000000f00 */
[----:B------:R-:W-:Y:S02]  /*6330*/  MOV R121, R246 ;  /* 0x000000f600797202 */ /* 0x000fe40000000f00 */
[----:B0----5:R-:W-:Y:S05]  /*6340*/  CALL.REL.NOINC `($__internal_61_$__cuda_sm70_shflsync_bfly_p) ;  /* 0x000001d000007944 */ /* 0x021fea0003c00000 */
[----:B-1----:R-:W-:Y:S01]  /*6350*/  MOV R247, R244 ;  /* 0x000000f400f77202 */ /* 0x002fe20000000f00 */
[----:B------:R-:W-:Y:S01]  /*6360*/  HFMA2.MMA R244, -RZ, RZ, 0, 2.384185791015625e-07 ;  /* 0x00000004fff47435 */ /* 0x000fe200000001ff */
[----:B------:R-:W-:Y:S02]  /*6370*/  MOV R121, R245 ;  /* 0x000000f500797202 */ /* 0x000fe40000000f00 */
[----:B------:R-:W-:-:S03]  /*6380*/  MOV R120, 0x63a0 ;  /* 0x000063a000787802 */ /* 0x000fc60000000f00 */
[----:B0----5:R-:W-:Y:S05]  /*6390*/  CALL.REL.NOINC `($__internal_61_$__cuda_sm70_shflsync_bfly_p) ;  /* 0x0000018000007944 */ /* 0x021fea0003c00000 */
[----:B------:R-:W-:Y:S01]  /*63a0*/  FADD.FTZ R246, R247, R246 ;  /* 0x000000f6f7f67221 */ /* 0x000fe20000010000 */
[----:B------:R-:W-:Y:S01]  /*63b0*/  MOV R120, 0x6400 ;  /* 0x0000640000787802 */ /* 0x000fe20000000f00 */
[----:B-1----:R-:W-:Y:S01]  /*63c0*/  FADD.FTZ R245, R245, R244 ;  /* 0x000000f4f5f57221 */ /* 0x002fe20000010000 */
[----:B------:R-:W-:-:S02]  /*63d0*/  MOV R244, 0x8 ;  /* 0x0000000800f47802 */ /* 0x000fc40000000f00 */
[----:B------:R-:W-:Y:S02]  /*63e0*/  MOV R121, R246 ;  /* 0x000000f600797202 */ /* 0x000fe40000000f00 */
[----:B0----5:R-:W-:Y:S05]  /*63f0*/  CALL.REL.NOINC `($__internal_61_$__cuda_sm70_shflsync_bfly_p) ;  /* 0x0000012000007944 */ /* 0x021fea0003c00000 */
[----:B-1----:R-:W-:Y:S01]  /*6400*/  MOV R247, R244 ;  /* 0x000000f400f77202 */ /* 0x002fe20000000f00 */
[----:B------:R-:W-:Y:S01]  /*6410*/  HFMA2.MMA R244, -RZ, RZ, 0, 4.76837158203125e-07 ;  /* 0x00000008fff47435 */ /* 0x000fe200000001ff */
[----:B------:R-:W-:Y:S02]  /*6420*/  MOV R121, R245 ;  /* 0x000000f500797202 */ /* 0x000fe40000000f00 */
        /* <DEDUP_REMOVED lines=9> */
[----:B------:R-:W-:Y:S01]  /*64c0*/  HFMA2.MMA R244, -RZ, RZ, 0, 9.5367431640625e-07 ;  /* 0x00000010fff47435 */ /* 0x000fe200000001ff */
[----:B------:R-:W-:-:S02]  /*64d0*/  MOV R121, R245 ;  /* 0x000000f500797202 */ /* 0x000fc40000000f00 */
[----:B------:R-:W-:-:S03]  /*64e0*/  MOV R120, 0x6500 ;  /* 0x0000650000787802 */ /* 0x000fc60000000f00 */
[----:B0----5:R-:W-:Y:S05]  /*64f0*/  CALL.REL.NOINC `($__internal_61_$__cuda_sm70_shflsync_bfly_p) ;  /* 0x0000002000007944 */ /* 0x021fea0003c00000 */
[----:B-1----:R-:W-:Y:S01]  /*6500*/  MOV R120, R244 ;  /* 0x000000f400787202 */ /* 0x002fe20000000f00 */
[----:B0----5:R-:W-:Y:S05]  /*6510*/  BRA `(.L_x_1223) ;  /* 0xffffc9f000007947 */ /* 0x021fea000383ffff */
        .weak           $__internal_61_$__cuda_sm70_shflsync_bfly_p
        .type           $__internal_61_$__cuda_sm70_shflsync_bfly_p,@function
        .size           $__internal_61_$__cuda_sm70_shflsync_bfly_p,(.L_x_2599 - $__internal_61_$__cuda_sm70_shflsync_bfly_p)
$__internal_61_$__cuda_sm70_shflsync_bfly_p:
        /* <DEDUP_REMOVED lines=9> */
[----:B------:R-:W-:Y:S05]  /*65b0*/  RET.REL.NODEC R120 `(_ZN10layer_norm31ln_parallel_residual_bwd_kernelINS_13Kernel_traitsIf6__halfS2_S2_fjLj1024ELj1ELj4ELj1ELj16ENS_18Kernel_traits_baseILj1024EfS2_S2_S2_fjLj128EEEEELb0ELb0ELb1EEEvNS_9BwdParamsE) ;  /* 0xffff9a4078007950 */ /* 0x000fea0003c3ffff */
.L_x_1224:
        /* <DEDUP_REMOVED lines=12> */
.L_x_2599:


//--------------------- .text._ZN10layer_norm31ln_parallel_residual_bwd_kernelINS_13Kernel_traitsIf6__halfS2_S2_fjLj1024ELj1ELj4ELj1ELj16ENS_18Kernel_traits_baseILj1024EfS2_S2_S2_fjLj128EEEEELb0ELb1ELb0EEEvNS_9BwdParamsE --------------------------
	.section	.text._ZN10layer_norm31ln_parallel_residual_bwd_kernelINS_13Kernel_traitsIf6__halfS2_S2_fjLj1024ELj1ELj4ELj1ELj16ENS_18Kernel_traits_baseILj1024EfS2_S2_S2_fjLj128EEEEELb0ELb1ELb0EEEvNS_9BwdParamsE,"ax",@progbits
	.sectioninfo	@"SHI_REGISTERS=219"
	.align	128
        .global         _ZN10layer_norm31ln_parallel_residual_bwd_kernelINS_13Kernel_traitsIf6__halfS2_S2_fjLj1024ELj1ELj4ELj1ELj16ENS_18Kernel_traits_baseILj1024EfS2_S2_S2_fjLj128EEEEELb0ELb1ELb0EEEvNS_9BwdParamsE
        .type           _ZN10layer_norm31ln_parallel_residual_bwd_kernelINS_13Kernel_traitsIf6__halfS2_S2_fjLj1024ELj1ELj4ELj1ELj16ENS_18Kernel_traits_baseILj1024EfS2_S2_S2_fjLj128EEEEELb0ELb1ELb0EEEvNS_9BwdParamsE,@function
        .size           _ZN10layer_norm31ln_parallel_residual_bwd_kernelINS_13Kernel_traitsIf6__halfS2_S2_fjLj1024ELj1ELj4ELj1ELj16ENS_18Kernel_traits_baseILj1024EfS2_S2_S2_fjLj128EEEEELb0ELb1ELb0EEEvNS_9BwdParamsE,(.L_x_2600 - _ZN10layer_norm31ln_parallel_residual_bwd_kernelINS_13Kernel_traitsIf6__halfS2_S2_fjLj1024ELj1ELj4ELj1ELj16ENS_18Kernel_traits_baseILj1024EfS2_S2_S2_fjLj128EEEEELb0ELb1ELb0EEEvNS_9BwdParamsE)
        .other          _ZN10layer_norm31ln_parallel_residual_bwd_kernelINS_13Kernel_traitsIf6__halfS2_S2_fjLj1024ELj1ELj4ELj1ELj16ENS_18Kernel_traits_baseILj1024EfS2_S2_S2_fjLj128EEEEELb0ELb1ELb0EEEvNS_9BwdParamsE,@"STO_CUDA_ENTRY STV_DEFAULT"
_ZN10layer_norm31ln_parallel_residual_bwd_kernelINS_13Kernel_traitsIf6__halfS2_S2_fjLj1024ELj1ELj4ELj1ELj16ENS_18Kernel_traits_baseILj1024EfS2_S2_S2_fjLj128EEEEELb0ELb1ELb0EEEvNS_9BwdParamsE:
.text._ZN10layer_norm31ln_parallel_residual_bwd_kernelINS_13Kernel_traitsIf6__halfS2_S2_fjLj1024ELj1ELj4ELj1ELj16ENS_18Kernel_traits_baseILj1024EfS2_S2_S2_fjLj128EEEEELb0ELb1ELb0EEEvNS_9BwdParamsE:
        /* <DEDUP_REMOVED lines=73> */
.L_x_1245:
        /* <DEDUP_REMOVED lines=27> */
[--C-:B--2---:R-:W-:Y:S02]  /*0640*/  HADD2.F32 R19, -RZ, R12.reuse.H1_H1 ;  /* 0x3000000cff137230 */ /* 0x104fe40000004100 */
[----:B------:R-:W-:Y:S02]  /*0650*/  HADD2.F32 R17, -RZ, R12.H0_H0 ;  /* 0x2000000cff117230 */ /* 0x000fe40000004100 */
[--C-:B------:R-:W-:Y:S02]  /*0660*/  HADD2.F32 R21, -RZ, R13.reuse.H0_H0 ;  /* 0x2000000dff157230 */ /* 0x100fe40000004100 */
[----:B------:R-:W-:Y:S01]  /*0670*/  HADD2.F32 R153, -RZ, R13.H1_H1 ;  /* 0x3000000dff997230 */ /* 0x000fe20000004100 */
[C---:B0-----:R-:W-:Y:S01]  /*0680*/  FADD.FTZ R6, -R190.reuse, R17 ;  /* 0x00000011be067221 */ /* 0x041fe20000010100 */
[--C-:B---3--:R-:W-:Y:S02]  /*0690*/  HADD2.F32 R13, -RZ, R8.reuse.H0_H0 ;  /* 0x20000008ff0d7230 */ /* 0x108fe40000004100 */
[----:B------:R-:W-:Y:S01]  /*06a0*/  HADD2.F32 R12, -RZ, R8.H1_H1 ;  /* 0x30000008ff0c7230 */ /* 0x000fe20000004100 */
[----:B------:R-:W-:Y:S01]  /*06b0*/  FADD.FTZ R8, -R190, R19 ;  /* 0x00000013be087221 */ /* 0x000fe20000010100 */
[--C-:B------:R-:W-:Y:S01]  /*06c0*/  HADD2.F32 R155, -RZ, R14.reuse.H0_H0 ;  /* 0x2000000eff9b7230 */ /* 0x100fe20000004100 */
[C---:B-----5:R-:W-:Y:S01]  /*06d0*/  FMUL.FTZ R6, R199.reuse, R6 ;  /* 0x00000006c7067220 */ /* 0x060fe20000410000 */
[----:B------:R-:W-:Y:S01]  /*06e0*/  HADD2.F32 R159, -RZ, R14.H1_H1 ;  /* 0x3000000eff9f7230 */ /* 0x000fe20000004100 */
[----:B------:R-:W-:Y:S01]  /*06f0*/  FMUL.FTZ R7, R199, R8 ;  /* 0x00000008c7077220 */ /* 0x000fe20000410000 */
[--C-:B------:R-:W-:Y:S01]  /*0700*/  HADD2.F32 R191, -RZ, R15.reuse.H0_H0 ;  /* 0x2000000fffbf7230 */ /* 0x100fe20000004100 */
[----:B------:R-:W-:Y:S01]  /*0710*/  FADD.FTZ R105, R105, R12 ;  /* 0x0000000c69697221 */ /* 0x000fe20000010000 */
[----:B------:R-:W-:Y:S01]  /*0720*/  HADD2.F32 R203, -RZ, R15.H1_H1 ;  /* 0x3000000fffcb7230 */ /* 0x000fe20000004100 */
[-C--:B------:R-:W-:Y:S01]  /*0730*/  FFMA.FTZ R69, R7, R12.reuse, R69 ;  /* 0x0000000c07457223 */ /* 0x080fe20000010045 */
[--C-:B------:R-:W-:Y:S01]  /*0740*/  HADD2.F32 R15, -RZ, R9.reuse.H0_H0 ;  /* 0x20000009ff0f7230 */ /* 0x100fe20000004100 */
[----:B------:R-:W-:Y:S01]  /*0750*/  FMUL.FTZ R8, R37, R12 ;  /* 0x0000000c25087220 */ /* 0x000fe20000410000 */
[----:B------:R-:W-:Y:S01]  /*0760*/  HADD2.F32 R14, -RZ, R9.H1_H1 ;  /* 0x30000009ff0e7230 */ /* 0x000fe20000004100 */
[----:B------:R-:W-:Y:S01]  /*0770*/  FMUL.FTZ R9, R36, R13 ;  /* 0x0000000d24097220 */ /* 0x000fe20000410000 */
[--C-:B------:R-:W-:Y:S01]  /*0780*/  HADD2.F32 R157, -RZ, R10.reuse.H0_H0 ;  /* 0x2000000aff9d7230 */ /* 0x100fe20000004100 */
[C---:B------:R-:W-:Y:S01]  /*0790*/  FADD.FTZ R12, -R190.reuse, R153 ;  /* 0x00000099be0c7221 */ /* 0x040fe20000010100 */
[----:B------:R-:W-:Y:S01]  /*07a0*/  HADD2.F32 R152, -RZ, R10.H1_H1 ;  /* 0x3000000aff987230 */ /* 0x000fe20000004100 */
[C---:B------:R-:W-:Y:S01]  /*07b0*/  FADD.FTZ R16, -R190.reuse, R155 ;  /* 0x0000009bbe107221 */ /* 0x040fe20000010100 */
[--C-:B------:R-:W-:Y:S01]  /*07c0*/  HADD2.F32 R201, -RZ, R11.reuse.H0_H0 ;  /* 0x2000000bffc97230 */ /* 0x100fe20000004100 */
[----:B------:R-:W-:Y:S01]  /*07d0*/  FADD.FTZ R17, RZ, R9 ;  /* 0x00000009ff117221 */ /* 0x000fe20000010000 */
[----:B------:R-:W-:Y:S01]  /*07e0*/  HADD2.F32 R156, -RZ, R11.H1_H1 ;  /* 0x3000000bff9c7230 */ /* 0x000fe20000004100 */
        /* <DEDUP_REMOVED lines=25> */
[----:B------:R-:W-:Y:S01]  /*0980*/  FADD.FTZ R154, -R190, R191 ;  /* 0x000000bfbe9a7221 */ /* 0x000fe20000010100 */
[----:B------:R-:W-:Y:S01]  /*0990*/  IADD3 R191, R0, 0x20, RZ ;  /* 0x0000002000bf7810 */ /* 0x000fe20007ffe0ff */
[----:B------:R-:W-:Y:S02]  /*09a0*/  FADD.FTZ R152, R152, R15 ;  /* 0x0000000f98987221 */ /* 0x000fe40000010000 */
[----:B------:R-:W-:Y:S02]  /*09b0*/  FFMA.FTZ R21, R12, R15, R20 ;  /* 0x0000000f0c157223 */ /* 0x000fe40000010014 */
        /* <DEDUP_REMOVED lines=17> */
.L_x_1228:
[----:B-1----:R-:W-:Y:S05]  /*0ad0*/  BSYNC B1 ;  /* 0x0000000000017941 */ /* 0x002fea0003800000 */
.L_x_1227:
        /* <DEDUP_REMOVED lines=17> */
[C---:B0-----:R-:W-:Y:S01]  /*0bf0*/  FADD.FTZ R22, -R190.reuse, R5 ;  /* 0x00000005be167221 */ /* 0x041fe20000010100 */
[----:B------:R-:W-:Y:S02]  /*0c00*/  HADD2.F32 R157, -RZ, R29.H1_H1 ;  /* 0x3000001dff9d7230 */ /* 0x000fe40000004100 */
[--C-:B---3--:R-:W-:Y:S01]  /*0c10*/  HADD2.F32 R29, -RZ, R24.reuse.H0_H0 ;  /* 0x20000018ff1d7230 */ /* 0x108fe20000004100 */
[C---:B-----5:R-:W-:Y:S01]  /*0c20*/  FMUL.FTZ R5, R199.reuse, R22 ;  /* 0x00000016c7057220 */ /* 0x060fe20000410000 */
[----:B------:R-:W-:Y:S01]  /*0c30*/  HADD2.F32 R28, -RZ, R24.H1_H1 ;  /* 0x30000018ff1c7230 */ /* 0x000fe20000004100 */
[----:B------:R-:W-:Y:S01]  /*0c40*/  FADD.FTZ R24, -R190, R153 ;  /* 0x00000099be187221 */ /* 0x000fe20000010100 */
[----:B------:R-:W-:Y:S01]  /*0c50*/  HADD2.F32 R159, -RZ, R30.H0_H0 ;  /* 0x2000001eff9f7230 */ /* 0x000fe20000004100 */
[----:B------:R-:W-:Y:S01]  /*0c60*/  FADD.FTZ R112, R112, R29 ;  /* 0x0000001d70707221 */ /* 0x000fe20000010000 */
[--C-:B------:R-:W-:Y:S01]  /*0c70*/  HADD2.F32 R161, -RZ, R26.reuse.H0_H0 ;  /* 0x2000001affa17230 */ /* 0x100fe20000004100 */
[----:B------:R-:W-:Y:S01]  /*0c80*/  FMUL.FTZ R22, R199, R24 ;  /* 0x00000018c7167220 */ /* 0x000fe20000410000 */
[----:B------:R-:W-:Y:S01]  /*0c90*/  HADD2.F32 R154, -RZ, R26.H1_H1 ;  /* 0x3000001aff9a7230 */ /* 0x000fe20000004100 */
[----:B------:R-:W-:Y:S01]  /*0ca0*/  FADD.FTZ R152, -R190, R159 ;  /* 0x0000009fbe987221 */ /* 0x000fe20000010100 */
[--C-:B------:R-:W-:Y:S01]  /*0cb0*/  HADD2.F32 R203, -RZ, R31.reuse.H0_H0 ;  /* 0x2000001fffcb7230 */ /* 0x100fe20000004100 */
[----:B------:R-:W-:Y:S01]  /*0cc0*/  FMUL.FTZ R24, R44, R29 ;  /* 0x0000001d2c187220 */ /* 0x000fe20000410000 */
[----:B------:R-:W-:Y:S01]  /*0cd0*/  HADD2.F32 R207, -RZ, R31.H1_H1 ;  /* 0x3000001fffcf7230 */ /* 0x000fe20000004100 */
[----:B------:R-:W-:Y:S01]  /*0ce0*/  FADD.FTZ R113, R113, R28 ;  /* 0x0000001c71717221 */ /* 0x000fe20000010000 */
[--C-:B------:R-:W-:Y:S01]  /*0cf0*/  HADD2.F32 R205, -RZ, R27.reuse.H0_H0 ;  /* 0x2000001bffcd7230 */ /* 0x100fe20000004100 */
[----:B------:R-:W-:Y:S01]  /*0d00*/  FADD.FTZ R26, -R190, R155 ;  /* 0x0000009bbe1a7221 */ /* 0x000fe20000010100 */
[----:B------:R-:W-:Y:S01]  /*0d10*/  HADD2.F32 R158, -RZ, R27.H1_H1 ;  /* 0x3000001bff9e7230 */ /* 0x000fe20000004100 */
[-C--:B------:R-:W-:Y:S01]  /*0d20*/  FFMA.FTZ R77, R22, R28.reuse, R77 ;  /* 0x0000001c164d7223 */ /* 0x080fe2000001004d */
[--C-:B------:R-:W-:Y:S01]  /*0d30*/  HADD2.F32 R31, -RZ, R25.reuse.H0_H0 ;  /* 0x20000019ff1f7230 */ /* 0x100fe20000004100 */
[----:B------:R-:W-:Y:S01]  /*0d40*/  FMUL.FTZ R23, R45, R28 ;  /* 0x0000001c2d177220 */ /* 0x000fe20000410000 */
[----:B------:R-:W-:Y:S01]  /*0d50*/  HADD2.F32 R163, -RZ, R30.H1_H1 ;  /* 0x3000001effa37230 */ /* 0x000fe20000004100 */
[----:B------:R-:W-:Y:S01]  /*0d60*/  FADD.FTZ R28, -R190, R157 ;  /* 0x0000009dbe1c7221 */ /* 0x000fe20000010100 */
[----:B------:R-:W-:Y:S01]  /*0d70*/  HADD2.F32 R30, -RZ, R25.H1_H1 ;  /* 0x30000019ff1e7230 */ /* 0x000fe20000004100 */
        /* <DEDUP_REMOVED lines=8> */
[----:B------:R-:W-:Y:S02]  /*0e00*/  FFMA.FTZ R76, R5, R29, R76 ;  /* 0x0000001d054c7223 */ /* 0x000fe4000001004c */
[----:B------:R-:W-:Y:S02]  /*0e10*/  FMUL.FTZ R29, R47, R30 ;  /* 0x0000001e2f1d7220 */ /* 0x000fe40000410000 */
[----:B------:R-:W-:Y:S02]  /*0e20*/  FADD.FTZ R152, R153, R28 ;  /* 0x0000001c99987221 */ /* 0x000fe40000010000 */
[----:B------:R-:W-:Y:S02]  /*0e30*/  FFMA.FTZ R200, R25, R28, R200 ;  /* 0x0000001c19c87223 */ /* 0x000fe400000100c8 */
[----:B------:R-:W-:-:S02]  /*0e40*/  FADD.FTZ R115, R115, R30 ;  /* 0x0000001e73737221 */ /* 0x000fc40000010000 */
[----:B------:R-:W-:Y:S02]  /*0e50*/  FFMA.FTZ R79, R26, R30, R79 ;  /* 0x0000001e1a4f7223 */ /* 0x000fe4000001004f */
[----:B------:R-:W-:Y:S02]  /*0e60*/  FMUL.FTZ R30, R48, R161 ;  /* 0x000000a1301e7220 */ /* 0x000fe40000410000 */
[----:B------:R-:W-:Y:S02]  /*0e70*/  FADD.FTZ R160, -R190, R163 ;  /* 0x000000a3bea07221 */ /* 0x000fe40000010100 */
[----:B------:R-:W-:Y:S02]  /*0e80*/  FADD.FTZ R153, R152, R29 ;  /* 0x0000001d98997221 */ /* 0x000fe40000010000 */
[----:B------:R-:W-:Y:S02]  /*0e90*/  FFMA.FTZ R200, R26, R29, R200 ;  /* 0x0000001d1ac87223 */ /* 0x000fe400000100c8 */
[----:B------:R-:W-:-:S02]  /*0ea0*/  FADD.FTZ R114, R114, R31 ;  /* 0x0000001f72727221 */ /* 0x000fc40000010000 */
[----:B------:R-:W-:Y:S02]  /*0eb0*/  FFMA.FTZ R78, R25, R31, R78 ;  /* 0x0000001f194e7223 */ /* 0x000fe4000001004e */
        /* <DEDUP_REMOVED lines=24> */
.L_x_1230:
[----:B------:R-:W-:Y:S05]  /*1040*/  BSYNC B1 ;  /* 0x0000000000017941 */ /* 0x000fea0003800000 */
.L_x_1229:
[----:B------:R-:W-:Y:S01]  /*1050*/  BSSY B1, `(.L_x_1231) ;  /* 0x0000056000017945 */ /* 0x000fe20003800000 */
[----:B------:R-:W-:Y:S05]  /*1060*/  @!P4 BRA `(.L_x_1232) ;  /* 0x000005400000c947 */ /* 0x000fea0003800000 */
[C---:B------:R-:W-:Y:S02]  /*1070*/  LEA R152, P0, R191.reuse, c[0x0][0x188], 0x4 ;  /* 0x00006200bf987a11 */ /* 0x040fe400078020ff */
        /* <DEDUP_REMOVED lines=15> */
[----:B------:R-:W-:Y:S01]  /*1170*/  HADD2.F32 R175, -RZ, R153.H1_H1 ;  /* 0x30000099ffaf7230 */ /* 0x000fe20000004100 */
[C---:B0-----:R-:W-:Y:S01]  /*1180*/  FADD.FTZ R166, -R190.reuse, R171 ;  /* 0x000000abbea67221 */ /* 0x041fe20000010100 */
[----:B------:R-:W-:Y:S01]  /*1190*/  HADD2.F32 R177, -RZ, R154.H0_H0 ;  /* 0x2000009affb17230 */ /* 0x000fe20000004100 */
[C---:B-----5:R-:W-:Y:S01]  /*11a0*/  FMUL.FTZ R167, R199.reuse, R152 ;  /* 0x00000098c7a77220 */ /* 0x060fe20000410000 */
[--C-:B---3--:R-:W-:Y:S01]  /*11b0*/  HADD2.F32 R153, -RZ, R156.reuse.H0_H0 ;  /* 0x2000009cff997230 */ /* 0x108fe20000004100 */
[C---:B------:R-:W-:Y:S01]  /*11c0*/  FADD.FTZ R152, -R190.reuse, R173 ;  /* 0x000000adbe987221 */ /* 0x040fe20000010100 */
[----:B------:R-:W-:Y:S01]  /*11d0*/  HADD2.F32 R156, -RZ, R156.H1_H1 ;  /* 0x3000009cff9c7230 */ /* 0x000fe20000004100 */
[C---:B------:R-:W-:Y:S01]  /*11e0*/  FMUL.FTZ R166, R199.reuse, R166 ;  /* 0x000000a6c7a67220 */ /* 0x040fe20000410000 */
[--C-:B------:R-:W-:Y:S01]  /*11f0*/  HADD2.F32 R181, -RZ, R155.reuse.H0_H0 ;  /* 0x2000009bffb57230 */ /* 0x100fe20000004100 */
[C---:B------:R-:W-:Y:S01]  /*1200*/  FMUL.FTZ R171, R199.reuse, R152 ;  /* 0x00000098c7ab7220 */ /* 0x040fe20000410000 */
[----:B------:R-:W-:Y:S01]  /*1210*/  HADD2.F32 R205, -RZ, R155.H1_H1 ;  /* 0x3000009bffcd7230 */ /* 0x000fe20000004100 */
[----:B------:R-:W-:Y:S01]  /*1220*/  FADD.FTZ R152, -R190, R177 ;  /* 0x000000b1be987221 */ /* 0x000fe20000010100 */
[--C-:B------:R-:W-:Y:S01]  /*1230*/  HADD2.F32 R155, -RZ, R157.reuse.H0_H0 ;  /* 0x2000009dff9b7230 */ /* 0x100fe20000004100 */
[-C--:B------:R-:W-:Y:S01]  /*1240*/  FMUL.FTZ R168, R52, R153.reuse ;  /* 0x0000009934a87220 */ /* 0x080fe20000410000 */
[----:B------:R-:W-:Y:S01]  /*1250*/  HADD2.F32 R179, -RZ, R154.H1_H1 ;  /* 0x3000009affb37230 */ /* 0x000fe20000004100 */
[----:B------:R-:W-:Y:S01]  /*1260*/  FMUL.FTZ R173, R199, R152 ;  /* 0x00000098c7ad7220 */ /* 0x000fe20000410000 */
[----:B------:R-:W-:Y:S01]  /*1270*/  HADD2.F32 R154, -RZ, R157.H1_H1 ;  /* 0x3000009dff9a7230 */ /* 0x000fe20000004100 */
[----:B------:R-:W-:Y:S01]  /*1280*/  FMUL.FTZ R169, R53, R156 ;  /* 0x0000009c35a97220 */ /* 0x000fe20000410000 */
[--C-:B------:R-:W-:Y:S01]  /*1290*/  HADD2.F32 R157, -RZ, R158.reuse.H0_H0 ;  /* 0x2000009eff9d7230 */ /* 0x100fe20000004100 */
[----:B------:R-:W-:Y:S01]  /*12a0*/  FADD.FTZ R152, R201, R168 ;  /* 0x000000a8c9987221 */ /* 0x000fe20000010000 */
[----:B------:R-:W-:Y:S01]  /*12b0*/  HADD2.F32 R158, -RZ, R158.H1_H1 ;  /* 0x3000009eff9e7230 */ /* 0x000fe20000004100 */
[C---:B------:R-:W-:Y:S01]  /*12c0*/  FFMA.FTZ R200, R167.reuse, R168, R200 ;  /* 0x000000a8a7c87223 */ /* 0x040fe200000100c8 */
[--C-:B------:R-:W-:Y:S01]  /*12d0*/  HADD2.F32 R203, -RZ, R159.reuse.H0_H0 ;  /* 0x2000009fffcb7230 */ /* 0x100fe20000004100 */
[----:B------:R-:W-:Y:S01]  /*12e0*/  FADD.FTZ R120, R120, R153 ;  /* 0x0000009978787221 */ /* 0x000fe20000010000 */
[----:B------:R-:W-:Y:S01]  /*12f0*/  HADD2.F32 R202, -RZ, R159.H1_H1 ;  /* 0x3000009fffca7230 */ /* 0x000fe20000004100 */
        /* <DEDUP_REMOVED lines=43> */
.L_x_1232:
[----:B------:R-:W-:Y:S05]  /*15b0*/  BSYNC B1 ;  /* 0x0000000000017941 */ /* 0x000fea0003800000 */
.L_x_1231:
        /* <DEDUP_REMOVED lines=15> */
[--C-:B------:R-:W-:Y:S01]  /*16b0*/  HADD2.F32 R165, -RZ, R152.reuse.H0_H0 ;  /* 0x20000098ffa57230 */ /* 0x100fe20000004100 */
[C---:B------:R-:W-:Y:S01]  /*16c0*/  FADD.FTZ R186, -R190.reuse, R187 ;  /* 0x000000bbbeba7221 */ /* 0x040fe20000010100 */
[----:B------:R-:W-:Y:S01]  /*16d0*/  HADD2.F32 R185, -RZ, R152.H1_H1 ;  /* 0x30000098ffb97230 */ /* 0x000fe20000004100 */
[C---:B------:R-:W-:Y:S01]  /*16e0*/  FADD.FTZ R188, -R190.reuse, R153 ;  /* 0x00000099bebc7221 */ /* 0x040fe20000010100 */
[----:B---3--:R-:W-:Y:S01]  /*16f0*/  HADD2.F32 R153, -RZ, R156.H0_H0 ;  /* 0x2000009cff997230 */ /* 0x008fe20000004100 */
[----:B------:R-:W-:Y:S01]  /*1700*/  FADD.FTZ R152, -R190, R165 ;  /* 0x000000a5be987221 */ /* 0x000fe20000010100 */
[--C-:B------:R-:W-:Y:S01]  /*1710*/  HADD2.F32 R193, -RZ, R155.reuse.H0_H0 ;  /* 0x2000009bffc17230 */ /* 0x100fe20000004100 */
[C---:B0----5:R-:W-:Y:S01]  /*1720*/  FMUL.FTZ R183, R199.reuse, R186 ;  /* 0x000000bac7b77220 */ /* 0x061fe20000410000 */
[----:B------:R-:W-:Y:S01]  /*1730*/  HADD2.F32 R155, -RZ, R155.H1_H1 ;  /* 0x3000009bff9b7230 */ /* 0x000fe20000004100 */
[C---:B------:R-:W-:Y:S01]  /*1740*/  FMUL.FTZ R165, R199.reuse, R152 ;  /* 0x00000098c7a57220 */ /* 0x040fe20000410000 */
[--C-:B------:R-:W-:Y:S01]  /*1750*/  HADD2.F32 R189, -RZ, R154.reuse.H0_H0 ;  /* 0x2000009affbd7230 */ /* 0x100fe20000004100 */
[----:B------:R-:W-:Y:S01]  /*1760*/  FMUL.FTZ R184, R60, R153 ;  /* 0x000000993cb87220 */ /* 0x000fe20000410000 */
[----:B------:R-:W-:Y:S01]  /*1770*/  HADD2.F32 R191, -RZ, R154.H1_H1 ;  /* 0x3000009affbf7230 */ /* 0x000fe20000004100 */
[C---:B------:R-:W-:Y:S01]  /*1780*/  FADD.FTZ R154, -R190.reuse, R185 ;  /* 0x000000b9be9a7221 */ /* 0x040fe20000010100 */
[----:B------:R-:W-:Y:S01]  /*1790*/  HADD2.F32 R156, -RZ, R156.H1_H1 ;  /* 0x3000009cff9c7230 */ /* 0x000fe20000004100 */
[----:B------:R-:W-:Y:S01]  /*17a0*/  FADD.FTZ R198, -R190, R155 ;  /* 0x0000009bbec67221 */ /* 0x000fe20000010100 */
[----:B------:R-:W-:Y:S01]  /*17b0*/  HADD2.F32 R155, -RZ, R157.H0_H0 ;  /* 0x2000009dff9b7230 */ /* 0x000fe20000004100 */
[----:B------:R-:W-:Y:S01]  /*17c0*/  FMUL.FTZ R182, R199, R154 ;  /* 0x0000009ac7b67220 */ /* 0x000fe20000410000 */
[----:B------:R-:W-:Y:S01]  /*17d0*/  HADD2.F32 R202, -RZ, R159.H1_H1 ;  /* 0x3000009fffca7230 */ /* 0x000fe20000004100 */
[----:B------:R-:W-:-:S02]  /*17e0*/  FMUL.FTZ R185, R61, R156 ;  /* 0x0000009c3db97220 */ /* 0x000fc40000410000 */
[----:B------:R-:W-:Y:S02]  /*17f0*/  FADD.FTZ R152, R201, R184 ;  /* 0x000000b8c9987221 */ /* 0x000fe40000010000 */
[C---:B------:R-:W-:Y:S02]  /*1800*/  FFMA.FTZ R200, R165.reuse, R184, R200 ;  /* 0x000000b8a5c87223 */ /* 0x040fe400000100c8 */
[C---:B------:R-:W-:Y:S02]  /*1810*/  FADD.FTZ R192, -R190.reuse, R189 ;  /* 0x000000bdbec07221 */ /* 0x040fe40000010100 */
[C---:B------:R-:W-:Y:S01]  /*1820*/  FADD.FTZ R194, -R190.reuse, R191 ;  /* 0x000000bfbec27221 */ /* 0x040fe20000010100 */
[----:B------:R-:W-:Y:S01]  /*1830*/  HADD2.F32 R191, -RZ, R159.H0_H0 ;  /* 0x2000009fffbf7230 */ /* 0x000fe20000004100 */
[----:B------:R-:W-:Y:S01]  /*1840*/  FADD.FTZ R196, -R190, R193 ;  /* 0x000000c1bec47221 */ /* 0x000fe20000010100 */
[----:B------:R-:W-:Y:S01]  /*1850*/  HADD2.F32 R190, -RZ, R157.H1_H1 ;  /* 0x3000009dffbe7230 */ /* 0x000fe20000004100 */
[----:B------:R-:W-:Y:S01]  /*1860*/  FADD.FTZ R96, R96, R153 ;  /* 0x0000009960607221 */ /* 0x000fe20000010000 */
[--C-:B------:R-:W-:Y:S01]  /*1870*/  HADD2.F32 R157, -RZ, R158.reuse.H0_H0 ;  /* 0x2000009eff9d7230 */ /* 0x100fe20000004100 */
[----:B------:R-:W-:Y:S01]  /*1880*/  FFMA.FTZ R144, R165, R153, R144 ;  /* 0x00000099a5907223 */ /* 0x000fe20000010090 */
[----:B------:R-:W-:Y:S01]  /*1890*/  HADD2.F32 R158, -RZ, R158.H1_H1 ;  /* 0x3000009eff9e7230 */ /* 0x000fe20000004100 */
        /* <DEDUP_REMOVED lines=39> */
.L_x_1234:
[----:B------:R-:W-:Y:S05]  /*1b10*/  BSYNC B1 ;  /* 0x0000000000017941 */ /* 0x000fea0003800000 */
.L_x_1233:
[----:B------:R-:W-:Y:S05]  /*1b20*/  BRA.DIV ~URZ, `(.L_x_1235) ;  /* 0x000029827f007947 */ /* 0x000fea000b800000 */
[----:B------:R0:W1:Y:S02]  /*1b30*/  SHFL.BFLY PT, R154, R201, 0x1, 0x1f ;  /* 0x0c201f00c99a7f89 */ /* 0x00006400000e0000 */
.L_x_1246:
        /* <DEDUP_REMOVED lines=18> */
.L_x_1247:
        /* <DEDUP_REMOVED lines=14> */
[----:B------:R-:W-:Y:S01]  /*1d40*/  FFMA.FTZ R152, R6, R200, R201 ;  /* 0x000000c806987223 */ /* 0x000fe200000100c9 */
[----:B------:R-:W-:Y:S01]  /*1d50*/  ISETP.NE.U32.AND P6, PT, RZ, c[0x0][0x250], PT ;  /* 0x00009400ff007a0c */ /* 0x000fe20003fc5070 */
[----:B------:R-:W-:-:S02]  /*1d60*/  FADD.FTZ R156, R13, -R156 ;  /* 0x8000009c0d9c7221 */ /* 0x000fc40000010000 */
[----:B------:R-:W-:Y:S01]  /*1d70*/  FADD.FTZ R154, R8, -R153 ;  /* 0x80000099089a7221 */ /* 0x000fe20000010000 */
[----:B------:R-:W-:Y:S01]  /*1d80*/  ISETP.NE.AND.EX P6, PT, RZ, c[0x0][0x254], PT, P6 ;  /* 0x00009500ff007a0c */ /* 0x000fe20003fc5360 */
[----:B------:R-:W-:Y:S02]  /*1d90*/  FADD.FTZ R190, R14, -R155 ;  /* 0x8000009b0ebe7221 */ /* 0x000fe40000010000 */
[----:B------:R-:W-:Y:S02]  /*1da0*/  FADD.FTZ R152, R9, -R152 ;  /* 0x8000009809987221 */ /* 0x000fe40000010000 */
[C---:B-----5:R-:W-:Y:S01]  /*1db0*/  FMUL.FTZ R158, R199.reuse, R156 ;  /* 0x0000009cc79e7220 */ /* 0x060fe20000410000 */
[--C-:B------:R-:W-:Y:S01]  /*1dc0*/  @P0 HADD2.F32 R156, -RZ, R133.reuse.H1_H1 ;  /* 0x30000085ff9c0230 */ /* 0x100fe20000004100 */
[C---:B------:R-:W-:Y:S01]  /*1dd0*/  FMUL.FTZ R155, R199.reuse, R154 ;  /* 0x0000009ac79b7220 */ /* 0x040fe20000410000 */
[--C-:B------:R-:W-:Y:S01]  /*1de0*/  @P0 HADD2.F32 R153, -RZ, R132.reuse.H0_H0 ;  /* 0x20000084ff990230 */ /* 0x100fe20000004100 */
[C---:B------:R-:W-:Y:S01]  /*1df0*/  FMUL.FTZ R191, R199.reuse, R190 ;  /* 0x000000bec7bf7220 */ /* 0x040fe20000410000 */
[----:B------:R-:W-:Y:S01]  /*1e00*/  @P0 HADD2.F32 R154, -RZ, R132.H1_H1 ;  /* 0x30000084ff9a0230 */ /* 0x000fe20000004100 */
[----:B------:R-:W-:Y:S01]  /*1e10*/  FMUL.FTZ R152, R199, R152 ;  /* 0x00000098c7987220 */ /* 0x000fe20000410000 */
[----:B------:R-:W-:Y:S01]  /*1e20*/  @P0 HADD2.F32 R157, -RZ, R133.H0_H0 ;  /* 0x20000085ff9d0230 */ /* 0x000fe20000004100 */
[----:B------:R-:W-:-:S02]  /*1e30*/  @P0 FADD.FTZ R191, R191, R156 ;  /* 0x0000009cbfbf0221 */ /* 0x000fc40000010000 */
[-CC-:B------:R-:W-:Y:S02]  /*1e40*/  FFMA.FTZ R156, R16, R200.reuse, R201.reuse ;  /* 0x000000c8109c7223 */ /* 0x180fe400000100c9 */
[-C--:B------:R-:W-:Y:S01]  /*1e50*/  FFMA.FTZ R190, R18, R200.reuse, R201 ;  /* 0x000000c812be7223 */ /* 0x080fe200000100c9 */
[----:B------:R-:W-:Y:S01]  /*1e60*/  @P6 F2FP.PACK_AB R212, RZ, R191 ;  /* 0x000000bfffd4623e */ /* 0x000fe200000000ff */
[----:B------:R-:W-:Y:S02]  /*1e70*/  @P0 FADD.FTZ R152, R152, R153 ;  /* 0x0000009998980221 */ /* 0x000fe40000010000 */
[----:B------:R-:W-:Y:S02]  /*1e80*/  @P0 FADD.FTZ R155, R155, R154 ;  /* 0x0000009a9b9b0221 */ /* 0x000fe40000010000 */
[--C-:B------:R-:W-:Y:S01]  /*1e90*/  FFMA.FTZ R154, R12, R200, R201.reuse ;  /* 0x000000c80c9a7223 */ /* 0x100fe200000100c9 */
[----:B------:R-:W-:Y:S01]  /*1ea0*/  @P6 F2FP.PACK_AB R209, RZ, R152 ;  /* 0x00000098ffd1623e */ /* 0x000fe200000000ff */
[----:B------:R-:W-:Y:S01]  /*1eb0*/  FFMA.FTZ R153, R21, R200, R201 ;  /* 0x000000c815997223 */ /* 0x000fe200000100c9 */
[----:B------:R-:W-:Y:S01]  /*1ec0*/  @P6 F2FP.PACK_AB R210, RZ, R155 ;  /* 0x0000009bffd2623e */ /* 0x000fe200000000ff */
[----:B------:R-:W-:Y:S01]  /*1ed0*/  FADD.FTZ R156, R17, -R156 ;  /* 0x8000009c119c7221 */ /* 0x000fe20000010000 */
[----:B------:R-:W-:Y:S01]  /*1ee0*/  @P6 PRMT R100, R209, 0x7610, R100 ;  /* 0x00007610d1646816 */ /* 0x000fe20000000064 */
[----:B------:R-:W-:-:S02]  /*1ef0*/  FADD.FTZ R190, R19, -R190 ;  /* 0x800000be13be7221 */ /* 0x000fc40000010000 */
[----:B------:R-:W-:Y:S01]  /*1f00*/  FADD.FTZ R154, R15, -R154 ;  /* 0x8000009a0f9a7221 */ /* 0x000fe20000010000 */
[----:B------:R-:W-:Y:S01]  /*1f10*/  @P6 PRMT R100, R100, 0x5410, R210 ;  /* 0x0000541064646816 */ /* 0x000fe200000000d2 */
[----:B------:R-:W-:Y:S01]  /*1f20*/  FADD.FTZ R202, R20, -R153 ;  /* 0x8000009914ca7221 */ /* 0x000fe20000010000 */
[--C-:B------:R-:W-:Y:S01]  /*1f30*/  @P0 HADD2.F32 R153, -RZ, R134.reuse.H0_H0 ;  /* 0x20000086ff990230 */ /* 0x100fe20000004100 */
[----:B------:R-:W-:Y:S01]  /*1f40*/  @P0 FADD.FTZ R158, R158, R157 ;  /* 0x0000009d9e9e0221 */ /* 0x000fe20000010000 */
[--C-:B------:R-:W-:Y:S01]  /*1f50*/  @P0 HADD2.F32 R157, -RZ, R135.reuse.H1_H1 ;  /* 0x30000087ff9d0230 */ /* 0x100fe20000004100 */
[C---:B------:R-:W-:Y:S01]  /*1f60*/  FMUL.FTZ R203, R199.reuse, R156 ;  /* 0x0000009cc7cb7220 */ /* 0x040fe20000410000 */
[----:B------:R-:W-:Y:S01]  /*1f70*/  @P0 HADD2.F32 R156, -RZ, R134.H1_H1 ;  /* 0x30000086ff9c0230 */ /* 0x000fe20000004100 */
[C---:B------:R-:W-:Y:S01]  /*1f80*/  FMUL.FTZ R205, R199.reuse, R190 ;  /* 0x000000bec7cd7220 */ /* 0x040fe20000410000 */
[----:B------:R-:W-:Y:S01]  /*1f90*/  @P0 HADD2.F32 R190, -RZ, R135.H0_H0 ;  /* 0x20000087ffbe0230 */ /* 0x000fe20000004100 */
[C---:B------:R-:W-:Y:S01]  /*1fa0*/  FMUL.FTZ R154, R199.reuse, R154 ;  /* 0x0000009ac79a7220 */ /* 0x040fe20000410000 */
[----:B------:R-:W-:Y:S01]  /*1fb0*/  @P1 F2FP.PACK_AB R159, RZ, R158 ;  /* 0x0000009eff9f123e */ /* 0x000fe200000000ff */
[----:B------:R-:W-:Y:S01]  /*1fc0*/  FMUL.FTZ R208, R199, R202 ;  /* 0x000000cac7d07220 */ /* 0x000fe20000410000 */
        /* <DEDUP_REMOVED lines=20> */
[----:B------:R-:W-:-:S02]  /*2110*/  F2FP.PACK_AB R153, R191, R158 ;  /* 0x0000009ebf99723e */ /* 0x000fc400000000ff */
[----:B------:R-:W-:Y:S02]  /*2120*/  MOV R191, 0x10 ;  /* 0x0000001000bf7802 */ /* 0x000fe40000000f00 */
[----:B------:R-:W-:Y:S02]  /*2130*/  @P1 PRMT R92, R92, 0x5410, R157 ;  /* 0x000054105c5c1816 */ /* 0x000fe4000000009d */
[----:B------:R-:W-:Y:S01]  /*2140*/  @P1 PRMT R93, R93, 0x5410, R190 ;  /* 0x000054105d5d1816 */ /* 0x000fe200000000be */
[-C--:B------:R-:W-:Y:S01]  /*2150*/  @P0 IMAD.WIDE.U32 R158, R0, R191.reuse, c[0x0][0x258] ;  /* 0x00009600009e0625 */ /* 0x080fe200078e00bf */
[----:B------:R-:W-:Y:S02]  /*2160*/  @P1 PRMT R94, R94, 0x5410, R204 ;  /* 0x000054105e5e1816 */ /* 0x000fe400000000cc */
[----:B------:R-:W-:Y:S01]  /*2170*/  @P1 PRMT R95, R95, 0x5410, R207 ;  /* 0x000054105f5f1816 */ /* 0x000fe200000000cf */
[----:B------:R-:W-:Y:S01]  /*2180*/  IMAD.WIDE.U32 R190, R0, R191, c[0x0][0x248] ;  /* 0x0000920000be7625 */ /* 0x000fe200078e00bf */
        /* <DEDUP_REMOVED lines=11> */
[----:B------:R-:W-:Y:S01]  /*2240*/  @P6 LEA.HI.X R157, R0, c[0x0][0x254], RZ, 0x4, P1 ;  /* 0x00009500009d6a11 */ /* 0x000fe200008f24ff */
[----:B------:R0:W-:Y:S01]  /*2250*/  STG.E.128 [R190.64], R152 ;  /* 0x00000098be007986 */ /* 0x0001e2000c101d04 */
[----:B------:R-:W-:Y:S02]  /*2260*/  @P6 PRMT R102, R102, 0x5410, R214 ;  /* 0x0000541066666816 */ /* 0x000fe400000000d6 */
[----:B------:R-:W-:-:S02]  /*2270*/  @P6 PRMT R103, R103, 0x5410, R216 ;  /* 0x0000541067676816 */ /* 0x000fc400000000d8 */
[----:B------:R-:W-:-:S03]  /*2280*/  IADD3 R0, R0, 0x20, RZ ;  /* 0x0000002000007810 */ /* 0x000fc60007ffe0ff */
[----:B------:R0:W-:Y:S04]  /*2290*/  @P6 STG.E.128 [R156.64], R100 ;  /* 0x000000649c006986 */ /* 0x0001e8000c101d04 */
.L_x_1238:
[----:B------:R-:W-:Y:S05]  /*22a0*/  BSYNC B1 ;  /* 0x0000000000017941 */ /* 0x000fea0003800000 */
.L_x_1237:
        /* <DEDUP_REMOVED lines=95> */
.L_x_1240:
[----:B------:R-:W-:Y:S05]  /*28a0*/  BSYNC B1 ;  /* 0x0000000000017941 */ /* 0x000fea0003800000 */
.L_x_1239:
        /* <DEDUP_REMOVED lines=95> */
.L_x_1242:
[----:B------:R-:W-:Y:S05]  /*2ea0*/  BSYNC B1 ;  /* 0x0000000000017941 */ /* 0x000fea0003800000 */
.L_x_1241:
        /* <DEDUP_REMOVED lines=94> */
.L_x_1244:
[----:B------:R-:W-:Y:S05]  /*3490*/  BSYNC B1 ;  /* 0x0000000000017941 */ /* 0x000fea0003800000 */
.L_x_1243:
[----:B0-----:R-:W-:-:S04]  /*34a0*/  MOV R153, c[0x0][0x160] ;  /* 0x0000580000997a02 */ /* 0x001fc80000000f00 */
[----:B------:R-:W-:-:S04]  /*34b0*/  LEA R2, R153, R2, 0x2 ;  /* 0x0000000299027211 */ /* 0x000fc800078e10ff */
[----:B------:R-:W-:-:S13]  /*34c0*/  ISETP.GE.AND P0, PT, R2, c[0x0][0x164], PT ;  /* 0x0000590002007a0c */ /* 0x000fda0003f06270 */
[----:B-----5:R-:W-:Y:S01]  /*34d0*/  @P0 CALL.REL.NOINC `(.L_x_1226) ;  /* 0x0000001000000944 */ /* 0x020fe20003c00000 */
[----:B------:R-:W-:Y:S05]  /*34e0*/  BRA `(.L_x_1245) ;  /* 0xffffcfa000007947 */ /* 0x000fea000383ffff */
.L_x_1226:
[----:B0-----:R-:W-:Y:S05]  /*34f0*/  BSYNC B0 ;  /* 0x0000000000007941 */ /* 0x001fea0003800000 */
.L_x_1225:
        /* <DEDUP_REMOVED lines=251> */
.L_x_1235:
[----:B------:R-:W-:Y:S01]  /*44b0*/  HFMA2.MMA R190, -RZ, RZ, 0, 5.9604644775390625e-08 ;  /* 0x00000001ffbe7435 */ /* 0x000fe200000001ff */
[----:B------:R-:W-:-:S02]  /*44c0*/  MOV R155, R201 ;  /* 0x000000c9009b7202 */ /* 0x000fc40000000f00 */
[----:B------:R-:W-:Y:S02]  /*44d0*/  MOV R157, 0x1f ;  /* 0x0000001f009d7802 */ /* 0x000fe40000000f00 */
[----:B------:R-:W-:Y:S02]  /*44e0*/  MOV R202, 0xffffffff ;  /* 0xffffffff00ca7802 */ /* 0x000fe40000000f00 */
[----:B------:R-:W-:Y:S02]  /*44f0*/  MOV R152, 0x4510 ;  /* 0x0000451000987802 */ /* 0x000fe40000000f00 */
[----:B-----5:R-:W-:Y:S05]  /*4500*/  CALL.REL.NOINC `($__internal_62_$__cuda_sm70_shflsync_bfly_p) ;  /* 0x0000046000007944 */ /* 0x020fea0003c00000 */
[----:B-1----:R-:W-:Y:S01]  /*4510*/  MOV R154, R155 ;  /* 0x0000009b009a7202 */ /* 0x002fe20000000f00 */
[----:B0-----:R-:W-:Y:S05]  /*4520*/  BRA `(.L_x_1246) ;  /* 0xffffd61000007947 */ /* 0x001fea000383ffff */
.L_x_1236:
[----:B------:R-:W-:Y:S01]  /*4530*/  HFMA2.MMA R190, -RZ, RZ, 0, 5.9604644775390625e-08 ;  /* 0x00000001ffbe7435 */ /* 0x000fe200000001ff */
[----:B------:R-:W-:Y:S02]  /*4540*/  MOV R155, R200 ;  /* 0x000000c8009b7202 */ /* 0x000fe40000000f00 */
[----:B------:R-:W-:Y:S02]  /*4550*/  MOV R157, 0x1f ;  /* 0x0000001f009d7802 */ /* 0x000fe40000000f00 */
[----:B------:R-:W-:-:S02]  /*4560*/  MOV R202, 0xffffffff ;  /* 0xffffffff00ca7802 */ /* 0x000fc40000000f00 */
[----:B------:R-:W-:Y:S02]  /*4570*/  MOV R152, 0x4590 ;  /* 0x0000459000987802 */ /* 0x000fe40000000f00 */
[----:B01---5:R-:W-:Y:S05]  /*4580*/  CALL.REL.NOINC `($__internal_62_$__cuda_sm70_shflsync_bfly_p) ;  /* 0x000003e000007944 */ /* 0x023fea0003c00000 */
[----:B------:R-:W-:Y:S01]  /*4590*/  FADD.FTZ R201, R154, R201 ;  /* 0x000000c99ac97221 */ /* 0x000fe20000010000 */
[----:B0-----:R-:W-:Y:S01]  /*45a0*/  HFMA2.MMA R190, -RZ, RZ, 0, 1.1920928955078125e-07 ;  /* 0x00000002ffbe7435 */ /* 0x001fe200000001ff */
[----:B-1----:R-:W-:Y:S01]  /*45b0*/  FADD.FTZ R200, R200, R155 ;  /* 0x0000009bc8c87221 */ /* 0x002fe20000010000 */
[----:B------:R-:W-:Y:S02]  /*45c0*/  MOV R157, 0x1f ;  /* 0x0000001f009d7802 */ /* 0x000fe40000000f00 */
[----:B------:R-:W-:Y:S02]  /*45d0*/  MOV R202, 0xffffffff ;  /* 0xffffffff00ca7802 */ /* 0x000fe40000000f00 */
[----:B------:R-:W-:Y:S02]  /*45e0*/  MOV R155, R201 ;  /* 0x000000c9009b7202 */ /* 0x000fe40000000f00 */
[----:B------:R-:W-:Y:S02]  /*45f0*/  MOV R152, 0x4610 ;  /* 0x0000461000987802 */ /* 0x000fe40000000f00 */
[----:B------:R-:W-:Y:S05]  /*4600*/  CALL.REL.NOINC `($__internal_62_$__cuda_sm70_shflsync_bfly_p) ;  /* 0x0000036000007944 */ /* 0x000fea0003c00000 */
[----:B0-----:R-:W-:Y:S01]  /*4610*/  HFMA2.MMA R190, -RZ, RZ, 0, 1.1920928955078125e-07 ;  /* 0x00000002ffbe7435 */ /* 0x001fe200000001ff */
[----:B-1----:R-:W-:-:S02]  /*4620*/  MOV R154, R155 ;  /* 0x0000009b009a7202 */ /* 0x002fc40000000f00 */
[----:B------:R-:W-:Y:S02]  /*4630*/  MOV R155, R200 ;  /* 0x000000c8009b7202 */ /* 0x000fe40000000f00 */
[----:B------:R-:W-:Y:S02]  /*4640*/  MOV R157, 0x1f ;  /* 0x0000001f009d7802 */ /* 0x000fe40000000f00 */
[----:B------:R-:W-:Y:S02]  /*4650*/  MOV R202, 0xffffffff ;  /* 0xffffffff00ca7802 */ /* 0x000fe40000000f00 */
[----:B------:R-:W-:Y:S02]  /*4660*/  MOV R152, 0x4680 ;  /* 0x0000468000987802 */ /* 0x000fe40000000f00 */
[----:B------:R-:W-:Y:S05]  /*4670*/  CALL.REL.NOINC `($__internal_62_$__cuda_sm70_shflsync_bfly_p) ;  /* 0x000002f000007944 */ /* 0x000fea0003c00000 */
[----:B------:R-:W-:Y:S01]  /*4680*/  FADD.FTZ R201, R154, R201 ;  /* 0x000000c99ac97221 */ /* 0x000fe20000010000 */
[----:B0-----:R-:W-:Y:S01]  /*4690*/  HFMA2.MMA R190, -RZ, RZ, 0, 2.384185791015625e-07 ;  /* 0x00000004ffbe7435 */ /* 0x001fe200000001ff */
[----:B-1----:R-:W-:Y:S01]  /*46a0*/  FADD.FTZ R200, R200, R155 ;  /* 0x0000009bc8c87221 */ /* 0x002fe20000010000 */
[----:B------:R-:W-:Y:S02]  /*46b0*/  MOV R157, 0x1f ;  /* 0x0000001f009d7802 */ /* 0x000fe40000000f00 */
[----:B------:R-:W-:-:S02]  /*46c0*/  MOV R202, 0xffffffff ;  /* 0xffffffff00ca7802 */ /* 0x000fc40000000f00 */
[----:B------:R-:W-:Y:S02]  /*46d0*/  MOV R155, R201 ;  /* 0x000000c9009b7202 */ /* 0x000fe40000000f00 */
[----:B------:R-:W-:Y:S02]  /*46e0*/  MOV R152, 0x4700 ;  /* 0x0000470000987802 */ /* 0x000fe40000000f00 */
[----:B------:R-:W-:Y:S05]  /*46f0*/  CALL.REL.NOINC `($__internal_62_$__cuda_sm70_shflsync_bfly_p) ;  /* 0x0000027000007944 */ /* 0x000fea0003c00000 */
[----:B0-----:R-:W-:Y:S01]  /*4700*/  HFMA2.MMA R190, -RZ, RZ, 0, 2.384185791015625e-07 ;  /* 0x00000004ffbe7435 */ /* 0x001fe200000001ff */
[----:B-1----:R-:W-:Y:S02]  /*4710*/  MOV R154, R155 ;  /* 0x0000009b009a7202 */ /* 0x002fe40000000f00 */
[----:B------:R-:W-:Y:S02]  /*4720*/  MOV R155, R200 ;  /* 0x000000c8009b7202 */ /* 0x000fe40000000f00 */
[----:B------:R-:W-:Y:S02]  /*4730*/  MOV R157, 0x1f ;  /* 0x0000001f009d7802 */ /* 0x000fe40000000f00 */
[----:B------:R-:W-:Y:S02]  /*4740*/  MOV R202, 0xffffffff ;  /* 0xffffffff00ca7802 */ /* 0x000fe40000000f00 */
[----:B------:R-:W-:-:S02]  /*4750*/  MOV R152, 0x4770 ;  /* 0x0000477000987802 */ /* 0x000fc40000000f00 */
[----:B------:R-:W-:Y:S05]  /*4760*/  CALL.REL.NOINC `($__internal_62_$__cuda_sm70_shflsync_bfly_p) ;  /* 0x0000020000007944 */ /* 0x000fea0003c00000 */
[----:B------:R-:W-:Y:S01]  /*4770*/  FADD.FTZ R201, R154, R201 ;  /* 0x000000c99ac97221 */ /* 0x000fe20000010000 */
[----:B0-----:R-:W-:Y:S01]  /*4780*/  HFMA2.MMA R190, -RZ, RZ, 0, 4.76837158203125e-07 ;  /* 0x00000008ffbe7435 */ /* 0x001fe200000001ff */
[----:B-1----:R-:W-:Y:S01]  /*4790*/  FADD.FTZ R158, R200, R155 ;  /* 0x0000009bc89e7221 */ /* 0x002fe20000010000 */
[----:B------:R-:W-:-:S02]  /*47a0*/  MOV R157, 0x1f ;  /* 0x0000001f009d7802 */ /* 0x000fc40000000f00 */
[----:B------:R-:W-:Y:S02]  /*47b0*/  MOV R202, 0xffffffff ;  /* 0xffffffff00ca7802 */ /* 0x000fe40000000f00 */
[----:B------:R-:W-:Y:S02]  /*47c0*/  MOV R155, R201 ;  /* 0x000000c9009b7202 */ /* 0x000fe40000000f00 */
[----:B------:R-:W-:Y:S02]  /*47d0*/  MOV R152, 0x47f0 ;  /* 0x000047f000987802 */ /* 0x000fe40000000f00 */
[----:B------:R-:W-:Y:S05]  /*47e0*/  CALL.REL.NOINC `($__internal_62_$__cuda_sm70_shflsync_bfly_p) ;  /* 0x0000018000007944 */ /* 0x000fea0003c00000 */
[----:B0-----:R-:W-:Y:S01]  /*47f0*/  HFMA2.MMA R190, -RZ, RZ, 0, 4.76837158203125e-07 ;  /* 0x00000008ffbe7435 */ /* 0x001fe200000001ff */
[----:B-1----:R-:W-:Y:S02]  /*4800*/  MOV R154, R155 ;  /* 0x0000009b009a7202 */ /* 0x002fe40000000f00 */
[----:B------:R-:W-:Y:S02]  /*4810*/  MOV R155, R158 ;  /* 0x0000009e009b7202 */ /* 0x000fe40000000f00 */
[----:B------:R-:W-:Y:S02]  /*4820*/  MOV R157, 0x1f ;  /* 0x0000001f009d7802 */ /* 0x000fe40000000f00 */
[----:B------:R-:W-:-:S02]  /*4830*/  MOV R202, 0xffffffff ;  /* 0xffffffff00ca7802 */ /* 0x000fc40000000f00 */
[----:B------:R-:W-:Y:S02]  /*4840*/  MOV R152, 0x4860 ;  /* 0x0000486000987802 */ /* 0x000fe40000000f00 */
[----:B------:R-:W-:Y:S05]  /*4850*/  CALL.REL.NOINC `($__internal_62_$__cuda_sm70_shflsync_bfly_p) ;  /* 0x0000011000007944 */ /* 0x000fea0003c00000 */
[----:B------:R-:W-:Y:S01]  /*4860*/  FADD.FTZ R156, R154, R201 ;  /* 0x000000c99a9c7221 */ /* 0x000fe20000010000 */
[----:B0-----:R-:W-:Y:S01]  /*4870*/  HFMA2.MMA R190, -RZ, RZ, 0, 9.5367431640625e-07 ;  /* 0x00000010ffbe7435 */ /* 0x001fe200000001ff */
[----:B-1----:R-:W-:Y:S01]  /*4880*/  FADD.FTZ R158, R158, R155 ;  /* 0x0000009b9e9e7221 */ /* 0x002fe20000010000 */
[----:B------:R-:W-:Y:S02]  /*4890*/  MOV R157, 0x1f ;  /* 0x0000001f009d7802 */ /* 0x000fe40000000f00 */
[----:B------:R-:W-:Y:S02]  /*48a0*/  MOV R202, 0xffffffff ;  /* 0xffffffff00ca7802 */ /* 0x000fe40000000f00 */
[----:B------:R-:W-:Y:S02]  /*48b0*/  MOV R155, R156 ;  /* 0x0000009c009b7202 */ /* 0x000fe40000000f00 */
[----:B------:R-:W-:Y:S02]  /*48c0*/  MOV R152, 0x48e0 ;  /* 0x000048e000987802 */ /* 0x000fe40000000f00 */
[----:B------:R-:W-:Y:S05]  /*48d0*/  CALL.REL.NOINC `($__internal_62_$__cuda_sm70_shflsync_bfly_p) ;  /* 0x0000009000007944 */ /* 0x000fea0003c00000 */
[----:B0-----:R-:W-:Y:S01]  /*48e0*/  HFMA2.MMA R190, -RZ, RZ, 0, 9.5367431640625e-07 ;  /* 0x00000010ffbe7435 */ /* 0x001fe200000001ff */
[----:B-1----:R-:W-:-:S02]  /*48f0*/  MOV R159, R155 ;  /* 0x0000009b009f7202 */ /* 0x002fc40000000f00 */
[----:B------:R-:W-:Y:S02]  /*4900*/  MOV R155, R158 ;  /* 0x0000009e009b7202 */ /* 0x000fe40000000f00 */
[----:B------:R-:W-:Y:S02]  /*4910*/  MOV R157, 0x1f ;  /* 0x0000001f009d7802 */ /* 0x000fe40000000f00 */
[----:B------:R-:W-:Y:S02]  /*4920*/  MOV R202, 0xffffffff ;  /* 0xffffffff00ca7802 */ /* 0x000fe40000000f00 */
[----:B------:R-:W-:Y:S02]  /*4930*/  MOV R152, 0x4950 ;  /* 0x0000495000987802 */ /* 0x000fe40000000f00 */
[----:B------:R-:W-:Y:S05]  /*4940*/  CALL.REL.NOINC `($__internal_62_$__cuda_sm70_shflsync_bfly_p) ;  /* 0x0000002000007944 */ /* 0x000fea0003c00000 */
[----:B-1----:R-:W-:Y:S01]  /*4950*/  MOV R153, R155 ;  /* 0x0000009b00997202 */ /* 0x002fe20000000f00 */
[----:B0-----:R-:W-:Y:S05]  /*4960*/  BRA `(.L_x_1247) ;  /* 0xffffd2f000007947 */ /* 0x001fea000383ffff */
        .weak           $__internal_62_$__cuda_sm70_shflsync_bfly_p
        .type           $__internal_62_$__cuda_sm70_shflsync_bfly_p,@function
        .size           $__internal_62_$__cuda_sm70_shflsync_bfly_p,(.L_x_2600 - $__internal_62_$__cuda_sm70_shflsync_bfly_p)
$__internal_62_$__cuda_sm70_shflsync_bfly_p:
[----:B------:R-:W-:Y:S01]  /*4970*/  HFMA2.MMA R153, -RZ, RZ, 0, 0 ;  /* 0x00000000ff997435 */ /* 0x000fe200000001ff */
[----:B------:R-:W-:Y:S04]  /*4980*/  WARPSYNC R202 ;  /* 0x000000ca00007348 */ /* 0x000fe80003800000 */
[----:B------:R0:W1:Y:S01]  /*4990*/  SHFL.BFLY PT, R155, R155, R190, R157 ;  /* 0x0c0000be9b9b7389 */ /* 0x00006200000e009d */
[----:B------:R-:W-:Y:S05]  /*49a0*/  RET.REL.NODEC R152 `(_ZN10layer_norm31ln_parallel_residual_bwd_kernelINS_13Kernel_traitsIf6__halfS2_S2_fjLj1024ELj1ELj4ELj1ELj16ENS_18Kernel_traits_baseILj1024EfS2_S2_S2_fjLj128EEEEELb0ELb1ELb0EEEvNS_9BwdParamsE) ;  /* 0xffffb65098007950 */ /* 0x000fea0003c3ffff */
.L_x_1248:
        /* <DEDUP_REMOVED lines=13> */
.L_x_2600:


//--------------------- .text._ZN10layer_norm31ln_parallel_residual_bwd_kernelINS_13Kernel_traitsIf6__halfS2_S2_fjLj1024ELj1ELj4ELj1ELj16ENS_18Kernel_traits_baseILj1024EfS2_S2_S2_fjLj128EEEEELb0ELb1ELb1EEEvNS_9BwdParamsE --------------------------
	.section	.text._ZN10layer_norm31ln_parallel_residual_bwd_kernelINS_13Kernel_traitsIf6__halfS2_S2_fjLj1024ELj1ELj4ELj1ELj16ENS_18Kernel_traits_baseILj1024EfS2_S2_S2_fjLj128EEEEELb0ELb1ELb1EEEvNS_9BwdParamsE,"ax",@progbits
	.sectioninfo	@"SHI_REGISTERS=230"
	.align	128
        .global         _ZN10layer_norm31ln_parallel_residual_bwd_kernelINS_13Kernel_traitsIf6__halfS2_S2_fjLj1024ELj1ELj4ELj1ELj16ENS_18Kernel_traits_baseILj1024EfS2_S2_S2_fjLj128EEEEELb0ELb1ELb1EEEvNS_9BwdParamsE
        .type           _ZN10layer_norm31ln_parallel_residual_bwd_kernelINS_13Kernel_traitsIf6__halfS2_S2_fjLj1024ELj1ELj4ELj1ELj16ENS_18Kernel_traits_baseILj1024EfS2_S2_S2_fjLj128EEEEELb0ELb1ELb1EEEvNS_9BwdParamsE,@function
        .size           _ZN10layer_norm31ln_parallel_residual_bwd_kernelINS_13Kernel_traitsIf6__halfS2_S2_fjLj1024ELj1ELj4ELj1ELj16ENS_18Kernel_traits_baseILj1024EfS2_S2_S2_fjLj128EEEEELb0ELb1ELb1EEEvNS_9BwdParamsE,(.L_x_2601 - _ZN10layer_norm31ln_parallel_residual_bwd_kernelINS_13Kernel_traitsIf6__halfS2_S2_fjLj1024ELj1ELj4ELj1ELj16ENS_18Kernel_traits_baseILj1024EfS2_S2_S2_fjLj128EEEEELb0ELb1ELb1EEEvNS_9BwdParamsE)
        .other          _ZN10layer_norm31ln_parallel_residual_bwd_kernelINS_13Kernel_traitsIf6__halfS2_S2_fjLj1024ELj1ELj4ELj1ELj16ENS_18Kernel_traits_baseILj1024EfS2_S2_S2_fjLj128EEEEELb0ELb1ELb1EEEvNS_9BwdParamsE,@"STO_CUDA_ENTRY STV_DEFAULT"
_ZN10layer_norm31ln_parallel_residual_bwd_kernelINS_13Kernel_traitsIf6__halfS2_S2_fjLj1024ELj1ELj4ELj1ELj16ENS_18Kernel_traits_baseILj1024EfS2_S2_S2_fjLj128EEEEELb0ELb1ELb1EEEvNS_9BwdParamsE:
.text._ZN10layer_norm31ln_parallel_residual_bwd_kernelINS_13Kernel_traitsIf6__halfS2_S2_fjLj1024ELj1ELj4ELj1ELj16ENS_18Kernel_traits_baseILj1024EfS2_S2_S2_fjLj128EEEEELb0ELb1ELb1EEEvNS_9BwdParamsE:
        /* <DEDUP_REMOVED lines=42> */
.L_x_1250:
        /* <DEDUP_REMOVED lines=47> */
.L_x_1256:
        /* <DEDUP_REMOVED lines=16> */
[-C--:B------:R-:W-:Y:S02]  /*0690*/  IMAD.WIDE.U32 R68, R158, R173.reuse, c[0x0][0x188] ;  /* 0x000062009e447625 */ /* 0x080fe400078e00ad */
[----:B------:R-:W4:Y:S02]  /*06a0*/  LDG.E.128 R64, [R64.64] ;  /* 0x0000000440407981 */ /* 0x000f24000c1e1d00 */
[----:B------:R-:W-:-:S02]  /*06b0*/  IMAD.WIDE.U32 R80, R157, R173, c[0x0][0x208] ;  /* 0x000082009d507625 */ /* 0x000fc400078e00ad */
[----:B------:R-:W4:Y:S02]  /*06c0*/  LDG.E.128 R68, [R68.64] ;  /* 0x0000000444447981 */ /* 0x000f24000c1e1d00 */
[----:B------:R-:W-:Y:S02]  /*06d0*/  IMAD.WIDE.U32 R84, R173, R156, c[0x0][0x188] ;  /* 0x00006200ad547625 */ /* 0x000fe400078e009c */
[----:B------:R-:W4:Y:S02]  /*06e0*/  LDG.E.128 R80, [R80.64] ;  /* 0x0000000450507981 */ /* 0x000f24000c1e1d00 */
[----:B------:R-:W-:Y:S02]  /*06f0*/  IMAD.WIDE R160, R154, R161, c[0x0][0x1a8] ;  /* 0x00006a009aa07625 */ /* 0x000fe400078e02a1 */
[----:B------:R-:W4:Y:S02]  /*0700*/  LDG.E.128 R84, [R84.64] ;  /* 0x0000000454547981 */ /* 0x000f24000c1e1d00 */
[----:B------:R-:W-:-:S02]  /*0710*/  IMAD.WIDE.U32 R76, R76, R173, c[0x0][0x188] ;  /* 0x000062004c4c7625 */ /* 0x000fc400078e00ad */
[----:B------:R-:W4:Y:S02]  /*0720*/  LDG.E R160, [R160.64] ;  /* 0x00000004a0a07981 */ /* 0x000f24000c1e1900 */
        /* <DEDUP_REMOVED lines=8> */
[----:B------:R-:W-:-:S04]  /*07b0*/  @P1 IMAD.WIDE.U32 R164, R159, R173, c[0x0][0x218] ;  /* 0x000086009fa41625 */ /* 0x000fc800078e00ad */
[C---:B------:R-:W-:Y:S01]  /*07c0*/  @P1 IMAD.WIDE.U32 R166, R173.reuse, R158, c[0x0][0x218] ;  /* 0x00008600ada61625 */ /* 0x040fe200078e009e */
[----:B-----5:R1:W5:Y:S03]  /*07d0*/  @P1 LDG.E.128 R36, [R164.64] ;  /* 0x00000004a4241981 */ /* 0x020366000c1e1d00 */
[----:B------:R-:W-:Y:S01]  /*07e0*/  @P1 IMAD.WIDE.U32 R168, R173, R157, c[0x0][0x218] ;  /* 0x00008600ada81625 */ /* 0x000fe200078e009d */
[----:B------:R1:W5:Y:S03]  /*07f0*/  @P1 LDG.E.128 R40, [R166.64] ;  /* 0x00000004a6281981 */ /* 0x000366000c1e1d00 */
[----:B0-----:R-:W-:Y:S01]  /*0800*/  @P1 IMAD.WIDE.U32 R162, R156, R173, c[0x0][0x218] ;  /* 0x000086009ca21625 */ /* 0x001fe200078e00ad */
[----:B------:R0:W5:Y:S04]  /*0810*/  @P1 LDG.E.128 R44, [R168.64] ;  /* 0x00000004a82c1981 */ /* 0x000168000c1e1d00 */
[----:B------:R0:W5:Y:S01]  /*0820*/  @P1 LDG.E.128 R48, [R162.64] ;  /* 0x00000004a2301981 */ /* 0x000162000c1e1d00 */
[----:B--2---:R-:W-:Y:S01]  /*0830*/  FSEL R186, R171, RZ, !P0 ;  /* 0x000000ffabba7208 */ /* 0x004fe20004000000 */
[----:B---3--:R-:W-:-:S02]  /*0840*/  HADD2.F32 R173, -RZ, R60.H0_H0 ;  /* 0x2000003cffad7230 */ /* 0x008fc40000004100 */
[--C-:B------:R-:W-:Y:S02]  /*0850*/  HADD2.F32 R180, -RZ, R62.reuse.H0_H0 ;  /* 0x2000003effb47230 */ /* 0x100fe40000004100 */
[----:B------:R-:W-:Y:S02]  /*0860*/  HADD2.F32 R62, -RZ, R62.H1_H1 ;  /* 0x3000003eff3e7230 */ /* 0x000fe40000004100 */
[--C-:B----4-:R-:W-:Y:S02]  /*0870*/  HADD2.F32 R187, -RZ, R65.reuse.H0_H0 ;  /* 0x20000041ffbb7230 */ /* 0x110fe40000004100 */
[----:B------:R-:W-:Y:S01]  /*0880*/  HADD2.F32 R172, -RZ, R65.H1_H1 ;  /* 0x30000041ffac7230 */ /* 0x000fe20000004100 */
[C---:B------:R-:W-:Y:S01]  /*0890*/  FADD.FTZ R65, -R186.reuse, R173 ;  /* 0x000000adba417221 */ /* 0x040fe20000010100 */
[--C-:B------:R-:W-:Y:S01]  /*08a0*/  HADD2.F32 R182, -RZ, R63.reuse.H0_H0 ;  /* 0x2000003fffb67230 */ /* 0x100fe20000004100 */
[----:B------:R-:W-:Y:S01]  /*08b0*/  FADD.FTZ R191, -R186, R62 ;  /* 0x0000003ebabf7221 */ /* 0x000fe20000010100 */
[----:B-1----:R-:W-:-:S02]  /*08c0*/  HADD2.F32 R165, -RZ, R63.H1_H1 ;  /* 0x3000003fffa57230 */ /* 0x002fc40000004100 */
[----:B0-----:R-:W-:Y:S02]  /*08d0*/  HADD2.F32 R163, -RZ, R70.H0_H0 ;  /* 0x20000046ffa37230 */ /* 0x001fe40000004100 */
[--C-:B------:R-:W-:Y:S02]  /*08e0*/  HADD2.F32 R199, -RZ, R80.reuse.H0_H0 ;  /* 0x20000050ffc77230 */ /* 0x100fe40000004100 */
[----:B------:R-:W-:Y:S02]  /*08f0*/  HADD2.F32 R168, -RZ, R80.H1_H1 ;  /* 0x30000050ffa87230 */ /* 0x000fe40000004100 */
[--C-:B------:R-:W-:Y:S01]  /*0900*/  HADD2.F32 R63, -RZ, R64.reuse.H0_H0 ;  /* 0x20000040ff3f7230 */ /* 0x100fe20000004100 */
[----:B------:R-:W-:Y:S01]  /*0910*/  FMUL.FTZ R62, R160, R65 ;  /* 0x00000041a03e7220 */ /* 0x000fe20000410000 */
[----:B------:R-:W-:Y:S01]  /*0920*/  HADD2.F32 R80, -RZ, R85.H0_H0 ;  /* 0x20000055ff507230 */ /* 0x000fe20000004100 */
[----:B------:R-:W-:Y:S01]  /*0930*/  FADD.FTZ R195, -R186, R182 ;  /* 0x000000b6bac37221 */ /* 0x000fe20000010100 */
[----:B------:R-:W-:-:S02]  /*0940*/  HADD2.F32 R176, -RZ, R64.H1_H1 ;  /* 0x30000040ffb07230 */ /* 0x000fc40000004100 */
[----:B------:R-:W-:Y:S02]  /*0950*/  HADD2.F32 R60, -RZ, R60.H1_H1 ;  /* 0x3000003cff3c7230 */ /* 0x000fe40000004100 */
[----:B------:R-:W-:Y:S02]  /*0960*/  HADD2.F32 R64, -RZ, R68.H0_H0 ;  /* 0x20000044ff407230 */ /* 0x000fe40000004100 */
[--C-:B------:R-:W-:Y:S02]  /*0970*/  HADD2.F32 R201, -RZ, R78.reuse.H0_H0 ;  /* 0x2000004effc97230 */ /* 0x100fe40000004100 */
[----:B------:R-:W-:Y:S01]  /*0980*/  HADD2.F32 R197, -RZ, R78.H1_H1 ;  /* 0x3000004effc57230 */ /* 0x000fe20000004100 */
[C---:B------:R-:W-:Y:S01]  /*0990*/  FADD.FTZ R217, -R186.reuse, R163 ;  /* 0x000000a3bad97221 */ /* 0x040fe20000010100 */
[----:B------:R-:W-:Y:S01]  /*09a0*/  HADD2.F32 R78, -RZ, R84.H0_H0 ;  /* 0x20000054ff4e7230 */ /* 0x000fe20000004100 */
[----:B------:R-:W-:Y:S01]  /*09b0*/  FADD.FTZ R163, -R186, R80 ;  /* 0x00000050baa37221 */ /* 0x000fe20000010100 */
[----:B------:R-:W-:Y:S01]  /*09c0*/  HADD2.F32 R175, -RZ, R67.H0_H0 ;  /* 0x20000043ffaf7230 */ /* 0x000fe20000004100 */
[----:B------:R-:W-:Y:S01]  /*09d0*/  FADD.FTZ R152, R63, R152 ;  /* 0x000000983f987221 */ /* 0x000fe20000010000 */
[--C-:B------:R-:W-:Y:S01]  /*09e0*/  HADD2.F32 R181, -RZ, R72.reuse.H0_H0 ;  /* 0x20000048ffb57230 */ /* 0x100fe20000004100 */
[-C--:B------:R-:W-:Y:S01]  /*09f0*/  FFMA.FTZ R153, R62, R63.reuse, R153 ;  /* 0x0000003f3e997223 */ /* 0x080fe20000010099 */
[----:B------:R-:W-:Y:S01]  /*0a00*/  HADD2.F32 R162, -RZ, R72.H1_H1 ;  /* 0x30000048ffa27230 */ /* 0x000fe20000004100 */
[----:B------:R-:W-:Y:S01]  /*0a10*/  FMUL.FTZ R63, R32, R63 ;  /* 0x0000003f203f7220 */ /* 0x000fe20000410000 */
[--C-:B------:R-:W-:Y:S01]  /*0a20*/  HADD2.F32 R185, -RZ, R73.reuse.H0_H0 ;  /* 0x20000049ffb97230 */ /* 0x100fe20000004100 */
[----:B------:R-:W-:Y:S01]  /*0a30*/  FMUL.FTZ R80, R160, R195 ;  /* 0x000000c3a0507220 */ /* 0x000fe20000410000 */
[----:B------:R-:W-:Y:S01]  /*0a40*/  HADD2.F32 R170, -RZ, R73.H1_H1 ;  /* 0x30000049ffaa7230 */ /* 0x000fe20000004100 */
[----:B------:R-:W-:Y:S01]  /*0a50*/  FADD.FTZ R209, -R186, R64 ;  /* 0x00000040bad17221 */ /* 0x000fe20000010100 */
[----:B------:R-:W-:-:S02]  /*0a60*/  HADD2.F32 R179, -RZ, R61.H0_H0 ;  /* 0x2000003dffb37230 */ /* 0x000fc40000004100 */
[----:B------:R-:W-:Y:S02]  /*0a70*/  HADD2.F32 R164, -RZ, R67.H1_H1 ;  /* 0x30000043ffa47230 */ /* 0x000fe40000004100 */
[--C-:B------:R-:W-:Y:S02]  /*0a80*/  HADD2.F32 R167, -RZ, R71.reuse.H0_H0 ;  /* 0x20000047ffa77230 */ /* 0x100fe40000004100 */
[----:B------:R-:W-:Y:S01]  /*0a90*/  HADD2.F32 R183, -RZ, R71.H1_H1 ;  /* 0x30000047ffb77230 */ /* 0x000fe20000004100 */
[C---:B------:R-:W-:Y:S01]  /*0aa0*/  FADD.FTZ R71, -R186.reuse, R60 ;  /* 0x0000003cba477221 */ /* 0x040fe20000010100 */
[--C-:B------:R-:W-:Y:S02]  /*0ab0*/  HADD2.F32 R72, -RZ, R76.reuse.H0_H0 ;  /* 0x2000004cff487230 */ /* 0x100fe40000004100 */
[----:B------:R-:W-:Y:S01]  /*0ac0*/  HADD2.F32 R73, -RZ, R76.H1_H1 ;  /* 0x3000004cff497230 */ /* 0x000fe20000004100 */
[C---:B------:R-:W-:Y:S01]  /*0ad0*/  FADD.FTZ R207, -R186.reuse, R165 ;  /* 0x000000a5bacf7221 */ /* 0x040fe20000010100 */
[----:B------:R-:W-:Y:S01]  /*0ae0*/  HADD2.F32 R61, -RZ, R61.H1_H1 ;  /* 0x3000003dff3d7230 */ /* 0x000fe20000004100 */
[----:B------:R-:W-:Y:S01]  /*0af0*/  FADD.FTZ R173, -R186, R78 ;  /* 0x0000004ebaad7221 */ /* 0x000fe20000010100 */
[----:B------:R-:W-:-:S02]  /*0b00*/  HADD2.F32 R67, -RZ, R69.H0_H0 ;  /* 0x20000045ff437230 */ /* 0x000fc40000004100 */
[--C-:B------:R-:W-:Y:S02]  /*0b10*/  HADD2.F32 R169, -RZ, R81.reuse.H0_H0 ;  /* 0x20000051ffa97230 */ /* 0x100fe40000004100 */
[----:B------:R-:W-:Y:S02]  /*0b20*/  HADD2.F32 R76, -RZ, R81.H1_H1 ;  /* 0x30000051ff4c7230 */ /* 0x000fe40000004100 */
[--C-:B------:R-:W-:Y:S02]  /*0b30*/  HADD2.F32 R177, -RZ, R66.reuse.H0_H0 ;  /* 0x20000042ffb17230 */ /* 0x100fe40000004100 */
[----:B------:R-:W-:Y:S02]  /*0b40*/  HADD2.F32 R166, -RZ, R66.H1_H1 ;  /* 0x30000042ffa67230 */ /* 0x000fe40000004100 */
[--C-:B------:R-:W-:Y:S02]  /*0b50*/  HADD2.F32 R189, -RZ, R74.reuse.H0_H0 ;  /* 0x2000004affbd7230 */ /* 0x100fe40000004100 */
[----:B------:R-:W-:-:S02]  /*0b60*/  HADD2.F32 R174, -RZ, R74.H1_H1 ;  /* 0x3000004affae7230 */ /* 0x000fc40000004100 */
[----:B------:R-:W-:Y:S02]  /*0b70*/  HADD2.F32 R81, -RZ, R86.H0_H0 ;  /* 0x20000056ff517230 */ /* 0x000fe40000004100 */
[--C-:B------:R-:W-:Y:S02]  /*0b80*/  HADD2.F32 R171, -RZ, R87.reuse.H0_H0 ;  /* 0x20000057ffab7230 */ /* 0x100fe40000004100 */
[----:B------:R-:W-:Y:S01]  /*0b90*/  HADD2.F32 R184, -RZ, R87.H1_H1 ;  /* 0x30000057ffb87230 */ /* 0x000fe20000004100 */
[----:B------:R-:W-:Y:S01]  /*0ba0*/  FADD.FTZ R87, -R186, R180 ;  /* 0x000000b4ba577221 */ /* 0x000fe20000010100 */
[----:B------:R-:W-:Y:S01]  /*0bb0*/  HADD2.F32 R66, -RZ, R68.H1_H1 ;  /* 0x30000044ff427230 */ /* 0x000fe20000004100 */
[----:B------:R-:W-:Y:S01]  /*0bc0*/  FMUL.FTZ R65, R33, R176 ;  /* 0x000000b021417220 */ /* 0x000fe20000410000 */
[----:B------:R-:W-:Y:S01]  /*0bd0*/  HADD2.F32 R74, -RZ, R79.H0_H0 ;  /* 0x2000004fff4a7230 */ /* 0x000fe20000004100 */
[----:B------:R-:W-:Y:S01]  /*0be0*/  FADD.FTZ R140, R175, R140 ;  /* 0x0000008caf8c7221 */ /* 0x000fe20000010000 */
[----:B------:R-:W-:Y:S01]  /*0bf0*/  HADD2.F32 R84, -RZ, R84.H1_H1 ;  /* 0x30000054ff547230 */ /* 0x000fe20000004100 */
[----:B------:R-:W-:Y:S01]  /*0c00*/  FFMA.FTZ R141, R80, R175, R141 ;  /* 0x000000af508d7223 */ /* 0x000fe2000001008d */
[----:B------:R-:W-:Y:S01]  /*0c10*/  HADD2.F32 R86, -RZ, R86.H1_H1 ;  /* 0x30000056ff567230 */ /* 0x000fe20000004100 */
[----:B------:R-:W-:Y:S01]  /*0c20*/  FADD.FTZ R180, RZ, R63 ;  /* 0x0000003fffb47221 */ /* 0x000fe20000010000 */
[----:B------:R-:W-:-:S02]  /*0c30*/  HADD2.F32 R165, -RZ, R89.H0_H0 ;  /* 0x20000059ffa57230 */ /* 0x000fc40000004100 */
[----:B------:R-:W-:Y:S01]  /*0c40*/  HADD2.F32 R78, -RZ, R89.H1_H1 ;  /* 0x30000059ff4e7230 */ /* 0x000fe20000004100 */
[----:B------:R-:W-:Y:S01]  /*0c50*/  FMUL.FTZ R89, R30, R175 ;  /* 0x000000af1e597220 */ /* 0x000fe20000410000 */
[--C-:B------:R-:W-:Y:S01]  /*0c60*/  HADD2.F32 R193, -RZ, R75.reuse.H0_H0 ;  /* 0x2000004bffc17230 */ /* 0x100fe20000004100 */
[C---:B------:R-:W-:Y:S01]  /*0c70*/  FMUL.FTZ R64, R160.reuse, R71 ;  /* 0x00000047a0407220 */ /* 0x040fe20000410000 */
[----:B------:R-:W-:Y:S01]  /*0c80*/  HADD2.F32 R178, -RZ, R75.H1_H1 ;  /* 0x3000004bffb27230 */ /* 0x000fe20000004100 */
[----:B------:R-:W-:Y:S01]  /*0c90*/  FMUL.FTZ R175, R160, R209 ;  /* 0x000000d1a0af7220 */ /* 0x000fe20000410000 */
[--C-:B------:R-:W-:Y:S01]  /*0ca0*/  HADD2.F32 R205, -RZ, R77.reuse.H0_H0 ;  /* 0x2000004dffcd7230 */ /* 0x100fe20000004100 */
[----:B------:R-:W-:Y:S01]  /*0cb0*/  FFMA.FTZ R182, R62, R63, RZ ;  /* 0x0000003f3eb67223 */ /* 0x000fe200000100ff */
[----:B------:R-:W-:Y:S01]  /*0cc0*/  HADD2.F32 R203, -RZ, R77.H1_H1 ;  /* 0x3000004dffcb7230 */ /* 0x000fe20000004100 */
[C---:B------:R-:W-:Y:S01]  /*0cd0*/  FADD.FTZ R77, -R186.reuse, R179 ;  /* 0x000000b3ba4d7221 */ /* 0x040fe20000010100 */
[----:B------:R-:W-:Y:S01]  /*0ce0*/  HADD2.F32 R69, -RZ, R69.H1_H1 ;  /* 0x30000045ff457230 */ /* 0x000fe20000004100 */
[----:B------:R-:W-:Y:S01]  /*0cf0*/  FADD.FTZ R213, -R186, R67 ;  /* 0x00000043bad57221 */ /* 0x000fe20000010100 */
[----:B------:R-:W-:-:S02]  /*0d00*/  HADD2.F32 R75, -RZ, R83.H0_H0 ;  /* 0x20000053ff4b7230 */ /* 0x000fc40000004100 */
[----:B------:R-:W-:Y:S01]  /*0d10*/  HADD2.F32 R68, -RZ, R83.H1_H1 ;  /* 0x30000053ff447230 */ /* 0x000fe20000004100 */
[C---:B------:R-:W-:Y:S01]  /*0d20*/  FADD.FTZ R83, -R186.reuse, R61 ;  /* 0x0000003dba537221 */ /* 0x040fe20000010100 */
[----:B------:R-:W-:Y:S01]  /*0d30*/  HADD2.F32 R70, -RZ, R70.H1_H1 ;  /* 0x30000046ff467230 */ /* 0x000fe20000004100 */
[C---:B------:R-:W-:Y:S02]  /*0d40*/  FADD.FTZ R221, -R186.reuse, R167 ;  /* 0x000000a7badd7221 */ /* 0x040fe40000010100 */
[C---:B------:R-:W-:Y:S02]  /*0d50*/  FADD.FTZ R223, -R186.reuse, R183 ;  /* 0x000000b7badf7221 */ /* 0x040fe40000010100 */
[C---:B------:R-:W-:Y:S02]  /*0d60*/  FADD.FTZ R227, -R186.reuse, R73 ;  /* 0x00000049bae37221 */ /* 0x040fe40000010100 */
[C---:B------:R-:W-:Y:S02]  /*0d70*/  FADD.FTZ R61, -R186.reuse, R184 ;  /* 0x000000b8ba3d7221 */ /* 0x040fe40000010100 */
[----:B------:R-:W-:-:S02]  /*0d80*/  FADD.FTZ R211, -R186, R66 ;  /* 0x00000042bad37221 */ /* 0x000fc40000010100 */
[C---:B------:R-:W-:Y:S02]  /*0d90*/  FADD.FTZ R183, -R186.reuse, R74 ;  /* 0x0000004abab77221 */ /* 0x040fe40000010100 */
[C---:B------:R-:W-:Y:S02]  /*0da0*/  FADD.FTZ R167, -R186.reuse, R84 ;  /* 0x00000054baa77221 */ /* 0x040fe40000010100 */
[----:B------:R-:W-:Y:S02]  /*0db0*/  FADD.FTZ R73, -R186, R86 ;  /* 0x00000056ba497221 */ /* 0x000fe40000010100 */
[----:B------:R-:W-:Y:S02]  /*0dc0*/  FMUL.FTZ R71, R34, R187 ;  /* 0x000000bb22477220 */ /* 0x000fe40000410000 */
[----:B------:R-:W-:Y:S02]  /*0dd0*/  FADD.FTZ R184, R180, R65 ;  /* 0x00000041b4b87221 */ /* 0x000fe40000010000 */
[----:B------:R-:W-:-:S02]  /*0de0*/  FMUL.FTZ R66, R160, R77 ;  /* 0x0000004da0427220 */ /* 0x000fc40000410000 */
[C---:B------:R-:W-:Y:S02]  /*0df0*/  FMUL.FTZ R74, R160.reuse, R191 ;  /* 0x000000bfa04a7220 */ /* 0x040fe40000410000 */
[----:B------:R-:W-:Y:S02]  /*0e00*/  FMUL.FTZ R84, R160, R207 ;  /* 0x000000cfa0547220 */ /* 0x000fe40000410000 */
[----:B------:R-:W-:Y:S02]  /*0e10*/  FADD.FTZ R114, R181, R114 ;  /* 0x00000072b5727221 */ /* 0x000fe40000010000 */
[-C--:B------:R-:W-:Y:S02]  /*0e20*/  FFMA.FTZ R2, R175, R181.reuse, R2 ;  /* 0x000000b5af027223 */ /* 0x080fe40000010002 */
[----:B------:R-:W-:Y:S02]  /*0e30*/  FMUL.FTZ R86, R24, R181 ;  /* 0x000000b518567220 */ /* 0x000fe40000410000 */
[----:B------:R-:W-:-:S02]  /*0e40*/  FFMA.FTZ R182, R64, R65, R182 ;  /* 0x0000004140b67223 */ /* 0x000fc400000100b6 */
[----:B------:R-:W-:Y:S02]  /*0e50*/  FADD.FTZ R215, -R186, R69 ;  /* 0x00000045bad77221 */ /* 0x000fe40000010100 */
[----:B------:R-:W-:Y:S01]  /*0e60*/  FMUL.FTZ R181, R160, R213 ;  /* 0x000000d5a0b57220 */ /* 0x000fe20000410000 */
[--C-:B------:R-:W-:Y:S01]  /*0e70*/  HADD2.F32 R69, -RZ, R91.reuse.H0_H0 ;  /* 0x2000005bff457230 */ /* 0x100fe20000004100 */
[C---:B------:R-:W-:Y:S01]  /*0e80*/  FADD.FTZ R225, -R186.reuse, R72 ;  /* 0x00000048bae17221 */ /* 0x040fe20000010100 */
[----:B------:R-:W-:Y:S01]  /*0e90*/  HADD2.F32 R60, -RZ, R91.H1_H1 ;  /* 0x3000005bff3c7230 */ /* 0x000fe20000004100 */
[----:B------:R-:W-:Y:S02]  /*0ea0*/  FADD.FTZ R219, -R186, R70 ;  /* 0x00000046badb7221 */ /* 0x000fe40000010100 */
[----:B------:R-:W-:Y:S02]  /*0eb0*/  FMUL.FTZ R72, R160, R87 ;  /* 0x00000057a0487220 */ /* 0x000fe40000410000 */
[----:B------:R-:W-:-:S02]  /*0ec0*/  FMUL.FTZ R77, R35, R172 ;  /* 0x000000ac234d7220 */ /* 0x000fc40000410000 */
[----:B------:R-:W-:Y:S02]  /*0ed0*/  FADD.FTZ R184, R184, R71 ;  /* 0x00000047b8b87221 */ /* 0x000fe40000010000 */
[----:B------:R-:W-:Y:S02]  /*0ee0*/  FMUL.FTZ R70, R160, R83 ;  /* 0x00000053a0467220 */ /* 0x000fe40000410000 */
[----:B------:R-:W-:Y:S02]  /*0ef0*/  FADD.FTZ R142, R166, R142 ;  /* 0x0000008ea68e7221 */ /* 0x000fe40000010000 */
[-C--:B------:R-:W-:Y:S02]  /*0f00*/  FFMA.FTZ R143, R74, R166.reuse, R143 ;  /* 0x000000a64a8f7223 */ /* 0x080fe4000001008f */
[----:B------:R-:W-:Y:S02]  /*0f10*/  FMUL.FTZ R87, R29, R166 ;  /* 0x000000a61d577220 */ /* 0x000fe40000410000 */
[----:B------:R-:W-:-:S02]  /*0f20*/  FADD.FTZ R138, R164, R138 ;  /* 0x0000008aa48a7221 */ /* 0x000fc40000010000 */
[-C--:B------:R-:W-:Y:S02]  /*0f30*/  FFMA.FTZ R139, R84, R164.reuse, R139 ;  /* 0x000000a4548b7223 */ /* 0x080fe4000001008b */
[----:B------:R-:W-:Y:S02]  /*0f40*/  FMUL.FTZ R91, R31, R164 ;  /* 0x000000a41f5b7220 */ /* 0x000fe40000410000 */
[----:B------:R-:W-:Y:S02]  /*0f50*/  FFMA.FTZ R182, R66, R71, R182 ;  /* 0x0000004742b67223 */ /* 0x000fe400000100b6 */
[----:B------:R-:W-:Y:S02]  /*0f60*/  FADD.FTZ R116, R185, R116 ;  /* 0x00000074b9747221 */ /* 0x000fe40000010000 */
[----:B------:R-:W-:Y:S02]  /*0f70*/  FMUL.FTZ R164, R160, R215 ;  /* 0x000000d7a0a47220 */ /* 0x000fe40000410000 */
[----:B------:R-:W-:-:S02]  /*0f80*/  FFMA.FTZ R92, R181, R185, R92 ;  /* 0x000000b9b55c7223 */ /* 0x000fc4000001005c */
[----:B------:R-:W-:Y:S02]  /*0f90*/  FMUL.FTZ R166, R26, R185 ;  /* 0x000000b91aa67220 */ /* 0x000fe40000410000 */
[----:B------:R-:W-:Y:S02]  /*0fa0*/  FMUL.FTZ R185, R160, R217 ;  /* 0x000000d9a0b97220 */ /* 0x000fe40000410000 */
[----:B------:R-:W-:Y:S02]  /*0fb0*/  FMUL.FTZ R83, R28, R177 ;  /* 0x000000b11c537220 */ /* 0x000fe40000410000 */
[----:B------:R-:W-:Y:S01]  /*0fc0*/  FADD.FTZ R184, R184, R77 ;  /* 0x0000004db8b87221 */ /* 0x000fe20000010000 */
[----:B------:R-:W-:Y:S01]  /*0fd0*/  HADD2.F32 R79, -RZ, R79.H1_H1 ;  /* 0x3000004fff4f7230 */ /* 0x000fe20000004100 */
[----:B------:R-:W-:Y:S02]  /*0fe0*/  FADD.FTZ R148, R187, R148 ;  /* 0x00000094bb947221 */ /* 0x000fe40000010000 */
[----:B------:R-:W-:-:S02]  /*0ff0*/  FFMA.FTZ R149, R66, R187, R149 ;  /* 0x000000bb42957223 */ /* 0x000fc40000010095 */
[----:B------:R-:W-:Y:S01]  /*1000*/  FFMA.FTZ R182, R70, R77, R182 ;  /* 0x0000004d46b67223 */ /* 0x000fe200000100b6 */
[----:B------:R-:W-:Y:S01]  /*1010*/  HADD2.F32 R85, -RZ, R85.H1_H1 ;  /* 0x30000055ff557230 */ /* 0x000fe20000004100 */
[----:B------:R-:W-:Y:S02]  /*1020*/  FADD.FTZ R146, R172, R146 ;  /* 0x00000092ac927221 */ /* 0x000fe40000010000 */
[----:B------:R-:W-:Y:S02]  /*1030*/  FFMA.FTZ R147, R70, R172, R147 ;  /* 0x000000ac46937223 */ /* 0x000fe40000010093 */
[----:B------:R-:W-:Y:S02]  /*1040*/  FADD.FTZ R115, R170, R115 ;  /* 0x00000073aa737221 */ /* 0x000fe40000010000 */
[-C--:B------:R-:W-:Y:S02]  /*1050*/  FFMA.FTZ R3, R164, R170.reuse, R3 ;  /* 0x000000aaa4037223 */ /* 0x080fe40000010003 */
[----:B------:R-:W-:-:S02]  /*1060*/  FMUL.FTZ R187, R27, R170 ;  /* 0x000000aa1bbb7220 */ /* 0x000fc40000410000 */
[----:B------:R-:W-:Y:S02]  /*1070*/  FADD.FTZ R118, R189, R118 ;  /* 0x00000076bd767221 */ /* 0x000fe40000010000 */
[----:B------:R-:W-:Y:S02]  /*1080*/  FMUL.FTZ R170, R160, R219 ;  /* 0x000000dba0aa7220 */ /* 0x000fe40000410000 */
[-C--:B------:R-:W-:Y:S02]  /*1090*/  FFMA.FTZ R94, R185, R189.reuse, R94 ;  /* 0x000000bdb95e7223 */ /* 0x080fe4000001005e */
[----:B------:R-:W-:Y:S02]  /*10a0*/  FMUL.FTZ R172, R20, R189 ;  /* 0x000000bd14ac7220 */ /* 0x000fe40000410000 */
[----:B------:R-:W-:Y:S02]  /*10b0*/  FMUL.FTZ R189, R160, R221 ;  /* 0x000000dda0bd7220 */ /* 0x000fe40000410000 */
[----:B------:R-:W-:-:S02]  /*10c0*/  FADD.FTZ R184, R184, R83 ;  /* 0x00000053b8b87221 */ /* 0x000fc40000010000 */
[----:B------:R-:W-:Y:S02]  /*10d0*/  FFMA.FTZ R182, R72, R83, R182 ;  /* 0x0000005348b67223 */ /* 0x000fe400000100b6 */
[----:B------:R-:W-:Y:S02]  /*10e0*/  FADD.FTZ R179, -R186, R79 ;  /* 0x0000004fbab37221 */ /* 0x000fe40000010100 */
[----:B------:R-:W-:Y:S02]  /*10f0*/  FADD.FTZ R150, R176, R150 ;  /* 0x00000096b0967221 */ /* 0x000fe40000010000 */
[----:B------:R-:W-:Y:S02]  /*1100*/  FFMA.FTZ R151, R64, R176, R151 ;  /* 0x000000b040977223 */ /* 0x000fe40000010097 */
[----:B------:R-:W-:Y:S02]  /*1110*/  FADD.FTZ R117, R174, R117 ;  /* 0x00000075ae757221 */ /* 0x000fe40000010000 */
[----:B------:R-:W-:-:S02]  /*1120*/  FFMA.FTZ R93, R170, R174, R93 ;  /* 0x000000aeaa5d7223 */ /* 0x000fc4000001005d */
[----:B------:R-:W-:Y:S02]  /*1130*/  FMUL.FTZ R191, R21, R174 ;  /* 0x000000ae15bf7220 */ /* 0x000fe40000410000 */
[C---:B------:R-:W-:Y:S02]  /*1140*/  FADD.FTZ R205, -R186.reuse, R205 ;  /* 0x000000cdbacd7221 */ /* 0x040fe40000010100 */
[C---:B------:R-:W-:Y:S02]  /*1150*/  FADD.FTZ R203, -R186.reuse, R203 ;  /* 0x000000cbbacb7221 */ /* 0x040fe40000010100 */
[C---:B------:R-:W-:Y:S02]  /*1160*/  FADD.FTZ R201, -R186.reuse, R201 ;  /* 0x000000c9bac97221 */ /* 0x040fe40000010100 */
[C---:B------:R-:W-:Y:S02]  /*1170*/  FADD.FTZ R197, -R186.reuse, R197 ;  /* 0x000000c5bac57221 */ /* 0x040fe40000010100 */
[----:B------:R-:W-:-:S02]  /*1180*/  FADD.FTZ R85, -R186, R85 ;  /* 0x00000055ba557221 */ /* 0x000fc40000010100 */
[C---:B------:R-:W-:Y:S02]  /*1190*/  FADD.FTZ R79, -R186.reuse, R81 ;  /* 0x00000051ba4f7221 */ /* 0x040fe40000010100 */
[----:B------:R-:W-:Y:S02]  /*11a0*/  FADD.FTZ R67, -R186, R171 ;  /* 0x000000abba437221 */ /* 0x000fe40000010100 */
[----:B------:R-:W-:Y:S02]  /*11b0*/  FADD.FTZ R120, R193, R120 ;  /* 0x00000078c1787221 */ /* 0x000fe40000010000 */
[----:B------:R-:W-:Y:S02]  /*11c0*/  FMUL.FTZ R174, R160, R223 ;  /* 0x000000dfa0ae7220 */ /* 0x000fe40000410000 */
[-C--:B------:R-:W-:Y:S02]  /*11d0*/  FFMA.FTZ R96, R189, R193.reuse, R96 ;  /* 0x000000c1bd607223 */ /* 0x080fe40000010060 */
[----:B------:R-:W-:-:S02]  /*11e0*/  FMUL.FTZ R176, R22, R193 ;  /* 0x000000c116b07220 */ /* 0x000fc40000410000 */
[----:B------:R-:W-:Y:S02]  /*11f0*/  FADD.FTZ R184, R184, R87 ;  /* 0x00000057b8b87221 */ /* 0x000fe40000010000 */
[----:B------:R-:W-:Y:S02]  /*1200*/  FMUL.FTZ R193, R160, R225 ;  /* 0x000000e1a0c17220 */ /* 0x000fe40000410000 */
[----:B------:R-:W-:Y:S02]  /*1210*/  FFMA.FTZ R186, R74, R87, R182 ;  /* 0x000000574aba7223 */ /* 0x000fe400000100b6 */
[----:B------:R-:W-:Y:S02]  /*1220*/  FMUL.FTZ R180, R160, R227 ;  /* 0x000000e3a0b47220 */ /* 0x000fe40000410000 */
[----:B------:R-:W-:Y:S02]  /*1230*/  FADD.FTZ R119, R178, R119 ;  /* 0x00000077b2777221 */ /* 0x000fe40000010000 */
[----:B------:R-:W-:-:S02]  /*1240*/  FFMA.FTZ R95, R174, R178, R95 ;  /* 0x000000b2ae5f7223 */ /* 0x000fc4000001005f */
[----:B------:R-:W-:Y:S02]  /*1250*/  FMUL.FTZ R195, R23, R178 ;  /* 0x000000b217c37220 */ /* 0x000fe40000410000 */
[----:B------:R-:W-:Y:S02]  /*1260*/  FADD.FTZ R184, R184, R89 ;  /* 0x00000059b8b87221 */ /* 0x000fe40000010000 */
[----:B------:R-:W-:Y:S02]  /*1270*/  FADD.FTZ R122, R199, R122 ;  /* 0x0000007ac77a7221 */ /* 0x000fe40000010000 */
[-C--:B------:R-:W-:Y:S02]  /*1280*/  FFMA.FTZ R98, R193, R199.reuse, R98 ;  /* 0x000000c7c1627223 */ /* 0x080fe40000010062 */
[----:B------:R-:W-:Y:S02]  /*1290*/  FMUL.FTZ R178, R16, R199 ;  /* 0x000000c710b27220 */ /* 0x000fe40000410000 */
[----:B------:R-:W-:-:S02]  /*12a0*/  FFMA.FTZ R186, R80, R89, R186 ;  /* 0x0000005950ba7223 */ /* 0x000fc400000100ba */
[----:B------:R-:W-:Y:S02]  /*12b0*/  FADD.FTZ R144, R177, R144 ;  /* 0x00000090b1907221 */ /* 0x000fe40000010000 */
[----:B------:R-:W-:Y:S02]  /*12c0*/  FFMA.FTZ R145, R72, R177, R145 ;  /* 0x000000b148917223 */ /* 0x000fe40000010091 */
[----:B------:R-:W-:Y:S02]  /*12d0*/  FADD.FTZ R121, R168, R121 ;  /* 0x00000079a8797221 */ /* 0x000fe40000010000 */
[-C--:B------:R-:W-:Y:S02]  /*12e0*/  FFMA.FTZ R97, R180, R168.reuse, R97 ;  /* 0x000000a8b4617223 */ /* 0x080fe40000010061 */
[----:B------:R-:W-:Y:S02]  /*12f0*/  FMUL.FTZ R199, R17, R168 ;  /* 0x000000a811c77220 */ /* 0x000fe40000410000 */
        /* <DEDUP_REMOVED lines=9> */
[----:B------:R-:W-:Y:S01]  /*1390*/  FADD.FTZ R205, R205, R162 ;  /* 0x000000a2cdcd7221 */ /* 0x000fe20000010000 */
[----:B------:R-:W-:Y:S01]  /*13a0*/  HADD2.F32 R161, -RZ, R82.H0_H0 ;  /* 0x20000052ffa17230 */ /* 0x000fe20000004100 */
[----:B------:R-:W-:Y:S02]  /*13b0*/  FFMA.FTZ R184, R177, R162, R184 ;  /* 0x000000a2b1b87223 */ /* 0x000fe400000100b8 */
[C---:B------:R-:W-:Y:S02]  /*13c0*/  FMUL.FTZ R182, R160.reuse, R203 ;  /* 0x000000cba0b67220 */ /* 0x040fe40000410000 */
[----:B------:R-:W-:-:S02]  /*13d0*/  FMUL.FTZ R201, R160, R201 ;  /* 0x000000c9a0c97220 */ /* 0x000fc40000410000 */
[----:B------:R-:W-:Y:S02]  /*13e0*/  FADD.FTZ R186, R205, R166 ;  /* 0x000000a6cdba7221 */ /* 0x000fe40000010000 */
[----:B------:R-:W-:Y:S02]  /*13f0*/  FFMA.FTZ R184, R181, R166, R184 ;  /* 0x000000a6b5b87223 */ /* 0x000fe400000100b8 */
[----:B------:R-:W-:Y:S02]  /*1400*/  FADD.FTZ R123, R76, R123 ;  /* 0x0000007b4c7b7221 */ /* 0x000fe40000010000 */
[-C--:B------:R-:W-:Y:S02]  /*1410*/  FFMA.FTZ R99, R182, R76.reuse, R99 ;  /* 0x0000004cb6637223 */ /* 0x080fe40000010063 */
[----:B------:R-:W-:Y:S02]  /*1420*/  FMUL.FTZ R203, R19, R76 ;  /* 0x0000004c13cb7220 */ /* 0x000fe40000410000 */
        /* <DEDUP_REMOVED lines=21> */
[----:B------:R-:W-:Y:S02]  /*1580*/  FMUL.FTZ R169, R18, R169 ;  /* 0x000000a912a97220 */ /* 0x000fe40000410000 */
[----:B------:R-:W-:Y:S02]  /*1590*/  FADD.FTZ R188, R188, R199 ;  /* 0x000000c7bcbc7221 */ /* 0x000fe40000010000 */
[----:B------:R-:W-:Y:S02]  /*15a0*/  FFMA.FTZ R75, R180, R199, R75 ;  /* 0x000000c7b44b7223 */ /* 0x000fe4000001004b */
[----:B------:R-:W-:Y:S01]  /*15b0*/  FADD.FTZ R188, R188, R169 ;  /* 0x000000a9bcbc7221 */ /* 0x000fe20000010000 */
[----:B------:R-:W-:Y:S01]  /*15c0*/  HADD2.F32 R82, -RZ, R82.H1_H1 ;  /* 0x30000052ff527230 */ /* 0x000fe20000004100 */
        /* <DEDUP_REMOVED lines=11> */
[----:B------:R-:W-:Y:S01]  /*1680*/  FFMA.FTZ R75, R197, R82, R75 ;  /* 0x00000052c54b7223 */ /* 0x000fe2000001004b */
[----:B------:R-:W-:Y:S01]  /*1690*/  HADD2.F32 R171, -RZ, R88.H0_H0 ;  /* 0x20000058ffab7230 */ /* 0x000fe20000004100 */
[----:B------:R-:W-:-:S02]  /*16a0*/  FADD.FTZ R127, R68, R127 ;  /* 0x0000007f447f7221 */ /* 0x000fc40000010000 */
[-C--:B------:R-:W-:Y:S02]  /*16b0*/  FFMA.FTZ R103, R179, R68.reuse, R103 ;  /* 0x00000044b3677223 */ /* 0x080fe40000010067 */
[----:B------:R-:W-:Y:S02]  /*16c0*/  FMUL.FTZ R68, R15, R68 ;  /* 0x000000440f447220 */ /* 0x000fe40000410000 */
[----:B------:R-:W-:Y:S02]  /*16d0*/  FMUL.FTZ R186, R160, R173 ;  /* 0x000000ada0ba7220 */ /* 0x000fe40000410000 */
[----:B------:R-:W-:Y:S02]  /*16e0*/  FADD.FTZ R161, R161, R184 ;  /* 0x000000b8a1a17221 */ /* 0x000fe40000010000 */
[----:B------:R-:W-:Y:S01]  /*16f0*/  FFMA.FTZ R75, R183, R184, R75 ;  /* 0x000000b8b74b7223 */ /* 0x000fe2000001004b */
[----:B------:R-:W-:Y:S01]  /*1700*/  HADD2.F32 R88, -RZ, R88.H1_H1 ;  /* 0x30000058ff587230 */ /* 0x000fe20000004100 */
[----:B------:R-:W-:-:S02]  /*1710*/  FADD.FTZ R130, R171, R130 ;  /* 0x00000082ab827221 */ /* 0x000fc40000010000 */
[----:B------:R-:W-:Y:S02]  /*1720*/  FFMA.FTZ R106, R186, R171, R106 ;  /* 0x000000abba6a7223 */ /* 0x000fe4000001006a */
[----:B------:R-:W-:Y:S02]  /*1730*/  FMUL.FTZ R167, R160, R167 ;  /* 0x000000a7a0a77220 */ /* 0x000fe40000410000 */
        /* <DEDUP_REMOVED lines=10> */
[----:B------:R-:W-:Y:S02]  /*17e0*/  FMUL.FTZ R163, R160, R163 ;  /* 0x000000a3a0a37220 */ /* 0x000fe40000410000 */
[----:B------:R-:W-:Y:S02]  /*17f0*/  FMUL.FTZ R188, R10, R165 ;  /* 0x000000a50abc7220 */ /* 0x000fe40000410000 */
[----:B------:R-:W-:Y:S02]  /*1800*/  FADD.FTZ R161, R75, R88 ;  /* 0x000000584ba17221 */ /* 0x000fe40000010000 */
[----:B------:R-:W-:Y:S01]  /*1810*/  FFMA.FTZ R79, R167, R88, R79 ;  /* 0x00000058a74f7223 */ /* 0x000fe2000001004f */
[----:B------:R-:W-:Y:S01]  /*1820*/  HADD2.F32 R81, -RZ, R90.H0_H0 ;  /* 0x2000005aff517230 */ /* 0x000fe20000004100 */
[----:B------:R-:W-:Y:S02]  /*1830*/  FADD.FTZ R131, R78, R131 ;  /* 0x000000834e837221 */ /* 0x000fe40000010000 */
[----:B------:R-:W-:-:S02]  /*1840*/  FFMA.FTZ R107, R85, R78, R107 ;  /* 0x0000004e556b7223 */ /* 0x000fc4000001006b */
        /* <DEDUP_REMOVED lines=30> */
[----:B------:R-:W-:Y:S01]  /*1a30*/  FFMA.FTZ R79, R194, R73, R79 ;  /* 0x00000049c24f7223 */ /* 0x000fe2000001004f */
[----:B------:R-:W-:Y:S05]  /*1a40*/  BRA.DIV ~URZ, `(.L_x_1253) ;  /* 0x000025227f007947 */ /* 0x000fea000b800000 */
[----:B------:R0:W1:Y:S02]  /*1a50*/  SHFL.BFLY PT, R69, R200, 0x1, 0x1f ;  /* 0x0c201f00c8457f89 */ /* 0x00006400000e0000 */
.L_x_1257:
        /* <DEDUP_REMOVED lines=18> */
.L_x_1258:
        /* <DEDUP_REMOVED lines=12> */
[-C--:B------:R-:W-:Y:S01]  /*1c40*/  FFMA.FTZ R66, R66, R61.reuse, R200 ;  /* 0x0000003d42427223 */ /* 0x080fe200000100c8 */
[----:B------:R-:W-:Y:S01]  /*1c50*/  LEA.HI.SX32 R69, R69, R60, 0x1d ;  /* 0x0000003c45457211 */ /* 0x000fe200078feaff */
[----:B------:R-:W-:Y:S01]  /*1c60*/  FADD.FTZ R89, R89, -R80 ;  /* 0x8000005059597221 */ /* 0x000fe20000010000 */
[----:B-----5:R-:W-:Y:S01]  /*1c70*/  @P1 HADD2.F32 R60, -RZ, R39.H0_H0 ;  /* 0x20000027ff3c1230 */ /* 0x020fe20000004100 */
        /* <DEDUP_REMOVED lines=29> */
[----:B------:R-:W-:Y:S02]  /*1e50*/  FFMA.FTZ R194, R194, R61, R200 ;  /* 0x0000003dc2c27223 */ /* 0x000fe400000100c8 */
[----:B0-----:R-:W-:Y:S02]  /*1e60*/  FADD.FTZ R79, R171, -R186 ;  /* 0x800000baab4f7221 */ /* 0x001fe40000010000 */
[----:B------:R-:W-:Y:S02]  /*1e70*/  FADD.FTZ R61, R71, -R66 ;  /* 0x80000042473d7221 */ /* 0x000fe40000010000 */
[----:B------:R-:W-:-:S02]  /*1e80*/  FMUL.FTZ R171, R160, R89 ;  /* 0x00000059a0ab7220 */ /* 0x000fc40000410000 */
[----:B------:R-:W-:Y:S01]  /*1e90*/  FADD.FTZ R63, R63, -R62 ;  /* 0x8000003e3f3f7221 */ /* 0x000fe20000010000 */
[----:B------:R-:W-:Y:S01]  /*1ea0*/  @P1 HADD2.F32 R62, -RZ, R37.H0_H0 ;  /* 0x20000025ff3e1230 */ /* 0x000fe20000004100 */
[----:B------:R-:W-:Y:S01]  /*1eb0*/  FADD.FTZ R65, R65, -R64 ;  /* 0x8000004041417221 */ /* 0x000fe20000010000 */
[----:B------:R-:W-:Y:S01]  /*1ec0*/  @P1 HADD2.F32 R64, -RZ, R38.H1_H1 ;  /* 0x30000026ff401230 */ /* 0x000fe20000004100 */
[----:B------:R-:W-:Y:S02]  /*1ed0*/  FADD.FTZ R161, R191, -R170 ;  /* 0x800000aabfa17221 */ /* 0x000fe40000010000 */
[----:B------:R-:W-:Y:S02]  /*1ee0*/  FADD.FTZ R191, R188, -R165 ;  /* 0x800000a5bcbf7221 */ /* 0x000fe40000010000 */
[----:B------:R-:W-:Y:S01]  /*1ef0*/  FMUL.FTZ R165, R160, R61 ;  /* 0x0000003da0a57220 */ /* 0x000fe20000410000 */
[--C-:B------:R-:W-:Y:S01]  /*1f00*/  @P1 HADD2.F32 R61, -RZ, R36.reuse.H0_H0 ;  /* 0x20000024ff3d1230 */ /* 0x100fe20000004100 */
[----:B------:R-:W-:Y:S01]  /*1f10*/  @P1 FADD.FTZ R171, R171, R60 ;  /* 0x0000003cabab1221 */ /* 0x000fe20000010000 */
[----:B------:R-:W-:Y:S01]  /*1f20*/  @P1 HADD2.F32 R60, -RZ, R36.H1_H1 ;  /* 0x30000024ff3c1230 */ /* 0x000fe20000004100 */
[----:B------:R-:W-:-:S02]  /*1f30*/  FADD.FTZ R77, R77, -R70 ;  /* 0x800000464d4d7221 */ /* 0x000fc40000010000 */
[C---:B------:R-:W-:Y:S01]  /*1f40*/  FMUL.FTZ R70, R160.reuse, R63 ;  /* 0x0000003fa0467220 */ /* 0x040fe20000410000 */
[----:B------:R-:W-:Y:S01]  /*1f50*/  @P1 HADD2.F32 R63, -RZ, R37.H1_H1 ;  /* 0x30000025ff3f1230 */ /* 0x000fe20000004100 */
[----:B------:R-:W-:Y:S01]  /*1f60*/  FMUL.FTZ R71, R160, R65 ;  /* 0x00000041a0477220 */ /* 0x000fe20000410000 */
[--C-:B------:R-:W-:Y:S01]  /*1f70*/  @P1 HADD2.F32 R65, -RZ, R43.reuse.H0_H0 ;  /* 0x2000002bff411230 */ /* 0x100fe20000004100 */
[----:B------:R-:W-:Y:S02]  /*1f80*/  FADD.FTZ R181, R166, -R181 ;  /* 0x800000b5a6b57221 */ /* 0x000fe40000010000 */
[----:B------:R-:W-:Y:S02]  /*1f90*/  FADD.FTZ R163, R195, -R174 ;  /* 0x800000aec3a37221 */ /* 0x000fe40000010000 */
[----:B------:R-:W-:Y:S01]  /*1fa0*/  @P1 FADD.FTZ R165, R165, R62 ;  /* 0x0000003ea5a51221 */ /* 0x000fe20000010000 */
[----:B------:R-:W-:Y:S01]  /*1fb0*/  @P1 HADD2.F32 R62, -RZ, R43.H1_H1 ;  /* 0x3000002bff3e1230 */ /* 0x000fe20000004100 */
[----:B------:R-:W-:Y:S01]  /*1fc0*/  @P1 FADD.FTZ R70, R70, R61 ;  /* 0x0000003d46461221 */ /* 0x000fe20000010000 */
[----:B------:R-:W-:Y:S01]  /*1fd0*/  @P1 HADD2.F32 R61, -RZ, R41.H0_H0 ;  /* 0x20000029ff3d1230 */ /* 0x000fe20000004100 */
[----:B------:R-:W-:Y:S01]  /*1fe0*/  @P1 FADD.FTZ R71, R71, R60 ;  /* 0x0000003c47471221 */ /* 0x000fe20000010000 */
[----:B------:R-:W-:Y:S01]  /*1ff0*/  @P1 HADD2.F32 R60, -RZ, R42.H1_H1 ;  /* 0x3000002aff3c1230 */ /* 0x000fe20000004100 */
[----:B------:R-:W-:Y:S01]  /*2000*/  FADD.FTZ R173, R88, -R167 ;  /* 0x800000a758ad7221 */ /* 0x000fe20000010000 */
[----:B------:R-:W-:Y:S01]  /*2010*/  @P1 HADD2.F32 R167, -RZ, R39.H1_H1 ;  /* 0x30000027ffa71230 */ /* 0x000fe20000004100 */
[----:B------:R-:W-:-:S02]  /*2020*/  FMUL.FTZ R166, R160, R77 ;  /* 0x0000004da0a67220 */ /* 0x000fc40000410000 */
[C---:B------:R-:W-:Y:S02]  /*2030*/  FMUL.FTZ R88, R160.reuse, R181 ;  /* 0x000000b5a0587220 */ /* 0x040fe40000410000 */
[C---:B------:R-:W-:Y:S02]  /*2040*/  FMUL.FTZ R161, R160.reuse, R161 ;  /* 0x000000a1a0a17220 */ /* 0x040fe40000410000 */
[----:B------:R-:W-:Y:S02]  /*2050*/  FMUL.FTZ R163, R160, R163 ;  /* 0x000000a3a0a37220 */ /* 0x000fe40000410000 */
[----:B------:R-:W-:Y:S02]  /*2060*/  FADD.FTZ R91, R91, -R84 ;  /* 0x800000545b5b7221 */ /* 0x000fe40000010000 */
[----:B------:R-:W-:Y:S02]  /*2070*/  FADD.FTZ R175, R86, -R175 ;  /* 0x800000af56af7221 */ /* 0x000fe40000010000 */
[----:B------:R-:W-:-:S02]  /*2080*/  FADD.FTZ R177, R162, -R177 ;  /* 0x800000b1a2b17221 */ /* 0x000fc40000010000 */
[----:B------:R-:W-:Y:S01]  /*2090*/  FADD.FTZ R187, R187, -R164 ;  /* 0x800000a4bbbb7221 */ /* 0x000fe20000010000 */
[----:B------:R-:W-:Y:S01]  /*20a0*/  @P0 F2FP.PACK_AB R164, RZ, R71 ;  /* 0x00000047ffa4023e */ /* 0x000fe200000000ff */
[----:B------:R-:W-:Y:S02]  /*20b0*/  FADD.FTZ R185, R172, -R185 ;  /* 0x800000b9acb97221 */ /* 0x000fe40000010000 */
        /* <DEDUP_REMOVED lines=38> */
[----:B------:R-:W-:Y:S02]  /*2320*/  FMUL.FTZ R87, R160, R179 ;  /* 0x000000b3a0577220 */ /* 0x000fe40000410000 */
[----:B------:R-:W-:Y:S02]  /*2330*/  FADD.FTZ R199, R199, -R180 ;  /* 0x800000b4c7c77221 */ /* 0x000fe40000010000 */
[----:B------:R-:W-:Y:S02]  /*2340*/  FADD.FTZ R183, R184, -R183 ;  /* 0x800000b7b8b77221 */ /* 0x000fe40000010000 */
[----:B------:R-:W-:Y:S02]  /*2350*/  FADD.FTZ R205, R81, -R190 ;  /* 0x800000be51cd7221 */ /* 0x000fe40000010000 */
[----:B------:R-:W-:Y:S01]  /*2360*/  FADD.FTZ R209, R67, -R192 ;  /* 0x800000c043d17221 */ /* 0x000fe20000010000 */
[----:B------:R-:W-:Y:S01]  /*2370*/  @P1 HADD2.F32 R67, -RZ, R38.H0_H0 ;  /* 0x20000026ff431230 */ /* 0x000fe20000004100 */
[----:B------:R-:W-:Y:S01]  /*2380*/  @P1 FADD.FTZ R169, R169, R64 ;  /* 0x00000040a9a91221 */ /* 0x000fe20000010000 */
        /* <DEDUP_REMOVED lines=13> */
[----:B------:R-:W-:-:S02]  /*2460*/  FMUL.FTZ R80, R160, R75 ;  /* 0x0000004ba0507220 */ /* 0x000fc40000410000 */
[C---:B------:R-:W-:Y:S02]  /*2470*/  FMUL.FTZ R85, R160.reuse, R197 ;  /* 0x000000c5a0557220 */ /* 0x040fe40000410000 */
[C---:B------:R-:W-:Y:S02]  /*2480*/  FMUL.FTZ R84, R160.reuse, R183 ;  /* 0x000000b7a0547220 */ /* 0x040fe40000410000 */
[C---:B------:R-:W-:Y:S02]  /*2490*/  FMUL.FTZ R77, R160.reuse, R205 ;  /* 0x000000cda04d7220 */ /* 0x040fe40000410000 */
[----:B------:R-:W-:Y:S02]  /*24a0*/  FMUL.FTZ R74, R160, R209 ;  /* 0x000000d1a04a7220 */ /* 0x000fe40000410000 */
        /* <DEDUP_REMOVED lines=19> */
[----:B------:R-:W-:Y:S01]  /*25e0*/  HFMA2.MMA R160, -RZ, RZ, 0, 9.5367431640625e-07 ;  /* 0x00000010ffa07435 */ /* 0x000fe200000001ff */
[----:B------:R-:W-:Y:S01]  /*25f0*/  @P1 FADD.FTZ R172, R172, R167 ;  /* 0x000000a7acac1221 */ /* 0x000fe20000010000 */
[----:B------:R-:W-:Y:S01]  /*2600*/  @P0 F2FP.PACK_AB R167, RZ, R166 ;  /* 0x000000a6ffa7023e */ /* 0x000fe200000000ff */
[----:B------:R-:W-:-:S02]  /*2610*/  @P1 FADD.FTZ R168, R168, R67 ;  /* 0x00000043a8a81221 */ /* 0x000fc40000010000 */
[----:B------:R-:W-:Y:S01]  /*2620*/  @P1 FADD.FTZ R79, R79, R64 ;  /* 0x000000404f4f1221 */ /* 0x000fe20000010000 */
[----:B------:R-:W-:Y:S01]  /*2630*/  @P0 F2FP.PACK_AB R64, RZ, R172 ;  /* 0x000000acff40023e */ /* 0x000fe200000000ff */
        /* <DEDUP_REMOVED lines=21> */
[-C--:B------:R-:W-:Y:S02]  /*2790*/  F2FP.PACK_AB R63, R172, R171.reuse ;  /* 0x000000abac3f723e */ /* 0x080fe400000000ff */
[----:B------:R-:W-:Y:S01]  /*27a0*/  F2FP.PACK_AB R62, R169, R168 ;  /* 0x000000a8a93e723e */ /* 0x000fe200000000ff */
[----:B------:R0:W-:Y:S01]  /*27b0*/  @P0 STG.E.128 [R66.64], R52 ;  /* 0x0000003442000986 */ /* 0x0001e2000c101d04 */
[----:B------:R-:W-:Y:S02]  /*27c0*/  F2FP.PACK_AB R60, R71, R70 ;  /* 0x00000046473c723e */ /* 0x000fe400000000ff */
[----:B------:R-:W-:-:S02]  /*27d0*/  @P1 F2FP.PACK_AB R171, RZ, R171 ;  /* 0x000000abffab123e */ /* 0x000fc400000000ff */
[----:B------:R-:W-:Y:S02]  /*27e0*/  @P1 F2FP.PACK_AB R168, RZ, R168 ;  /* 0x000000a8ffa8123e */ /* 0x000fe400000000ff */
[-C--:B------:R-:W-:Y:S02]  /*27f0*/  @P1 F2FP.PACK_AB R167, RZ, R165.reuse ;  /* 0x000000a5ffa7123e */ /* 0x080fe400000000ff */
[----:B------:R-:W-:Y:S02]  /*2800*/  @P1 F2FP.PACK_AB R70, RZ, R70 ;  /* 0x00000046ff46123e */ /* 0x000fe400000000ff */
[----:B------:R-:W-:Y:S02]  /*2810*/  F2FP.PACK_AB R61, R166, R165 ;  /* 0x000000a5a63d723e */ /* 0x000fe400000000ff */
[----:B------:R-:W-:Y:S02]  /*2820*/  @P1 F2FP.PACK_AB R172, RZ, R172 ;  /* 0x000000acffac123e */ /* 0x000fe400000000ff */
[----:B------:R-:W-:Y:S01]  /*2830*/  @P1 F2FP.PACK_AB R169, RZ, R169 ;  /* 0x000000a9ffa9123e */ /* 0x000fe200000000ff */
[----:B------:R1:W-:Y:S01]  /*2840*/  STG.E.128 [R64.64], R60 ;  /* 0x0000003c40007986 */ /* 0x0003e2000c101d04 */
[----:B------:R-:W-:-:S02]  /*2850*/  @P1 F2FP.PACK_AB R166, RZ, R166 ;  /* 0x000000a6ffa6123e */ /* 0x000fc400000000ff */
[----:B0-----:R-:W-:Y:S02]  /*2860*/  @P1 F2FP.PACK_AB R67, RZ, R71 ;  /* 0x00000047ff43123e */ /* 0x001fe400000000ff */
[----:B------:R-:W-:Y:S02]  /*2870*/  @P1 PRMT R59, R171, 0x7610, R59 ;  /* 0x00007610ab3b1816 */ /* 0x000fe4000000003b */
[----:B------:R-:W-:Y:S02]  /*2880*/  @P1 PRMT R58, R168, 0x7610, R58 ;  /* 0x00007610a83a1816 */ /* 0x000fe4000000003a */
[----:B------:R-:W-:Y:S02]  /*2890*/  @P1 PRMT R57, R167, 0x7610, R57 ;  /* 0x00007610a7391816 */ /* 0x000fe40000000039 */
[----:B------:R-:W-:Y:S01]  /*28a0*/  @P1 PRMT R56, R70, 0x7610, R56 ;  /* 0x0000761046381816 */ /* 0x000fe20000000038 */
[----:B------:R-:W-:Y:S01]  /*28b0*/  @P1 IMAD.WIDE.U32 R70, R159, R160, c[0x0][0x250] ;  /* 0x000094009f461625 */ /* 0x000fe200078e00a0 */
[----:B------:R-:W-:-:S02]  /*28c0*/  @P1 PRMT R59, R59, 0x5410, R172 ;  /* 0x000054103b3b1816 */ /* 0x000fc400000000ac */
[----:B------:R-:W-:Y:S02]  /*28d0*/  @P1 PRMT R58, R58, 0x5410, R169 ;  /* 0x000054103a3a1816 */ /* 0x000fe400000000a9 */
[----:B------:R-:W-:Y:S02]  /*28e0*/  @P1 PRMT R57, R57, 0x5410, R166 ;  /* 0x0000541039391816 */ /* 0x000fe400000000a6 */
[----:B------:R-:W-:Y:S02]  /*28f0*/  @P1 PRMT R56, R56, 0x5410, R67 ;  /* 0x0000541038381816 */ /* 0x000fe40000000043 */
[----:B-1----:R-:W-:Y:S02]  /*2900*/  @P0 F2FP.PACK_AB R65, RZ, R90 ;  /* 0x0000005aff41023e */ /* 0x002fe400000000ff */
[----:B------:R-:W-:Y:S01]  /*2910*/  @P0 F2FP.PACK_AB R62, RZ, R162 ;  /* 0x000000a2ff3e023e */ /* 0x000fe200000000ff */
[----:B------:R0:W-:Y:S01]  /*2920*/  @P1 STG.E.128 [R70.64], R56 ;  /* 0x0000003846001986 */ /* 0x0001e2000c101d04 */
[----:B------:R-:W-:-:S02]  /*2930*/  @P0 F2FP.PACK_AB R61, RZ, R88 ;  /* 0x00000058ff3d023e */ /* 0x000fc400000000ff */
[----:B------:R-:W-:Y:S02]  /*2940*/  @P0 F2FP.PACK_AB R60, RZ, R86 ;  /* 0x00000056ff3c023e */ /* 0x000fe400000000ff */
[----:B------:R-:W-:Y:S02]  /*2950*/  @P0 F2FP.PACK_AB R66, RZ, R161 ;  /* 0x000000a1ff42023e */ /* 0x000fe400000000ff */
[----:B------:R-:W-:Y:S01]  /*2960*/  @P0 PRMT R54, R65, 0x7610, R54 ;  /* 0x0000761041360816 */ /* 0x000fe20000000036 */
[----:B------:R-:W-:Y:S01]  /*2970*/  IMAD.WIDE.U32 R64, R158, R160, c[0x0][0x248] ;  /* 0x000092009e407625 */ /* 0x000fe200078e00a0 */
[----:B------:R-:W-:Y:S02]  /*2980*/  @P0 F2FP.PACK_AB R165, RZ, R91 ;  /* 0x0000005bffa5023e */ /* 0x000fe400000000ff */
[----:B------:R-:W-:Y:S02]  /*2990*/  @P0 F2FP.PACK_AB R164, RZ, R89 ;  /* 0x00000059ffa4023e */ /* 0x000fe400000000ff */
[----:B------:R-:W-:-:S02]  /*29a0*/  @P0 PRMT R53, R61, 0x7610, R53 ;  /* 0x000076103d350816 */ /* 0x000fc40000000035 */
[----:B------:R-:W-:Y:S02]  /*29b0*/  @P0 PRMT R52, R60, 0x7610, R52 ;  /* 0x000076103c340816 */ /* 0x000fe40000000034 */
[----:B------:R-:W-:Y:S02]  /*29c0*/  @P0 PRMT R55, R62, 0x7610, R55 ;  /* 0x000076103e370816 */ /* 0x000fe40000000037 */
[----:B0-----:R-:W-:Y:S02]  /*29d0*/  @P0 F2FP.PACK_AB R71, RZ, R163 ;  /* 0x000000a3ff47023e */ /* 0x001fe400000000ff */
[----:B------:R-:W-:Y:S01]  /*29e0*/  @P0 PRMT R54, R54, 0x5410, R66 ;  /* 0x0000541036360816 */ /* 0x000fe20000000042 */
[CC--:B------:R-:W-:Y:S01]  /*29f0*/  @P0 IMAD.WIDE.U32 R66, R158.reuse, R160.reuse, c[0x0][0x258] ;  /* 0x000096009e420625 */ /* 0x0c0fe200078e00a0 */
[----:B------:R-:W-:Y:S02]  /*2a00*/  @P0 PRMT R55, R55, 0x5410, R71 ;  /* 0x0000541037370816 */ /* 0x000fe40000000047 */
[----:B------:R-:W-:Y:S01]  /*2a10*/  @P0 PRMT R53, R53, 0x5410, R165 ;  /* 0x0000541035350816 */ /* 0x000fe200000000a5 */
[----:B------:R-:W-:Y:S01]  /*2a20*/  @P1 IMAD.WIDE.U32 R158, R158, R160, c[0x0][0x250] ;  /* 0x000094009e9e1625 */ /* 0x000fe200078e00a0 */
[----:B------:R-:W-:-:S02]  /*2a30*/  @P0 PRMT R52, R52, 0x5410, R164 ;  /* 0x0000541034340816 */ /* 0x000fc400000000a4 */
[----:B------:R-:W-:Y:S02]  /*2a40*/  F2FP.PACK_AB R62, R161, R90 ;  /* 0x0000005aa13e723e */ /* 0x000fe400000000ff */
[----:B------:R-:W-:Y:S01]  /*2a50*/  F2FP.PACK_AB R63, R163, R162 ;  /* 0x000000a2a33f723e */ /* 0x000fe200000000ff */
[----:B------:R-:W-:Y:S01]  /*2a60*/  @P0 STG.E.128 [R66.64], R52 ;  /* 0x0000003442000986 */ /* 0x000fe2000c101d04 */
        /* <DEDUP_REMOVED lines=14> */
[----:B0-----:R-:W-:Y:S02]  /*2b50*/  @P0 F2FP.PACK_AB R60, RZ, R78 ;  /* 0x0000004eff3c023e */ /* 0x001fe400000000ff */
[----:B------:R-:W-:Y:S02]  /*2b60*/  @P0 F2FP.PACK_AB R65, RZ, R80 ;  /* 0x00000050ff41023e */ /* 0x000fe400000000ff */
[----:B------:R-:W-:Y:S02]  /*2b70*/  @P0 PRMT R52, R60, 0x7610, R52 ;  /* 0x000076103c340816 */ /* 0x000fe40000000034 */
[----:B------:R-:W-:-:S02]  /*2b80*/  @P0 F2FP.PACK_AB R60, RZ, R82 ;  /* 0x00000052ff3c023e */ /* 0x000fc400000000ff */
[----:B------:R-:W-:Y:S02]  /*2b90*/  @P0 F2FP.PACK_AB R62, RZ, R84 ;  /* 0x00000054ff3e023e */ /* 0x000fe400000000ff */
[----:B------:R-:W-:Y:S02]  /*2ba0*/  @P1 PRMT R56, R86, 0x7610, R56 ;  /* 0x0000761056381816 */ /* 0x000fe40000000038 */
[----:B------:R-:W-:Y:S02]  /*2bb0*/  @P0 F2FP.PACK_AB R71, RZ, R83 ;  /* 0x00000053ff47023e */ /* 0x000fe400000000ff */
[----:B------:R-:W-:Y:S02]  /*2bc0*/  @P0 F2FP.PACK_AB R70, RZ, R81 ;  /* 0x00000051ff46023e */ /* 0x000fe400000000ff */
[----:B------:R-:W-:Y:S01]  /*2bd0*/  @P0 PRMT R53, R65, 0x7610, R53 ;  /* 0x0000761041350816 */ /* 0x000fe20000000035 */
[----:B------:R-:W-:Y:S01]  /*2be0*/  @P0 IMAD.WIDE.U32 R64, R157, R160, c[0x0][0x258] ;  /* 0x000096009d400625 */ /* 0x000fe200078e00a0 */
[----:B------:R-:W-:-:S02]  /*2bf0*/  @P0 F2FP.PACK_AB R61, RZ, R85 ;  /* 0x00000055ff3d023e */ /* 0x000fc400000000ff */
[----:B------:R-:W-:Y:S02]  /*2c00*/  @P0 F2FP.PACK_AB R86, RZ, R87 ;  /* 0x00000057ff56023e */ /* 0x000fe400000000ff */
        /* <DEDUP_REMOVED lines=27> */
[----:B------:R-:W-:-:S02]  /*2dc0*/  @P1 PRMT R58, R82, 0x7610, R58 ;  /* 0x00007610523a1816 */ /* 0x000fc4000000003a */
[----:B------:R-:W-:Y:S02]  /*2dd0*/  @P1 PRMT R59, R84, 0x7610, R59 ;  /* 0x00007610543b1816 */ /* 0x000fe4000000003b */
[----:B------:R-:W-:Y:S02]  /*2de0*/  @P1 PRMT R57, R80, 0x7610, R57 ;  /* 0x0000761050391816 */ /* 0x000fe40000000039 */
[----:B-1----:R-:W-:Y:S02]  /*2df0*/  @P0 F2FP.PACK_AB R61, RZ, R75 ;  /* 0x0000004bff3d023e */ /* 0x002fe400000000ff */
[----:B------:R-:W-:Y:S02]  /*2e00*/  @P0 F2FP.PACK_AB R63, RZ, R77 ;  /* 0x0000004dff3f023e */ /* 0x000fe400000000ff */
[----:B------:R-:W-:Y:S02]  /*2e10*/  @P0 F2FP.PACK_AB R62, RZ, R76 ;  /* 0x0000004cff3e023e */ /* 0x000fe400000000ff */
[----:B------:R-:W-:-:S02]  /*2e20*/  @P0 F2FP.PACK_AB R60, RZ, R68 ;  /* 0x00000044ff3c023e */ /* 0x000fc400000000ff */
[----:B------:R-:W-:Y:S01]  /*2e30*/  @P1 PRMT R56, R65, 0x7610, R56 ;  /* 0x0000761041381816 */ /* 0x000fe20000000038 */
[----:B------:R-:W-:Y:S01]  /*2e40*/  @P1 IMAD.WIDE.U32 R64, R157, R160, c[0x0][0x250] ;  /* 0x000094009d401625 */ /* 0x000fe200078e00a0 */
        /* <DEDUP_REMOVED lines=11> */
[----:B------:R-:W-:-:S02]  /*2f00*/  @P0 F2FP.PACK_AB R70, RZ, R79 ;  /* 0x0000004fff46023e */ /* 0x000fc400000000ff */
[----:B------:R-:W-:Y:S02]  /*2f10*/  @P0 F2FP.PACK_AB R78, RZ, R73 ;  /* 0x00000049ff4e023e */ /* 0x000fe400000000ff */
[----:B------:R-:W-:Y:S02]  /*2f20*/  @P0 PRMT R55, R67, 0x7610, R55 ;  /* 0x0000761043370816 */ /* 0x000fe40000000037 */
[----:B------:R-:W-:Y:S02]  /*2f30*/  IADD3 R71, R69, 0x60, RZ ;  /* 0x0000006045477810 */ /* 0x000fe40007ffe0ff */
[----:B------:R-:W-:Y:S02]  /*2f40*/  F2FP.PACK_AB R63, R79, R74 ;  /* 0x0000004a4f3f723e */ /* 0x000fe400000000ff */
[----:B------:R-:W-:Y:S02]  /*2f50*/  F2FP.PACK_AB R62, R72, R77 ;  /* 0x0000004d483e723e */ /* 0x000fe400000000ff */
[----:B------:R-:W-:-:S02]  /*2f60*/  F2FP.PACK_AB R61, R76, R75 ;  /* 0x0000004b4c3d723e */ /* 0x000fc400000000ff */
[----:B------:R-:W-:Y:S02]  /*2f70*/  F2FP.PACK_AB R60, R73, R68 ;  /* 0x00000044493c723e */ /* 0x000fe400000000ff */
[----:B------:R-:W-:Y:S02]  /*2f80*/  @P1 F2FP.PACK_AB R74, RZ, R74 ;  /* 0x0000004aff4a123e */ /* 0x000fe400000000ff */
[----:B------:R-:W-:Y:S02]  /*2f90*/  @P1 F2FP.PACK_AB R77, RZ, R77 ;  /* 0x0000004dff4d123e */ /* 0x000fe400000000ff */
[----:B------:R-:W-:Y:S02]  /*2fa0*/  @P1 F2FP.PACK_AB R75, RZ, R75 ;  /* 0x0000004bff4b123e */ /* 0x000fe400000000ff */
[----:B------:R-:W-:Y:S02]  /*2fb0*/  @P1 F2FP.PACK_AB R68, RZ, R68 ;  /* 0x00000044ff44123e */ /* 0x000fe400000000ff */
[----:B------:R-:W-:Y:S01]  /*2fc0*/  @P0 PRMT R54, R54, 0x5410, R66 ;  /* 0x0000541036360816 */ /* 0x000fe20000000042 */
[----:B------:R-:W-:Y:S01]  /*2fd0*/  @P0 IMAD.WIDE.U32 R66, R156, R160, c[0x0][0x258] ;  /* 0x000096009c420625 */ /* 0x000fe200078e00a0 */
[----:B------:R-:W-:-:S02]  /*2fe0*/  @P0 PRMT R55, R55, 0x5410, R70 ;  /* 0x0000541037370816 */ /* 0x000fc40000000046 */
[----:B------:R-:W-:Y:S01]  /*2ff0*/  @P0 PRMT R52, R52, 0x5410, R78 ;  /* 0x0000541034340816 */ /* 0x000fe2000000004e */
[----:B------:R-:W-:Y:S01]  /*3000*/  IMAD.WIDE.U32 R70, R160, R71, c[0x0][0x248] ;  /* 0x00009200a0467625 */ /* 0x000fe200078e0047 */
[----:B------:R-:W-:Y:S02]  /*3010*/  @P1 F2FP.PACK_AB R79, RZ, R79 ;  /* 0x0000004fff4f123e */ /* 0x000fe400000000ff */
[----:B------:R-:W-:Y:S01]  /*3020*/  @P1 F2FP.PACK_AB R72, RZ, R72 ;  /* 0x00000048ff48123e */ /* 0x000fe200000000ff */
[----:B------:R-:W-:Y:S01]  /*3030*/  @P0 STG.E.128 [R66.64], R52 ;  /* 0x0000003442000986 */ /* 0x000fe2000c101d04 */
[----:B------:R-:W-:Y:S01]  /*3040*/  @P1 F2FP.PACK_AB R76, RZ, R76 ;  /* 0x0000004cff4c123e */ /* 0x000fe200000000ff */
[----:B------:R-:W-:Y:S01]  /*3050*/  @P1 IMAD.WIDE.U32 R156, R156, R160, c[0x0][0x250] ;  /* 0x000094009c9c1625 */ /* 0x000fe200078e00a0 */
[----:B------:R-:W-:Y:S01]  /*3060*/  @P1 F2FP.PACK_AB R73, RZ, R73 ;  /* 0x00000049ff49123e */ /* 0x000fe200000000ff */
        /* <DEDUP_REMOVED lines=15> */
.L_x_1255:
[----:B------:R-:W-:Y:S05]  /*3160*/  BSYNC B1 ;  /* 0x0000000000017941 */ /* 0x000fea0003800000 */
.L_x_1252:
        /* <DEDUP_REMOVED lines=43> */
.L_x_1251:
[----:B------:R-:W-:Y:S05]  /*3420*/  BSYNC B0 ;  /* 0x0000000000007941 */ /* 0x000fea0003800000 */
.L_x_1249:
        /* <DEDUP_REMOVED lines=180> */
.L_x_1253:
[----:B------:R-:W-:Y:S01]  /*3f70*/  HFMA2.MMA R196, -RZ, RZ, 0, 5.9604644775390625e-08 ;  /* 0x00000001ffc47435 */ /* 0x000fe200000001ff */
[----:B------:R-:W-:-:S02]  /*3f80*/  MOV R165, R200 ;  /* 0x000000c800a57202 */ /* 0x000fc40000000f00 */
[----:B------:R-:W-:Y:S02]  /*3f90*/  MOV R173, 0x1f ;  /* 0x0000001f00ad7802 */ /* 0x000fe40000000f00 */
[----:B------:R-:W-:Y:S02]  /*3fa0*/  MOV R198, 0xffffffff ;  /* 0xffffffff00c67802 */ /* 0x000fe40000000f00 */
[----:B------:R-:W-:Y:S02]  /*3fb0*/  MOV R60, 0x3fd0 ;  /* 0x00003fd0003c7802 */ /* 0x000fe40000000f00 */
[----:B-----5:R-:W-:Y:S05]  /*3fc0*/  CALL.REL.NOINC `($__internal_63_$__cuda_sm70_shflsync_bfly_p) ;  /* 0x0000046000007944 */ /* 0x020fea0003c00000 */
[----:B-1----:R-:W-:Y:S01]  /*3fd0*/  MOV R69, R165 ;  /* 0x000000a500457202 */ /* 0x002fe20000000f00 */
[----:B0-----:R-:W-:Y:S05]  /*3fe0*/  BRA `(.L_x_1257) ;  /* 0xffffda7000007947 */ /* 0x001fea000383ffff */
.L_x_1254:
[----:B------:R-:W-:Y:S01]  /*3ff0*/  HFMA2.MMA R196, -RZ, RZ, 0, 5.9604644775390625e-08 ;  /* 0x00000001ffc47435 */ /* 0x000fe200000001ff */
[----:B------:R-:W-:Y:S02]  /*4000*/  MOV R165, R79 ;  /* 0x0000004f00a57202 */ /* 0x000fe40000000f00 */
[----:B------:R-:W-:Y:S02]  /*4010*/  MOV R173, 0x1f ;  /* 0x0000001f00ad7802 */ /* 0x000fe40000000f00 */
[----:B------:R-:W-:-:S02]  /*4020*/  MOV R198, 0xffffffff ;  /* 0xffffffff00c67802 */ /* 0x000fc40000000f00 */
[----:B------:R-:W-:Y:S02]  /*4030*/  MOV R60, 0x4050 ;  /* 0x00004050003c7802 */ /* 0x000fe40000000f00 */
[----:B01---5:R-:W-:Y:S05]  /*4040*/  CALL.REL.NOINC `($__internal_63_$__cuda_sm70_shflsync_bfly_p) ;  /* 0x000003e000007944 */ /* 0x023fea0003c00000 */
[----:B------:R-:W-:Y:S01]  /*4050*/  FADD.FTZ R200, R200, R69 ;  /* 0x00000045c8c87221 */ /* 0x000fe20000010000 */
[----:B0-----:R-:W-:Y:S01]  /*4060*/  HFMA2.MMA R196, -RZ, RZ, 0, 1.1920928955078125e-07 ;  /* 0x00000002ffc47435 */ /* 0x001fe200000001ff */
[----:B-1----:R-:W-:Y:S01]  /*4070*/  FADD.FTZ R202, R79, R165 ;  /* 0x000000a54fca7221 */ /* 0x002fe20000010000 */
[----:B------:R-:W-:Y:S02]  /*4080*/  MOV R173, 0x1f ;  /* 0x0000001f00ad7802 */ /* 0x000fe40000000f00 */
[----:B------:R-:W-:Y:S02]  /*4090*/  MOV R198, 0xffffffff ;  /* 0xffffffff00c67802 */ /* 0x000fe40000000f00 */
[----:B------:R-:W-:Y:S02]  /*40a0*/  MOV R165, R200 ;  /* 0x000000c800a57202 */ /* 0x000fe40000000f00 */
[----:B------:R-:W-:Y:S02]  /*40b0*/  MOV R60, 0x40d0 ;  /* 0x000040d0003c7802 */ /* 0x000fe40000000f00 */
[----:B------:R-:W-:Y:S05]  /*40c0*/  CALL.REL.NOINC `($__internal_63_$__cuda_sm70_shflsync_bfly_p) ;  /* 0x0000036000007944 */ /* 0x000fea0003c00000 */
[----:B0-----:R-:W-:Y:S01]  /*40d0*/  HFMA2.MMA R196, -RZ, RZ, 0, 1.1920928955078125e-07 ;  /* 0x00000002ffc47435 */ /* 0x001fe200000001ff */
[----:B-1----:R-:W-:-:S02]  /*40e0*/  MOV R69, R165 ;  /* 0x000000a500457202 */ /* 0x002fc40000000f00 */
[----:B------:R-:W-:Y:S02]  /*40f0*/  MOV R165, R202 ;  /* 0x000000ca00a57202 */ /* 0x000fe40000000f00 */
[----:B------:R-:W-:Y:S02]  /*4100*/  MOV R173, 0x1f ;  /* 0x0000001f00ad7802 */ /* 0x000fe40000000f00 */
[----:B------:R-:W-:Y:S02]  /*4110*/  MOV R198, 0xffffffff ;  /* 0xffffffff00c67802 */ /* 0x000fe40000000f00 */
[----:B------:R-:W-:Y:S02]  /*4120*/  MOV R60, 0x4140 ;  /* 0x00004140003c7802 */ /* 0x000fe40000000f00 */
[----:B------:R-:W-:Y:S05]  /*4130*/  CALL.REL.NOINC `($__internal_63_$__cuda_sm70_shflsync_bfly_p) ;  /* 0x000002f000007944 */ /* 0x000fea0003c00000 */
[----:B------:R-:W-:Y:S01]  /*4140*/  FADD.FTZ R200, R69, R200 ;  /* 0x000000c845c87221 */ /* 0x000fe20000010000 */
[----:B0-----:R-:W-:Y:S01]  /*4150*/  HFMA2.MMA R196, -RZ, RZ, 0, 2.384185791015625e-07 ;  /* 0x00000004ffc47435 */ /* 0x001fe200000001ff */
[----:B-1----:R-:W-:Y:S01]  /*4160*/  FADD.FTZ R202, R202, R165 ;  /* 0x000000a5caca7221 */ /* 0x002fe20000010000 */
[----:B------:R-:W-:Y:S02]  /*4170*/  MOV R173, 0x1f ;  /* 0x0000001f00ad7802 */ /* 0x000fe40000000f00 */
[----:B------:R-:W-:-:S02]  /*4180*/  MOV R198, 0xffffffff ;  /* 0xffffffff00c67802 */ /* 0x000fc40000000f00 */
[----:B------:R-:W-:Y:S02]  /*4190*/  MOV R165, R200 ;  /* 0x000000c800a57202 */ /* 0x000fe40000000f00 */
[----:B------:R-:W-:Y:S02]  /*41a0*/  MOV R60, 0x41c0 ;  /* 0x000041c0003c7802 */ /* 0x000fe40000000f00 */
[----:B------:R-:W-:Y:S05]  /*41b0*/  CALL.REL.NOINC `($__internal_63_$__cuda_sm70_shflsync_bfly_p) ;  /* 0x0000027000007944 */ /* 0x000fea0003c00000 */
[----:B0-----:R-:W-:Y:S01]  /*41c0*/  HFMA2.MMA R196, -RZ, RZ, 0, 2.384185791015625e-07 ;  /* 0x00000004ffc47435 */ /* 0x001fe200000001ff */
[----:B-1----:R-:W-:Y:S02]  /*41d0*/  MOV R69, R165 ;  /* 0x000000a500457202 */ /* 0x002fe40000000f00 */
[----:B------:R-:W-:Y:S02]  /*41e0*/  MOV R165, R202 ;  /* 0x000000ca00a57202 */ /* 0x000fe40000000f00 */
[----:B------:R-:W-:Y:S02]  /*41f0*/  MOV R173, 0x1f ;  /* 0x0000001f00ad7802 */ /* 0x000fe40000000f00 */
[----:B------:R-:W-:Y:S02]  /*4200*/  MOV R198, 0xffffffff ;  /* 0xffffffff00c67802 */ /* 0x000fe40000000f00 */
[----:B------:R-:W-:-:S02]  /*4210*/  MOV R60, 0x4230 ;  /* 0x00004230003c7802 */ /* 0x000fc40000000f00 */
[----:B------:R-:W-:Y:S05]  /*4220*/  CALL.REL.NOINC `($__internal_63_$__cuda_sm70_shflsync_bfly_p) ;  /* 0x0000020000007944 */ /* 0x000fea0003c00000 */
[----:B------:R-:W-:Y:S01]  /*4230*/  FADD.FTZ R200, R69, R200 ;  /* 0x000000c845c87221 */ /* 0x000fe20000010000 */
[----:B0-----:R-:W-:Y:S01]  /*4240*/  HFMA2.MMA R196, -RZ, RZ, 0, 4.76837158203125e-07 ;  /* 0x00000008ffc47435 */ /* 0x001fe200000001ff */
[----:B-1----:R-:W-:Y:S01]  /*4250*/  FADD.FTZ R202, R202, R165 ;  /* 0x000000a5caca7221 */ /* 0x002fe20000010000 */
[----:B------:R-:W-:-:S02]  /*4260*/  MOV R173, 0x1f ;  /* 0x0000001f00ad7802 */ /* 0x000fc40000000f00 */
[----:B------:R-:W-:Y:S02]  /*4270*/  MOV R198, 0xffffffff ;  /* 0xffffffff00c67802 */ /* 0x000fe40000000f00 */
[----:B------:R-:W-:Y:S02]  /*4280*/  MOV R165, R200 ;  /* 0x000000c800a57202 */ /* 0x000fe40000000f00 */
[----:B------:R-:W-:Y:S02]  /*4290*/  MOV R60, 0x42b0 ;  /* 0x000042b0003c7802 */ /* 0x000fe40000000f00 */
[----:B------:R-:W-:Y:S05]  /*42a0*/  CALL.REL.NOINC `($__internal_63_$__cuda_sm70_shflsync_bfly_p) ;  /* 0x0000018000007944 */ /* 0x000fea0003c00000 */
[----:B0-----:R-:W-:Y:S01]  /*42b0*/  HFMA2.MMA R196, -RZ, RZ, 0, 4.76837158203125e-07 ;  /* 0x00000008ffc47435 */ /* 0x001fe200000001ff */
[----:B-1----:R-:W-:Y:S02]  /*42c0*/  MOV R69, R165 ;  /* 0x000000a500457202 */ /* 0x002fe40000000f00 */
[----:B------:R-:W-:Y:S02]  /*42d0*/  MOV R165, R202 ;  /* 0x000000ca00a57202 */ /* 0x000fe40000000f00 */
[----:B------:R-:W-:Y:S02]  /*42e0*/  MOV R173, 0x1f ;  /* 0x0000001f00ad7802 */ /* 0x000fe40000000f00 */
[----:B------:R-:W-:-:S02]  /*42f0*/  MOV R198, 0xffffffff ;  /* 0xffffffff00c67802 */ /* 0x000fc40000000f00 */
[----:B------:R-:W-:Y:S02]  /*4300*/  MOV R60, 0x4320 ;  /* 0x00004320003c7802 */ /* 0x000fe40000000f00 */
[----:B------:R-:W-:Y:S05]  /*4310*/  CALL.REL.NOINC `($__internal_63_$__cuda_sm70_shflsync_bfly_p) ;  /* 0x0000011000007944 */ /* 0x000fea0003c00000 */
[----:B------:R-:W-:Y:S01]  /*4320*/  FADD.FTZ R79, R69, R200 ;  /* 0x000000c8454f7221 */ /* 0x000fe20000010000 */
[----:B0-----:R-:W-:Y:S01]  /*4330*/  HFMA2.MMA R196, -RZ, RZ, 0, 9.5367431640625e-07 ;  /* 0x00000010ffc47435 */ /* 0x001fe200000001ff */
[----:B-1----:R-:W-:Y:S01]  /*4340*/  FADD.FTZ R161, R202, R165 ;  /* 0x000000a5caa17221 */ /* 0x002fe20000010000 */
[----:B------:R-:W-:Y:S02]  /*4350*/  MOV R173, 0x1f ;  /* 0x0000001f00ad7802 */ /* 0x000fe40000000f00 */
[----:B------:R-:W-:Y:S02]  /*4360*/  MOV R198, 0xffffffff ;  /* 0xffffffff00c67802 */ /* 0x000fe40000000f00 */
[----:B------:R-:W-:Y:S02]  /*4370*/  MOV R165, R79 ;  /* 0x0000004f00a57202 */ /* 0x000fe40000000f00 */
[----:B------:R-:W-:Y:S02]  /*4380*/  MOV R60, 0x43a0 ;  /* 0x000043a0003c7802 */ /* 0x000fe40000000f00 */
[----:B------:R-:W-:Y:S05]  /*4390*/  CALL.REL.NOINC `($__internal_63_$__cuda_sm70_shflsync_bfly_p) ;  /* 0x0000009000007944 */ /* 0x000fea0003c00000 */
[----:B0-----:R-:W-:Y:S01]  /*43a0*/  HFMA2.MMA R196, -RZ, RZ, 0, 9.5367431640625e-07 ;  /* 0x00000010ffc47435 */ /* 0x001fe200000001ff */
[----:B-1----:R-:W-:-:S02]  /*43b0*/  MOV R200, R165 ;  /* 0x000000a500c87202 */ /* 0x002fc40000000f00 */
[----:B------:R-:W-:Y:S02]  /*43c0*/  MOV R165, R161 ;  /* 0x000000a100a57202 */ /* 0x000fe40000000f00 */
[----:B------:R-:W-:Y:S02]  /*43d0*/  MOV R173, 0x1f ;  /* 0x0000001f00ad7802 */ /* 0x000fe40000000f00 */
[----:B------:R-:W-:Y:S02]  /*43e0*/  MOV R198, 0xffffffff ;  /* 0xffffffff00c67802 */ /* 0x000fe40000000f00 */
[----:B------:R-:W-:Y:S02]  /*43f0*/  MOV R60, 0x4410 ;  /* 0x00004410003c7802 */ /* 0x000fe40000000f00 */
[----:B------:R-:W-:Y:S05]  /*4400*/  CALL.REL.NOINC `($__internal_63_$__cuda_sm70_shflsync_bfly_p) ;  /* 0x0000002000007944 */ /* 0x000fea0003c00000 */
[----:B-1----:R-:W-:Y:S01]  /*4410*/  MOV R60, R165 ;  /* 0x000000a5003c7202 */ /* 0x002fe20000000f00 */
[----:B0-----:R-:W-:Y:S05]  /*4420*/  BRA `(.L_x_1258) ;  /* 0xffffd75000007947 */ /* 0x001fea000383ffff */
        .weak           $__internal_63_$__cuda_sm70_shflsync_bfly_p
        .type           $__internal_63_$__cuda_sm70_shflsync_bfly_p,@function
        .size           $__internal_63_$__cuda_sm70_shflsync_bfly_p,(.L_x_2601 - $__internal_63_$__cuda_sm70_shflsync_bfly_p)
$__internal_63_$__cuda_sm70_shflsync_bfly_p:
[----:B------:R-:W-:Y:S01]  /*4430*/  HFMA2.MMA R61, -RZ, RZ, 0, 0 ;  /* 0x00000000ff3d7435 */ /* 0x000fe200000001ff */
[----:B------:R-:W-:Y:S04]  /*4440*/  WARPSYNC R198 ;  /* 0x000000c600007348 */ /* 0x000fe80003800000 */
[----:B------:R0:W1:Y:S01]  /*4450*/  SHFL.BFLY PT, R165, R165, R196, R173 ;  /* 0x0c0000c4a5a57389 */ /* 0x00006200000e00ad */
[----:B------:R-:W-:Y:S05]  /*4460*/  RET.REL.NODEC R60 `(_ZN10layer_norm31ln_parallel_residual_bwd_kernelINS_13Kernel_traitsIf6__halfS2_S2_fjLj1024ELj1ELj4ELj1ELj16ENS_18Kernel_traits_baseILj1024EfS2_S2_S2_fjLj128EEEEELb0ELb1ELb1EEEvNS_9BwdParamsE) ;  /* 0xffffbb903c007950 */ /* 0x000fea0003c3ffff */
.L_x_1259:
        /* <DEDUP_REMOVED lines=9> */
.L_x_2601:


//--------------------- .text._ZN10layer_norm31ln_parallel_residual_bwd_kernelINS_13Kernel_traitsIf6__halfS2_S2_fjLj1024ELj1ELj4ELj1ELj16ENS_18Kernel_traits_baseILj1024EfS2_S2_S2_fjLj128EEEEELb1ELb0ELb0EEEvNS_9BwdParamsE --------------------------
	.section	.text._ZN10layer_norm31ln_parallel_residual_bwd_kernelINS_13Kernel_traitsIf6__halfS2_S2_fjLj1024ELj1ELj4ELj1ELj16ENS_18Kernel_traits_baseILj1024EfS2_S2_S2_fjLj128EEEEELb1ELb0ELb0EEEvNS_9BwdParamsE,"ax",@progbits
	.sectioninfo	@"SHI_REGISTERS=255"
	.align	128
        .global         _ZN10layer_norm31ln_parallel_residual_bwd_kernelINS_13Kernel_traitsIf6__halfS2_S2_fjLj1024ELj1ELj4ELj1ELj16ENS_18Kernel_traits_baseILj1024EfS2_S2_S2_fjLj128EEEEELb1ELb0ELb0EEEvNS_9BwdParamsE
        .type           _ZN10layer_norm31ln_parallel_residual_bwd_kernelINS_13Kernel_traitsIf6__halfS2_S2_fjLj1024ELj1ELj4ELj1ELj16ENS_18Kernel_traits_baseILj1024EfS2_S2_S2_fjLj128EEEEELb1ELb0ELb0EEEvNS_9BwdParamsE,@function
        .size           _ZN10layer_norm31ln_parallel_residual_bwd_kernelINS_13Kernel_traitsIf6__halfS2_S2_fjLj1024ELj1ELj4ELj1ELj16ENS_18Kernel_traits_baseILj1024EfS2_S2_S2_fjLj128EEEEELb1ELb0ELb0EEEvNS_9BwdParamsE,(.L_x_2602 - _ZN10layer_norm31ln_parallel_residual_bwd_kernelINS_13Kernel_traitsIf6__halfS2_S2_fjLj1024ELj1ELj4ELj1ELj16ENS_18Kernel_traits_baseILj1024EfS2_S2_S2_fjLj128EEEEELb1ELb0ELb0EEEvNS_9BwdParamsE)
        .other          _ZN10layer_norm31ln_parallel_residual_bwd_kernelINS_13Kernel_traitsIf6__halfS2_S2_fjLj1024ELj1ELj4ELj1ELj16ENS_18Kernel_traits_baseILj1024EfS2_S2_S2_fjLj128EEEEELb1ELb0ELb0EEEvNS_9BwdParamsE,@"STO_CUDA_ENTRY STV_DEFAULT"
_ZN10layer_norm31ln_parallel_residual_bwd_kernelINS_13Kernel_traitsIf6__halfS2_S2_fjLj1024ELj1ELj4ELj1ELj16ENS_18Kernel_traits_baseILj1024EfS2_S2_S2_fjLj128EEEEELb1ELb0ELb0EEEvNS_9BwdParamsE:
.text._ZN10layer_norm31ln_parallel_residual_bwd_kernelINS_13Kernel_traitsIf6__halfS2_S2_fjLj1024ELj1ELj4ELj1ELj16ENS_18Kernel_traits_baseILj1024EfS2_S2_S2_fjLj128EEEEELb1ELb0ELb0EEEvNS_9BwdParamsE:
        /* <DEDUP_REMOVED lines=56> */
[----:B------:R-:W-:Y:S01]  /*0380*/  @P2 MOV R15, 0x20 ;  /* 0x00000020000f2802 */ /* 0x000fe20000000f00 */
        /* <DEDUP_REMOVED lines=118> */
[----:B-1----:R-:W-:Y:S01]  /*0af0*/  HFMA2.MMA R41, -RZ, RZ, 0, 0 ;  /* 0x00000000ff297435 */ /* 0x002fe200000001ff */
[----:B------:R-:W-:-:S02]  /*0b00*/  MOV R3, R6 ;  /* 0x0000000600037202 */ /* 0x000fc40000000f00 */
.L_x_1280:
[----:B------:R-:W-:-:S05]  /*0b10*/  MOV R188, 0x4 ;  /* 0x0000000400bc7802 */ /* 0x000fca0000000f00 */
        /* <DEDUP_REMOVED lines=27> */
[----:B------:R-:W-:Y:S02]  /*0cd0*/  IMAD.WIDE.U32 R18, R2, R18, c[0x0][0x208] ;  /* 0x0000820002127625 */ /* 0x000fe400078e0012 */
[----:B------:R-:W2:Y:S04]  /*0ce0*/  LDL R224, [R1+0xec] ;  /* 0x0000ec0001e07983 */ /* 0x000ea80000100800 */
[----:B------:R-:W2:Y:S04]  /*0cf0*/  LDG.E.128 R188, [R188.64] ;  /* 0x00000004bcbc7981 */ /* 0x000ea8000c1e1d00 */
[----:B------:R0:W3:Y:S01]  /*0d00*/  LDG.E.128 R192, [R18.64] ;  /* 0x0000000412c07981 */ /* 0x0000e2000c1e1d00 */
[----:B------:R-:W-:-:S02]  /*0d10*/  ISETP.NE.U32.AND P3, PT, RZ, c[0x0][0x250], PT ;  /* 0x00009400ff007a0c */ /* 0x000fc40003f65070 */
[----:B------:R-:W-:Y:S02]  /*0d20*/  ISETP.NE.U32.AND P2, PT, RZ, c[0x0][0x218], PT ;  /* 0x00008600ff007a0c */ /* 0x000fe40003f45070 */
[C---:B------:R-:W-:Y:S01]  /*0d30*/  SHF.L.U32 R11, R2.reuse, 0x3, RZ ;  /* 0x00000003020b7819 */ /* 0x040fe200000006ff */
[----:B------:R-:W1:Y:S01]  /*0d40*/  LDC.U8 R235, c[0x0][0x1f0] ;  /* 0x00007c00ffeb7b82 */ /* 0x000e620000000000 */
[----:B------:R-:W-:Y:S01]  /*0d50*/  ISETP.NE.AND.EX P3, PT, RZ, c[0x0][0x254], PT, P3 ;  /* 0x00009500ff007a0c */ /* 0x000fe20003f65330 */
[----:B------:R-:W3:Y:S01]  /*0d60*/  LDL R238, [R1+0xfc] ;  /* 0x0000fc0001ee7983 */ /* 0x000ee20000100800 */
[----:B------:R-:W-:Y:S02]  /*0d70*/  ISETP.NE.AND.EX P2, PT, RZ, c[0x0][0x21c], PT, P2 ;  /* 0x00008700ff007a0c */ /* 0x000fe40003f45320 */
        /* <DEDUP_REMOVED lines=15> */
[--C-:B----4-:R-:W-:Y:S02]  /*0e70*/  HADD2.F32 R12, -RZ, R197.reuse.H0_H0 ;  /* 0x200000c5ff0c7230 */ /* 0x110fe40000004100 */
[----:B------:R-:W-:-:S02]  /*0e80*/  HADD2.F32 R210, -RZ, R197.H1_H1 ;  /* 0x300000c5ffd27230 */ /* 0x000fc40000004100 */
[--C-:B------:R-:W-:Y:S02]  /*0e90*/  HADD2.F32 R206, -RZ, R196.reuse.H0_H0 ;  /* 0x200000c4ffce7230 */ /* 0x100fe40000004100 */
[----:B------:R-:W-:Y:S02]  /*0ea0*/  HADD2.F32 R205, -RZ, R196.H1_H1 ;  /* 0x300000c4ffcd7230 */ /* 0x000fe40000004100 */
[--C-:B------:R-:W-:Y:S02]  /*0eb0*/  HADD2.F32 R11, -RZ, R198.reuse.H0_H0 ;  /* 0x200000c6ff0b7230 */ /* 0x100fe40000004100 */
[--C-:B------:R-:W-:Y:S02]  /*0ec0*/  HADD2.F32 R197, -RZ, R199.reuse.H0_H0 ;  /* 0x200000c7ffc57230 */ /* 0x100fe40000004100 */
[----:B------:R-:W-:Y:S01]  /*0ed0*/  HADD2.F32 R196, -RZ, R199.H1_H1 ;  /* 0x300000c7ffc47230 */ /* 0x000fe20000004100 */
[C---:B------:R-:W-:Y:S01]  /*0ee0*/  FADD.FTZ R199, -R4.reuse, R12 ;  /* 0x0000000c04c77221 */ /* 0x040fe20000010100 */
[----:B------:R-:W-:Y:S01]  /*0ef0*/  HADD2.F32 R198, -RZ, R198.H1_H1 ;  /* 0x300000c6ffc67230 */ /* 0x000fe20000004100 */
[----:B------:R-:W-:-:S02]  /*0f00*/  FADD.FTZ R12, -R4, R210 ;  /* 0x000000d2040c7221 */ /* 0x000fc40000010100 */
[----:B------:R-:W-:Y:S02]  /*0f10*/  FADD.FTZ R206, R206, -R4 ;  /* 0x80000004cece7221 */ /* 0x000fe40000010000 */
[C---:B------:R-:W-:Y:S02]  /*0f20*/  FADD.FTZ R205, -R4.reuse, R205 ;  /* 0x000000cd04cd7221 */ /* 0x040fe40000010100 */
[C---:B------:R-:W-:Y:S01]  /*0f30*/  FADD.FTZ R11, -R4.reuse, R11 ;  /* 0x0000000b040b7221 */ /* 0x040fe20000010100 */
[----:B--2---:R-:W-:Y:S01]  /*0f40*/  HADD2.F32 R210, -RZ, R188.H0_H0 ;  /* 0x200000bcffd27230 */ /* 0x004fe20000004100 */
[C---:B------:R-:W-:Y:S02]  /*0f50*/  FADD.FTZ R198, -R4.reuse, R198 ;  /* 0x000000c604c67221 */ /* 0x040fe40000010100 */
[C---:B------:R-:W-:Y:S01]  /*0f60*/  FADD.FTZ R197, -R4.reuse, R197 ;  /* 0x000000c504c57221 */ /* 0x040fe20000010100 */
[----:B---3--:R-:W-:Y:S01]  /*0f70*/  HADD2.F32 R217, -RZ, R192.H0_H0 ;  /* 0x200000c0ffd97230 */ /* 0x008fe20000004100 */
[----:B------:R-:W-:-:S02]  /*0f80*/  FADD.FTZ R196, -R4, R196 ;  /* 0x000000c404c47221 */ /* 0x000fc40000010100 */
[----:B------:R-:W-:Y:S01]  /*0f90*/  FMUL.FTZ R4, R5, R206 ;  /* 0x000000ce05047220 */ /* 0x000fe20000410000 */
[----:B------:R-:W-:Y:S01]  /*0fa0*/  HADD2.F32 R188, -RZ, R188.H1_H1 ;  /* 0x300000bcffbc7230 */ /* 0x000fe20000004100 */
[----:B------:R-:W-:Y:S01]  /*0fb0*/  FMUL.FTZ R206, R229, R210 ;  /* 0x000000d2e5ce7220 */ /* 0x000fe20000410000 */
[----:B------:R-:W-:-:S03]  /*0fc0*/  HADD2.F32 R192, -RZ, R192.H1_H1 ;  /* 0x300000c0ffc07230 */ /* 0x000fc60000004100 */
[----:B------:R-:W-:Y:S02]  /*0fd0*/  FFMA.FTZ R229, R218, R217, R206 ;  /* 0x000000d9dae57223 */ /* 0x000fe400000100ce */
[----:B------:R-:W-:Y:S02]  /*0fe0*/  FMUL.FTZ R218, R5, R205 ;  /* 0x000000cd05da7220 */ /* 0x000fe40000410000 */
[----:B------:R-:W-:-:S04]  /*0ff0*/  FMUL.FTZ R205, R252, R188 ;  /* 0x000000bcfccd7220 */ /* 0x000fc80000410000 */
[----:B------:R-:W-:Y:S02]  /*1000*/  FFMA.FTZ R223, R223, R192, R205 ;  /* 0x000000c0dfdf7223 */ /* 0x000fe400000100cd */
[----:B------:R-:W-:Y:S02]  /*1010*/  FADD.FTZ R37, R37, R188 ;  /* 0x000000bc25257221 */ /* 0x000fe40000010000 */
[----:B------:R-:W-:Y:S01]  /*1020*/  FFMA.FTZ R33, R218, R188, R33 ;  /* 0x000000bcda217223 */ /* 0x000fe20000010021 */
[----:B------:R-:W-:Y:S01]  /*1030*/  HADD2.F32 R188, -RZ, R189.H0_H0 ;  /* 0x200000bdffbc7230 */ /* 0x000fe20000004100 */
[----:B------:R0:W-:Y:S01]  /*1040*/  STL [R1], R223 ;  /* 0x000000df01007387 */ /* 0x0001e20000100800 */
[----:B------:R-:W-:-:S03]  /*1050*/  FADD.FTZ R44, R44, R217 ;  /* 0x000000d92c2c7221 */ /* 0x000fc60000010000 */
[----:B------:R-:W2:Y:S01]  /*1060*/  LDL R205, [R1+0xc4] ;  /* 0x0000c40001cd7983 */ /* 0x000ea20000100800 */
[----:B------:R-:W-:Y:S02]  /*1070*/  FFMA.FTZ R40, R4, R217, R40 ;  /* 0x000000d904287223 */ /* 0x000fe40000010028 */
[----:B------:R-:W-:Y:S02]  /*1080*/  FADD.FTZ R45, R45, R192 ;  /* 0x000000c02d2d7221 */ /* 0x000fe40000010000 */
[----:B------:R-:W-:Y:S01]  /*1090*/  FFMA.FTZ R41, R218, R192, R41 ;  /* 0x000000c0da297223 */ /* 0x000fe20000010029 */
[----:B------:R-:W-:Y:S01]  /*10a0*/  HADD2.F32 R192, -RZ, R193.H0_H0 ;  /* 0x200000c1ffc07230 */ /* 0x000fe20000004100 */
[----:B------:R-:W-:Y:S01]  /*10b0*/  FMUL.FTZ R217, R5, R199 ;  /* 0x000000c705d97220 */ /* 0x000fe20000410000 */
[----:B------:R-:W-:Y:S01]  /*10c0*/  HADD2.F32 R189, -RZ, R189.H1_H1 ;  /* 0x300000bdffbd7230 */ /* 0x000fe20000004100 */
[----:B------:R-:W-:Y:S02]  /*10d0*/  FMUL.FTZ R199, R245, R188 ;  /* 0x000000bcf5c77220 */ /* 0x000fe40000410000 */
[----:B------:R-:W-:-:S02]  /*10e0*/  FADD.FTZ R46, R46, R192 ;  /* 0x000000c02e2e7221 */ /* 0x000fc40000010000 */
[-C--:B------:R-:W-:Y:S02]  /*10f0*/  FFMA.FTZ R42, R217, R192.reuse, R42 ;  /* 0x000000c0d92a7223 */ /* 0x080fe4000001002a */
[----:B------:R-:W-:Y:S02]  /*1100*/  FFMA.FTZ R252, R244, R192, R199 ;  /* 0x000000c0f4fc7223 */ /* 0x000fe400000100c7 */
[----:B------:R-:W-:Y:S01]  /*1110*/  FMUL.FTZ R192, R224, R189 ;  /* 0x000000bde0c07220 */ /* 0x000fe20000410000 */
[----:B------:R-:W3:Y:S01]  /*1120*/  LDL R199, [R1+0xcc] ;  /* 0x0000cc0001c77983 */ /* 0x000ee20000100800 */
[----:B------:R-:W-:-:S03]  /*1130*/  FADD.FTZ R36, R36, R210 ;  /* 0x000000d224247221 */ /* 0x000fc60000010000 */
[----:B------:R-:W4:Y:S01]  /*1140*/  LDL R224, [R1+0xc8] ;  /* 0x0000c80001e07983 */ /* 0x000f220000100800 */
[----:B------:R-:W-:-:S03]  /*1150*/  FFMA.FTZ R32, R4, R210, R32 ;  /* 0x000000d204207223 */ /* 0x000fc60000010020 */
[----:B------:R-:W3:Y:S01]  /*1160*/  LDL R210, [R1+0xd8] ;  /* 0x0000d80001d27983 */ /* 0x000ee20000100800 */
[----:B------:R-:W-:Y:S02]  /*1170*/  FADD.FTZ R38, R38, R188 ;  /* 0x000000bc26267221 */ /* 0x000fe40000010000 */
[----:B------:R-:W-:Y:S01]  /*1180*/  FFMA.FTZ R34, R217, R188, R34 ;  /* 0x000000bcd9227223 */ /* 0x000fe20000010022 */
[----:B------:R-:W-:Y:S02]  /*1190*/  HADD2.F32 R188, -RZ, R193.H1_H1 ;  /* 0x300000c1ffbc7230 */ /* 0x000fe40000004100 */
[----:B------:R-:W3:Y:S01]  /*11a0*/  LDL R193, [R1+0xdc] ;  /* 0x0000dc0001c17983 */ /* 0x000ee20000100800 */
[----:B------:R-:W-:Y:S02]  /*11b0*/  FMUL.FTZ R12, R5, R12 ;  /* 0x0000000c050c7220 */ /* 0x000fe40000410000 */
[----:B------:R-:W-:Y:S02]  /*11c0*/  FADD.FTZ R47, R47, R188 ;  /* 0x000000bc2f2f7221 */ /* 0x000fe40000010000 */
[----:B------:R-:W-:-:S02]  /*11d0*/  FFMA.FTZ R43, R12, R188, R43 ;  /* 0x000000bc0c2b7223 */ /* 0x000fc4000001002b */
[----:B------:R-:W-:Y:S01]  /*11e0*/  FFMA.FTZ R245, R238, R188, R192 ;  /* 0x000000bceef57223 */ /* 0x000fe200000100c0 */
[----:B------:R-:W-:Y:S01]  /*11f0*/  HADD2.F32 R188, -RZ, R190.H0_H0 ;  /* 0x200000beffbc7230 */ /* 0x000fe20000004100 */
[----:B------:R-:W-:Y:S02]  /*1200*/  FADD.FTZ R39, R39, R189 ;  /* 0x000000bd27277221 */ /* 0x000fe40000010000 */
[----:B------:R-:W-:Y:S01]  /*1210*/  FFMA.FTZ R35, R12, R189, R35 ;  /* 0x000000bd0c237223 */ /* 0x000fe20000010023 */
[----:B------:R-:W-:Y:S01]  /*1220*/  HADD2.F32 R189, -RZ, R194.H0_H0 ;  /* 0x200000c2ffbd7230 */ /* 0x000fe20000004100 */
[----:B------:R-:W-:Y:S01]  /*1230*/  FMUL.FTZ R11, R5, R11 ;  /* 0x0000000b050b7220 */ /* 0x000fe20000410000 */
[----:B------:R-:W-:Y:S01]  /*1240*/  HADD2.F32 R190, -RZ, R190.H1_H1 ;  /* 0x300000beffbe7230 */ /* 0x000fe20000004100 */
[----:B------:R-:W-:Y:S02]  /*1250*/  FMUL.FTZ R192, R237, R188 ;  /* 0x000000bcedc07220 */ /* 0x000fe40000410000 */
[----:B------:R-:W-:-:S02]  /*1260*/  FADD.FTZ R172, R172, R188 ;  /* 0x000000bcacac7221 */ /* 0x000fc40000010000 */
[C---:B------:R-:W-:Y:S01]  /*1270*/  FFMA.FTZ R136, R11.reuse, R188, R136 ;  /* 0x000000bc0b887223 */ /* 0x040fe20000010088 */
[----:B------:R-:W-:Y:S01]  /*1280*/  HADD2.F32 R188, -RZ, R194.H1_H1 ;  /* 0x300000c2ffbc7230 */ /* 0x000fe20000004100 */
[----:B------:R-:W-:Y:S02]  /*1290*/  FADD.FTZ R56, R56, R189 ;  /* 0x000000bd38387221 */ /* 0x000fe40000010000 */
[-C--:B------:R-:W-:Y:S02]  /*12a0*/  FFMA.FTZ R84, R11, R189.reuse, R84 ;  /* 0x000000bd0b547223 */ /* 0x080fe40000010054 */
[----:B------:R-:W-:Y:S02]  /*12b0*/  FFMA.FTZ R244, R235, R189, R192 ;  /* 0x000000bdebf47223 */ /* 0x000fe400000100c0 */
[----:B------:R-:W-:Y:S02]  /*12c0*/  FMUL.FTZ R206, R5, R198 ;  /* 0x000000c605ce7220 */ /* 0x000fe40000410000 */
[----:B------:R-:W-:-:S02]  /*12d0*/  FADD.FTZ R57, R57, R188 ;  /* 0x000000bc39397221 */ /* 0x000fc40000010000 */
[C---:B------:R-:W-:Y:S02]  /*12e0*/  FFMA.FTZ R85, R206.reuse, R188, R85 ;  /* 0x000000bcce557223 */ /* 0x040fe40000010055 */
[----:B------:R-:W-:Y:S02]  /*12f0*/  FADD.FTZ R173, R173, R190 ;  /* 0x000000beadad7221 */ /* 0x000fe40000010000 */
[-C--:B------:R-:W-:Y:S02]  /*1300*/  FFMA.FTZ R137, R206, R190.reuse, R137 ;  /* 0x000000bece897223 */ /* 0x080fe40000010089 */
[----:B--2---:R-:W-:-:S04]  /*1310*/  FMUL.FTZ R189, R205, R190 ;  /* 0x000000becdbd7220 */ /* 0x004fc80000410000 */
[----:B------:R-:W-:Y:S01]  /*1320*/  FFMA.FTZ R238, R225, R188, R189 ;  /* 0x000000bce1ee7223 */ /* 0x000fe200000100bd */
[----:B------:R-:W-:Y:S01]  /*1330*/  HADD2.F32 R188, -RZ, R191.H0_H0 ;  /* 0x200000bfffbc7230 */ /* 0x000fe20000004100 */
[----:B------:R-:W-:Y:S01]  /*1340*/  FMUL.FTZ R205, R5, R197 ;  /* 0x000000c505cd7220 */ /* 0x000fe20000410000 */
[----:B------:R-:W-:Y:S02]  /*1350*/  HADD2.F32 R189, -RZ, R195.H0_H0 ;  /* 0x200000c3ffbd7230 */ /* 0x000fe40000004100 */
[----:B------:R-:W-:Y:S01]  /*1360*/  HADD2.F32 R191, -RZ, R191.H1_H1 ;  /* 0x300000bfffbf7230 */ /* 0x000fe20000004100 */
[----:B------:R-:W-:Y:S02]  /*1370*/  FADD.FTZ R174, R174, R188 ;  /* 0x000000bcaeae7221 */ /* 0x000fe40000010000 */
[----:B------:R-:W-:Y:S02]  /*1380*/  FFMA.FTZ R138, R205, R188, R138 ;  /* 0x000000bccd8a7223 */ /* 0x000fe4000001008a */
[----:B------:R-:W-:-:S02]  /*1390*/  FADD.FTZ R58, R58, R189 ;  /* 0x000000bd3a3a7221 */ /* 0x000fc40000010000 */
[----:B------:R-:W-:Y:S02]  /*13a0*/  FFMA.FTZ R86, R205, R189, R86 ;  /* 0x000000bdcd567223 */ /* 0x000fe40000010056 */
[----:B----4-:R-:W-:Y:S01]  /*13b0*/  FMUL.FTZ R190, R224, R188 ;  /* 0x000000bce0be7220 */ /* 0x010fe20000410000 */
[----:B------:R-:W-:-:S03]  /*13c0*/  HADD2.F32 R188, -RZ, R195.H1_H1 ;  /* 0x300000c3ffbc7230 */ /* 0x000fc60000004100 */
        /* <DEDUP_REMOVED lines=22> */
[C---:B------:R-:W-:Y:S02]  /*1530*/  FFMA.FTZ R139, R210.reuse, R191, R139 ;  /* 0x000000bfd28b7223 */ /* 0x040fe4000001008b */
[----:B------:R-:W-:Y:S02]  /*1540*/  FADD.FTZ R224, R189, R235 ;  /* 0x000000ebbde07221 */ /* 0x000fe40000010000 */
[----:B0-----:R-:W-:-:S02]  /*1550*/  FFMA.FTZ R223, R210, R235, R188 ;  /* 0x000000ebd2df7223 */ /* 0x001fc400000100bc */
.L_x_1263:
[----:B-1----:R-:W-:Y:S05]  /*1560*/  BSYNC B1 ;  /* 0x0000000000017941 */ /* 0x002fea0003800000 */
.L_x_1262:
[----:B------:R-:W-:Y:S01]  /*1570*/  BSSY B1, `(.L_x_1264) ;  /* 0x0000098000017945 */ /* 0x000fe20003800000 */
[----:B------:R-:W-:Y:S05]  /*1580*/  @!P0 BRA `(.L_x_1265) ;  /* 0x0000096000008947 */ /* 0x000fea0003800000 */
[C---:B------:R-:W-:Y:S01]  /*1590*/  LEA R22, P2, R225.reuse, c[0x0][0x188], 0x4 ;  /* 0x00006200e1167a11 */ /* 0x040fe200078420ff */
[----:B------:R0:W-:Y:S03]  /*15a0*/  STL [R1+0x100], R0 ;  /* 0x0001000001007387 */ /* 0x0001e60000100800 */
[----:B------:R-:W-:Y:S01]  /*15b0*/  LEA.HI.X R23, R225, c[0x0][0x18c], RZ, 0x4, P2 ;  /* 0x00006300e1177a11 */ /* 0x000fe200010f24ff */
[----:B------:R-:W2:Y:S04]  /*15c0*/  LDL R215, [R1+0xa0] ;  /* 0x0000a00001d77983 */ /* 0x000ea80000100800 */
[----:B------:R1:W3:Y:S01]  /*15d0*/  LDG.E.128 R196, [R22.64] ;  /* 0x0000000416c47981 */ /* 0x0002e2000c1e1d00 */
[----:B------:R-:W-:-:S02]  /*15e0*/  ISETP.NE.U32.AND P3, PT, RZ, c[0x0][0x250], PT ;  /* 0x00009400ff007a0c */ /* 0x000fc40003f65070 */
[C---:B------:R-:W-:Y:S01]  /*15f0*/  SHF.L.U32 R10, R225.reuse, 0x3, RZ ;  /* 0x00000003e10a7819 */ /* 0x040fe200000006ff */
[----:B------:R-:W4:Y:S01]  /*1600*/  LDC.U8 R226, c[0x0][0x1f0] ;  /* 0x00007c00ffe27b82 */ /* 0x000f220000000000 */
[----:B------:R-:W-:Y:S01]  /*1610*/  SHF.L.U64.HI R9, R225, 0x3, RZ ;  /* 0x00000003e1097819 */ /* 0x000fe200000102ff */
[----:B------:R-:W2:Y:S01]  /*1620*/  LDL R251, [R1+0xa4] ;  /* 0x0000a40001fb7983 */ /* 0x000ea20000100800 */
[----:B-1----:R-:W-:Y:S01]  /*1630*/  HFMA2.MMA R22, -RZ, RZ, 0, 9.5367431640625e-07 ;  /* 0x00000010ff167435 */ /* 0x002fe200000001ff */
[----:B------:R-:W-:Y:S02]  /*1640*/  ISETP.NE.AND.EX P3, PT, RZ, c[0x0][0x254], PT, P3 ;  /* 0x00009500ff007a0c */ /* 0x000fe40003f65330 */
[----:B0-----:R-:W2:Y:S01]  /*1650*/  LDL R0, [R1+0xb0] ;  /* 0x0000b00001007983 */ /* 0x001ea20000100800 */
[----:B------:R-:W-:-:S03]  /*1660*/  ISETP.NE.U32.AND P2, PT, RZ, c[0x0][0x218], PT ;  /* 0x00008600ff007a0c */ /* 0x000fc60003f45070 */
[----:B------:R-:W2:Y:S03]  /*1670*/  LDL R250, [R1+0xb4] ;  /* 0x0000b40001fa7983 */ /* 0x000ea60000100800 */
[CC--:B------:R-:W-:Y:S01]  /*1680*/  IMAD.WIDE.U32 R188, R225.reuse, R22.reuse, c[0x0][0x210] ;  /* 0x00008400e1bc7625 */ /* 0x0c0fe200078e0016 */
[----:B------:R-:W-:Y:S01]  /*1690*/  ISETP.NE.AND.EX P2, PT, RZ, c[0x0][0x21c], PT, P2 ;  /* 0x00008700ff007a0c */ /* 0x000fe20003f45320 */
[----:B------:R-:W2:Y:S02]  /*16a0*/  LDL R243, [R1+0xa8] ;  /* 0x0000a80001f37983 */ /* 0x000ea40000100800 */
[----:B------:R-:W-:Y:S02]  /*16b0*/  IMAD.WIDE.U32 R22, R225, R22, c[0x0][0x208] ;  /* 0x00008200e1167625 */ /* 0x000fe400078e0016 */
[----:B------:R-:W2:Y:S04]  /*16c0*/  LDG.E.128 R188, [R188.64] ;  /* 0x00000004bcbc7981 */ /* 0x000ea8000c1e1d00 */
[----:B------:R0:W2:Y:S04]  /*16d0*/  LDG.E.128 R192, [R22.64] ;  /* 0x0000000416c07981 */ /* 0x0000a8000c1e1d00 */
[----:B------:R-:W2:Y:S04]  /*16e0*/  LDL R242, [R1+0xb8] ;  /* 0x0000b80001f27983 */ /* 0x000ea80000100800 */
[----:B------:R-:W2:Y:S01]  /*16f0*/  LDL R233, [R1+0xac] ;  /* 0x0000ac0001e97983 */ /* 0x000ea20000100800 */
[----:B0-----:R-:W-:-:S03]  /*1700*/  @P3 IADD3 R22, P4, R10, c[0x0][0x198], RZ ;  /* 0x000066000a163a10 */ /* 0x001fc60007f9e0ff */
[----:B------:R-:W2:Y:S01]  /*1710*/  LDL R234, [R1+0x80] ;  /* 0x0000800001ea7983 */ /* 0x000ea20000100800 */
[----:B------:R-:W-:-:S05]  /*1720*/  @P3 IADD3.X R23, R9, c[0x0][0x19c], RZ, P4, !PT ;  /* 0x0000670009173a10 */ /* 0x000fca00027fe4ff */
        /* <DEDUP_REMOVED lines=9> */
[--C-:B---3--:R-:W-:Y:S02]  /*17c0*/  HADD2.F32 R204, -RZ, R196.reuse.H0_H0 ;  /* 0x200000c4ffcc7230 */ /* 0x108fe40000004100 */
[----:B------:R-:W-:Y:S01]  /*17d0*/  HADD2.F32 R203, -RZ, R196.H1_H1 ;  /* 0x300000c4ffcb7230 */ /* 0x000fe20000004100 */
[----:B-----5:R-:W-:Y:S01]  /*17e0*/  FSEL R196, R216, RZ, !P2 ;  /* 0x000000ffd8c47208 */ /* 0x020fe20005000000 */
[----:B------:R-:W-:-:S02]  /*17f0*/  HADD2.F32 R10, -RZ, R197.H0_H0 ;  /* 0x200000c5ff0a7230 */ /* 0x000fc40000004100 */
[----:B------:R-:W-:Y:S02]  /*1800*/  HADD2.F32 R197, -RZ, R197.H1_H1 ;  /* 0x300000c5ffc57230 */ /* 0x000fe40000004100 */
[--C-:B------:R-:W-:Y:S02]  /*1810*/  HADD2.F32 R9, -RZ, R198.reuse.H0_H0 ;  /* 0x200000c6ff097230 */ /* 0x100fe40000004100 */
[----:B------:R-:W-:Y:S02]  /*1820*/  HADD2.F32 R198, -RZ, R198.H1_H1 ;  /* 0x300000c6ffc67230 */ /* 0x000fe40000004100 */
[--C-:B------:R-:W-:Y:S02]  /*1830*/  HADD2.F32 R214, -RZ, R199.reuse.H0_H0 ;  /* 0x200000c7ffd67230 */ /* 0x100fe40000004100 */
[----:B------:R-:W-:Y:S01]  /*1840*/  HADD2.F32 R209, -RZ, R199.H1_H1 ;  /* 0x300000c7ffd17230 */ /* 0x000fe20000004100 */
[C---:B------:R-:W-:Y:S02]  /*1850*/  FADD.FTZ R199, -R196.reuse, R10 ;  /* 0x0000000ac4c77221 */ /* 0x040fe40000010100 */
[----:B------:R-:W-:-:S02]  /*1860*/  FADD.FTZ R10, -R196, R197 ;  /* 0x000000c5c40a7221 */ /* 0x000fc40000010100 */
[C---:B------:R-:W-:Y:S02]  /*1870*/  FADD.FTZ R204, -R196.reuse, R204 ;  /* 0x000000ccc4cc7221 */ /* 0x040fe40000010100 */
[C---:B------:R-:W-:Y:S02]  /*1880*/  FADD.FTZ R203, -R196.reuse, R203 ;  /* 0x000000cbc4cb7221 */ /* 0x040fe40000010100 */
[C---:B------:R-:W-:Y:S02]  /*1890*/  FADD.FTZ R9, -R196.reuse, R9 ;  /* 0x00000009c4097221 */ /* 0x040fe40000010100 */
[C---:B------:R-:W-:Y:S02]  /*18a0*/  FADD.FTZ R198, -R196.reuse, R198 ;  /* 0x000000c6c4c67221 */ /* 0x040fe40000010100 */
[C---:B------:R-:W-:Y:S02]  /*18b0*/  FADD.FTZ R197, -R196.reuse, R214 ;  /* 0x000000d6c4c57221 */ /* 0x040fe40000010100 */
[----:B------:R-:W-:Y:S01]  /*18c0*/  FADD.FTZ R196, -R196, R209 ;  /* 0x000000d1c4c47221 */ /* 0x000fe20000010100 */
[--C-:B--2---:R-:W-:Y:S01]  /*18d0*/  HADD2.F32 R209, -RZ, R188.reuse.H0_H0 ;  /* 0x200000bcffd17230 */ /* 0x104fe20000004100 */
[----:B------:R-:W-:Y:S01]  /*18e0*/  FMUL.FTZ R221, R5, R204 ;  /* 0x000000cc05dd7220 */ /* 0x000fe20000410000 */
[----:B------:R-:W-:-:S03]  /*18f0*/  HADD2.F32 R188, -RZ, R188.H1_H1 ;  /* 0x300000bcffbc7230 */ /* 0x000fc60000004100 */
[----:B------:R-:W-:Y:S02]  /*1900*/  FMUL.FTZ R204, R215, R209 ;  /* 0x000000d1d7cc7220 */ /* 0x000fe40000410000 */
[----:B------:R-:W-:Y:S01]  /*1910*/  FMUL.FTZ R215, R5, R203 ;  /* 0x000000cb05d77220 */ /* 0x000fe20000410000 */
[--C-:B------:R-:W-:Y:S01]  /*1920*/  HADD2.F32 R214, -RZ, R192.reuse.H0_H0 ;  /* 0x200000c0ffd67230 */ /* 0x100fe20000004100 */
[-C--:B------:R-:W-:Y:S01]  /*1930*/  FMUL.FTZ R203, R251, R188.reuse ;  /* 0x000000bcfbcb7220 */ /* 0x080fe20000410000 */
[----:B------:R-:W-:Y:S01]  /*1940*/  HADD2.F32 R192, -RZ, R192.H1_H1 ;  /* 0x300000c0ffc07230 */ /* 0x000fe20000004100 */
[----:B------:R-:W-:Y:S02]  /*1950*/  FADD.FTZ R141, R141, R188 ;  /* 0x000000bc8d8d7221 */ /* 0x000fe40000010000 */
[----:B------:R-:W-:Y:S01]  /*1960*/  FFMA.FTZ R113, R215, R188, R113 ;  /* 0x000000bcd7717223 */ /* 0x000fe20000010071 */
[----:B------:R-:W-:Y:S01]  /*1970*/  HADD2.F32 R188, -RZ, R189.H0_H0 ;  /* 0x200000bdffbc7230 */ /* 0x000fe20000004100 */
[----:B------:R-:W-:-:S02]  /*1980*/  FADD.FTZ R88, R88, R214 ;  /* 0x000000d658587221 */ /* 0x000fc40000010000 */
[-C--:B------:R-:W-:Y:S02]  /*1990*/  FFMA.FTZ R60, R221, R214.reuse, R60 ;  /* 0x000000d6dd3c7223 */ /* 0x080fe4000001003c */
[----:B------:R-:W-:Y:S02]  /*19a0*/  FFMA.FTZ R0, R0, R214, R204 ;  /* 0x000000d600007223 */ /* 0x000fe400000100cc */
[----:B------:R-:W-:Y:S02]  /*19b0*/  FADD.FTZ R89, R89, R192 ;  /* 0x000000c059597221 */ /* 0x000fe40000010000 */
[-C--:B------:R-:W-:Y:S02]  /*19c0*/  FFMA.FTZ R61, R215, R192.reuse, R61 ;  /* 0x000000c0d73d7223 */ /* 0x080fe4000001003d */
[----:B------:R-:W-:Y:S01]  /*19d0*/  FFMA.FTZ R251, R250, R192, R203 ;  /* 0x000000c0fafb7223 */ /* 0x000fe200000100cb */
[----:B------:R-:W-:Y:S01]  /*19e0*/  HADD2.F32 R192, -RZ, R193.H0_H0 ;  /* 0x200000c1ffc07230 */ /* 0x000fe20000004100 */
[----:B------:R-:W-:Y:S01]  /*19f0*/  FMUL.FTZ R214, R5, R199 ;  /* 0x000000c705d67220 */ /* 0x000fe20000410000 */
[----:B------:R-:W-:Y:S01]  /*1a00*/  HADD2.F32 R189, -RZ, R189.H1_H1 ;  /* 0x300000bdffbd7230 */ /* 0x000fe20000004100 */
[----:B------:R-:W-:Y:S01]  /*1a10*/  FMUL.FTZ R199, R243, R188 ;  /* 0x000000bcf3c77220 */ /* 0x000fe20000410000 */
[----:B------:R0:W-:Y:S01]  /*1a20*/  STL [R1+0xc], R0 ;  /* 0x00000c0001007387 */ /* 0x0001e20000100800 */
[----:B------:R-:W-:-:S02]  /*1a30*/  FADD.FTZ R90, R90, R192 ;  /* 0x000000c05a5a7221 */ /* 0x000fc40000010000 */
[-C--:B------:R-:W-:Y:S01]  /*1a40*/  FFMA.FTZ R62, R214, R192.reuse, R62 ;  /* 0x000000c0d63e7223 */ /* 0x080fe2000001003e */
[----:B------:R-:W2:Y:S01]  /*1a50*/  LDL R204, [R1+0x90] ;  /* 0x0000900001cc7983 */ /* 0x000ea20000100800 */
[----:B------:R-:W-:Y:S02]  /*1a60*/  FFMA.FTZ R250, R242, R192, R199 ;  /* 0x000000c0f2fa7223 */ /* 0x000fe400000100c7 */
[----:B------:R-:W-:Y:S01]  /*1a70*/  FMUL.FTZ R192, R233, R189 ;  /* 0x000000bde9c07220 */ /* 0x000fe20000410000 */
[----:B------:R-:W3:Y:S01]  /*1a80*/  LDL R203, [R1+0x94] ;  /* 0x0000940001cb7983 */ /* 0x000ee20000100800 */
[----:B------:R-:W-:-:S03]  /*1a90*/  FADD.FTZ R142, R142, R188 ;  /* 0x000000bc8e8e7221 */ /* 0x000fc60000010000 */
[----:B------:R-:W3:Y:S01]  /*1aa0*/  LDL R233, [R1+0x84] ;  /* 0x0000840001e97983 */ /* 0x000ee20000100800 */
[----:B------:R-:W-:Y:S01]  /*1ab0*/  FFMA.FTZ R114, R214, R188, R114 ;  /* 0x000000bcd6727223 */ /* 0x000fe20000010072 */
[----:B------:R-:W-:Y:S01]  /*1ac0*/  HADD2.F32 R188, -RZ, R193.H1_H1 ;  /* 0x300000c1ffbc7230 */ /* 0x000fe20000004100 */
[----:B------:R-:W-:Y:S01]  /*1ad0*/  FADD.FTZ R140, R140, R209 ;  /* 0x000000d18c8c7221 */ /* 0x000fe20000010000 */
[----:B------:R-:W3:Y:S01]  /*1ae0*/  LDL R199, [R1+0x8c] ;  /* 0x00008c0001c77983 */ /* 0x000ee20000100800 */
[----:B------:R-:W-:-:S03]  /*1af0*/  FFMA.FTZ R112, R221, R209, R112 ;  /* 0x000000d1dd707223 */ /* 0x000fc60000010070 */
[----:B------:R-:W3:Y:S04]  /*1b00*/  LDL R209, [R1+0x98] ;  /* 0x0000980001d17983 */ /* 0x000ee80000100800 */
[----:B------:R-:W3:Y:S01]  /*1b10*/  LDL R193, [R1+0x9c] ;  /* 0x00009c0001c17983 */ /* 0x000ee20000100800 */
[----:B----4-:R-:W-:-:S03]  /*1b20*/  FFMA.FTZ R243, R226, R188, R192 ;  /* 0x000000bce2f37223 */ /* 0x010fc600000100c0 */
[----:B------:R-:W4:Y:S01]  /*1b30*/  LDL R226, [R1+0x88] ;  /* 0x0000880001e27983 */ /* 0x000f220000100800 */
[----:B------:R-:W-:Y:S02]  /*1b40*/  FMUL.FTZ R10, R5, R10 ;  /* 0x0000000a050a7220 */ /* 0x000fe40000410000 */
[----:B------:R-:W-:Y:S02]  /*1b50*/  FADD.FTZ R91, R91, R188 ;  /* 0x000000bc5b5b7221 */ /* 0x000fe40000010000 */
[C---:B------:R-:W-:Y:S01]  /*1b60*/  FFMA.FTZ R63, R10.reuse, R188, R63 ;  /* 0x000000bc0a3f7223 */ /* 0x040fe2000001003f */
[----:B------:R-:W-:Y:S01]  /*1b70*/  HADD2.F32 R188, -RZ, R190.H0_H0 ;  /* 0x200000beffbc7230 */ /* 0x000fe20000004100 */
[----:B------:R-:W-:Y:S02]  /*1b80*/  FADD.FTZ R143, R143, R189 ;  /* 0x000000bd8f8f7221 */ /* 0x000fe40000010000 */
[----:B------:R-:W-:Y:S01]  /*1b90*/  FFMA.FTZ R115, R10, R189, R115 ;  /* 0x000000bd0a737223 */ /* 0x000fe20000010073 */
[----:B------:R-:W-:Y:S01]  /*1ba0*/  HADD2.F32 R189, -RZ, R194.H0_H0 ;  /* 0x200000c2ffbd7230 */ /* 0x000fe20000004100 */
[----:B------:R-:W-:Y:S01]  /*1bb0*/  FMUL.FTZ R9, R5, R9 ;  /* 0x0000000905097220 */ /* 0x000fe20000410000 */
[----:B------:R-:W-:Y:S01]  /*1bc0*/  HADD2.F32 R190, -RZ, R190.H1_H1 ;  /* 0x300000beffbe7230 */ /* 0x000fe20000004100 */
[----:B------:R-:W-:-:S02]  /*1bd0*/  FMUL.FTZ R192, R234, R188 ;  /* 0x000000bceac07220 */ /* 0x000fc40000410000 */
[----:B------:R-:W-:Y:S02]  /*1be0*/  FADD.FTZ R144, R144, R188 ;  /* 0x000000bc90907221 */ /* 0x000fe40000010000 */
[C---:B------:R-:W-:Y:S01]  /*1bf0*/  FFMA.FTZ R116, R9.reuse, R188, R116 ;  /* 0x000000bc09747223 */ /* 0x040fe20000010074 */
[----:B------:R-:W-:Y:S01]  /*1c00*/  HADD2.F32 R188, -RZ, R194.H1_H1 ;  /* 0x300000c2ffbc7230 */ /* 0x000fe20000004100 */
[----:B------:R-:W-:Y:S02]  /*1c10*/  FADD.FTZ R92, R92, R189 ;  /* 0x000000bd5c5c7221 */ /* 0x000fe40000010000 */
[----:B------:R-:W-:Y:S02]  /*1c20*/  FFMA.FTZ R64, R9, R189, R64 ;  /* 0x000000bd09407223 */ /* 0x000fe40000010040 */
[----:B------:R-:W-:Y:S02]  /*1c30*/  FADD.FTZ R93, R93, R188 ;  /* 0x000000bc5d5d7221 */ /* 0x000fe40000010000 */
[----:B------:R-:W-:-:S02]  /*1c40*/  FADD.FTZ R145, R145, R190 ;  /* 0x000000be91917221 */ /* 0x000fc40000010000 */
[----:B--2---:R-:W-:Y:S02]  /*1c50*/  FFMA.FTZ R242, R204, R189, R192 ;  /* 0x000000bdccf27223 */ /* 0x004fe400000100c0 */
[----:B------:R-:W-:Y:S02]  /*1c60*/  FMUL.FTZ R204, R5, R198 ;  /* 0x000000c605cc7220 */ /* 0x000fe40000410000 */
[----:B---3--:R-:W-:Y:S02]  /*1c70*/  FMUL.FTZ R189, R233, R190 ;  /* 0x000000bee9bd7220 */ /* 0x008fe40000410000 */
[CC--:B------:R-:W-:Y:S02]  /*1c80*/  FFMA.FTZ R65, R204.reuse, R188.reuse, R65 ;  /* 0x000000bccc417223 */ /* 0x0c0fe40000010041 */
[----:B------:R-:W-:Y:S01]  /*1c90*/  FFMA.FTZ R234, R203, R188, R189 ;  /* 0x000000bccbea7223 */ /* 0x000fe200000100bd */
[----:B------:R-:W-:Y:S01]  /*1ca0*/  HADD2.F32 R188, -RZ, R191.H0_H0 ;  /* 0x200000bfffbc7230 */ /* 0x000fe20000004100 */
[----:B------:R-:W-:Y:S01]  /*1cb0*/  FFMA.FTZ R117, R204, R190, R117 ;  /* 0x000000becc757223 */ /* 0x000fe20000010075 */
[----:B------:R-:W-:Y:S01]  /*1cc0*/  HADD2.F32 R189, -RZ, R195.H0_H0 ;  /* 0x200000c3ffbd7230 */ /* 0x000fe20000004100 */
[----:B------:R-:W-:Y:S01]  /*1cd0*/  FMUL.FTZ R203, R5, R197 ;  /* 0x000000c505cb7220 */ /* 0x000fe20000410000 */
[----:B------:R-:W-:Y:S01]  /*1ce0*/  HADD2.F32 R191, -RZ, R191.H1_H1 ;  /* 0x300000bfffbf7230 */ /* 0x000fe20000004100 */
[----:B------:R-:W-:-:S02]  /*1cf0*/  FADD.FTZ R146, R146, R188 ;  /* 0x000000bc92927221 */ /* 0x000fc40000010000 */
[CC--:B------:R-:W-:Y:S02]  /*1d00*/  FFMA.FTZ R118, R203.reuse, R188.reuse, R118 ;  /* 0x000000bccb767223 */ /* 0x0c0fe40000010076 */
[----:B----4-:R-:W-:Y:S01]  /*1d10*/  FMUL.FTZ R190, R226, R188 ;  /* 0x000000bce2be7220 */ /* 0x010fe20000410000 */
[----:B------:R-:W-:Y:S01]  /*1d20*/  HADD2.F32 R188, -RZ, R195.H1_H1 ;  /* 0x300000c3ffbc7230 */ /* 0x000fe20000004100 */
[----:B------:R-:W-:Y:S02]  /*1d30*/  FADD.FTZ R94, R94, R189 ;  /* 0x000000bd5e5e7221 */ /* 0x000fe40000010000 */
[-C--:B------:R-:W-:Y:S02]  /*1d40*/  FFMA.FTZ R66, R203, R189.reuse, R66 ;  /* 0x000000bdcb427223 */ /* 0x080fe40000010042 */
[----:B------:R-:W-:Y:S02]  /*1d50*/  FFMA.FTZ R233, R209, R189, R190 ;  /* 0x000000bdd1e97223 */ /* 0x000fe400000100be */
[----:B------:R-:W-:-:S02]  /*1d60*/  FMUL.FTZ R209, R5, R196 ;  /* 0x000000c405d17220 */ /* 0x000fc40000410000 */
[----:B------:R-:W-:Y:S02]  /*1d70*/  FMUL.FTZ R189, R199, R191 ;  /* 0x000000bfc7bd7220 */ /* 0x000fe40000410000 */
[----:B------:R-:W-:Y:S02]  /*1d80*/  FADD.FTZ R95, R95, R188 ;  /* 0x000000bc5f5f7221 */ /* 0x000fe40000010000 */
[-C--:B------:R-:W-:Y:S02]  /*1d90*/  FFMA.FTZ R67, R209, R188.reuse, R67 ;  /* 0x000000bcd1437223 */ /* 0x080fe40000010043 */
[----:B------:R-:W-:Y:S02]  /*1da0*/  FFMA.FTZ R226, R193, R188, R189 ;  /* 0x000000bcc1e27223 */ /* 0x000fe400000100bd */
[----:B------:R-:W-:Y:S02]  /*1db0*/  FADD.FTZ R188, R224, R0 ;  /* 0x00000000e0bc7221 */ /* 0x000fe40000010000 */
[----:B------:R-:W-:-:S02]  /*1dc0*/  FFMA.FTZ R189, R221, R0, R223 ;  /* 0x00000000ddbd7223 */ /* 0x000fc400000100df */
[----:B0-----:R0:W5:Y:S01]  /*1dd0*/  LDL.LU R0, [R1+0x100] ;  /* 0x0001000001007983 */ /* 0x0011620000300800 */
        /* <DEDUP_REMOVED lines=12> */
[----:B------:R-:W-:Y:S01]  /*1ea0*/  IADD3 R225, R225, 0x20, RZ ;  /* 0x00000020e1e17810 */ /* 0x000fe20007ffe0ff */
[----:B------:R-:W-:-:S02]  /*1eb0*/  FADD.FTZ R147, R147, R191 ;  /* 0x000000bf93937221 */ /* 0x000fc40000010000 */
[C---:B------:R-:W-:Y:S02]  /*1ec0*/  FFMA.FTZ R119, R209.reuse, R191, R119 ;  /* 0x000000bfd1777223 */ /* 0x040fe40000010077 */
[----:B------:R-:W-:Y:S02]  /*1ed0*/  FADD.FTZ R224, R188, R226 ;  /* 0x000000e2bce07221 */ /* 0x000fe40000010000 */
[----:B------:R-:W-:Y:S02]  /*1ee0*/  FFMA.FTZ R223, R209, R226, R189 ;  /* 0x000000e2d1df7223 */ /* 0x000fe400000100bd */
.L_x_1265:
[----:B0-----:R-:W-:Y:S05]  /*1ef0*/  BSYNC B1 ;  /* 0x0000000000017941 */ /* 0x001fea0003800000 */
.L_x_1264:
[----:B------:R-:W-:Y:S01]  /*1f00*/  BSSY B1, `(.L_x_1266) ;  /* 0x0000098000017945 */ /* 0x000fe20003800000 */
[----:B------:R-:W-:Y:S05]  /*1f10*/  @!P1 BRA `(.L_x_1267) ;  /* 0x0000096000009947 */ /* 0x000fea0003800000 */
[C---:B------:R-:W-:Y:S01]  /*1f20*/  LEA R26, P2, R225.reuse, c[0x0][0x188], 0x4 ;  /* 0x00006200e11a7a11 */ /* 0x040fe200078420ff */
[----:B-----5:R0:W-:Y:S03]  /*1f30*/  STL [R1+0x100], R0 ;  /* 0x0001000001007387 */ /* 0x0201e60000100800 */
[----:B------:R-:W-:Y:S01]  /*1f40*/  LEA.HI.X R27, R225, c[0x0][0x18c], RZ, 0x4, P2 ;  /* 0x00006300e11b7a11 */ /* 0x000fe200010f24ff */
[----:B------:R-:W2:Y:S04]  /*1f50*/  LDL R213, [R1+0x60] ;  /* 0x0000600001d57983 */ /* 0x000ea80000100800 */
[----:B------:R1:W3:Y:S01]  /*1f60*/  LDG.E.128 R196, [R26.64] ;  /* 0x000000041ac47981 */ /* 0x0002e2000c1e1d00 */
[----:B------:R-:W-:-:S02]  /*1f70*/  ISETP.NE.U32.AND P3, PT, RZ, c[0x0][0x250], PT ;  /* 0x00009400ff007a0c */ /* 0x000fc40003f65070 */
[C---:B------:R-:W-:Y:S01]  /*1f80*/  SHF.L.U32 R15, R225.reuse, 0x3, RZ ;  /* 0x00000003e10f7819 */ /* 0x040fe200000006ff */
[----:B------:R-:W4:Y:S01]  /*1f90*/  LDC.U8 R222, c[0x0][0x1f0] ;  /* 0x00007c00ffde7b82 */ /* 0x000f220000000000 */
[C---:B------:R-:W-:Y:S01]  /*1fa0*/  SHF.L.U64.HI R8, R225.reuse, 0x3, RZ ;  /* 0x00000003e1087819 */ /* 0x040fe200000102ff */
[----:B------:R-:W2:Y:S01]  /*1fb0*/  LDL R249, [R1+0x64] ;  /* 0x0000640001f97983 */ /* 0x000ea20000100800 */
[----:B-1----:R-:W-:Y:S01]  /*1fc0*/  HFMA2.MMA R26, -RZ, RZ, 0, 9.5367431640625e-07 ;  /* 0x00000010ff1a7435 */ /* 0x002fe200000001ff */
[----:B------:R-:W-:Y:S02]  /*1fd0*/  ISETP.NE.AND.EX P3, PT, RZ, c[0x0][0x254], PT, P3 ;  /* 0x00009500ff007a0c */ /* 0x000fe40003f65330 */
[----:B0-----:R-:W2:Y:S04]  /*1fe0*/  LDL R0, [R1+0x70] ;  /* 0x0000700001007983 */ /* 0x001ea80000100800 */
[----:B------:R-:W2:Y:S03]  /*1ff0*/  LDL R248, [R1+0x74] ;  /* 0x0000740001f87983 */ /* 0x000ea60000100800 */
[CC--:B------:R-:W-:Y:S01]  /*2000*/  IMAD.WIDE.U32 R188, R225.reuse, R26.reuse, c[0x0][0x210] ;  /* 0x00008400e1bc7625 */ /* 0x0c0fe200078e001a */
[----:B------:R-:W-:Y:S01]  /*2010*/  ISETP.NE.U32.AND P2, PT, RZ, c[0x0][0x218], PT ;  /* 0x00008600ff007a0c */ /* 0x000fe20003f45070 */
[----:B------:R-:W2:Y:S02]  /*2020*/  LDL R241, [R1+0x68] ;  /* 0x0000680001f17983 */ /* 0x000ea40000100800 */
[----:B------:R-:W-:-:S02]  /*2030*/  IMAD.WIDE.U32 R26, R225, R26, c[0x0][0x208] ;  /* 0x00008200e11a7625 */ /* 0x000fc400078e001a */
[----:B------:R-:W2:Y:S01]  /*2040*/  LDG.E.128 R188, [R188.64] ;  /* 0x00000004bcbc7981 */ /* 0x000ea2000c1e1d00 */
[----:B------:R-:W-:-:S03]  /*2050*/  ISETP.NE.AND.EX P2, PT, RZ, c[0x0][0x21c], PT, P2 ;  /* 0x00008700ff007a0c */ /* 0x000fc60003f45320 */
        /* <DEDUP_REMOVED lines=17> */
[----:B------:R-:W-:Y:S01]  /*2170*/  FSEL R196, R216, RZ, !P2 ;  /* 0x000000ffd8c47208 */ /* 0x000fe20005000000 */
        /* <DEDUP_REMOVED lines=25> */
[----:B------:R-:W-:-:S02]  /*2310*/  FFMA.FTZ R0, R0, R211, R201 ;  /* 0x000000d300007223 */ /* 0x000fc400000100c9 */
[----:B------:R-:W-:Y:S02]  /*2320*/  FADD.FTZ R97, R97, R192 ;  /* 0x000000c061617221 */ /* 0x000fe40000010000 */
[-C--:B------:R-:W-:Y:S02]  /*2330*/  FFMA.FTZ R69, R213, R192.reuse, R69 ;  /* 0x000000c0d5457223 */ /* 0x080fe40000010045 */
[----:B------:R-:W-:Y:S01]  /*2340*/  FFMA.FTZ R249, R248, R192, R200 ;  /* 0x000000c0f8f97223 */ /* 0x000fe200000100c8 */
[----:B------:R-:W-:Y:S01]  /*2350*/  HADD2.F32 R192, -RZ, R193.H0_H0 ;  /* 0x200000c1ffc07230 */ /* 0x000fe20000004100 */
[----:B------:R-:W-:Y:S01]  /*2360*/  FMUL.FTZ R200, R241, R188 ;  /* 0x000000bcf1c87220 */ /* 0x000fe20000410000 */
[----:B------:R0:W-:Y:S01]  /*2370*/  STL [R1+0x8], R0 ;  /* 0x0000080001007387 */ /* 0x0001e20000100800 */
[----:B------:R-:W-:Y:S02]  /*2380*/  FADD.FTZ R148, R148, R202 ;  /* 0x000000ca94947221 */ /* 0x000fe40000010000 */
[----:B------:R-:W-:Y:S01]  /*2390*/  FFMA.FTZ R120, R220, R202, R120 ;  /* 0x000000cadc787223 */ /* 0x000fe20000010078 */
[----:B------:R-:W-:Y:S01]  /*23a0*/  HADD2.F32 R189, -RZ, R189.H1_H1 ;  /* 0x300000bdffbd7230 */ /* 0x000fe20000004100 */
[----:B------:R-:W-:Y:S01]  /*23b0*/  FFMA.FTZ R248, R232, R192, R200 ;  /* 0x000000c0e8f87223 */ /* 0x000fe200000100c8 */
[----:B------:R-:W2:Y:S04]  /*23c0*/  LDL R202, [R1+0x50] ;  /* 0x0000500001ca7983 */ /* 0x000ea80000100800 */
[----:B------:R-:W3:Y:S01]  /*23d0*/  LDL R232, [R1+0x44] ;  /* 0x0000440001e87983 */ /* 0x000ee20000100800 */
[----:B------:R-:W-:-:S03]  /*23e0*/  FMUL.FTZ R8, R5, R8 ;  /* 0x0000000805087220 */ /* 0x000fc60000410000 */
[----:B------:R-:W3:Y:S01]  /*23f0*/  LDL R201, [R1+0x54] ;  /* 0x0000540001c97983 */ /* 0x000ee20000100800 */
[----:B------:R-:W-:Y:S02]  /*2400*/  FADD.FTZ R98, R98, R192 ;  /* 0x000000c062627221 */ /* 0x000fe40000010000 */
[----:B------:R-:W-:Y:S02]  /*2410*/  FFMA.FTZ R70, R8, R192, R70 ;  /* 0x000000c008467223 */ /* 0x000fe40000010046 */
[----:B------:R-:W-:Y:S02]  /*2420*/  FADD.FTZ R150, R150, R188 ;  /* 0x000000bc96967221 */ /* 0x000fe40000010000 */
[----:B------:R-:W-:Y:S01]  /*2430*/  FFMA.FTZ R122, R8, R188, R122 ;  /* 0x000000bc087a7223 */ /* 0x000fe2000001007a */
[----:B------:R-:W-:Y:S01]  /*2440*/  HADD2.F32 R188, -RZ, R193.H1_H1 ;  /* 0x300000c1ffbc7230 */ /* 0x000fe20000004100 */
[----:B------:R-:W-:Y:S01]  /*2450*/  FMUL.FTZ R192, R230, R189 ;  /* 0x000000bde6c07220 */ /* 0x000fe20000410000 */
[----:B------:R-:W3:Y:S01]  /*2460*/  LDL R193, [R1+0x5c] ;  /* 0x00005c0001c17983 */ /* 0x000ee20000100800 */
[----:B------:R-:W-:-:S03]  /*2470*/  FADD.FTZ R96, R96, R211 ;  /* 0x000000d360607221 */ /* 0x000fc60000010000 */
[----:B------:R-:W3:Y:S01]  /*2480*/  LDL R230, [R1+0x48] ;  /* 0x0000480001e67983 */ /* 0x000ee20000100800 */
[----:B------:R-:W-:Y:S02]  /*2490*/  FFMA.FTZ R68, R220, R211, R68 ;  /* 0x000000d3dc447223 */ /* 0x000fe40000010044 */
[----:B----4-:R-:W-:Y:S01]  /*24a0*/  FFMA.FTZ R241, R222, R188, R192 ;  /* 0x000000bcdef17223 */ /* 0x010fe200000100c0 */
[----:B------:R-:W4:Y:S04]  /*24b0*/  LDL R211, [R1+0x58] ;  /* 0x0000580001d37983 */ /* 0x000f280000100800 */
[----:B------:R-:W4:Y:S01]  /*24c0*/  LDL R222, [R1+0x4c] ;  /* 0x00004c0001de7983 */ /* 0x000f220000100800 */
[----:B------:R-:W-:Y:S02]  /*24d0*/  FMUL.FTZ R15, R5, R15 ;  /* 0x0000000f050f7220 */ /* 0x000fe40000410000 */
[----:B------:R-:W-:-:S02]  /*24e0*/  FADD.FTZ R99, R99, R188 ;  /* 0x000000bc63637221 */ /* 0x000fc40000010000 */
        /* <DEDUP_REMOVED lines=9> */
[----:B------:R-:W-:Y:S01]  /*2580*/  FFMA.FTZ R124, R200, R188, R124 ;  /* 0x000000bcc87c7223 */ /* 0x000fe2000001007c */
[----:B------:R-:W-:Y:S01]  /*2590*/  HADD2.F32 R188, -RZ, R194.H1_H1 ;  /* 0x300000c2ffbc7230 */ /* 0x000fe20000004100 */
[----:B------:R-:W-:Y:S02]  /*25a0*/  FADD.FTZ R100, R100, R189 ;  /* 0x000000bd64647221 */ /* 0x000fe40000010000 */
[-C--:B------:R-:W-:Y:S02]  /*25b0*/  FFMA.FTZ R72, R200, R189.reuse, R72 ;  /* 0x000000bdc8487223 */ /* 0x080fe40000010048 */
[----:B------:R-:W-:Y:S02]  /*25c0*/  FADD.FTZ R101, R101, R188 ;  /* 0x000000bc65657221 */ /* 0x000fe40000010000 */
[----:B------:R-:W-:Y:S02]  /*25d0*/  FADD.FTZ R153, R153, R190 ;  /* 0x000000be99997221 */ /* 0x000fe40000010000 */
[----:B--2---:R-:W-:-:S02]  /*25e0*/  FFMA.FTZ R240, R202, R189, R192 ;  /* 0x000000bdcaf07223 */ /* 0x004fc400000100c0 */
        /* <DEDUP_REMOVED lines=11> */
[----:B------:R-:W-:Y:S02]  /*26a0*/  FADD.FTZ R102, R102, R189 ;  /* 0x000000bd66667221 */ /* 0x000fe40000010000 */
[----:B------:R-:W-:Y:S01]  /*26b0*/  FMUL.FTZ R190, R230, R188 ;  /* 0x000000bce6be7220 */ /* 0x000fe20000410000 */
[----:B------:R-:W-:Y:S01]  /*26c0*/  HADD2.F32 R188, -RZ, R195.H1_H1 ;  /* 0x300000c3ffbc7230 */ /* 0x000fe20000004100 */
[-C--:B------:R-:W-:Y:S02]  /*26d0*/  FFMA.FTZ R74, R201, R189.reuse, R74 ;  /* 0x000000bdc94a7223 */ /* 0x080fe4000001004a */
[----:B----4-:R-:W-:Y:S02]  /*26e0*/  FFMA.FTZ R230, R211, R189, R190 ;  /* 0x000000bdd3e67223 */ /* 0x010fe400000100be */
        /* <DEDUP_REMOVED lines=25> */
.L_x_1267:
[----:B0-----:R-:W-:Y:S05]  /*2880*/  BSYNC B1 ;  /* 0x0000000000017941 */ /* 0x001fea0003800000 */
.L_x_1266:
[----:B-----5:R-:W-:Y:S01]  /*2890*/  ISETP.GE.U32.AND P2, PT, R0, 0x80, PT ;  /* 0x000000800000780c */ /* 0x020fe20003f46070 */
[----:B------:R-:W-:-:S12]  /*28a0*/  BSSY B1, `(.L_x_1268) ;  /* 0x0000091000017945 */ /* 0x000fd80003800000 */
[----:B------:R-:W-:Y:S05]  /*28b0*/  @!P2 BRA `(.L_x_1269) ;  /* 0x000008f00000a947 */ /* 0x000fea0003800000 */
[C---:B------:R-:W-:Y:S02]  /*28c0*/  LEA R6, P2, R225.reuse, c[0x0][0x188], 0x4 ;  /* 0x00006200e1067a11 */ /* 0x040fe400078420ff */
[----:B------:R-:W-:Y:S02]  /*28d0*/  ISETP.NE.U32.AND P3, PT, RZ, c[0x0][0x250], PT ;  /* 0x00009400ff007a0c */ /* 0x000fe40003f65070 */
[C---:B------:R-:W-:Y:S02]  /*28e0*/  SHF.L.U32 R14, R225.reuse, 0x3, RZ ;  /* 0x00000003e10e7819 */ /* 0x040fe400000006ff */
[----:B------:R-:W-:Y:S01]  /*28f0*/  SHF.R.U32.HI R13, RZ, 0x1d, R225 ;  /* 0x0000001dff0d7819 */ /* 0x000fe200000116e1 */
[----:B------:R-:W0:Y:S01]  /*2900*/  LDC.U8 R227, c[0x0][0x1f0] ;  /* 0x00007c00ffe37b82 */ /* 0x000e220000000000 */
[----:B------:R-:W-:Y:S01]  /*2910*/  LEA.HI.X R7, R225, c[0x0][0x18c], RZ, 0x4, P2 ;  /* 0x00006300e1077a11 */ /* 0x000fe200010f24ff */
        /* <DEDUP_REMOVED lines=30> */
[--C-:B---3--:R-:W-:Y:S02]  /*2b00*/  HADD2.F32 R207, -RZ, R196.reuse.H0_H0 ;  /* 0x200000c4ffcf7230 */ /* 0x108fe40000004100 */
[----:B------:R-:W-:Y:S02]  /*2b10*/  HADD2.F32 R208, -RZ, R196.H1_H1 ;  /* 0x300000c4ffd07230 */ /* 0x000fe40000004100 */
[--C-:B------:R-:W-:Y:S02]  /*2b20*/  HADD2.F32 R6, -RZ, R197.reuse.H0_H0 ;  /* 0x200000c5ff067230 */ /* 0x100fe40000004100 */
[----:B------:R-:W-:Y:S02]  /*2b30*/  HADD2.F32 R13, -RZ, R197.H1_H1 ;  /* 0x300000c5ff0d7230 */ /* 0x000fe40000004100 */
[--C-:B------:R-:W-:Y:S02]  /*2b40*/  HADD2.F32 R14, -RZ, R198.reuse.H0_H0 ;  /* 0x200000c6ff0e7230 */ /* 0x100fe40000004100 */
[----:B------:R-:W-:-:S02]  /*2b50*/  HADD2.F32 R198, -RZ, R198.H1_H1 ;  /* 0x300000c6ffc67230 */ /* 0x000fc40000004100 */
[--C-:B------:R-:W-:Y:S02]  /*2b60*/  HADD2.F32 R197, -RZ, R199.reuse.H0_H0 ;  /* 0x200000c7ffc57230 */ /* 0x100fe40000004100 */
        /* <DEDUP_REMOVED lines=9> */
[--C-:B--2---:R-:W-:Y:S01]  /*2c00*/  HADD2.F32 R7, -RZ, R188.reuse.H0_H0 ;  /* 0x200000bcff077230 */ /* 0x104fe20000004100 */
[----:B------:R-:W-:Y:S01]  /*2c10*/  FMUL.FTZ R219, R5, R207 ;  /* 0x000000cf05db7220 */ /* 0x000fe20000410000 */
[----:B------:R-:W-:-:S03]  /*2c20*/  HADD2.F32 R188, -RZ, R188.H1_H1 ;  /* 0x300000bcffbc7230 */ /* 0x000fc60000004100 */
[----:B------:R-:W-:Y:S02]  /*2c30*/  FADD.FTZ R156, R156, R7 ;  /* 0x000000079c9c7221 */ /* 0x000fe40000010000 */
[----:B------:R-:W-:Y:S01]  /*2c40*/  FFMA.FTZ R128, R219, R7, R128 ;  /* 0x00000007db807223 */ /* 0x000fe20000010080 */
[--C-:B------:R-:W-:Y:S01]  /*2c50*/  HADD2.F32 R208, -RZ, R192.reuse.H0_H0 ;  /* 0x200000c0ffd07230 */ /* 0x100fe20000004100 */
[----:B------:R-:W-:Y:S01]  /*2c60*/  FADD.FTZ R157, R157, R188 ;  /* 0x000000bc9d9d7221 */ /* 0x000fe20000010000 */
[----:B------:R-:W-:-:S05]  /*2c70*/  HADD2.F32 R192, -RZ, R192.H1_H1 ;  /* 0x300000c0ffc07230 */ /* 0x000fca0000004100 */
[----:B------:R-:W-:Y:S02]  /*2c80*/  FADD.FTZ R105, R105, R192 ;  /* 0x000000c069697221 */ /* 0x000fe40000010000 */
[C---:B------:R-:W-:Y:S02]  /*2c90*/  FMUL.FTZ R6, R5.reuse, R6 ;  /* 0x0000000605067220 */ /* 0x040fe40000410000 */
[----:B----4-:R-:W-:Y:S02]  /*2ca0*/  FMUL.FTZ R207, R216, R7 ;  /* 0x00000007d8cf7220 */ /* 0x010fe40000410000 */
[----:B------:R-:W-:Y:S02]  /*2cb0*/  FMUL.FTZ R7, R5, R199 ;  /* 0x000000c705077220 */ /* 0x000fe40000410000 */
[-C--:B------:R-:W-:Y:S02]  /*2cc0*/  FMUL.FTZ R199, R247, R188.reuse ;  /* 0x000000bcf7c77220 */ /* 0x080fe40000410000 */
[C---:B------:R-:W-:Y:S01]  /*2cd0*/  FFMA.FTZ R129, R7.reuse, R188, R129 ;  /* 0x000000bc07817223 */ /* 0x040fe20000010081 */
[----:B------:R-:W-:Y:S01]  /*2ce0*/  HADD2.F32 R188, -RZ, R189.H0_H0 ;  /* 0x200000bdffbc7230 */ /* 0x000fe20000004100 */
[----:B------:R-:W-:-:S02]  /*2cf0*/  FFMA.FTZ R77, R7, R192, R77 ;  /* 0x000000c0074d7223 */ /* 0x000fc4000001004d */
[----:B------:R-:W-:Y:S01]  /*2d00*/  FFMA.FTZ R247, R246, R192, R199 ;  /* 0x000000c0f6f77223 */ /* 0x000fe200000100c7 */
[----:B------:R-:W-:Y:S01]  /*2d10*/  HADD2.F32 R192, -RZ, R193.H0_H0 ;  /* 0x200000c1ffc07230 */ /* 0x000fe20000004100 */
[----:B------:R-:W-:Y:S02]  /*2d20*/  FFMA.FTZ R225, R225, R208, R207 ;  /* 0x000000d0e1e17223 */ /* 0x000fe400000100cf */
[----:B------:R-:W-:-:S03]  /*2d30*/  FMUL.FTZ R199, R239, R188 ;  /* 0x000000bcefc77220 */ /* 0x000fc60000410000 */
[----:B------:R0:W-:Y:S01]  /*2d40*/  STL [R1+0x4], R225 ;  /* 0x000004e101007387 */ /* 0x0001e20000100800 */
[----:B------:R-:W-:-:S03]  /*2d50*/  FFMA.FTZ R246, R236, R192, R199 ;  /* 0x000000c0ecf67223 */ /* 0x000fc600000100c7 */
[----:B------:R-:W2:Y:S01]  /*2d60*/  LDL R199, [R1+0x18] ;  /* 0x0000180001c77983 */ /* 0x000ea20000100800 */
[----:B------:R-:W-:Y:S02]  /*2d70*/  FADD.FTZ R158, R158, R188 ;  /* 0x000000bc9e9e7221 */ /* 0x000fe40000010000 */
[----:B------:R-:W-:Y:S01]  /*2d80*/  FFMA.FTZ R130, R6, R188, R130 ;  /* 0x000000bc06827223 */ /* 0x000fe20000010082 */
[----:B------:R-:W-:Y:S02]  /*2d90*/  HADD2.F32 R188, -RZ, R193.H1_H1 ;  /* 0x300000c1ffbc7230 */ /* 0x000fe40000004100 */
[----:B------:R-:W3:Y:S01]  /*2da0*/  LDL R193, [R1+0x1c] ;  /* 0x00001c0001c17983 */ /* 0x000ee20000100800 */
[----:B------:R-:W-:Y:S01]  /*2db0*/  HADD2.F32 R189, -RZ, R189.H1_H1 ;  /* 0x300000bdffbd7230 */ /* 0x000fe20000004100 */
[----:B------:R-:W-:Y:S02]  /*2dc0*/  FADD.FTZ R106, R106, R192 ;  /* 0x000000c06a6a7221 */ /* 0x000fe40000010000 */
[----:B------:R-:W-:-:S02]  /*2dd0*/  FFMA.FTZ R78, R6, R192, R78 ;  /* 0x000000c0064e7223 */ /* 0x000fc4000001004e */
[----:B------:R-:W-:Y:S02]  /*2de0*/  FMUL.FTZ R13, R5, R13 ;  /* 0x0000000d050d7220 */ /* 0x000fe40000410000 */
        /* <DEDUP_REMOVED lines=8> */
[----:B------:R-:W-:Y:S01]  /*2e70*/  FMUL.FTZ R14, R5, R14 ;  /* 0x0000000e050e7220 */ /* 0x000fe20000410000 */
[----:B------:R-:W-:Y:S01]  /*2e80*/  HADD2.F32 R190, -RZ, R190.H1_H1 ;  /* 0x300000beffbe7230 */ /* 0x000fe20000004100 */
[-C--:B------:R-:W-:Y:S02]  /*2e90*/  FMUL.FTZ R192, R52, R188.reuse ;  /* 0x000000bc34c07220 */ /* 0x080fe40000410000 */
[----:B------:R-:W-:Y:S02]  /*2ea0*/  FADD.FTZ R160, R160, R188 ;  /* 0x000000bca0a07221 */ /* 0x000fe40000010000 */
[----:B------:R-:W-:Y:S01]  /*2eb0*/  FFMA.FTZ R132, R14, R188, R132 ;  /* 0x000000bc0e847223 */ /* 0x000fe20000010084 */
[----:B------:R-:W-:Y:S01]  /*2ec0*/  HADD2.F32 R188, -RZ, R194.H1_H1 ;  /* 0x300000c2ffbc7230 */ /* 0x000fe20000004100 */
[----:B------:R-:W-:-:S02]  /*2ed0*/  FADD.FTZ R108, R108, R189 ;  /* 0x000000bd6c6c7221 */ /* 0x000fc40000010000 */
[-C--:B------:R-:W-:Y:S02]  /*2ee0*/  FFMA.FTZ R80, R14, R189.reuse, R80 ;  /* 0x000000bd0e507223 */ /* 0x080fe40000010050 */
[----:B------:R-:W-:Y:S02]  /*2ef0*/  FFMA.FTZ R236, R227, R189, R192 ;  /* 0x000000bde3ec7223 */ /* 0x000fe400000100c0 */
[----:B------:R-:W-:Y:S02]  /*2f00*/  FMUL.FTZ R207, R5, R198 ;  /* 0x000000c605cf7220 */ /* 0x000fe40000410000 */
[----:B------:R-:W-:Y:S02]  /*2f10*/  FMUL.FTZ R189, R53, R190 ;  /* 0x000000be35bd7220 */ /* 0x000fe40000410000 */
[----:B------:R-:W-:Y:S02]  /*2f20*/  FADD.FTZ R109, R109, R188 ;  /* 0x000000bc6d6d7221 */ /* 0x000fe40000010000 */
[----:B------:R-:W-:-:S02]  /*2f30*/  FFMA.FTZ R81, R207, R188, R81 ;  /* 0x000000bccf517223 */ /* 0x000fc40000010051 */
[----:B------:R-:W-:Y:S01]  /*2f40*/  FFMA.FTZ R231, R212, R188, R189 ;  /* 0x000000bcd4e77223 */ /* 0x000fe200000100bd */
[----:B------:R-:W-:Y:S01]  /*2f50*/  HADD2.F32 R188, -RZ, R191.H0_H0 ;  /* 0x200000bfffbc7230 */ /* 0x000fe20000004100 */
[----:B------:R-:W-:Y:S01]  /*2f60*/  FADD.FTZ R104, R104, R208 ;  /* 0x000000d068687221 */ /* 0x000fe20000010000 */
[----:B------:R-:W-:Y:S01]  /*2f70*/  HADD2.F32 R189, -RZ, R195.H0_H0 ;  /* 0x200000c3ffbd7230 */ /* 0x000fe20000004100 */
[----:B------:R-:W-:Y:S01]  /*2f80*/  FFMA.FTZ R76, R219, R208, R76 ;  /* 0x000000d0db4c7223 */ /* 0x000fe2000001004c */
[----:B------:R-:W-:Y:S01]  /*2f90*/  HADD2.F32 R191, -RZ, R191.H1_H1 ;  /* 0x300000bfffbf7230 */ /* 0x000fe20000004100 */
[----:B------:R-:W-:Y:S02]  /*2fa0*/  FADD.FTZ R161, R161, R190 ;  /* 0x000000bea1a17221 */ /* 0x000fe40000010000 */
[----:B------:R-:W-:Y:S02]  /*2fb0*/  FFMA.FTZ R133, R207, R190, R133 ;  /* 0x000000becf857223 */ /* 0x000fe40000010085 */
[----:B------:R-:W-:-:S02]  /*2fc0*/  FMUL.FTZ R208, R5, R197 ;  /* 0x000000c505d07220 */ /* 0x000fc40000410000 */
[-C--:B------:R-:W-:Y:S02]  /*2fd0*/  FMUL.FTZ R190, R54, R188.reuse ;  /* 0x000000bc36be7220 */ /* 0x080fe40000410000 */
[----:B------:R-:W-:Y:S02]  /*2fe0*/  FADD.FTZ R162, R162, R188 ;  /* 0x000000bca2a27221 */ /* 0x000fe40000010000 */
[----:B------:R-:W-:Y:S01]  /*2ff0*/  FFMA.FTZ R134, R208, R188, R134 ;  /* 0x000000bcd0867223 */ /* 0x000fe20000010086 */
[----:B------:R-:W-:Y:S01]  /*3000*/  HADD2.F32 R188, -RZ, R195.H1_H1 ;  /* 0x300000c3ffbc7230 */ /* 0x000fe20000004100 */
[----:B------:R-:W-:Y:S02]  /*3010*/  FADD.FTZ R110, R110, R189 ;  /* 0x000000bd6e6e7221 */ /* 0x000fe40000010000 */
[----:B------:R-:W-:Y:S02]  /*3020*/  FFMA.FTZ R82, R208, R189, R82 ;  /* 0x000000bdd0527223 */ /* 0x000fe40000010052 */
[----:B------:R-:W-:-:S02]  /*3030*/  FMUL.FTZ R212, R5, R196 ;  /* 0x000000c405d47220 */ /* 0x000fc40000410000 */
[----:B------:R-:W-:Y:S02]  /*3040*/  FADD.FTZ R111, R111, R188 ;  /* 0x000000bc6f6f7221 */ /* 0x000fe40000010000 */
[C---:B------:R-:W-:Y:S02]  /*3050*/  FFMA.FTZ R83, R212.reuse, R188, R83 ;  /* 0x000000bcd4537223 */ /* 0x040fe40000010053 */
[----:B------:R-:W-:Y:S02]  /*3060*/  FADD.FTZ R163, R163, R191 ;  /* 0x000000bfa3a37221 */ /* 0x000fe40000010000 */
[----:B------:R-:W-:Y:S02]  /*3070*/  FFMA.FTZ R135, R212, R191, R135 ;  /* 0x000000bfd4877223 */ /* 0x000fe40000010087 */
        /* <DEDUP_REMOVED lines=19> */
.L_x_1269:
[----:B0-----:R-:W-:Y:S05]  /*31b0*/  BSYNC B1 ;  /* 0x0000000000017941 */ /* 0x001fea0003800000 */
.L_x_1268:
[----:B------:R-:W-:Y:S05]  /*31c0*/  BRA.DIV ~URZ, `(.L_x_1270) ;  /* 0x000044027f007947 */ /* 0x000fea000b800000 */
[----:B------:R0:W1:Y:S02]  /*31d0*/  SHFL.BFLY PT, R191, R224, 0x1, 0x1f ;  /* 0x0c201f00e0bf7f89 */ /* 0x00006400000e0000 */
.L_x_1295:
        /* <DEDUP_REMOVED lines=18> */
.L_x_1296:
        /* <DEDUP_REMOVED lines=19> */
[--C-:B------:R-:W-:Y:S02]  /*3430*/  @P2 HADD2.F32 R188, -RZ, R48.reuse.H0_H0 ;  /* 0x20000030ffbc2230 */ /* 0x100fe40000004100 */
[----:B------:R-:W-:Y:S02]  /*3440*/  @P2 HADD2.F32 R191, -RZ, R48.H1_H1 ;  /* 0x30000030ffbf2230 */ /* 0x000fe40000004100 */
[----:B------:R-:W-:Y:S01]  /*3450*/  @P2 HADD2.F32 R198, -RZ, R51.H0_H0 ;  /* 0x20000033ffc62230 */ /* 0x000fe20000004100 */
        /* <DEDUP_REMOVED lines=9> */
[----:B------:R-:W-:-:S04]  /*34f0*/  @P4 F2FP.PACK_AB R193, RZ, R190 ;  /* 0x000000beffc1423e */ /* 0x000fc800000000ff */
[----:B------:R-:W-:Y:S02]  /*3500*/  @P4 PRMT R164, R193, 0x7610, R164 ;  /* 0x00007610c1a44816 */ /* 0x000fe400000000a4 */
[----:B------:R-:W-:Y:S01]  /*3510*/  @P3 F2FP.PACK_AB R193, RZ, R196 ;  /* 0x000000c4ffc1323e */ /* 0x000fe200000000ff */
[----:B------:R-:W-:-:S03]  /*3520*/  FFMA.FTZ R196, R217, R195, R192 ;  /* 0x000000c3d9c47223 */ /* 0x000fc600000100c0 */
[----:B------:R-:W-:Y:S01]  /*3530*/  @P3 PRMT R168, R193, 0x7610, R168 ;  /* 0x00007610c1a83816 */ /* 0x000fe200000000a8 */
[----:B------:R-:W-:-:S04]  /*3540*/  FADD.FTZ R196, R252, -R196 ;  /* 0x800000c4fcc47221 */ /* 0x000fc80000010000 */
[----:B------:R-:W-:Y:S02]  /*3550*/  FMUL.FTZ R193, R5, R196 ;  /* 0x000000c405c17220 */ /* 0x000fe40000410000 */
[----:B------:R-:W-:-:S04]  /*3560*/  FFMA.FTZ R196, R12, R195, R192 ;  /* 0x000000c30cc47223 */ /* 0x000fc800000100c0 */
[----:B------:R-:W-:Y:S02]  /*3570*/  FADD.FTZ R196, R245, -R196 ;  /* 0x800000c4f5c47221 */ /* 0x000fe40000010000 */
[----:B--2---:R-:W-:Y:S01]  /*3580*/  FADD.FTZ R189, R197, -R189 ;  /* 0x800000bdc5bd7221 */ /* 0x004fe20000010000 */
[----:B------:R-:W-:-:S03]  /*3590*/  @P2 HADD2.F32 R197, -RZ, R50.H1_H1 ;  /* 0x30000032ffc52230 */ /* 0x000fc60000004100 */
[----:B------:R-:W-:-:S04]  /*35a0*/  FMUL.FTZ R189, R5, R189 ;  /* 0x000000bd05bd7220 */ /* 0x000fc80000410000 */
[----:B------:R-:W-:-:S05]  /*35b0*/  @P2 FADD.FTZ R189, R189, R191 ;  /* 0x000000bfbdbd2221 */ /* 0x000fca0000010000 */
[----:B------:R-:W-:Y:S01]  /*35c0*/  @P4 F2FP.PACK_AB R191, RZ, R189 ;  /* 0x000000bdffbf423e */ /* 0x000fe200000000ff */
[----:B------:R-:W-:-:S03]  /*35d0*/  FMUL.FTZ R189, R189, c[0x0][0x1e8] ;  /* 0x00007a00bdbd7a20 */ /* 0x000fc60000410000 */
[----:B------:R-:W-:Y:S01]  /*35e0*/  @P4 PRMT R164, R164, 0x5410, R191 ;  /* 0x00005410a4a44816 */ /* 0x000fe200000000bf */
[----:B------:R-:W-:Y:S01]  /*35f0*/  @P2 HADD2.F32 R191, -RZ, R49.H0_H0 ;  /* 0x20000031ffbf2230 */ /* 0x000fe20000004100 */
[----:B------:R-:W-:Y:S02]  /*3600*/  @P3 FSEL R190, R189, RZ, P5 ;  /* 0x000000ffbdbe3208 */ /* 0x000fe40002800000 */
[----:B------:R-:W-:Y:S02]  /*3610*/  @P3 LOP3.LUT P5, RZ, R16, 0xff0000, RZ, 0xc0, !PT ;  /* 0x00ff000010ff3812 */ /* 0x000fe400078ac0ff */
[----:B------:R-:W-:Y:S01]  /*3620*/  @P2 FADD.FTZ R193, R193, R191 ;  /* 0x000000bfc1c12221 */ /* 0x000fe20000010000 */
[----:B------:R-:W-:-:S04]  /*3630*/  @P3 F2FP.PACK_AB R190, RZ, R190 ;  /* 0x000000beffbe323e */ /* 0x000fc800000000ff */
[----:B------:R-:W-:Y:S01]  /*3640*/  @P4 F2FP.PACK_AB R191, RZ, R193 ;  /* 0x000000c1ffbf423e */ /* 0x000fe200000000ff */
[----:B------:R-:W-:Y:S01]  /*3650*/  FMUL.FTZ R193, R193, c[0x0][0x1e8] ;  /* 0x00007a00c1c17a20 */ /* 0x000fe20000410000 */
[----:B------:R-:W-:Y:S01]  /*3660*/  @P3 PRMT R168, R168, 0x5410, R190 ;  /* 0x00005410a8a83816 */ /* 0x000fe200000000be */
[----:B------:R-:W-:Y:S01]  /*3670*/  @P2 HADD2.F32 R190, -RZ, R49.H1_H1 ;  /* 0x30000031ffbe2230 */ /* 0x000fe20000004100 */
[----:B------:R-:W-:Y:S02]  /*3680*/  @P4 PRMT R165, R191, 0x7610, R165 ;  /* 0x00007610bfa54816 */ /* 0x000fe400000000a5 */
[----:B------:R-:W-:Y:S02]  /*3690*/  @P3 FSEL R191, R193, RZ, P5 ;  /* 0x000000ffc1bf3208 */ /* 0x000fe40002800000 */
[----:B------:R-:W-:Y:S02]  /*36a0*/  @P3 LOP3.LUT P5, RZ, R16, 0xff000000, RZ, 0xc0, !PT ;  /* 0xff00000010ff3812 */ /* 0x000fe400078ac0ff */
[----:B------:R-:W-:-:S04]  /*36b0*/  @P3 F2FP.PACK_AB R191, RZ, R191 ;  /* 0x000000bfffbf323e */ /* 0x000fc800000000ff */
[----:B------:R-:W-:Y:S01]  /*36c0*/  @P3 PRMT R169, R191, 0x7610, R169 ;  /* 0x00007610bfa93816 */ /* 0x000fe200000000a9 */
[----:B------:R-:W-:-:S04]  /*36d0*/  FMUL.FTZ R191, R5, R196 ;  /* 0x000000c405bf7220 */ /* 0x000fc80000410000 */
[----:B------:R-:W-:-:S04]  /*36e0*/  @P2 FADD.FTZ R191, R191, R190 ;  /* 0x000000bebfbf2221 */ /* 0x000fc80000010000 */
[----:B------:R-:W-:Y:S01]  /*36f0*/  FMUL.FTZ R196, R191, c[0x0][0x1e8] ;  /* 0x00007a00bfc47a20 */ /* 0x000fe20000410000 */
[----:B------:R-:W-:Y:S01]  /*3700*/  @P4 F2FP.PACK_AB R190, RZ, R191 ;  /* 0x000000bfffbe423e */ /* 0x000fe200000000ff */
[----:B------:R-:W-:-:S03]  /*3710*/  @P2 HADD2.F32 R191, -RZ, R50.H0_H0 ;  /* 0x20000032ffbf2230 */ /* 0x000fc60000004100 */
[----:B------:R-:W-:Y:S02]  /*3720*/  @P4 PRMT R165, R165, 0x5410, R190 ;  /* 0x00005410a5a54816 */ /* 0x000fe400000000be */
[----:B------:R-:W-:-:S04]  /*3730*/  @P3 FSEL R190, R196, RZ, P5 ;  /* 0x000000ffc4be3208 */ /* 0x000fc80002800000 */
        /* <DEDUP_REMOVED lines=18> */
[----:B------:R-:W-:-:S04]  /*3860*/  FMUL.FTZ R191, R5, R191 ;  /* 0x000000bf05bf7220 */ /* 0x000fc80000410000 */
[----:B------:R-:W-:-:S05]  /*3870*/  @P2 FADD.FTZ R191, R191, R197 ;  /* 0x000000c5bfbf2221 */ /* 0x000fca0000010000 */
[----:B------:R-:W-:-:S04]  /*3880*/  @P4 F2FP.PACK_AB R197, RZ, R191 ;  /* 0x000000bfffc5423e */ /* 0x000fc800000000ff */
[----:B------:R-:W-:Y:S01]  /*3890*/  @P4 PRMT R166, R166, 0x5410, R197 ;  /* 0x00005410a6a64816 */ /* 0x000fe200000000c5 */
[----:B------:R-:W-:-:S05]  /*38a0*/  FMUL.FTZ R197, R191, c[0x0][0x1e8] ;  /* 0x00007a00bfc57a20 */ /* 0x000fca0000410000 */
        /* <DEDUP_REMOVED lines=24> */
[----:B------:R-:W-:Y:S02]  /*3a30*/  FSEL R190, R190, RZ, P2 ;  /* 0x000000ffbebe7208 */ /* 0x000fe40001000000 */
[----:B------:R-:W-:Y:S02]  /*3a40*/  LOP3.LUT P2, RZ, R19, 0xff00, RZ, 0xc0, !PT ;  /* 0x0000ff0013ff7812 */ /* 0x000fe4000784c0ff */
[----:B------:R-:W-:Y:S02]  /*3a50*/  @P4 F2FP.PACK_AB R198, RZ, R192 ;  /* 0x000000c0ffc6423e */ /* 0x000fe400000000ff */
[----:B------:R-:W-:Y:S02]  /*3a60*/  FSEL R197, R197, RZ, P2 ;  /* 0x000000ffc5c57208 */ /* 0x000fe40001000000 */
[----:B------:R-:W-:Y:S02]  /*3a70*/  LOP3.LUT P2, RZ, R18, 0xff00, RZ, 0xc0, !PT ;  /* 0x0000ff0012ff7812 */ /* 0x000fe4000784c0ff */
[----:B------:R-:W-:-:S02]  /*3a80*/  F2FP.PACK_AB R190, R197, R190 ;  /* 0x000000bec5be723e */ /* 0x000fc400000000ff */
[----:B------:R-:W-:Y:S02]  /*3a90*/  FSEL R197, R189, RZ, P2 ;  /* 0x000000ffbdc57208 */ /* 0x000fe40001000000 */
[----:B------:R-:W-:Y:S02]  /*3aa0*/  LOP3.LUT P2, RZ, R19, 0xff0000, RZ, 0xc0, !PT ;  /* 0x00ff000013ff7812 */ /* 0x000fe4000784c0ff */
[----:B------:R-:W-:Y:S01]  /*3ab0*/  F2FP.PACK_AB R189, R196, R193 ;  /* 0x000000c1c4bd723e */ /* 0x000fe200000000ff */
[----:B------:R-:W-:Y:S01]  /*3ac0*/  FMUL.FTZ R193, R192, c[0x0][0x1e8] ;  /* 0x00007a00c0c17a20 */ /* 0x000fe20000410000 */
[----:B------:R-:W-:Y:S01]  /*3ad0*/  FSEL R191, R191, RZ, P2 ;  /* 0x000000ffbfbf7208 */ /* 0x000fe20001000000 */
[----:B------:R-:W-:Y:S01]  /*3ae0*/  HFMA2.MMA R196, -RZ, RZ, 0, 9.5367431640625e-07 ;  /* 0x00000010ffc47435 */ /* 0x000fe200000001ff */
[----:B------:R-:W-:Y:S02]  /*3af0*/  ISETP.NE.U32.AND P2, PT, RZ, c[0x0][0x258], PT ;  /* 0x00009600ff007a0c */ /* 0x000fe40003f45070 */
[----:B------:R-:W-:-:S02]  /*3b00*/  @P4 PRMT R167, R167, 0x5410, R198 ;  /* 0x00005410a7a74816 */ /* 0x000fc400000000c6 */
[----:B------:R-:W-:Y:S02]  /*3b10*/  @P3 LOP3.LUT P4, RZ, R17, 0xff000000, RZ, 0xc0, !PT ;  /* 0xff00000011ff3812 */ /* 0x000fe4000788c0ff */
[----:B------:R-:W-:Y:S02]  /*3b20*/  ISETP.NE.AND.EX P2, PT, RZ, c[0x0][0x25c], PT, P2 ;  /* 0x00009700ff007a0c */ /* 0x000fe40003f45320 */
[----:B------:R-:W-:Y:S02]  /*3b30*/  @P3 FSEL R192, R193, RZ, P4 ;  /* 0x000000ffc1c03208 */ /* 0x000fe40002000000 */
[----:B------:R-:W-:Y:S02]  /*3b40*/  LOP3.LUT P4, RZ, R19, 0xff000000, RZ, 0xc0, !PT ;  /* 0xff00000013ff7812 */ /* 0x000fe4000788c0ff */
[----:B------:R-:W-:Y:S02]  /*3b50*/  @P3 F2FP.PACK_AB R192, RZ, R192 ;  /* 0x000000c0ffc0323e */ /* 0x000fe400000000ff */
[----:B------:R-:W-:-:S02]  /*3b60*/  FSEL R193, R193, RZ, P4 ;  /* 0x000000ffc1c17208 */ /* 0x000fc40002000000 */
[----:B------:R-:W-:Y:S02]  /*3b70*/  @P3 PRMT R171, R171, 0x5410, R192 ;  /* 0x00005410abab3816 */ /* 0x000fe400000000c0 */
[----:B------:R-:W-:Y:S01]  /*3b80*/  F2FP.PACK_AB R191, R193, R191 ;  /* 0x000000bfc1bf723e */ /* 0x000fe200000000ff */
[----:B------:R-:W-:Y:S01]  /*3b90*/  @P2 IMAD.WIDE.U32 R192, R2, R196, c[0x0][0x258] ;  /* 0x0000960002c02625 */ /* 0x000fe200078e00c4 */
[----:B------:R-:W-:-:S04]  /*3ba0*/  F2FP.PACK_AB R188, R197, R188 ;  /* 0x000000bcc5bc723e */ /* 0x000fc800000000ff */
[----:B------:R1:W-:Y:S02]  /*3bb0*/  @P2 STG.E.128 [R192.64], R164 ;  /* 0x000000a4c0002986 */ /* 0x0003e4000c101d04 */
[----:B-1----:R-:W-:-:S05]  /*3bc0*/  IMAD.WIDE.U32 R192, R2, R196, c[0x0][0x248] ;  /* 0x0000920002c07625 */ /* 0x002fca00078e00c4 */
[----:B------:R1:W-:Y:S02]  /*3bd0*/  STG.E.128 [R192.64], R188 ;  /* 0x000000bcc0007986 */ /* 0x0003e4000c101d04 */
[----:B-1----:R-:W-:-:S04]  /*3be0*/  @P3 LEA R188, P2, R2, c[0x0][0x250], 0x4 ;  /* 0x0000940002bc3a11 */ /* 0x002fc800078420ff */
[C---:B------:R-:W-:Y:S02]  /*3bf0*/  @P3 LEA.HI.X R189, R2.reuse, c[0x0][0x254], RZ, 0x4, P2 ;  /* 0x0000950002bd3a11 */ /* 0x040fe400010f24ff */
[----:B------:R-:W-:-:S03]  /*3c00*/  IADD3 R2, R2, 0x20, RZ ;  /* 0x0000002002027810 */ /* 0x000fc60007ffe0ff */
[----:B------:R1:W-:Y:S04]  /*3c10*/  @P3 STG.E.128 [R188.64], R168 ;  /* 0x000000a8bc003986 */ /* 0x0003e8000c101d04 */
.L_x_1273:
[----:B------:R-:W-:Y:S05]  /*3c20*/  BSYNC B1 ;  /* 0x0000000000017941 */ /* 0x000fea0003800000 */
.L_x_1272:
        /* <DEDUP_REMOVED lines=10> */
[----:B------:R-:W-:Y:S02]  /*3cd0*/  @P2 HADD2.F32 R191, -RZ, R176.H1_H1 ;  /* 0x300000b0ffbf2230 */ /* 0x000fe40000004100 */
[----:B------:R-:W-:Y:S02]  /*3ce0*/  @P2 HADD2.F32 R197, -RZ, R178.H1_H1 ;  /* 0x300000b2ffc52230 */ /* 0x000fe40000004100 */
[----:B------:R-:W-:Y:S02]  /*3cf0*/  @P2 HADD2.F32 R198, -RZ, R179.H0_H0 ;  /* 0x200000b3ffc62230 */ /* 0x000fe40000004100 */
[----:B------:R-:W-:Y:S02]  /*3d00*/  @P3 LOP3.LUT P5, RZ, R20, 0xff00, RZ, 0xc0, !PT ;  /* 0x0000ff0014ff3812 */ /* 0x000fe400078ac0ff */
[----:B------:R-:W-:Y:S01]  /*3d10*/  @P3 LOP3.LUT P6, RZ, R21, 0xff, RZ, 0xc0, !PT ;  /* 0x000000ff15ff3812 */ /* 0x000fe200078cc0ff */
[----:B--2---:R-:W-:Y:S02]  /*3d20*/  FADD.FTZ R188, R189, -R188 ;  /* 0x800000bcbdbc7221 */ /* 0x004fe40000010000 */
[----:B------:R-:W-:-:S02]  /*3d30*/  FFMA.FTZ R189, R215, R195, R192 ;  /* 0x000000c3d7bd7223 */ /* 0x000fc400000100c0 */
[----:B------:R-:W-:Y:S01]  /*3d40*/  FMUL.FTZ R190, R5, R188 ;  /* 0x000000bc05be7220 */ /* 0x000fe20000410000 */
[----:B------:R-:W-:Y:S01]  /*3d50*/  @P2 HADD2.F32 R188, -RZ, R176.H0_H0 ;  /* 0x200000b0ffbc2230 */ /* 0x000fe20000004100 */
        /* <DEDUP_REMOVED lines=10> */
[----:B------:R-:W-:Y:S02]  /*3e00*/  @P4 F2FP.PACK_AB R193, RZ, R190 ;  /* 0x000000beffc1423e */ /* 0x000fe400000000ff */
[----:B------:R-:W-:Y:S01]  /*3e10*/  @P4 F2FP.PACK_AB R191, RZ, R189 ;  /* 0x000000bdffbf423e */ /* 0x000fe200000000ff */
[----:B------:R-:W-:Y:S01]  /*3e20*/  FMUL.FTZ R189, R189, c[0x0][0x1e8] ;  /* 0x00007a00bdbd7a20 */ /* 0x000fe20000410000 */
[----:B------:R-:W-:Y:S02]  /*3e30*/  @P4 PRMT R164, R193, 0x7610, R164 ;  /* 0x00007610c1a44816 */ /* 0x000fe400000000a4 */
[----:B------:R-:W-:Y:S01]  /*3e40*/  @P3 F2FP.PACK_AB R193, RZ, R196 ;  /* 0x000000c4ffc1323e */ /* 0x000fe200000000ff */
[----:B------:R-:W-:Y:S01]  /*3e50*/  FFMA.FTZ R196, R214, R195, R192 ;  /* 0x000000c3d6c47223 */ /* 0x000fe200000100c0 */
[----:B------:R-:W-:Y:S01]  /*3e60*/  @P4 PRMT R164, R164, 0x5410, R191 ;  /* 0x00005410a4a44816 */ /* 0x000fe200000000bf */
[----:B------:R-:W-:Y:S01]  /*3e70*/  @P2 HADD2.F32 R191, -RZ, R177.H0_H0 ;  /* 0x200000b1ffbf2230 */ /* 0x000fe20000004100 */
[----:B------:R-:W-:Y:S01]  /*3e80*/  @P3 PRMT R168, R193, 0x7610, R168 ;  /* 0x00007610c1a83816 */ /* 0x000fe200000000a8 */
[----:B------:R-:W-:Y:S01]  /*3e90*/  FADD.FTZ R196, R250, -R196 ;  /* 0x800000c4fac47221 */ /* 0x000fe20000010000 */
[----:B------:R-:W-:-:S02]  /*3ea0*/  @P3 FSEL R190, R189, RZ, P5 ;  /* 0x000000ffbdbe3208 */ /* 0x000fc40002800000 */
[----:B------:R-:W-:Y:S01]  /*3eb0*/  @P3 LOP3.LUT P5, RZ, R20, 0xff0000, RZ, 0xc0, !PT ;  /* 0x00ff000014ff3812 */ /* 0x000fe200078ac0ff */
[----:B------:R-:W-:Y:S01]  /*3ec0*/  FMUL.FTZ R193, R5, R196 ;  /* 0x000000c405c17220 */ /* 0x000fe20000410000 */
[----:B------:R-:W-:Y:S01]  /*3ed0*/  @P3 F2FP.PACK_AB R190, RZ, R190 ;  /* 0x000000beffbe323e */ /* 0x000fe200000000ff */
[----:B------:R-:W-:Y:S02]  /*3ee0*/  FFMA.FTZ R196, R10, R195, R192 ;  /* 0x000000c30ac47223 */ /* 0x000fe400000100c0 */
[----:B------:R-:W-:Y:S01]  /*3ef0*/  @P2 FADD.FTZ R193, R193, R191 ;  /* 0x000000bfc1c12221 */ /* 0x000fe20000010000 */
[----:B------:R-:W-:Y:S01]  /*3f00*/  @P3 PRMT R168, R168, 0x5410, R190 ;  /* 0x00005410a8a83816 */ /* 0x000fe200000000be */
[----:B------:R-:W-:Y:S01]  /*3f10*/  FADD.FTZ R196, R243, -R196 ;  /* 0x800000c4f3c47221 */ /* 0x000fe20000010000 */
[----:B------:R-:W-:Y:S02]  /*3f20*/  @P2 HADD2.F32 R190, -RZ, R177.H1_H1 ;  /* 0x300000b1ffbe2230 */ /* 0x000fe40000004100 */
[----:B------:R-:W-:Y:S01]  /*3f30*/  @P4 F2FP.PACK_AB R191, RZ, R193 ;  /* 0x000000c1ffbf423e */ /* 0x000fe200000000ff */
[----:B------:R-:W-:-:S03]  /*3f40*/  FMUL.FTZ R193, R193, c[0x0][0x1e8] ;  /* 0x00007a00c1c17a20 */ /* 0x000fc60000410000 */
        /* <DEDUP_REMOVED lines=90> */
.L_x_1275:
[----:B------:R-:W-:Y:S05]  /*44f0*/  BSYNC B1 ;  /* 0x0000000000017941 */ /* 0x000fea0003800000 */
.L_x_1274:
        /* <DEDUP_REMOVED lines=140> */
.L_x_1277:
[----:B------:R-:W-:Y:S05]  /*4dc0*/  BSYNC B1 ;  /* 0x0000000000017941 */ /* 0x000fea0003800000 */
.L_x_1276:
        /* <DEDUP_REMOVED lines=13> */
[----:B-----5:R-:W-:-:S06]  /*4ea0*/  @P5 HADD2.F32 R197, -RZ, R187.H0_H0 ;  /* 0x200000bbffc55230 */ /* 0x020fcc0000004100 */
[----:B------:R-:W-:Y:S01]  /*4eb0*/  @P2 LOP3.LUT P6, RZ, R29, 0xff, RZ, 0xc0, !PT ;  /* 0x000000ff1dff2812 */ /* 0x000fe200078cc0ff */
[----:B--2---:R-:W-:-:S04]  /*4ec0*/  FADD.FTZ R188, R189, -R188 ;  /* 0x800000bcbdbc7221 */ /* 0x004fc80000010000 */
[----:B------:R-:W-:Y:S01]  /*4ed0*/  FMUL.FTZ R189, R5, R188 ;  /* 0x000000bc05bd7220 */ /* 0x000fe20000410000 */
[----:B------:R-:W-:-:S05]  /*4ee0*/  @P5 HADD2.F32 R188, -RZ, R184.H0_H0 ;  /* 0x200000b8ffbc5230 */ /* 0x000fca0000004100 */
[----:B------:R-:W-:Y:S01]  /*4ef0*/  @P5 FADD.FTZ R189, R189, R188 ;  /* 0x000000bcbdbd5221 */ /* 0x000fe20000010000 */
[----:B------:R-:W-:-:S03]  /*4f00*/  @P2 MOV R188, R28 ;  /* 0x0000001c00bc2202 */ /* 0x000fc60000000f00 */
[----:B------:R-:W-:Y:S01]  /*4f10*/  FMUL.FTZ R193, R189, c[0x0][0x1e8] ;  /* 0x00007a00bdc17a20 */ /* 0x000fe20000410000 */
[----:B------:R-:W-:Y:S01]  /*4f20*/  @P2 LOP3.LUT P3, RZ, R188, 0xff, RZ, 0xc0, !PT ;  /* 0x000000ffbcff2812 */ /* 0x000fe2000786c0ff */
[----:B------:R-:W-:Y:S01]  /*4f30*/  FFMA.FTZ R188, R7, R195, R190 ;  /* 0x000000c307bc7223 */ /* 0x000fe200000100be */
[----:B------:R-:W-:Y:S02]  /*4f40*/  @P4 F2FP.PACK_AB R189, RZ, R189 ;  /* 0x000000bdffbd423e */ /* 0x000fe400000000ff */
[----:B------:R-:W-:Y:S01]  /*4f50*/  @P2 FSEL R194, R193, RZ, P3 ;  /* 0x000000ffc1c22208 */ /* 0x000fe20001800000 */
[----:B------:R-:W-:Y:S01]  /*4f60*/  FADD.FTZ R188, R247, -R188 ;  /* 0x800000bcf7bc7221 */ /* 0x000fe20000010000 */
[----:B------:R-:W-:Y:S02]  /*4f70*/  @P4 PRMT R164, R189, 0x7610, R164 ;  /* 0x00007610bda44816 */ /* 0x000fe400000000a4 */
[----:B------:R-:W-:Y:S01]  /*4f80*/  @P2 F2FP.PACK_AB R189, RZ, R194 ;  /* 0x000000c2ffbd223e */ /* 0x000fe200000000ff */
[----:B------:R-:W-:Y:S01]  /*4f90*/  FMUL.FTZ R191, R5, R188 ;  /* 0x000000bc05bf7220 */ /* 0x000fe20000410000 */
[----:B------:R-:W-:Y:S01]  /*4fa0*/  @P5 HADD2.F32 R188, -RZ, R184.H1_H1 ;  /* 0x300000b8ffbc5230 */ /* 0x000fe20000004100 */
[----:B------:R-:W-:Y:S01]  /*4fb0*/  FFMA.FTZ R194, R6, R195, R190 ;  /* 0x000000c306c27223 */ /* 0x000fe200000100be */
[----:B------:R-:W-:-:S02]  /*4fc0*/  @P2 PRMT R168, R189, 0x7610, R168 ;  /* 0x00007610bda82816 */ /* 0x000fc400000000a8 */
[----:B------:R-:W-:Y:S01]  /*4fd0*/  @P2 LOP3.LUT P3, RZ, R28, 0xff00, RZ, 0xc0, !PT ;  /* 0x0000ff001cff2812 */ /* 0x000fe2000786c0ff */
[----:B------:R-:W-:Y:S02]  /*4fe0*/  @P5 FADD.FTZ R191, R191, R188 ;  /* 0x000000bcbfbf5221 */ /* 0x000fe40000010000 */
[----:B------:R-:W-:-:S03]  /*4ff0*/  FADD.FTZ R194, R246, -R194 ;  /* 0x800000c2f6c27221 */ /* 0x000fc60000010000 */
[----:B------:R-:W-:Y:S01]  /*5000*/  @P4 F2FP.PACK_AB R192, RZ, R191 ;  /* 0x000000bfffc0423e */ /* 0x000fe200000000ff */
[----:B------:R-:W-:Y:S02]  /*5010*/  FMUL.FTZ R189, R5, R194 ;  /* 0x000000c205bd7220 */ /* 0x000fe40000410000 */
[----:B------:R-:W-:Y:S01]  /*5020*/  FMUL.FTZ R191, R191, c[0x0][0x1e8] ;  /* 0x00007a00bfbf7a20 */ /* 0x000fe20000410000 */
[----:B------:R-:W-:Y:S01]  /*5030*/  @P4 PRMT R164, R164, 0x5410, R192 ;  /* 0x00005410a4a44816 */ /* 0x000fe200000000c0 */
[----:B------:R-:W-:-:S03]  /*5040*/  @P5 HADD2.F32 R192, -RZ, R185.H0_H0 ;  /* 0x200000b9ffc05230 */ /* 0x000fc60000004100 */
[----:B------:R-:W-:Y:S02]  /*5050*/  @P2 FSEL R188, R191, RZ, P3 ;  /* 0x000000ffbfbc2208 */ /* 0x000fe40001800000 */
[----:B------:R-:W-:Y:S01]  /*5060*/  @P5 FADD.FTZ R189, R189, R192 ;  /* 0x000000c0bdbd5221 */ /* 0x000fe20000010000 */
[----:B------:R-:W-:Y:S02]  /*5070*/  @P2 LOP3.LUT P3, RZ, R28, 0xff0000, RZ, 0xc0, !PT ;  /* 0x00ff00001cff2812 */ /* 0x000fe4000786c0ff */
[----:B------:R-:W-:Y:S01]  /*5080*/  @P2 F2FP.PACK_AB R188, RZ, R188 ;  /* 0x000000bcffbc223e */ /* 0x000fe200000000ff */
[----:B------:R-:W-:Y:S01]  /*5090*/  FMUL.FTZ R194, R189, c[0x0][0x1e8] ;  /* 0x00007a00bdc27a20 */ /* 0x000fe20000410000 */
[----:B------:R-:W-:Y:S02]  /*50a0*/  @P4 F2FP.PACK_AB R192, RZ, R189 ;  /* 0x000000bdffc0423e */ /* 0x000fe400000000ff */
[----:B------:R-:W-:Y:S02]  /*50b0*/  @P2 PRMT R168, R168, 0x5410, R188 ;  /* 0x00005410a8a82816 */ /* 0x000fe400000000bc */
[----:B------:R-:W-:-:S02]  /*50c0*/  @P2 FSEL R189, R194, RZ, P3 ;  /* 0x000000ffc2bd2208 */ /* 0x000fc40001800000 */
[----:B------:R-:W-:Y:S01]  /*50d0*/  @P4 PRMT R165, R192, 0x7610, R165 ;  /* 0x00007610c0a54816 */ /* 0x000fe200000000a5 */
[----:B------:R-:W-:Y:S01]  /*50e0*/  FFMA.FTZ R192, R13, R195, R190 ;  /* 0x000000c30dc07223 */ /* 0x000fe200000100be */
[----:B------:R-:W-:Y:S02]  /*50f0*/  @P2 F2FP.PACK_AB R189, RZ, R189 ;  /* 0x000000bdffbd223e */ /* 0x000fe400000000ff */
[----:B------:R-:W-:Y:S01]  /*5100*/  @P2 LOP3.LUT P3, RZ, R28, 0xff000000, RZ, 0xc0, !PT ;  /* 0xff0000001cff2812 */ /* 0x000fe2000786c0ff */
[----:B------:R-:W-:Y:S01]  /*5110*/  FADD.FTZ R192, R239, -R192 ;  /* 0x800000c0efc07221 */ /* 0x000fe20000010000 */
[----:B------:R-:W-:Y:S01]  /*5120*/  @P2 PRMT R169, R189, 0x7610, R169 ;  /* 0x00007610bda92816 */ /* 0x000fe200000000a9 */
[----:B------:R-:W-:Y:S02]  /*5130*/  @P5 HADD2.F32 R189, -RZ, R185.H1_H1 ;  /* 0x300000b9ffbd5230 */ /* 0x000fe40000004100 */
[----:B------:R-:W-:Y:S01]  /*5140*/  FMUL.FTZ R188, R5, R192 ;  /* 0x000000c005bc7220 */ /* 0x000fe20000410000 */
[----:B------:R-:W-:-:S03]  /*5150*/  @P5 HADD2.F32 R192, -RZ, R186.H1_H1 ;  /* 0x300000baffc05230 */ /* 0x000fc60000004100 */
[----:B------:R-:W-:-:S04]  /*5160*/  @P5 FADD.FTZ R188, R188, R189 ;  /* 0x000000bdbcbc5221 */ /* 0x000fc80000010000 */
[----:B------:R-:W-:Y:S01]  /*5170*/  FMUL.FTZ R196, R188, c[0x0][0x1e8] ;  /* 0x00007a00bcc47a20 */ /* 0x000fe20000410000 */
[----:B------:R-:W-:-:S04]  /*5180*/  @P4 F2FP.PACK_AB R189, RZ, R188 ;  /* 0x000000bcffbd423e */ /* 0x000fc800000000ff */
[----:B------:R-:W-:Y:S02]  /*5190*/  @P2 FSEL R188, R196, RZ, P3 ;  /* 0x000000ffc4bc2208 */ /* 0x000fe40001800000 */
[----:B------:R-:W-:Y:S02]  /*51a0*/  @P4 PRMT R165, R165, 0x5410, R189 ;  /* 0x00005410a5a54816 */ /* 0x000fe400000000bd */
        /* <DEDUP_REMOVED lines=18> */
[----:B------:R-:W-:-:S04]  /*52d0*/  FMUL.FTZ R189, R5, R189 ;  /* 0x000000bd05bd7220 */ /* 0x000fc80000410000 */
[----:B------:R-:W-:-:S05]  /*52e0*/  @P5 FADD.FTZ R189, R189, R192 ;  /* 0x000000c0bdbd5221 */ /* 0x000fca0000010000 */
[----:B------:R-:W-:Y:S01]  /*52f0*/  @P4 F2FP.PACK_AB R192, RZ, R189 ;  /* 0x000000bdffc0423e */ /* 0x000fe200000000ff */
[----:B------:R-:W-:-:S03]  /*5300*/  FMUL.FTZ R189, R189, c[0x0][0x1e8] ;  /* 0x00007a00bdbd7a20 */ /* 0x000fc60000410000 */
[----:B------:R-:W-:Y:S02]  /*5310*/  @P4 PRMT R166, R166, 0x5410, R192 ;  /* 0x00005410a6a64816 */ /* 0x000fe400000000c0 */
[----:B------:R-:W-:Y:S02]  /*5320*/  @P2 FSEL R192, R189, RZ, P6 ;  /* 0x000000ffbdc02208 */ /* 0x000fe40003000000 */
[----:B------:R-:W-:Y:S02]  /*5330*/  @P2 LOP3.LUT P6, RZ, R29, 0xff0000, RZ, 0xc0, !PT ;  /* 0x00ff00001dff2812 */ /* 0x000fe400078cc0ff */
[----:B------:R-:W-:-:S04]  /*5340*/  @P2 F2FP.PACK_AB R192, RZ, R192 ;  /* 0x000000c0ffc0223e */ /* 0x000fc800000000ff */
[----:B------:R-:W-:Y:S01]  /*5350*/  @P2 PRMT R170, R170, 0x5410, R192 ;  /* 0x00005410aaaa2816 */ /* 0x000fe200000000c0 */
[-CC-:B------:R-:W-:Y:S02]  /*5360*/  FFMA.FTZ R192, R208, R195.reuse, R190.reuse ;  /* 0x000000c3d0c07223 */ /* 0x180fe400000100be */
[----:B------:R-:W-:Y:S01]  /*5370*/  FFMA.FTZ R190, R212, R195, R190 ;  /* 0x000000c3d4be7223 */ /* 0x000fe200000100be */
[----:B------:R-:W-:Y:S01]  /*5380*/  HFMA2.MMA R195, -RZ, RZ, 0, 9.5367431640625e-07 ;  /* 0x00000010ffc37435 */ /* 0x000fe200000001ff */
[----:B------:R-:W-:Y:S02]  /*5390*/  FADD.FTZ R192, R228, -R192 ;  /* 0x800000c0e4c07221 */ /* 0x000fe40000010000 */
[----:B------:R-:W-:Y:S02]  /*53a0*/  FADD.FTZ R190, R227, -R190 ;  /* 0x800000bee3be7221 */ /* 0x000fe40000010000 */
[C---:B------:R-:W-:Y:S02]  /*53b0*/  FMUL.FTZ R192, R5.reuse, R192 ;  /* 0x000000c005c07220 */ /* 0x040fe40000410000 */
[----:B------:R-:W-:Y:S01]  /*53c0*/  FMUL.FTZ R5, R5, R190 ;  /* 0x000000be05057220 */ /* 0x000fe20000410000 */
[----:B------:R-:W-:Y:S01]  /*53d0*/  @P5 HADD2.F32 R190, -RZ, R187.H1_H1 ;  /* 0x300000bbffbe5230 */ /* 0x000fe20000004100 */
[----:B------:R-:W-:-:S04]  /*53e0*/  @P5 FADD.FTZ R192, R192, R197 ;  /* 0x000000c5c0c05221 */ /* 0x000fc80000010000 */
[----:B------:R-:W-:Y:S01]  /*53f0*/  @P5 FADD.FTZ R5, R5, R190 ;  /* 0x000000be05055221 */ /* 0x000fe20000010000 */
[----:B------:R-:W-:Y:S02]  /*5400*/  LOP3.LUT P5, RZ, R31, 0xff, RZ, 0xc0, !PT ;  /* 0x000000ff1fff7812 */ /* 0x000fe400078ac0ff */
[----:B------:R-:W-:Y:S01]  /*5410*/  @P4 F2FP.PACK_AB R197, RZ, R192 ;  /* 0x000000c0ffc5423e */ /* 0x000fe200000000ff */
[----:B------:R-:W-:Y:S01]  /*5420*/  FMUL.FTZ R192, R192, c[0x0][0x1e8] ;  /* 0x00007a00c0c07a20 */ /* 0x000fe20000410000 */
[----:B------:R-:W-:Y:S02]  /*5430*/  FSEL R190, R188, RZ, P5 ;  /* 0x000000ffbcbe7208 */ /* 0x000fe40002800000 */
[----:B------:R-:W-:Y:S02]  /*5440*/  @P4 PRMT R167, R197, 0x7610, R167 ;  /* 0x00007610c5a74816 */ /* 0x000fe400000000a7 */
[----:B------:R-:W-:Y:S01]  /*5450*/  @P4 F2FP.PACK_AB R188, RZ, R5 ;  /* 0x00000005ffbc423e */ /* 0x000fe200000000ff */
[----:B------:R-:W-:Y:S01]  /*5460*/  FMUL.FTZ R5, R5, c[0x0][0x1e8] ;  /* 0x00007a0005057a20 */ /* 0x000fe20000410000 */
[----:B------:R-:W-:-:S02]  /*5470*/  LOP3.LUT P5, RZ, R31, 0xff00, RZ, 0xc0, !PT ;  /* 0x0000ff001fff7812 */ /* 0x000fc400078ac0ff */
[----:B------:R-:W-:Y:S02]  /*5480*/  @P4 PRMT R167, R167, 0x5410, R188 ;  /* 0x00005410a7a74816 */ /* 0x000fe400000000bc */
[----:B------:R-:W-:Y:S02]  /*5490*/  ISETP.NE.U32.AND P4, PT, RZ, c[0x0][0x258], PT ;  /* 0x00009600ff007a0c */ /* 0x000fe40003f85070 */
[----:B------:R-:W-:Y:S02]  /*54a0*/  FSEL R189, R189, RZ, P5 ;  /* 0x000000ffbdbd7208 */ /* 0x000fe40002800000 */
[----:B------:R-:W-:Y:S02]  /*54b0*/  ISETP.NE.AND.EX P4, PT, RZ, c[0x0][0x25c], PT, P4 ;  /* 0x00009700ff007a0c */ /* 0x000fe40003f85340 */
[----:B------:R-:W-:Y:S02]  /*54c0*/  F2FP.PACK_AB R190, R189, R190 ;  /* 0x000000bebdbe723e */ /* 0x000fe400000000ff */
[----:B------:R-:W-:-:S04]  /*54d0*/  @P2 FSEL R197, R192, RZ, P6 ;  /* 0x000000ffc0c52208 */ /* 0x000fc80003000000 */
[----:B------:R-:W-:-:S04]  /*54e0*/  @P2 F2FP.PACK_AB R197, RZ, R197 ;  /* 0x000000c5ffc5223e */ /* 0x000fc800000000ff */
        /* <DEDUP_REMOVED lines=23> */
[----:B-1----:R-:W-:-:S04]  /*5660*/  @P2 LEA R188, P3, R2, c[0x0][0x250], 0x4 ;  /* 0x0000940002bc2a11 */ /* 0x002fc800078620ff */
[----:B------:R-:W-:-:S05]  /*5670*/  @P2 LEA.HI.X R189, R2, c[0x0][0x254], RZ, 0x4, P3 ;  /* 0x0000950002bd2a11 */ /* 0x000fca00018f24ff */
[----:B------:R1:W-:Y:S04]  /*5680*/  @P2 STG.E.128 [R188.64], R168 ;  /* 0x000000a8bc002986 */ /* 0x0003e8000c101d04 */
.L_x_1279:
[----:B------:R-:W-:Y:S05]  /*5690*/  BSYNC B1 ;  /* 0x0000000000017941 */ /* 0x000fea0003800000 */
.L_x_1278:
[----:B------:R-:W-:-:S04]  /*56a0*/  MOV R2, c[0x0][0x160] ;  /* 0x0000580000027a02 */ /* 0x000fc80000000f00 */
[----:B------:R-:W-:-:S04]  /*56b0*/  LEA R3, R2, R3, 0x2 ;  /* 0x0000000302037211 */ /* 0x000fc800078e10ff */
[----:B------:R-:W-:-:S13]  /*56c0*/  ISETP.GE.AND P2, PT, R3, c[0x0][0x164], PT ;  /* 0x0000590003007a0c */ /* 0x000fda0003f46270 */
[----:B01-3-5:R-:W-:Y:S01]  /*56d0*/  @P2 CALL.REL.NOINC `(.L_x_1261) ;  /* 0x0000001000002944 */ /* 0x02bfe20003c00000 */
[----:B------:R-:W-:Y:S05]  /*56e0*/  BRA `(.L_x_1280) ;  /* 0xffffb42000007947 */ /* 0x000fea000383ffff */
.L_x_1261:
[----:B-1----:R-:W-:Y:S05]  /*56f0*/  BSYNC B0 ;  /* 0x0000000000007941 */ /* 0x002fea0003800000 */
.L_x_1260:
        /* <DEDUP_REMOVED lines=203> */
.L_x_1282:
[----:B------:R-:W-:Y:S05]  /*63b0*/  BSYNC B0 ;  /* 0x0000000000007941 */ /* 0x000fea0003800000 */
.L_x_1281:
        /* <DEDUP_REMOVED lines=161> */
.L_x_1284:
[----:B01----:R-:W-:Y:S05]  /*6dd0*/  BSYNC B0 ;  /* 0x0000000000007941 */ /* 0x003fea0003800000 */
.L_x_1283:
        /* <DEDUP_REMOVED lines=23> */
.L_x_1286:
[----:B------:R-:W-:Y:S05]  /*6f50*/  BSYNC B0 ;  /* 0x0000000000007941 */ /* 0x000fea0003800000 */
.L_x_1285:
        /* <DEDUP_REMOVED lines=23> */
.L_x_1288:
[----:B------:R-:W-:Y:S05]  /*70d0*/  BSYNC B0 ;  /* 0x0000000000007941 */ /* 0x000fea0003800000 */
.L_x_1287:
        /* <DEDUP_REMOVED lines=23> */
.L_x_1290:
[----:B------:R-:W-:Y:S05]  /*7250*/  BSYNC B0 ;  /* 0x0000000000007941 */ /* 0x000fea0003800000 */
.L_x_1289:
        /* <DEDUP_REMOVED lines=23> */
.L_x_1292:
[----:B------:R-:W-:Y:S05]  /*73d0*/  BSYNC B0 ;  /* 0x0000000000007941 */ /* 0x000fea0003800000 */
.L_x_1291:
        /* <DEDUP_REMOVED lines=23> */
.L_x_1294:
[----:B------:R-:W-:Y:S05]  /*7550*/  BSYNC B0 ;  /* 0x0000000000007941 */ /* 0x000fea0003800000 */
.L_x_1293:
[----:B------:R-:W-:Y:S05]  /*7560*/  @!P4 EXIT ;  /* 0x000000000000c94d */ /* 0x000fea0003800000 */
[----:B------:R-:W-:Y:S01]  /*7570*/  FADD.FTZ R97, R32, R97 ;  /* 0x0000006120617221 */ /* 0x000fe20000010000 */
[----:B------:R-:W-:Y:S04]  /*7580*/  STG.E [R10.64], R65 ;  /* 0x000000410a007986 */ /* 0x000fe8000c101904 */
[----:B------:R-:W-:Y:S04]  /*7590*/  STG.E [R8.64], R31 ;  /* 0x0000001f08007986 */ /* 0x000fe8000c101904 */
[----:B------:R-:W-:Y:S04]  /*75a0*/  STG.E [R4.64], R97 ;  /* 0x0000006104007986 */ /* 0x000fe8000c101904 */
[----:B------:R-:W-:Y:S01]  /*75b0*/  STG.E [R2.64], R19 ;  /* 0x0000001302007986 */ /* 0x000fe2000c101904 */
[----:B------:R-:W-:Y:S05]  /*75c0*/  EXIT ;  /* 0x000000000000794d */ /* 0x000fea0003800000 */
.L_x_1270:
[----:B------:R-:W-:Y:S01]  /*75d0*/  HFMA2.MMA R190, -RZ, RZ, 0, 5.9604644775390625e-08 ;  /* 0x00000001ffbe7435 */ /* 0x000fe200000001ff */
[----:B------:R-:W-:-:S02]  /*75e0*/  MOV R189, R224 ;  /* 0x000000e000bd7202 */ /* 0x000fc40000000f00 */
[----:B------:R-:W-:Y:S02]  /*75f0*/  MOV R195, 0x1f ;  /* 0x0000001f00c37802 */ /* 0x000fe40000000f00 */
[----:B------:R-:W-:Y:S02]  /*7600*/  MOV R194, 0xffffffff ;  /* 0xffffffff00c27802 */ /* 0x000fe40000000f00 */
[----:B------:R-:W-:Y:S02]  /*7610*/  MOV R188, 0x7630 ;  /* 0x0000763000bc7802 */ /* 0x000fe40000000f00 */
[----:B-----5:R-:W-:Y:S05]  /*7620*/  CALL.REL.NOINC `($__internal_64_$__cuda_sm70_shflsync_bfly_p) ;  /* 0x0000046000007944 */ /* 0x020fea0003c00000 */
[----:B-1----:R-:W-:Y:S01]  /*7630*/  MOV R191, R190 ;  /* 0x000000be00bf7202 */ /* 0x002fe20000000f00 */
[----:B------:R-:W-:Y:S05]  /*7640*/  BRA `(.L_x_1295) ;  /* 0xffffbb9000007947 */ /* 0x000fea000383ffff */
.L_x_1271:
[----:B------:R-:W-:Y:S01]  /*7650*/  HFMA2.MMA R190, -RZ, RZ, 0, 5.9604644775390625e-08 ;  /* 0x00000001ffbe7435 */ /* 0x000fe200000001ff */
[----:B------:R-:W-:Y:S02]  /*7660*/  MOV R189, R223 ;  /* 0x000000df00bd7202 */ /* 0x000fe40000000f00 */
[----:B------:R-:W-:Y:S02]  /*7670*/  MOV R195, 0x1f ;  /* 0x0000001f00c37802 */ /* 0x000fe40000000f00 */
[----:B------:R-:W-:-:S02]  /*7680*/  MOV R194, 0xffffffff ;  /* 0xffffffff00c27802 */ /* 0x000fc40000000f00 */
[----:B------:R-:W-:Y:S02]  /*7690*/  MOV R188, 0x76b0 ;  /* 0x000076b000bc7802 */ /* 0x000fe40000000f00 */
[----:B01---5:R-:W-:Y:S05]  /*76a0*/  CALL.REL.NOINC `($__internal_64_$__cuda_sm70_shflsync_bfly_p) ;  /* 0x000003e000007944 */ /* 0x023fea0003c00000 */
[----:B------:R-:W-:Y:S01]  /*76b0*/  FADD.FTZ R191, R191, R224 ;  /* 0x000000e0bfbf7221 */ /* 0x000fe20000010000 */
[----:B------:R-:W-:Y:S01]  /*76c0*/  MOV R195, 0x1f ;  /* 0x0000001f00c37802 */ /* 0x000fe20000000f00 */
[----:B-1----:R-:W-:Y:S01]  /*76d0*/  FADD.FTZ R192, R223, R190 ;  /* 0x000000bedfc07221 */ /* 0x002fe20000010000 */
[----:B------:R-:W-:Y:S01]  /*76e0*/  HFMA2.MMA R190, -RZ, RZ, 0, 1.1920928955078125e-07 ;  /* 0x00000002ffbe7435 */ /* 0x000fe200000001ff */
[----:B------:R-:W-:Y:S02]  /*76f0*/  MOV R194, 0xffffffff ;  /* 0xffffffff00c27802 */ /* 0x000fe40000000f00 */
[----:B------:R-:W-:Y:S02]  /*7700*/  MOV R189, R191 ;  /* 0x000000bf00bd7202 */ /* 0x000fe40000000f00 */
[----:B------:R-:W-:Y:S02]  /*7710*/  MOV R188, 0x7730 ;  /* 0x0000773000bc7802 */ /* 0x000fe40000000f00 */
[----:B------:R-:W-:Y:S05]  /*7720*/  CALL.REL.NOINC `($__internal_64_$__cuda_sm70_shflsync_bfly_p) ;  /* 0x0000036000007944 */ /* 0x000fea0003c00000 */
[----:B-1----:R-:W-:Y:S01]  /*7730*/  MOV R193, R190 ;  /* 0x000000be00c17202 */ /* 0x002fe20000000f00 */
[----:B------:R-:W-:Y:S01]  /*7740*/  HFMA2.MMA R190, -RZ, RZ, 0, 1.1920928955078125e-07 ;  /* 0x00000002ffbe7435 */ /* 0x000fe200000001ff */
[----:B------:R-:W-:-:S02]  /*7750*/  MOV R189, R192 ;  /* 0x000000c000bd7202 */ /* 0x000fc40000000f00 */
[----:B------:R-:W-:Y:S02]  /*7760*/  MOV R195, 0x1f ;  /* 0x0000001f00c37802 */ /* 0x000fe40000000f00 */
[----:B------:R-:W-:Y:S02]  /*7770*/  MOV R194, 0xffffffff ;  /* 0xffffffff00c27802 */ /* 0x000fe40000000f00 */
[----:B------:R-:W-:Y:S02]  /*7780*/  MOV R188, 0x77a0 ;  /* 0x000077a000bc7802 */ /* 0x000fe40000000f00 */
[----:B------:R-:W-:Y:S05]  /*7790*/  CALL.REL.NOINC `($__internal_64_$__cuda_sm70_shflsync_bfly_p) ;  /* 0x000002f000007944 */ /* 0x000fea0003c00000 */
[----:B------:R-:W-:Y:S01]  /*77a0*/  FADD.FTZ R191, R193, R191 ;  /* 0x000000bfc1bf7221 */ /* 0x000fe20000010000 */
[----:B------:R-:W-:Y:S01]  /*77b0*/  MOV R195, 0x1f ;  /* 0x0000001f00c37802 */ /* 0x000fe20000000f00 */
[----:B-1----:R-:W-:Y:S01]  /*77c0*/  FADD.FTZ R192, R192, R190 ;  /* 0x000000bec0c07221 */ /* 0x002fe20000010000 */
[----:B------:R-:W-:Y:S01]  /*77d0*/  HFMA2.MMA R190, -RZ, RZ, 0, 2.384185791015625e-07 ;  /* 0x00000004ffbe7435 */ /* 0x000fe200000001ff */
[----:B------:R-:W-:Y:S02]  /*77e0*/  MOV R194, 0xffffffff ;  /* 0xffffffff00c27802 */ /* 0x000fe40000000f00 */
[----:B------:R-:W-:-:S02]  /*77f0*/  MOV R189, R191 ;  /* 0x000000bf00bd7202 */ /* 0x000fc40000000f00 */
[----:B------:R-:W-:Y:S02]  /*7800*/  MOV R188, 0x7820 ;  /* 0x0000782000bc7802 */ /* 0x000fe40000000f00 */
[----:B------:R-:W-:Y:S05]  /*7810*/  CALL.REL.NOINC `($__internal_64_$__cuda_sm70_shflsync_bfly_p) ;  /* 0x0000027000007944 */ /* 0x000fea0003c00000 */
[----:B-1----:R-:W-:Y:S01]  /*7820*/  MOV R193, R190 ;  /* 0x000000be00c17202 */ /* 0x002fe20000000f00 */
[----:B------:R-:W-:Y:S01]  /*7830*/  HFMA2.MMA R190, -RZ, RZ, 0, 2.384185791015625e-07 ;  /* 0x00000004ffbe7435 */ /* 0x000fe200000001ff */
[----:B------:R-:W-:Y:S02]  /*7840*/  MOV R189, R192 ;  /* 0x000000c000bd7202 */ /* 0x000fe40000000f00 */
[----:B------:R-:W-:Y:S02]  /*7850*/  MOV R195, 0x1f ;  /* 0x0000001f00c37802 */ /* 0x000fe40000000f00 */
[----:B------:R-:W-:Y:S02]  /*7860*/  MOV R194, 0xffffffff ;  /* 0xffffffff00c27802 */ /* 0x000fe40000000f00 */
[----:B------:R-:W-:Y:S02]  /*7870*/  MOV R188, 0x7890 ;  /* 0x0000789000bc7802 */ /* 0x000fe40000000f00 */
[----:B------:R-:W-:Y:S05]  /*7880*/  CALL.REL.NOINC `($__internal_64_$__cuda_sm70_shflsync_bfly_p) ;  /* 0x0000020000007944 */ /* 0x000fea0003c00000 */
[----:B------:R-:W-:Y:S01]  /*7890*/  FADD.FTZ R191, R193, R191 ;  /* 0x000000bfc1bf7221 */ /* 0x000fe20000010000 */
[----:B------:R-:W-:Y:S01]  /*78a0*/  MOV R195, 0x1f ;  /* 0x0000001f00c37802 */ /* 0x000fe20000000f00 */
[----:B-1----:R-:W-:Y:S01]  /*78b0*/  FADD.FTZ R192, R192, R190 ;  /* 0x000000bec0c07221 */ /* 0x002fe20000010000 */
[----:B------:R-:W-:Y:S01]  /*78c0*/  HFMA2.MMA R190, -RZ, RZ, 0, 4.76837158203125e-07 ;  /* 0x00000008ffbe7435 */ /* 0x000fe200000001ff */
[----:B------:R-:W-:-:S02]  /*78d0*/  MOV R194, 0xffffffff ;  /* 0xffffffff00c27802 */ /* 0x000fc40000000f00 */
[----:B------:R-:W-:Y:S02]  /*78e0*/  MOV R189, R191 ;  /* 0x000000bf00bd7202 */ /* 0x000fe40000000f00 */
[----:B------:R-:W-:Y:S02]  /*78f0*/  MOV R188, 0x7910 ;  /* 0x0000791000bc7802 */ /* 0x000fe40000000f00 */
[----:B------:R-:W-:Y:S05]  /*7900*/  CALL.REL.NOINC `($__internal_64_$__cuda_sm70_shflsync_bfly_p) ;  /* 0x0000018000007944 */ /* 0x000fea0003c00000 */
[----:B-1----:R-:W-:Y:S01]  /*7910*/  MOV R193, R190 ;  /* 0x000000be00c17202 */ /* 0x002fe20000000f00 */
[----:B------:R-:W-:Y:S01]  /*7920*/  HFMA2.MMA R190, -RZ, RZ, 0, 4.76837158203125e-07 ;  /* 0x00000008ffbe7435 */ /* 0x000fe200000001ff */
[----:B------:R-:W-:Y:S02]  /*7930*/  MOV R189, R192 ;  /* 0x000000c000bd7202 */ /* 0x000fe40000000f00 */
[----:B------:R-:W-:Y:S02]  /*7940*/  MOV R195, 0x1f ;  /* 0x0000001f00c37802 */ /* 0x000fe40000000f00 */
[----:B------:R-:W-:Y:S02]  /*7950*/  MOV R194, 0xffffffff ;  /* 0xffffffff00c27802 */ /* 0x000fe40000000f00 */
[----:B------:R-:W-:-:S02]  /*7960*/  MOV R188, 0x7980 ;  /* 0x0000798000bc7802 */ /* 0x000fc40000000f00 */
[----:B------:R-:W-:Y:S05]  /*7970*/  CALL.REL.NOINC `($__internal_64_$__cuda_sm70_shflsync_bfly_p) ;  /* 0x0000011000007944 */ /* 0x000fea0003c00000 */
[----:B------:R-:W-:Y:S01]  /*7980*/  FADD.FTZ R191, R193, R191 ;  /* 0x000000bfc1bf7221 */ /* 0x000fe20000010000 */
[----:B------:R-:W-:Y:S01]  /*7990*/  MOV R195, 0x1f ;  /* 0x0000001f00c37802 */ /* 0x000fe20000000f00 */
[----:B-1----:R-:W-:Y:S01]  /*79a0*/  FADD.FTZ R192, R192, R190 ;  /* 0x000000bec0c07221 */ /* 0x002fe20000010000 */
[----:B------:R-:W-:Y:S01]  /*79b0*/  HFMA2.MMA R190, -RZ, RZ, 0, 9.5367431640625e-07 ;  /* 0x00000010ffbe7435 */ /* 0x000fe200000001ff */
[----:B------:R-:W-:-:S02]  /*79c0*/  MOV R194, 0xffffffff ;  /* 0xffffffff00c27802 */ /* 0x000fc40000000f00 */
[----:B------:R-:W-:Y:S02]  /*79d0*/  MOV R189, R191 ;  /* 0x000000bf00bd7202 */ /* 0x000fe40000000f00 */
[----:B------:R-:W-:Y:S02]  /*79e0*/  MOV R188, 0x7a00 ;  /* 0x00007a0000bc7802 */ /* 0x000fe40000000f00 */
[----:B------:R-:W-:Y:S05]  /*79f0*/  CALL.REL.NOINC `($__internal_64_$__cuda_sm70_shflsync_bfly_p) ;  /* 0x0000009000007944 */ /* 0x000fea0003c00000 */
[----:B-1----:R-:W-:Y:S01]  /*7a00*/  MOV R193, R190 ;  /* 0x000000be00c17202 */ /* 0x002fe20000000f00 */
[----:B------:R-:W-:Y:S01]  /*7a10*/  HFMA2.MMA R190, -RZ, RZ, 0, 9.5367431640625e-07 ;  /* 0x00000010ffbe7435 */ /* 0x000fe200000001ff */
[----:B------:R-:W-:Y:S02]  /*7a20*/  MOV R189, R192 ;  /* 0x000000c000bd7202 */ /* 0x000fe40000000f00 */
[----:B------:R-:W-:Y:S02]  /*7a30*/  MOV R195, 0x1f ;  /* 0x0000001f00c37802 */ /* 0x000fe40000000f00 */
[----:B------:R-:W-:Y:S02]  /*7a40*/  MOV R194, 0xffffffff ;  /* 0xffffffff00c27802 */ /* 0x000fe40000000f00 */
[----:B------:R-:W-:-:S02]  /*7a50*/  MOV R188, 0x7a70 ;  /* 0x00007a7000bc7802 */ /* 0x000fc40000000f00 */
[----:B------:R-:W-:Y:S05]  /*7a60*/  CALL.REL.NOINC `($__internal_64_$__cuda_sm70_shflsync_bfly_p) ;  /* 0x0000002000007944 */ /* 0x000fea0003c00000 */
[----:B-1----:R-:W-:Y:S01]  /*7a70*/  MOV R188, R190 ;  /* 0x000000be00bc7202 */ /* 0x002fe20000000f00 */
[----:B------:R-:W-:Y:S05]  /*7a80*/  BRA `(.L_x_1296) ;  /* 0xffffb87000007947 */ /* 0x000fea000383ffff */
        .weak           $__internal_64_$__cuda_sm70_shflsync_bfly_p
        .type           $__internal_64_$__cuda_sm70_shflsync_bfly_p,@function
        .size           $__internal_64_$__cuda_sm70_shflsync_bfly_p,(.L_x_2602 - $__internal_64_$__cuda_sm70_shflsync_bfly_p)
$__internal_64_$__cuda_sm70_shflsync_bfly_p:
[----:B------:R-:W-:Y:S04]  /*7a90*/  WARPSYNC R194 ;  /* 0x000000c200007348 */ /* 0x000fe80003800000 */
[----:B------:R0:W1:Y:S02]  /*7aa0*/  SHFL.BFLY PT, R190, R189, R190, R195 ;  /* 0x0c0000bebdbe7389 */ /* 0x00006400000e00c3 */
[----:B0-----:R-:W-:-:S06]  /*7ab0*/  HFMA2.MMA R189, -RZ, RZ, 0, 0 ;  /* 0x00000000ffbd7435 */ /* 0x001fcc00000001ff */
[----:B------:R-:W-:Y:S05]  /*7ac0*/  RET.REL.NODEC R188 `(_ZN10layer_norm31ln_parallel_residual_bwd_kernelINS_13Kernel_traitsIf6__halfS2_S2_fjLj1024ELj1ELj4ELj1ELj16ENS_18Kernel_traits_baseILj1024EfS2_S2_S2_fjLj128EEEEELb1ELb0ELb0EEEvNS_9BwdParamsE) ;  /* 0xffff8530bc007950 */ /* 0x000fea0003c3ffff */
.L_x_1297:
        /* <DEDUP_REMOVED lines=11> */
.L_x_2602:


//--------------------- .text._ZN10layer_norm31ln_parallel_residual_bwd_kernelINS_13Kernel_traitsIf6__halfS2_S2_fjLj1024ELj1ELj4ELj1ELj16ENS_18Kernel_traits_baseILj1024EfS2_S2_S2_fjLj128EEEEELb1ELb0ELb1EEEvNS_9BwdParamsE --------------------------
	.section	.text._ZN10layer_norm31ln_parallel_residual_bwd_kernelINS_13Kernel_traitsIf6__halfS2_S2_fjLj1024ELj1ELj4ELj1ELj16ENS_18Kernel_traits_baseILj1024EfS2_S2_S2_fjLj128EEEEELb1ELb0ELb1EEEvNS_9BwdParamsE,"ax",@progbits
	.sectioninfo	@"SHI_REGISTERS=255"
	.align	128
        .global         _ZN10layer_norm31ln_parallel_residual_bwd_kernelINS_13Kernel_traitsIf6__halfS2_S2_fjLj1024ELj1ELj4ELj1ELj16ENS_18Kernel_traits_baseILj1024EfS2_S2_S2_fjLj128EEEEELb1ELb0ELb1EEEvNS_9BwdParamsE
        .type           _ZN10layer_norm31ln_parallel_residual_bwd_kernelINS_13Kernel_traitsIf6__halfS2_S2_fjLj1024ELj1ELj4ELj1ELj16ENS_18Kernel_traits_baseILj1024EfS2_S2_S2_fjLj128EEEEELb1ELb0ELb1EEEvNS_9BwdParamsE,@function
        .size           _ZN10layer_norm31ln_parallel_residual_bwd_kernelINS_13Kernel_traitsIf6__halfS2_S2_fjLj1024ELj1ELj4ELj1ELj16ENS_18Kernel_traits_baseILj1024EfS2_S2_S2_fjLj128EEEEELb1ELb0ELb1EEEvNS_9BwdParamsE,(.L_x_2603 - _ZN10layer_norm31ln_parallel_residual_bwd_kernelINS_13Kernel_traitsIf6__halfS2_S2_fjLj1024ELj1ELj4ELj1ELj16ENS_18Kernel_traits_baseILj1024EfS2_S2_S2_fjLj128EEEEELb1ELb0ELb1EEEvNS_9BwdParamsE)
        .other          _ZN10layer_norm31ln_parallel_residual_bwd_kernelINS_13Kernel_traitsIf6__halfS2_S2_fjLj1024ELj1ELj4ELj1ELj16ENS_18Kernel_traits_baseILj1024EfS2_S2_S2_fjLj128EEEEELb1ELb0ELb1EEEvNS_9BwdParamsE,@"STO_CUDA_ENTRY STV_DEFAULT"
_ZN10layer_norm31ln_parallel_residual_bwd_kernelINS_13Kernel_traitsIf6__halfS2_S2_fjLj1024ELj1ELj4ELj1ELj16ENS_18Kernel_traits_baseILj1024EfS2_S2_S2_fjLj128EEEEELb1ELb0ELb1EEEvNS_9BwdParamsE:
.text._ZN10layer_norm31ln_parallel_residual_bwd_kernelINS_13Kernel_traitsIf6__halfS2_S2_fjLj1024ELj1ELj4ELj1ELj16ENS_18Kernel_traits_baseILj1024EfS2_S2_S2_fjLj128EEEEELb1ELb0ELb1EEEvNS_9BwdParamsE:
        /* <DEDUP_REMOVED lines=75> */
.L_x_1299:
        /* <DEDUP_REMOVED lines=66> */
[----:B------:R-:W-:Y:S01]  /*08d0*/  HFMA2.MMA R204, -RZ, RZ, 0, 0 ;  /* 0x00000000ffcc7435 */ /* 0x000fe200000001ff */
[----:B------:R-:W-:Y:S01]  /*08e0*/  CS2R R244, SRZ ;  /* 0x0000000000f47805 */ /* 0x000fe2000001ff00 */
[----:B------:R-:W-:Y:S01]  /*08f0*/  CS2R R242, SRZ ;  /* 0x0000000000f27805 */ /* 0x000fe2000001ff00 */
[----:B------:R1:W5:Y:S01]  /*0900*/  LDG.E.128 R88, [R2.64+0x10] ;  /* 0x0000100402587981 */ /* 0x000362000c1e1d00 */
[----:B------:R-:W-:Y:S01]  /*0910*/  MOV R235, RZ ;  /* 0x000000ff00eb7202 */ /* 0x000fe20000000f00 */
[----:B------:R-:W-:Y:S01]  /*0920*/  CS2R R250, SRZ ;  /* 0x0000000000fa7805 */ /* 0x000fe2000001ff00 */
[----:B------:R-:W-:Y:S01]  /*0930*/  CS2R R248, SRZ ;  /* 0x0000000000f87805 */ /* 0x000fe2000001ff00 */
[----:B------:R1:W5:Y:S01]  /*0940*/  LDG.E.128 R84, [R2.64+0x400] ;  /* 0x0004000402547981 */ /* 0x000362000c1e1d00 */
[----:B------:R-:W-:Y:S01]  /*0950*/  MOV R209, RZ ;  /* 0x000000ff00d17202 */ /* 0x000fe20000000f00 */
        /* <DEDUP_REMOVED lines=37> */
[----:B-1----:R-:W-:Y:S01]  /*0bb0*/  CS2R R2, SRZ ;  /* 0x0000000000027805 */ /* 0x002fe2000001ff00 */
[----:B------:R2:W5:Y:S04]  /*0bc0*/  LDG.E.128 R44, [R4.64+0x800] ;  /* 0x00080004042c7981 */ /* 0x000568000c1e1d00 */
[----:B------:R2:W5:Y:S04]  /*0bd0*/  LDG.E.128 R40, [R4.64+0x810] ;  /* 0x0008100404287981 */ /* 0x000568000c1e1d00 */
[----:B------:R2:W5:Y:S04]  /*0be0*/  LDG.E.128 R36, [R4.64+0xc00] ;  /* 0x000c000404247981 */ /* 0x000568000c1e1d00 */
[----:B------:R2:W5:Y:S02]  /*0bf0*/  LDG.E.128 R32, [R4.64+0xc10] ;  /* 0x000c100404207981 */ /* 0x000564000c1e1d00 */
[----:B0-2---:R-:W-:-:S02]  /*0c00*/  CS2R R4, SRZ ;  /* 0x0000000000047805 */ /* 0x005fc4000001ff00 */
.L_x_1305:
[----:B------:R-:W0:Y:S01]  /*0c10*/  S2R R120, SR_TID.X ;  /* 0x0000000000787919 */ /* 0x000e220000002100 */
[----:B------:R-:W-:Y:S01]  /*0c20*/  IMAD R0, R205, c[0x0][0x168], RZ ;  /* 0x00005a00cd007a24 */ /* 0x000fe200078e02ff */
[----:B------:R-:W-:-:S02]  /*0c30*/  MOV R132, 0x4 ;  /* 0x0000000400847802 */ /* 0x000fc40000000f00 */
[----:B------:R-:W-:Y:S01]  /*0c40*/  MOV R229, 0x10 ;  /* 0x0000001000e57802 */ /* 0x000fe20000000f00 */
[----:B------:R1:W-:Y:S01]  /*0c50*/  STL [R1+0xe8], R114 ;  /* 0x0000e87201007387 */ /* 0x0003e20000100800 */
[----:B------:R-:W-:Y:S01]  /*0c60*/  SHF.R.S32.HI R121, RZ, 0x1f, R0 ;  /* 0x0000001fff797819 */ /* 0x000fe20000011400 */
[----:B------:R-:W-:Y:S02]  /*0c70*/  IMAD.WIDE R122, R205, R132, c[0x0][0x1a0] ;  /* 0x00006800cd7a7625 */ /* 0x000fe400078e0284 */
[----:B------:R2:W-:Y:S01]  /*0c80*/  STL [R1+0xe4], R113 ;  /* 0x0000e47101007387 */ /* 0x0005e20000100800 */
[----:B------:R-:W-:-:S03]  /*0c90*/  LEA.HI R121, R121, R0, RZ, 0x3 ;  /* 0x0000000079797211 */ /* 0x000fc600078f18ff */
[----:B------:R3:W4:Y:S01]  /*0ca0*/  LDG.E R212, [R122.64] ;  /* 0x000000047ad47981 */ /* 0x000722000c1e1900 */
[----:B0-----:R-:W-:Y:S01]  /*0cb0*/  LOP3.LUT R120, R120, 0x1f, RZ, 0xc0, !PT ;  /* 0x0000001f78787812 */ /* 0x001fe200078ec0ff */
[----:B------:R-:W-:Y:S02]  /*0cc0*/  IMAD.WIDE R132, R205, R132, c[0x0][0x1a8] ;  /* 0x00006a00cd847625 */ /* 0x000fe400078e0284 */
[----:B------:R0:W-:Y:S01]  /*0cd0*/  STL [R1+0xe0], R112 ;  /* 0x0000e07001007387 */ /* 0x0001e20000100800 */
[----:B------:R-:W-:-:S03]  /*0ce0*/  LEA.HI.SX32 R207, R121, R120, 0x1d ;  /* 0x0000007879cf7211 */ /* 0x000fc600078feaff */
[----:B-1----:R-:W4:Y:S02]  /*0cf0*/  LDL.LU R114, [R1] ;  /* 0x0000000001727983 */ /* 0x002f240000300800 */
[CC--:B------:R-:W-:Y:S02]  /*0d00*/  IMAD.WIDE.U32 R120, R207.reuse, R229.reuse, c[0x0][0x188] ;  /* 0x00006200cf787625 */ /* 0x0c0fe400078e00e5 */
[----:B------:R1:W4:Y:S02]  /*0d10*/  LDG.E R208, [R132.64] ;  /* 0x0000000484d07981 */ /* 0x000324000c1e1900 */
[CC--:B------:R-:W-:Y:S02]  /*0d20*/  IMAD.WIDE.U32 R124, R207.reuse, R229.reuse, c[0x0][0x210] ;  /* 0x00008400cf7c7625 */ /* 0x0c0fe400078e00e5 */
[----:B--2---:R-:W2:Y:S04]  /*0d30*/  LDL.LU R113, [R1+0x8] ;  /* 0x0000080001717983 */ /* 0x004ea80000300800 */
[----:B---3--:R-:W3:Y:S01]  /*0d40*/  LDG.E.128 R120, [R120.64] ;  /* 0x0000000478787981 */ /* 0x008ee2000c1e1d00 */
[----:B------:R-:W-:-:S03]  /*0d50*/  IMAD.WIDE.U32 R128, R207, R229, c[0x0][0x208] ;  /* 0x00008200cf807625 */ /* 0x000fc600078e00e5 */
[----:B------:R-:W2:Y:S04]  /*0d60*/  LDG.E.128 R124, [R124.64] ;  /* 0x000000047c7c7981 */ /* 0x000ea8000c1e1d00 */
[----:B------:R-:W2:Y:S01]  /*0d70*/  LDG.E.128 R128, [R128.64] ;  /* 0x0000000480807981 */ /* 0x000ea2000c1e1d00 */
[----:B0-----:R-:W0:Y:S01]  /*0d80*/  LDC.U8 R112, c[0x0][0x1f0] ;  /* 0x00007c00ff707b82 */ /* 0x001e220000000000 */
[----:B------:R-:W-:-:S05]  /*0d90*/  IADD3 R206, R207, 0x20, RZ ;  /* 0x00000020cfce7810 */ /* 0x000fca0007ffe0ff */
[----:B------:R-:W-:-:S04]  /*0da0*/  IMAD.WIDE.U32 R136, R206, R229, c[0x0][0x210] ;  /* 0x00008400ce887625 */ /* 0x000fc800078e00e5 */
[CC--:B------:R-:W-:Y:S02]  /*0db0*/  IMAD.WIDE.U32 R140, R206.reuse, R229.reuse, c[0x0][0x208] ;  /* 0x00008200ce8c7625 */ /* 0x0c0fe400078e00e5 */
[----:B------:R-:W2:Y:S02]  /*0dc0*/  LDG.E.128 R136, [R136.64] ;  /* 0x0000000488887981 */ /* 0x000ea4000c1e1d00 */
[----:B-1----:R-:W-:Y:S02]  /*0dd0*/  IMAD.WIDE.U32 R132, R206, R229, c[0x0][0x188] ;  /* 0x00006200ce847625 */ /* 0x002fe400078e00e5 */
[----:B------:R-:W2:Y:S04]  /*0de0*/  LDG.E.128 R140, [R140.64] ;  /* 0x000000048c8c7981 */ /* 0x000ea8000c1e1d00 */
[----:B------:R-:W2:Y:S01]  /*0df0*/  LDG.E.128 R132, [R132.64] ;  /* 0x0000000484847981 */ /* 0x000ea2000c1e1d00 */
[----:B0-----:R-:W-:-:S03]  /*0e00*/  ISETP.NE.AND P2, PT, R112, RZ, PT ;  /* 0x000000ff7000720c */ /* 0x001fc60003f45270 */
[----:B------:R-:W2:Y:S01]  /*0e10*/  LDL.LU R112, [R1+0x4] ;  /* 0x0000040001707983 */ /* 0x000ea20000300800 */
[----:B----4-:R-:W-:Y:S01]  /*0e20*/  FSEL R212, R212, RZ, !P2 ;  /* 0x000000ffd4d47208 */ /* 0x010fe20005000000 */
[--C-:B---3--:R-:W-:Y:S02]  /*0e30*/  HADD2.F32 R160, -RZ, R120.reuse.H0_H0 ;  /* 0x20000078ffa07230 */ /* 0x108fe40000004100 */
[----:B------:R-:W-:Y:S02]  /*0e40*/  HADD2.F32 R120, -RZ, R120.H1_H1 ;  /* 0x30000078ff787230 */ /* 0x000fe40000004100 */
[--C-:B------:R-:W-:Y:S02]  /*0e50*/  HADD2.F32 R215, -RZ, R121.reuse.H0_H0 ;  /* 0x20000079ffd77230 */ /* 0x100fe40000004100 */
[----:B------:R-:W-:Y:S02]  /*0e60*/  HADD2.F32 R219, -RZ, R121.H1_H1 ;  /* 0x30000079ffdb7230 */ /* 0x000fe40000004100 */
[----:B--2---:R-:W-:-:S02]  /*0e70*/  HADD2.F32 R121, -RZ, R126.H0_H0 ;  /* 0x2000007eff797230 */ /* 0x004fc40000004100 */
[--C-:B------:R-:W-:Y:S01]  /*0e80*/  HADD2.F32 R225, -RZ, R124.reuse.H0_H0 ;  /* 0x2000007cffe17230 */ /* 0x100fe20000004100 */
[----:B------:R-:W-:Y:S01]  /*0e90*/  FADD.FTZ R217, -R212, R120 ;  /* 0x00000078d4d97221 */ /* 0x000fe20000010100 */
[----:B------:R-:W-:Y:S01]  /*0ea0*/  HADD2.F32 R124, -RZ, R124.H1_H1 ;  /* 0x3000007cff7c7230 */ /* 0x000fe20000004100 */
[----:B------:R-:W-:Y:S01]  /*0eb0*/  FADD.FTZ R114, R121, R114 ;  /* 0x0000007279727221 */ /* 0x000fe20000010000 */
[--C-:B------:R-:W-:Y:S01]  /*0ec0*/  HADD2.F32 R214, -RZ, R128.reuse.H0_H0 ;  /* 0x20000080ffd67230 */ /* 0x100fe20000004100 */
[----:B------:R-:W-:Y:S01]  /*0ed0*/  FMUL.FTZ R217, R208, R217 ;  /* 0x000000d9d0d97220 */ /* 0x000fe20000410000 */
[----:B------:R-:W-:Y:S01]  /*0ee0*/  HADD2.F32 R128, -RZ, R128.H1_H1 ;  /* 0x30000080ff807230 */ /* 0x000fe20000004100 */
[----:B-----5:R-:W-:Y:S01]  /*0ef0*/  FMUL.FTZ R216, R61, R124 ;  /* 0x0000007c3dd87220 */ /* 0x020fe20000410000 */
[----:B------:R-:W-:Y:S01]  /*0f00*/  HADD2.F32 R120, -RZ, R125.H0_H0 ;  /* 0x2000007dff787230 */ /* 0x000fe20000004100 */
[----:B------:R-:W-:Y:S01]  /*0f10*/  FADD.FTZ R215, -R212, R215 ;  /* 0x000000d7d4d77221 */ /* 0x000fe20000010100 */
[----:B------:R-:W-:Y:S01]  /*0f20*/  HADD2.F32 R218, -RZ, R129.H0_H0 ;  /* 0x20000081ffda7230 */ /* 0x000fe20000004100 */
[----:B------:R0:W-:Y:S01]  /*0f30*/  STL [R1], R114 ;  /* 0x0000007201007387 */ /* 0x0001e20000100800 */
[----:B------:R-:W-:-:S02]  /*0f40*/  FADD.FTZ R170, R128, R170 ;  /* 0x000000aa80aa7221 */ /* 0x000fc40000010000 */
[-C--:B------:R-:W-:Y:S02]  /*0f50*/  FFMA.FTZ R2, R217, R128.reuse, R2 ;  /* 0x00000080d9027223 */ /* 0x080fe40000010002 */
[----:B------:R-:W-:Y:S02]  /*0f60*/  FFMA.FTZ R216, R93, R128, R216 ;  /* 0x000000805dd87223 */ /* 0x000fe400000100d8 */
[----:B------:R-:W-:Y:S02]  /*0f70*/  FMUL.FTZ R215, R208, R215 ;  /* 0x000000d7d0d77220 */ /* 0x000fe40000410000 */
[----:B------:R-:W-:Y:S01]  /*0f80*/  FADD.FTZ R235, R124, R235 ;  /* 0x000000eb7ceb7221 */ /* 0x000fe20000010000 */
[----:B0-----:R-:W2:Y:S01]  /*0f90*/  LDL.LU R114, [R1+0x2c] ;  /* 0x00002c0001727983 */ /* 0x001ea20000300800 */
[----:B------:R-:W-:Y:S01]  /*0fa0*/  FFMA.FTZ R203, R217, R124, R203 ;  /* 0x0000007cd9cb7223 */ /* 0x000fe200000100cb */
[----:B------:R-:W-:Y:S01]  /*0fb0*/  HADD2.F32 R124, -RZ, R127.H0_H0 ;  /* 0x2000007fff7c7230 */ /* 0x000fe20000004100 */
[----:B------:R-:W-:-:S02]  /*0fc0*/  FMUL.FTZ R128, R62, R120 ;  /* 0x000000783e807220 */ /* 0x000fc40000410000 */
[----:B------:R-:W-:Y:S02]  /*0fd0*/  FADD.FTZ R173, R218, R173 ;  /* 0x000000addaad7221 */ /* 0x000fe40000010000 */
[-C--:B------:R-:W-:Y:S02]  /*0fe0*/  FFMA.FTZ R5, R215, R218.reuse, R5 ;  /* 0x000000dad7057223 */ /* 0x080fe40000010005 */
[----:B------:R-:W-:Y:S01]  /*0ff0*/  FFMA.FTZ R218, R94, R218, R128 ;  /* 0x000000da5eda7223 */ /* 0x000fe20000010080 */
[----:B------:R-:W-:Y:S01]  /*1000*/  HADD2.F32 R128, -RZ, R122.H0_H0 ;  /* 0x2000007aff807230 */ /* 0x000fe20000004100 */
[----:B------:R-:W-:Y:S01]  /*1010*/  FADD.FTZ R113, R124, R113 ;  /* 0x000000717c717221 */ /* 0x000fe20000010000 */
[--C-:B------:R-:W-:Y:S02]  /*1020*/  HADD2.F32 R224, -RZ, R130.reuse.H0_H0 ;  /* 0x20000082ffe07230 */ /* 0x100fe40000004100 */
[----:B------:R-:W-:Y:S01]  /*1030*/  HADD2.F32 R222, -RZ, R130.H1_H1 ;  /* 0x30000082ffde7230 */ /* 0x000fe20000004100 */
[----:B------:R-:W-:Y:S01]  /*1040*/  FADD.FTZ R130, -R212, R128 ;  /* 0x00000080d4827221 */ /* 0x000fe20000010100 */
[----:B------:R0:W-:Y:S04]  /*1050*/  STL [R1+0x8], R113 ;  /* 0x0000087101007387 */ /* 0x0001e80000100800 */
[----:B------:R-:W3:Y:S04]  /*1060*/  LDL.LU R128, [R1+0x1c] ;  /* 0x00001c0001807983 */ /* 0x000ee80000300800 */
[----:B0-----:R-:W4:Y:S01]  /*1070*/  LDL.LU R113, [R1+0x28] ;  /* 0x0000280001717983 */ /* 0x001f220000300800 */
[----:B------:R-:W-:Y:S01]  /*1080*/  ISETP.NE.U32.AND P0, PT, RZ, c[0x0][0x250], PT ;  /* 0x00009400ff007a0c */ /* 0x000fe20003f05070 */
[----:B------:R-:W-:-:S03]  /*1090*/  HADD2.F32 R223, -RZ, R122.H1_H1 ;  /* 0x3000007affdf7230 */ /* 0x000fc60000004100 */
[----:B------:R-:W-:Y:S01]  /*10a0*/  ISETP.NE.AND.EX P0, PT, RZ, c[0x0][0x254], PT, P0 ;  /* 0x00009500ff007a0c */ /* 0x000fe20003f05300 */
[----:B------:R-:W-:Y:S01]  /*10b0*/  FMUL.FTZ R130, R208, R130 ;  /* 0x00000082d0827220 */ /* 0x000fe20000410000 */
[----:B------:R-:W-:Y:S01]  /*10c0*/  HADD2.F32 R126, -RZ, R126.H1_H1 ;  /* 0x3000007eff7e7230 */ /* 0x000fe20000004100 */
[----:B------:R-:W-:Y:S02]  /*10d0*/  FADD.FTZ R223, -R212, R223 ;  /* 0x000000dfd4df7221 */ /* 0x000fe40000010100 */
[----:B------:R-:W-:Y:S01]  /*10e0*/  FMUL.FTZ R122, R56, R121 ;  /* 0x00000079387a7220 */ /* 0x000fe20000410000 */
[----:B------:R-:W-:Y:S01]  /*10f0*/  MOV R236, 0x8 ;  /* 0x0000000800ec7802 */ /* 0x000fe20000000f00 */
[----:B------:R-:W-:Y:S01]  /*1100*/  FADD.FTZ R175, R224, R175 ;  /* 0x000000afe0af7221 */ /* 0x000fe20000010000 */
[----:B------:R-:W-:Y:S01]  /*1110*/  ISETP.NE.U32.AND P1, PT, RZ, c[0x0][0x218], PT ;  /* 0x00008600ff007a0c */ /* 0x000fe20003f25070 */
[-C--:B------:R-:W-:Y:S02]  /*1120*/  FFMA.FTZ R7, R130, R224.reuse, R7 ;  /* 0x000000e082077223 */ /* 0x080fe40000010007 */
[----:B------:R-:W-:-:S02]  /*1130*/  FFMA.FTZ R224, R88, R224, R122 ;  /* 0x000000e058e07223 */ /* 0x000fc4000001007a */
[----:B------:R-:W-:Y:S02]  /*1140*/  FMUL.FTZ R223, R208, R223 ;  /* 0x000000dfd0df7220 */ /* 0x000fe40000410000 */
[----:B------:R-:W-:Y:S01]  /*1150*/  FMUL.FTZ R122, R57, R126 ;  /* 0x0000007e397a7220 */ /* 0x000fe20000410000 */
[----:B------:R-:W-:Y:S01]  /*1160*/  ISETP.NE.AND.EX P1, PT, RZ, c[0x0][0x21c], PT, P1 ;  /* 0x00008700ff007a0c */ /* 0x000fe20003f25310 */
[C---:B------:R-:W-:Y:S01]  /*1170*/  @P0 IMAD.WIDE.U32 R156, R207.reuse, R236, c[0x0][0x198] ;  /* 0x00006600cf9c0625 */ /* 0x040fe200078e00ec */
[----:B------:R-:W-:-:S03]  /*1180*/  IADD3 R0, R207, 0x40, RZ ;  /* 0x00000040cf007810 */ /* 0x000fc60007ffe0ff */
[----:B------:R-:W-:Y:S01]  /*1190*/  FADD.FTZ R174, R222, R174 ;  /* 0x000000aedeae7221 */ /* 0x000fe20000010000 */
[----:B------:R0:W5:Y:S01]  /*11a0*/  @P0 LDG.E.64 R182, [R156.64] ;  /* 0x000000049cb60981 */ /* 0x000162000c1e1b00 */
[-C--:B------:R-:W-:Y:S02]  /*11b0*/  FFMA.FTZ R6, R223, R222.reuse, R6 ;  /* 0x000000dedf067223 */ /* 0x080fe40000010006 */
[----:B------:R-:W-:Y:S01]  /*11c0*/  FFMA.FTZ R222, R89, R222, R122 ;  /* 0x000000de59de7223 */ /* 0x000fe2000001007a */
[--C-:B------:R-:W-:Y:S01]  /*11d0*/  HADD2.F32 R122, -RZ, R123.reuse.H0_H0 ;  /* 0x2000007bff7a7230 */ /* 0x100fe20000004100 */
[----:B------:R-:W-:Y:S01]  /*11e0*/  FADD.FTZ R160, R160, -R212 ;  /* 0x800000d4a0a07221 */ /* 0x000fe20000010000 */
[----:B------:R-:W-:Y:S02]  /*11f0*/  HADD2.F32 R123, -RZ, R123.H1_H1 ;  /* 0x3000007bff7b7230 */ /* 0x000fe40000004100 */
[----:B------:R-:W-:Y:S01]  /*1200*/  HADD2.F32 R127, -RZ, R127.H1_H1 ;  /* 0x3000007fff7f7230 */ /* 0x000fe20000004100 */
[----:B0-----:R-:W-:-:S04]  /*1210*/  @P0 IMAD.WIDE.U32 R156, R0, R236, c[0x0][0x198] ;  /* 0x00006600009c0625 */ /* 0x001fc800078e00ec */
[----:B------:R-:W-:Y:S01]  /*1220*/  FMUL.FTZ R213, R208, R160 ;  /* 0x000000a0d0d57220 */ /* 0x000fe20000410000 */
[----:B------:R0:W5:Y:S01]  /*1230*/  @P0 LDG.E.64 R186, [R156.64] ;  /* 0x000000049cba0981 */ /* 0x000162000c1e1b00 */
[C---:B------:R-:W-:Y:S02]  /*1240*/  FADD.FTZ R122, -R212.reuse, R122 ;  /* 0x0000007ad47a7221 */ /* 0x040fe40000010100 */
[----:B------:R-:W-:Y:S02]  /*1250*/  FADD.FTZ R123, -R212, R123 ;  /* 0x0000007bd47b7221 */ /* 0x000fe40000010100 */
[----:B------:R-:W-:Y:S02]  /*1260*/  FADD.FTZ R242, R225, R242 ;  /* 0x000000f2e1f27221 */ /* 0x000fe40000010000 */
[----:B------:R-:W-:Y:S02]  /*1270*/  FFMA.FTZ R204, R213, R225, R204 ;  /* 0x000000e1d5cc7223 */ /* 0x000fe400000100cc */
[----:B------:R-:W-:-:S02]  /*1280*/  FMUL.FTZ R226, R208, R122 ;  /* 0x0000007ad0e27220 */ /* 0x000fc40000410000 */
[----:B0-----:R-:W-:Y:S01]  /*1290*/  FMUL.FTZ R156, R60, R225 ;  /* 0x000000e13c9c7220 */ /* 0x001fe20000410000 */
[----:B------:R-:W-:Y:S01]  /*12a0*/  HADD2.F32 R225, -RZ, R131.H0_H0 ;  /* 0x20000083ffe17230 */ /* 0x000fe20000004100 */
[----:B------:R-:W-:Y:S02]  /*12b0*/  FMUL.FTZ R227, R208, R123 ;  /* 0x0000007bd0e37220 */ /* 0x000fe40000410000 */
[----:B------:R-:W-:Y:S02]  /*12c0*/  FADD.FTZ R112, R127, R112 ;  /* 0x000000707f707221 */ /* 0x000fe40000010000 */
[----:B------:R-:W-:-:S04]  /*12d0*/  @P1 IMAD.WIDE.U32 R122, R207, R229, c[0x0][0x218] ;  /* 0x00008600cf7a1625 */ /* 0x000fc800078e00e5 */
[----:B------:R-:W-:Y:S02]  /*12e0*/  FADD.FTZ R244, R120, R244 ;  /* 0x000000f478f47221 */ /* 0x000fe40000010000 */
[----:B------:R-:W-:Y:S01]  /*12f0*/  FFMA.FTZ R210, R215, R120, R210 ;  /* 0x00000078d7d27223 */ /* 0x000fe200000100d2 */
[----:B------:R0:W-:Y:S01]  /*1300*/  STL [R1+0x4], R112 ;  /* 0x0000047001007387 */ /* 0x0001e20000100800 */
[-C--:B------:R-:W-:Y:S02]  /*1310*/  FMUL.FTZ R120, R58, R124.reuse ;  /* 0x0000007c3a787220 */ /* 0x080fe40000410000 */
[----:B------:R-:W-:Y:S01]  /*1320*/  FADD.FTZ R219, -R212, R219 ;  /* 0x000000dbd4db7221 */ /* 0x000fe20000010100 */
[----:B------:R-:W-:Y:S01]  /*1330*/  HADD2.F32 R131, -RZ, R131.H1_H1 ;  /* 0x30000083ff837230 */ /* 0x000fe20000004100 */
[----:B------:R-:W-:Y:S01]  /*1340*/  FADD.FTZ R177, R225, R177 ;  /* 0x000000b1e1b17221 */ /* 0x000fe20000010000 */
[----:B------:R1:W5:Y:S01]  /*1350*/  @P1 LDG.E.128 R96, [R122.64] ;  /* 0x000000047a601981 */ /* 0x000362000c1e1d00 */
[-C--:B------:R-:W-:Y:S01]  /*1360*/  FFMA.FTZ R9, R226, R225.reuse, R9 ;  /* 0x000000e1e2097223 */ /* 0x080fe20000010009 */
[----:B------:R-:W-:Y:S01]  /*1370*/  HADD2.F32 R125, -RZ, R125.H1_H1 ;  /* 0x3000007dff7d7230 */ /* 0x000fe20000004100 */
[----:B------:R-:W-:Y:S01]  /*1380*/  FFMA.FTZ R225, R90, R225, R120 ;  /* 0x000000e15ae17223 */ /* 0x000fe20000010078 */
[----:B0-----:R-:W4:Y:S01]  /*1390*/  LDL.LU R112, [R1+0x18] ;  /* 0x0000180001707983 */ /* 0x001f220000300800 */
[----:B------:R-:W-:Y:S01]  /*13a0*/  FFMA.FTZ R251, R226, R124, R251 ;  /* 0x0000007ce2fb7223 */ /* 0x000fe200000100fb */
[----:B------:R-:W-:Y:S01]  /*13b0*/  HADD2.F32 R124, -RZ, R136.H0_H0 ;  /* 0x20000088ff7c7230 */ /* 0x000fe20000004100 */
[----:B------:R-:W-:Y:S01]  /*13c0*/  FMUL.FTZ R219, R208, R219 ;  /* 0x000000dbd0db7220 */ /* 0x000fe20000410000 */
[----:B------:R-:W-:Y:S01]  /*13d0*/  IADD3 R211, R207, 0x60, RZ ;  /* 0x00000060cfd37810 */ /* 0x000fe20007ffe0ff */
[----:B------:R-:W-:Y:S01]  /*13e0*/  FMUL.FTZ R120, R59, R127 ;  /* 0x0000007f3b787220 */ /* 0x000fe20000410000 */
[----:B------:R-:W-:Y:S01]  /*13f0*/  HADD2.F32 R228, -RZ, R132.H0_H0 ;  /* 0x20000084ffe47230 */ /* 0x000fe20000004100 */
[----:B-1----:R-:W-:Y:S01]  /*1400*/  @P1 IMAD.WIDE.U32 R122, R229, R0, c[0x0][0x218] ;  /* 0x00008600e57a1625 */ /* 0x002fe200078e0000 */
[----:B------:R-:W4:Y:S03]  /*1410*/  LDL.LU R230, [R1+0x34] ;  /* 0x0000340001e67983 */ /* 0x000f260000300800 */
[----:B------:R-:W-:Y:S01]  /*1420*/  FADD.FTZ R176, R131, R176 ;  /* 0x000000b083b07221 */ /* 0x000fe20000010000 */
[----:B------:R0:W5:Y:S01]  /*1430*/  @P1 LDG.E.128 R104, [R122.64] ;  /* 0x000000047a681981 */ /* 0x000162000c1e1d00 */
[----:B------:R-:W-:-:S02]  /*1440*/  FFMA.FTZ R8, R227, R131, R8 ;  /* 0x00000083e3087223 */ /* 0x000fc40000010008 */
[----:B------:R-:W-:Y:S02]  /*1450*/  FMUL.FTZ R220, R63, R125 ;  /* 0x0000007d3fdc7220 */ /* 0x000fe40000410000 */
[----:B------:R-:W-:Y:S02]  /*1460*/  FFMA.FTZ R131, R91, R131, R120 ;  /* 0x000000835b837223 */ /* 0x000fe40000010078 */
[----:B------:R-:W-:Y:S02]  /*1470*/  FADD.FTZ R243, R125, R243 ;  /* 0x000000f37df37221 */ /* 0x000fe40000010000 */
[----:B------:R-:W-:Y:S01]  /*1480*/  FFMA.FTZ R209, R219, R125, R209 ;  /* 0x0000007ddbd17223 */ /* 0x000fe200000100d1 */
[----:B0-----:R-:W-:Y:S01]  /*1490*/  HADD2.F32 R123, -RZ, R140.H0_H0 ;  /* 0x2000008cff7b7230 */ /* 0x001fe20000004100 */
[----:B------:R-:W-:Y:S02]  /*14a0*/  FFMA.FTZ R249, R130, R121, R249 ;  /* 0x0000007982f97223 */ /* 0x000fe400000100f9 */
[----:B------:R-:W-:-:S04]  /*14b0*/  @P1 IMAD.WIDE.U32 R120, R229, R206, c[0x0][0x218] ;  /* 0x00008600e5781625 */ /* 0x000fc800078e00ce */
[----:B------:R-:W-:Y:S02]  /*14c0*/  FMUL.FTZ R125, R52, R124 ;  /* 0x0000007c347d7220 */ /* 0x000fe40000410000 */
[----:B------:R-:W-:Y:S02]  /*14d0*/  FADD.FTZ R252, R126, R252 ;  /* 0x000000fc7efc7221 */ /* 0x000fe40000010000 */
[----:B------:R-:W-:Y:S01]  /*14e0*/  FFMA.FTZ R248, R223, R126, R248 ;  /* 0x0000007edff87223 */ /* 0x000fe200000100f8 */
[----:B------:R-:W-:Y:S01]  /*14f0*/  HADD2.F32 R122, -RZ, R132.H1_H1 ;  /* 0x30000084ff7a7230 */ /* 0x000fe20000004100 */
[----:B------:R-:W4:Y:S01]  /*1500*/  LDL.LU R126, [R1+0x24] ;  /* 0x00002400017e7983 */ /* 0x000f220000300800 */
[----:B------:R-:W-:Y:S02]  /*1510*/  FFMA.FTZ R132, R84, R123, R125 ;  /* 0x0000007b54847223 */ /* 0x000fe4000001007d */
[----:B------:R-:W-:Y:S01]  /*1520*/  FADD.FTZ R228, -R212, R228 ;  /* 0x000000e4d4e47221 */ /* 0x000fe20000010100 */
[----:B------:R0:W5:Y:S04]  /*1530*/  @P1 LDG.E.128 R100, [R120.64] ;  /* 0x0000000478641981 */ /* 0x000168000c1e1d00 */
[----:B------:R-:W4:Y:S01]  /*1540*/  LDL.LU R125, [R1+0x30] ;  /* 0x00003000017d7983 */ /* 0x000f220000300800 */
[----:B------:R-:W-:-:S02]  /*1550*/  FMUL.FTZ R228, R208, R228 ;  /* 0x000000e4d0e47220 */ /* 0x000fc40000410000 */
[----:B0-----:R-:W-:Y:S01]  /*1560*/  @P1 IMAD.WIDE.U32 R120, R229, R211, c[0x0][0x218] ;  /* 0x00008600e5781625 */ /* 0x001fe200078e00d3 */
[----:B------:R-:W-:-:S04]  /*1570*/  HADD2.F32 R129, -RZ, R129.H1_H1 ;  /* 0x30000081ff817230 */ /* 0x000fc80000004100 */
[----:B------:R0:W5:Y:S01]  /*1580*/  @P1 LDG.E.128 R108, [R120.64] ;  /* 0x00000004786c1981 */ /* 0x000162000c1e1d00 */
[----:B------:R-:W-:Y:S02]  /*1590*/  FADD.FTZ R172, R129, R172 ;  /* 0x000000ac81ac7221 */ /* 0x000fe40000010000 */
[-C--:B------:R-:W-:Y:S01]  /*15a0*/  FFMA.FTZ R4, R219, R129.reuse, R4 ;  /* 0x00000081db047223 */ /* 0x080fe20000010004 */
[----:B0-----:R-:W-:Y:S01]  /*15b0*/  HADD2.F32 R120, -RZ, R136.H1_H1 ;  /* 0x30000088ff787230 */ /* 0x001fe20000004100 */
[----:B------:R-:W-:Y:S02]  /*15c0*/  FFMA.FTZ R220, R95, R129, R220 ;  /* 0x000000815fdc7223 */ /* 0x000fe400000100dc */
[----:B--2---:R-:W-:-:S05]  /*15d0*/  FADD.FTZ R114, R124, R114 ;  /* 0x000000727c727221 */ /* 0x004fca0000010000 */
[----:B------:R0:W-:Y:S04]  /*15e0*/  STL [R1+0x2c], R114 ;  /* 0x00002c7201007387 */ /* 0x0001e80000100800 */
[----:B0-----:R-:W2:Y:S01]  /*15f0*/  LDL.LU R114, [R1+0x20] ;  /* 0x0000200001727983 */ /* 0x001ea20000300800 */
[----:B---3--:R-:W-:Y:S02]  /*1600*/  FFMA.FTZ R128, R228, R124, R128 ;  /* 0x0000007ce4807223 */ /* 0x008fe40000010080 */
[----:B----4-:R-:W-:-:S03]  /*1610*/  FADD.FTZ R113, R120, R113 ;  /* 0x0000007178717221 */ /* 0x010fc60000010000 */
[----:B------:R0:W-:Y:S04]  /*1620*/  STL [R1+0x1c], R128 ;  /* 0x00001c8001007387 */ /* 0x0001e80000100800 */
[----:B------:R-:W3:Y:S04]  /*1630*/  LDL.LU R129, [R1+0x5c] ;  /* 0x00005c0001817983 */ /* 0x000ee80000300800 */
[----:B0-----:R-:W4:Y:S04]  /*1640*/  LDL.LU R128, [R1+0x44] ;  /* 0x0000440001807983 */ /* 0x001f280000300800 */
[----:B------:R0:W-:Y:S04]  /*1650*/  STL [R1+0x28], R113 ;  /* 0x0000287101007387 */ /* 0x0001e80000100800 */
[----:B0-----:R-:W4:Y:S01]  /*1660*/  LDL.LU R113, [R1+0x58] ;  /* 0x0000580001717983 */ /* 0x001f220000300800 */
[----:B------:R-:W-:Y:S01]  /*1670*/  IADD3 R221, R207, 0x60, RZ ;  /* 0x00000060cfdd7810 */ /* 0x000fe20007ffe0ff */
[----:B------:R-:W-:-:S02]  /*1680*/  FADD.FTZ R171, R214, R171 ;  /* 0x000000abd6ab7221 */ /* 0x000fc40000010000 */
[-C--:B------:R-:W-:Y:S02]  /*1690*/  FFMA.FTZ R3, R213, R214.reuse, R3 ;  /* 0x000000d6d5037223 */ /* 0x080fe40000010003 */
[----:B------:R-:W-:Y:S02]  /*16a0*/  FFMA.FTZ R214, R92, R214, R156 ;  /* 0x000000d65cd67223 */ /* 0x000fe4000001009c */
[----:B------:R-:W-:Y:S02]  /*16b0*/  FADD.FTZ R121, -R212, R122 ;  /* 0x0000007ad4797221 */ /* 0x000fe40000010100 */
[----:B------:R-:W-:Y:S01]  /*16c0*/  IMAD.WIDE.U32 R144, R0, R229, c[0x0][0x188] ;  /* 0x0000620000907625 */ /* 0x000fe200078e00e5 */
[----:B------:R-:W-:-:S03]  /*16d0*/  HADD2.F32 R136, -RZ, R140.H1_H1 ;  /* 0x3000008cff887230 */ /* 0x000fc60000004100 */
[----:B------:R-:W-:-:S04]  /*16e0*/  IMAD.WIDE.U32 R148, R0, R229, c[0x0][0x210] ;  /* 0x0000840000947625 */ /* 0x000fc800078e00e5 */
[----:B------:R-:W-:-:S04]  /*16f0*/  IMAD.WIDE.U32 R152, R0, R229, c[0x0][0x208] ;  /* 0x0000820000987625 */ /* 0x000fc800078e00e5 */
[----:B------:R-:W-:-:S04]  /*1700*/  IMAD.WIDE.U32 R156, R221, R229, c[0x0][0x188] ;  /* 0x00006200dd9c7625 */ /* 0x000fc800078e00e5 */
[----:B------:R-:W-:-:S04]  /*1710*/  IMAD.WIDE.U32 R164, R211, R229, c[0x0][0x208] ;  /* 0x00008200d3a47625 */ /* 0x000fc800078e00e5 */
[----:B------:R-:W-:Y:S01]  /*1720*/  IMAD.WIDE.U32 R160, R211, R229, c[0x0][0x210] ;  /* 0x00008400d3a07625 */ /* 0x000fe200078e00e5 */
[----:B------:R-:W-:Y:S01]  /*1730*/  HADD2.F32 R229, -RZ, R133.H0_H0 ;  /* 0x20000085ffe57230 */ /* 0x000fe20000004100 */
[----:B------:R-:W4:Y:S02]  /*1740*/  LDG.E.128 R148, [R148.64] ;  /* 0x0000000494947981 */ /* 0x000f24000c1e1d00 */
[----:B------:R-:W-:Y:S01]  /*1750*/  FMUL.FTZ R140, R208, R121 ;  /* 0x00000079d08c7220 */ /* 0x000fe20000410000 */
[----:B------:R-:W-:Y:S01]  /*1760*/  HADD2.F32 R122, -RZ, R137.H0_H0 ;  /* 0x20000089ff7a7230 */ /* 0x000fe20000004100 */
[----:B------:R-:W-:Y:S01]  /*1770*/  FMUL.FTZ R121, R53, R120 ;  /* 0x0000007835797220 */ /* 0x000fe20000410000 */
[----:B------:R-:W4:Y:S01]  /*1780*/  LDG.E.128 R144, [R144.64] ;  /* 0x0000000490907981 */ /* 0x000f22000c1e1d00 */
[----:B------:R-:W-:Y:S02]  /*1790*/  FADD.FTZ R229, -R212, R229 ;  /* 0x000000e5d4e57221 */ /* 0x000fe40000010100 */
[----:B------:R-:W-:Y:S01]  /*17a0*/  FADD.FTZ R179, R123, R179 ;  /* 0x000000b37bb37221 */ /* 0x000fe20000010000 */
[----:B------:R-:W4:Y:S01]  /*17b0*/  LDG.E.128 R152, [R152.64] ;  /* 0x0000000498987981 */ /* 0x000f22000c1e1d00 */
[----:B------:R-:W-:Y:S01]  /*17c0*/  FFMA.FTZ R11, R228, R123, R11 ;  /* 0x0000007be40b7223 */ /* 0x000fe2000001000b */
[----:B------:R-:W-:Y:S01]  /*17d0*/  HADD2.F32 R123, -RZ, R133.H1_H1 ;  /* 0x30000085ff7b7230 */ /* 0x000fe20000004100 */
[----:B------:R-:W-:Y:S01]  /*17e0*/  FADD.FTZ R178, R136, R178 ;  /* 0x000000b288b27221 */ /* 0x000fe20000010000 */
[----:B------:R-:W4:Y:S01]  /*17f0*/  LDG.E.128 R160, [R160.64] ;  /* 0x00000004a0a07981 */ /* 0x000f22000c1e1d00 */
[----:B------:R-:W-:-:S02]  /*1800*/  FFMA.FTZ R10, R140, R136, R10 ;  /* 0x000000888c0a7223 */ /* 0x000fc4000001000a */
[----:B------:R-:W-:Y:S01]  /*1810*/  FFMA.FTZ R136, R85, R136, R121 ;  /* 0x0000008855887223 */ /* 0x000fe20000010079 */
[----:B------:R-:W-:Y:S01]  /*1820*/  HADD2.F32 R121, -RZ, R141.H0_H0 ;  /* 0x2000008dff797230 */ /* 0x000fe20000004100 */
[----:B------:R-:W-:Y:S01]  /*1830*/  FFMA.FTZ R250, R227, R127, R250 ;  /* 0x0000007fe3fa7223 */ /* 0x000fe200000100fa */
[----:B------:R-:W4:Y:S01]  /*1840*/  LDG.E.128 R164, [R164.64] ;  /* 0x00000004a4a47981 */ /* 0x000f22000c1e1d00 */
[----:B------:R-:W-:Y:S02]  /*1850*/  FFMA.FTZ R112, R140, R120, R112 ;  /* 0x000000788c707223 */ /* 0x000fe40000010070 */
[----:B------:R-:W-:Y:S02]  /*1860*/  FMUL.FTZ R229, R208, R229 ;  /* 0x000000e5d0e57220 */ /* 0x000fe40000410000 */
[----:B------:R-:W-:Y:S01]  /*1870*/  FMUL.FTZ R133, R54, R122 ;  /* 0x0000007a36857220 */ /* 0x000fe20000410000 */
[----:B------:R0:W-:Y:S01]  /*1880*/  STL [R1+0x18], R112 ;  /* 0x0000187001007387 */ /* 0x0001e20000100800 */
[----:B------:R-:W-:-:S02]  /*1890*/  FADD.FTZ R123, -R212, R123 ;  /* 0x0000007bd47b7221 */ /* 0x000fc40000010100 */
[----:B------:R-:W-:Y:S02]  /*18a0*/  FADD.FTZ R181, R121, R181 ;  /* 0x000000b579b57221 */ /* 0x000fe40000010000 */
[-C--:B------:R-:W-:Y:S02]  /*18b0*/  FFMA.FTZ R13, R229, R121.reuse, R13 ;  /* 0x00000079e50d7223 */ /* 0x080fe4000001000d */
[----:B------:R-:W-:Y:S01]  /*18c0*/  FFMA.FTZ R133, R86, R121, R133 ;  /* 0x0000007956857223 */ /* 0x000fe20000010085 */
[----:B------:R-:W-:Y:S01]  /*18d0*/  HADD2.F32 R121, -RZ, R137.H1_H1 ;  /* 0x30000089ff797230 */ /* 0x000fe20000004100 */
[----:B0-----:R-:W4:Y:S01]  /*18e0*/  LDL.LU R112, [R1+0x40] ;  /* 0x0000400001707983 */ /* 0x001f220000300800 */
[----:B------:R-:W-:Y:S01]  /*18f0*/  HADD2.F32 R137, -RZ, R141.H1_H1 ;  /* 0x3000008dff897230 */ /* 0x000fe20000004100 */
[----:B------:R-:W-:Y:S01]  /*1900*/  FMUL.FTZ R141, R208, R123 ;  /* 0x0000007bd08d7220 */ /* 0x000fe20000410000 */
[----:B------:R-:W-:Y:S01]  /*1910*/  HADD2.F32 R123, -RZ, R134.H0_H0 ;  /* 0x20000086ff7b7230 */ /* 0x000fe20000004100 */
[----:B------:R-:W-:Y:S01]  /*1920*/  FADD.FTZ R230, R122, R230 ;  /* 0x000000e67ae67221 */ /* 0x000fe20000010000 */
[----:B------:R-:W4:Y:S01]  /*1930*/  LDL.LU R127, [R1+0x64] ;  /* 0x00006400017f7983 */ /* 0x000f220000300800 */
[----:B------:R-:W-:Y:S01]  /*1940*/  FMUL.FTZ R124, R55, R121 ;  /* 0x00000079377c7220 */ /* 0x000fe20000410000 */
[----:B------:R-:W-:Y:S01]  /*1950*/  HADD2.F32 R120, -RZ, R138.H0_H0 ;  /* 0x2000008aff787230 */ /* 0x000fe20000004100 */
[----:B------:R-:W-:-:S02]  /*1960*/  FADD.FTZ R123, -R212, R123 ;  /* 0x0000007bd47b7221 */ /* 0x000fc40000010100 */
[----:B------:R-:W-:Y:S02]  /*1970*/  FADD.FTZ R180, R137, R180 ;  /* 0x000000b489b47221 */ /* 0x000fe40000010000 */
[-C--:B------:R-:W-:Y:S02]  /*1980*/  FFMA.FTZ R12, R141, R137.reuse, R12 ;  /* 0x000000898d0c7223 */ /* 0x080fe4000001000c */
[----:B------:R-:W-:Y:S01]  /*1990*/  FFMA.FTZ R126, R229, R122, R126 ;  /* 0x0000007ae57e7223 */ /* 0x000fe2000001007e */
[----:B------:R-:W-:Y:S01]  /*19a0*/  HADD2.F32 R122, -RZ, R142.H0_H0 ;  /* 0x2000008eff7a7230 */ /* 0x000fe20000004100 */
[----:B------:R-:W-:-:S03]  /*19b0*/  FFMA.FTZ R137, R87, R137, R124 ;  /* 0x0000008957897223 */ /* 0x000fc6000001007c */
[----:B------:R0:W-:Y:S01]  /*19c0*/  STL [R1+0x24], R126 ;  /* 0x0000247e01007387 */ /* 0x0001e20000100800 */
[----:B------:R-:W-:-:S03]  /*19d0*/  FADD.FTZ R125, R121, R125 ;  /* 0x0000007d797d7221 */ /* 0x000fc60000010000 */
[----:B------:R1:W-:Y:S01]  /*19e0*/  STL [R1+0x34], R230 ;  /* 0x000034e601007387 */ /* 0x0003e20000100800 */
[----:B------:R-:W-:Y:S01]  /*19f0*/  HADD2.F32 R124, -RZ, R134.H1_H1 ;  /* 0x30000086ff7c7230 */ /* 0x000fe20000004100 */
[----:B------:R-:W-:Y:S02]  /*1a00*/  FMUL.FTZ R134, R48, R120 ;  /* 0x0000007830867220 */ /* 0x000fe40000410000 */
[----:B0-----:R-:W4:Y:S04]  /*1a10*/  LDL.LU R126, [R1+0x4c] ;  /* 0x00004c00017e7983 */ /* 0x001f280000300800 */
[----:B------:R0:W-:Y:S01]  /*1a20*/  STL [R1+0x30], R125 ;  /* 0x0000307d01007387 */ /* 0x0001e20000100800 */
[----:B-1----:R-:W-:Y:S02]  /*1a30*/  FMUL.FTZ R230, R208, R123 ;  /* 0x0000007bd0e67220 */ /* 0x002fe40000410000 */
[----:B------:R-:W-:-:S02]  /*1a40*/  FADD.FTZ R191, R122, R191 ;  /* 0x000000bf7abf7221 */ /* 0x000fc40000010000 */
[-C--:B------:R-:W-:Y:S01]  /*1a50*/  FFMA.FTZ R15, R230, R122.reuse, R15 ;  /* 0x0000007ae60f7223 */ /* 0x080fe2000001000f */
[----:B0-----:R-:W4:Y:S01]  /*1a60*/  LDL.LU R125, [R1+0x60] ;  /* 0x00006000017d7983 */ /* 0x001f220000300800 */
[----:B------:R-:W-:Y:S01]  /*1a70*/  FFMA.FTZ R134, R80, R122, R134 ;  /* 0x0000007a50867223 */ /* 0x000fe20000010086 */
[----:B------:R-:W-:Y:S01]  /*1a80*/  HADD2.F32 R122, -RZ, R138.H1_H1 ;  /* 0x3000008aff7a7230 */ /* 0x000fe20000004100 */
[----:B--2---:R-:W-:-:S05]  /*1a90*/  FFMA.FTZ R114, R141, R121, R114 ;  /* 0x000000798d727223 */ /* 0x004fca0000010072 */
[----:B------:R0:W-:Y:S04]  /*1aa0*/  STL [R1+0x20], R114 ;  /* 0x0000207201007387 */ /* 0x0001e80000100800 */
[----:B0-----:R-:W2:Y:S01]  /*1ab0*/  LDL.LU R114, [R1+0x48] ;  /* 0x0000480001727983 */ /* 0x001ea20000300800 */
[----:B---3--:R-:W-:Y:S02]  /*1ac0*/  FADD.FTZ R129, R120, R129 ;  /* 0x0000008178817221 */ /* 0x008fe40000010000 */
[----:B----4-:R-:W-:-:S03]  /*1ad0*/  FFMA.FTZ R128, R230, R120, R128 ;  /* 0x00000078e6807223 */ /* 0x010fc60000010080 */
[----:B------:R-:W-:Y:S04]  /*1ae0*/  STL [R1+0x5c], R129 ;  /* 0x00005c8101007387 */ /* 0x000fe80000100800 */
[----:B------:R-:W-:Y:S01]  /*1af0*/  STL [R1+0x44], R128 ;  /* 0x0000448001007387 */ /* 0x000fe20000100800 */
[----:B------:R-:W-:-:S05]  /*1b00*/  FADD.FTZ R113, R122, R113 ;  /* 0x000000717a717221 */ /* 0x000fca0000010000 */
[----:B------:R0:W-:Y:S04]  /*1b10*/  STL [R1+0x58], R113 ;  /* 0x0000587101007387 */ /* 0x0001e80000100800 */
[----:B0-----:R-:W3:Y:S01]  /*1b20*/  LDL.LU R113, [R1+0x8c] ;  /* 0x00008c0001717983 */ /* 0x001ee20000300800 */
[----:B------:R-:W-:Y:S01]  /*1b30*/  FADD.FTZ R124, -R212, R124 ;  /* 0x0000007cd47c7221 */ /* 0x000fe20000010100 */
[----:B------:R-:W-:Y:S01]  /*1b40*/  HADD2.F32 R138, -RZ, R142.H1_H1 ;  /* 0x3000008eff8a7230 */ /* 0x000fe20000004100 */
[----:B------:R-:W-:Y:S02]  /*1b50*/  FMUL.FTZ R123, R49, R122 ;  /* 0x0000007a317b7220 */ /* 0x000fe40000410000 */
[----:B------:R-:W-:Y:S01]  /*1b60*/  FMUL.FTZ R142, R208, R124 ;  /* 0x0000007cd08e7220 */ /* 0x000fe20000410000 */
[----:B------:R-:W-:Y:S01]  /*1b70*/  HADD2.F32 R121, -RZ, R135.H0_H0 ;  /* 0x20000087ff797230 */ /* 0x000fe20000004100 */
[----:B------:R-:W-:-:S02]  /*1b80*/  FADD.FTZ R190, R138, R190 ;  /* 0x000000be8abe7221 */ /* 0x000fc40000010000 */
[-C--:B------:R-:W-:Y:S02]  /*1b90*/  FFMA.FTZ R14, R142, R138.reuse, R14 ;  /* 0x0000008a8e0e7223 */ /* 0x080fe4000001000e */
[----:B------:R-:W-:Y:S01]  /*1ba0*/  FFMA.FTZ R138, R81, R138, R123 ;  /* 0x0000008a518a7223 */ /* 0x000fe2000001007b */
[----:B------:R-:W-:Y:S01]  /*1bb0*/  HADD2.F32 R123, -RZ, R135.H1_H1 ;  /* 0x30000087ff7b7230 */ /* 0x000fe20000004100 */
[----:B------:R-:W-:Y:S01]  /*1bc0*/  FADD.FTZ R121, -R212, R121 ;  /* 0x00000079d4797221 */ /* 0x000fe20000010100 */
[----:B------:R-:W-:-:S03]  /*1bd0*/  HADD2.F32 R120, -RZ, R139.H0_H0 ;  /* 0x2000008bff787230 */ /* 0x000fc60000004100 */
[----:B------:R-:W-:Y:S01]  /*1be0*/  FADD.FTZ R123, -R212, R123 ;  /* 0x0000007bd47b7221 */ /* 0x000fe20000010100 */
[----:B------:R-:W-:Y:S01]  /*1bf0*/  HADD2.F32 R139, -RZ, R139.H1_H1 ;  /* 0x3000008bff8b7230 */ /* 0x000fe20000004100 */
[C---:B------:R-:W-:Y:S02]  /*1c00*/  FMUL.FTZ R231, R208.reuse, R121 ;  /* 0x00000079d0e77220 */ /* 0x040fe40000410000 */
[----:B------:R-:W-:Y:S02]  /*1c10*/  FMUL.FTZ R233, R208, R123 ;  /* 0x0000007bd0e97220 */ /* 0x000fe40000410000 */
[----:B------:R-:W-:Y:S02]  /*1c20*/  FMUL.FTZ R135, R50, R120 ;  /* 0x0000007832877220 */ /* 0x000fe40000410000 */
[----:B------:R-:W-:-:S05]  /*1c30*/  FFMA.FTZ R112, R142, R122, R112 ;  /* 0x0000007a8e707223 */ /* 0x000fca0000010070 */
[----:B------:R0:W-:Y:S01]  /*1c40*/  STL [R1+0x40], R112 ;  /* 0x0000407001007387 */ /* 0x0001e20000100800 */
[----:B------:R-:W-:Y:S01]  /*1c50*/  FADD.FTZ R127, R120, R127 ;  /* 0x0000007f787f7221 */ /* 0x000fe20000010000 */
[----:B------:R-:W-:Y:S02]  /*1c60*/  HADD2.F32 R122, -RZ, R143.H0_H0 ;  /* 0x2000008fff7a7230 */ /* 0x000fe40000004100 */
[----:B0-----:R-:W4:Y:S04]  /*1c70*/  LDL.LU R112, [R1+0x54] ;  /* 0x0000540001707983 */ /* 0x001f280000300800 */
[----:B------:R-:W4:Y:S01]  /*1c80*/  LDL.LU R124, [R1+0x88] ;  /* 0x00008800017c7983 */ /* 0x000f220000300800 */
[----:B------:R-:W-:-:S03]  /*1c90*/  FADD.FTZ R193, R122, R193 ;  /* 0x000000c17ac17221 */ /* 0x000fc60000010000 */
[----:B------:R-:W-:Y:S01]  /*1ca0*/  STL [R1+0x64], R127 ;  /* 0x0000647f01007387 */ /* 0x000fe20000100800 */
[----:B------:R-:W-:-:S03]  /*1cb0*/  FFMA.FTZ R17, R231, R122, R17 ;  /* 0x0000007ae7117223 */ /* 0x000fc60000010011 */
[----:B------:R-:W4:Y:S01]  /*1cc0*/  LDL.LU R123, [R1+0x50] ;  /* 0x00005000017b7983 */ /* 0x000f220000300800 */
[----:B------:R-:W-:Y:S02]  /*1cd0*/  FFMA.FTZ R135, R82, R122, R135 ;  /* 0x0000007a52877223 */ /* 0x000fe40000010087 */
[----:B------:R-:W-:-:S05]  /*1ce0*/  FFMA.FTZ R126, R231, R120, R126 ;  /* 0x00000078e77e7223 */ /* 0x000fca000001007e */
[----:B------:R-:W-:Y:S04]  /*1cf0*/  STL [R1+0x4c], R126 ;  /* 0x00004c7e01007387 */ /* 0x000fe80000100800 */
[----:B------:R-:W4:Y:S01]  /*1d00*/  LDL.LU R122, [R1+0x94] ;  /* 0x00009400017a7983 */ /* 0x000f220000300800 */
[----:B------:R-:W-:Y:S01]  /*1d10*/  FADD.FTZ R125, R139, R125 ;  /* 0x0000007d8b7d7221 */ /* 0x000fe20000010000 */
[----:B------:R-:W-:Y:S01]  /*1d20*/  HADD2.F32 R120, -RZ, R148.H0_H0 ;  /* 0x20000094ff787230 */ /* 0x000fe20000004100 */
[----:B--2---:R-:W-:-:S05]  /*1d30*/  FFMA.FTZ R114, R233, R139, R114 ;  /* 0x0000008be9727223 */ /* 0x004fca0000010072 */
[----:B------:R0:W-:Y:S04]  /*1d40*/  STL [R1+0x48], R114 ;  /* 0x0000487201007387 */ /* 0x0001e80000100800 */
[----:B------:R-:W-:Y:S04]  /*1d50*/  STL [R1+0x60], R125 ;  /* 0x0000607d01007387 */ /* 0x000fe80000100800 */
[----:B0-----:R-:W2:Y:S01]  /*1d60*/  LDL.LU R114, [R1+0x6c] ;  /* 0x00006c0001727983 */ /* 0x001ea20000300800 */
[----:B---3--:R-:W-:-:S05]  /*1d70*/  FADD.FTZ R113, R120, R113 ;  /* 0x0000007178717221 */ /* 0x008fca0000010000 */
[----:B------:R0:W-:Y:S04]  /*1d80*/  STL [R1+0x8c], R113 ;  /* 0x00008c7101007387 */ /* 0x0001e80000100800 */
[----:B0-----:R-:W3:Y:S01]  /*1d90*/  LDL.LU R113, [R1+0x90] ;  /* 0x0000900001717983 */ /* 0x001ee20000300800 */
[----:B------:R-:W-:Y:S01]  /*1da0*/  HADD2.F32 R121, -RZ, R144.H0_H0 ;  /* 0x20000090ff797230 */ /* 0x000fe20000004100 */
[----:B------:R-:W-:Y:S01]  /*1db0*/  FMUL.FTZ R232, R51, R139 ;  /* 0x0000008b33e87220 */ /* 0x000fe20000410000 */
[----:B------:R-:W-:-:S03]  /*1dc0*/  HADD2.F32 R143, -RZ, R143.H1_H1 ;  /* 0x3000008fff8f7230 */ /* 0x000fc60000004100 */
[----:B------:R-:W-:Y:S02]  /*1dd0*/  FADD.FTZ R121, -R212, R121 ;  /* 0x00000079d4797221 */ /* 0x000fe40000010100 */
[----:B------:R-:W-:Y:S02]  /*1de0*/  FADD.FTZ R192, R143, R192 ;  /* 0x000000c08fc07221 */ /* 0x000fe40000010000 */
[-C--:B------:R-:W-:Y:S02]  /*1df0*/  FFMA.FTZ R16, R233, R143.reuse, R16 ;  /* 0x0000008fe9107223 */ /* 0x080fe40000010010 */
[----:B------:R-:W-:Y:S01]  /*1e00*/  FFMA.FTZ R232, R83, R143, R232 ;  /* 0x0000008f53e87223 */ /* 0x000fe200000100e8 */
[----:B------:R-:W-:Y:S01]  /*1e10*/  HADD2.F32 R144, -RZ, R144.H1_H1 ;  /* 0x30000090ff907230 */ /* 0x000fe20000004100 */
[----:B------:R-:W-:Y:S02]  /*1e20*/  FMUL.FTZ R143, R208, R121 ;  /* 0x00000079d08f7220 */ /* 0x000fe40000410000 */
[----:B------:R-:W-:Y:S01]  /*1e30*/  FMUL.FTZ R121, R44, R120 ;  /* 0x000000782c797220 */ /* 0x000fe20000410000 */
[----:B------:R-:W-:Y:S01]  /*1e40*/  HADD2.F32 R139, -RZ, R152.H0_H0 ;  /* 0x20000098ff8b7230 */ /* 0x000fe20000004100 */
[----:B------:R-:W-:-:S04]  /*1e50*/  FADD.FTZ R144, -R212, R144 ;  /* 0x00000090d4907221 */ /* 0x000fc80000010100 */
[----:B------:R-:W-:Y:S02]  /*1e60*/  FMUL.FTZ R144, R208, R144 ;  /* 0x00000090d0907220 */ /* 0x000fe40000410000 */
[----:B------:R-:W-:Y:S02]  /*1e70*/  FADD.FTZ R195, R139, R195 ;  /* 0x000000c38bc37221 */ /* 0x000fe40000010000 */
[CC--:B------:R-:W-:Y:S02]  /*1e80*/  FFMA.FTZ R19, R143.reuse, R139.reuse, R19 ;  /* 0x0000008b8f137223 */ /* 0x0c0fe40000010013 */
[----:B------:R-:W-:Y:S02]  /*1e90*/  FFMA.FTZ R139, R76, R139, R121 ;  /* 0x0000008b4c8b7223 */ /* 0x000fe40000010079 */
[----:B----4-:R-:W-:Y:S01]  /*1ea0*/  FFMA.FTZ R112, R143, R120, R112 ;  /* 0x000000788f707223 */ /* 0x010fe20000010070 */
[----:B------:R-:W-:Y:S02]  /*1eb0*/  HADD2.F32 R120, -RZ, R148.H1_H1 ;  /* 0x30000094ff787230 */ /* 0x000fe40000004100 */
[----:B------:R-:W-:-:S02]  /*1ec0*/  HADD2.F32 R148, -RZ, R152.H1_H1 ;  /* 0x30000098ff947230 */ /* 0x000fc40000004100 */
[----:B------:R-:W-:Y:S01]  /*1ed0*/  HADD2.F32 R152, -RZ, R145.H0_H0 ;  /* 0x20000091ff987230 */ /* 0x000fe20000004100 */
[-C--:B------:R-:W-:Y:S02]  /*1ee0*/  FMUL.FTZ R121, R45, R120.reuse ;  /* 0x000000782d797220 */ /* 0x080fe40000410000 */
[----:B------:R-:W-:Y:S02]  /*1ef0*/  FADD.FTZ R124, R120, R124 ;  /* 0x0000007c787c7221 */ /* 0x000fe40000010000 */
[----:B------:R-:W-:Y:S02]  /*1f00*/  FADD.FTZ R152, -R212, R152 ;  /* 0x00000098d4987221 */ /* 0x000fe40000010100 */
[----:B------:R-:W-:Y:S01]  /*1f10*/  FFMA.FTZ R123, R144, R120, R123 ;  /* 0x00000078907b7223 */ /* 0x000fe2000001007b */
[----:B------:R-:W-:Y:S01]  /*1f20*/  HADD2.F32 R120, -RZ, R149.H0_H0 ;  /* 0x20000095ff787230 */ /* 0x000fe20000004100 */
[----:B------:R0:W-:Y:S01]  /*1f30*/  STL [R1+0x54], R112 ;  /* 0x0000547001007387 */ /* 0x0001e20000100800 */
[----:B------:R-:W-:-:S03]  /*1f40*/  FMUL.FTZ R152, R208, R152 ;  /* 0x00000098d0987220 */ /* 0x000fc60000410000 */
[----:B0-----:R-:W4:Y:S01]  /*1f50*/  LDL.LU R112, [R1+0x68] ;  /* 0x0000680001707983 */ /* 0x001f220000300800 */
[----:B------:R-:W-:-:S03]  /*1f60*/  FADD.FTZ R122, R120, R122 ;  /* 0x0000007a787a7221 */ /* 0x000fc60000010000 */
[----:B------:R-:W-:Y:S01]  /*1f70*/  STL [R1+0x88], R124 ;  /* 0x0000887c01007387 */ /* 0x000fe20000100800 */
[----:B------:R-:W-:-:S03]  /*1f80*/  FADD.FTZ R194, R148, R194 ;  /* 0x000000c294c27221 */ /* 0x000fc60000010000 */
[----:B------:R-:W-:Y:S01]  /*1f90*/  STL [R1+0x50], R123 ;  /* 0x0000507b01007387 */ /* 0x000fe20000100800 */
[----:B------:R-:W-:-:S03]  /*1fa0*/  FFMA.FTZ R18, R144, R148, R18 ;  /* 0x0000009490127223 */ /* 0x000fc60000010012 */
[----:B------:R-:W4:Y:S01]  /*1fb0*/  LDL.LU R237, [R1+0xb4] ;  /* 0x0000b40001ed7983 */ /* 0x000f220000300800 */
[----:B------:R-:W-:Y:S02]  /*1fc0*/  FFMA.FTZ R148, R77, R148, R121 ;  /* 0x000000944d947223 */ /* 0x000fe40000010079 */
[-C--:B------:R-:W-:Y:S02]  /*1fd0*/  FMUL.FTZ R121, R46, R120.reuse ;  /* 0x000000782e797220 */ /* 0x080fe40000410000 */
[----:B--2---:R-:W-:Y:S01]  /*1fe0*/  FFMA.FTZ R114, R152, R120, R114 ;  /* 0x0000007898727223 */ /* 0x004fe20000010072 */
[----:B------:R-:W-:-:S04]  /*1ff0*/  HADD2.F32 R120, -RZ, R149.H1_H1 ;  /* 0x30000095ff787230 */ /* 0x000fc80000004100 */
[----:B------:R0:W-:Y:S04]  /*2000*/  STL [R1+0x6c], R114 ;  /* 0x00006c7201007387 */ /* 0x0001e80000100800 */
[----:B------:R-:W-:Y:S04]  /*2010*/  STL [R1+0x94], R122 ;  /* 0x0000947a01007387 */ /* 0x000fe80000100800 */
[----:B0-----:R-:W2:Y:S04]  /*2020*/  LDL.LU R114, [R1+0x74] ;  /* 0x0000740001727983 */ /* 0x001ea80000300800 */
[----:B------:R-:W2:Y:S04]  /*2030*/  LDL.LU R239, [R1+0xb0] ;  /* 0x0000b00001ef7983 */ /* 0x000ea80000300800 */
[----:B------:R-:W2:Y:S01]  /*2040*/  LDL.LU R238, [R1+0x70] ;  /* 0x0000700001ee7983 */ /* 0x000ea20000300800 */
[----:B---3--:R-:W-:-:S05]  /*2050*/  FADD.FTZ R113, R120, R113 ;  /* 0x0000007178717221 */ /* 0x008fca0000010000 */
[----:B------:R0:W-:Y:S04]  /*2060*/  STL [R1+0x90], R113 ;  /* 0x0000907101007387 */ /* 0x0001e80000100800 */
[----:B0-----:R-:W3:Y:S01]  /*2070*/  LDL.LU R113, [R1+0xbc] ;  /* 0x0000bc0001717983 */ /* 0x001ee20000300800 */
[----:B------:R-:W-:Y:S01]  /*2080*/  HADD2.F32 R145, -RZ, R145.H1_H1 ;  /* 0x30000091ff917230 */ /* 0x000fe20000004100 */
[----:B------:R-:W-:-:S04]  /*2090*/  @P0 IMAD.WIDE.U32 R158, R206, R236, c[0x0][0x198] ;  /* 0x00006600ce9e0625 */ /* 0x000fc800078e00ec */
[----:B------:R-:W-:Y:S01]  /*20a0*/  FADD.FTZ R149, -R212, R145 ;  /* 0x00000091d4957221 */ /* 0x000fe20000010100 */
[--C-:B------:R-:W-:Y:S01]  /*20b0*/  HADD2.F32 R122, -RZ, R146.reuse.H0_H0 ;  /* 0x20000092ff7a7230 */ /* 0x100fe20000004100 */
[----:B------:R0:W5:Y:S02]  /*20c0*/  @P0 LDG.E.64 R184, [R158.64] ;  /* 0x000000049eb80981 */ /* 0x000164000c1e1b00 */
[----:B------:R-:W-:Y:S01]  /*20d0*/  FMUL.FTZ R149, R208, R149 ;  /* 0x00000095d0957220 */ /* 0x000fe20000410000 */
[--C-:B------:R-:W-:Y:S01]  /*20e0*/  HADD2.F32 R234, -RZ, R153.reuse.H0_H0 ;  /* 0x20000099ffea7230 */ /* 0x100fe20000004100 */
[CC--:B------:R-:W-:Y:S01]  /*20f0*/  IMAD.WIDE.U32 R124, R221.reuse, R236.reuse, c[0x0][0x190] ;  /* 0x00006400dd7c7625 */ /* 0x0c0fe200078e00ec */
[----:B------:R-:W-:Y:S02]  /*2100*/  HADD2.F32 R146, -RZ, R146.H1_H1 ;  /* 0x30000092ff927230 */ /* 0x000fe40000004100 */
[----:B------:R-:W-:Y:S01]  /*2110*/  HADD2.F32 R145, -RZ, R153.H1_H1 ;  /* 0x30000099ff917230 */ /* 0x000fe20000004100 */
[----:B0-----:R-:W-:-:S02]  /*2120*/  @P0 IMAD.WIDE.U32 R158, R221, R236, c[0x0][0x198] ;  /* 0x00006600dd9e0625 */ /* 0x001fc400078e00ec */
[----:B------:R-:W5:Y:S02]  /*2130*/  LDG.E.64 R124, [R124.64] ;  /* 0x000000047c7c7981 */ /* 0x000f64000c1e1b00 */
[----:B------:R-:W-:Y:S01]  /*2140*/  FADD.FTZ R221, -R212, R122 ;  /* 0x0000007ad4dd7221 */ /* 0x000fe20000010100 */
[----:B------:R-:W-:Y:S01]  /*2150*/  HADD2.F32 R122, -RZ, R150.H0_H0 ;  /* 0x20000096ff7a7230 */ /* 0x000fe20000004100 */
[----:B------:R-:W-:Y:S02]  /*2160*/  FADD.FTZ R197, R234, R197 ;  /* 0x000000c5eac57221 */ /* 0x000fe40000010000 */
[-C--:B------:R-:W-:Y:S02]  /*2170*/  FFMA.FTZ R21, R152, R234.reuse, R21 ;  /* 0x000000ea98157223 */ /* 0x080fe40000010015 */
[----:B------:R-:W-:Y:S01]  /*2180*/  FADD.FTZ R146, -R212, R146 ;  /* 0x00000092d4927221 */ /* 0x000fe20000010100 */
[----:B------:R-:W-:Y:S01]  /*2190*/  HADD2.F32 R153, -RZ, R154.H0_H0 ;  /* 0x2000009aff997230 */ /* 0x000fe20000004100 */
[----:B------:R-:W-:Y:S01]  /*21a0*/  FFMA.FTZ R234, R78, R234, R121 ;  /* 0x000000ea4eea7223 */ /* 0x000fe20000010079 */
[----:B------:R0:W5:Y:S01]  /*21b0*/  @P0 LDG.E.64 R188, [R158.64] ;  /* 0x000000049ebc0981 */ /* 0x000162000c1e1b00 */
[----:B------:R-:W-:-:S02]  /*21c0*/  FMUL.FTZ R121, R47, R120 ;  /* 0x000000782f797220 */ /* 0x000fc40000410000 */
[----:B------:R-:W-:Y:S01]  /*21d0*/  FMUL.FTZ R221, R208, R221 ;  /* 0x000000ddd0dd7220 */ /* 0x000fe20000410000 */
[----:B------:R-:W-:Y:S01]  /*21e0*/  HADD2.F32 R150, -RZ, R150.H1_H1 ;  /* 0x30000096ff967230 */ /* 0x000fe20000004100 */
[----:B------:R-:W-:Y:S02]  /*21f0*/  FADD.FTZ R196, R145, R196 ;  /* 0x000000c491c47221 */ /* 0x000fe40000010000 */
[-C--:B------:R-:W-:Y:S01]  /*2200*/  FFMA.FTZ R20, R149, R145.reuse, R20 ;  /* 0x0000009195147223 */ /* 0x080fe20000010014 */
[----:B------:R-:W-:Y:S01]  /*2210*/  HADD2.F32 R154, -RZ, R154.H1_H1 ;  /* 0x3000009aff9a7230 */ /* 0x000fe20000004100 */
[----:B------:R-:W-:Y:S01]  /*2220*/  FFMA.FTZ R145, R79, R145, R121 ;  /* 0x000000914f917223 */ /* 0x000fe20000010079 */
[----:B0-----:R-:W3:Y:S01]  /*2230*/  LDG.E.128 R156, [R156.64] ;  /* 0x000000049c9c7981 */ /* 0x001ee2000c1e1d00 */
[----:B------:R-:W-:-:S04]  /*2240*/  IMAD.WIDE.U32 R126, R206, R236, c[0x0][0x190] ;  /* 0x00006400ce7e7625 */ /* 0x000fc800078e00ec */
[----:B------:R-:W-:Y:S02]  /*2250*/  IMAD.WIDE.U32 R128, R0, R236, c[0x0][0x190] ;  /* 0x0000640000807625 */ /* 0x000fe400078e00ec */
[----:B------:R-:W5:Y:S02]  /*2260*/  LDG.E.64 R126, [R126.64] ;  /* 0x000000047e7e7981 */ /* 0x000f64000c1e1b00 */
[----:B----4-:R-:W-:Y:S02]  /*2270*/  FFMA.FTZ R112, R149, R120, R112 ;  /* 0x0000007895707223 */ /* 0x010fe40000010070 */
[----:B------:R-:W5:Y:S04]  /*2280*/  LDG.E.64 R128, [R128.64] ;  /* 0x0000000480807981 */ /* 0x000f68000c1e1b00 */
[----:B------:R0:W-:Y:S01]  /*2290*/  STL [R1+0x68], R112 ;  /* 0x0000687001007387 */ /* 0x0001e20000100800 */
[----:B------:R-:W-:-:S04]  /*22a0*/  IMAD.WIDE.U32 R120, R207, R236, c[0x0][0x190] ;  /* 0x00006400cf787625 */ /* 0x000fc800078e00ec */
[----:B------:R-:W-:Y:S02]  /*22b0*/  FADD.FTZ R237, R122, R237 ;  /* 0x000000ed7aed7221 */ /* 0x000fe40000010000 */
[----:B------:R-:W5:Y:S04]  /*22c0*/  LDG.E.64 R120, [R120.64] ;  /* 0x0000000478787981 */ /* 0x000f68000c1e1b00 */
[----:B0-----:R-:W4:Y:S01]  /*22d0*/  LDL.LU R112, [R1+0x7c] ;  /* 0x00007c0001707983 */ /* 0x001f220000300800 */
[----:B------:R-:W-:Y:S02]  /*22e0*/  FMUL.FTZ R123, R40, R122 ;  /* 0x0000007a287b7220 */ /* 0x000fe40000410000 */
[----:B------:R-:W-:Y:S01]  /*22f0*/  FMUL.FTZ R236, R208, R146 ;  /* 0x00000092d0ec7220 */ /* 0x000fe20000410000 */
[----:B------:R0:W-:Y:S01]  /*2300*/  STL [R1+0xb4], R237 ;  /* 0x0000b4ed01007387 */ /* 0x0001e20000100800 */
[----:B------:R-:W-:-:S02]  /*2310*/  FADD.FTZ R198, R154, R198 ;  /* 0x000000c69ac67221 */ /* 0x000fc40000010000 */
[----:B------:R-:W-:Y:S01]  /*2320*/  FFMA.FTZ R22, R236, R154, R22 ;  /* 0x0000009aec167223 */ /* 0x000fe20000010016 */
[----:B0-----:R-:W4:Y:S01]  /*2330*/  LDL.LU R237, [R1+0xb8] ;  /* 0x0000b80001ed7983 */ /* 0x001f220000300800 */
[----:B--2---:R-:W-:Y:S02]  /*2340*/  FFMA.FTZ R114, R221, R122, R114 ;  /* 0x0000007add727223 */ /* 0x004fe40000010072 */
[----:B------:R-:W-:-:S03]  /*2350*/  FMUL.FTZ R122, R41, R150 ;  /* 0x00000096297a7220 */ /* 0x000fc60000410000 */
[----:B------:R0:W-:Y:S01]  /*2360*/  STL [R1+0x74], R114 ;  /* 0x0000747201007387 */ /* 0x0001e20000100800 */
[----:B------:R-:W-:Y:S01]  /*2370*/  FFMA.FTZ R154, R73, R154, R122 ;  /* 0x0000009a499a7223 */ /* 0x000fe2000001007a */
[----:B------:R-:W-:Y:S01]  /*2380*/  HADD2.F32 R122, -RZ, R151.H0_H0 ;  /* 0x20000097ff7a7230 */ /* 0x000fe20000004100 */
[----:B------:R-:W-:Y:S01]  /*2390*/  FADD.FTZ R239, R150, R239 ;  /* 0x000000ef96ef7221 */ /* 0x000fe20000010000 */
[----:B0-----:R-:W2:Y:S01]  /*23a0*/  LDL.LU R114, [R1+0x78] ;  /* 0x0000780001727983 */ /* 0x001ea20000300800 */
[----:B------:R-:W-:-:S03]  /*23b0*/  FFMA.FTZ R238, R236, R150, R238 ;  /* 0x00000096ecee7223 */ /* 0x000fc600000100ee */
[----:B------:R-:W-:Y:S04]  /*23c0*/  STL [R1+0xb0], R239 ;  /* 0x0000b0ef01007387 */ /* 0x000fe80000100800 */
[----:B------:R-:W-:Y:S01]  /*23d0*/  STL [R1+0x70], R238 ;  /* 0x000070ee01007387 */ /* 0x000fe20000100800 */
[----:B---3--:R-:W-:-:S05]  /*23e0*/  FADD.FTZ R113, R122, R113 ;  /* 0x000000717a717221 */ /* 0x008fca0000010000 */
[----:B------:R0:W-:Y:S04]  /*23f0*/  STL [R1+0xbc], R113 ;  /* 0x0000bc7101007387 */ /* 0x0001e80000100800 */
[----:B0-----:R-:W3:Y:S01]  /*2400*/  LDL.LU R113, [R1+0xc4] ;  /* 0x0000c40001717983 */ /* 0x001ee20000300800 */
[----:B------:R-:W-:-:S05]  /*2410*/  HADD2.F32 R150, -RZ, R147.H0_H0 ;  /* 0x20000093ff967230 */ /* 0x000fca0000004100 */
[----:B------:R-:W-:Y:S01]  /*2420*/  FADD.FTZ R150, -R212, R150 ;  /* 0x00000096d4967221 */ /* 0x000fe20000010100 */
[----:B------:R-:W-:Y:S01]  /*2430*/  HADD2.F32 R147, -RZ, R147.H1_H1 ;  /* 0x30000093ff937230 */ /* 0x000fe20000004100 */
[----:B------:R-:W-:Y:S02]  /*2440*/  FADD.FTZ R199, R153, R199 ;  /* 0x000000c799c77221 */ /* 0x000fe40000010000 */
[----:B------:R-:W-:Y:S02]  /*2450*/  FMUL.FTZ R150, R208, R150 ;  /* 0x00000096d0967220 */ /* 0x000fe40000410000 */
[-C--:B------:R-:W-:Y:S02]  /*2460*/  FFMA.FTZ R23, R221, R153.reuse, R23 ;  /* 0x00000099dd177223 */ /* 0x080fe40000010017 */
[----:B------:R-:W-:Y:S02]  /*2470*/  FFMA.FTZ R153, R72, R153, R123 ;  /* 0x0000009948997223 */ /* 0x000fe4000001007b */
[----:B------:R-:W-:Y:S01]  /*2480*/  FMUL.FTZ R123, R42, R122 ;  /* 0x0000007a2a7b7220 */ /* 0x000fe20000410000 */
[----:B------:R-:W-:-:S05]  /*2490*/  HADD2.F32 R146, -RZ, R155.H0_H0 ;  /* 0x2000009bff927230 */ /* 0x000fca0000004100 */
[----:B------:R-:W-:Y:S02]  /*24a0*/  FADD.FTZ R201, R146, R201 ;  /* 0x000000c992c97221 */ /* 0x000fe40000010000 */
[-C--:B------:R-:W-:Y:S02]  /*24b0*/  FFMA.FTZ R25, R150, R146.reuse, R25 ;  /* 0x0000009296197223 */ /* 0x080fe40000010019 */
[----:B------:R-:W-:Y:S02]  /*24c0*/  FFMA.FTZ R146, R74, R146, R123 ;  /* 0x000000924a927223 */ /* 0x000fe4000001007b */
[----:B----4-:R-:W-:Y:S01]  /*24d0*/  FFMA.FTZ R112, R150, R122, R112 ;  /* 0x0000007a96707223 */ /* 0x010fe20000010070 */
[----:B------:R-:W-:Y:S01]  /*24e0*/  HADD2.F32 R122, -RZ, R151.H1_H1 ;  /* 0x30000097ff7a7230 */ /* 0x000fe20000004100 */
[----:B------:R-:W-:Y:S01]  /*24f0*/  FADD.FTZ R151, -R212, R147 ;  /* 0x00000093d4977221 */ /* 0x000fe20000010100 */
[----:B------:R-:W-:-:S03]  /*2500*/  HADD2.F32 R147, -RZ, R155.H1_H1 ;  /* 0x3000009bff937230 */ /* 0x000fc60000004100 */
[----:B------:R-:W-:Y:S01]  /*2510*/  FMUL.FTZ R151, R208, R151 ;  /* 0x00000097d0977220 */ /* 0x000fe20000410000 */
[----:B------:R0:W-:Y:S01]  /*2520*/  STL [R1+0x7c], R112 ;  /* 0x00007c7001007387 */ /* 0x0001e20000100800 */
[----:B------:R-:W-:Y:S01]  /*2530*/  FMUL.FTZ R123, R43, R122 ;  /* 0x0000007a2b7b7220 */ /* 0x000fe20000410000 */
[--C-:B------:R-:W-:Y:S01]  /*2540*/  HADD2.F32 R155, -RZ, R159.reuse.H1_H1 ;  /* 0x3000009fff9b7230 */ /* 0x100fe20000004100 */
[----:B------:R-:W-:Y:S02]  /*2550*/  FADD.FTZ R200, R147, R200 ;  /* 0x000000c893c87221 */ /* 0x000fe40000010000 */
[----:B------:R-:W-:Y:S01]  /*2560*/  FADD.FTZ R237, R122, R237 ;  /* 0x000000ed7aed7221 */ /* 0x000fe20000010000 */
[----:B0-----:R-:W4:Y:S01]  /*2570*/  LDL.LU R112, [R1+0x84] ;  /* 0x0000840001707983 */ /* 0x001f220000300800 */
[-C--:B------:R-:W-:Y:S02]  /*2580*/  FFMA.FTZ R24, R151, R147.reuse, R24 ;  /* 0x0000009397187223 */ /* 0x080fe40000010018 */
[----:B------:R-:W-:Y:S01]  /*2590*/  FFMA.FTZ R147, R75, R147, R123 ;  /* 0x000000934b937223 */ /* 0x000fe2000001007b */
[----:B------:R-:W4:Y:S01]  /*25a0*/  LDL.LU R241, [R1+0xc0] ;  /* 0x0000c00001f17983 */ /* 0x000f220000300800 */
[----:B------:R-:W-:-:S03]  /*25b0*/  HADD2.F32 R123, -RZ, R159.H0_H0 ;  /* 0x2000009fff7b7230 */ /* 0x000fc60000004100 */
[----:B------:R-:W4:Y:S04]  /*25c0*/  LDL.LU R239, [R1+0x80] ;  /* 0x0000800001ef7983 */ /* 0x000f280000300800 */
[----:B------:R-:W-:Y:S01]  /*25d0*/  STL [R1+0xb8], R237 ;  /* 0x0000b8ed01007387 */ /* 0x000fe20000100800 */
[----:B--2---:R-:W-:Y:S01]  /*25e0*/  FFMA.FTZ R114, R151, R122, R114 ;  /* 0x0000007a97727223 */ /* 0x004fe20000010072 */
[----:B------:R-:W-:-:S05]  /*25f0*/  HADD2.F32 R122, -RZ, R158.H1_H1 ;  /* 0x3000009eff7a7230 */ /* 0x000fca0000004100 */
[C---:B------:R-:W-:Y:S02]  /*2600*/  FADD.FTZ R159, -R212.reuse, R122 ;  /* 0x0000007ad49f7221 */ /* 0x040fe40000010100 */
[----:B------:R-:W-:Y:S01]  /*2610*/  FADD.FTZ R122, -R212, R155 ;  /* 0x0000009bd47a7221 */ /* 0x000fe20000010100 */
[----:B------:R-:W-:Y:S01]  /*2620*/  HADD2.F32 R155, -RZ, R160.H0_H0 ;  /* 0x200000a0ff9b7230 */ /* 0x000fe20000004100 */
[----:B------:R0:W-:Y:S04]  /*2630*/  STL [R1+0x78], R114 ;  /* 0x0000787201007387 */ /* 0x0001e80000100800 */
[----:B0-----:R-:W2:Y:S01]  /*2640*/  LDL.LU R114, [R1+0xc] ;  /* 0x00000c0001727983 */ /* 0x001ea20000300800 */
[----:B---3--:R-:W-:-:S05]  /*2650*/  FADD.FTZ R113, R155, R113 ;  /* 0x000000719b717221 */ /* 0x008fca0000010000 */
[----:B------:R0:W-:Y:S04]  /*2660*/  STL [R1+0xc4], R113 ;  /* 0x0000c47101007387 */ /* 0x0001e80000100800 */
[----:B0-----:R-:W3:Y:S01]  /*2670*/  LDL.LU R113, [R1+0xcc] ;  /* 0x0000cc0001717983 */ /* 0x001ee20000300800 */
[--C-:B------:R-:W-:Y:S02]  /*2680*/  HADD2.F32 R237, -RZ, R156.reuse.H0_H0 ;  /* 0x2000009cffed7230 */ /* 0x100fe40000004100 */
[----:B------:R-:W-:-:S03]  /*2690*/  HADD2.F32 R156, -RZ, R156.H1_H1 ;  /* 0x3000009cff9c7230 */ /* 0x000fc60000004100 */
[----:B------:R-:W-:Y:S01]  /*26a0*/  FADD.FTZ R237, -R212, R237 ;  /* 0x000000edd4ed7221 */ /* 0x000fe20000010100 */
[--C-:B------:R-:W-:Y:S02]  /*26b0*/  HADD2.F32 R238, -RZ, R157.reuse.H0_H0 ;  /* 0x2000009dffee7230 */ /* 0x100fe40000004100 */
[----:B------:R-:W-:Y:S01]  /*26c0*/  HADD2.F32 R157, -RZ, R157.H1_H1 ;  /* 0x3000009dff9d7230 */ /* 0x000fe20000004100 */
[----:B------:R-:W-:Y:S01]  /*26d0*/  FMUL.FTZ R237, R208, R237 ;  /* 0x000000edd0ed7220 */ /* 0x000fe20000410000 */
[----:B------:R-:W-:Y:S01]  /*26e0*/  HADD2.F32 R240, -RZ, R158.H0_H0 ;  /* 0x2000009efff07230 */ /* 0x000fe20000004100 */
[C---:B------:R-:W-:Y:S01]  /*26f0*/  FADD.FTZ R156, -R212.reuse, R156 ;  /* 0x0000009cd49c7221 */ /* 0x040fe20000010100 */
[----:B------:R-:W-:Y:S01]  /*2700*/  HADD2.F32 R160, -RZ, R160.H1_H1 ;  /* 0x300000a0ffa07230 */ /* 0x000fe20000004100 */
[C---:B------:R-:W-:Y:S02]  /*2710*/  FADD.FTZ R238, -R212.reuse, R238 ;  /* 0x000000eed4ee7221 */ /* 0x040fe40000010100 */
[----:B------:R-:W-:-:S02]  /*2720*/  FADD.FTZ R158, -R212, R157 ;  /* 0x0000009dd49e7221 */ /* 0x000fc40000010100 */
[C---:B------:R-:W-:Y:S02]  /*2730*/  FADD.FTZ R240, -R212.reuse, R240 ;  /* 0x000000f0d4f07221 */ /* 0x040fe40000010100 */
[----:B------:R-:W-:Y:S01]  /*2740*/  FADD.FTZ R123, -R212, R123 ;  /* 0x0000007bd47b7221 */ /* 0x000fe20000010100 */
[----:B------:R-:W-:Y:S01]  /*2750*/  HADD2.F32 R212, -RZ, R164.H0_H0 ;  /* 0x200000a4ffd47230 */ /* 0x000fe20000004100 */
[----:B------:R-:W-:Y:S02]  /*2760*/  FMUL.FTZ R156, R208, R156 ;  /* 0x0000009cd09c7220 */ /* 0x000fe40000410000 */
[----:B------:R-:W-:Y:S02]  /*2770*/  FMUL.FTZ R157, R36, R155 ;  /* 0x0000009b249d7220 */ /* 0x000fe40000410000 */
[----:B------:R-:W-:Y:S02]  /*2780*/  FADD.FTZ R245, R212, R245 ;  /* 0x000000f5d4f57221 */ /* 0x000fe40000010000 */
[----:B------:R-:W-:-:S02]  /*2790*/  FFMA.FTZ R27, R237, R212, R27 ;  /* 0x000000d4ed1b7223 */ /* 0x000fc4000001001b */
[----:B------:R-:W-:Y:S02]  /*27a0*/  FFMA.FTZ R212, R68, R212, R157 ;  /* 0x000000d444d47223 */ /* 0x000fe4000001009d */
[----:B------:R-:W-:Y:S02]  /*27b0*/  FMUL.FTZ R157, R37, R160 ;  /* 0x000000a0259d7220 */ /* 0x000fe40000410000 */
[----:B----4-:R-:W-:Y:S02]  /*27c0*/  FFMA.FTZ R112, R237, R155, R112 ;  /* 0x0000009bed707223 */ /* 0x010fe40000010070 */
[----:B------:R-:W-:-:S03]  /*27d0*/  FADD.FTZ R241, R160, R241 ;  /* 0x000000f1a0f17221 */ /* 0x000fc60000010000 */
[----:B------:R0:W-:Y:S01]  /*27e0*/  STL [R1+0x84], R112 ;  /* 0x0000847001007387 */ /* 0x0001e20000100800 */
[----:B------:R-:W-:Y:S01]  /*27f0*/  HADD2.F32 R155, -RZ, R164.H1_H1 ;  /* 0x300000a4ff9b7230 */ /* 0x000fe20000004100 */
[C---:B------:R-:W-:Y:S02]  /*2800*/  FFMA.FTZ R239, R156.reuse, R160, R239 ;  /* 0x000000a09cef7223 */ /* 0x040fe400000100ef */
[----:B0-----:R-:W4:Y:S04]  /*2810*/  LDL.LU R112, [R1+0x9c] ;  /* 0x00009c0001707983 */ /* 0x001f280000300800 */
[----:B------:R0:W-:Y:S01]  /*2820*/  STL [R1+0xc0], R241 ;  /* 0x0000c0f101007387 */ /* 0x0001e20000100800 */
[----:B------:R-:W-:Y:S01]  /*2830*/  FADD.FTZ R202, R155, R202 ;  /* 0x000000ca9bca7221 */ /* 0x000fe20000010000 */
[----:B------:R-:W-:Y:S01]  /*2840*/  HADD2.F32 R164, -RZ, R165.H0_H0 ;  /* 0x200000a5ffa47230 */ /* 0x000fe20000004100 */
[----:B------:R-:W-:-:S02]  /*2850*/  FFMA.FTZ R26, R156, R155, R26 ;  /* 0x0000009b9c1a7223 */ /* 0x000fc4000001001a */
[----:B------:R-:W-:Y:S01]  /*2860*/  FFMA.FTZ R155, R69, R155, R157 ;  /* 0x0000009b459b7223 */ /* 0x000fe2000001009d */
[----:B0-----:R-:W4:Y:S01]  /*2870*/  LDL.LU R241, [R1+0xc8] ;  /* 0x0000c80001f17983 */ /* 0x001f220000300800 */
[----:B------:R-:W-:-:S03]  /*2880*/  HADD2.F32 R157, -RZ, R161.H0_H0 ;  /* 0x200000a1ff9d7230 */ /* 0x000fc60000004100 */
[----:B------:R0:W-:Y:S04]  /*2890*/  STL [R1+0x80], R239 ;  /* 0x000080ef01007387 */ /* 0x0001e80000100800 */
[----:B0-----:R-:W4:Y:S01]  /*28a0*/  LDL.LU R239, [R1+0x98] ;  /* 0x0000980001ef7983 */ /* 0x001f220000300800 */
[----:B--2---:R-:W-:-:S05]  /*28b0*/  FADD.FTZ R114, R164, R114 ;  /* 0x00000072a4727221 */ /* 0x004fca0000010000 */
[----:B------:R0:W-:Y:S04]  /*28c0*/  STL [R1+0xc], R114 ;  /* 0x00000c7201007387 */ /* 0x0001e80000100800 */
[----:B0-----:R-:W2:Y:S01]  /*28d0*/  LDL.LU R114, [R1+0x14] ;  /* 0x0000140001727983 */ /* 0x001ea20000300800 */
[----:B---3--:R-:W-:-:S05]  /*28e0*/  FADD.FTZ R113, R157, R113 ;  /* 0x000000719d717221 */ /* 0x008fca0000010000 */
[----:B------:R0:W-:Y:S04]  /*28f0*/  STL [R1+0xcc], R113 ;  /* 0x0000cc7101007387 */ /* 0x0001e80000100800 */
[----:B0-----:R-:W3:Y:S01]  /*2900*/  LDL.LU R113, [R1+0xd4] ;  /* 0x0000d40001717983 */ /* 0x001ee20000300800 */
[C---:B------:R-:W-:Y:S01]  /*2910*/  FMUL.FTZ R238, R208.reuse, R238 ;  /* 0x000000eed0ee7220 */ /* 0x040fe20000410000 */
[----:B------:R-:W-:Y:S01]  /*2920*/  HADD2.F32 R161, -RZ, R161.H1_H1 ;  /* 0x300000a1ffa17230 */ /* 0x000fe20000004100 */
[----:B------:R-:W-:Y:S02]  /*2930*/  FMUL.FTZ R158, R208, R158 ;  /* 0x0000009ed09e7220 */ /* 0x000fe40000410000 */
[----:B------:R-:W-:Y:S02]  /*2940*/  FMUL.FTZ R160, R38, R157 ;  /* 0x0000009d26a07220 */ /* 0x000fe40000410000 */
[----:B------:R-:W-:-:S02]  /*2950*/  FFMA.FTZ R29, R238, R164, R29 ;  /* 0x000000a4ee1d7223 */ /* 0x000fc4000001001d */
[----:B------:R-:W-:Y:S02]  /*2960*/  FFMA.FTZ R164, R70, R164, R160 ;  /* 0x000000a446a47223 */ /* 0x000fe400000100a0 */
[----:B------:R-:W-:Y:S02]  /*2970*/  FMUL.FTZ R160, R39, R161 ;  /* 0x000000a127a07220 */ /* 0x000fe40000410000 */
[----:B----4-:R-:W-:Y:S01]  /*2980*/  FFMA.FTZ R112, R238, R157, R112 ;  /* 0x0000009dee707223 */ /* 0x010fe20000010070 */
[----:B------:R-:W-:-:S04]  /*2990*/  HADD2.F32 R157, -RZ, R165.H1_H1 ;  /* 0x300000a5ff9d7230 */ /* 0x000fc80000004100 */
[----:B------:R0:W-:Y:S01]  /*29a0*/  STL [R1+0x9c], R112 ;  /* 0x00009c7001007387 */ /* 0x0001e20000100800 */
[----:B------:R-:W-:-:S03]  /*29b0*/  FADD.FTZ R241, R161, R241 ;  /* 0x000000f1a1f17221 */ /* 0x000fc60000010000 */
[----:B0-----:R-:W4:Y:S04]  /*29c0*/  LDL.LU R112, [R1+0xa4] ;  /* 0x0000a40001707983 */ /* 0x001f280000300800 */
[----:B------:R-:W4:Y:S04]  /*29d0*/  LDL.LU R247, [R1+0x10] ;  /* 0x0000100001f77983 */ /* 0x000f280000300800 */
[----:B------:R0:W-:Y:S01]  /*29e0*/  STL [R1+0xc8], R241 ;  /* 0x0000c8f101007387 */ /* 0x0001e20000100800 */
[C---:B------:R-:W-:Y:S02]  /*29f0*/  FFMA.FTZ R239, R158.reuse, R161, R239 ;  /* 0x000000a19eef7223 */ /* 0x040fe400000100ef */
[----:B------:R-:W-:Y:S01]  /*2a00*/  FADD.FTZ R246, R157, R246 ;  /* 0x000000f69df67221 */ /* 0x000fe20000010000 */
[----:B0-----:R-:W4:Y:S01]  /*2a10*/  LDL.LU R241, [R1+0xd0] ;  /* 0x0000d00001f17983 */ /* 0x001f220000300800 */
[----:B------:R-:W-:-:S03]  /*2a20*/  FFMA.FTZ R28, R158, R157, R28 ;  /* 0x0000009d9e1c7223 */ /* 0x000fc6000001001c */
[----:B------:R-:W4:Y:S01]  /*2a30*/  LDL.LU R165, [R1+0xa0] ;  /* 0x0000a00001a57983 */ /* 0x000f220000300800 */
[----:B------:R-:W-:-:S03]  /*2a40*/  FFMA.FTZ R157, R71, R157, R160 ;  /* 0x0000009d479d7223 */ /* 0x000fc600000100a0 */
[----:B------:R0:W-:Y:S01]  /*2a50*/  STL [R1+0x98], R239 ;  /* 0x000098ef01007387 */ /* 0x0001e20000100800 */
[----:B------:R-:W-:Y:S02]  /*2a60*/  HADD2.F32 R160, -RZ, R162.H0_H0 ;  /* 0x200000a2ffa07230 */ /* 0x000fe40000004100 */
[----:B0-----:R-:W-:-:S05]  /*2a70*/  HADD2.F32 R239, -RZ, R166.H0_H0 ;  /* 0x200000a6ffef7230 */ /* 0x001fca0000004100 */
[----:B--2---:R-:W-:-:S05]  /*2a80*/  FADD.FTZ R114, R239, R114 ;  /* 0x00000072ef727221 */ /* 0x004fca0000010000 */
[----:B------:R0:W-:Y:S04]  /*2a90*/  STL [R1+0x14], R114 ;  /* 0x0000147201007387 */ /* 0x0001e80000100800 */
[----:B0-----:R0:W5:Y:S01]  /*2aa0*/  LDL.LU R114, [R1+0xe8] ;  /* 0x0000e80001727983 */ /* 0x0011620000300800 */
[----:B---3--:R-:W-:-:S05]  /*2ab0*/  FADD.FTZ R113, R160, R113 ;  /* 0x00000071a0717221 */ /* 0x008fca0000010000 */
[----:B------:R1:W-:Y:S04]  /*2ac0*/  STL [R1+0xd4], R113 ;  /* 0x0000d47101007387 */ /* 0x0003e80000100800 */
[----:B-1----:R-:W2:Y:S01]  /*2ad0*/  LDL.LU R113, [R1+0x3c] ;  /* 0x00003c0001717983 */ /* 0x002ea20000300800 */
[----:B------:R-:W-:Y:S02]  /*2ae0*/  FMUL.FTZ R240, R208, R240 ;  /* 0x000000f0d0f07220 */ /* 0x000fe40000410000 */
[----:B------:R-:W-:Y:S01]  /*2af0*/  FMUL.FTZ R161, R32, R160 ;  /* 0x000000a020a17220 */ /* 0x000fe20000410000 */
[----:B------:R-:W-:Y:S01]  /*2b00*/  HADD2.F32 R162, -RZ, R162.H1_H1 ;  /* 0x300000a2ffa27230 */ /* 0x000fe20000004100 */
[----:B------:R-:W-:Y:S02]  /*2b10*/  FMUL.FTZ R159, R208, R159 ;  /* 0x0000009fd09f7220 */ /* 0x000fe40000410000 */
[----:B------:R-:W-:-:S02]  /*2b20*/  FFMA.FTZ R31, R240, R239, R31 ;  /* 0x000000eff01f7223 */ /* 0x000fc4000001001f */
[----:B------:R-:W-:Y:S02]  /*2b30*/  FFMA.FTZ R239, R64, R239, R161 ;  /* 0x000000ef40ef7223 */ /* 0x000fe400000100a1 */
[----:B------:R-:W-:Y:S02]  /*2b40*/  FMUL.FTZ R161, R33, R162 ;  /* 0x000000a221a17220 */ /* 0x000fe40000410000 */
[----:B----4-:R-:W-:Y:S01]  /*2b50*/  FFMA.FTZ R112, R240, R160, R112 ;  /* 0x000000a0f0707223 */ /* 0x010fe20000010070 */
[----:B------:R-:W-:-:S05]  /*2b60*/  HADD2.F32 R160, -RZ, R166.H1_H1 ;  /* 0x300000a6ffa07230 */ /* 0x000fca0000004100 */
[----:B------:R-:W-:Y:S01]  /*2b70*/  FADD.FTZ R247, R160, R247 ;  /* 0x000000f7a0f77221 */ /* 0x000fe20000010000 */
[----:B------:R1:W-:Y:S01]  /*2b80*/  STL [R1+0xa4], R112 ;  /* 0x0000a47001007387 */ /* 0x0003e20000100800 */
[-C--:B------:R-:W-:Y:S02]  /*2b90*/  FFMA.FTZ R30, R159, R160.reuse, R30 ;  /* 0x000000a09f1e7223 */ /* 0x080fe4000001001e */
[----:B------:R-:W-:Y:S01]  /*2ba0*/  FFMA.FTZ R160, R65, R160, R161 ;  /* 0x000000a041a07223 */ /* 0x000fe200000100a1 */
[----:B------:R-:W-:Y:S01]  /*2bb0*/  HADD2.F32 R161, -RZ, R163.H0_H0 ;  /* 0x200000a3ffa17230 */ /* 0x000fe20000004100 */
[----:B-1----:R-:W3:Y:S01]  /*2bc0*/  LDL.LU R112, [R1+0xdc] ;  /* 0x0000dc0001707983 */ /* 0x002ee20000300800 */
[----:B------:R-:W-:-:S03]  /*2bd0*/  FADD.FTZ R241, R162, R241 ;  /* 0x000000f1a2f17221 */ /* 0x000fc60000010000 */
[----:B------:R1:W-:Y:S01]  /*2be0*/  STL [R1+0x10], R247 ;  /* 0x000010f701007387 */ /* 0x0003e20000100800 */
[----:B------:R-:W-:-:S03]  /*2bf0*/  FFMA.FTZ R165, R159, R162, R165 ;  /* 0x000000a29fa57223 */ /* 0x000fc600000100a5 */
[----:B------:R-:W4:Y:S04]  /*2c00*/  LDL.LU R162, [R1+0xac] ;  /* 0x0000ac0001a27983 */ /* 0x000f280000300800 */
[----:B-1----:R-:W4:Y:S04]  /*2c10*/  LDL.LU R247, [R1+0xd8] ;  /* 0x0000d80001f77983 */ /* 0x002f280000300800 */
[----:B------:R1:W-:Y:S01]  /*2c20*/  STL [R1+0xd0], R241 ;  /* 0x0000d0f101007387 */ /* 0x0003e20000100800 */
[----:B------:R-:W-:Y:S02]  /*2c30*/  FMUL.FTZ R166, R208, R123 ;  /* 0x0000007bd0a67220 */ /* 0x000fe40000410000 */
[----:B------:R-:W-:Y:S01]  /*2c40*/  FMUL.FTZ R123, R34, R161 ;  /* 0x000000a1227b7220 */ /* 0x000fe20000410000 */
[----:B-1----:R-:W-:Y:S01]  /*2c50*/  HADD2.F32 R241, -RZ, R167.H0_H0 ;  /* 0x200000a7fff17230 */ /* 0x002fe20000004100 */
[----:B------:R1:W-:Y:S04]  /*2c60*/  STL [R1+0xa0], R165 ;  /* 0x0000a0a501007387 */ /* 0x0003e80000100800 */
[----:B------:R-:W-:Y:S01]  /*2c70*/  FFMA.FTZ R169, R166, R241, R169 ;  /* 0x000000f1a6a97223 */ /* 0x000fe200000100a9 */
[----:B-1----:R-:W4:Y:S01]  /*2c80*/  LDL.LU R165, [R1+0xa8] ;  /* 0x0000a80001a57983 */ /* 0x002f220000300800 */
[----:B--2---:R-:W-:-:S02]  /*2c90*/  FADD.FTZ R113, R241, R113 ;  /* 0x00000071f1717221 */ /* 0x004fc40000010000 */
[----:B------:R-:W-:-:S03]  /*2ca0*/  FFMA.FTZ R241, R66, R241, R123 ;  /* 0x000000f142f17223 */ /* 0x000fc6000001007b */
[----:B------:R1:W-:Y:S04]  /*2cb0*/  STL [R1+0x3c], R113 ;  /* 0x00003c7101007387 */ /* 0x0003e80000100800 */
[----:B-1----:R0:W5:Y:S04]  /*2cc0*/  LDL.LU R113, [R1+0xe4] ;  /* 0x0000e40001717983 */ /* 0x0021680000300800 */
[----:B------:R-:W2:Y:S01]  /*2cd0*/  LDL.LU R123, [R1+0x38] ;  /* 0x00003800017b7983 */ /* 0x000ea20000300800 */
[----:B------:R-:W-:Y:S01]  /*2ce0*/  HADD2.F32 R163, -RZ, R163.H1_H1 ;  /* 0x300000a3ffa37230 */ /* 0x000fe20000004100 */
[----:B---3--:R-:W-:-:S05]  /*2cf0*/  FADD.FTZ R112, R161, R112 ;  /* 0x00000070a1707221 */ /* 0x008fca0000010000 */
[----:B------:R1:W-:Y:S01]  /*2d00*/  STL [R1+0xdc], R112 ;  /* 0x0000dc7001007387 */ /* 0x0003e20000100800 */
[----:B----4-:R-:W-:Y:S02]  /*2d10*/  FFMA.FTZ R162, R166, R161, R162 ;  /* 0x000000a1a6a27223 */ /* 0x010fe400000100a2 */
[----:B------:R-:W-:Y:S01]  /*2d20*/  FMUL.FTZ R161, R208, R122 ;  /* 0x0000007ad0a17220 */ /* 0x000fe20000410000 */
[----:B-1----:R0:W5:Y:S04]  /*2d30*/  LDL.LU R112, [R1+0xe0] ;  /* 0x0000e00001707983 */ /* 0x0021680000300800 */
[----:B------:R1:W-:Y:S02]  /*2d40*/  STL [R1+0xac], R162 ;  /* 0x0000aca201007387 */ /* 0x0003e40000100800 */
[----:B-1----:R-:W-:Y:S01]  /*2d50*/  HADD2.F32 R162, -RZ, R167.H1_H1 ;  /* 0x300000a7ffa27230 */ /* 0x002fe20000004100 */
[----:B------:R-:W-:-:S02]  /*2d60*/  FADD.FTZ R167, RZ, R214 ;  /* 0x000000d6ffa77221 */ /* 0x000fc40000010000 */
[----:B------:R-:W-:Y:S02]  /*2d70*/  FFMA.FTZ R165, R161, R163, R165 ;  /* 0x000000a3a1a57223 */ /* 0x000fe400000100a5 */
        /* <DEDUP_REMOVED lines=24> */
[----:B--2---:R-:W-:-:S05]  /*2f00*/  FADD.FTZ R123, R162, R123 ;  /* 0x0000007ba27b7221 */ /* 0x004fca0000010000 */
[----:B------:R-:W-:Y:S04]  /*2f10*/  STL [R1+0x38], R123 ;  /* 0x0000387b01007387 */ /* 0x000fe80000100800 */
[----:B------:R1:W-:Y:S02]  /*2f20*/  STL [R1+0xa8], R165 ;  /* 0x0000a8a501007387 */ /* 0x0003e40000100800 */
[----:B-1----:R-:W-:-:S04]  /*2f30*/  FFMA.FTZ R165, R213, R214, RZ ;  /* 0x000000d6d5a57223 */ /* 0x002fc800000100ff */
        /* <DEDUP_REMOVED lines=25> */
[----:B------:R-:W-:Y:S02]  /*30d0*/  FFMA.FTZ R165, R156, R155, R165 ;  /* 0x0000009b9ca57223 */ /* 0x000fe400000100a5 */
[----:B------:R-:W-:Y:S01]  /*30e0*/  FADD.FTZ R167, R167, R155 ;  /* 0x0000009ba7a77221 */ /* 0x000fe20000010000 */
[----:B------:R0:W-:Y:S01]  /*30f0*/  STL [R1+0xd8], R247 ;  /* 0x0000d8f701007387 */ /* 0x0001e20000100800 */
[----:B------:R-:W-:Y:S02]  /*3100*/  FFMA.FTZ R165, R238, R164, R165 ;  /* 0x000000a4eea57223 */ /* 0x000fe400000100a5 */
[----:B------:R-:W-:-:S02]  /*3110*/  FADD.FTZ R167, R167, R164 ;  /* 0x000000a4a7a77221 */ /* 0x000fc40000010000 */
[----:B------:R-:W-:Y:S02]  /*3120*/  FFMA.FTZ R165, R158, R157, R165 ;  /* 0x0000009d9ea57223 */ /* 0x000fe400000100a5 */
[----:B------:R-:W-:Y:S02]  /*3130*/  FADD.FTZ R167, R167, R157 ;  /* 0x0000009da7a77221 */ /* 0x000fe40000010000 */
[----:B------:R-:W-:Y:S02]  /*3140*/  FFMA.FTZ R165, R240, R239, R165 ;  /* 0x000000eff0a57223 */ /* 0x000fe400000100a5 */
[----:B------:R-:W-:Y:S02]  /*3150*/  FADD.FTZ R167, R167, R239 ;  /* 0x000000efa7a77221 */ /* 0x000fe40000010000 */
[----:B------:R-:W-:Y:S02]  /*3160*/  FMUL.FTZ R122, R35, R163 ;  /* 0x000000a3237a7220 */ /* 0x000fe40000410000 */
[----:B------:R-:W-:-:S02]  /*3170*/  FFMA.FTZ R165, R159, R160, R165 ;  /* 0x000000a09fa57223 */ /* 0x000fc400000100a5 */
[----:B------:R-:W-:Y:S02]  /*3180*/  FADD.FTZ R167, R167, R160 ;  /* 0x000000a0a7a77221 */ /* 0x000fe40000010000 */
[-C--:B------:R-:W-:Y:S02]  /*3190*/  FFMA.FTZ R168, R161, R162.reuse, R168 ;  /* 0x000000a2a1a87223 */ /* 0x080fe400000100a8 */
[----:B------:R-:W-:Y:S02]  /*31a0*/  FFMA.FTZ R162, R67, R162, R122 ;  /* 0x000000a243a27223 */ /* 0x000fe4000001007a */
[----:B------:R-:W-:Y:S02]  /*31b0*/  FFMA.FTZ R165, R166, R241, R165 ;  /* 0x000000f1a6a57223 */ /* 0x000fe400000100a5 */
[----:B------:R-:W-:Y:S02]  /*31c0*/  FADD.FTZ R167, R167, R241 ;  /* 0x000000f1a7a77221 */ /* 0x000fe40000010000 */
[----:B------:R-:W-:-:S02]  /*31d0*/  FFMA.FTZ R165, R161, R162, R165 ;  /* 0x000000a2a1a57223 */ /* 0x000fc400000100a5 */
[----:B------:R-:W-:Y:S01]  /*31e0*/  FADD.FTZ R167, R167, R162 ;  /* 0x000000a2a7a77221 */ /* 0x000fe20000010000 */
[----:B------:R-:W-:Y:S05]  /*31f0*/  BRA.DIV ~URZ, `(.L_x_1302) ;  /* 0x00003f627f007947 */ /* 0x000fea000b800000 */
[----:B0-----:R0:W1:Y:S02]  /*3200*/  SHFL.BFLY PT, R247, R167, 0x1, 0x1f ;  /* 0x0c201f00a7f77f89 */ /* 0x00106400000e0000 */
.L_x_1306:
        /* <DEDUP_REMOVED lines=18> */
.L_x_1307:
[----:B--2---:R-:W-:Y:S01]  /*3330*/  FADD.FTZ R247, R247, R167 ;  /* 0x000000a7f7f77221 */ /* 0x004fe20000010000 */
[----:B-----5:R-:W-:Y:S01]  /*3340*/  LOP3.LUT P6, RZ, R120, 0xff0000, RZ, 0xc0, !PT ;  /* 0x00ff000078ff7812 */ /* 0x020fe200078cc0ff */
[----:B01----:R-:W-:Y:S01]  /*3350*/  FADD.FTZ R165, R122, R165 ;  /* 0x000000a57aa57221 */ /* 0x003fe20000010000 */
[----:B------:R-:W-:Y:S01]  /*3360*/  @P1 HADD2.F32 R122, -RZ, R96.H0_H0 ;  /* 0x20000060ff7a1230 */ /* 0x000fe20000004100 */
[----:B------:R-:W-:Y:S01]  /*3370*/  FMUL.FTZ R163, R247, c[0x0][0x1e0] ;  /* 0x00007800f7a37a20 */ /* 0x000fe20000410000 */
[----:B------:R-:W-:Y:S01]  /*3380*/  LOP3.LUT P5, RZ, R121, 0xff0000, RZ, 0xc0, !PT ;  /* 0x00ff000079ff7812 */ /* 0x000fe200078ac0ff */
[----:B------:R-:W-:Y:S01]  /*3390*/  FMUL.FTZ R165, R165, c[0x0][0x1e0] ;  /* 0x00007800a5a57a20 */ /* 0x000fe20000410000 */
[----:B------:R-:W-:Y:S02]  /*33a0*/  HFMA2.MMA R247, -RZ, RZ, 0, 9.5367431640625e-07 ;  /* 0x00000010fff77435 */ /* 0x000fe400000001ff */
        /* <DEDUP_REMOVED lines=21> */
[----:B------:R-:W-:Y:S02]  /*3500*/  FMUL.FTZ R214, R208, R226 ;  /* 0x000000e2d0d67220 */ /* 0x000fe40000410000 */
[-C--:B------:R-:W-:Y:S01]  /*3510*/  FFMA.FTZ R215, R215, R165.reuse, R163 ;  /* 0x000000a5d7d77223 */ /* 0x080fe200000100a3 */
[----:B------:R-:W-:Y:S01]  /*3520*/  LOP3.LUT P3, RZ, R122, 0xff, RZ, 0xc0, !PT ;  /* 0x000000ff7aff7812 */ /* 0x000fe2000786c0ff */
[----:B------:R-:W-:Y:S01]  /*3530*/  @P1 FADD.FTZ R214, R214, R131 ;  /* 0x00000083d6d61221 */ /* 0x000fe20000010000 */
[----:B------:R-:W-:Y:S01]  /*3540*/  @P0 MOV R122, R182 ;  /* 0x000000b6007a0202 */ /* 0x000fe20000000f00 */
[----:B------:R-:W-:-:S02]  /*3550*/  FFMA.FTZ R130, R130, R165, R163 ;  /* 0x000000a582827223 */ /* 0x000fc400000100a3 */
[----:B------:R-:W-:Y:S01]  /*3560*/  FADD.FTZ R215, R218, -R215 ;  /* 0x800000d7dad77221 */ /* 0x000fe20000010000 */
[----:B------:R-:W-:Y:S01]  /*3570*/  @P0 LOP3.LUT P4, RZ, R122, 0xff, RZ, 0xc0, !PT ;  /* 0x000000ff7aff0812 */ /* 0x000fe2000788c0ff */
[----:B------:R-:W-:Y:S02]  /*3580*/  FMUL.FTZ R122, R123, c[0x0][0x1e8] ;  /* 0x00007a007b7a7a20 */ /* 0x000fe40000410000 */
[----:B------:R-:W-:Y:S02]  /*3590*/  FADD.FTZ R224, R224, -R130 ;  /* 0x80000082e0e07221 */ /* 0x000fe40000010000 */
[----:B------:R-:W-:Y:S01]  /*35a0*/  FFMA.FTZ R223, R223, R165, R163 ;  /* 0x000000a5dfdf7223 */ /* 0x000fe200000100a3 */
[----:B------:R-:W-:Y:S01]  /*35b0*/  @P0 FSEL R123, R122, RZ, P4 ;  /* 0x000000ff7a7b0208 */ /* 0x000fe20002000000 */
[----:B------:R-:W-:Y:S01]  /*35c0*/  FMUL.FTZ R218, R208, R215 ;  /* 0x000000d7d0da7220 */ /* 0x000fe20000410000 */
        /* <DEDUP_REMOVED lines=13> */
[--C-:B------:R-:W-:Y:S01]  /*36a0*/  FFMA.FTZ R141, R141, R165, R163.reuse ;  /* 0x000000a58d8d7223 */ /* 0x100fe200000100a3 */
[----:B------:R-:W-:Y:S01]  /*36b0*/  @P2 F2FP.PACK_AB R123, RZ, R167 ;  /* 0x000000a7ff7b223e */ /* 0x000fe200000000ff */
[----:B------:R-:W-:Y:S02]  /*36c0*/  FFMA.FTZ R229, R229, R165, R163 ;  /* 0x000000a5e5e57223 */ /* 0x000fe400000100a3 */
[----:B------:R-:W-:Y:S01]  /*36d0*/  FADD.FTZ R140, R136, -R140 ;  /* 0x8000008c888c7221 */ /* 0x000fe20000010000 */
[----:B------:R-:W-:Y:S01]  /*36e0*/  @P2 PRMT R112, R112, 0x5410, R123 ;  /* 0x0000541070702816 */ /* 0x000fe2000000007b */
[----:B------:R-:W-:-:S02]  /*36f0*/  FMUL.FTZ R123, R167, c[0x0][0x1e8] ;  /* 0x00007a00a77b7a20 */ /* 0x000fc40000410000 */
[----:B------:R-:W-:Y:S02]  /*3700*/  FADD.FTZ R137, R137, -R141 ;  /* 0x8000008d89897221 */ /* 0x000fe40000010000 */
[----:B------:R-:W-:Y:S01]  /*3710*/  FADD.FTZ R133, R133, -R229 ;  /* 0x800000e585857221 */ /* 0x000fe20000010000 */
[C---:B------:R-:W-:Y:S01]  /*3720*/  @P0 FSEL R167, R123.reuse, RZ, P4 ;  /* 0x000000ff7ba70208 */ /* 0x040fe20002000000 */
[----:B------:R-:W-:Y:S01]  /*3730*/  FMUL.FTZ R141, R208, R140 ;  /* 0x0000008cd08d7220 */ /* 0x000fe20000410000 */
        /* <DEDUP_REMOVED lines=11> */
[----:B------:R-:W-:-:S02]  /*37f0*/  FADD.FTZ R138, R138, -R142 ;  /* 0x8000008e8a8a7221 */ /* 0x000fc40000010000 */
[----:B------:R-:W-:Y:S02]  /*3800*/  @P1 FADD.FTZ R216, R216, R167 ;  /* 0x000000a7d8d81221 */ /* 0x000fe40000010000 */
[----:B------:R-:W-:Y:S01]  /*3810*/  FMUL.FTZ R167, R214, c[0x0][0x1e8] ;  /* 0x00007a00d6a77a20 */ /* 0x000fe20000410000 */
[----:B------:R-:W-:Y:S01]  /*3820*/  @P2 F2FP.PACK_AB R214, RZ, R214 ;  /* 0x000000d6ffd6223e */ /* 0x000fe200000000ff */
[----:B------:R-:W-:Y:S01]  /*3830*/  FMUL.FTZ R213, R216, c[0x0][0x1e8] ;  /* 0x00007a00d8d57a20 */ /* 0x000fe20000410000 */
[----:B------:R-:W-:Y:S01]  /*3840*/  @P2 F2FP.PACK_AB R216, RZ, R216 ;  /* 0x000000d8ffd8223e */ /* 0x000fe200000000ff */
[----:B------:R-:W-:Y:S01]  /*3850*/  FMUL.FTZ R227, R208, R138 ;  /* 0x0000008ad0e37220 */ /* 0x000fe20000410000 */
[----:B------:R-:W-:Y:S01]  /*3860*/  FSEL R123, R167, RZ, P5 ;  /* 0x000000ffa77b7208 */ /* 0x000fe20002800000 */
[-CC-:B------:R-:W-:Y:S01]  /*3870*/  FFMA.FTZ R231, R231, R165.reuse, R163.reuse ;  /* 0x000000a5e7e77223 */ /* 0x180fe200000100a3 */
[----:B------:R-:W-:Y:S01]  /*3880*/  FSEL R225, R213, RZ, P6 ;  /* 0x000000ffd5e17208 */ /* 0x000fe20003000000 */
[-CC-:B------:R-:W-:Y:S01]  /*3890*/  FFMA.FTZ R149, R149, R165.reuse, R163.reuse ;  /* 0x000000a595957223 */ /* 0x180fe200000100a3 */
[----:B------:R-:W-:Y:S01]  /*38a0*/  ISETP.NE.AND P6, PT, R217, RZ, PT ;  /* 0x000000ffd900720c */ /* 0x000fe20003fc5270 */
[----:B------:R-:W-:Y:S01]  /*38b0*/  FFMA.FTZ R217, R219, R165, R163 ;  /* 0x000000a5dbd97223 */ /* 0x000fe200000100a3 */
[----:B------:R-:W-:Y:S01]  /*38c0*/  LOP3.LUT P5, RZ, R121, 0xff00, RZ, 0xc0, !PT ;  /* 0x0000ff0079ff7812 */ /* 0x000fe200078ac0ff */
[--C-:B------:R-:W-:Y:S01]  /*38d0*/  @P1 HADD2.F32 R121, -RZ, R98.reuse.H0_H0 ;  /* 0x20000062ff791230 */ /* 0x100fe20000004100 */
[----:B------:R-:W-:Y:S01]  /*38e0*/  @P2 PRMT R115, R214, 0x7610, R115 ;  /* 0x00007610d6732816 */ /* 0x000fe20000000073 */
[----:B------:R-:W-:Y:S01]  /*38f0*/  FADD.FTZ R217, R220, -R217 ;  /* 0x800000d9dcd97221 */ /* 0x000fe20000010000 */
[----:B------:R-:W-:Y:S01]  /*3900*/  F2FP.PACK_AB R123, R225, R123 ;  /* 0x0000007be17b723e */ /* 0x000fe200000000ff */
[C---:B------:R-:W-:Y:S01]  /*3910*/  FMUL.FTZ R214, R208.reuse, R137 ;  /* 0x00000089d0d67220 */ /* 0x040fe20000410000 */
[----:B------:R-:W-:Y:S01]  /*3920*/  @P2 PRMT R115, R115, 0x5410, R216 ;  /* 0x0000541073732816 */ /* 0x000fe200000000d8 */
[----:B------:R-:W-:Y:S01]  /*3930*/  @P1 FADD.FTZ R215, R215, R121 ;  /* 0x00000079d7d71221 */ /* 0x000fe20000010000 */
[----:B------:R-:W-:Y:S01]  /*3940*/  @P1 HADD2.F32 R121, -RZ, R98.H1_H1 ;  /* 0x30000062ff791230 */ /* 0x000fe20000004100 */
[----:B------:R-:W-:-:S02]  /*3950*/  FMUL.FTZ R217, R208, R217 ;  /* 0x000000d9d0d97220 */ /* 0x000fc40000410000 */
[----:B------:R-:W-:Y:S02]  /*3960*/  FADD.FTZ R135, R135, -R231 ;  /* 0x800000e787877221 */ /* 0x000fe40000010000 */
[----:B------:R-:W-:Y:S01]  /*3970*/  @P1 FADD.FTZ R217, R217, R120 ;  /* 0x00000078d9d91221 */ /* 0x000fe20000010000 */
[----:B------:R-:W-:Y:S01]  /*3980*/  @P2 F2FP.PACK_AB R120, RZ, R215 ;  /* 0x000000d7ff78223e */ /* 0x000fe200000000ff */
[----:B------:R-:W-:Y:S01]  /*3990*/  @P1 FADD.FTZ R130, R130, R121 ;  /* 0x0000007982821221 */ /* 0x000fe20000010000 */
[----:B------:R-:W-:Y:S01]  /*39a0*/  @P2 F2FP.PACK_AB R121, RZ, R218 ;  /* 0x000000daff79223e */ /* 0x000fe200000000ff */
[----:B------:R-:W-:Y:S01]  /*39b0*/  FMUL.FTZ R215, R215, c[0x0][0x1e8] ;  /* 0x00007a00d7d77a20 */ /* 0x000fe20000410000 */
[----:B------:R-:W-:Y:S01]  /*39c0*/  @P2 F2FP.PACK_AB R219, RZ, R217 ;  /* 0x000000d9ffdb223e */ /* 0x000fe200000000ff */
[----:B------:R-:W-:Y:S01]  /*39d0*/  FMUL.FTZ R216, R130, c[0x0][0x1e8] ;  /* 0x00007a0082d87a20 */ /* 0x000fe20000410000 */
[----:B------:R-:W-:Y:S01]  /*39e0*/  @P2 F2FP.PACK_AB R220, RZ, R130 ;  /* 0x00000082ffdc223e */ /* 0x000fe200000000ff */
[----:B------:R-:W-:Y:S01]  /*39f0*/  FMUL.FTZ R218, R218, c[0x0][0x1e8] ;  /* 0x00007a00dada7a20 */ /* 0x000fe20000410000 */
[----:B------:R-:W-:Y:S01]  /*3a00*/  @P2 PRMT R113, R121, 0x7610, R113 ;  /* 0x0000761079712816 */ /* 0x000fe20000000071 */
[----:B------:R-:W-:Y:S01]  /*3a10*/  FMUL.FTZ R217, R217, c[0x0][0x1e8] ;  /* 0x00007a00d9d97a20 */ /* 0x000fe20000410000 */
[----:B------:R-:W-:Y:S01]  /*3a20*/  @P2 PRMT R114, R120, 0x7610, R114 ;  /* 0x0000761078722816 */ /* 0x000fe20000000072 */
[----:B------:R-:W-:Y:S01]  /*3a30*/  @P2 IMAD.WIDE.U32 R120, R207, R247, c[0x0][0x258] ;  /* 0x00009600cf782625 */ /* 0x000fe200078e00f7 */
[----:B------:R-:W-:-:S02]  /*3a40*/  @P2 PRMT R113, R113, 0x5410, R219 ;  /* 0x0000541071712816 */ /* 0x000fc400000000db */
[----:B------:R-:W-:Y:S01]  /*3a50*/  @P2 PRMT R114, R114, 0x5410, R220 ;  /* 0x0000541072722816 */ /* 0x000fe200000000dc */
[----:B------:R-:W-:Y:S01]  /*3a60*/  FFMA.FTZ R226, R233, R165, R163 ;  /* 0x000000a5e9e27223 */ /* 0x000fe200000100a3 */
[----:B------:R-:W-:Y:S01]  /*3a70*/  FSEL R130, R217, RZ, P3 ;  /* 0x000000ffd9827208 */ /* 0x000fe20001800000 */
[----:B------:R-:W-:Y:S01]  /*3a80*/  FADD.FTZ R145, R145, -R149 ;  /* 0x8000009591917221 */ /* 0x000fe20000010000 */
[----:B------:R-:W-:Y:S01]  /*3a90*/  @P0 LOP3.LUT P3, RZ, R182, 0xff000000, RZ, 0xc0, !PT ;  /* 0xff000000b6ff0812 */ /* 0x000fe2000786c0ff */
[----:B------:R0:W-:Y:S01]  /*3aa0*/  @P2 STG.E.128 [R120.64], R112 ;  /* 0x0000007078002986 */ /* 0x0001e2000c101d04 */
[----:B------:R-:W-:Y:S01]  /*3ab0*/  FMUL.FTZ R225, R208, R135 ;  /* 0x00000087d0e17220 */ /* 0x000fe20000410000 */
[----:B------:R-:W-:Y:S01]  /*3ac0*/  @P0 MOV R135, R186 ;  /* 0x000000ba00870202 */ /* 0x000fe20000000f00 */
[----:B------:R-:W-:Y:S01]  /*3ad0*/  FADD.FTZ R226, R232, -R226 ;  /* 0x800000e2e8e27221 */ /* 0x000fe20000010000 */
[----:B------:R-:W-:Y:S01]  /*3ae0*/  @P0 FSEL R137, R217, RZ, P3 ;  /* 0x000000ffd9890208 */ /* 0x000fe20001800000 */
[-CC-:B------:R-:W-:Y:S01]  /*3af0*/  FFMA.FTZ R217, R144, R165.reuse, R163.reuse ;  /* 0x000000a590d97223 */ /* 0x180fe200000100a3 */
[----:B------:R-:W-:Y:S01]  /*3b00*/  @P0 LOP3.LUT P3, RZ, R183, 0xff00, RZ, 0xc0, !PT ;  /* 0x0000ff00b7ff0812 */ /* 0x000fe2000786c0ff */
[----:B------:R-:W-:Y:S01]  /*3b10*/  FFMA.FTZ R143, R143, R165, R163 ;  /* 0x000000a58f8f7223 */ /* 0x000fe200000100a3 */
[----:B------:R-:W-:Y:S01]  /*3b20*/  @P0 F2FP.PACK_AB R137, RZ, R137 ;  /* 0x00000089ff89023e */ /* 0x000fe200000000ff */
[----:B------:R-:W-:-:S02]  /*3b30*/  FADD.FTZ R217, R148, -R217 ;  /* 0x800000d994d97221 */ /* 0x000fc40000010000 */
[C---:B------:R-:W-:Y:S02]  /*3b40*/  FMUL.FTZ R226, R208.reuse, R226 ;  /* 0x000000e2d0e27220 */ /* 0x040fe40000410000 */
[----:B------:R-:W-:Y:S02]  /*3b50*/  FADD.FTZ R139, R139, -R143 ;  /* 0x8000008f8b8b7221 */ /* 0x000fe40000010000 */
[C---:B------:R-:W-:Y:S02]  /*3b60*/  FMUL.FTZ R217, R208.reuse, R217 ;  /* 0x000000d9d0d97220 */ /* 0x040fe40000410000 */
[----:B------:R-:W-:Y:S01]  /*3b70*/  FMUL.FTZ R219, R208, R145 ;  /* 0x00000091d0db7220 */ /* 0x000fe20000410000 */
[----:B0-----:R-:W-:Y:S01]  /*3b80*/  F2FP.PACK_AB R120, R131, R122 ;  /* 0x0000007a8378723e */ /* 0x001fe200000000ff */
[-CC-:B------:R-:W-:Y:S01]  /*3b90*/  FFMA.FTZ R221, R221, R165.reuse, R163.reuse ;  /* 0x000000a5dddd7223 */ /* 0x180fe200000100a3 */
[----:B------:R-:W-:Y:S01]  /*3ba0*/  FSEL R122, R215, RZ, P4 ;  /* 0x000000ffd77a7208 */ /* 0x000fe20002000000 */
[----:B------:R-:W-:Y:S01]  /*3bb0*/  FFMA.FTZ R236, R236, R165, R163 ;  /* 0x000000a5ecec7223 */ /* 0x000fe200000100a3 */
[----:B------:R-:W-:Y:S01]  /*3bc0*/  FSEL R121, R216, RZ, P5 ;  /* 0x000000ffd8797208 */ /* 0x000fe20002800000 */
[----:B------:R-:W-:Y:S01]  /*3bd0*/  FADD.FTZ R153, R153, -R221 ;  /* 0x800000dd99997221 */ /* 0x000fe20000010000 */
[----:B------:R-:W-:Y:S01]  /*3be0*/  @P0 LOP3.LUT P4, RZ, R182, 0xff0000, RZ, 0xc0, !PT ;  /* 0x00ff0000b6ff0812 */ /* 0x000fe2000788c0ff */
[----:B------:R-:W-:Y:S01]  /*3bf0*/  FADD.FTZ R154, R154, -R236 ;  /* 0x800000ec9a9a7221 */ /* 0x000fe20000010000 */
[----:B------:R-:W-:Y:S01]  /*3c00*/  F2FP.PACK_AB R122, R121, R122 ;  /* 0x0000007a797a723e */ /* 0x000fe200000000ff */
[----:B------:R-:W-:Y:S01]  /*3c10*/  FMUL.FTZ R153, R208, R153 ;  /* 0x00000099d0997220 */ /* 0x000fe20000410000 */
[----:B------:R-:W-:Y:S01]  /*3c20*/  FSEL R121, R218, RZ, P6 ;  /* 0x000000ffda797208 */ /* 0x000fe20003000000 */
[----:B------:R-:W-:-:S02]  /*3c30*/  FFMA.FTZ R150, R150, R165, R163 ;  /* 0x000000a596967223 */ /* 0x000fc400000100a3 */
[----:B------:R-:W-:Y:S01]  /*3c40*/  FFMA.FTZ R151, R151, R165, R163 ;  /* 0x000000a597977223 */ /* 0x000fe200000100a3 */
[----:B------:R-:W-:Y:S01]  /*3c50*/  F2FP.PACK_AB R121, R130, R121 ;  /* 0x000000798279723e */ /* 0x000fe200000000ff */
[----:B------:R-:W-:-:S04]  /*3c60*/  IMAD.WIDE.U32 R130, R207, R247, c[0x0][0x248] ;  /* 0x00009200cf827625 */ /* 0x000fc800078e00f7 */
[----:B------:R-:W-:Y:S01]  /*3c70*/  FMUL.FTZ R154, R208, R154 ;  /* 0x0000009ad09a7220 */ /* 0x000fe20000410000 */
[----:B------:R0:W-:Y:S01]  /*3c80*/  STG.E.128 [R130.64], R120 ;  /* 0x0000007882007986 */ /* 0x0001e2000c101d04 */
[----:B------:R-:W-:Y:S02]  /*3c90*/  FADD.FTZ R146, R146, -R150 ;  /* 0x8000009692927221 */ /* 0x000fe40000010000 */
[----:B------:R-:W-:Y:S02]  /*3ca0*/  FADD.FTZ R147, R147, -R151 ;  /* 0x8000009793937221 */ /* 0x000fe40000010000 */
[-CC-:B------:R-:W-:Y:S02]  /*3cb0*/  FFMA.FTZ R237, R237, R165.reuse, R163.reuse ;  /* 0x000000a5eded7223 */ /* 0x180fe400000100a3 */
[----:B------:R-:W-:Y:S02]  /*3cc0*/  FFMA.FTZ R238, R238, R165, R163 ;  /* 0x000000a5eeee7223 */ /* 0x000fe400000100a3 */
[----:B------:R-:W-:-:S02]  /*3cd0*/  FMUL.FTZ R146, R208, R146 ;  /* 0x00000092d0927220 */ /* 0x000fc40000410000 */
[----:B------:R-:W-:Y:S02]  /*3ce0*/  FMUL.FTZ R147, R208, R147 ;  /* 0x00000093d0937220 */ /* 0x000fe40000410000 */
[----:B------:R-:W-:Y:S02]  /*3cf0*/  FADD.FTZ R212, R212, -R237 ;  /* 0x800000edd4d47221 */ /* 0x000fe40000010000 */
[----:B------:R-:W-:Y:S02]  /*3d00*/  FADD.FTZ R164, R164, -R238 ;  /* 0x800000eea4a47221 */ /* 0x000fe40000010000 */
[-CC-:B------:R-:W-:Y:S01]  /*3d10*/  FFMA.FTZ R240, R240, R165.reuse, R163.reuse ;  /* 0x000000a5f0f07223 */ /* 0x180fe200000100a3 */
[----:B0-----:R-:W-:Y:S01]  /*3d20*/  MOV R120, R126 ;  /* 0x0000007e00787202 */ /* 0x001fe20000000f00 */
[----:B------:R-:W-:Y:S01]  /*3d30*/  FMUL.FTZ R121, R208, R228 ;  /* 0x000000e4d0797220 */ /* 0x000fe20000410000 */
[----:B------:R-:W-:Y:S01]  /*3d40*/  @P0 MOV R122, R184 ;  /* 0x000000b8007a0202 */ /* 0x000fe20000000f00 */
[-CC-:B------:R-:W-:Y:S01]  /*3d50*/  FFMA.FTZ R166, R166, R165.reuse, R163.reuse ;  /* 0x000000a5a6a67223 */ /* 0x180fe200000100a3 */
[----:B------:R-:W-:Y:S01]  /*3d60*/  LOP3.LUT P6, RZ, R120, 0xff, RZ, 0xc0, !PT ;  /* 0x000000ff78ff7812 */ /* 0x000fe200078cc0ff */
[--C-:B------:R-:W-:Y:S01]  /*3d70*/  @P1 HADD2.F32 R120, -RZ, R100.reuse.H0_H0 ;  /* 0x20000064ff781230 */ /* 0x100fe20000004100 */
[----:B------:R-:W-:Y:S01]  /*3d80*/  @P0 LOP3.LUT P5, RZ, R122, 0xff, RZ, 0xc0, !PT ;  /* 0x000000ff7aff0812 */ /* 0x000fe200078ac0ff */
[--C-:B------:R-:W-:Y:S01]  /*3d90*/  @P1 HADD2.F32 R122, -RZ, R101.reuse.H0_H0 ;  /* 0x20000065ff7a1230 */ /* 0x100fe20000004100 */
[----:B------:R-:W-:Y:S01]  /*3da0*/  @P0 FSEL R123, R218, RZ, P4 ;  /* 0x000000ffda7b0208 */ /* 0x000fe20002000000 */
[--C-:B------:R-:W-:Y:S01]  /*3db0*/  FFMA.FTZ R218, R152, R165, R163.reuse ;  /* 0x000000a598da7223 */ /* 0x100fe200000100a3 */
        /* <DEDUP_REMOVED lines=20> */
[----:B------:R-:W-:Y:S01]  /*3f00*/  FADD.FTZ R218, R234, -R218 ;  /* 0x800000daeada7221 */ /* 0x000fe20000010000 */
[----:B------:R-:W-:Y:S01]  /*3f10*/  FSEL R136, R130, RZ, P6 ;  /* 0x000000ff82887208 */ /* 0x000fe20003000000 */
[C---:B------:R-:W-:Y:S01]  /*3f20*/  FMUL.FTZ R212, R208.reuse, R212 ;  /* 0x000000d4d0d47220 */ /* 0x040fe20000410000 */
[----:B------:R-:W-:Y:S01]  /*3f30*/  FSEL R120, R131, RZ, P4 ;  /* 0x000000ff83787208 */ /* 0x000fe20002000000 */
[----:B------:R-:W-:Y:S01]  /*3f40*/  FMUL.FTZ R218, R208, R218 ;  /* 0x000000dad0da7220 */ /* 0x000fe20000410000 */
[----:B------:R-:W-:Y:S01]  /*3f50*/  LOP3.LUT P6, RZ, R126, 0xff0000, RZ, 0xc0, !PT ;  /* 0x00ff00007eff7812 */ /* 0x000fe200078cc0ff */
[----:B------:R-:W-:Y:S01]  /*3f60*/  FMUL.FTZ R164, R208, R164 ;  /* 0x000000a4d0a47220 */ /* 0x000fe20000410000 */
[----:B------:R-:W-:Y:S01]  /*3f70*/  @P0 FSEL R130, R130, RZ, P5 ;  /* 0x000000ff82820208 */ /* 0x000fe20002800000 */
[----:B------:R-:W-:Y:S01]  /*3f80*/  FADD.FTZ R239, R239, -R240 ;  /* 0x800000f0efef7221 */ /* 0x000fe20000010000 */
[----:B------:R-:W-:Y:S01]  /*3f90*/  LOP3.LUT P4, RZ, R126, 0xff000000, RZ, 0xc0, !PT ;  /* 0xff0000007eff7812 */ /* 0x000fe2000788c0ff */
[----:B------:R-:W-:Y:S01]  /*3fa0*/  FADD.FTZ R241, R241, -R166 ;  /* 0x800000a6f1f17221 */ /* 0x000fe20000010000 */
[----:B------:R-:W-:Y:S01]  /*3fb0*/  @P0 FSEL R131, R131, RZ, P3 ;  /* 0x000000ff83830208 */ /* 0x000fe20001800000 */
[----:B------:R-:W-:Y:S01]  /*3fc0*/  FMUL.FTZ R239, R208, R239 ;  /* 0x000000efd0ef7220 */ /* 0x000fe20000410000 */
[----:B------:R-:W-:Y:S01]  /*3fd0*/  @P0 LOP3.LUT P5, RZ, R184, 0xff0000, RZ, 0xc0, !PT ;  /* 0x00ff0000b8ff0812 */ /* 0x000fe200078ac0ff */
[----:B------:R-:W-:Y:S01]  /*3fe0*/  FMUL.FTZ R241, R208, R241 ;  /* 0x000000f1d0f17220 */ /* 0x000fe20000410000 */
[----:B------:R-:W-:Y:S01]  /*3ff0*/  @P0 LOP3.LUT P3, RZ, R184, 0xff000000, RZ, 0xc0, !PT ;  /* 0xff000000b8ff0812 */ /* 0x000fe2000786c0ff */
[-CC-:B------:R-:W-:Y:S01]  /*4000*/  FFMA.FTZ R156, R156, R165.reuse, R163.reuse ;  /* 0x000000a59c9c7223 */ /* 0x180fe200000100a3 */
[----:B------:R-:W-:Y:S01]  /*4010*/  FSEL R167, R132, RZ, P6 ;  /* 0x000000ff84a77208 */ /* 0x000fe20003000000 */
[-CC-:B------:R-:W-:Y:S01]  /*4020*/  FFMA.FTZ R158, R158, R165.reuse, R163.reuse ;  /* 0x000000a59e9e7223 */ /* 0x180fe200000100a3 */
[----:B------:R-:W-:Y:S01]  /*4030*/  FSEL R126, R133, RZ, P4 ;  /* 0x000000ff857e7208 */ /* 0x000fe20002000000 */
[----:B------:R-:W-:Y:S01]  /*4040*/  FADD.FTZ R156, R155, -R156 ;  /* 0x8000009c9b9c7221 */ /* 0x000fe20000010000 */
[----:B------:R-:W-:Y:S01]  /*4050*/  @P0 FSEL R132, R132, RZ, P5 ;  /* 0x000000ff84840208 */ /* 0x000fe20002800000 */
[-CC-:B------:R-:W-:Y:S01]  /*4060*/  FFMA.FTZ R159, R159, R165.reuse, R163.reuse ;  /* 0x000000a59f9f7223 */ /* 0x180fe200000100a3 */
[----:B------:R-:W-:Y:S01]  /*4070*/  @P0 FSEL R133, R133, RZ, P3 ;  /* 0x000000ff85850208 */ /* 0x000fe20001800000 */
[-C--:B------:R-:W-:Y:S01]  /*4080*/  FFMA.FTZ R161, R161, R165.reuse, R163 ;  /* 0x000000a5a1a17223 */ /* 0x080fe200000100a3 */
[----:B------:R-:W-:Y:S01]  /*4090*/  LOP3.LUT P6, RZ, R127, 0xff, RZ, 0xc0, !PT ;  /* 0x000000ff7fff7812 */ /* 0x000fe200078cc0ff */
[----:B------:R-:W-:Y:S01]  /*40a0*/  FADD.FTZ R158, R157, -R158 ;  /* 0x8000009e9d9e7221 */ /* 0x000fe20000010000 */
[C---:B------:R-:W-:Y:S01]  /*40b0*/  LOP3.LUT P5, RZ, R127.reuse, 0xff00, RZ, 0xc0, !PT ;  /* 0x0000ff007fff7812 */ /* 0x040fe200078ac0ff */
[----:B------:R-:W-:Y:S01]  /*40c0*/  FMUL.FTZ R156, R208, R156 ;  /* 0x0000009cd09c7220 */ /* 0x000fe20000410000 */
[C---:B------:R-:W-:Y:S01]  /*40d0*/  LOP3.LUT P4, RZ, R127.reuse, 0xff0000, RZ, 0xc0, !PT ;  /* 0x00ff00007fff7812 */ /* 0x040fe2000788c0ff */
        /* <DEDUP_REMOVED lines=27> */
[----:B------:R-:W-:-:S02]  /*4290*/  @P0 LOP3.LUT P6, RZ, R185, 0xff, RZ, 0xc0, !PT ;  /* 0x000000ffb9ff0812 */ /* 0x000fc400078cc0ff */
[----:B------:R-:W-:Y:S02]  /*42a0*/  @P0 PRMT R119, R119, 0x5410, R213 ;  /* 0x0000541077770816 */ /* 0x000fe400000000d5 */
        /* <DEDUP_REMOVED lines=117> */
[----:B------:R-:W-:Y:S01]  /*4a00*/  @P0 F2FP.PACK_AB R222, RZ, R222 ;  /* 0x000000deffde023e */ /* 0x000fe200000000ff */
[----:B-1----:R-:W-:Y:S01]  /*4a10*/  IMAD.WIDE.U32 R126, R0, R247, c[0x0][0x248] ;  /* 0x00009200007e7625 */ /* 0x002fe200078e00f7 */
[----:B------:R-:W-:-:S02]  /*4a20*/  @P0 PRMT R116, R130, 0x7610, R116 ;  /* 0x0000761082740816 */ /* 0x000fc40000000074 */
[----:B------:R-:W-:Y:S01]  /*4a30*/  @P0 PRMT R117, R132, 0x7610, R117 ;  /* 0x0000761084750816 */ /* 0x000fe20000000075 */
[----:B--2---:R-:W-:Y:S01]  /*4a40*/  IMAD R121, R205, c[0x0][0x168], RZ ;  /* 0x00005a00cd797a24 */ /* 0x004fe200078e02ff */
[----:B------:R-:W-:Y:S01]  /*4a50*/  FSEL R123, R214, RZ, P4 ;  /* 0x000000ffd67b7208 */ /* 0x000fe20002000000 */
[----:B------:R-:W-:Y:S01]  /*4a60*/  FMUL.FTZ R129, R164, c[0x0][0x1e8] ;  /* 0x00007a00a4817a20 */ /* 0x000fe20000410000 */
[----:B------:R-:W-:Y:S01]  /*4a70*/  LOP3.LUT P4, RZ, R124, 0xff0000, RZ, 0xc0, !PT ;  /* 0x00ff00007cff7812 */ /* 0x000fe2000788c0ff */
[----:B------:R-:W-:Y:S01]  /*4a80*/  FMUL.FTZ R128, R212, c[0x0][0x1e8] ;  /* 0x00007a00d4807a20 */ /* 0x000fe20000410000 */
[----:B------:R-:W-:Y:S01]  /*4a90*/  SHF.R.S32.HI R155, RZ, 0x1f, R121 ;  /* 0x0000001fff9b7819 */ /* 0x000fe20000011479 */
[----:B------:R-:W-:Y:S01]  /*4aa0*/  @P1 HADD2.F32 R122, -RZ, R109.H1_H1 ;  /* 0x3000006dff7a1230 */ /* 0x000fe20000004100 */
[----:B------:R-:W-:Y:S02]  /*4ab0*/  FSEL R120, R213, RZ, P3 ;  /* 0x000000ffd5787208 */ /* 0x000fe40001800000 */
[----:B------:R-:W-:Y:S01]  /*4ac0*/  LEA.HI R155, R155, R121, RZ, 0x3 ;  /* 0x000000799b9b7211 */ /* 0x000fe200078f18ff */
[----:B------:R-:W-:Y:S01]  /*4ad0*/  @P1 HADD2.F32 R121, -RZ, R108.H1_H1 ;  /* 0x3000006cff791230 */ /* 0x000fe20000004100 */
[----:B------:R-:W-:Y:S01]  /*4ae0*/  @P0 LOP3.LUT P3, RZ, R187, 0xff000000, RZ, 0xc0, !PT ;  /* 0xff000000bbff0812 */ /* 0x000fe2000786c0ff */
[----:B------:R-:W-:Y:S01]  /*4af0*/  @P1 FADD.FTZ R158, R158, R122 ;  /* 0x0000007a9e9e1221 */ /* 0x000fe20000010000 */
[----:B------:R-:W-:-:S02]  /*4b00*/  @P0 FSEL R213, R213, RZ, P5 ;  /* 0x000000ffd5d50208 */ /* 0x000fc40002800000 */
[----:B------:R-:W-:Y:S01]  /*4b10*/  FSEL R151, R129, RZ, P4 ;  /* 0x000000ff81977208 */ /* 0x000fe20002000000 */
[----:B------:R-:W-:Y:S01]  /*4b20*/  @P1 FADD.FTZ R156, R156, R121 ;  /* 0x000000799c9c1221 */ /* 0x000fe20000010000 */
[C---:B------:R-:W-:Y:S01]  /*4b30*/  LOP3.LUT P5, RZ, R124.reuse, 0xff00, RZ, 0xc0, !PT ;  /* 0x0000ff007cff7812 */ /* 0x040fe200078ac0ff */
[----:B------:R-:W-:Y:S01]  /*4b40*/  @P1 HADD2.F32 R121, -RZ, R110.H1_H1 ;  /* 0x3000006eff791230 */ /* 0x000fe20000004100 */
[----:B------:R-:W-:Y:S01]  /*4b50*/  LOP3.LUT P4, RZ, R124, 0xff000000, RZ, 0xc0, !PT ;  /* 0xff0000007cff7812 */ /* 0x000fe2000788c0ff */
[----:B------:R-:W-:Y:S01]  /*4b60*/  @P1 HADD2.F32 R124, -RZ, R111.H1_H1 ;  /* 0x3000006fff7c1230 */ /* 0x000fe20000004100 */
[----:B------:R-:W-:Y:S02]  /*4b70*/  @P0 FSEL R214, R214, RZ, P3 ;  /* 0x000000ffd6d60208 */ /* 0x000fe40001800000 */
[----:B------:R-:W-:Y:S01]  /*4b80*/  FSEL R150, R128, RZ, P6 ;  /* 0x000000ff80967208 */ /* 0x000fe20003000000 */
[----:B------:R-:W-:Y:S01]  /*4b90*/  @P1 FADD.FTZ R157, R157, R121 ;  /* 0x000000799d9d1221 */ /* 0x000fe20000010000 */
[C---:B------:R-:W-:Y:S01]  /*4ba0*/  LOP3.LUT P3, RZ, R125.reuse, 0xff, RZ, 0xc0, !PT ;  /* 0x000000ff7dff7812 */ /* 0x040fe2000786c0ff */
[----:B------:R-:W-:Y:S01]  /*4bb0*/  @P1 FADD.FTZ R208, R208, R124 ;  /* 0x0000007cd0d01221 */ /* 0x000fe20000010000 */
[----:B------:R-:W-:-:S02]  /*4bc0*/  LOP3.LUT P6, RZ, R125, 0xff0000, RZ, 0xc0, !PT ;  /* 0x00ff00007dff7812 */ /* 0x000fc400078cc0ff */
[----:B------:R-:W-:Y:S02]  /*4bd0*/  @P0 MOV R122, R188 ;  /* 0x000000bc007a0202 */ /* 0x000fe40000000f00 */
[----:B------:R-:W-:Y:S02]  /*4be0*/  @P0 PRMT R118, R148, 0x7610, R118 ;  /* 0x0000761094760816 */ /* 0x000fe40000000076 */
[----:B------:R-:W-:Y:S02]  /*4bf0*/  @P0 PRMT R119, R220, 0x7610, R119 ;  /* 0x00007610dc770816 */ /* 0x000fe40000000077 */
[----:B------:R-:W-:Y:S02]  /*4c00*/  FSEL R166, R140, RZ, P3 ;  /* 0x000000ff8ca67208 */ /* 0x000fe40001800000 */
[----:B------:R-:W-:Y:S02]  /*4c10*/  FSEL R215, R141, RZ, P6 ;  /* 0x000000ff8dd77208 */ /* 0x000fe40003000000 */
[----:B------:R-:W-:-:S02]  /*4c20*/  LOP3.LUT P3, RZ, R125, 0xff00, RZ, 0xc0, !PT ;  /* 0x0000ff007dff7812 */ /* 0x000fc4000786c0ff */
[----:B------:R-:W-:Y:S02]  /*4c30*/  LOP3.LUT P6, RZ, R125, 0xff000000, RZ, 0xc0, !PT ;  /* 0xff0000007dff7812 */ /* 0x000fe400078cc0ff */
[----:B------:R-:W-:Y:S02]  /*4c40*/  @P0 LOP3.LUT P1, RZ, R122, 0xff, RZ, 0xc0, !PT ;  /* 0x000000ff7aff0812 */ /* 0x000fe4000782c0ff */
[----:B0-----:R-:W-:Y:S02]  /*4c50*/  LOP3.LUT R125, R230, 0x1f, RZ, 0xc0, !PT ;  /* 0x0000001fe67d7812 */ /* 0x001fe400078ec0ff */
[----:B------:R-:W-:Y:S01]  /*4c60*/  F2FP.PACK_AB R122, R207, R137 ;  /* 0x00000089cf7a723e */ /* 0x000fe200000000ff */
[----:B------:R-:W-:Y:S01]  /*4c70*/  @P0 IMAD.WIDE.U32 R206, R206, R247, c[0x0][0x250] ;  /* 0x00009400cece0625 */ /* 0x000fe200078e00f7 */
[----:B------:R-:W-:Y:S02]  /*4c80*/  @P2 F2FP.PACK_AB R217, RZ, R217 ;  /* 0x000000d9ffd9223e */ /* 0x000fe400000000ff */
        /* <DEDUP_REMOVED lines=8> */
[----:B------:R-:W-:Y:S01]  /*4d10*/  @P2 PRMT R113, R218, 0x7610, R113 ;  /* 0x00007610da712816 */ /* 0x000fe20000000071 */
[----:B------:R0:W-:Y:S01]  /*4d20*/  @P0 STG.E.128 [R206.64], R116 ;  /* 0x00000074ce000986 */ /* 0x0001e2000c101d04 */
[----:B------:R-:W-:Y:S02]  /*4d30*/  @P2 PRMT R114, R153, 0x7610, R114 ;  /* 0x0000761099722816 */ /* 0x000fe40000000072 */
[----:B------:R-:W-:Y:S02]  /*4d40*/  @P2 PRMT R115, R146, 0x7610, R115 ;  /* 0x0000761092732816 */ /* 0x000fe40000000073 */
[----:B------:R-:W-:Y:S02]  /*4d50*/  @P0 F2FP.PACK_AB R135, RZ, R135 ;  /* 0x00000087ff87023e */ /* 0x000fe400000000ff */
[----:B------:R-:W-:-:S02]  /*4d60*/  @P0 F2FP.PACK_AB R138, RZ, R138 ;  /* 0x0000008aff8a023e */ /* 0x000fc400000000ff */
[----:B------:R-:W-:Y:S02]  /*4d70*/  @P0 F2FP.PACK_AB R136, RZ, R136 ;  /* 0x00000088ff88023e */ /* 0x000fe400000000ff */
[----:B------:R-:W-:Y:S02]  /*4d80*/  @P0 F2FP.PACK_AB R213, RZ, R213 ;  /* 0x000000d5ffd5023e */ /* 0x000fe400000000ff */
[----:B------:R-:W-:Y:S01]  /*4d90*/  LEA.HI.SX32 R155, R155, R125, 0x1d ;  /* 0x0000007d9b9b7211 */ /* 0x000fe200078feaff */
[----:B------:R-:W-:Y:S01]  /*4da0*/  @P2 IMAD.WIDE.U32 R124, R0, R247, c[0x0][0x258] ;  /* 0x00009600007c2625 */ /* 0x000fe200078e00f7 */
[----:B------:R-:W-:Y:S02]  /*4db0*/  @P2 PRMT R112, R112, 0x5410, R217 ;  /* 0x0000541070702816 */ /* 0x000fe400000000d9 */
[----:B------:R-:W-:Y:S02]  /*4dc0*/  @P2 PRMT R113, R113, 0x5410, R219 ;  /* 0x0000541071712816 */ /* 0x000fe400000000db */
[----:B------:R-:W-:-:S02]  /*4dd0*/  @P2 PRMT R114, R114, 0x5410, R154 ;  /* 0x0000541072722816 */ /* 0x000fc4000000009a */
[----:B------:R-:W-:Y:S02]  /*4de0*/  @P2 PRMT R115, R115, 0x5410, R147 ;  /* 0x0000541073732816 */ /* 0x000fe40000000093 */
[----:B------:R-:W-:Y:S02]  /*4df0*/  F2FP.PACK_AB R123, R123, R120 ;  /* 0x000000787b7b723e */ /* 0x000fe400000000ff */
[----:B------:R-:W-:Y:S01]  /*4e00*/  F2FP.PACK_AB R121, R145, R144 ;  /* 0x000000909179723e */ /* 0x000fe200000000ff */
[----:B------:R1:W-:Y:S01]  /*4e10*/  @P2 STG.E.128 [R124.64], R112 ;  /* 0x000000707c002986 */ /* 0x0003e2000c101d04 */
[----:B------:R-:W-:Y:S02]  /*4e20*/  F2FP.PACK_AB R120, R143, R142 ;  /* 0x0000008e8f78723e */ /* 0x000fe400000000ff */
[----:B------:R-:W-:Y:S02]  /*4e30*/  @P0 F2FP.PACK_AB R134, RZ, R134 ;  /* 0x00000086ff86023e */ /* 0x000fe400000000ff */
[----:B------:R-:W-:Y:S01]  /*4e40*/  @P0 F2FP.PACK_AB R139, RZ, R139 ;  /* 0x0000008bff8b023e */ /* 0x000fe200000000ff */
[----:B------:R2:W-:Y:S01]  /*4e50*/  STG.E.128 [R126.64], R120 ;  /* 0x000000787e007986 */ /* 0x0005e2000c101d04 */
[----:B------:R-:W-:-:S02]  /*4e60*/  @P0 F2FP.PACK_AB R167, RZ, R167 ;  /* 0x000000a7ffa7023e */ /* 0x000fc400000000ff */
[----:B------:R-:W-:Y:S02]  /*4e70*/  @P0 F2FP.PACK_AB R214, RZ, R214 ;  /* 0x000000d6ffd6023e */ /* 0x000fe400000000ff */
[----:B0-----:R-:W-:Y:S02]  /*4e80*/  @P0 PRMT R116, R135, 0x7610, R116 ;  /* 0x0000761087740816 */ /* 0x001fe40000000074 */
[----:B------:R-:W-:Y:S02]  /*4e90*/  @P0 PRMT R117, R138, 0x7610, R117 ;  /* 0x000076108a750816 */ /* 0x000fe40000000075 */
[----:B------:R-:W-:Y:S02]  /*4ea0*/  @P0 PRMT R118, R136, 0x7610, R118 ;  /* 0x0000761088760816 */ /* 0x000fe40000000076 */
[----:B------:R-:W-:Y:S01]  /*4eb0*/  @P0 PRMT R119, R213, 0x7610, R119 ;  /* 0x00007610d5770816 */ /* 0x000fe20000000077 */
[----:B-1----:R-:W-:Y:S01]  /*4ec0*/  @P0 IMAD.WIDE.U32 R124, R0, R247, c[0x0][0x250] ;  /* 0x00009400007c0625 */ /* 0x002fe200078e00f7 */
        /* <DEDUP_REMOVED lines=9> */
[----:B------:R-:W-:Y:S01]  /*4f60*/  FMUL.FTZ R157, R157, c[0x0][0x1e8] ;  /* 0x00007a009d9d7a20 */ /* 0x000fe20000410000 */
[----:B--2---:R-:W-:Y:S01]  /*4f70*/  @P2 F2FP.PACK_AB R127, RZ, R156 ;  /* 0x0000009cff7f223e */ /* 0x004fe200000000ff */
        /* <DEDUP_REMOVED lines=16> */
[----:B------:R-:W-:Y:S01]  /*5080*/  @P0 LOP3.LUT P3, RZ, R188, 0xff0000, RZ, 0xc0, !PT ;  /* 0x00ff0000bcff0812 */ /* 0x000fe2000786c0ff */
        /* <DEDUP_REMOVED lines=9> */
[----:B------:R-:W-:Y:S02]  /*5120*/  @P0 FSEL R156, R156, RZ, P2 ;  /* 0x000000ff9c9c0208 */ /* 0x000fe40001000000 */
[----:B------:R-:W-:-:S02]  /*5130*/  @P0 FSEL R158, R158, RZ, P4 ;  /* 0x000000ff9e9e0208 */ /* 0x000fc40002000000 */
[C---:B------:R-:W-:Y:S02]  /*5140*/  @P0 LOP3.LUT P2, RZ, R189.reuse, 0xff00, RZ, 0xc0, !PT ;  /* 0x0000ff00bdff0812 */ /* 0x040fe4000784c0ff */
[----:B------:R-:W-:Y:S02]  /*5150*/  @P0 LOP3.LUT P4, RZ, R189, 0xff000000, RZ, 0xc0, !PT ;  /* 0xff000000bdff0812 */ /* 0x000fe4000788c0ff */
[----:B------:R-:W-:Y:S02]  /*5160*/  @P0 FSEL R140, R140, RZ, P1 ;  /* 0x000000ff8c8c0208 */ /* 0x000fe40000800000 */
[----:B------:R-:W-:Y:S02]  /*5170*/  @P0 FSEL R141, R141, RZ, P3 ;  /* 0x000000ff8d8d0208 */ /* 0x000fe40001800000 */
[----:B------:R-:W-:Y:S02]  /*5180*/  IADD3 R0, R155, 0x60, RZ ;  /* 0x000000609b007810 */ /* 0x000fe40007ffe0ff */
[----:B------:R-:W-:-:S02]  /*5190*/  FSEL R123, R208, RZ, P6 ;  /* 0x000000ffd07b7208 */ /* 0x000fc40003000000 */
[----:B------:R-:W-:Y:S01]  /*51a0*/  @P0 F2FP.PACK_AB R128, RZ, R128 ;  /* 0x00000080ff80023e */ /* 0x000fe200000000ff */
[----:B------:R-:W-:Y:S01]  /*51b0*/  IMAD.WIDE.U32 R126, R247, R0, c[0x0][0x248] ;  /* 0x00009200f77e7625 */ /* 0x000fe200078e0000 */
[----:B------:R-:W-:Y:S02]  /*51c0*/  @P0 F2FP.PACK_AB R129, RZ, R129 ;  /* 0x00000081ff81023e */ /* 0x000fe400000000ff */
[----:B------:R-:W-:Y:S02]  /*51d0*/  @P0 FSEL R157, R157, RZ, P2 ;  /* 0x000000ff9d9d0208 */ /* 0x000fe40001000000 */
[----:B------:R-:W-:Y:S02]  /*51e0*/  @P0 FSEL R208, R208, RZ, P4 ;  /* 0x000000ffd0d00208 */ /* 0x000fe40002000000 */
[----:B------:R-:W-:Y:S02]  /*51f0*/  @P0 F2FP.PACK_AB R140, RZ, R140 ;  /* 0x0000008cff8c023e */ /* 0x000fe400000000ff */
[----:B------:R-:W-:-:S02]  /*5200*/  @P0 F2FP.PACK_AB R141, RZ, R141 ;  /* 0x0000008dff8d023e */ /* 0x000fc400000000ff */
[----:B------:R-:W-:Y:S02]  /*5210*/  F2FP.PACK_AB R123, R123, R215 ;  /* 0x000000d77b7b723e */ /* 0x000fe400000000ff */
[----:B------:R-:W-:Y:S02]  /*5220*/  F2FP.PACK_AB R122, R122, R166 ;  /* 0x000000a67a7a723e */ /* 0x000fe400000000ff */
[----:B------:R-:W-:Y:S02]  /*5230*/  F2FP.PACK_AB R121, R121, R151 ;  /* 0x000000977979723e */ /* 0x000fe400000000ff */
[----:B------:R-:W-:Y:S02]  /*5240*/  F2FP.PACK_AB R120, R120, R150 ;  /* 0x000000967878723e */ /* 0x000fe400000000ff */
        /* <DEDUP_REMOVED lines=8> */
[----:B------:R-:W-:Y:S02]  /*52d0*/  @P0 PRMT R119, R141, 0x7610, R119 ;  /* 0x000076108d770816 */ /* 0x000fe40000000077 */
[----:B------:R-:W-:-:S02]  /*52e0*/  MOV R0, c[0x0][0x160] ;  /* 0x0000580000007a02 */ /* 0x000fc40000000f00 */
[----:B------:R-:W-:Y:S02]  /*52f0*/  @P0 PRMT R116, R116, 0x5410, R156 ;  /* 0x0000541074740816 */ /* 0x000fe4000000009c */
[----:B------:R-:W-:Y:S01]  /*5300*/  @P0 PRMT R117, R117, 0x5410, R158 ;  /* 0x0000541075750816 */ /* 0x000fe2000000009e */
[----:B0-----:R-:W-:Y:S01]  /*5310*/  @P0 IMAD.WIDE.U32 R120, R211, R247, c[0x0][0x250] ;  /* 0x00009400d3780625 */ /* 0x001fe200078e00f7 */
[----:B------:R-:W-:Y:S02]  /*5320*/  @P0 PRMT R118, R118, 0x5410, R157 ;  /* 0x0000541076760816 */ /* 0x000fe4000000009d */
[----:B------:R-:W-:Y:S02]  /*5330*/  @P0 PRMT R119, R119, 0x5410, R208 ;  /* 0x0000541077770816 */ /* 0x000fe400000000d0 */
[----:B------:R-:W-:-:S03]  /*5340*/  LEA R205, R0, R205, 0x2 ;  /* 0x000000cd00cd7211 */ /* 0x000fc600078e10ff */
[----:B------:R0:W-:Y:S01]  /*5350*/  @P0 STG.E.128 [R120.64], R116 ;  /* 0x0000007478000986 */ /* 0x0001e2000c101d04 */
[----:B------:R-:W-:-:S13]  /*5360*/  ISETP.GE.AND P0, PT, R205, c[0x0][0x164], PT ;  /* 0x00005900cd007a0c */ /* 0x000fda0003f06270 */
[----:B0-----:R-:W-:Y:S01]  /*5370*/  @P0 CALL.REL.NOINC `(.L_x_1304) ;  /* 0x0000001000000944 */ /* 0x001fe20003c00000 */
[----:B------:R-:W-:Y:S05]  /*5380*/  BRA `(.L_x_1305) ;  /* 0xffffb88000007947 */ /* 0x000fea000383ffff */
.L_x_1304:
[----:B------:R-:W-:Y:S05]  /*5390*/  BSYNC B1 ;  /* 0x0000000000017941 */ /* 0x000fea0003800000 */
.L_x_1301:
        /* <DEDUP_REMOVED lines=126> */
.L_x_1300:
[----:B0-----:R-:W-:Y:S05]  /*5b80*/  BSYNC B0 ;  /* 0x0000000000007941 */ /* 0x001fea0003800000 */
.L_x_1298:
        /* <DEDUP_REMOVED lines=74> */
[----:B------:R0:W-:Y:S01]  /*6030*/  STS.128 [R0+0x10], R4 ;  /* 0x0000100400007388 */ /* 0x0001e20000000c00 */
[----:B---3--:R-:W-:-:S03]  /*6040*/  FADD.FTZ R2, R35, R64 ;  /* 0x0000004023027221 */ /* 0x008fc60000010000 */
[----:B------:R1:W-:Y:S04]  /*6050*/  STS.128 [R0+0x400], R8 ;  /* 0x0004000800007388 */ /* 0x0003e80000000c00 */
[----:B------:R-:W-:Y:S04]  /*6060*/  STS.128 [R0+0x410], R12 ;  /* 0x0004100c00007388 */ /* 0x000fe80000000c00 */
[----:B------:R-:W-:Y:S04]  /*6070*/  STS.128 [R0+0x800], R16 ;  /* 0x0008001000007388 */ /* 0x000fe80000000c00 */
[----:B------:R-:W-:Y:S01]  /*6080*/  STS.128 [R0+0x810], R20 ;  /* 0x0008101400007388 */ /* 0x000fe20000000c00 */
[----:B0-----:R-:W-:-:S02]  /*6090*/  FADD.FTZ R7, R37, R38 ;  /* 0x0000002625077221 */ /* 0x001fc40000010000 */
[----:B------:R-:W-:Y:S01]  /*60a0*/  FADD.FTZ R6, R33, R54 ;  /* 0x0000003621067221 */ /* 0x000fe20000010000 */
[----:B------:R-:W-:Y:S01]  /*60b0*/  STS.128 [R0+0xc00], R24 ;  /* 0x000c001800007388 */ /* 0x000fe20000000c00 */
[----:B-1----:R-:W-:Y:S02]  /*60c0*/  FADD.FTZ R8, R3, R52 ;  /* 0x0000003403087221 */ /* 0x002fe40000010000 */
[----:B------:R-:W-:Y:S01]  /*60d0*/  FADD.FTZ R3, R32, R53 ;  /* 0x0000003520037221 */ /* 0x000fe20000010000 */
[----:B------:R-:W-:Y:S01]  /*60e0*/  STS.128 [R0+0xc10], R116 ;  /* 0x000c107400007388 */ /* 0x000fe20000000c00 */
[----:B------:R-:W-:Y:S02]  /*60f0*/  FADD.FTZ R5, R34, R55 ;  /* 0x0000003722057221 */ /* 0x000fe40000010000 */
[----:B----4-:R-:W-:Y:S01]  /*6100*/  FADD.FTZ R4, R36, R65 ;  /* 0x0000004124047221 */ /* 0x010fe20000010000 */
[----:B------:R-:W-:Y:S01]  /*6110*/  BAR.SYNC.DEFER_BLOCKING 0x0 ;  /* 0x0000000000007b1d */ /* 0x000fe20000010000 */
[----:B------:R-:W-:-:S05]  /*6120*/  FADD.FTZ R7, R7, R66 ;  /* 0x0000004207077221 */ /* 0x000fca0000010000 */
[----:B------:R-:W0:Y:S04]  /*6130*/  LDS R11, [R124.X4+0xc00] ;  /* 0x000c00007c0b7984 */ /* 0x000e280000004800 */
        /* <DEDUP_REMOVED lines=10> */
[----:B------:R-:W0:Y:S01]  /*61e0*/  LDS R67, [R124.X4] ;  /* 0x000000007c437984 */ /* 0x000e220000004800 */
        /* <DEDUP_REMOVED lines=16> */
[----:B------:R-:W-:-:S03]  /*62f0*/  FADD.FTZ R49, RZ, R49 ;  /* 0x00000031ff317221 */ /* 0x000fc60000010000 */
        /* <DEDUP_REMOVED lines=28> */
[----:B------:R-:W0:Y:S01]  /*64c0*/  S2R R50, SR_CTAID.X ;  /* 0x0000000000327919 */ /* 0x000e220000002500 */
        /* <DEDUP_REMOVED lines=42> */
[----:B------:R-:W-:Y:S02]  /*6770*/  FADD.FTZ R15, R15, R24 ;  /* 0x000000180f0f7221 */ /* 0x000fe40000010000 */
[----:B------:R-:W-:Y:S01]  /*6780*/  IMAD R24, R50, c[0x0][0x168], RZ ;  /* 0x00005a0032187a24 */ /* 0x000fe200078e02ff */
[----:B------:R-:W0:Y:S01]  /*6790*/  LDS R53, [R124.X4+0x2400] ;  /* 0x002400007c357984 */ /* 0x000e220000004800 */
[----:B------:R-:W-:-:S03]  /*67a0*/  FADD.FTZ R16, RZ, R16 ;  /* 0x00000010ff107221 */ /* 0x000fc60000010000 */
[----:B------:R-:W0:Y:S01]  /*67b0*/  LDS R34, [R124.X4+0x2600] ;  /* 0x002600007c227984 */ /* 0x000e220000004800 */
[----:B------:R-:W-:Y:S01]  /*67c0*/  IADD3 R24, P0, R24, R124, RZ ;  /* 0x0000007c18187210 */ /* 0x000fe20007f1e0ff */
[----:B------:R-:W-:Y:S02]  /*67d0*/  FADD.FTZ R16, R16, R37 ;  /* 0x0000002510107221 */ /* 0x000fe40000010000 */
[----:B------:R-:W0:Y:S01]  /*67e0*/  LDS R55, [R124.X4+0x2800] ;  /* 0x002800007c377984 */ /* 0x000e220000004800 */
[----:B------:R-:W-:Y:S01]  /*67f0*/  IADD3.X R33, RZ, RZ, RZ, P0, !PT ;  /* 0x000000ffff217210 */ /* 0x000fe200007fe4ff */
[----:B------:R-:W-:Y:S02]  /*6800*/  FADD.FTZ R17, RZ, R17 ;  /* 0x00000011ff117221 */ /* 0x000fe40000010000 */
[----:B------:R-:W0:Y:S01]  /*6810*/  LDS R36, [R124.X4+0x2a00] ;  /* 0x002a00007c247984 */ /* 0x000e220000004800 */
[----:B------:R-:W-:Y:S01]  /*6820*/  SHF.L.U64.HI R22, R24, 0x2, R33 ;  /* 0x0000000218167819 */ /* 0x000fe20000010221 */
[----:B-1----:R-:W-:-:S02]  /*6830*/  FADD.FTZ R17, R17, R26 ;  /* 0x0000001a11117221 */ /* 0x002fc40000010000 */
[----:B------:R-:W1:Y:S01]  /*6840*/  LDS R61, [R124.X4+0x2c00] ;  /* 0x002c00007c3d7984 */ /* 0x000e620000004800 */
[----:B--2---:R-:W-:-:S03]  /*6850*/  FADD.FTZ R18, RZ, R18 ;  /* 0x00000012ff127221 */ /* 0x004fc60000010000 */
[----:B------:R-:W2:Y:S01]  /*6860*/  LDS R63, [R124.X4+0x2e00] ;  /* 0x002e00007c3f7984 */ /* 0x000ea20000004800 */
[----:B---3--:R-:W-:-:S03]  /*6870*/  FADD.FTZ R18, R18, R45 ;  /* 0x0000002d12127221 */ /* 0x008fc60000010000 */
[----:B------:R-:W3:Y:S01]  /*6880*/  LDS R65, [R124.X4+0x3000] ;  /* 0x003000007c417984 */ /* 0x000ee20000004800 */
[----:B----4-:R-:W-:-:S03]  /*6890*/  FADD.FTZ R20, RZ, R20 ;  /* 0x00000014ff147221 */ /* 0x010fc60000010000 */
[----:B------:R-:W-:Y:S01]  /*68a0*/  LDS R38, [R124.X4+0x3200] ;  /* 0x003200007c267984 */ /* 0x000fe20000004800 */
[----:B0-----:R-:W-:-:S03]  /*68b0*/  FADD.FTZ R20, R20, R47 ;  /* 0x0000002f14147221 */ /* 0x001fc60000010000 */
[----:B------:R-:W0:Y:S01]  /*68c0*/  LDS R67, [R124.X4+0x3400] ;  /* 0x003400007c437984 */ /* 0x000e220000004800 */
[----:B------:R-:W-:-:S03]  /*68d0*/  FADD.FTZ R10, R10, R49 ;  /* 0x000000310a0a7221 */ /* 0x000fc60000010000 */
[----:B------:R-:W-:Y:S01]  /*68e0*/  LDS R44, [R124.X4+0x3600] ;  /* 0x003600007c2c7984 */ /* 0x000fe20000004800 */
        /* <DEDUP_REMOVED lines=10> */
[----:B-1----:R-:W-:Y:S02]  /*6990*/  FADD.FTZ R18, R18, R61 ;  /* 0x0000003d12127221 */ /* 0x002fe40000010000 */
[----:B--2---:R-:W-:Y:S02]  /*69a0*/  FADD.FTZ R20, R20, R63 ;  /* 0x0000003f14147221 */ /* 0x004fe40000010000 */
[----:B---3--:R-:W-:Y:S02]  /*69b0*/  FADD.FTZ R65, R10, R65 ;  /* 0x000000410a417221 */ /* 0x008fe40000010000 */
[----:B0-----:R-:W-:Y:S01]  /*69c0*/  FADD.FTZ R67, R14, R67 ;  /* 0x000000430e437221 */ /* 0x001fe20000010000 */
[----:B------:R-:W-:Y:S01]  /*69d0*/  STS.128 [R0], R204 ;  /* 0x000000cc00007388 */ /* 0x000fe20000000c00 */
[----:B----4-:R-:W-:-:S03]  /*69e0*/  FADD.FTZ R73, R16, R73 ;  /* 0x0000004910497221 */ /* 0x010fc60000010000 */
        /* <DEDUP_REMOVED lines=11> */
[----:B0-----:R-:W-:Y:S01]  /*6aa0*/  FADD.FTZ R29, R13, R38 ;  /* 0x000000260d1d7221 */ /* 0x001fe20000010000 */
[----:B------:R-:W-:Y:S01]  /*6ab0*/  SHF.L.U32 R13, R24, 0x2, RZ ;  /* 0x00000002180d7819 */ /* 0x000fe200000006ff */
[----:B------:R-:W-:-:S03]  /*6ac0*/  FADD.FTZ R31, R15, R44 ;  /* 0x0000002c0f1f7221 */ /* 0x000fc60000010000 */
[C---:B------:R-:W-:Y:S02]  /*6ad0*/  IADD3 R10, P0, R13.reuse, c[0x0][0x228], RZ ;  /* 0x00008a000d0a7a10 */ /* 0x040fe40007f1e0ff */
[C---:B------:R-:W-:Y:S02]  /*6ae0*/  IADD3 R14, P1, R13.reuse, c[0x0][0x238], RZ ;  /* 0x00008e000d0e7a10 */ /* 0x040fe40007f3e0ff */
[----:B------:R-:W-:Y:S02]  /*6af0*/  IADD3 R16, P2, R13, c[0x0][0x230], RZ ;  /* 0x00008c000d107a10 */ /* 0x000fe40007f5e0ff */
[C---:B------:R-:W-:Y:S01]  /*6b00*/  IADD3.X R15, R22.reuse, c[0x0][0x23c], RZ, P1, !PT ;  /* 0x00008f00160f7a10 */ /* 0x040fe20000ffe4ff */
[----:B------:R-:W0:Y:S01]  /*6b10*/  LDS R48, [R124.X4] ;  /* 0x000000007c307984 */ /* 0x000e220000004800 */
[----:B------:R-:W-:-:S03]  /*6b20*/  IADD3.X R17, R22, c[0x0][0x234], RZ, P2, !PT ;  /* 0x00008d0016117a10 */ /* 0x000fc600017fe4ff */
        /* <DEDUP_REMOVED lines=15> */
[----:B------:R-:W-:Y:S01]  /*6c20*/  STG.E [R10.64], R21 ;  /* 0x000000150a007986 */ /* 0x000fe2000c101904 */
[----:B---3--:R-:W-:Y:S01]  /*6c30*/  FADD.FTZ R53, R41, R12 ;  /* 0x0000000c29357221 */ /* 0x008fe20000010000 */
[----:B------:R-:W-:Y:S02]  /*6c40*/  IADD3 R12, P0, R13, c[0x0][0x220], RZ ;  /* 0x000088000d0c7a10 */ /* 0x000fe40007f1e0ff */
[----:B------:R-:W2:Y:S01]  /*6c50*/  LDS R41, [R124.X4+0x1600] ;  /* 0x001600007c297984 */ /* 0x000ea20000004800 */
[----:B----4-:R-:W-:Y:S01]  /*6c60*/  FADD.FTZ R0, RZ, R0 ;  /* 0x00000000ff007221 */ /* 0x010fe20000010000 */
[----:B------:R-:W-:Y:S02]  /*6c70*/  IADD3.X R13, R22, c[0x0][0x224], RZ, P0, !PT ;  /* 0x00008900160d7a10 */ /* 0x000fe400007fe4ff */
[----:B------:R-:W3:Y:S01]  /*6c80*/  LDS R21, [R124.X4+0x800] ;  /* 0x000800007c157984 */ /* 0x000ee20000004800 */
        /* <DEDUP_REMOVED lines=14> */
[----:B------:R-:W1:Y:S04]  /*6d70*/  LDS R0, [R124.X4+0xc00] ;  /* 0x000c00007c007984 */ /* 0x000e680000004800 */
        /* <DEDUP_REMOVED lines=12> */
[----:B------:R-:W4:Y:S01]  /*6e40*/  LDS R61, [R124.X4+0x3a00] ;  /* 0x003a00007c3d7984 */ /* 0x000f220000004800 */
[----:B------:R-:W-:-:S03]  /*6e50*/  FADD.FTZ R59, R20, R59 ;  /* 0x0000003b143b7221 */ /* 0x000fc60000010000 */
[----:B------:R-:W4:Y:S01]  /*6e60*/  LDS R53, [R124.X4+0x2c00] ;  /* 0x002c00007c357984 */ /* 0x000f220000004800 */
[----:B0-----:R-:W-:-:S03]  /*6e70*/  FADD.FTZ R21, R21, R30 ;  /* 0x0000001e15157221 */ /* 0x001fc60000010000 */
[----:B------:R-:W0:Y:S01]  /*6e80*/  LDS R39, [R124.X4+0x1e00] ;  /* 0x001e00007c277984 */ /* 0x000e220000004800 */
[----:B------:R-:W-:-:S03]  /*6e90*/  FADD.FTZ R22, R22, R43 ;  /* 0x0000002b16167221 */ /* 0x000fc60000010000 */
[----:B------:R-:W-:Y:S01]  /*6ea0*/  STG.E [R16.64], R65 ;  /* 0x0000004110007986 */ /* 0x000fe2000c101904 */
[----:B-1----:R-:W-:-:S03]  /*6eb0*/  FADD.FTZ R0, RZ, R0 ;  /* 0x00000000ff007221 */ /* 0x002fc60000010000 */
[----:B------:R-:W-:Y:S01]  /*6ec0*/  STG.E [R10.64+0x200], R19 ;  /* 0x000200130a007986 */ /* 0x000fe2000c101904 */
[----:B------:R-:W-:-:S03]  /*6ed0*/  FADD.FTZ R21, R21, R32 ;  /* 0x0000002015157221 */ /* 0x000fc60000010000 */
[----:B------:R-:W1:Y:S01]  /*6ee0*/  LDS R37, [R124.X4+0x3c00] ;  /* 0x003c00007c257984 */ /* 0x000e620000004800 */
[----:B--2---:R-:W-:-:S03]  /*6ef0*/  FADD.FTZ R22, R22, R49 ;  /* 0x0000003116167221 */ /* 0x004fc60000010000 */
[----:B------:R-:W2:Y:S01]  /*6f00*/  LDS R19, [R124.X4+0x2e00] ;  /* 0x002e00007c137984 */ /* 0x000ea20000004800 */
[----:B---3--:R-:W-:-:S03]  /*6f10*/  FADD.FTZ R0, R0, R35 ;  /* 0x0000002300007221 */ /* 0x008fc60000010000 */
[----:B------:R-:W3:Y:S01]  /*6f20*/  LDS R28, [R124.X4+0x3e00] ;  /* 0x003e00007c1c7984 */ /* 0x000ee20000004800 */
        /* <DEDUP_REMOVED lines=35> */
.L_x_1302:
[----:B0-----:R-:W-:Y:S01]  /*7160*/  HFMA2.MMA R163, -RZ, RZ, 0, 5.9604644775390625e-08 ;  /* 0x00000001ffa37435 */ /* 0x001fe200000001ff */
[----:B------:R-:W-:-:S02]  /*7170*/  MOV R123, R167 ;  /* 0x000000a7007b7202 */ /* 0x000fc40000000f00 */
[----:B------:R-:W-:-:S03]  /*7180*/  MOV R122, 0x71a0 ;  /* 0x000071a0007a7802 */ /* 0x000fc60000000f00 */
[----:B-----5:R-:W-:Y:S05]  /*7190*/  CALL.REL.NOINC `($__internal_65_$__cuda_sm70_shflsync_bfly_p) ;  /* 0x0000034000007944 */ /* 0x020fea0003c00000 */
[----:B-1----:R-:W-:Y:S01]  /*71a0*/  MOV R247, R163 ;  /* 0x000000a300f77202 */ /* 0x002fe20000000f00 */
[----:B0----5:R-:W-:Y:S05]  /*71b0*/  BRA `(.L_x_1306) ;  /* 0xffffc05000007947 */ /* 0x021fea000383ffff */
.L_x_1303:
[----:B------:R-:W-:Y:S01]  /*71c0*/  HFMA2.MMA R163, -RZ, RZ, 0, 5.9604644775390625e-08 ;  /* 0x00000001ffa37435 */ /* 0x000fe200000001ff */
[----:B------:R-:W-:Y:S02]  /*71d0*/  MOV R123, R165 ;  /* 0x000000a5007b7202 */ /* 0x000fe40000000f00 */
[----:B------:R-:W-:-:S03]  /*71e0*/  MOV R122, 0x7200 ;  /* 0x00007200007a7802 */ /* 0x000fc60000000f00 */
[----:B01---5:R-:W-:Y:S05]  /*71f0*/  CALL.REL.NOINC `($__internal_65_$__cuda_sm70_shflsync_bfly_p) ;  /* 0x000002e000007944 */ /* 0x023fea0003c00000 */
[----:B------:R-:W-:Y:S01]  /*7200*/  FADD.FTZ R167, R167, R247 ;  /* 0x000000f7a7a77221 */ /* 0x000fe20000010000 */
[----:B------:R-:W-:Y:S01]  /*7210*/  MOV R122, 0x7260 ;  /* 0x00007260007a7802 */ /* 0x000fe20000000f00 */
[----:B-1----:R-:W-:Y:S01]  /*7220*/  FADD.FTZ R165, R165, R163 ;  /* 0x000000a3a5a57221 */ /* 0x002fe20000010000 */
[----:B------:R-:W-:Y:S02]  /*7230*/  MOV R163, 0x2 ;  /* 0x0000000200a37802 */ /* 0x000fe40000000f00 */
[----:B------:R-:W-:Y:S02]  /*7240*/  MOV R123, R167 ;  /* 0x000000a7007b7202 */ /* 0x000fe40000000f00 */
[----:B0----5:R-:W-:Y:S05]  /*7250*/  CALL.REL.NOINC `($__internal_65_$__cuda_sm70_shflsync_bfly_p) ;  /* 0x0000028000007944 */ /* 0x021fea0003c00000 */
[----:B-1----:R-:W-:Y:S01]  /*7260*/  MOV R247, R163 ;  /* 0x000000a300f77202 */ /* 0x002fe20000000f00 */
[----:B------:R-:W-:Y:S01]  /*7270*/  HFMA2.MMA R163, -RZ, RZ, 0, 1.1920928955078125e-07 ;  /* 0x00000002ffa37435 */ /* 0x000fe200000001ff */
[----:B------:R-:W-:-:S02]  /*7280*/  MOV R123, R165 ;  /* 0x000000a5007b7202 */ /* 0x000fc40000000f00 */
[----:B------:R-:W-:-:S03]  /*7290*/  MOV R122, 0x72b0 ;  /* 0x000072b0007a7802 */ /* 0x000fc60000000f00 */
[----:B0----5:R-:W-:Y:S05]  /*72a0*/  CALL.REL.NOINC `($__internal_65_$__cuda_sm70_shflsync_bfly_p) ;  /* 0x0000023000007944 */ /* 0x021fea0003c00000 */
[----:B------:R-:W-:Y:S01]  /*72b0*/  FADD.FTZ R167, R247, R167 ;  /* 0x000000a7f7a77221 */ /* 0x000fe20000010000 */
[----:B------:R-:W-:Y:S01]  /*72c0*/  MOV R122, 0x7310 ;  /* 0x00007310007a7802 */ /* 0x000fe20000000f00 */
[----:B-1----:R-:W-:Y:S01]  /*72d0*/  FADD.FTZ R165, R165, R163 ;  /* 0x000000a3a5a57221 */ /* 0x002fe20000010000 */
[----:B------:R-:W-:Y:S02]  /*72e0*/  MOV R163, 0x4 ;  /* 0x0000000400a37802 */ /* 0x000fe40000000f00 */
[----:B------:R-:W-:Y:S02]  /*72f0*/  MOV R123, R167 ;  /* 0x000000a7007b7202 */ /* 0x000fe40000000f00 */
[----:B0----5:R-:W-:Y:S05]  /*7300*/  CALL.REL.NOINC `($__internal_65_$__cuda_sm70_shflsync_bfly_p) ;  /* 0x000001d000007944 */ /* 0x021fea0003c00000 */
[----:B-1----:R-:W-:Y:S01]  /*7310*/  MOV R247, R163 ;  /* 0x000000a300f77202 */ /* 0x002fe20000000f00 */
[----:B------:R-:W-:Y:S01]  /*7320*/  HFMA2.MMA R163, -RZ, RZ, 0, 2.384185791015625e-07 ;  /* 0x00000004ffa37435 */ /* 0x000fe200000001ff */
[----:B------:R-:W-:Y:S02]  /*7330*/  MOV R123, R165 ;  /* 0x000000a5007b7202 */ /* 0x000fe40000000f00 */
[----:B------:R-:W-:-:S03]  /*7340*/  MOV R122, 0x7360 ;  /* 0x00007360007a7802 */ /* 0x000fc60000000f00 */
[----:B0----5:R-:W-:Y:S05]  /*7350*/  CALL.REL.NOINC `($__internal_65_$__cuda_sm70_shflsync_bfly_p) ;  /* 0x0000018000007944 */ /* 0x021fea0003c00000 */
[----:B------:R-:W-:Y:S01]  /*7360*/  FADD.FTZ R167, R247, R167 ;  /* 0x000000a7f7a77221 */ /* 0x000fe20000010000 */
[----:B------:R-:W-:Y:S01]  /*7370*/  MOV R122, 0x73c0 ;  /* 0x000073c0007a7802 */ /* 0x000fe20000000f00 */
[----:B-1----:R-:W-:Y:S01]  /*7380*/  FADD.FTZ R165, R165, R163 ;  /* 0x000000a3a5a57221 */ /* 0x002fe20000010000 */
[----:B------:R-:W-:-:S02]  /*7390*/  MOV R163, 0x8 ;  /* 0x0000000800a37802 */ /* 0x000fc40000000f00 */
[----:B------:R-:W-:Y:S02]  /*73a0*/  MOV R123, R167 ;  /* 0x000000a7007b7202 */ /* 0x000fe40000000f00 */
[----:B0----5:R-:W-:Y:S05]  /*73b0*/  CALL.REL.NOINC `($__internal_65_$__cuda_sm70_shflsync_bfly_p) ;  /* 0x0000012000007944 */ /* 0x021fea0003c00000 */
[----:B-1----:R-:W-:Y:S01]  /*73c0*/  MOV R247, R163 ;  /* 0x000000a300f77202 */ /* 0x002fe20000000f00 */
[----:B------:R-:W-:Y:S01]  /*73d0*/  HFMA2.MMA R163, -RZ, RZ, 0, 4.76837158203125e-07 ;  /* 0x00000008ffa37435 */ /* 0x000fe200000001ff */
[----:B------:R-:W-:Y:S02]  /*73e0*/  MOV R123, R165 ;  /* 0x000000a5007b7202 */ /* 0x000fe40000000f00 */
        /* <DEDUP_REMOVED lines=9> */
[----:B------:R-:W-:Y:S01]  /*7480*/  HFMA2.MMA R163, -RZ, RZ, 0, 9.5367431640625e-07 ;  /* 0x00000010ffa37435 */ /* 0x000fe200000001ff */
[----:B------:R-:W-:-:S02]  /*7490*/  MOV R123, R165 ;  /* 0x000000a5007b7202 */ /* 0x000fc40000000f00 */
[----:B------:R-:W-:-:S03]  /*74a0*/  MOV R122, 0x74c0 ;  /* 0x000074c0007a7802 */ /* 0x000fc60000000f00 */
[----:B0----5:R-:W-:Y:S05]  /*74b0*/  CALL.REL.NOINC `($__internal_65_$__cuda_sm70_shflsync_bfly_p) ;  /* 0x0000002000007944 */ /* 0x021fea0003c00000 */
[----:B-1----:R-:W-:Y:S01]  /*74c0*/  MOV R122, R163 ;  /* 0x000000a3007a7202 */ /* 0x002fe20000000f00 */
[----:B0----5:R-:W-:Y:S05]  /*74d0*/  BRA `(.L_x_1307) ;  /* 0xffffbe5000007947 */ /* 0x021fea000383ffff */
        .weak           $__internal_65_$__cuda_sm70_shflsync_bfly_p
        .type           $__internal_65_$__cuda_sm70_shflsync_bfly_p,@function
        .size           $__internal_65_$__cuda_sm70_shflsync_bfly_p,(.L_x_2603 - $__internal_65_$__cuda_sm70_shflsync_bfly_p)
$__internal_65_$__cuda_sm70_shflsync_bfly_p:
        /* <DEDUP_REMOVED lines=9> */
[----:B------:R-:W-:Y:S05]  /*7570*/  RET.REL.NODEC R122 `(_ZN10layer_norm31ln_parallel_residual_bwd_kernelINS_13Kernel_traitsIf6__halfS2_S2_fjLj1024ELj1ELj4ELj1ELj16ENS_18Kernel_traits_baseILj1024EfS2_S2_S2_fjLj128EEEEELb1ELb0ELb1EEEvNS_9BwdParamsE) ;  /* 0xffff8a807a007950 */ /* 0x000fea0003c3ffff */
.L_x_1308:
        /* <DEDUP_REMOVED lines=16> */
.L_x_2603:


//--------------------- .text._ZN10layer_norm22ln_bwd_finalize_kernelINS_22Kernel_traits_finalizeILj1024Ef6__halfS2_S2_fjLb0ELj1024ELj4ENS_18Kernel_traits_baseILj1024EfS2_S2_S2_fjLj1024EEEEELb0ELb0EEEvNS_9BwdParamsE --------------------------
	.section	.text._ZN10layer_norm22ln_bwd_finalize_kernelINS_22Kernel_traits_finalizeILj1024Ef6__halfS2_S2_fjLb0ELj1024ELj4ENS_18Kernel_traits_baseILj1024EfS2_S2_S2_fjLj1024EEEEELb0ELb0EEEvNS_9BwdParamsE,"ax",@progbits
	.sectioninfo	@"SHI_REGISTERS=30"
	.align	128
        .global         _ZN10layer_norm22ln_bwd_finalize_kernelINS_22Kernel_traits_finalizeILj1024Ef6__halfS2_S2_fjLb0ELj1024ELj4ENS_18Kernel_traits_baseILj1024EfS2_S2_S2_fjLj1024EEEEELb0ELb0EEEvNS_9BwdParamsE
        .type           _ZN10layer_norm22ln_bwd_finalize_kernelINS_22Kernel_traits_finalizeILj1024Ef6__halfS2_S2_fjLb0ELj1024ELj4ENS_18Kernel_traits_baseILj1024EfS2_S2_S2_fjLj1024EEEEELb0ELb0EEEvNS_9BwdParamsE,@function
        .size           _ZN10layer_norm22ln_bwd_finalize_kernelINS_22Kernel_traits_finalizeILj1024Ef6__halfS2_S2_fjLb0ELj1024ELj4ENS_18Kernel_traits_baseILj1024EfS2_S2_S2_fjLj1024EEEEELb0ELb0EEEvNS_9BwdParamsE,(.L_x_2604 - _ZN10layer_norm22ln_bwd_finalize_kernelINS_22Kernel_traits_finalizeILj1024Ef6__halfS2_S2_fjLb0ELj1024ELj4ENS_18Kernel_traits_baseILj1024EfS2_S2_S2_fjLj1024EEEEELb0ELb0EEEvNS_9BwdParamsE)
        .other          _ZN10layer_norm22ln_bwd_finalize_kernelINS_22Kernel_traits_finalizeILj1024Ef6__halfS2_S2_fjLb0ELj1024ELj4ENS_18Kernel_traits_baseILj1024EfS2_S2_S2_fjLj1024EEEEELb0ELb0EEEvNS_9BwdParamsE,@"STO_CUDA_ENTRY STV_DEFAULT"
_ZN10layer_norm22ln_bwd_finalize_kernelINS_22Kernel_traits_finalizeILj1024Ef6__halfS2_S2_fjLb0ELj1024ELj4ENS_18Kernel_traits_baseILj1024EfS2_S2_S2_fjLj1024EEEEELb0ELb0EEEvNS_9BwdParamsE:
.text._ZN10layer_norm22ln_bwd_finalize_kernelINS_22Kernel_traits_finalizeILj1024Ef6__halfS2_S2_fjLb0ELj1024ELj4ENS_18Kernel_traits_baseILj1024EfS2_S2_S2_fjLj1024EEEEELb0ELb0EEEvNS_9BwdParamsE:
        /* <DEDUP_REMOVED lines=19> */
.L_x_1322:
        /* <DEDUP_REMOVED lines=28> */
.L_x_1313:
        /* <DEDUP_REMOVED lines=35> */
.L_x_1312:
[----:B------:R-:W-:Y:S05]  /*0520*/  BSYNC B1 ;  /* 0x0000000000017941 */ /* 0x000fea0003800000 */
.L_x_1311:
        /* <DEDUP_REMOVED lines=23> */
.L_x_1315:
[----:B------:R-:W-:Y:S05]  /*06a0*/  BSYNC B1 ;  /* 0x0000000000017941 */ /* 0x000fea0003800000 */
.L_x_1314:
        /* <DEDUP_REMOVED lines=11> */
.L_x_1316:
[----:B------:R-:W-:Y:S05]  /*0760*/  BSYNC B1 ;  /* 0x0000000000017941 */ /* 0x000fea0003800000 */
.L_x_1310:
[----:B------:R-:W-:Y:S05]  /*0770*/  BSYNC B0 ;  /* 0x0000000000007941 */ /* 0x000fea0003800000 */
.L_x_1309:
        /* <DEDUP_REMOVED lines=11> */
.L_x_1323:
        /* <DEDUP_REMOVED lines=18> */
.L_x_1324:
[----:B---3--:R-:W-:Y:S02]  /*0950*/  FADD.FTZ R4, R4, R9 ;  /* 0x0000000904047221 */ /* 0x008fe40000010000 */
[----:B-12---:R-:W-:-:S03]  /*0960*/  FADD.FTZ R6, R5, R6 ;  /* 0x0000000605067221 */ /* 0x006fc60000010000 */
[----:B------:R1:W-:Y:S04]  /*0970*/  @!P1 STS [R17.X4+0x2000], R4 ;  /* 0x0020000411009388 */ /* 0x0003e80000004800 */
[----:B------:R1:W-:Y:S02]  /*0980*/  @!P1 STS [R17.X4+0x2080], R6 ;  /* 0x0020800611009388 */ /* 0x0003e40000004800 */
.L_x_1317:
        /* <DEDUP_REMOVED lines=15> */
.L_x_1321:
[----:B------:R-:W-:Y:S05]  /*0a80*/  BSYNC B0 ;  /* 0x0000000000007941 */ /* 0x000fea0003800000 */
.L_x_1320:
[C---:B------:R-:W-:Y:S02]  /*0a90*/  ISETP.GT.U32.AND P1, PT, R18.reuse, -0x401, PT ;  /* 0xfffffbff1200780c */ /* 0x040fe40003f24070 */
[----:B------:R-:W-:Y:S02]  /*0aa0*/  IADD3 R18, R18, 0x400, RZ ;  /* 0x0000040012127810 */ /* 0x000fe40007ffe0ff */
[----:B------:R-:W-:-:S09]  /*0ab0*/  IADD3 R19, R19, 0x200, RZ ;  /* 0x0000020013137810 */ /* 0x000fd20007ffe0ff */
[----:B01----:R-:W-:Y:S05]  /*0ac0*/  @P1 BRA `(.L_x_1322) ;  /* 0xfffff66000001947 */ /* 0x003fea000383ffff */
[----:B------:R-:W-:Y:S05]  /*0ad0*/  EXIT ;  /* 0x000000000000794d */ /* 0x000fea0003800000 */
.L_x_1318:
[----:B--2---:R-:W-:Y:S01]  /*0ae0*/  IMAD.MOV.U32 R9, RZ, RZ, R5 ;  /* 0x000000ffff097224 */ /* 0x004fe200078e0005 */
[----:B------:R-:W-:Y:S01]  /*0af0*/  MOV R8, 0x1 ;  /* 0x0000000100087802 */ /* 0x000fe20000000f00 */
[----:B------:R-:W-:Y:S01]  /*0b00*/  IMAD.MOV.U32 R7, RZ, RZ, 0x1f ;  /* 0x0000001fff077424 */ /* 0x000fe200078e00ff */
[----:B------:R-:W-:Y:S02]  /*0b10*/  MOV R10, 0xffffffff ;  /* 0xffffffff000a7802 */ /* 0x000fe40000000f00 */
[----:B------:R-:W-:Y:S02]  /*0b20*/  MOV R2, 0xb40 ;  /* 0x00000b4000027802 */ /* 0x000fe40000000f00 */
[----:B01----:R-:W-:Y:S05]  /*0b30*/  CALL.REL.NOINC `($__internal_66_$__cuda_sm70_shflsync_bfly_p) ;  /* 0x000003b000007944 */ /* 0x003fea0003c00000 */
[----:B-1----:R-:W-:Y:S01]  /*0b40*/  IMAD.MOV.U32 R2, RZ, RZ, R7 ;  /* 0x000000ffff027224 */ /* 0x002fe200078e0007 */
[----:B0-----:R-:W-:Y:S05]  /*0b50*/  BRA `(.L_x_1323) ;  /* 0xfffffcd000007947 */ /* 0x001fea000383ffff */
.L_x_1319:
[----:B------:R-:W-:Y:S01]  /*0b60*/  HFMA2.MMA R8, -RZ, RZ, 0, 1.1920928955078125e-07 ;  /* 0x00000002ff087435 */ /* 0x000fe200000001ff */
[----:B------:R-:W-:Y:S01]  /*0b70*/  MOV R7, 0x1f ;  /* 0x0000001f00077802 */ /* 0x000fe20000000f00 */
[----:B------:R-:W-:Y:S01]  /*0b80*/  IMAD.MOV.U32 R10, RZ, RZ, -0x1 ;  /* 0xffffffffff0a7424 */ /* 0x000fe200078e00ff */
[----:B------:R-:W-:-:S03]  /*0b90*/  MOV R2, 0xbb0 ;  /* 0x00000bb000027802 */ /* 0x000fc60000000f00 */
[----:B012---:R-:W-:Y:S05]  /*0ba0*/  CALL.REL.NOINC `($__internal_66_$__cuda_sm70_shflsync_bfly_p) ;  /* 0x0000034000007944 */ /* 0x007fea0003c00000 */
[----:B0-----:R-:W-:Y:S01]  /*0bb0*/  HFMA2.MMA R8, -RZ, RZ, 0, 2.384185791015625e-07 ;  /* 0x00000004ff087435 */ /* 0x001fe200000001ff */
[----:B-1----:R-:W-:Y:S01]  /*0bc0*/  FADD.FTZ R9, R9, R7 ;  /* 0x0000000709097221 */ /* 0x002fe20000010000 */
[----:B------:R-:W-:Y:S01]  /*0bd0*/  MOV R7, 0x1f ;  /* 0x0000001f00077802 */ /* 0x000fe20000000f00 */
[----:B------:R-:W-:Y:S01]  /*0be0*/  IMAD.MOV.U32 R10, RZ, RZ, -0x1 ;  /* 0xffffffffff0a7424 */ /* 0x000fe200078e00ff */
[----:B------:R-:W-:-:S02]  /*0bf0*/  MOV R2, 0xc10 ;  /* 0x00000c1000027802 */ /* 0x000fc40000000f00 */
[----:B------:R-:W-:Y:S05]  /*0c00*/  CALL.REL.NOINC `($__internal_66_$__cuda_sm70_shflsync_bfly_p) ;  /* 0x000002e000007944 */ /* 0x000fea0003c00000 */
[----:B0-----:R-:W-:Y:S01]  /*0c10*/  HFMA2.MMA R8, -RZ, RZ, 0, 4.76837158203125e-07 ;  /* 0x00000008ff087435 */ /* 0x001fe200000001ff */
[----:B-1----:R-:W-:Y:S01]  /*0c20*/  FADD.FTZ R9, R9, R7 ;  /* 0x0000000709097221 */ /* 0x002fe20000010000 */
[----:B------:R-:W-:Y:S01]  /*0c30*/  MOV R7, 0x1f ;  /* 0x0000001f00077802 */ /* 0x000fe20000000f00 */
[----:B------:R-:W-:Y:S01]  /*0c40*/  IMAD.MOV.U32 R10, RZ, RZ, -0x1 ;  /* 0xffffffffff0a7424 */ /* 0x000fe200078e00ff */
[----:B------:R-:W-:-:S02]  /*0c50*/  MOV R2, 0xc70 ;  /* 0x00000c7000027802 */ /* 0x000fc40000000f00 */
[----:B------:R-:W-:Y:S05]  /*0c60*/  CALL.REL.NOINC `($__internal_66_$__cuda_sm70_shflsync_bfly_p) ;  /* 0x0000028000007944 */ /* 0x000fea0003c00000 */
[----:B-1----:R-:W-:Y:S01]  /*0c70*/  FADD.FTZ R6, R9, R7 ;  /* 0x0000000709067221 */ /* 0x002fe20000010000 */
[----:B0-----:R-:W-:Y:S01]  /*0c80*/  HFMA2.MMA R8, -RZ, RZ, 0, 9.5367431640625e-07 ;  /* 0x00000010ff087435 */ /* 0x001fe200000001ff */
[----:B------:R-:W-:Y:S01]  /*0c90*/  MOV R7, 0x1f ;  /* 0x0000001f00077802 */ /* 0x000fe20000000f00 */
[----:B------:R-:W-:Y:S01]  /*0ca0*/  IMAD.MOV.U32 R10, RZ, RZ, -0x1 ;  /* 0xffffffffff0a7424 */ /* 0x000fe200078e00ff */
[----:B------:R-:W-:-:S02]  /*0cb0*/  MOV R2, 0xce0 ;  /* 0x00000ce000027802 */ /* 0x000fc40000000f00 */
[----:B------:R-:W-:Y:S02]  /*0cc0*/  MOV R9, R6 ;  /* 0x0000000600097202 */ /* 0x000fe40000000f00 */
[----:B------:R-:W-:Y:S05]  /*0cd0*/  CALL.REL.NOINC `($__internal_66_$__cuda_sm70_shflsync_bfly_p) ;  /* 0x0000021000007944 */ /* 0x000fea0003c00000 */
[----:B0-----:R-:W-:Y:S01]  /*0ce0*/  HFMA2.MMA R8, -RZ, RZ, 0, 5.9604644775390625e-08 ;  /* 0x00000001ff087435 */ /* 0x001fe200000001ff */
[----:B-1----:R-:W-:Y:S01]  /*0cf0*/  MOV R5, R7 ;  /* 0x0000000700057202 */ /* 0x002fe20000000f00 */
[----:B------:R-:W-:Y:S01]  /*0d00*/  IMAD.MOV.U32 R9, RZ, RZ, R4 ;  /* 0x000000ffff097224 */ /* 0x000fe200078e0004 */
[----:B------:R-:W-:Y:S01]  /*0d10*/  MOV R7, 0x1f ;  /* 0x0000001f00077802 */ /* 0x000fe20000000f00 */
[----:B------:R-:W-:Y:S01]  /*0d20*/  IMAD.MOV.U32 R10, RZ, RZ, -0x1 ;  /* 0xffffffffff0a7424 */ /* 0x000fe200078e00ff */
[----:B------:R-:W-:Y:S02]  /*0d30*/  MOV R2, 0xd50 ;  /* 0x00000d5000027802 */ /* 0x000fe40000000f00 */
[----:B------:R-:W-:Y:S05]  /*0d40*/  CALL.REL.NOINC `($__internal_66_$__cuda_sm70_shflsync_bfly_p) ;  /* 0x000001a000007944 */ /* 0x000fea0003c00000 */
[----:B0-----:R-:W-:Y:S01]  /*0d50*/  HFMA2.MMA R8, -RZ, RZ, 0, 1.1920928955078125e-07 ;  /* 0x00000002ff087435 */ /* 0x001fe200000001ff */
[----:B-1----:R-:W-:Y:S01]  /*0d60*/  FADD.FTZ R9, R4, R7 ;  /* 0x0000000704097221 */ /* 0x002fe20000010000 */
[----:B------:R-:W-:Y:S01]  /*0d70*/  MOV R7, 0x1f ;  /* 0x0000001f00077802 */ /* 0x000fe20000000f00 */
[----:B------:R-:W-:Y:S01]  /*0d80*/  IMAD.MOV.U32 R10, RZ, RZ, -0x1 ;  /* 0xffffffffff0a7424 */ /* 0x000fe200078e00ff */
[----:B------:R-:W-:Y:S02]  /*0d90*/  MOV R2, 0xdb0 ;  /* 0x00000db000027802 */ /* 0x000fe40000000f00 */
[----:B------:R-:W-:Y:S05]  /*0da0*/  CALL.REL.NOINC `($__internal_66_$__cuda_sm70_shflsync_bfly_p) ;  /* 0x0000014000007944 */ /* 0x000fea0003c00000 */
        /* <DEDUP_REMOVED lines=12> */
[----:B0-----:R-:W-:Y:S01]  /*0e70*/  HFMA2.MMA R8, -RZ, RZ, 0, 9.5367431640625e-07 ;  /* 0x00000010ff087435 */ /* 0x001fe200000001ff */
[----:B-1----:R-:W-:Y:S01]  /*0e80*/  FADD.FTZ R9, R9, R7 ;  /* 0x0000000709097221 */ /* 0x002fe20000010000 */
[----:B------:R-:W-:Y:S01]  /*0e90*/  MOV R7, 0x1f ;  /* 0x0000001f00077802 */ /* 0x000fe20000000f00 */
[----:B------:R-:W-:Y:S01]  /*0ea0*/  IMAD.MOV.U32 R10, RZ, RZ, -0x1 ;  /* 0xffffffffff0a7424 */ /* 0x000fe200078e00ff */
[----:B------:R-:W-:-:S02]  /*0eb0*/  MOV R2, 0xed0 ;  /* 0x00000ed000027802 */ /* 0x000fc40000000f00 */
[----:B------:R-:W-:Y:S05]  /*0ec0*/  CALL.REL.NOINC `($__internal_66_$__cuda_sm70_shflsync_bfly_p) ;  /* 0x0000002000007944 */ /* 0x000fea0003c00000 */
[----:B-1----:R-:W-:Y:S01]  /*0ed0*/  MOV R4, R7 ;  /* 0x0000000700047202 */ /* 0x002fe20000000f00 */
[----:B0-----:R-:W-:Y:S05]  /*0ee0*/  BRA `(.L_x_1324) ;  /* 0xfffffa6000007947 */ /* 0x001fea000383ffff */
        .weak           $__internal_66_$__cuda_sm70_shflsync_bfly_p
        .type           $__internal_66_$__cuda_sm70_shflsync_bfly_p,@function
        .size           $__internal_66_$__cuda_sm70_shflsync_bfly_p,(.L_x_2604 - $__internal_66_$__cuda_sm70_shflsync_bfly_p)
$__internal_66_$__cuda_sm70_shflsync_bfly_p:
[----:B------:R-:W-:Y:S01]  /*0ef0*/  HFMA2.MMA R3, -RZ, RZ, 0, 0 ;  /* 0x00000000ff037435 */ /* 0x000fe200000001ff */
[----:B------:R-:W-:Y:S04]  /*0f00*/  WARPSYNC R10 ;  /* 0x0000000a00007348 */ /* 0x000fe80003800000 */
[----:B------:R0:W1:Y:S01]  /*0f10*/  SHFL.BFLY PT, R7, R9, R8, R7 ;  /* 0x0c00000809077389 */ /* 0x00006200000e0007 */
[----:B------:R-:W-:Y:S05]  /*0f20*/  RET.REL.NODEC R2 `(_ZN10layer_norm22ln_bwd_finalize_kernelINS_22Kernel_traits_finalizeILj1024Ef6__halfS2_S2_fjLb0ELj1024ELj4ENS_18Kernel_traits_baseILj1024EfS2_S2_S2_fjLj1024EEEEELb0ELb0EEEvNS_9BwdParamsE) ;  /* 0xfffff0d002007950 */ /* 0x000fea0003c3ffff */
.L_x_1325:
        /* <DEDUP_REMOVED lines=13> */
.L_x_2604:


//--------------------- .text._ZN10layer_norm40ln_parallel_residual_bwd_finalize_kernelINS_22Kernel_traits_finalizeILj1024Ef6__halfS2_S2_fjLb0ELj1024ELj4ENS_18Kernel_traits_baseILj1024EfS2_S2_S2_fjLj1024EEEEELb0EEEvNS_9BwdParamsE --------------------------
	.section	.text._ZN10layer_norm40ln_parallel_residual_bwd_finalize_kernelINS_22Kernel_traits_finalizeILj1024Ef6__halfS2_S2_fjLb0ELj1024ELj4ENS_18Kernel_traits_baseILj1024EfS2_S2_S2_fjLj1024EEEEELb0EEEvNS_9BwdParamsE,"ax",@progbits
	.sectioninfo	@"SHI_REGISTERS=32"
	.align	128
        .global         _ZN10layer_norm40ln_parallel_residual_bwd_finalize_kernelINS_22Kernel_traits_finalizeILj1024Ef6__halfS2_S2_fjLb0ELj1024ELj4ENS_18Kernel_traits_baseILj1024EfS2_S2_S2_fjLj1024EEEEELb0EEEvNS_9BwdParamsE
        .type           _ZN10layer_norm40ln_parallel_residual_bwd_finalize_kernelINS_22Kernel_traits_finalizeILj1024Ef6__halfS2_S2_fjLb0ELj1024ELj4ENS_18Kernel_traits_baseILj1024EfS2_S2_S2_fjLj1024EEEEELb0EEEvNS_9BwdParamsE,@function
        .size           _ZN10layer_norm40ln_parallel_residual_bwd_finalize_kernelINS_22Kernel_traits_finalizeILj1024Ef6__halfS2_S2_fjLb0ELj1024ELj4ENS_18Kernel_traits_baseILj1024EfS2_S2_S2_fjLj1024EEEEELb0EEEvNS_9BwdParamsE,(.L_x_2605 - _ZN10layer_norm40ln_parallel_residual_bwd_finalize_kernelINS_22Kernel_traits_finalizeILj1024Ef6__halfS2_S2_fjLb0ELj1024ELj4ENS_18Kernel_traits_baseILj1024EfS2_S2_S2_fjLj1024EEEEELb0EEEvNS_9BwdParamsE)
        .other          _ZN10layer_norm40ln_parallel_residual_bwd_finalize_kernelINS_22Kernel_traits_finalizeILj1024Ef6__halfS2_S2_fjLb0ELj1024ELj4ENS_18Kernel_traits_baseILj1024EfS2_S2_S2_fjLj1024EEEEELb0EEEvNS_9BwdParamsE,@"STO_CUDA_ENTRY STV_DEFAULT"
_ZN10layer_norm40ln_parallel_residual_bwd_finalize_kernelINS_22Kernel_traits_finalizeILj1024Ef6__halfS2_S2_fjLb0ELj1024ELj4ENS_18Kernel_traits_baseILj1024EfS2_S2_S2_fjLj1024EEEEELb0EEEvNS_9BwdParamsE:
.text._ZN10layer_norm40ln_parallel_residual_bwd_finalize_kernelINS_22Kernel_traits_finalizeILj1024Ef6__halfS2_S2_fjLb0ELj1024ELj4ENS_18Kernel_traits_baseILj1024EfS2_S2_S2_fjLj1024EEEEELb0EEEvNS_9BwdParamsE:
        /* <DEDUP_REMOVED lines=19> */
.L_x_1340:
        /* <DEDUP_REMOVED lines=36> */
.L_x_1330:
        /* <DEDUP_REMOVED lines=59> */
.L_x_1329:
[----:B------:R-:W-:Y:S05]  /*0720*/  BSYNC B1 ;  /* 0x0000000000017941 */ /* 0x000fea0003800000 */
.L_x_1328:
        /* <DEDUP_REMOVED lines=35> */
.L_x_1332:
[----:B------:R-:W-:Y:S05]  /*0960*/  BSYNC B1 ;  /* 0x0000000000017941 */ /* 0x000fea0003800000 */
.L_x_1331:
        /* <DEDUP_REMOVED lines=17> */
.L_x_1333:
[----:B------:R-:W-:Y:S05]  /*0a80*/  BSYNC B1 ;  /* 0x0000000000017941 */ /* 0x000fea0003800000 */
.L_x_1327:
[----:B------:R-:W-:Y:S05]  /*0a90*/  BSYNC B0 ;  /* 0x0000000000007941 */ /* 0x000fea0003800000 */
.L_x_1326:
        /* <DEDUP_REMOVED lines=14> */
.L_x_1341:
        /* <DEDUP_REMOVED lines=36> */
.L_x_1342:
        /* <DEDUP_REMOVED lines=11> */
.L_x_1334:
        /* <DEDUP_REMOVED lines=21> */
.L_x_1338:
[----:B------:R-:W-:Y:S05]  /*0fc0*/  BSYNC B0 ;  /* 0x0000000000007941 */ /* 0x000fea0003800000 */
.L_x_1337:
[C---:B------:R-:W-:Y:S02]  /*0fd0*/  ISETP.GT.U32.AND P1, PT, R4.reuse, -0x401, PT ;  /* 0xfffffbff0400780c */ /* 0x040fe40003f24070 */
[----:B------:R-:W-:-:S02]  /*0fe0*/  IADD3 R4, R4, 0x400, RZ ;  /* 0x0000040004047810 */ /* 0x000fc40007ffe0ff */
[----:B------:R-:W-:-:S09]  /*0ff0*/  IADD3 R5, R5, 0x200, RZ ;  /* 0x0000020005057810 */ /* 0x000fd20007ffe0ff */
[----:B0-----:R-:W-:Y:S01]  /*1000*/  @!P1 CALL.REL.NOINC `(.L_x_1339) ;  /* 0x0000001000009944 */ /* 0x001fe20003c00000 */
[----:B------:R-:W-:Y:S05]  /*1010*/  BRA `(.L_x_1340) ;  /* 0xfffff11000007947 */ /* 0x000fea000383ffff */
.L_x_1339:
[----:B------:R-:W-:Y:S05]  /*1020*/  EXIT ;  /* 0x000000000000794d */ /* 0x000fea0003800000 */
.L_x_1335:
[----:B------:R-:W-:Y:S01]  /*1030*/  HFMA2.MMA R17, -RZ, RZ, 0, 1.847743988037109375e-06 ;  /* 0x0000001fff117435 */ /* 0x000fe200000001ff */
[----:B----4-:R-:W-:Y:S01]  /*1040*/  IMAD.MOV.U32 R19, RZ, RZ, R12 ;  /* 0x000000ffff137224 */ /* 0x010fe200078e000c */
[----:B------:R-:W-:Y:S02]  /*1050*/  MOV R16, 0x1 ;  /* 0x0000000100107802 */ /* 0x000fe40000000f00 */
[----:B------:R-:W-:Y:S02]  /*1060*/  MOV R14, 0xffffffff ;  /* 0xffffffff000e7802 */ /* 0x000fe40000000f00 */
[----:B------:R-:W-:Y:S02]  /*1070*/  MOV R8, 0x1090 ;  /* 0x0000109000087802 */ /* 0x000fe40000000f00 */
[----:B0123--:R-:W-:Y:S05]  /*1080*/  CALL.REL.NOINC `($__internal_67_$__cuda_sm70_shflsync_bfly_p) ;  /* 0x000007b000007944 */ /* 0x00ffea0003c00000 */
[----:B01----:R-:W-:Y:S05]  /*1090*/  BRA `(.L_x_1341) ;  /* 0xfffffae000007947 */ /* 0x003fea000383ffff */
.L_x_1336:
[----:B------:R-:W-:Y:S01]  /*10a0*/  HFMA2.MMA R16, -RZ, RZ, 0, 1.1920928955078125e-07 ;  /* 0x00000002ff107435 */ /* 0x000fe200000001ff */
[----:B------:R-:W-:Y:S01]  /*10b0*/  IMAD.MOV.U32 R19, RZ, RZ, R12 ;  /* 0x000000ffff137224 */ /* 0x000fe200078e000c */
[----:B------:R-:W-:Y:S02]  /*10c0*/  MOV R17, 0x1f ;  /* 0x0000001f00117802 */ /* 0x000fe40000000f00 */
[----:B------:R-:W-:-:S02]  /*10d0*/  MOV R14, 0xffffffff ;  /* 0xffffffff000e7802 */ /* 0x000fc40000000f00 */
[----:B------:R-:W-:Y:S02]  /*10e0*/  MOV R8, 0x1100 ;  /* 0x0000110000087802 */ /* 0x000fe40000000f00 */
[----:B-123--:R-:W-:Y:S05]  /*10f0*/  CALL.REL.NOINC `($__internal_67_$__cuda_sm70_shflsync_bfly_p) ;  /* 0x0000074000007944 */ /* 0x00efea0003c00000 */
[----:B0-----:R-:W-:Y:S01]  /*1100*/  HFMA2.MMA R17, -RZ, RZ, 0, 1.847743988037109375e-06 ;  /* 0x0000001fff117435 */ /* 0x001fe200000001ff */
[----:B-1----:R-:W-:Y:S01]  /*1110*/  FADD.FTZ R19, R12, R14 ;  /* 0x0000000e0c137221 */ /* 0x002fe20000010000 */
[----:B------:R-:W-:Y:S01]  /*1120*/  MOV R14, 0xffffffff ;  /* 0xffffffff000e7802 */ /* 0x000fe20000000f00 */
[----:B------:R-:W-:Y:S01]  /*1130*/  IMAD.MOV.U32 R16, RZ, RZ, 0x4 ;  /* 0x00000004ff107424 */ /* 0x000fe200078e00ff */
[----:B------:R-:W-:Y:S02]  /*1140*/  MOV R8, 0x1160 ;  /* 0x0000116000087802 */ /* 0x000fe40000000f00 */
[----:B------:R-:W-:Y:S05]  /*1150*/  CALL.REL.NOINC `($__internal_67_$__cuda_sm70_shflsync_bfly_p) ;  /* 0x000006e000007944 */ /* 0x000fea0003c00000 */
[----:B0-----:R-:W-:Y:S01]  /*1160*/  HFMA2.MMA R16, -RZ, RZ, 0, 4.76837158203125e-07 ;  /* 0x00000008ff107435 */ /* 0x001fe200000001ff */
[----:B-1----:R-:W-:Y:S01]  /*1170*/  FADD.FTZ R19, R19, R14 ;  /* 0x0000000e13137221 */ /* 0x002fe20000010000 */
[----:B------:R-:W-:Y:S01]  /*1180*/  MOV R14, 0xffffffff ;  /* 0xffffffff000e7802 */ /* 0x000fe20000000f00 */
[----:B------:R-:W-:Y:S01]  /*1190*/  IMAD.MOV.U32 R17, RZ, RZ, 0x1f ;  /* 0x0000001fff117424 */ /* 0x000fe200078e00ff */
[----:B------:R-:W-:Y:S02]  /*11a0*/  MOV R8, 0x11c0 ;  /* 0x000011c000087802 */ /* 0x000fe40000000f00 */
[----:B------:R-:W-:Y:S05]  /*11b0*/  CALL.REL.NOINC `($__internal_67_$__cuda_sm70_shflsync_bfly_p) ;  /* 0x0000068000007944 */ /* 0x000fea0003c00000 */
[----:B-1----:R-:W-:Y:S01]  /*11c0*/  FADD.FTZ R12, R19, R14 ;  /* 0x0000000e130c7221 */ /* 0x002fe20000010000 */
[----:B0-----:R-:W-:Y:S01]  /*11d0*/  HFMA2.MMA R16, -RZ, RZ, 0, 9.5367431640625e-07 ;  /* 0x00000010ff107435 */ /* 0x001fe200000001ff */
[----:B------:R-:W-:Y:S01]  /*11e0*/  MOV R17, 0x1f ;  /* 0x0000001f00117802 */ /* 0x000fe20000000f00 */
[----:B------:R-:W-:Y:S01]  /*11f0*/  IMAD.MOV.U32 R14, RZ, RZ, -0x1 ;  /* 0xffffffffff0e7424 */ /* 0x000fe200078e00ff */
[----:B------:R-:W-:-:S02]  /*1200*/  MOV R8, 0x1230 ;  /* 0x0000123000087802 */ /* 0x000fc40000000f00 */
[----:B------:R-:W-:Y:S02]  /*1210*/  MOV R19, R12 ;  /* 0x0000000c00137202 */ /* 0x000fe40000000f00 */
[----:B------:R-:W-:Y:S05]  /*1220*/  CALL.REL.NOINC `($__internal_67_$__cuda_sm70_shflsync_bfly_p) ;  /* 0x0000061000007944 */ /* 0x000fea0003c00000 */
[----:B0-----:R-:W-:Y:S01]  /*1230*/  HFMA2.MMA R17, -RZ, RZ, 0, 1.847743988037109375e-06 ;  /* 0x0000001fff117435 */ /* 0x001fe200000001ff */
[----:B-1----:R-:W-:Y:S01]  /*1240*/  MOV R15, R14 ;  /* 0x0000000e000f7202 */ /* 0x002fe20000000f00 */
[----:B------:R-:W-:Y:S01]  /*1250*/  IMAD.MOV.U32 R16, RZ, RZ, 0x1 ;  /* 0x00000001ff107424 */ /* 0x000fe200078e00ff */
[----:B------:R-:W-:Y:S02]  /*1260*/  MOV R19, R13 ;  /* 0x0000000d00137202 */ /* 0x000fe40000000f00 */
[----:B------:R-:W-:Y:S02]  /*1270*/  MOV R14, 0xffffffff ;  /* 0xffffffff000e7802 */ /* 0x000fe40000000f00 */
[----:B------:R-:W-:Y:S02]  /*1280*/  MOV R8, 0x12a0 ;  /* 0x000012a000087802 */ /* 0x000fe40000000f00 */
[----:B------:R-:W-:Y:S05]  /*1290*/  CALL.REL.NOINC `($__internal_67_$__cuda_sm70_shflsync_bfly_p) ;  /* 0x000005a000007944 */ /* 0x000fea0003c00000 */
[----:B0-----:R-:W-:Y:S01]  /*12a0*/  HFMA2.MMA R16, -RZ, RZ, 0, 1.1920928955078125e-07 ;  /* 0x00000002ff107435 */ /* 0x001fe200000001ff */
[----:B-1----:R-:W-:Y:S01]  /*12b0*/  FADD.FTZ R19, R13, R14 ;  /* 0x0000000e0d137221 */ /* 0x002fe20000010000 */
[----:B------:R-:W-:Y:S01]  /*12c0*/  MOV R14, 0xffffffff ;  /* 0xffffffff000e7802 */ /* 0x000fe20000000f00 */
[----:B------:R-:W-:Y:S01]  /*12d0*/  IMAD.MOV.U32 R17, RZ, RZ, 0x1f ;  /* 0x0000001fff117424 */ /* 0x000fe200078e00ff */
[----:B------:R-:W-:-:S02]  /*12e0*/  MOV R8, 0x1300 ;  /* 0x0000130000087802 */ /* 0x000fc40000000f00 */
[----:B------:R-:W-:Y:S05]  /*12f0*/  CALL.REL.NOINC `($__internal_67_$__cuda_sm70_shflsync_bfly_p) ;  /* 0x0000054000007944 */ /* 0x000fea0003c00000 */
[----:B0-----:R-:W-:Y:S01]  /*1300*/  HFMA2.MMA R16, -RZ, RZ, 0, 2.384185791015625e-07 ;  /* 0x00000004ff107435 */ /* 0x001fe200000001ff */
[----:B-1----:R-:W-:Y:S01]  /*1310*/  FADD.FTZ R19, R19, R14 ;  /* 0x0000000e13137221 */ /* 0x002fe20000010000 */
[----:B------:R-:W-:Y:S01]  /*1320*/  MOV R17, 0x1f ;  /* 0x0000001f00117802 */ /* 0x000fe20000000f00 */
[----:B------:R-:W-:Y:S01]  /*1330*/  IMAD.MOV.U32 R14, RZ, RZ, -0x1 ;  /* 0xffffffffff0e7424 */ /* 0x000fe200078e00ff */
[----:B------:R-:W-:-:S02]  /*1340*/  MOV R8, 0x1360 ;  /* 0x0000136000087802 */ /* 0x000fc40000000f00 */
[----:B------:R-:W-:Y:S05]  /*1350*/  CALL.REL.NOINC `($__internal_67_$__cuda_sm70_shflsync_bfly_p) ;  /* 0x000004e000007944 */ /* 0x000fea0003c00000 */
[----:B0-----:R-:W-:Y:S01]  /*1360*/  HFMA2.MMA R16, -RZ, RZ, 0, 4.76837158203125e-07 ;  /* 0x00000008ff107435 */ /* 0x001fe200000001ff */
[----:B-1----:R-:W-:Y:S01]  /*1370*/  FADD.FTZ R19, R19, R14 ;  /* 0x0000000e13137221 */ /* 0x002fe20000010000 */
[----:B------:R-:W-:-:S02]  /*1380*/  MOV R17, 0x1f ;  /* 0x0000001f00117802 */ /* 0x000fc40000000f00 */
[----:B------:R-:W-:Y:S02]  /*1390*/  MOV R14, 0xffffffff ;  /* 0xffffffff000e7802 */ /* 0x000fe40000000f00 */
[----:B------:R-:W-:Y:S02]  /*13a0*/  MOV R8, 0x13c0 ;  /* 0x000013c000087802 */ /* 0x000fe40000000f00 */
[----:B------:R-:W-:Y:S05]  /*13b0*/  CALL.REL.NOINC `($__internal_67_$__cuda_sm70_shflsync_bfly_p) ;  /* 0x0000048000007944 */ /* 0x000fea0003c00000 */
[----:B-1----:R-:W-:Y:S01]  /*13c0*/  FADD.FTZ R13, R19, R14 ;  /* 0x0000000e130d7221 */ /* 0x002fe20000010000 */
[----:B0-----:R-:W-:Y:S01]  /*13d0*/  HFMA2.MMA R16, -RZ, RZ, 0, 9.5367431640625e-07 ;  /* 0x00000010ff107435 */ /* 0x001fe200000001ff */
[----:B------:R-:W-:Y:S01]  /*13e0*/  IMAD.MOV.U32 R17, RZ, RZ, 0x1f ;  /* 0x0000001fff117424 */ /* 0x000fe200078e00ff */
[----:B------:R-:W-:Y:S02]  /*13f0*/  MOV R14, 0xffffffff ;  /* 0xffffffff000e7802 */ /* 0x000fe40000000f00 */
[----:B------:R-:W-:Y:S02]  /*1400*/  MOV R19, R13 ;  /* 0x0000000d00137202 */ /* 0x000fe40000000f00 */
[----:B------:R-:W-:Y:S02]  /*1410*/  MOV R8, 0x1430 ;  /* 0x0000143000087802 */ /* 0x000fe40000000f00 */
[----:B------:R-:W-:Y:S05]  /*1420*/  CALL.REL.NOINC `($__internal_67_$__cuda_sm70_shflsync_bfly_p) ;  /* 0x0000041000007944 */ /* 0x000fea0003c00000 */
[----:B0-----:R-:W-:Y:S01]  /*1430*/  HFMA2.MMA R17, -RZ, RZ, 0, 1.847743988037109375e-06 ;  /* 0x0000001fff117435 */ /* 0x001fe200000001ff */
[----:B-1----:R-:W-:Y:S01]  /*1440*/  MOV R18, R14 ;  /* 0x0000000e00127202 */ /* 0x002fe20000000f00 */
[----:B------:R-:W-:Y:S01]  /*1450*/  IMAD.MOV.U32 R16, RZ, RZ, 0x1 ;  /* 0x00000001ff107424 */ /* 0x000fe200078e00ff */
[----:B------:R-:W-:-:S02]  /*1460*/  MOV R19, R11 ;  /* 0x0000000b00137202 */ /* 0x000fc40000000f00 */
[----:B------:R-:W-:Y:S02]  /*1470*/  MOV R14, 0xffffffff ;  /* 0xffffffff000e7802 */ /* 0x000fe40000000f00 */
[----:B------:R-:W-:Y:S02]  /*1480*/  MOV R8, 0x14a0 ;  /* 0x000014a000087802 */ /* 0x000fe40000000f00 */
[----:B------:R-:W-:Y:S05]  /*1490*/  CALL.REL.NOINC `($__internal_67_$__cuda_sm70_shflsync_bfly_p) ;  /* 0x000003a000007944 */ /* 0x000fea0003c00000 */
[----:B0-----:R-:W-:Y:S01]  /*14a0*/  HFMA2.MMA R16, -RZ, RZ, 0, 1.1920928955078125e-07 ;  /* 0x00000002ff107435 */ /* 0x001fe200000001ff */
[----:B-1----:R-:W-:Y:S01]  /*14b0*/  FADD.FTZ R19, R11, R14 ;  /* 0x0000000e0b137221 */ /* 0x002fe20000010000 */
[----:B------:R-:W-:Y:S01]  /*14c0*/  MOV R17, 0x1f ;  /* 0x0000001f00117802 */ /* 0x000fe20000000f00 */
[----:B------:R-:W-:Y:S01]  /*14d0*/  IMAD.MOV.U32 R14, RZ, RZ, -0x1 ;  /* 0xffffffffff0e7424 */ /* 0x000fe200078e00ff */
[----:B------:R-:W-:Y:S02]  /*14e0*/  MOV R8, 0x1500 ;  /* 0x0000150000087802 */ /* 0x000fe40000000f00 */
[----:B------:R-:W-:Y:S05]  /*14f0*/  CALL.REL.NOINC `($__internal_67_$__cuda_sm70_shflsync_bfly_p) ;  /* 0x0000034000007944 */ /* 0x000fea0003c00000 */
[----:B0-----:R-:W-:Y:S01]  /*1500*/  HFMA2.MMA R16, -RZ, RZ, 0, 2.384185791015625e-07 ;  /* 0x00000004ff107435 */ /* 0x001fe200000001ff */
[----:B-1----:R-:W-:Y:S01]  /*1510*/  FADD.FTZ R19, R19, R14 ;  /* 0x0000000e13137221 */ /* 0x002fe20000010000 */
[----:B------:R-:W-:Y:S02]  /*1520*/  MOV R17, 0x1f ;  /* 0x0000001f00117802 */ /* 0x000fe40000000f00 */
[----:B------:R-:W-:-:S02]  /*1530*/  MOV R14, 0xffffffff ;  /* 0xffffffff000e7802 */ /* 0x000fc40000000f00 */
        /* <DEDUP_REMOVED lines=10> */
[----:B------:R-:W-:Y:S02]  /*15e0*/  MOV R17, 0x1f ;  /* 0x0000001f00117802 */ /* 0x000fe40000000f00 */
[----:B------:R-:W-:Y:S01]  /*15f0*/  MOV R14, 0xffffffff ;  /* 0xffffffff000e7802 */ /* 0x000fe20000000f00 */
[----:B------:R-:W-:Y:S01]  /*1600*/  IMAD.MOV.U32 R19, RZ, RZ, R11 ;  /* 0x000000ffff137224 */ /* 0x000fe200078e000b */
[----:B------:R-:W-:-:S02]  /*1610*/  MOV R8, 0x1630 ;  /* 0x0000163000087802 */ /* 0x000fc40000000f00 */
[----:B------:R-:W-:Y:S05]  /*1620*/  CALL.REL.NOINC `($__internal_67_$__cuda_sm70_shflsync_bfly_p) ;  /* 0x0000021000007944 */ /* 0x000fea0003c00000 */
[----:B0-----:R-:W-:Y:S01]  /*1630*/  HFMA2.MMA R16, -RZ, RZ, 0, 5.9604644775390625e-08 ;  /* 0x00000001ff107435 */ /* 0x001fe200000001ff */
[----:B-1----:R-:W-:Y:S01]  /*1640*/  MOV R20, R14 ;  /* 0x0000000e00147202 */ /* 0x002fe20000000f00 */
[----:B------:R-:W-:Y:S01]  /*1650*/  IMAD.MOV.U32 R14, RZ, RZ, -0x1 ;  /* 0xffffffffff0e7424 */ /* 0x000fe200078e00ff */
[----:B------:R-:W-:-:S02]  /*1660*/  MOV R19, R10 ;  /* 0x0000000a00137202 */ /* 0x000fc40000000f00 */
[----:B------:R-:W-:Y:S02]  /*1670*/  MOV R17, 0x1f ;  /* 0x0000001f00117802 */ /* 0x000fe40000000f00 */
[----:B------:R-:W-:Y:S02]  /*1680*/  MOV R8, 0x16a0 ;  /* 0x000016a000087802 */ /* 0x000fe40000000f00 */
[----:B------:R-:W-:Y:S05]  /*1690*/  CALL.REL.NOINC `($__internal_67_$__cuda_sm70_shflsync_bfly_p) ;  /* 0x000001a000007944 */ /* 0x000fea0003c00000 */
[----:B0-----:R-:W-:Y:S01]  /*16a0*/  HFMA2.MMA R16, -RZ, RZ, 0, 1.1920928955078125e-07 ;  /* 0x00000002ff107435 */ /* 0x001fe200000001ff */
[----:B-1----:R-:W-:Y:S01]  /*16b0*/  FADD.FTZ R19, R10, R14 ;  /* 0x0000000e0a137221 */ /* 0x002fe20000010000 */
[----:B------:R-:W-:Y:S02]  /*16c0*/  MOV R17, 0x1f ;  /* 0x0000001f00117802 */ /* 0x000fe40000000f00 */
[----:B------:R-:W-:Y:S02]  /*16d0*/  MOV R14, 0xffffffff ;  /* 0xffffffff000e7802 */ /* 0x000fe40000000f00 */
[----:B------:R-:W-:Y:S02]  /*16e0*/  MOV R8, 0x1700 ;  /* 0x0000170000087802 */ /* 0x000fe40000000f00 */
[----:B------:R-:W-:Y:S05]  /*16f0*/  CALL.REL.NOINC `($__internal_67_$__cuda_sm70_shflsync_bfly_p) ;  /* 0x0000014000007944 */ /* 0x000fea0003c00000 */
[----:B0-----:R-:W-:Y:S01]  /*1700*/  HFMA2.MMA R16, -RZ, RZ, 0, 2.384185791015625e-07 ;  /* 0x00000004ff107435 */ /* 0x001fe200000001ff */
[----:B-1----:R-:W-:Y:S01]  /*1710*/  FADD.FTZ R19, R19, R14 ;  /* 0x0000000e13137221 */ /* 0x002fe20000010000 */
[----:B------:R-:W-:Y:S01]  /*1720*/  MOV R14, 0xffffffff ;  /* 0xffffffff000e7802 */ /* 0x000fe20000000f00 */
[----:B------:R-:W-:Y:S01]  /*1730*/  IMAD.MOV.U32 R17, RZ, RZ, 0x1f ;  /* 0x0000001fff117424 */ /* 0x000fe200078e00ff */
        /* <DEDUP_REMOVED lines=8> */
[----:B0-----:R-:W-:Y:S01]  /*17c0*/  HFMA2.MMA R17, -RZ, RZ, 0, 1.847743988037109375e-06 ;  /* 0x0000001fff117435 */ /* 0x001fe200000001ff */
[----:B-1----:R-:W-:Y:S01]  /*17d0*/  FADD.FTZ R19, R19, R14 ;  /* 0x0000000e13137221 */ /* 0x002fe20000010000 */
[----:B------:R-:W-:Y:S01]  /*17e0*/  MOV R14, 0xffffffff ;  /* 0xffffffff000e7802 */ /* 0x000fe20000000f00 */
[----:B------:R-:W-:Y:S01]  /*17f0*/  IMAD.MOV.U32 R16, RZ, RZ, 0x10 ;  /* 0x00000010ff107424 */ /* 0x000fe200078e00ff */
[----:B------:R-:W-:Y:S02]  /*1800*/  MOV R8, 0x1820 ;  /* 0x0000182000087802 */ /* 0x000fe40000000f00 */
[----:B------:R-:W-:Y:S05]  /*1810*/  CALL.REL.NOINC `($__internal_67_$__cuda_sm70_shflsync_bfly_p) ;  /* 0x0000002000007944 */ /* 0x000fea0003c00000 */
[----:B-1----:R-:W-:Y:S01]  /*1820*/  MOV R8, R14 ;  /* 0x0000000e00087202 */ /* 0x002fe20000000f00 */
[----:B0-----:R-:W-:Y:S05]  /*1830*/  BRA `(.L_x_1342) ;  /* 0xfffff58000007947 */ /* 0x001fea000383ffff */
        .weak           $__internal_67_$__cuda_sm70_shflsync_bfly_p
        .type           $__internal_67_$__cuda_sm70_shflsync_bfly_p,@function
        .size           $__internal_67_$__cuda_sm70_shflsync_bfly_p,(.L_x_2605 - $__internal_67_$__cuda_sm70_shflsync_bfly_p)
$__internal_67_$__cuda_sm70_shflsync_bfly_p:
[----:B------:R-:W-:Y:S01]  /*1840*/  HFMA2.MMA R9, -RZ, RZ, 0, 0 ;  /* 0x00000000ff097435 */ /* 0x000fe200000001ff */
[----:B------:R-:W-:Y:S04]  /*1850*/  WARPSYNC R14 ;  /* 0x0000000e00007348 */ /* 0x000fe80003800000 */
[----:B------:R0:W1:Y:S01]  /*1860*/  SHFL.BFLY PT, R14, R19, R16, R17 ;  /* 0x0c000010130e7389 */ /* 0x00006200000e0011 */
[----:B------:R-:W-:Y:S05]  /*1870*/  RET.REL.NODEC R8 `(_ZN10layer_norm40ln_parallel_residual_bwd_finalize_kernelINS_22Kernel_traits_finalizeILj1024Ef6__halfS2_S2_fjLb0ELj1024ELj4ENS_18Kernel_traits_baseILj1024EfS2_S2_S2_fjLj1024EEEEELb0EEEvNS_9BwdParamsE) ;  /* 0xffffe78008007950 */ /* 0x000fea0003c3ffff */
.L_x_1343:
        /* <DEDUP_REMOVED lines=16> */
.L_x_2605:


//--------------------- .text._ZN10layer_norm31ln_parallel_residual_bwd_kernelINS_13Kernel_traitsIf6__halfS2_S2_fjLj1024ELj1ELj4ELj1ELj16ENS_18Kernel_traits_baseILj1024EfS2_S2_S2_fjLj128EEEEELb1ELb1ELb0EEEvNS_9BwdParamsE --------------------------
	.section	.text._ZN10layer_norm31ln_parallel_residual_bwd_kernelINS_13Kernel_traitsIf6__halfS2_S2_fjLj1024ELj1ELj4ELj1ELj16ENS_18Kernel_traits_baseILj1024EfS2_S2_S2_fjLj128EEEEELb1ELb1ELb0EEEvNS_9BwdParamsE,"ax",@progbits
	.sectioninfo	@"SHI_REGISTERS=233"
	.align	128
        .global         _ZN10layer_norm31ln_parallel_residual_bwd_kernelINS_13Kernel_traitsIf6__halfS2_S2_fjLj1024ELj1ELj4ELj1ELj16ENS_18Kernel_traits_baseILj1024EfS2_S2_S2_fjLj128EEEEELb1ELb1ELb0EEEvNS_9BwdParamsE
        .type           _ZN10layer_norm31ln_parallel_residual_bwd_kernelINS_13Kernel_traitsIf6__halfS2_S2_fjLj1024ELj1ELj4ELj1ELj16ENS_18Kernel_traits_baseILj1024EfS2_S2_S2_fjLj128EEEEELb1ELb1ELb0EEEvNS_9BwdParamsE,@function
        .size           _ZN10layer_norm31ln_parallel_residual_bwd_kernelINS_13Kernel_traitsIf6__halfS2_S2_fjLj1024ELj1ELj4ELj1ELj16ENS_18Kernel_traits_baseILj1024EfS2_S2_S2_fjLj128EEEEELb1ELb1ELb0EEEvNS_9BwdParamsE,(.L_x_2606 - _ZN10layer_norm31ln_parallel_residual_bwd_kernelINS_13Kernel_traitsIf6__halfS2_S2_fjLj1024ELj1ELj4ELj1ELj16ENS_18Kernel_traits_baseILj1024EfS2_S2_S2_fjLj128EEEEELb1ELb1ELb0EEEvNS_9BwdParamsE)
        .other          _ZN10layer_norm31ln_parallel_residual_bwd_kernelINS_13Kernel_traitsIf6__halfS2_S2_fjLj1024ELj1ELj4ELj1ELj16ENS_18Kernel_traits_baseILj1024EfS2_S2_S2_fjLj128EEEEELb1ELb1ELb0EEEvNS_9BwdParamsE,@"STO_CUDA_ENTRY STV_DEFAULT"
_ZN10layer_norm31ln_parallel_residual_bwd_kernelINS_13Kernel_traitsIf6__halfS2_S2_fjLj1024ELj1ELj4ELj1ELj16ENS_18Kernel_traits_baseILj1024EfS2_S2_S2_fjLj128EEEEELb1ELb1ELb0EEEvNS_9BwdParamsE:
.text._ZN10layer_norm31ln_parallel_residual_bwd_kernelINS_13Kernel_traitsIf6__halfS2_S2_fjLj1024ELj1ELj4ELj1ELj16ENS_18Kernel_traits_baseILj1024EfS2_S2_S2_fjLj128EEEEELb1ELb1ELb0EEEvNS_9BwdParamsE:
        /* <DEDUP_REMOVED lines=73> */
.L_x_1364:
        /* <DEDUP_REMOVED lines=41> */
[----:B------:R-:W-:Y:S02]  /*0720*/  HADD2.F32 R18, -RZ, R12.H0_H0 ;  /* 0x2000000cff127230 */ /* 0x000fe40000004100 */
[----:B------:R-:W-:Y:S01]  /*0730*/  HADD2.F32 R152, -RZ, R13.H1_H1 ;  /* 0x3000000dff987230 */ /* 0x000fe20000004100 */
[C---:B------:R-:W-:Y:S01]  /*0740*/  FADD.FTZ R20, -R213.reuse, R20 ;  /* 0x00000014d5147221 */ /* 0x040fe20000010100 */
[--C-:B------:R-:W-:Y:S02]  /*0750*/  HADD2.F32 R216, -RZ, R15.reuse.H0_H0 ;  /* 0x2000000fffd87230 */ /* 0x100fe40000004100 */
[----:B------:R-:W-:Y:S01]  /*0760*/  HADD2.F32 R218, -RZ, R15.H1_H1 ;  /* 0x3000000fffda7230 */ /* 0x000fe20000004100 */
[----:B------:R-:W-:Y:S01]  /*0770*/  FADD.FTZ R18, -R213, R18 ;  /* 0x00000012d5127221 */ /* 0x000fe20000010100 */
[----:B---3--:R-:W-:-:S02]  /*0780*/  HADD2.F32 R15, -RZ, R10.H0_H0 ;  /* 0x2000000aff0f7230 */ /* 0x008fc40000004100 */
[----:B------:R-:W-:Y:S01]  /*0790*/  HADD2.F32 R158, -RZ, R10.H1_H1 ;  /* 0x3000000aff9e7230 */ /* 0x000fe20000004100 */
[----:B------:R-:W-:Y:S01]  /*07a0*/  FADD.FTZ R10, -R213, R152 ;  /* 0x00000098d50a7221 */ /* 0x000fe20000010100 */
[----:B0-----:R-:W-:Y:S02]  /*07b0*/  HADD2.F32 R7, -RZ, R8.H0_H0 ;  /* 0x20000008ff077230 */ /* 0x001fe40000004100 */
[----:B------:R-:W-:Y:S02]  /*07c0*/  HADD2.F32 R12, -RZ, R12.H1_H1 ;  /* 0x3000000cff0c7230 */ /* 0x000fe40000004100 */
[--C-:B------:R-:W-:Y:S02]  /*07d0*/  HADD2.F32 R13, -RZ, R9.reuse.H0_H0 ;  /* 0x20000009ff0d7230 */ /* 0x100fe40000004100 */
[----:B-1----:R-:W-:Y:S01]  /*07e0*/  HADD2.F32 R16, -RZ, R9.H1_H1 ;  /* 0x30000009ff107230 */ /* 0x002fe20000004100 */
[C---:B-----5:R-:W-:Y:S01]  /*07f0*/  FMUL.FTZ R9, R163.reuse, R20 ;  /* 0x00000014a3097220 */ /* 0x060fe20000410000 */
[--C-:B------:R-:W-:Y:S01]  /*0800*/  HADD2.F32 R154, -RZ, R14.reuse.H0_H0 ;  /* 0x2000000eff9a7230 */ /* 0x100fe20000004100 */
[C---:B------:R-:W-:Y:S01]  /*0810*/  FMUL.FTZ R5, R163.reuse, R18 ;  /* 0x00000012a3057220 */ /* 0x040fe20000410000 */
[----:B------:R-:W-:Y:S01]  /*0820*/  HADD2.F32 R156, -RZ, R14.H1_H1 ;  /* 0x3000000eff9c7230 */ /* 0x000fe20000004100 */
[----:B------:R-:W-:Y:S01]  /*0830*/  FMUL.FTZ R10, R163, R10 ;  /* 0x0000000aa30a7220 */ /* 0x000fe20000410000 */
[----:B------:R-:W-:Y:S01]  /*0840*/  HADD2.F32 R14, -RZ, R8.H1_H1 ;  /* 0x30000008ff0e7230 */ /* 0x000fe20000004100 */
[----:B------:R-:W-:-:S02]  /*0850*/  FMUL.FTZ R8, R36, R7 ;  /* 0x0000000724087220 */ /* 0x000fc40000410000 */
[----:B------:R-:W-:Y:S02]  /*0860*/  FADD.FTZ R6, -R213, R12 ;  /* 0x0000000cd5067221 */ /* 0x000fe40000010100 */
        /* <DEDUP_REMOVED lines=9> */
[----:B------:R-:W-:Y:S02]  /*0900*/  FADD.FTZ R16, RZ, R8 ;  /* 0x00000008ff107221 */ /* 0x000fe40000010000 */
[----:B------:R-:W-:-:S02]  /*0910*/  FMUL.FTZ R6, R163, R6 ;  /* 0x00000006a3067220 */ /* 0x000fc40000410000 */
[----:B------:R-:W-:Y:S02]  /*0920*/  FFMA.FTZ R17, R5, R8, RZ ;  /* 0x0000000805117223 */ /* 0x000fe400000100ff */
[----:B------:R-:W-:Y:S02]  /*0930*/  FADD.FTZ R19, R16, R7 ;  /* 0x0000000710137221 */ /* 0x000fe40000010000 */
[C---:B------:R-:W-:Y:S02]  /*0940*/  FFMA.FTZ R17, R6.reuse, R7, R17 ;  /* 0x0000000706117223 */ /* 0x040fe40000010011 */
        /* <DEDUP_REMOVED lines=21> */
[----:B------:R-:W-:Y:S02]  /*0aa0*/  FADD.FTZ R218, -R213, R218 ;  /* 0x000000dad5da7221 */ /* 0x000fe40000010100 */
        /* <DEDUP_REMOVED lines=14> */
.L_x_1347:
[----:B------:R-:W-:Y:S05]  /*0b90*/  BSYNC B1 ;  /* 0x0000000000017941 */ /* 0x000fea0003800000 */
.L_x_1346:
[----:B------:R-:W-:Y:S01]  /*0ba0*/  BSSY B1, `(.L_x_1348) ;  /* 0x0000060000017945 */ /* 0x000fe20003800000 */
[----:B------:R-:W-:Y:S05]  /*0bb0*/  @!P3 BRA `(.L_x_1349) ;  /* 0x000005e00000b947 */ /* 0x000fea0003800000 */
[----:B------:R-:W-:Y:S01]  /*0bc0*/  HFMA2.MMA R24, -RZ, RZ, 0, 9.5367431640625e-07 ;  /* 0x00000010ff187435 */ /* 0x000fe200000001ff */
[----:B------:R-:W-:-:S04]  /*0bd0*/  LEA R28, P0, R217, c[0x0][0x188], 0x4 ;  /* 0x00006200d91c7a11 */ /* 0x000fc800078020ff */
[----:B------:R-:W-:-:S05]  /*0be0*/  LEA.HI.X R29, R217, c[0x0][0x18c], RZ, 0x4, P0 ;  /* 0x00006300d91d7a11 */ /* 0x000fca00000f24ff */
[C---:B------:R-:W-:Y:S01]  /*0bf0*/  IMAD.WIDE.U32 R24, R217.reuse, R24, c[0x0][0x208] ;  /* 0x00008200d9187625 */ /* 0x040fe200078e0018 */
[----:B------:R-:W2:Y:S05]  /*0c00*/  LDG.E.128 R28, [R28.64] ;  /* 0x000000041c1c7981 */ /* 0x000eaa000c1e1d00 */
[----:B------:R-:W3:Y:S01]  /*0c10*/  LDG.E.128 R24, [R24.64] ;  /* 0x0000000418187981 */ /* 0x000ee2000c1e1d00 */
[C---:B------:R-:W-:Y:S02]  /*0c20*/  SHF.L.U32 R22, R217.reuse, 0x3, RZ ;  /* 0x00000003d9167819 */ /* 0x040fe400000006ff */
[----:B------:R-:W-:Y:S02]  /*0c30*/  SHF.L.U64.HI R21, R217, 0x3, RZ ;  /* 0x00000003d9157819 */ /* 0x000fe400000102ff */
[----:B------:R-:W-:-:S02]  /*0c40*/  IADD3 R168, P1, R22, c[0x0][0x190], RZ ;  /* 0x0000640016a87a10 */ /* 0x000fc40007f3e0ff */
        /* <DEDUP_REMOVED lines=23> */
[----:B------:R-:W-:Y:S02]  /*0dc0*/  HADD2.F32 R28, -RZ, R28.H1_H1 ;  /* 0x3000001cff1c7230 */ /* 0x000fe40000004100 */
[----:B0-----:R-:W-:Y:S02]  /*0dd0*/  HADD2.F32 R23, -RZ, R24.H0_H0 ;  /* 0x20000018ff177230 */ /* 0x001fe40000004100 */
        /* <DEDUP_REMOVED lines=8> */
[----:B------:R-:W-:-:S02]  /*0e60*/  FADD.FTZ R22, -R213, R28 ;  /* 0x0000001cd5167221 */ /* 0x000fc40000010100 */
[----:B------:R-:W-:Y:S02]  /*0e70*/  FMUL.FTZ R24, R44, R23 ;  /* 0x000000172c187220 */ /* 0x000fe40000410000 */
        /* <DEDUP_REMOVED lines=49> */
[----:B------:R-:W-:Y:S02]  /*1190*/  FFMA.FTZ R216, R166, R164, R155 ;  /* 0x000000a4a6d87223 */ /* 0x000fe4000001009b */
.L_x_1349:
[----:B------:R-:W-:Y:S05]  /*11a0*/  BSYNC B1 ;  /* 0x0000000000017941 */ /* 0x000fea0003800000 */
.L_x_1348:
        /* <DEDUP_REMOVED lines=27> */
[----:B------:R-:W-:Y:S01]  /*1360*/  HADD2.F32 R192, -RZ, R153.H1_H1 ;  /* 0x30000099ffc07230 */ /* 0x000fe20000004100 */
[C---:B------:R-:W-:Y:S01]  /*1370*/  FADD.FTZ R188, -R213.reuse, R188 ;  /* 0x000000bcd5bc7221 */ /* 0x040fe20000010100 */
[--C-:B---3--:R-:W-:Y:S01]  /*1380*/  HADD2.F32 R153, -RZ, R156.reuse.H0_H0 ;  /* 0x2000009cff997230 */ /* 0x108fe20000004100 */
[----:B------:R-:W-:Y:S01]  /*1390*/  FADD.FTZ R152, -R213, R152 ;  /* 0x00000098d5987221 */ /* 0x000fe20000010100 */
[----:B------:R-:W-:Y:S01]  /*13a0*/  HADD2.F32 R156, -RZ, R156.H1_H1 ;  /* 0x3000009cff9c7230 */ /* 0x000fe20000004100 */
[----:B-----5:R-:W-:-:S02]  /*13b0*/  FMUL.FTZ R165, R163, R188 ;  /* 0x000000bca3a57220 */ /* 0x020fc40000410000 */
[-C--:B-1----:R-:W-:Y:S01]  /*13c0*/  FMUL.FTZ R186, R52, R153.reuse ;  /* 0x0000009934ba7220 */ /* 0x082fe20000410000 */
[--C-:B------:R-:W-:Y:S01]  /*13d0*/  HADD2.F32 R198, -RZ, R155.reuse.H0_H0 ;  /* 0x2000009bffc67230 */ /* 0x100fe20000004100 */
[----:B0-----:R-:W-:Y:S01]  /*13e0*/  FMUL.FTZ R184, R163, R152 ;  /* 0x00000098a3b87220 */ /* 0x001fe20000410000 */
[----:B------:R-:W-:Y:S01]  /*13f0*/  HADD2.F32 R218, -RZ, R155.H1_H1 ;  /* 0x3000009bffda7230 */ /* 0x000fe20000004100 */
[----:B------:R-:W-:Y:S01]  /*1400*/  FADD.FTZ R190, -R213, R190 ;  /* 0x000000bed5be7221 */ /* 0x000fe20000010100 */
[--C-:B------:R-:W-:Y:S01]  /*1410*/  HADD2.F32 R155, -RZ, R157.reuse.H0_H0 ;  /* 0x2000009dff9b7230 */ /* 0x100fe20000004100 */
[----:B------:R-:W-:Y:S02]  /*1420*/  FMUL.FTZ R185, R53, R156 ;  /* 0x0000009c35b97220 */ /* 0x000fe40000410000 */
[----:B------:R-:W-:Y:S02]  /*1430*/  FADD.FTZ R152, R215, R186 ;  /* 0x000000bad7987221 */ /* 0x000fe40000010000 */
[C---:B------:R-:W-:Y:S01]  /*1440*/  FFMA.FTZ R216, R165.reuse, R186, R216 ;  /* 0x000000baa5d87223 */ /* 0x040fe200000100d8 */
[--C-:B------:R-:W-:Y:S01]  /*1450*/  HADD2.F32 R194, -RZ, R154.reuse.H0_H0 ;  /* 0x2000009affc27230 */ /* 0x100fe20000004100 */
[----:B------:R-:W-:Y:S01]  /*1460*/  FADD.FTZ R116, R116, R153 ;  /* 0x0000009974747221 */ /* 0x000fe20000010000 */
[----:B------:R-:W-:Y:S01]  /*1470*/  HADD2.F32 R196, -RZ, R154.H1_H1 ;  /* 0x3000009affc47230 */ /* 0x000fe20000004100 */
[----:B------:R-:W-:Y:S01]  /*1480*/  FFMA.FTZ R84, R165, R153, R84 ;  /* 0x00000099a5547223 */ /* 0x000fe20000010054 */
[----:B------:R-:W-:Y:S01]  /*1490*/  HADD2.F32 R154, -RZ, R157.H1_H1 ;  /* 0x3000009dff9a7230 */ /* 0x000fe20000004100 */
[----:B------:R-:W-:-:S02]  /*14a0*/  FMUL.FTZ R187, R163, R190 ;  /* 0x000000bea3bb7220 */ /* 0x000fc40000410000 */
[C---:B------:R-:W-:Y:S02]  /*14b0*/  FADD.FTZ R188, -R213.reuse, R192 ;  /* 0x000000c0d5bc7221 */ /* 0x040fe40000010100 */
[----:B------:R-:W-:Y:S02]  /*14c0*/  FMUL.FTZ R190, R54, R155 ;  /* 0x0000009b36be7220 */ /* 0x000fe40000410000 */
[----:B------:R-:W-:Y:S02]  /*14d0*/  FADD.FTZ R153, R152, R185 ;  /* 0x000000b998997221 */ /* 0x000fe40000010000 */
[----:B------:R-:W-:Y:S01]  /*14e0*/  FFMA.FTZ R216, R184, R185, R216 ;  /* 0x000000b9b8d87223 */ /* 0x000fe200000100d8 */
[----:B------:R-:W-:Y:S01]  /*14f0*/  HADD2.F32 R157, -RZ, R158.H0_H0 ;  /* 0x2000009eff9d7230 */ /* 0x000fe20000004100 */
[----:B------:R-:W-:Y:S02]  /*1500*/  FADD.FTZ R194, -R213, R194 ;  /* 0x000000c2d5c27221 */ /* 0x000fe40000010100 */
        /* <DEDUP_REMOVED lines=11> */
[----:B------:R-:W-:Y:S02]  /*15c0*/  FADD.FTZ R198, -R213, R198 ;  /* 0x000000c6d5c67221 */ /* 0x000fe40000010100 */
[----:B------:R-:W-:Y:S02]  /*15d0*/  FMUL.FTZ R194, R163, R194 ;  /* 0x000000c2a3c27220 */ /* 0x000fe40000410000 */
        /* <DEDUP_REMOVED lines=29> */
.L_x_1351:
[----:B------:R-:W-:Y:S05]  /*17b0*/  BSYNC B1 ;  /* 0x0000000000017941 */ /* 0x000fea0003800000 */
.L_x_1350:
[----:B------:R-:W-:Y:S01]  /*17c0*/  BSSY B1, `(.L_x_1352) ;  /* 0x000005f000017945 */ /* 0x000fe20003800000 */
[----:B------:R-:W-:Y:S05]  /*17d0*/  @!P5 BRA `(.L_x_1353) ;  /* 0x000005d00000d947 */ /* 0x000fea0003800000 */
[----:B------:R-:W-:Y:S02]  /*17e0*/  ISETP.NE.U32.AND P0, PT, RZ, c[0x0][0x250], PT ;  /* 0x00009400ff007a0c */ /* 0x000fe40003f05070 */
[C---:B------:R-:W-:Y:S02]  /*17f0*/  LEA R152, P1, R217.reuse, c[0x0][0x188], 0x4 ;  /* 0x00006200d9987a11 */ /* 0x040fe400078220ff */
[----:B------:R-:W-:Y:S02]  /*1800*/  ISETP.NE.AND.EX P0, PT, RZ, c[0x0][0x254], PT, P0 ;  /* 0x00009500ff007a0c */ /* 0x000fe40003f05300 */
[C---:B------:R-:W-:Y:S02]  /*1810*/  SHF.L.U32 R200, R217.reuse, 0x3, RZ ;  /* 0x00000003d9c87819 */ /* 0x040fe400000006ff */
[----:B------:R-:W-:-:S02]  /*1820*/  LEA.HI.X R153, R217, c[0x0][0x18c], RZ, 0x4, P1 ;  /* 0x00006300d9997a11 */ /* 0x000fc400008f24ff */
        /* <DEDUP_REMOVED lines=88> */
.L_x_1353:
[----:B------:R-:W-:Y:S05]  /*1db0*/  BSYNC B1 ;  /* 0x0000000000017941 */ /* 0x000fea0003800000 */
.L_x_1352:
[----:B------:R-:W-:Y:S05]  /*1dc0*/  BRA.DIV ~URZ, `(.L_x_1354) ;  /* 0x000034727f007947 */ /* 0x000fea000b800000 */
[----:B------:R0:W1:Y:S02]  /*1dd0*/  SHFL.BFLY PT, R154, R215, 0x1, 0x1f ;  /* 0x0c201f00d79a7f89 */ /* 0x00006400000e0000 */
.L_x_1365:
        /* <DEDUP_REMOVED lines=18> */
.L_x_1366:
        /* <DEDUP_REMOVED lines=11> */
[----:B------:R-:W-:Y:S02]  /*1fb0*/  FFMA.FTZ R220, R10, R216, R157 ;  /* 0x000000d80adc7223 */ /* 0x000fe4000001009d */
[----:B------:R-:W-:Y:S02]  /*1fc0*/  FADD.FTZ R152, R8, -R153 ;  /* 0x8000009908987221 */ /* 0x000fe40000010000 */
[----:B------:R-:W-:Y:S01]  /*1fd0*/  @P1 HADD2.F32 R154, -RZ, R128.H0_H0 ;  /* 0x20000080ff9a1230 */ /* 0x000fe20000004100 */
[----:B------:R-:W-:Y:S01]  /*1fe0*/  FADD.FTZ R220, R13, -R220 ;  /* 0x800000dc0ddc7221 */ /* 0x000fe20000010000 */
[----:B------:R-:W-:Y:S01]  /*1ff0*/  @P1 HADD2.F32 R222, -RZ, R129.H1_H1 ;  /* 0x30000081ffde1230 */ /* 0x000fe20000004100 */
[----:B-----5:R-:W-:Y:S01]  /*2000*/  FMUL.FTZ R153, R163, R152 ;  /* 0x00000098a3997220 */ /* 0x020fe20000410000 */
[----:B------:R-:W-:Y:S01]  /*2010*/  MOV R152, R172 ;  /* 0x000000ac00987202 */ /* 0x000fe20000000f00 */
[----:B------:R-:W-:Y:S01]  /*2020*/  FFMA.FTZ R221, R11, R216, R157 ;  /* 0x000000d80bdd7223 */ /* 0x000fe2000001009d */
[----:B------:R-:W-:Y:S01]  /*2030*/  @P1 HADD2.F32 R226, -RZ, R130.H1_H1 ;  /* 0x30000082ffe21230 */ /* 0x000fe20000004100 */
[----:B------:R-:W-:Y:S01]  /*2040*/  @P1 FADD.FTZ R153, R153, R154 ;  /* 0x0000009a99991221 */ /* 0x000fe20000010000 */
[----:B------:R-:W-:Y:S01]  /*2050*/  LOP3.LUT P0, RZ, R152, 0xff, RZ, 0xc0, !PT ;  /* 0x000000ff98ff7812 */ /* 0x000fe2000780c0ff */
[----:B------:R-:W-:Y:S01]  /*2060*/  FMUL.FTZ R223, R163, R220 ;  /* 0x000000dca3df7220 */ /* 0x000fe20000410000 */
[----:B------:R-:W-:Y:S01]  /*2070*/  @P1 HADD2.F32 R155, -RZ, R128.H1_H1 ;  /* 0x30000080ff9b1230 */ /* 0x000fe20000004100 */
[----:B------:R-:W-:-:S02]  /*2080*/  FMUL.FTZ R215, R153, c[0x0][0x1e8] ;  /* 0x00007a0099d77a20 */ /* 0x000fc40000410000 */
[----:B------:R-:W-:Y:S01]  /*2090*/  FADD.FTZ R220, R14, -R221 ;  /* 0x800000dd0edc7221 */ /* 0x000fe20000010000 */
[----:B------:R-:W-:Y:S01]  /*20a0*/  @P1 HADD2.F32 R221, -RZ, R130.H0_H0 ;  /* 0x20000082ffdd1230 */ /* 0x000fe20000004100 */
[----:B------:R-:W-:Y:S01]  /*20b0*/  @P1 FADD.FTZ R223, R223, R222 ;  /* 0x000000dedfdf1221 */ /* 0x000fe20000010000 */
[----:B------:R-:W-:Y:S01]  /*20c0*/  FSEL R152, R215, RZ, P0 ;  /* 0x000000ffd7987208 */ /* 0x000fe20000000000 */
[----:B------:R-:W-:Y:S01]  /*20d0*/  FMUL.FTZ R224, R163, R220 ;  /* 0x000000dca3e07220 */ /* 0x000fe20000410000 */
[----:B------:R-:W-:Y:S01]  /*20e0*/  ISETP.NE.U32.AND P0, PT, RZ, c[0x0][0x250], PT ;  /* 0x00009400ff007a0c */ /* 0x000fe20003f05070 */
[-C--:B------:R-:W-:Y:S02]  /*20f0*/  FFMA.FTZ R159, R9, R216.reuse, R157 ;  /* 0x000000d8099f7223 */ /* 0x080fe4000001009d */
[----:B------:R-:W-:Y:S01]  /*2100*/  @P1 FADD.FTZ R224, R224, R221 ;  /* 0x000000dde0e01221 */ /* 0x000fe20000010000 */
[----:B------:R-:W-:Y:S01]  /*2110*/  ISETP.NE.AND.EX P0, PT, RZ, c[0x0][0x254], PT, P0 ;  /* 0x00009500ff007a0c */ /* 0x000fe20003f05300 */
[----:B------:R-:W-:-:S02]  /*2120*/  FFMA.FTZ R221, R15, R216, R157 ;  /* 0x000000d80fdd7223 */ /* 0x000fc4000001009d */
[-C--:B------:R-:W-:Y:S02]  /*2130*/  FFMA.FTZ R227, R17, R216.reuse, R157 ;  /* 0x000000d811e37223 */ /* 0x080fe4000001009d */
[----:B------:R-:W-:Y:S02]  /*2140*/  FADD.FTZ R222, R16, -R221 ;  /* 0x800000dd10de7221 */ /* 0x000fe40000010000 */
[----:B------:R-:W-:Y:S02]  /*2150*/  FFMA.FTZ R228, R20, R216, R157 ;  /* 0x000000d814e47223 */ /* 0x000fe4000001009d */
[----:B------:R-:W-:Y:S02]  /*2160*/  FMUL.FTZ R225, R163, R222 ;  /* 0x000000dea3e17220 */ /* 0x000fe40000410000 */
[----:B0-----:R-:W-:Y:S01]  /*2170*/  FADD.FTZ R156, R12, -R159 ;  /* 0x8000009f0c9c7221 */ /* 0x001fe20000010000 */
[----:B------:R-:W-:Y:S01]  /*2180*/  @P1 HADD2.F32 R159, -RZ, R129.H0_H0 ;  /* 0x20000081ff9f1230 */ /* 0x000fe20000004100 */
[----:B------:R-:W-:Y:S01]  /*2190*/  @P0 MOV R154, R174 ;  /* 0x000000ae009a0202 */ /* 0x000fe20000000f00 */
[----:B------:R-:W-:Y:S01]  /*21a0*/  FADD.FTZ R222, R18, -R227 ;  /* 0x800000e312de7221 */ /* 0x000fe20000010000 */
[--C-:B------:R-:W-:Y:S01]  /*21b0*/  @P1 HADD2.F32 R227, -RZ, R131.reuse.H0_H0 ;  /* 0x20000083ffe31230 */ /* 0x100fe20000004100 */
[----:B------:R-:W-:Y:S01]  /*21c0*/  FADD.FTZ R228, R19, -R228 ;  /* 0x800000e413e47221 */ /* 0x000fe20000010000 */
[----:B------:R-:W-:Y:S01]  /*21d0*/  @P0 LOP3.LUT P6, RZ, R154, 0xff, RZ, 0xc0, !PT ;  /* 0x000000ff9aff0812 */ /* 0x000fe200078cc0ff */
[----:B------:R-:W-:Y:S01]  /*21e0*/  FFMA.FTZ R154, R6, R216, R157 ;  /* 0x000000d8069a7223 */ /* 0x000fe2000001009d */
[----:B------:R-:W-:Y:S01]  /*21f0*/  @P1 HADD2.F32 R157, -RZ, R131.H1_H1 ;  /* 0x30000083ff9d1230 */ /* 0x000fe20000004100 */
[----:B------:R-:W-:Y:S01]  /*2200*/  @P1 FADD.FTZ R225, R225, R226 ;  /* 0x000000e2e1e11221 */ /* 0x000fe20000010000 */
[----:B------:R-:W-:Y:S01]  /*2210*/  @P0 FSEL R215, R215, RZ, P6 ;  /* 0x000000ffd7d70208 */ /* 0x000fe20003000000 */
[----:B------:R-:W-:Y:S01]  /*2220*/  FADD.FTZ R154, R7, -R154 ;  /* 0x8000009a079a7221 */ /* 0x000fe20000010000 */
[----:B------:R-:W-:Y:S01]  /*2230*/  LOP3.LUT P6, RZ, R172, 0xff00, RZ, 0xc0, !PT ;  /* 0x0000ff00acff7812 */ /* 0x000fe200078cc0ff */
[C---:B------:R-:W-:Y:S01]  /*2240*/  FMUL.FTZ R158, R163.reuse, R156 ;  /* 0x0000009ca39e7220 */ /* 0x040fe20000410000 */
[----:B------:R-:W-:Y:S01]  /*2250*/  @P0 F2FP.PACK_AB R215, RZ, R215 ;  /* 0x000000d7ffd7023e */ /* 0x000fe200000000ff */
[----:B------:R-:W-:-:S02]  /*2260*/  FMUL.FTZ R154, R163, R154 ;  /* 0x0000009aa39a7220 */ /* 0x000fc40000410000 */
[----:B------:R-:W-:Y:S01]  /*2270*/  FMUL.FTZ R226, R163, R222 ;  /* 0x000000dea3e27220 */ /* 0x000fe20000410000 */
[----:B------:R-:W-:Y:S01]  /*2280*/  @P0 PRMT R92, R215, 0x7610, R92 ;  /* 0x00007610d75c0816 */ /* 0x000fe2000000005c */
[----:B------:R-:W-:Y:S02]  /*2290*/  FMUL.FTZ R228, R163, R228 ;  /* 0x000000e4a3e47220 */ /* 0x000fe40000410000 */
        /* <DEDUP_REMOVED lines=15> */
[----:B------:R-:W-:Y:S02]  /*2390*/  @P0 FSEL R217, R217, RZ, P6 ;  /* 0x000000ffd9d90208 */ /* 0x000fe40003000000 */
[----:B------:R-:W-:-:S02]  /*23a0*/  LOP3.LUT P6, RZ, R172, 0xff0000, RZ, 0xc0, !PT ;  /* 0x00ff0000acff7812 */ /* 0x000fc400078cc0ff */
[----:B------:R-:W-:Y:S02]  /*23b0*/  @P0 F2FP.PACK_AB R217, RZ, R217 ;  /* 0x000000d9ffd9023e */ /* 0x000fe400000000ff */
[----:B------:R-:W-:Y:S02]  /*23c0*/  @P1 F2FP.PACK_AB R158, RZ, R158 ;  /* 0x0000009eff9e123e */ /* 0x000fe400000000ff */
[----:B------:R-:W-:Y:S02]  /*23d0*/  FSEL R156, R218, RZ, P6 ;  /* 0x000000ffda9c7208 */ /* 0x000fe40003000000 */
[----:B------:R-:W-:Y:S02]  /*23e0*/  @P1 F2FP.PACK_AB R153, RZ, R153 ;  /* 0x00000099ff99123e */ /* 0x000fe400000000ff */
[----:B------:R-:W-:Y:S02]  /*23f0*/  @P1 F2FP.PACK_AB R224, RZ, R224 ;  /* 0x000000e0ffe0123e */ /* 0x000fe400000000ff */
[----:B------:R-:W-:-:S02]  /*2400*/  @P1 F2FP.PACK_AB R226, RZ, R226 ;  /* 0x000000e2ffe2123e */ /* 0x000fc400000000ff */
[----:B------:R-:W-:Y:S02]  /*2410*/  @P0 LOP3.LUT P6, RZ, R174, 0xff0000, RZ, 0xc0, !PT ;  /* 0x00ff0000aeff0812 */ /* 0x000fe400078cc0ff */
[----:B------:R-:W-:Y:S02]  /*2420*/  @P1 F2FP.PACK_AB R223, RZ, R223 ;  /* 0x000000dfffdf123e */ /* 0x000fe400000000ff */
[----:B------:R-:W-:Y:S02]  /*2430*/  @P1 PRMT R141, R158, 0x7610, R141 ;  /* 0x000076109e8d1816 */ /* 0x000fe4000000008d */
[----:B------:R-:W-:Y:S02]  /*2440*/  @P1 F2FP.PACK_AB R154, RZ, R154 ;  /* 0x0000009aff9a123e */ /* 0x000fe400000000ff */
[----:B------:R-:W-:Y:S02]  /*2450*/  @P1 F2FP.PACK_AB R225, RZ, R225 ;  /* 0x000000e1ffe1123e */ /* 0x000fe400000000ff */
[----:B------:R-:W-:-:S02]  /*2460*/  @P1 F2FP.PACK_AB R157, RZ, R228 ;  /* 0x000000e4ff9d123e */ /* 0x000fc400000000ff */
[----:B------:R-:W-:Y:S02]  /*2470*/  @P1 PRMT R140, R153, 0x7610, R140 ;  /* 0x00007610998c1816 */ /* 0x000fe4000000008c */
[----:B------:R-:W-:Y:S02]  /*2480*/  @P1 PRMT R142, R224, 0x7610, R142 ;  /* 0x00007610e08e1816 */ /* 0x000fe4000000008e */
[----:B------:R-:W-:Y:S02]  /*2490*/  @P1 PRMT R143, R226, 0x7610, R143 ;  /* 0x00007610e28f1816 */ /* 0x000fe4000000008f */
[----:B------:R-:W-:Y:S02]  /*24a0*/  @P0 FSEL R218, R218, RZ, P6 ;  /* 0x000000ffdada0208 */ /* 0x000fe40003000000 */
[----:B------:R-:W-:Y:S02]  /*24b0*/  LOP3.LUT P6, RZ, R172, 0xff000000, RZ, 0xc0, !PT ;  /* 0xff000000acff7812 */ /* 0x000fe400078cc0ff */
[----:B------:R-:W-:Y:S01]  /*24c0*/  @P1 PRMT R141, R141, 0x5410, R223 ;  /* 0x000054108d8d1816 */ /* 0x000fe200000000df */
[----:B------:R-:W-:Y:S01]  /*24d0*/  FMUL.FTZ R223, R228, c[0x0][0x1e8] ;  /* 0x00007a00e4df7a20 */ /* 0x000fe20000410000 */
[----:B------:R-:W-:-:S02]  /*24e0*/  @P1 PRMT R140, R140, 0x5410, R154 ;  /* 0x000054108c8c1816 */ /* 0x000fc4000000009a */
[----:B------:R-:W-:Y:S02]  /*24f0*/  @P1 PRMT R142, R142, 0x5410, R225 ;  /* 0x000054108e8e1816 */ /* 0x000fe400000000e1 */
[----:B------:R-:W-:Y:S01]  /*2500*/  @P1 PRMT R143, R143, 0x5410, R157 ;  /* 0x000054108f8f1816 */ /* 0x000fe2000000009d */
[----:B------:R-:W-:Y:S01]  /*2510*/  IMAD.MOV.U32 R157, RZ, RZ, 0x10 ;  /* 0x00000010ff9d7424 */ /* 0x000fe200078e00ff */
[----:B------:R-:W-:Y:S02]  /*2520*/  LOP3.LUT P1, RZ, R173, 0xff000000, RZ, 0xc0, !PT ;  /* 0xff000000adff7812 */ /* 0x000fe4000782c0ff */
[----:B------:R-:W-:Y:S02]  /*2530*/  FSEL R159, R219, RZ, P6 ;  /* 0x000000ffdb9f7208 */ /* 0x000fe40003000000 */
[----:B------:R-:W-:Y:S02]  /*2540*/  @P0 LOP3.LUT P6, RZ, R174, 0xff000000, RZ, 0xc0, !PT ;  /* 0xff000000aeff0812 */ /* 0x000fe400078cc0ff */
[----:B------:R-:W-:-:S02]  /*2550*/  FSEL R224, R223, RZ, P1 ;  /* 0x000000ffdfe07208 */ /* 0x000fc40000800000 */
[----:B------:R-:W-:Y:S02]  /*2560*/  ISETP.NE.U32.AND P1, PT, RZ, c[0x0][0x258], PT ;  /* 0x00009600ff007a0c */ /* 0x000fe40003f25070 */
[----:B------:R-:W-:Y:S02]  /*2570*/  @P0 FSEL R219, R219, RZ, P6 ;  /* 0x000000ffdbdb0208 */ /* 0x000fe40003000000 */
[----:B------:R-:W-:Y:S02]  /*2580*/  LOP3.LUT P6, RZ, R173, 0xff, RZ, 0xc0, !PT ;  /* 0x000000ffadff7812 */ /* 0x000fe400078cc0ff */
[----:B------:R-:W-:Y:S02]  /*2590*/  ISETP.NE.AND.EX P1, PT, RZ, c[0x0][0x25c], PT, P1 ;  /* 0x00009700ff007a0c */ /* 0x000fe40003f25310 */
[----:B------:R-:W-:Y:S02]  /*25a0*/  FSEL R229, R220, RZ, P6 ;  /* 0x000000ffdce57208 */ /* 0x000fe40003000000 */
[----:B------:R-:W-:-:S02]  /*25b0*/  @P0 LOP3.LUT P6, RZ, R175, 0xff, RZ, 0xc0, !PT ;  /* 0x000000ffafff0812 */ /* 0x000fc400078cc0ff */
[----:B------:R-:W-:Y:S02]  /*25c0*/  F2FP.PACK_AB R153, R159, R156 ;  /* 0x0000009c9f99723e */ /* 0x000fe400000000ff */
[----:B------:R-:W-:Y:S02]  /*25d0*/  @P0 FSEL R220, R220, RZ, P6 ;  /* 0x000000ffdcdc0208 */ /* 0x000fe40003000000 */
[----:B------:R-:W-:Y:S02]  /*25e0*/  LOP3.LUT P6, RZ, R173, 0xff00, RZ, 0xc0, !PT ;  /* 0x0000ff00adff7812 */ /* 0x000fe400078cc0ff */
[----:B------:R-:W-:Y:S01]  /*25f0*/  @P0 F2FP.PACK_AB R218, RZ, R218 ;  /* 0x000000daffda023e */ /* 0x000fe200000000ff */
[CC--:B------:R-:W-:Y:S01]  /*2600*/  @P1 IMAD.WIDE.U32 R158, R0.reuse, R157.reuse, c[0x0][0x258] ;  /* 0x00009600009e1625 */ /* 0x0c0fe200078e009d */
[----:B------:R-:W-:Y:S02]  /*2610*/  FSEL R230, R221, RZ, P6 ;  /* 0x000000ffdde67208 */ /* 0x000fe40003000000 */
[C---:B------:R-:W-:Y:S01]  /*2620*/  @P0 LOP3.LUT P6, RZ, R175.reuse, 0xff00, RZ, 0xc0, !PT ;  /* 0x0000ff00afff0812 */ /* 0x040fe200078cc0ff */
[----:B------:R-:W-:Y:S01]  /*2630*/  IMAD.WIDE.U32 R156, R0, R157, c[0x0][0x248] ;  /* 0x00009200009c7625 */ /* 0x000fe200078e009d */
[----:B------:R-:W-:Y:S01]  /*2640*/  @P1 STG.E.128 [R158.64], R140 ;  /* 0x0000008c9e001986 */ /* 0x000fe2000c101d04 */
[----:B------:R-:W-:-:S02]  /*2650*/  @P0 LOP3.LUT P1, RZ, R175, 0xff0000, RZ, 0xc0, !PT ;  /* 0x00ff0000afff0812 */ /* 0x000fc4000782c0ff */
[----:B------:R-:W-:Y:S02]  /*2660*/  @P0 FSEL R221, R221, RZ, P6 ;  /* 0x000000ffdddd0208 */ /* 0x000fe40003000000 */
[----:B------:R-:W-:Y:S02]  /*2670*/  LOP3.LUT P6, RZ, R173, 0xff0000, RZ, 0xc0, !PT ;  /* 0x00ff0000adff7812 */ /* 0x000fe400078cc0ff */
[----:B------:R-:W-:Y:S02]  /*2680*/  F2FP.PACK_AB R154, R230, R229 ;  /* 0x000000e5e69a723e */ /* 0x000fe400000000ff */
[C---:B------:R-:W-:Y:S02]  /*2690*/  FSEL R227, R222.reuse, RZ, P6 ;  /* 0x000000ffdee37208 */ /* 0x040fe40003000000 */
[----:B------:R-:W-:Y:S02]  /*26a0*/  @P0 FSEL R222, R222, RZ, P1 ;  /* 0x000000ffdede0208 */ /* 0x000fe40000800000 */
[----:B------:R-:W-:-:S02]  /*26b0*/  @P0 LOP3.LUT P1, RZ, R175, 0xff000000, RZ, 0xc0, !PT ;  /* 0xff000000afff0812 */ /* 0x000fc4000782c0ff */
[----:B------:R-:W-:Y:S02]  /*26c0*/  F2FP.PACK_AB R155, R224, R227 ;  /* 0x000000e3e09b723e */ /* 0x000fe400000000ff */
[----:B------:R-:W-:Y:S02]  /*26d0*/  @P0 FSEL R223, R223, RZ, P1 ;  /* 0x000000ffdfdf0208 */ /* 0x000fe40000800000 */
[----:B------:R-:W-:Y:S01]  /*26e0*/  @P0 F2FP.PACK_AB R220, RZ, R220 ;  /* 0x000000dcffdc023e */ /* 0x000fe200000000ff */
[----:B------:R0:W-:Y:S01]  /*26f0*/  STG.E.128 [R156.64], R152 ;  /* 0x000000989c007986 */ /* 0x0001e2000c101d04 */
[----:B------:R-:W-:Y:S02]  /*2700*/  @P0 F2FP.PACK_AB R222, RZ, R222 ;  /* 0x000000deffde023e */ /* 0x000fe400000000ff */
[----:B------:R-:W-:Y:S02]  /*2710*/  @P0 F2FP.PACK_AB R219, RZ, R219 ;  /* 0x000000dbffdb023e */ /* 0x000fe400000000ff */
[----:B------:R-:W-:-:S02]  /*2720*/  @P0 F2FP.PACK_AB R221, RZ, R221 ;  /* 0x000000ddffdd023e */ /* 0x000fc400000000ff */
[----:B------:R-:W-:Y:S02]  /*2730*/  @P0 F2FP.PACK_AB R223, RZ, R223 ;  /* 0x000000dfffdf023e */ /* 0x000fe400000000ff */
[----:B------:R-:W-:Y:S02]  /*2740*/  @P0 PRMT R93, R218, 0x7610, R93 ;  /* 0x00007610da5d0816 */ /* 0x000fe4000000005d */
[----:B------:R-:W-:Y:S02]  /*2750*/  @P0 PRMT R94, R220, 0x7610, R94 ;  /* 0x00007610dc5e0816 */ /* 0x000fe4000000005e */
[----:B------:R-:W-:Y:S02]  /*2760*/  @P0 PRMT R95, R222, 0x7610, R95 ;  /* 0x00007610de5f0816 */ /* 0x000fe4000000005f */
[----:B------:R-:W-:Y:S02]  /*2770*/  @P0 PRMT R92, R92, 0x5410, R217 ;  /* 0x000054105c5c0816 */ /* 0x000fe400000000d9 */
[----:B------:R-:W-:-:S02]  /*2780*/  @P0 PRMT R93, R93, 0x5410, R219 ;  /* 0x000054105d5d0816 */ /* 0x000fc400000000db */
[----:B0-----:R-:W-:Y:S02]  /*2790*/  @P0 LEA R152, P1, R0, c[0x0][0x250], 0x4 ;  /* 0x0000940000980a11 */ /* 0x001fe400078220ff */
[----:B------:R-:W-:Y:S02]  /*27a0*/  @P0 PRMT R94, R94, 0x5410, R221 ;  /* 0x000054105e5e0816 */ /* 0x000fe400000000dd */
[C---:B------:R-:W-:Y:S02]  /*27b0*/  @P0 LEA.HI.X R153, R0.reuse, c[0x0][0x254], RZ, 0x4, P1 ;  /* 0x0000950000990a11 */ /* 0x040fe400008f24ff */
[----:B------:R-:W-:Y:S02]  /*27c0*/  @P0 PRMT R95, R95, 0x5410, R223 ;  /* 0x000054105f5f0816 */ /* 0x000fe400000000df */
[----:B------:R-:W-:-:S03]  /*27d0*/  IADD3 R0, R0, 0x20, RZ ;  /* 0x0000002000007810 */ /* 0x000fc60007ffe0ff */
[----:B------:R0:W-:Y:S04]  /*27e0*/  @P0 STG.E.128 [R152.64], R92 ;  /* 0x0000005c98000986 */ /* 0x0001e8000c101d04 */
.L_x_1357:
[----:B------:R-:W-:Y:S05]  /*27f0*/  BSYNC B1 ;  /* 0x0000000000017941 */ /* 0x000fea0003800000 */
.L_x_1356:
        /* <DEDUP_REMOVED lines=22> */
[-CC-:B------:R-:W-:Y:S01]  /*2960*/  FFMA.FTZ R159, R25, R216.reuse, R157.reuse ;  /* 0x000000d8199f7223 */ /* 0x180fe2000001009d */
[----:B------:R-:W-:Y:S01]  /*2970*/  FSEL R152, R215, RZ, P0 ;  /* 0x000000ffd7987208 */ /* 0x000fe20000000000 */
[-CC-:B------:R-:W-:Y:S01]  /*2980*/  FFMA.FTZ R221, R27, R216.reuse, R157.reuse ;  /* 0x000000d81bdd7223 */ /* 0x180fe2000001009d */
[----:B------:R-:W-:Y:S01]  /*2990*/  ISETP.NE.U32.AND P0, PT, RZ, c[0x0][0x250], PT ;  /* 0x00009400ff007a0c */ /* 0x000fe20003f05070 */
[----:B------:R-:W-:Y:S02]  /*29a0*/  FADD.FTZ R222, R31, -R222 ;  /* 0x800000de1fde7221 */ /* 0x000fe40000010000 */
[----:B------:R-:W-:Y:S01]  /*29b0*/  FFMA.FTZ R227, R161, R216, R157 ;  /* 0x000000d8a1e37223 */ /* 0x000fe2000001009d */
[----:B------:R-:W-:Y:S01]  /*29c0*/  ISETP.NE.AND.EX P0, PT, RZ, c[0x0][0x254], PT, P0 ;  /* 0x00009500ff007a0c */ /* 0x000fe20003f05300 */
[----:B------:R-:W-:-:S02]  /*29d0*/  FMUL.FTZ R225, R163, R222 ;  /* 0x000000dea3e17220 */ /* 0x000fc40000410000 */
[----:B------:R-:W-:Y:S01]  /*29e0*/  FADD.FTZ R156, R28, -R159 ;  /* 0x8000009f1c9c7221 */ /* 0x000fe20000010000 */
[----:B------:R-:W-:Y:S01]  /*29f0*/  @P1 HADD2.F32 R159, -RZ, R133.H0_H0 ;  /* 0x20000085ff9f1230 */ /* 0x000fe20000004100 */
[----:B------:R-:W-:Y:S01]  /*2a00*/  FADD.FTZ R220, R30, -R221 ;  /* 0x800000dd1edc7221 */ /* 0x000fe20000010000 */
[----:B------:R-:W-:Y:S01]  /*2a10*/  @P1 HADD2.F32 R221, -RZ, R134.H0_H0 ;  /* 0x20000086ffdd1230 */ /* 0x000fe20000004100 */
[----:B------:R-:W-:Y:S01]  /*2a20*/  FADD.FTZ R222, R162, -R227 ;  /* 0x800000e3a2de7221 */ /* 0x000fe20000010000 */
[----:B------:R-:W-:Y:S01]  /*2a30*/  @P1 HADD2.F32 R227, -RZ, R135.H0_H0 ;  /* 0x20000087ffe31230 */ /* 0x000fe20000004100 */
[----:B------:R-:W-:Y:S02]  /*2a40*/  @P1 FADD.FTZ R225, R225, R226 ;  /* 0x000000e2e1e11221 */ /* 0x000fe40000010000 */
[C---:B------:R-:W-:Y:S02]  /*2a50*/  FMUL.FTZ R158, R163.reuse, R156 ;  /* 0x0000009ca39e7220 */ /* 0x040fe40000410000 */
[----:B------:R-:W-:Y:S01]  /*2a60*/  @P0 MOV R154, R170 ;  /* 0x000000aa009a0202 */ /* 0x000fe20000000f00 */
[----:B------:R-:W-:-:S02]  /*2a70*/  FMUL.FTZ R224, R163, R220 ;  /* 0x000000dca3e07220 */ /* 0x000fc40000410000 */
[----:B------:R-:W-:Y:S01]  /*2a80*/  FMUL.FTZ R226, R163, R222 ;  /* 0x000000dea3e27220 */ /* 0x000fe20000410000 */
[----:B------:R-:W-:Y:S01]  /*2a90*/  @P0 LOP3.LUT P6, RZ, R154, 0xff, RZ, 0xc0, !PT ;  /* 0x000000ff9aff0812 */ /* 0x000fe200078cc0ff */
[-CC-:B------:R-:W-:Y:S02]  /*2aa0*/  FFMA.FTZ R154, R22, R216.reuse, R157.reuse ;  /* 0x000000d8169a7223 */ /* 0x180fe4000001009d */
[----:B------:R-:W-:Y:S01]  /*2ab0*/  FFMA.FTZ R157, R166, R216, R157 ;  /* 0x000000d8a69d7223 */ /* 0x000fe2000001009d */
[----:B------:R-:W-:Y:S01]  /*2ac0*/  @P0 FSEL R215, R215, RZ, P6 ;  /* 0x000000ffd7d70208 */ /* 0x000fe20003000000 */
[----:B------:R-:W-:Y:S01]  /*2ad0*/  FADD.FTZ R154, R23, -R154 ;  /* 0x8000009a179a7221 */ /* 0x000fe20000010000 */
[----:B------:R-:W-:Y:S01]  /*2ae0*/  LOP3.LUT P6, RZ, R168, 0xff00, RZ, 0xc0, !PT ;  /* 0x0000ff00a8ff7812 */ /* 0x000fe200078cc0ff */
[----:B------:R-:W-:Y:S01]  /*2af0*/  FADD.FTZ R228, R164, -R157 ;  /* 0x8000009da4e47221 */ /* 0x000fe20000010000 */
[----:B------:R-:W-:Y:S01]  /*2b00*/  @P1 HADD2.F32 R157, -RZ, R135.H1_H1 ;  /* 0x30000087ff9d1230 */ /* 0x000fe20000004100 */
[C---:B------:R-:W-:Y:S01]  /*2b10*/  FMUL.FTZ R154, R163.reuse, R154 ;  /* 0x0000009aa39a7220 */ /* 0x040fe20000410000 */
[----:B------:R-:W-:Y:S01]  /*2b20*/  @P0 F2FP.PACK_AB R215, RZ, R215 ;  /* 0x000000d7ffd7023e */ /* 0x000fe200000000ff */
        /* <DEDUP_REMOVED lines=88> */
.L_x_1359:
[----:B------:R-:W-:Y:S05]  /*30b0*/  BSYNC B1 ;  /* 0x0000000000017941 */ /* 0x000fea0003800000 */
.L_x_1358:
        /* <DEDUP_REMOVED lines=24> */
[----:B------:R-:W-:Y:S01]  /*3240*/  FADD.FTZ R222, R193, -R222 ;  /* 0x800000dec1de7221 */ /* 0x000fe20000010000 */
[----:B------:R-:W-:Y:S01]  /*3250*/  ISETP.NE.U32.AND P0, PT, RZ, c[0x0][0x250], PT ;  /* 0x00009400ff007a0c */ /* 0x000fe20003f05070 */
[-CC-:B------:R-:W-:Y:S02]  /*3260*/  FFMA.FTZ R221, R189, R216.reuse, R157.reuse ;  /* 0x000000d8bddd7223 */ /* 0x180fe4000001009d */
[-CC-:B------:R-:W-:Y:S01]  /*3270*/  FFMA.FTZ R227, R195, R216.reuse, R157.reuse ;  /* 0x000000d8c3e37223 */ /* 0x180fe2000001009d */
[----:B------:R-:W-:Y:S01]  /*3280*/  ISETP.NE.AND.EX P0, PT, RZ, c[0x0][0x254], PT, P0 ;  /* 0x00009500ff007a0c */ /* 0x000fe20003f05300 */
[----:B------:R-:W-:-:S02]  /*3290*/  FFMA.FTZ R228, R198, R216, R157 ;  /* 0x000000d8c6e47223 */ /* 0x000fc4000001009d */
[----:B------:R-:W-:Y:S02]  /*32a0*/  FMUL.FTZ R225, R163, R222 ;  /* 0x000000dea3e17220 */ /* 0x000fe40000410000 */
[----:B------:R-:W-:Y:S01]  /*32b0*/  FADD.FTZ R156, R190, -R159 ;  /* 0x8000009fbe9c7221 */ /* 0x000fe20000010000 */
[----:B------:R-:W-:Y:S01]  /*32c0*/  @P1 HADD2.F32 R159, -RZ, R137.H0_H0 ;  /* 0x20000089ff9f1230 */ /* 0x000fe20000004100 */
[----:B------:R-:W-:Y:S01]  /*32d0*/  FADD.FTZ R220, R192, -R221 ;  /* 0x800000ddc0dc7221 */ /* 0x000fe20000010000 */
[----:B------:R-:W-:Y:S01]  /*32e0*/  @P1 HADD2.F32 R221, -RZ, R138.H0_H0 ;  /* 0x2000008affdd1230 */ /* 0x000fe20000004100 */
[----:B------:R-:W-:Y:S01]  /*32f0*/  FADD.FTZ R222, R196, -R227 ;  /* 0x800000e3c4de7221 */ /* 0x000fe20000010000 */
[----:B------:R-:W-:Y:S01]  /*3300*/  @P1 HADD2.F32 R227, -RZ, R139.H0_H0 ;  /* 0x2000008bffe31230 */ /* 0x000fe20000004100 */
[----:B------:R-:W-:Y:S02]  /*3310*/  FADD.FTZ R228, R197, -R228 ;  /* 0x800000e4c5e47221 */ /* 0x000fe40000010000 */
[----:B------:R-:W-:Y:S01]  /*3320*/  @P0 MOV R154, R176 ;  /* 0x000000b0009a0202 */ /* 0x000fe20000000f00 */
[----:B------:R-:W-:-:S02]  /*3330*/  @P1 FADD.FTZ R225, R225, R226 ;  /* 0x000000e2e1e11221 */ /* 0x000fc40000010000 */
[C---:B------:R-:W-:Y:S01]  /*3340*/  FMUL.FTZ R158, R163.reuse, R156 ;  /* 0x0000009ca39e7220 */ /* 0x040fe20000410000 */
[----:B------:R-:W-:Y:S01]  /*3350*/  @P0 LOP3.LUT P6, RZ, R154, 0xff, RZ, 0xc0, !PT ;  /* 0x000000ff9aff0812 */ /* 0x000fe200078cc0ff */
[----:B------:R-:W-:Y:S01]  /*3360*/  FFMA.FTZ R154, R184, R216, R157 ;  /* 0x000000d8b89a7223 */ /* 0x000fe2000001009d */
[----:B------:R-:W-:Y:S01]  /*3370*/  @P1 HADD2.F32 R157, -RZ, R139.H1_H1 ;  /* 0x3000008bff9d1230 */ /* 0x000fe20000004100 */
[----:B------:R-:W-:Y:S01]  /*3380*/  FMUL.FTZ R224, R163, R220 ;  /* 0x000000dca3e07220 */ /* 0x000fe20000410000 */
        /* <DEDUP_REMOVED lines=8> */
[----:B------:R-:W-:Y:S02]  /*3410*/  @P1 FADD.FTZ R154, R154, R155 ;  /* 0x0000009b9a9a1221 */ /* 0x000fe40000010000 */
        /* <DEDUP_REMOVED lines=18> */
[----:B------:R-:W-:Y:S02]  /*3540*/  FSEL R156, R218, RZ, P6 ;  /* 0x000000ffda9c7208 */ /* 0x000fe40003000000 */
[----:B------:R-:W-:Y:S02]  /*3550*/  @P1 F2FP.PACK_AB R158, RZ, R158 ;  /* 0x0000009eff9e123e */ /* 0x000fe400000000ff */
[----:B------:R-:W-:Y:S02]  /*3560*/  @P0 LOP3.LUT P6, RZ, R176, 0xff0000, RZ, 0xc0, !PT ;  /* 0x00ff0000b0ff0812 */ /* 0x000fe400078cc0ff */
[----:B------:R-:W-:Y:S02]  /*3570*/  @P1 F2FP.PACK_AB R153, RZ, R153 ;  /* 0x00000099ff99123e */ /* 0x000fe400000000ff */
[----:B------:R-:W-:-:S02]  /*3580*/  @P1 F2FP.PACK_AB R224, RZ, R224 ;  /* 0x000000e0ffe0123e */ /* 0x000fc400000000ff */
[----:B------:R-:W-:Y:S02]  /*3590*/  @P1 F2FP.PACK_AB R226, RZ, R226 ;  /* 0x000000e2ffe2123e */ /* 0x000fe400000000ff */
[----:B------:R-:W-:Y:S02]  /*35a0*/  @P1 F2FP.PACK_AB R223, RZ, R223 ;  /* 0x000000dfffdf123e */ /* 0x000fe400000000ff */
[----:B------:R-:W-:Y:S02]  /*35b0*/  @P1 PRMT R141, R158, 0x7610, R141 ;  /* 0x000076109e8d1816 */ /* 0x000fe4000000008d */
[----:B------:R-:W-:Y:S02]  /*35c0*/  @P0 FSEL R218, R218, RZ, P6 ;  /* 0x000000ffdada0208 */ /* 0x000fe40003000000 */
[----:B------:R-:W-:Y:S02]  /*35d0*/  @P1 F2FP.PACK_AB R154, RZ, R154 ;  /* 0x0000009aff9a123e */ /* 0x000fe400000000ff */
[----:B------:R-:W-:-:S02]  /*35e0*/  @P1 F2FP.PACK_AB R225, RZ, R225 ;  /* 0x000000e1ffe1123e */ /* 0x000fc400000000ff */
[----:B------:R-:W-:Y:S02]  /*35f0*/  @P1 F2FP.PACK_AB R157, RZ, R228 ;  /* 0x000000e4ff9d123e */ /* 0x000fe400000000ff */
        /* <DEDUP_REMOVED lines=24> */
[----:B------:R-:W-:Y:S01]  /*3780*/  @P1 IMAD.WIDE.U32 R156, R0, R225, c[0x0][0x258] ;  /* 0x00009600009c1625 */ /* 0x000fe200078e00e1 */
[----:B------:R-:W-:Y:S02]  /*3790*/  FSEL R230, R221, RZ, P6 ;  /* 0x000000ffdde67208 */ /* 0x000fe40003000000 */
[----:B------:R-:W-:-:S02]  /*37a0*/  @P0 LOP3.LUT P6, RZ, R177, 0xff00, RZ, 0xc0, !PT ;  /* 0x0000ff00b1ff0812 */ /* 0x000fc400078cc0ff */
[----:B------:R-:W-:Y:S01]  /*37b0*/  @P1 STG.E.128 [R156.64], R140 ;  /* 0x0000008c9c001986 */ /* 0x000fe2000c101d04 */
[----:B------:R-:W-:Y:S02]  /*37c0*/  @P0 LOP3.LUT P1, RZ, R177, 0xff0000, RZ, 0xc0, !PT ;  /* 0x00ff0000b1ff0812 */ /* 0x000fe4000782c0ff */
[----:B------:R-:W-:Y:S02]  /*37d0*/  @P0 FSEL R221, R221, RZ, P6 ;  /* 0x000000ffdddd0208 */ /* 0x000fe40003000000 */
[----:B------:R-:W-:Y:S02]  /*37e0*/  LOP3.LUT P6, RZ, R179, 0xff0000, RZ, 0xc0, !PT ;  /* 0x00ff0000b3ff7812 */ /* 0x000fe400078cc0ff */
[----:B------:R-:W-:Y:S02]  /*37f0*/  F2FP.PACK_AB R154, R230, R229 ;  /* 0x000000e5e69a723e */ /* 0x000fe400000000ff */
[C---:B------:R-:W-:Y:S02]  /*3800*/  FSEL R227, R222.reuse, RZ, P6 ;  /* 0x000000ffdee37208 */ /* 0x040fe40003000000 */
[----:B------:R-:W-:-:S02]  /*3810*/  @P0 FSEL R222, R222, RZ, P1 ;  /* 0x000000ffdede0208 */ /* 0x000fc40000800000 */
        /* <DEDUP_REMOVED lines=21> */
.L_x_1361:
[----:B------:R-:W-:Y:S05]  /*3970*/  BSYNC B1 ;  /* 0x0000000000017941 */ /* 0x000fea0003800000 */
.L_x_1360:
        /* <DEDUP_REMOVED lines=9> */
[-C--:B------:R-:W-:Y:S02]  /*3a10*/  FFMA.FTZ R156, R200, R216.reuse, R227 ;  /* 0x000000d8c89c7223 */ /* 0x080fe400000100e3 */
[----:B------:R-:W-:Y:S02]  /*3a20*/  FADD.FTZ R152, R202, -R153 ;  /* 0x80000099ca987221 */ /* 0x000fe40000010000 */
[----:B------:R-:W-:Y:S01]  /*3a30*/  @P0 HADD2.F32 R154, -RZ, R32.H0_H0 ;  /* 0x20000020ff9a0230 */ /* 0x000fe20000004100 */
[--C-:B------:R-:W-:Y:S01]  /*3a40*/  FFMA.FTZ R155, R199, R216, R227.reuse ;  /* 0x000000d8c79b7223 */ /* 0x100fe200000100e3 */
        /* <DEDUP_REMOVED lines=12> */
[-C--:B------:R-:W-:Y:S01]  /*3b10*/  FFMA.FTZ R158, R204, R216.reuse, R227 ;  /* 0x000000d8cc9e7223 */ /* 0x080fe200000100e3 */
[C---:B------:R-:W-:Y:S01]  /*3b20*/  FSEL R152, R215.reuse, RZ, P6 ;  /* 0x000000ffd7987208 */ /* 0x040fe20003000000 */
[----:B------:R-:W-:Y:S01]  /*3b30*/  FADD.FTZ R218, R208, -R213 ;  /* 0x800000d5d0da7221 */ /* 0x000fe20000010000 */
[----:B------:R-:W-:Y:S01]  /*3b40*/  @P1 LOP3.LUT P6, RZ, R154, 0xff, RZ, 0xc0, !PT ;  /* 0x000000ff9aff1812 */ /* 0x000fe200078cc0ff */
[----:B------:R-:W-:Y:S01]  /*3b50*/  FADD.FTZ R154, R206, -R155 ;  /* 0x8000009bce9a7221 */ /* 0x000fe20000010000 */
[----:B------:R-:W-:Y:S01]  /*3b60*/  @P0 HADD2.F32 R155, -RZ, R32.H1_H1 ;  /* 0x30000020ff9b0230 */ /* 0x000fe20000004100 */
[----:B------:R-:W-:Y:S01]  /*3b70*/  FFMA.FTZ R222, R210, R216, R227 ;  /* 0x000000d8d2de7223 */ /* 0x000fe200000100e3 */
[----:B------:R-:W-:Y:S01]  /*3b80*/  @P1 FSEL R215, R215, RZ, P6 ;  /* 0x000000ffd7d71208 */ /* 0x000fe20003000000 */
[----:B------:R-:W-:Y:S01]  /*3b90*/  FMUL.FTZ R154, R163, R154 ;  /* 0x0000009aa39a7220 */ /* 0x000fe20000410000 */
[----:B------:R-:W-:Y:S01]  /*3ba0*/  LOP3.LUT P6, RZ, R182, 0xff00, RZ, 0xc0, !PT ;  /* 0x0000ff00b6ff7812 */ /* 0x000fe200078cc0ff */
[----:B------:R-:W-:Y:S01]  /*3bb0*/  @P0 FADD.FTZ R156, R156, R155 ;  /* 0x0000009b9c9c0221 */ /* 0x000fe20000010000 */
[----:B------:R-:W-:Y:S01]  /*3bc0*/  @P1 F2FP.PACK_AB R215, RZ, R215 ;  /* 0x000000d7ffd7123e */ /* 0x000fe200000000ff */
[----:B------:R-:W-:-:S02]  /*3bd0*/  FADD.FTZ R158, R203, -R158 ;  /* 0x8000009ecb9e7221 */ /* 0x000fc40000010000 */
[----:B------:R-:W-:Y:S01]  /*3be0*/  FMUL.FTZ R155, R163, R218 ;  /* 0x000000daa39b7220 */ /* 0x000fe20000410000 */
[----:B------:R-:W-:Y:S01]  /*3bf0*/  @P1 PRMT R92, R215, 0x7610, R92 ;  /* 0x00007610d75c1816 */ /* 0x000fe2000000005c */
[----:B------:R-:W-:Y:S02]  /*3c00*/  FADD.FTZ R222, R207, -R222 ;  /* 0x800000decfde7221 */ /* 0x000fe40000010000 */
[----:B------:R-:W-:Y:S02]  /*3c10*/  FMUL.FTZ R218, R156, c[0x0][0x1e8] ;  /* 0x00007a009cda7a20 */ /* 0x000fe40000410000 */
        /* <DEDUP_REMOVED lines=12> */
[----:B------:R-:W-:Y:S01]  /*3ce0*/  FFMA.FTZ R157, R209, R216, R227 ;  /* 0x000000d8d19d7223 */ /* 0x000fe200000100e3 */
[----:B------:R-:W-:Y:S01]  /*3cf0*/  LOP3.LUT P6, RZ, R182, 0xff000000, RZ, 0xc0, !PT ;  /* 0xff000000b6ff7812 */ /* 0x000fe200078cc0ff */
[----:B------:R-:W-:-:S02]  /*3d00*/  @P0 FADD.FTZ R155, R155, R220 ;  /* 0x000000dc9b9b0221 */ /* 0x000fc40000010000 */
[----:B------:R-:W-:Y:S02]  /*3d10*/  FMUL.FTZ R220, R158, c[0x0][0x1e8] ;  /* 0x00007a009edc7a20 */ /* 0x000fe40000410000 */
[----:B------:R-:W-:Y:S02]  /*3d20*/  FFMA.FTZ R224, R214, R216, R227 ;  /* 0x000000d8d6e07223 */ /* 0x000fe400000100e3 */
[----:B------:R-:W-:Y:S01]  /*3d30*/  FADD.FTZ R216, R212, -R157 ;  /* 0x8000009dd4d87221 */ /* 0x000fe20000010000 */
[----:B------:R-:W-:Y:S01]  /*3d40*/  FSEL R228, R220, RZ, P6 ;  /* 0x000000ffdce47208 */ /* 0x000fe20003000000 */
[----:B------:R-:W-:Y:S01]  /*3d50*/  FADD.FTZ R226, R211, -R224 ;  /* 0x800000e0d3e27221 */ /* 0x000fe20000010000 */
[----:B------:R-:W-:Y:S01]  /*3d60*/  @P0 HADD2.F32 R224, -RZ, R35.H0_H0 ;  /* 0x20000023ffe00230 */ /* 0x000fe20000004100 */
[----:B------:R-:W-:Y:S01]  /*3d70*/  FMUL.FTZ R217, R155, c[0x0][0x1e8] ;  /* 0x00007a009bd97a20 */ /* 0x000fe20000410000 */
[----:B------:R-:W-:Y:S01]  /*3d80*/  LOP3.LUT P6, RZ, R183, 0xff, RZ, 0xc0, !PT ;  /* 0x000000ffb7ff7812 */ /* 0x000fe200078cc0ff */
[----:B------:R-:W-:-:S02]  /*3d90*/  FMUL.FTZ R157, R163, R216 ;  /* 0x000000d8a39d7220 */ /* 0x000fc40000410000 */
[----:B------:R-:W-:Y:S01]  /*3da0*/  FMUL.FTZ R213, R222, c[0x0][0x1e8] ;  /* 0x00007a00ded57a20 */ /* 0x000fe20000410000 */
[----:B------:R-:W-:Y:S01]  /*3db0*/  FSEL R225, R217, RZ, P6 ;  /* 0x000000ffd9e17208 */ /* 0x000fe20003000000 */
[----:B------:R-:W-:Y:S01]  /*3dc0*/  FMUL.FTZ R226, R163, R226 ;  /* 0x000000e2a3e27220 */ /* 0x000fe20000410000 */
[----:B------:R-:W-:Y:S01]  /*3dd0*/  LOP3.LUT P6, RZ, R183, 0xff00, RZ, 0xc0, !PT ;  /* 0x0000ff00b7ff7812 */ /* 0x000fe200078cc0ff */
[----:B------:R-:W-:Y:S02]  /*3de0*/  @P0 FADD.FTZ R157, R157, R224 ;  /* 0x000000e09d9d0221 */ /* 0x000fe40000010000 */
[----:B------:R-:W-:Y:S01]  /*3df0*/  @P0 FADD.FTZ R226, R226, R159 ;  /* 0x0000009fe2e20221 */ /* 0x000fe20000010000 */
[----:B------:R-:W-:Y:S01]  /*3e00*/  FSEL R230, R213, RZ, P6 ;  /* 0x000000ffd5e67208 */ /* 0x000fe20003000000 */
[----:B------:R-:W-:Y:S01]  /*3e10*/  FMUL.FTZ R216, R157, c[0x0][0x1e8] ;  /* 0x00007a009dd87a20 */ /* 0x000fe20000410000 */
[----:B------:R-:W-:Y:S01]  /*3e20*/  LOP3.LUT P0, RZ, R183, 0xff0000, RZ, 0xc0, !PT ;  /* 0x00ff0000b7ff7812 */ /* 0x000fe2000780c0ff */
[----:B------:R-:W-:Y:S01]  /*3e30*/  FMUL.FTZ R163, R226, c[0x0][0x1e8] ;  /* 0x00007a00e2a37a20 */ /* 0x000fe20000410000 */
[----:B------:R-:W-:-:S02]  /*3e40*/  ISETP.NE.U32.AND P6, PT, RZ, c[0x0][0x258], PT ;  /* 0x00009600ff007a0c */ /* 0x000fc40003fc5070 */
[----:B------:R-:W-:Y:S02]  /*3e50*/  FSEL R159, R216, RZ, P0 ;  /* 0x000000ffd89f7208 */ /* 0x000fe40000000000 */
[----:B------:R-:W-:Y:S02]  /*3e60*/  ISETP.NE.AND.EX P6, PT, RZ, c[0x0][0x25c], PT, P6 ;  /* 0x00009700ff007a0c */ /* 0x000fe40003fc5360 */
[----:B------:R-:W-:-:S04]  /*3e70*/  LOP3.LUT P0, RZ, R183, 0xff000000, RZ, 0xc0, !PT ;  /* 0xff000000b7ff7812 */ /* 0x000fc8000780c0ff */
[----:B------:R-:W-:Y:S02]  /*3e80*/  FSEL R224, R163, RZ, P0 ;  /* 0x000000ffa3e07208 */ /* 0x000fe40000000000 */
[----:B------:R-:W-:-:S04]  /*3e90*/  ISETP.NE.U32.AND P0, PT, RZ, c[0x0][0x258], PT ;  /* 0x00009600ff007a0c */ /* 0x000fc80003f05070 */
[----:B------:R-:W-:Y:S02]  /*3ea0*/  ISETP.NE.AND.EX P0, PT, RZ, c[0x0][0x25c], PT, P0 ;  /* 0x00009700ff007a0c */ /* 0x000fe40003f05300 */
[----:B------:R-:W-:Y:S02]  /*3eb0*/  @P6 F2FP.PACK_AB R154, RZ, R154 ;  /* 0x0000009aff9a623e */ /* 0x000fe400000000ff */
[----:B------:R-:W-:Y:S02]  /*3ec0*/  @P6 F2FP.PACK_AB R157, RZ, R157 ;  /* 0x0000009dff9d623e */ /* 0x000fe400000000ff */
[----:B------:R-:W-:Y:S02]  /*3ed0*/  @P6 F2FP.PACK_AB R153, RZ, R153 ;  /* 0x00000099ff99623e */ /* 0x000fe400000000ff */
[----:B------:R-:W-:Y:S02]  /*3ee0*/  @P6 F2FP.PACK_AB R155, RZ, R155 ;  /* 0x0000009bff9b623e */ /* 0x000fe400000000ff */
[----:B------:R-:W-:-:S02]  /*3ef0*/  @P6 F2FP.PACK_AB R158, RZ, R158 ;  /* 0x0000009eff9e623e */ /* 0x000fc400000000ff */
[----:B------:R-:W-:Y:S02]  /*3f00*/  @P6 PRMT R141, R154, 0x7610, R141 ;  /* 0x000076109a8d6816 */ /* 0x000fe4000000008d */
[----:B------:R-:W-:Y:S01]  /*3f10*/  @P6 PRMT R143, R157, 0x7610, R143 ;  /* 0x000076109d8f6816 */ /* 0x000fe2000000008f */
[----:B------:R-:W-:Y:S01]  /*3f20*/  IMAD.MOV.U32 R157, RZ, RZ, 0x10 ;  /* 0x00000010ff9d7424 */ /* 0x000fe200078e00ff */
[----:B------:R-:W-:Y:S02]  /*3f30*/  @P6 F2FP.PACK_AB R156, RZ, R156 ;  /* 0x0000009cff9c623e */ /* 0x000fe400000000ff */
[----:B------:R-:W-:Y:S02]  /*3f40*/  @P6 F2FP.PACK_AB R222, RZ, R222 ;  /* 0x000000deffde623e */ /* 0x000fe400000000ff */
[----:B------:R-:W-:Y:S02]  /*3f50*/  @P6 F2FP.PACK_AB R226, RZ, R226 ;  /* 0x000000e2ffe2623e */ /* 0x000fe400000000ff */
[----:B------:R-:W-:-:S02]  /*3f60*/  @P6 PRMT R140, R153, 0x7610, R140 ;  /* 0x00007610998c6816 */ /* 0x000fc4000000008c */
[----:B------:R-:W-:Y:S02]  /*3f70*/  @P6 PRMT R142, R155, 0x7610, R142 ;  /* 0x000076109b8e6816 */ /* 0x000fe4000000008e */
[----:B------:R-:W-:Y:S02]  /*3f80*/  F2FP.PACK_AB R155, R224, R159 ;  /* 0x0000009fe09b723e */ /* 0x000fe400000000ff */
[----:B------:R-:W-:Y:S01]  /*3f90*/  @P6 PRMT R141, R141, 0x5410, R158 ;  /* 0x000054108d8d6816 */ /* 0x000fe2000000009e */
[-C--:B------:R-:W-:Y:S01]  /*3fa0*/  @P0 IMAD.WIDE.U32 R158, R0, R157.reuse, c[0x0][0x258] ;  /* 0x00009600009e0625 */ /* 0x080fe200078e009d */
[----:B------:R-:W-:Y:S02]  /*3fb0*/  @P6 PRMT R140, R140, 0x5410, R156 ;  /* 0x000054108c8c6816 */ /* 0x000fe4000000009c */
[----:B------:R-:W-:Y:S01]  /*3fc0*/  @P6 PRMT R142, R142, 0x5410, R222 ;  /* 0x000054108e8e6816 */ /* 0x000fe200000000de */
[----:B------:R-:W-:Y:S01]  /*3fd0*/  IMAD.WIDE.U32 R156, R0, R157, c[0x0][0x248] ;  /* 0x00009200009c7625 */ /* 0x000fe200078e009d */
[----:B------:R-:W-:-:S02]  /*3fe0*/  @P6 PRMT R143, R143, 0x5410, R226 ;  /* 0x000054108f8f6816 */ /* 0x000fc400000000e2 */
[----:B------:R-:W-:Y:S02]  /*3ff0*/  @P1 LOP3.LUT P6, RZ, R180, 0xff00, RZ, 0xc0, !PT ;  /* 0x0000ff00b4ff1812 */ /* 0x000fe400078cc0ff */
[----:B------:R-:W-:Y:S01]  /*4000*/  F2FP.PACK_AB R154, R230, R225 ;  /* 0x000000e1e69a723e */ /* 0x000fe200000000ff */
[----:B------:R-:W-:Y:S01]  /*4010*/  @P0 STG.E.128 [R158.64], R140 ;  /* 0x0000008c9e000986 */ /* 0x000fe2000c101d04 */
[----:B------:R-:W-:Y:S02]  /*4020*/  @P1 LOP3.LUT P0, RZ, R180, 0xff0000, RZ, 0xc0, !PT ;  /* 0x00ff0000b4ff1812 */ /* 0x000fe4000780c0ff */
        /* <DEDUP_REMOVED lines=31> */
.L_x_1363:
[----:B------:R-:W-:Y:S05]  /*4220*/  BSYNC B1 ;  /* 0x0000000000017941 */ /* 0x000fea0003800000 */
.L_x_1362:
[----:B0-----:R-:W-:-:S04]  /*4230*/  MOV R153, c[0x0][0x160] ;  /* 0x0000580000997a02 */ /* 0x001fc80000000f00 */
[----:B------:R-:W-:-:S04]  /*4240*/  LEA R2, R153, R2, 0x2 ;  /* 0x0000000299027211 */ /* 0x000fc800078e10ff */
[----:B------:R-:W-:-:S13]  /*4250*/  ISETP.GE.AND P0, PT, R2, c[0x0][0x164], PT ;  /* 0x0000590002007a0c */ /* 0x000fda0003f06270 */
[----:B-----5:R-:W-:Y:S01]  /*4260*/  @P0 CALL.REL.NOINC `(.L_x_1345) ;  /* 0x0000001000000944 */ /* 0x020fe20003c00000 */
[----:B------:R-:W-:Y:S05]  /*4270*/  BRA `(.L_x_1364) ;  /* 0xffffc21000007947 */ /* 0x000fea000383ffff */
.L_x_1345:
[----:B0-----:R-:W-:Y:S05]  /*4280*/  BSYNC B0 ;  /* 0x0000000000007941 */ /* 0x001fea0003800000 */
.L_x_1344:
        /* <DEDUP_REMOVED lines=15> */
[----:B------:R-:W-:Y:S01]  /*4380*/  STS.128 [R0+0x400], R108 ;  /* 0x0004006c00007388 */ /* 0x000fe20000000c00 */
[----:B0-----:R-:W-:-:S03]  /*4390*/  IMAD R41, R40, c[0x0][0x168], RZ ;  /* 0x00005a0028297a24 */ /* 0x001fc600078e02ff */
[----:B------:R-:W-:Y:S02]  /*43a0*/  STS.128 [R0+0x410], R112 ;  /* 0x0004107000007388 */ /* 0x000fe40000000c00 */
[----:B------:R-:W-:Y:S02]  /*43b0*/  IADD3 R44, P0, R41, R4, RZ ;  /* 0x00000004292c7210 */ /* 0x000fe40007f1e0ff */
[----:B------:R-:W-:Y:S02]  /*43c0*/  STS.128 [R0+0x800], R116 ;  /* 0x0008007400007388 */ /* 0x000fe40000000c00 */
[----:B------:R-:W-:Y:S01]  /*43d0*/  IADD3.X R41, RZ, RZ, RZ, P0, !PT ;  /* 0x000000ffff297210 */ /* 0x000fe200007fe4ff */
[C---:B------:R-:W-:Y:S01]  /*43e0*/  IMAD.SHL.U32 R43, R44.reuse, 0x4, RZ ;  /* 0x000000042c2b7824 */ /* 0x040fe200078e00ff */
[----:B------:R-:W-:Y:S02]  /*43f0*/  STS.128 [R0+0x810], R120 ;  /* 0x0008107800007388 */ /* 0x000fe40000000c00 */
[----:B------:R-:W-:-:S02]  /*4400*/  SHF.L.U64.HI R44, R44, 0x2, R41 ;  /* 0x000000022c2c7819 */ /* 0x000fc40000010229 */
[----:B------:R-:W-:Y:S01]  /*4410*/  STS.128 [R0+0xc00], R96 ;  /* 0x000c006000007388 */ /* 0x000fe20000000c00 */
[C---:B------:R-:W-:Y:S02]  /*4420*/  IADD3 R45, P0, R43.reuse, c[0x0][0x228], RZ ;  /* 0x00008a002b2d7a10 */ /* 0x040fe40007f1e0ff */
        /* <DEDUP_REMOVED lines=109> */
[----:B----4-:R-:W-:Y:S01]  /*4b00*/  @P5 MOV R3, R44 ;  /* 0x0000002c00035202 */ /* 0x010fe20000000f00 */
[----:B------:R-:W-:Y:S01]  /*4b10*/  @P5 IMAD.MOV.U32 R2, RZ, RZ, R43 ;  /* 0x000000ffff025224 */ /* 0x000fe200078e002b */
[----:B------:R-:W-:Y:S01]  /*4b20*/  @P5 IADD3 R43, P6, R43, 0x200, RZ ;  /* 0x000002002b2b5810 */ /* 0x000fe20007fde0ff */
[----:B------:R-:W4:Y:S04]  /*4b30*/  LDS R18, [R4.X4+0x2800] ;  /* 0x0028000004127984 */ /* 0x000f280000004800 */
[----:B------:R1:W-:Y:S01]  /*4b40*/  @P5 STG.E [R2.64], R27 ;  /* 0x0000001b02005986 */ /* 0x0003e2000c101904 */
[----:B------:R-:W-:Y:S01]  /*4b50*/  @P5 IMAD.X R44, RZ, RZ, R44, P6 ;  /* 0x000000ffff2c5224 */ /* 0x000fe200030e062c */
[----:B------:R-:W-:Y:S01]  /*4b60*/  ISETP.GE.U32.AND P5, PT, R38, 0x380, PT ;  /* 0x000003802600780c */ /* 0x000fe20003fa6070 */
[----:B------:R-:W-:Y:S01]  /*4b70*/  @P0 IMAD.MOV.U32 R6, RZ, RZ, R43 ;  /* 0x000000ffff060224 */ /* 0x000fe200078e002b */
[----:B------:R-:W4:Y:S01]  /*4b80*/  LDS R27, [R4.X4+0x400] ;  /* 0x00040000041b7984 */ /* 0x000f220000004800 */
[----:B------:R-:W-:Y:S01]  /*4b90*/  FADD.FTZ R14, R14, R21 ;  /* 0x000000150e0e7221 */ /* 0x000fe20000010000 */
[----:B------:R-:W-:-:S02]  /*4ba0*/  @P0 MOV R7, R44 ;  /* 0x0000002c00070202 */ /* 0x000fc40000000f00 */
[----:B------:R-:W4:Y:S01]  /*4bb0*/  LDS R10, [R4.X4+0x3800] ;  /* 0x00380000040a7984 */ /* 0x000f220000004800 */
[----:B0-----:R-:W-:Y:S02]  /*4bc0*/  FADD.FTZ R41, R14, R41 ;  /* 0x000000290e297221 */ /* 0x001fe40000010000 */
[----:B-1----:R-:W-:Y:S01]  /*4bd0*/  FADD.FTZ R15, RZ, R15 ;  /* 0x0000000fff0f7221 */ /* 0x002fe20000010000 */
[----:B------:R-:W-:Y:S01]  /*4be0*/  @P0 MOV R2, R45 ;  /* 0x0000002d00020202 */ /* 0x000fe20000000f00 */
[----:B--2---:R-:W-:Y:S01]  /*4bf0*/  FADD.FTZ R0, R0, R35 ;  /* 0x0000002300007221 */ /* 0x004fe20000010000 */
[----:B------:R-:W-:Y:S01]  /*4c00*/  @P0 IADD3 R45, P6, R45, 0x200, RZ ;  /* 0x000002002d2d0810 */ /* 0x000fe20007fde0ff */
[----:B------:R-:W-:Y:S01]  /*4c10*/  LDS R19, [R4.X4+0x1a00] ;  /* 0x001a000004137984 */ /* 0x000fe20000004800 */
[-C--:B------:R-:W-:Y:S01]  /*4c20*/  @P0 MOV R3, R46.reuse ;  /* 0x0000002e00030202 */ /* 0x080fe20000000f00 */
[----:B---3--:R-:W-:Y:S01]  /*4c30*/  FADD.FTZ R0, R0, R37 ;  /* 0x0000002500007221 */ /* 0x008fe20000010000 */
[----:B------:R-:W-:Y:S01]  /*4c40*/  @P0 IADD3.X R46, RZ, R46, RZ, P6, !PT ;  /* 0x0000002eff2e0210 */ /* 0x000fe200037fe4ff */
[----:B------:R-:W0:Y:S01]  /*4c50*/  LDS R8, [R4.X4+0xc00] ;  /* 0x000c000004087984 */ /* 0x000e220000004800 */
[----:B------:R-:W-:-:S03]  /*4c60*/  @P0 IADD3 R43, P6, R43, 0x200, RZ ;  /* 0x000002002b2b0810 */ /* 0x000fc60007fde0ff */
[----:B------:R-:W-:Y:S02]  /*4c70*/  LDS R23, [R4.X4+0x2a00] ;  /* 0x002a000004177984 */ /* 0x000fe40000004800 */
[----:B------:R-:W-:Y:S01]  /*4c80*/  @P0 IMAD.X R44, RZ, RZ, R44, P6 ;  /* 0x000000ffff2c0224 */ /* 0x000fe200030e062c */
[----:B------:R-:W-:Y:S01]  /*4c90*/  ISETP.GE.U32.AND P6, PT, R38, 0x400, PT ;  /* 0x000004002600780c */ /* 0x000fe20003fc6070 */
[----:B------:R-:W-:Y:S01]  /*4ca0*/  FADD.FTZ R39, R0, R39 ;  /* 0x0000002700277221 */ /* 0x000fe20000010000 */
[----:B------:R-:W1:Y:S01]  /*4cb0*/  LDS R38, [R4.X4+0x1400] ;  /* 0x0014000004267984 */ /* 0x000e620000004800 */
[----:B------:R-:W-:-:S03]  /*4cc0*/  FADD.FTZ R15, R15, R16 ;  /* 0x000000100f0f7221 */ /* 0x000fc60000010000 */
[----:B------:R-:W2:Y:S04]  /*4cd0*/  LDS R0, [R4.X4+0xa00] ;  /* 0x000a000004007984 */ /* 0x000ea80000004800 */
[----:B------:R3:W-:Y:S01]  /*4ce0*/  @P0 STG.E [R2.64], R39 ;  /* 0x0000002702000986 */ /* 0x0007e2000c101904 */
[----:B----4-:R-:W-:-:S03]  /*4cf0*/  FADD.FTZ R15, R15, R18 ;  /* 0x000000120f0f7221 */ /* 0x010fc60000010000 */
[----:B------:R-:W-:Y:S01]  /*4d00*/  @P0 STG.E [R6.64], R5 ;  /* 0x0000000506000986 */ /* 0x000fe2000c101904 */
[----:B------:R-:W-:-:S03]  /*4d10*/  FADD.FTZ R27, RZ, R27 ;  /* 0x0000001bff1b7221 */ /* 0x000fc60000010000 */
[----:B------:R-:W4:Y:S01]  /*4d20*/  LDS R17, [R4.X4+0x1c00] ;  /* 0x001c000004117984 */ /* 0x000f220000004800 */
[----:B---3--:R-:W-:-:S03]  /*4d30*/  @P4 MOV R2, R45 ;  /* 0x0000002d00024202 */ /* 0x008fc60000000f00 */
[----:B------:R-:W3:Y:S01]  /*4d40*/  LDS R6, [R4.X4+0xe00] ;  /* 0x000e000004067984 */ /* 0x000ee20000004800 */
[-C--:B------:R-:W-:Y:S01]  /*4d50*/  @P4 MOV R3, R46.reuse ;  /* 0x0000002e00034202 */ /* 0x080fe20000000f00 */
[----:B------:R-:W-:Y:S01]  /*4d60*/  FADD.FTZ R15, R15, R10 ;  /* 0x0000000a0f0f7221 */ /* 0x000fe20000010000 */
[----:B------:R-:W-:Y:S01]  /*4d70*/  @P4 IADD3 R45, P0, R45, 0x200, RZ ;  /* 0x000002002d2d4810 */ /* 0x000fe20007f1e0ff */
[----:B------:R-:W3:Y:S03]  /*4d80*/  LDS R35, [R4.X4+0x3a00] ;  /* 0x003a000004237984 */ /* 0x000ee60000004800 */
[----:B------:R-:W-:Y:S01]  /*4d90*/  @P4 IADD3.X R46, RZ, R46, RZ, P0, !PT ;  /* 0x0000002eff2e4210 */ /* 0x000fe200007fe4ff */
[----:B------:R-:W3:Y:S01]  /*4da0*/  LDS R21, [R4.X4+0x2c00] ;  /* 0x002c000004157984 */ /* 0x000ee20000004800 */
[----:B0-----:R-:W-:-:S03]  /*4db0*/  FADD.FTZ R8, RZ, R8 ;  /* 0x00000008ff087221 */ /* 0x001fc60000010000 */
[----:B------:R-:W0:Y:S04]  /*4dc0*/  LDS R7, [R4.X4+0x1e00] ;  /* 0x001e000004077984 */ /* 0x000e280000004800 */
[----:B------:R-:W0:Y:S01]  /*4dd0*/  LDS R25, [R4.X4+0x2e00] ;  /* 0x002e000004197984 */ /* 0x000e220000004800 */
[----:B-1----:R-:W-:-:S04]  /*4de0*/  FADD.FTZ R27, R27, R38 ;  /* 0x000000261b1b7221 */ /* 0x002fc80000010000 */
[----:B------:R-:W-:Y:S02]  /*4df0*/  FADD.FTZ R27, R27, R40 ;  /* 0x000000281b1b7221 */ /* 0x000fe40000010000 */
[----:B--2---:R-:W-:Y:S02]  /*4e00*/  FADD.FTZ R0, RZ, R0 ;  /* 0x00000000ff007221 */ /* 0x004fe40000010000 */
[----:B------:R-:W-:Y:S02]  /*4e10*/  FADD.FTZ R27, R27, R42 ;  /* 0x0000002a1b1b7221 */ /* 0x000fe40000010000 */
[----:B------:R-:W-:-:S03]  /*4e20*/  FADD.FTZ R0, R0, R19 ;  /* 0x0000001300007221 */ /* 0x000fc60000010000 */
[----:B------:R1:W-:Y:S01]  /*4e30*/  @P4 STG.E [R2.64], R27 ;  /* 0x0000001b02004986 */ /* 0x0003e2000c101904 */
[----:B------:R-:W-:-:S03]  /*4e40*/  FADD.FTZ R0, R0, R23 ;  /* 0x0000001700007221 */ /* 0x000fc60000010000 */
[----:B------:R-:W2:Y:S01]  /*4e50*/  LDS R27, [R4.X4+0x3c00] ;  /* 0x003c0000041b7984 */ /* 0x000ea20000004800 */
[----:B----4-:R-:W-:Y:S02]  /*4e60*/  FADD.FTZ R8, R8, R17 ;  /* 0x0000001108087221 */ /* 0x010fe40000010000 */
[----:B---3--:R-:W-:Y:S02]  /*4e70*/  FADD.FTZ R6, RZ, R6 ;  /* 0x00000006ff067221 */ /* 0x008fe40000010000 */
[----:B-1----:R-:W-:Y:S01]  /*4e80*/  @P4 IMAD.MOV.U32 R2, RZ, RZ, R43 ;  /* 0x000000ffff024224 */ /* 0x002fe200078e002b */
[-C--:B------:R-:W-:Y:S01]  /*4e90*/  @P4 MOV R3, R44.reuse ;  /* 0x0000002c00034202 */ /* 0x080fe20000000f00 */
[----:B------:R-:W-:Y:S01]  /*4ea0*/  FADD.FTZ R35, R0, R35 ;  /* 0x0000002300237221 */ /* 0x000fe20000010000 */
[----:B------:R-:W-:Y:S01]  /*4eb0*/  @P4 IADD3 R43, P0, R43, 0x200, RZ ;  /* 0x000002002b2b4810 */ /* 0x000fe20007f1e0ff */
[----:B------:R-:W-:Y:S02]  /*4ec0*/  FADD.FTZ R8, R8, R21 ;  /* 0x0000001508087221 */ /* 0x000fe40000010000 */
[----:B------:R1:W-:Y:S01]  /*4ed0*/  @P4 STG.E [R2.64], R29 ;  /* 0x0000001d02004986 */ /* 0x0003e2000c101904 */
[----:B------:R-:W-:Y:S01]  /*4ee0*/  @P4 IADD3.X R44, RZ, R44, RZ, P0, !PT ;  /* 0x0000002cff2c4210 */ /* 0x000fe200007fe4ff */
[----:B0-----:R-:W-:-:S02]  /*4ef0*/  FADD.FTZ R0, R6, R7 ;  /* 0x0000000706007221 */ /* 0x001fc40000010000 */
[----:B------:R-:W0:Y:S02]  /*4f00*/  LDS R29, [R4.X4+0x3e00] ;  /* 0x003e0000041d7984 */ /* 0x000e240000004800 */
[----:B------:R-:W-:Y:S02]  /*4f10*/  FADD.FTZ R0, R0, R25 ;  /* 0x0000001900007221 */ /* 0x000fe40000010000 */
[----:B-1----:R-:W-:Y:S01]  /*4f20*/  @P3 IMAD.MOV.U32 R2, RZ, RZ, R45 ;  /* 0x000000ffff023224 */ /* 0x002fe200078e002d */
[----:B------:R-:W-:Y:S02]  /*4f30*/  @P3 MOV R3, R46 ;  /* 0x0000002e00033202 */ /* 0x000fe40000000f00 */
[----:B------:R-:W-:-:S03]  /*4f40*/  @P3 IADD3 R45, P0, R45, 0x200, RZ ;  /* 0x000002002d2d3810 */ /* 0x000fc60007f1e0ff */
[----:B------:R1:W-:Y:S01]  /*4f50*/  @P3 STG.E [R2.64], R41 ;  /* 0x0000002902003986 */ /* 0x0003e2000c101904 */
[----:B------:R-:W-:Y:S01]  /*4f60*/  @P3 IADD3.X R46, RZ, R46, RZ, P0, !PT ;  /* 0x0000002eff2e3210 */ /* 0x000fe200007fe4ff */
[----:B--2---:R-:W-:Y:S02]  /*4f70*/  FADD.FTZ R27, R8, R27 ;  /* 0x0000001b081b7221 */ /* 0x004fe40000010000 */
[----:B-1----:R-:W-:Y:S01]  /*4f80*/  @P3 IMAD.MOV.U32 R2, RZ, RZ, R43 ;  /* 0x000000ffff023224 */ /* 0x002fe200078e002b */
[----:B------:R-:W-:Y:S02]  /*4f90*/  @P3 MOV R3, R44 ;  /* 0x0000002c00033202 */ /* 0x000fe40000000f00 */
[----:B------:R-:W-:-:S03]  /*4fa0*/  @P3 IADD3 R43, P4, R43, 0x200, RZ ;  /* 0x000002002b2b3810 */ /* 0x000fc60007f9e0ff */
[----:B------:R1:W-:Y:S02]  /*4fb0*/  @P3 STG.E [R2.64], R9 ;  /* 0x0000000902003986 */ /* 0x0003e4000c101904 */
[----:B------:R-:W-:Y:S02]  /*4fc0*/  @P3 IMAD.X R44, RZ, RZ, R44, P4 ;  /* 0x000000ffff2c3224 */ /* 0x000fe400020e062c */
[----:B0-----:R-:W-:Y:S01]  /*4fd0*/  FADD.FTZ R29, R0, R29 ;  /* 0x0000001d001d7221 */ /* 0x001fe20000010000 */
[----:B-1----:R-:W-:Y:S02]  /*4fe0*/  @P2 MOV R2, R45 ;  /* 0x0000002d00022202 */ /* 0x002fe40000000f00 */
        /* <DEDUP_REMOVED lines=37> */
.L_x_1354:
[----:B------:R-:W-:Y:S01]  /*5240*/  HFMA2.MMA R157, -RZ, RZ, 0, 1.847743988037109375e-06 ;  /* 0x0000001fff9d7435 */ /* 0x000fe200000001ff */
[----:B------:R-:W-:Y:S01]  /*5250*/  MOV R155, R215 ;  /* 0x000000d7009b7202 */ /* 0x000fe20000000f00 */
[----:B------:R-:W-:Y:S01]  /*5260*/  IMAD.MOV.U32 R218, RZ, RZ, 0x1 ;  /* 0x00000001ffda7424 */ /* 0x000fe200078e00ff */
[----:B------:R-:W-:-:S02]  /*5270*/  MOV R220, 0xffffffff ;  /* 0xffffffff00dc7802 */ /* 0x000fc40000000f00 */
[----:B------:R-:W-:Y:S02]  /*5280*/  MOV R152, 0x52a0 ;  /* 0x000052a000987802 */ /* 0x000fe40000000f00 */
[----:B-----5:R-:W-:Y:S05]  /*5290*/  CALL.REL.NOINC `($__internal_68_$__cuda_sm70_shflsync_bfly_p) ;  /* 0x0000046000007944 */ /* 0x020fea0003c00000 */
[----:B-1----:R-:W-:Y:S01]  /*52a0*/  IMAD.MOV.U32 R154, RZ, RZ, R155 ;  /* 0x000000ffff9a7224 */ /* 0x002fe200078e009b */
[----:B0-----:R-:W-:Y:S05]  /*52b0*/  BRA `(.L_x_1365) ;  /* 0xffffcb2000007947 */ /* 0x001fea000383ffff */
.L_x_1355:
[----:B------:R-:W-:Y:S01]  /*52c0*/  HFMA2.MMA R218, -RZ, RZ, 0, 5.9604644775390625e-08 ;  /* 0x00000001ffda7435 */ /* 0x000fe200000001ff */
[----:B------:R-:W-:Y:S01]  /*52d0*/  MOV R155, R216 ;  /* 0x000000d8009b7202 */ /* 0x000fe20000000f00 */
[----:B------:R-:W-:Y:S01]  /*52e0*/  IMAD.MOV.U32 R157, RZ, RZ, 0x1f ;  /* 0x0000001fff9d7424 */ /* 0x000fe200078e00ff */
[----:B------:R-:W-:Y:S02]  /*52f0*/  MOV R220, 0xffffffff ;  /* 0xffffffff00dc7802 */ /* 0x000fe40000000f00 */
[----:B------:R-:W-:Y:S02]  /*5300*/  MOV R152, 0x5320 ;  /* 0x0000532000987802 */ /* 0x000fe40000000f00 */
[----:B01---5:R-:W-:Y:S05]  /*5310*/  CALL.REL.NOINC `($__internal_68_$__cuda_sm70_shflsync_bfly_p) ;  /* 0x000003e000007944 */ /* 0x023fea0003c00000 */
[----:B------:R-:W-:Y:S01]  /*5320*/  FADD.FTZ R215, R154, R215 ;  /* 0x000000d79ad77221 */ /* 0x000fe20000010000 */
[----:B0-----:R-:W-:Y:S01]  /*5330*/  HFMA2.MMA R218, -RZ, RZ, 0, 1.1920928955078125e-07 ;  /* 0x00000002ffda7435 */ /* 0x001fe200000001ff */
[----:B-1----:R-:W-:Y:S01]  /*5340*/  FADD.FTZ R216, R216, R155 ;  /* 0x0000009bd8d87221 */ /* 0x002fe20000010000 */
[----:B------:R-:W-:Y:S01]  /*5350*/  MOV R220, 0xffffffff ;  /* 0xffffffff00dc7802 */ /* 0x000fe20000000f00 */
[----:B------:R-:W-:Y:S01]  /*5360*/  IMAD.MOV.U32 R157, RZ, RZ, 0x1f ;  /* 0x0000001fff9d7424 */ /* 0x000fe200078e00ff */
[----:B------:R-:W-:-:S02]  /*5370*/  MOV R155, R215 ;  /* 0x000000d7009b7202 */ /* 0x000fc40000000f00 */
[----:B------:R-:W-:Y:S02]  /*5380*/  MOV R152, 0x53a0 ;  /* 0x000053a000987802 */ /* 0x000fe40000000f00 */
[----:B------:R-:W-:Y:S05]  /*5390*/  CALL.REL.NOINC `($__internal_68_$__cuda_sm70_shflsync_bfly_p) ;  /* 0x0000036000007944 */ /* 0x000fea0003c00000 */
[----:B0-----:R-:W-:Y:S01]  /*53a0*/  HFMA2.MMA R218, -RZ, RZ, 0, 1.1920928955078125e-07 ;  /* 0x00000002ffda7435 */ /* 0x001fe200000001ff */
[----:B-1----:R-:W-:Y:S01]  /*53b0*/  IMAD.MOV.U32 R154, RZ, RZ, R155 ;  /* 0x000000ffff9a7224 */ /* 0x002fe200078e009b */
[----:B------:R-:W-:Y:S01]  /*53c0*/  MOV R155, R216 ;  /* 0x000000d8009b7202 */ /* 0x000fe20000000f00 */
[----:B------:R-:W-:Y:S01]  /*53d0*/  IMAD.MOV.U32 R157, RZ, RZ, 0x1f ;  /* 0x0000001fff9d7424 */ /* 0x000fe200078e00ff */
[----:B------:R-:W-:Y:S02]  /*53e0*/  MOV R220, 0xffffffff ;  /* 0xffffffff00dc7802 */ /* 0x000fe40000000f00 */
[----:B------:R-:W-:Y:S02]  /*53f0*/  MOV R152, 0x5410 ;  /* 0x0000541000987802 */ /* 0x000fe40000000f00 */
[----:B------:R-:W-:Y:S05]  /*5400*/  CALL.REL.NOINC `($__internal_68_$__cuda_sm70_shflsync_bfly_p) ;  /* 0x000002f000007944 */ /* 0x000fea0003c00000 */
[----:B------:R-:W-:Y:S01]  /*5410*/  FADD.FTZ R215, R154, R215 ;  /* 0x000000d79ad77221 */ /* 0x000fe20000010000 */
[----:B0-----:R-:W-:Y:S01]  /*5420*/  HFMA2.MMA R218, -RZ, RZ, 0, 2.384185791015625e-07 ;  /* 0x00000004ffda7435 */ /* 0x001fe200000001ff */
[----:B-1----:R-:W-:Y:S01]  /*5430*/  FADD.FTZ R216, R216, R155 ;  /* 0x0000009bd8d87221 */ /* 0x002fe20000010000 */
[----:B------:R-:W-:Y:S01]  /*5440*/  MOV R220, 0xffffffff ;  /* 0xffffffff00dc7802 */ /* 0x000fe20000000f00 */
[----:B------:R-:W-:Y:S01]  /*5450*/  IMAD.MOV.U32 R157, RZ, RZ, 0x1f ;  /* 0x0000001fff9d7424 */ /* 0x000fe200078e00ff */
[----:B------:R-:W-:-:S02]  /*5460*/  MOV R155, R215 ;  /* 0x000000d7009b7202 */ /* 0x000fc40000000f00 */
[----:B------:R-:W-:Y:S02]  /*5470*/  MOV R152, 0x5490 ;  /* 0x0000549000987802 */ /* 0x000fe40000000f00 */
[----:B------:R-:W-:Y:S05]  /*5480*/  CALL.REL.NOINC `($__internal_68_$__cuda_sm70_shflsync_bfly_p) ;  /* 0x0000027000007944 */ /* 0x000fea0003c00000 */
[----:B0-----:R-:W-:Y:S01]  /*5490*/  HFMA2.MMA R218, -RZ, RZ, 0, 2.384185791015625e-07 ;  /* 0x00000004ffda7435 */ /* 0x001fe200000001ff */
[----:B-1----:R-:W-:Y:S01]  /*54a0*/  IMAD.MOV.U32 R154, RZ, RZ, R155 ;  /* 0x000000ffff9a7224 */ /* 0x002fe200078e009b */
[----:B------:R-:W-:Y:S01]  /*54b0*/  MOV R155, R216 ;  /* 0x000000d8009b7202 */ /* 0x000fe20000000f00 */
[----:B------:R-:W-:Y:S01]  /*54c0*/  IMAD.MOV.U32 R157, RZ, RZ, 0x1f ;  /* 0x0000001fff9d7424 */ /* 0x000fe200078e00ff */
[----:B------:R-:W-:Y:S02]  /*54d0*/  MOV R220, 0xffffffff ;  /* 0xffffffff00dc7802 */ /* 0x000fe40000000f00 */
[----:B------:R-:W-:Y:S02]  /*54e0*/  MOV R152, 0x5500 ;  /* 0x0000550000987802 */ /* 0x000fe40000000f00 */
[----:B------:R-:W-:Y:S05]  /*54f0*/  CALL.REL.NOINC `($__internal_68_$__cuda_sm70_shflsync_bfly_p) ;  /* 0x0000020000007944 */ /* 0x000fea0003c00000 */
[----:B------:R-:W-:Y:S01]  /*5500*/  FADD.FTZ R215, R154, R215 ;  /* 0x000000d79ad77221 */ /* 0x000fe20000010000 */
[----:B0-----:R-:W-:Y:S01]  /*5510*/  HFMA2.MMA R218, -RZ, RZ, 0, 4.76837158203125e-07 ;  /* 0x00000008ffda7435 */ /* 0x001fe200000001ff */
[----:B-1----:R-:W-:Y:S01]  /*5520*/  FADD.FTZ R158, R216, R155 ;  /* 0x0000009bd89e7221 */ /* 0x002fe20000010000 */
[----:B------:R-:W-:Y:S01]  /*5530*/  MOV R220, 0xffffffff ;  /* 0xffffffff00dc7802 */ /* 0x000fe20000000f00 */
[----:B------:R-:W-:Y:S01]  /*5540*/  IMAD.MOV.U32 R157, RZ, RZ, 0x1f ;  /* 0x0000001fff9d7424 */ /* 0x000fe200078e00ff */
[----:B------:R-:W-:-:S02]  /*5550*/  MOV R155, R215 ;  /* 0x000000d7009b7202 */ /* 0x000fc40000000f00 */
[----:B------:R-:W-:Y:S02]  /*5560*/  MOV R152, 0x5580 ;  /* 0x0000558000987802 */ /* 0x000fe40000000f00 */
[----:B------:R-:W-:Y:S05]  /*5570*/  CALL.REL.NOINC `($__internal_68_$__cuda_sm70_shflsync_bfly_p) ;  /* 0x0000018000007944 */ /* 0x000fea0003c00000 */
[----:B0-----:R-:W-:Y:S01]  /*5580*/  HFMA2.MMA R218, -RZ, RZ, 0, 4.76837158203125e-07 ;  /* 0x00000008ffda7435 */ /* 0x001fe200000001ff */
[----:B-1----:R-:W-:Y:S01]  /*5590*/  IMAD.MOV.U32 R154, RZ, RZ, R155 ;  /* 0x000000ffff9a7224 */ /* 0x002fe200078e009b */
[----:B------:R-:W-:Y:S01]  /*55a0*/  MOV R155, R158 ;  /* 0x0000009e009b7202 */ /* 0x000fe20000000f00 */
[----:B------:R-:W-:Y:S01]  /*55b0*/  IMAD.MOV.U32 R157, RZ, RZ, 0x1f ;  /* 0x0000001fff9d7424 */ /* 0x000fe200078e00ff */
[----:B------:R-:W-:Y:S02]  /*55c0*/  MOV R220, 0xffffffff ;  /* 0xffffffff00dc7802 */ /* 0x000fe40000000f00 */
[----:B------:R-:W-:Y:S02]  /*55d0*/  MOV R152, 0x55f0 ;  /* 0x000055f000987802 */ /* 0x000fe40000000f00 */
[----:B------:R-:W-:Y:S05]  /*55e0*/  CALL.REL.NOINC `($__internal_68_$__cuda_sm70_shflsync_bfly_p) ;  /* 0x0000011000007944 */ /* 0x000fea0003c00000 */
[----:B------:R-:W-:Y:S01]  /*55f0*/  FADD.FTZ R156, R154, R215 ;  /* 0x000000d79a9c7221 */ /* 0x000fe20000010000 */
[----:B0-----:R-:W-:Y:S01]  /*5600*/  HFMA2.MMA R218, -RZ, RZ, 0, 9.5367431640625e-07 ;  /* 0x00000010ffda7435 */ /* 0x001fe200000001ff */
[----:B-1----:R-:W-:Y:S01]  /*5610*/  FADD.FTZ R158, R158, R155 ;  /* 0x0000009b9e9e7221 */ /* 0x002fe20000010000 */
[----:B------:R-:W-:Y:S01]  /*5620*/  MOV R220, 0xffffffff ;  /* 0xffffffff00dc7802 */ /* 0x000fe20000000f00 */
[----:B------:R-:W-:Y:S01]  /*5630*/  IMAD.MOV.U32 R157, RZ, RZ, 0x1f ;  /* 0x0000001fff9d7424 */ /* 0x000fe200078e00ff */
[----:B------:R-:W-:-:S02]  /*5640*/  MOV R155, R156 ;  /* 0x0000009c009b7202 */ /* 0x000fc40000000f00 */
[----:B------:R-:W-:Y:S02]  /*5650*/  MOV R152, 0x5670 ;  /* 0x0000567000987802 */ /* 0x000fe40000000f00 */
[----:B------:R-:W-:Y:S05]  /*5660*/  CALL.REL.NOINC `($__internal_68_$__cuda_sm70_shflsync_bfly_p) ;  /* 0x0000009000007944 */ /* 0x000fea0003c00000 */
[----:B0-----:R-:W-:Y:S01]  /*5670*/  HFMA2.MMA R218, -RZ, RZ, 0, 9.5367431640625e-07 ;  /* 0x00000010ffda7435 */ /* 0x001fe200000001ff */
[----:B-1----:R-:W-:Y:S01]  /*5680*/  IMAD.MOV.U32 R159, RZ, RZ, R155 ;  /* 0x000000ffff9f7224 */ /* 0x002fe200078e009b */
[----:B------:R-:W-:Y:S01]  /*5690*/  MOV R155, R158 ;  /* 0x0000009e009b7202 */ /* 0x000fe20000000f00 */
[----:B------:R-:W-:Y:S01]  /*56a0*/  IMAD.MOV.U32 R157, RZ, RZ, 0x1f ;  /* 0x0000001fff9d7424 */ /* 0x000fe200078e00ff */
[----:B------:R-:W-:Y:S02]  /*56b0*/  MOV R220, 0xffffffff ;  /* 0xffffffff00dc7802 */ /* 0x000fe40000000f00 */
[----:B------:R-:W-:Y:S02]  /*56c0*/  MOV R152, 0x56e0 ;  /* 0x000056e000987802 */ /* 0x000fe40000000f00 */
[----:B------:R-:W-:Y:S05]  /*56d0*/  CALL.REL.NOINC `($__internal_68_$__cuda_sm70_shflsync_bfly_p) ;  /* 0x0000002000007944 */ /* 0x000fea0003c00000 */
[----:B-1----:R-:W-:Y:S01]  /*56e0*/  MOV R153, R155 ;  /* 0x0000009b00997202 */ /* 0x002fe20000000f00 */
[----:B0-----:R-:W-:Y:S05]  /*56f0*/  BRA `(.L_x_1366) ;  /* 0xffffc80000007947 */ /* 0x001fea000383ffff */
        .weak           $__internal_68_$__cuda_sm70_shflsync_bfly_p
        .type           $__internal_68_$__cuda_sm70_shflsync_bfly_p,@function
        .size           $__internal_68_$__cuda_sm70_shflsync_bfly_p,(.L_x_2606 - $__internal_68_$__cuda_sm70_shflsync_bfly_p)
$__internal_68_$__cuda_sm70_shflsync_bfly_p:
[----:B------:R-:W-:Y:S01]  /*5700*/  HFMA2.MMA R153, -RZ, RZ, 0, 0 ;  /* 0x00000000ff997435 */ /* 0x000fe200000001ff */
[----:B------:R-:W-:Y:S04]  /*5710*/  WARPSYNC R220 ;  /* 0x000000dc00007348 */ /* 0x000fe80003800000 */
[----:B------:R0:W1:Y:S01]  /*5720*/  SHFL.BFLY PT, R155, R155, R218, R157 ;  /* 0x0c0000da9b9b7389 */ /* 0x00006200000e009d */
[----:B------:R-:W-:Y:S05]  /*5730*/  RET.REL.NODEC R152 `(_ZN10layer_norm31ln_parallel_residual_bwd_kernelINS_13Kernel_traitsIf6__halfS2_S2_fjLj1024ELj1ELj4ELj1ELj16ENS_18Kernel_traits_baseILj1024EfS2_S2_S2_fjLj128EEEEELb1ELb1ELb0EEEvNS_9BwdParamsE) ;  /* 0xffffa8c098007950 */ /* 0x000fea0003c3ffff */
.L_x_1367:
        /* <DEDUP_REMOVED lines=12> */
.L_x_2606:


//--------------------- .text._ZN10layer_norm22ln_bwd_finalize_kernelINS_22Kernel_traits_finalizeILj1024Ef6__halfS2_S2_fjLb0ELj1024ELj4ENS_18Kernel_traits_baseILj1024EfS2_S2_S2_fjLj1024EEEEELb0ELb1EEEvNS_9BwdParamsE --------------------------
	.section	.text._ZN10layer_norm22ln_bwd_finalize_kernelINS_22Kernel_traits_finalizeILj1024Ef6__halfS2_S2_fjLb0ELj1024ELj4ENS_18Kernel_traits_baseILj1024EfS2_S2_S2_fjLj1024EEEEELb0ELb1EEEvNS_9BwdParamsE,"ax",@progbits
	.sectioninfo	@"SHI_REGISTERS=32"
	.align	128
        .global         _ZN10layer_norm22ln_bwd_finalize_kernelINS_22Kernel_traits_finalizeILj1024Ef6__halfS2_S2_fjLb0ELj1024ELj4ENS_18Kernel_traits_baseILj1024EfS2_S2_S2_fjLj1024EEEEELb0ELb1EEEvNS_9BwdParamsE
        .type           _ZN10layer_norm22ln_bwd_finalize_kernelINS_22Kernel_traits_finalizeILj1024Ef6__halfS2_S2_fjLb0ELj1024ELj4ENS_18Kernel_traits_baseILj1024EfS2_S2_S2_fjLj1024EEEEELb0ELb1EEEvNS_9BwdParamsE,@function
        .size           _ZN10layer_norm22ln_bwd_finalize_kernelINS_22Kernel_traits_finalizeILj1024Ef6__halfS2_S2_fjLb0ELj1024ELj4ENS_18Kernel_traits_baseILj1024EfS2_S2_S2_fjLj1024EEEEELb0ELb1EEEvNS_9BwdParamsE,(.L_x_2607 - _ZN10layer_norm22ln_bwd_finalize_kernelINS_22Kernel_traits_finalizeILj1024Ef6__halfS2_S2_fjLb0ELj1024ELj4ENS_18Kernel_traits_baseILj1024EfS2_S2_S2_fjLj1024EEEEELb0ELb1EEEvNS_9BwdParamsE)
        .other          _ZN10layer_norm22ln_bwd_finalize_kernelINS_22Kernel_traits_finalizeILj1024Ef6__halfS2_S2_fjLb0ELj1024ELj4ENS_18Kernel_traits_baseILj1024EfS2_S2_S2_fjLj1024EEEEELb0ELb1EEEvNS_9BwdParamsE,@"STO_CUDA_ENTRY STV_DEFAULT"
_ZN10layer_norm22ln_bwd_finalize_kernelINS_22Kernel_traits_finalizeILj1024Ef6__halfS2_S2_fjLb0ELj1024ELj4ENS_18Kernel_traits_baseILj1024EfS2_S2_S2_fjLj1024EEEEELb0ELb1EEEvNS_9BwdParamsE:
.text._ZN10layer_norm22ln_bwd_finalize_kernelINS_22Kernel_traits_finalizeILj1024Ef6__halfS2_S2_fjLb0ELj1024ELj4ENS_18Kernel_traits_baseILj1024EfS2_S2_S2_fjLj1024EEEEELb0ELb1EEEvNS_9BwdParamsE:
        /* <DEDUP_REMOVED lines=19> */
.L_x_1378:
        /* <DEDUP_REMOVED lines=27> */
.L_x_1372:
        /* <DEDUP_REMOVED lines=35> */
.L_x_1371:
[----:B------:R-:W-:Y:S05]  /*0510*/  BSYNC B1 ;  /* 0x0000000000017941 */ /* 0x000fea0003800000 */
.L_x_1370:
        /* <DEDUP_REMOVED lines=23> */
.L_x_1374:
[----:B------:R-:W-:Y:S05]  /*0690*/  BSYNC B1 ;  /* 0x0000000000017941 */ /* 0x000fea0003800000 */
.L_x_1373:
        /* <DEDUP_REMOVED lines=10> */
.L_x_1369:
[----:B------:R-:W-:Y:S05]  /*0740*/  BSYNC B0 ;  /* 0x0000000000007941 */ /* 0x000fea0003800000 */
.L_x_1368:
        /* <DEDUP_REMOVED lines=11> */
.L_x_1379:
        /* <DEDUP_REMOVED lines=18> */
.L_x_1380:
[----:B------:R-:W-:Y:S01]  /*0920*/  @!P1 SHF.R.U32.HI R2, RZ, 0x3, R0 ;  /* 0x00000003ff029819 */ /* 0x000fe20000011600 */
[----:B---3--:R-:W-:Y:S02]  /*0930*/  FADD.FTZ R5, R5, R10 ;  /* 0x0000000a05057221 */ /* 0x008fe40000010000 */
[----:B--2---:R-:W-:Y:S01]  /*0940*/  FADD.FTZ R7, R7, R4 ;  /* 0x0000000407077221 */ /* 0x004fe20000010000 */
[----:B------:R-:W-:-:S05]  /*0950*/  @!P1 LOP3.LUT R2, R2, 0x1ffffffc, RZ, 0xc0, !PT ;  /* 0x1ffffffc02029812 */ /* 0x000fca00078ec0ff */
[----:B------:R2:W-:Y:S04]  /*0960*/  @!P1 STS [R2+0x2000], R5 ;  /* 0x0020000502009388 */ /* 0x0005e80000000800 */
[----:B------:R2:W-:Y:S02]  /*0970*/  @!P1 STS [R2+0x2080], R7 ;  /* 0x0020800702009388 */ /* 0x0005e40000000800 */
.L_x_1375:
        /* <DEDUP_REMOVED lines=14> */
.L_x_1376:
[----:B------:R-:W-:Y:S01]  /*0a60*/  HFMA2.MMA R9, -RZ, RZ, 0, 5.9604644775390625e-08 ;  /* 0x00000001ff097435 */ /* 0x000fe200000001ff */
[----:B--2---:R-:W-:Y:S01]  /*0a70*/  IMAD.MOV.U32 R10, RZ, RZ, R4 ;  /* 0x000000ffff0a7224 */ /* 0x004fe200078e0004 */
[----:B------:R-:W-:Y:S01]  /*0a80*/  MOV R11, 0xffffffff ;  /* 0xffffffff000b7802 */ /* 0x000fe20000000f00 */
[----:B------:R-:W-:Y:S01]  /*0a90*/  IMAD.MOV.U32 R6, RZ, RZ, 0x1f ;  /* 0x0000001fff067424 */ /* 0x000fe200078e00ff */
[----:B------:R-:W-:-:S02]  /*0aa0*/  MOV R2, 0xac0 ;  /* 0x00000ac000027802 */ /* 0x000fc40000000f00 */
[----:B01----:R-:W-:Y:S05]  /*0ab0*/  CALL.REL.NOINC `($__internal_69_$__cuda_sm70_shflsync_bfly_p) ;  /* 0x000003c000007944 */ /* 0x003fea0003c00000 */
[----:B-1----:R-:W-:Y:S01]  /*0ac0*/  MOV R3, R6 ;  /* 0x0000000600037202 */ /* 0x002fe20000000f00 */
[----:B0-----:R-:W-:Y:S05]  /*0ad0*/  BRA `(.L_x_1379) ;  /* 0xfffffd2000007947 */ /* 0x001fea000383ffff */
.L_x_1377:
[----:B------:R-:W-:Y:S01]  /*0ae0*/  HFMA2.MMA R9, -RZ, RZ, 0, 1.1920928955078125e-07 ;  /* 0x00000002ff097435 */ /* 0x000fe200000001ff */
[----:B------:R-:W-:Y:S01]  /*0af0*/  IMAD.MOV.U32 R10, RZ, RZ, R13 ;  /* 0x000000ffff0a7224 */ /* 0x000fe200078e000d */
[----:B------:R-:W-:Y:S01]  /*0b00*/  MOV R6, 0x1f ;  /* 0x0000001f00067802 */ /* 0x000fe20000000f00 */
[----:B------:R-:W-:Y:S01]  /*0b10*/  IMAD.MOV.U32 R11, RZ, RZ, -0x1 ;  /* 0xffffffffff0b7424 */ /* 0x000fe200078e00ff */
[----:B------:R-:W-:-:S02]  /*0b20*/  MOV R2, 0xb40 ;  /* 0x00000b4000027802 */ /* 0x000fc40000000f00 */
[----:B012---:R-:W-:Y:S05]  /*0b30*/  CALL.REL.NOINC `($__internal_69_$__cuda_sm70_shflsync_bfly_p) ;  /* 0x0000034000007944 */ /* 0x007fea0003c00000 */
[----:B0-----:R-:W-:Y:S01]  /*0b40*/  HFMA2.MMA R9, -RZ, RZ, 0, 2.384185791015625e-07 ;  /* 0x00000004ff097435 */ /* 0x001fe200000001ff */
[----:B-1----:R-:W-:Y:S01]  /*0b50*/  FADD.FTZ R10, R13, R6 ;  /* 0x000000060d0a7221 */ /* 0x002fe20000010000 */
[----:B------:R-:W-:Y:S01]  /*0b60*/  MOV R6, 0x1f ;  /* 0x0000001f00067802 */ /* 0x000fe20000000f00 */
[----:B------:R-:W-:Y:S01]  /*0b70*/  IMAD.MOV.U32 R11, RZ, RZ, -0x1 ;  /* 0xffffffffff0b7424 */ /* 0x000fe200078e00ff */
[----:B------:R-:W-:-:S02]  /*0b80*/  MOV R2, 0xba0 ;  /* 0x00000ba000027802 */ /* 0x000fc40000000f00 */
[----:B------:R-:W-:Y:S05]  /*0b90*/  CALL.REL.NOINC `($__internal_69_$__cuda_sm70_shflsync_bfly_p) ;  /* 0x000002e000007944 */ /* 0x000fea0003c00000 */
[----:B0-----:R-:W-:Y:S01]  /*0ba0*/  HFMA2.MMA R9, -RZ, RZ, 0, 4.76837158203125e-07 ;  /* 0x00000008ff097435 */ /* 0x001fe200000001ff */
[----:B-1----:R-:W-:Y:S01]  /*0bb0*/  FADD.FTZ R10, R10, R6 ;  /* 0x000000060a0a7221 */ /* 0x002fe20000010000 */
[----:B------:R-:W-:Y:S01]  /*0bc0*/  MOV R6, 0x1f ;  /* 0x0000001f00067802 */ /* 0x000fe20000000f00 */
[----:B------:R-:W-:Y:S01]  /*0bd0*/  IMAD.MOV.U32 R11, RZ, RZ, -0x1 ;  /* 0xffffffffff0b7424 */ /* 0x000fe200078e00ff */
[----:B------:R-:W-:-:S02]  /*0be0*/  MOV R2, 0xc00 ;  /* 0x00000c0000027802 */ /* 0x000fc40000000f00 */
[----:B------:R-:W-:Y:S05]  /*0bf0*/  CALL.REL.NOINC `($__internal_69_$__cuda_sm70_shflsync_bfly_p) ;  /* 0x0000028000007944 */ /* 0x000fea0003c00000 */
[----:B-1----:R-:W-:Y:S01]  /*0c00*/  FADD.FTZ R4, R10, R6 ;  /* 0x000000060a047221 */ /* 0x002fe20000010000 */
[----:B0-----:R-:W-:Y:S01]  /*0c10*/  HFMA2.MMA R9, -RZ, RZ, 0, 9.5367431640625e-07 ;  /* 0x00000010ff097435 */ /* 0x001fe200000001ff */
[----:B------:R-:W-:Y:S01]  /*0c20*/  MOV R6, 0x1f ;  /* 0x0000001f00067802 */ /* 0x000fe20000000f00 */
[----:B------:R-:W-:Y:S01]  /*0c30*/  IMAD.MOV.U32 R11, RZ, RZ, -0x1 ;  /* 0xffffffffff0b7424 */ /* 0x000fe200078e00ff */
[----:B------:R-:W-:-:S02]  /*0c40*/  MOV R2, 0xc70 ;  /* 0x00000c7000027802 */ /* 0x000fc40000000f00 */
[----:B------:R-:W-:Y:S02]  /*0c50*/  MOV R10, R4 ;  /* 0x00000004000a7202 */ /* 0x000fe40000000f00 */
[----:B------:R-:W-:Y:S05]  /*0c60*/  CALL.REL.NOINC `($__internal_69_$__cuda_sm70_shflsync_bfly_p) ;  /* 0x0000021000007944 */ /* 0x000fea0003c00000 */
[----:B0-----:R-:W-:Y:S01]  /*0c70*/  HFMA2.MMA R9, -RZ, RZ, 0, 5.9604644775390625e-08 ;  /* 0x00000001ff097435 */ /* 0x001fe200000001ff */
[----:B-1----:R-:W-:Y:S01]  /*0c80*/  MOV R7, R6 ;  /* 0x0000000600077202 */ /* 0x002fe20000000f00 */
[----:B------:R-:W-:Y:S01]  /*0c90*/  IMAD.MOV.U32 R10, RZ, RZ, R5 ;  /* 0x000000ffff0a7224 */ /* 0x000fe200078e0005 */
[----:B------:R-:W-:Y:S01]  /*0ca0*/  MOV R6, 0x1f ;  /* 0x0000001f00067802 */ /* 0x000fe20000000f00 */
[----:B------:R-:W-:Y:S01]  /*0cb0*/  IMAD.MOV.U32 R11, RZ, RZ, -0x1 ;  /* 0xffffffffff0b7424 */ /* 0x000fe200078e00ff */
[----:B------:R-:W-:Y:S02]  /*0cc0*/  MOV R2, 0xce0 ;  /* 0x00000ce000027802 */ /* 0x000fe40000000f00 */
[----:B------:R-:W-:Y:S05]  /*0cd0*/  CALL.REL.NOINC `($__internal_69_$__cuda_sm70_shflsync_bfly_p) ;  /* 0x000001a000007944 */ /* 0x000fea0003c00000 */
[----:B0-----:R-:W-:Y:S01]  /*0ce0*/  HFMA2.MMA R9, -RZ, RZ, 0, 1.1920928955078125e-07 ;  /* 0x00000002ff097435 */ /* 0x001fe200000001ff */
[----:B-1----:R-:W-:Y:S01]  /*0cf0*/  FADD.FTZ R10, R5, R6 ;  /* 0x00000006050a7221 */ /* 0x002fe20000010000 */
[----:B------:R-:W-:Y:S01]  /*0d00*/  MOV R6, 0x1f ;  /* 0x0000001f00067802 */ /* 0x000fe20000000f00 */
[----:B------:R-:W-:Y:S01]  /*0d10*/  IMAD.MOV.U32 R11, RZ, RZ, -0x1 ;  /* 0xffffffffff0b7424 */ /* 0x000fe200078e00ff */
[----:B------:R-:W-:Y:S02]  /*0d20*/  MOV R2, 0xd40 ;  /* 0x00000d4000027802 */ /* 0x000fe40000000f00 */
[----:B------:R-:W-:Y:S05]  /*0d30*/  CALL.REL.NOINC `($__internal_69_$__cuda_sm70_shflsync_bfly_p) ;  /* 0x0000014000007944 */ /* 0x000fea0003c00000 */
        /* <DEDUP_REMOVED lines=12> */
[----:B0-----:R-:W-:Y:S01]  /*0e00*/  HFMA2.MMA R9, -RZ, RZ, 0, 9.5367431640625e-07 ;  /* 0x00000010ff097435 */ /* 0x001fe200000001ff */
[----:B-1----:R-:W-:Y:S01]  /*0e10*/  FADD.FTZ R10, R10, R6 ;  /* 0x000000060a0a7221 */ /* 0x002fe20000010000 */
[----:B------:R-:W-:Y:S01]  /*0e20*/  MOV R6, 0x1f ;  /* 0x0000001f00067802 */ /* 0x000fe20000000f00 */
[----:B------:R-:W-:Y:S01]  /*0e30*/  IMAD.MOV.U32 R11, RZ, RZ, -0x1 ;  /* 0xffffffffff0b7424 */ /* 0x000fe200078e00ff */
[----:B------:R-:W-:-:S02]  /*0e40*/  MOV R2, 0xe60 ;  /* 0x00000e6000027802 */ /* 0x000fc40000000f00 */
[----:B------:R-:W-:Y:S05]  /*0e50*/  CALL.REL.NOINC `($__internal_69_$__cuda_sm70_shflsync_bfly_p) ;  /* 0x0000002000007944 */ /* 0x000fea0003c00000 */
[----:B-1----:R-:W-:Y:S01]  /*0e60*/  MOV R5, R6 ;  /* 0x0000000600057202 */ /* 0x002fe20000000f00 */
[----:B0-----:R-:W-:Y:S05]  /*0e70*/  BRA `(.L_x_1380) ;  /* 0xfffffaa000007947 */ /* 0x001fea000383ffff */
        .weak           $__internal_69_$__cuda_sm70_shflsync_bfly_p
        .type           $__internal_69_$__cuda_sm70_shflsync_bfly_p,@function
        .size           $__internal_69_$__cuda_sm70_shflsync_bfly_p,(.L_x_2607 - $__internal_69_$__cuda_sm70_shflsync_bfly_p)
$__internal_69_$__cuda_sm70_shflsync_bfly_p:
[----:B------:R-:W-:Y:S01]  /*0e80*/  HFMA2.MMA R3, -RZ, RZ, 0, 0 ;  /* 0x00000000ff037435 */ /* 0x000fe200000001ff */
[----:B------:R-:W-:Y:S04]  /*0e90*/  WARPSYNC R11 ;  /* 0x0000000b00007348 */ /* 0x000fe80003800000 */
[----:B------:R0:W1:Y:S01]  /*0ea0*/  SHFL.BFLY PT, R6, R10, R9, R6 ;  /* 0x0c0000090a067389 */ /* 0x00006200000e0006 */
[----:B------:R-:W-:Y:S05]  /*0eb0*/  RET.REL.NODEC R2 `(_ZN10layer_norm22ln_bwd_finalize_kernelINS_22Kernel_traits_finalizeILj1024Ef6__halfS2_S2_fjLb0ELj1024ELj4ENS_18Kernel_traits_baseILj1024EfS2_S2_S2_fjLj1024EEEEELb0ELb1EEEvNS_9BwdParamsE) ;  /* 0xfffff14002007950 */ /* 0x000fea0003c3ffff */
.L_x_1381:
        /* <DEDUP_REMOVED lines=12> */
.L_x_2607:


//--------------------- .text._ZN10layer_norm40ln_parallel_residual_bwd_finalize_kernelINS_22Kernel_traits_finalizeILj1024Ef6__halfS2_S2_fjLb0ELj1024ELj4ENS_18Kernel_traits_baseILj1024EfS2_S2_S2_fjLj1024EEEEELb1EEEvNS_9BwdParamsE --------------------------
	.section	.text._ZN10layer_norm40ln_parallel_residual_bwd_finalize_kernelINS_22Kernel_traits_finalizeILj1024Ef6__halfS2_S2_fjLb0ELj1024ELj4ENS_18Kernel_traits_baseILj1024EfS2_S2_S2_fjLj1024EEEEELb1EEEvNS_9BwdParamsE,"ax",@progbits
	.sectioninfo	@"SHI_REGISTERS=32"
	.align	128
        .global         _ZN10layer_norm40ln_parallel_residual_bwd_finalize_kernelINS_22Kernel_traits_finalizeILj1024Ef6__halfS2_S2_fjLb0ELj1024ELj4ENS_18Kernel_traits_baseILj1024EfS2_S2_S2_fjLj1024EEEEELb1EEEvNS_9BwdParamsE
        .type           _ZN10layer_norm40ln_parallel_residual_bwd_finalize_kernelINS_22Kernel_traits_finalizeILj1024Ef6__halfS2_S2_fjLb0ELj1024ELj4ENS_18Kernel_traits_baseILj1024EfS2_S2_S2_fjLj1024EEEEELb1EEEvNS_9BwdParamsE,@function
        .size           _ZN10layer_norm40ln_parallel_residual_bwd_finalize_kernelINS_22Kernel_traits_finalizeILj1024Ef6__halfS2_S2_fjLb0ELj1024ELj4ENS_18Kernel_traits_baseILj1024EfS2_S2_S2_fjLj1024EEEEELb1EEEvNS_9BwdParamsE,(.L_x_2608 - _ZN10layer_norm40ln_parallel_residual_bwd_finalize_kernelINS_22Kernel_traits_finalizeILj1024Ef6__halfS2_S2_fjLb0ELj1024ELj4ENS_18Kernel_traits_baseILj1024EfS2_S2_S2_fjLj1024EEEEELb1EEEvNS_9BwdParamsE)
        .other          _ZN10layer_norm40ln_parallel_residual_bwd_finalize_kernelINS_22Kernel_traits_finalizeILj1024Ef6__halfS2_S2_fjLb0ELj1024ELj4ENS_18Kernel_traits_baseILj1024EfS2_S2_S2_fjLj1024EEEEELb1EEEvNS_9BwdParamsE,@"STO_CUDA_ENTRY STV_DEFAULT"
_ZN10layer_norm40ln_parallel_residual_bwd_finalize_kernelINS_22Kernel_traits_finalizeILj1024Ef6__halfS2_S2_fjLb0ELj1024ELj4ENS_18Kernel_traits_baseILj1024EfS2_S2_S2_fjLj1024EEEEELb1EEEvNS_9BwdParamsE:
.text._ZN10layer_norm40ln_parallel_residual_bwd_finalize_kernelINS_22Kernel_traits_finalizeILj1024Ef6__halfS2_S2_fjLb0ELj1024ELj4ENS_18Kernel_traits_baseILj1024EfS2_S2_S2_fjLj1024EEEEELb1EEEvNS_9BwdParamsE:
        /* <DEDUP_REMOVED lines=19> */
.L_x_1395:
        /* <DEDUP_REMOVED lines=37> */
.L_x_1386:
        /* <DEDUP_REMOVED lines=59> */
.L_x_1385:
[----:B------:R-:W-:Y:S05]  /*0730*/  BSYNC B1 ;  /* 0x0000000000017941 */ /* 0x000fea0003800000 */
.L_x_1384:
        /* <DEDUP_REMOVED lines=35> */
.L_x_1388:
[----:B------:R-:W-:Y:S05]  /*0970*/  BSYNC B1 ;  /* 0x0000000000017941 */ /* 0x000fea0003800000 */
.L_x_1387:
        /* <DEDUP_REMOVED lines=16> */
.L_x_1383:
[----:B------:R-:W-:Y:S05]  /*0a80*/  BSYNC B0 ;  /* 0x0000000000007941 */ /* 0x000fea0003800000 */
.L_x_1382:
        /* <DEDUP_REMOVED lines=14> */
.L_x_1396:
        /* <DEDUP_REMOVED lines=36> */
.L_x_1397:
        /* <DEDUP_REMOVED lines=11> */
.L_x_1389:
        /* <DEDUP_REMOVED lines=19> */
.L_x_1393:
[----:B------:R-:W-:Y:S05]  /*0f90*/  BSYNC B0 ;  /* 0x0000000000007941 */ /* 0x000fea0003800000 */
.L_x_1392:
[C---:B------:R-:W-:Y:S02]  /*0fa0*/  ISETP.GT.U32.AND P1, PT, R4.reuse, -0x401, PT ;  /* 0xfffffbff0400780c */ /* 0x040fe40003f24070 */
[----:B------:R-:W-:-:S02]  /*0fb0*/  IADD3 R4, R4, 0x400, RZ ;  /* 0x0000040004047810 */ /* 0x000fc40007ffe0ff */
[----:B------:R-:W-:-:S09]  /*0fc0*/  IADD3 R5, R5, 0x200, RZ ;  /* 0x0000020005057810 */ /* 0x000fd20007ffe0ff */
[----:B0-----:R-:W-:Y:S01]  /*0fd0*/  @!P1 CALL.REL.NOINC `(.L_x_1394) ;  /* 0x0000001000009944 */ /* 0x001fe20003c00000 */
[----:B------:R-:W-:Y:S05]  /*0fe0*/  BRA `(.L_x_1395) ;  /* 0xfffff14000007947 */ /* 0x000fea000383ffff */
.L_x_1394:
[----:B------:R-:W-:Y:S05]  /*0ff0*/  EXIT ;  /* 0x000000000000794d */ /* 0x000fea0003800000 */
.L_x_1390:
[----:B------:R-:W-:Y:S01]  /*1000*/  HFMA2.MMA R17, -RZ, RZ, 0, 1.847743988037109375e-06 ;  /* 0x0000001fff117435 */ /* 0x000fe200000001ff */
[----:B----4-:R-:W-:Y:S01]  /*1010*/  MOV R19, R12 ;  /* 0x0000000c00137202 */ /* 0x010fe20000000f00 */
[----:B------:R-:W-:Y:S01]  /*1020*/  IMAD.MOV.U32 R16, RZ, RZ, 0x1 ;  /* 0x00000001ff107424 */ /* 0x000fe200078e00ff */
[----:B------:R-:W-:Y:S02]  /*1030*/  MOV R14, 0xffffffff ;  /* 0xffffffff000e7802 */ /* 0x000fe40000000f00 */
[----:B------:R-:W-:Y:S02]  /*1040*/  MOV R8, 0x1060 ;  /* 0x0000106000087802 */ /* 0x000fe40000000f00 */
[----:B0123--:R-:W-:Y:S05]  /*1050*/  CALL.REL.NOINC `($__internal_70_$__cuda_sm70_shflsync_bfly_p) ;  /* 0x000007b000007944 */ /* 0x00ffea0003c00000 */
[----:B01----:R-:W-:Y:S05]  /*1060*/  BRA `(.L_x_1396) ;  /* 0xfffffb0000007947 */ /* 0x003fea000383ffff */
.L_x_1391:
[----:B------:R-:W-:Y:S01]  /*1070*/  HFMA2.MMA R17, -RZ, RZ, 0, 1.847743988037109375e-06 ;  /* 0x0000001fff117435 */ /* 0x000fe200000001ff */
[----:B------:R-:W-:Y:S01]  /*1080*/  MOV R19, R12 ;  /* 0x0000000c00137202 */ /* 0x000fe20000000f00 */
[----:B------:R-:W-:Y:S01]  /*1090*/  IMAD.MOV.U32 R16, RZ, RZ, 0x2 ;  /* 0x00000002ff107424 */ /* 0x000fe200078e00ff */
[----:B------:R-:W-:Y:S02]  /*10a0*/  MOV R14, 0xffffffff ;  /* 0xffffffff000e7802 */ /* 0x000fe40000000f00 */
[----:B------:R-:W-:-:S02]  /*10b0*/  MOV R8, 0x10d0 ;  /* 0x000010d000087802 */ /* 0x000fc40000000f00 */
[----:B-123--:R-:W-:Y:S05]  /*10c0*/  CALL.REL.NOINC `($__internal_70_$__cuda_sm70_shflsync_bfly_p) ;  /* 0x0000074000007944 */ /* 0x00efea0003c00000 */
[----:B0-----:R-:W-:Y:S01]  /*10d0*/  HFMA2.MMA R16, -RZ, RZ, 0, 2.384185791015625e-07 ;  /* 0x00000004ff107435 */ /* 0x001fe200000001ff */
[----:B-1----:R-:W-:Y:S01]  /*10e0*/  FADD.FTZ R19, R12, R14 ;  /* 0x0000000e0c137221 */ /* 0x002fe20000010000 */
[----:B------:R-:W-:Y:S01]  /*10f0*/  MOV R14, 0xffffffff ;  /* 0xffffffff000e7802 */ /* 0x000fe20000000f00 */
[----:B------:R-:W-:Y:S01]  /*1100*/  IMAD.MOV.U32 R17, RZ, RZ, 0x1f ;  /* 0x0000001fff117424 */ /* 0x000fe200078e00ff */
[----:B------:R-:W-:-:S02]  /*1110*/  MOV R8, 0x1130 ;  /* 0x0000113000087802 */ /* 0x000fc40000000f00 */
[----:B------:R-:W-:Y:S05]  /*1120*/  CALL.REL.NOINC `($__internal_70_$__cuda_sm70_shflsync_bfly_p) ;  /* 0x000006e000007944 */ /* 0x000fea0003c00000 */
[----:B0-----:R-:W-:Y:S01]  /*1130*/  HFMA2.MMA R16, -RZ, RZ, 0, 4.76837158203125e-07 ;  /* 0x00000008ff107435 */ /* 0x001fe200000001ff */
[----:B-1----:R-:W-:Y:S01]  /*1140*/  FADD.FTZ R19, R19, R14 ;  /* 0x0000000e13137221 */ /* 0x002fe20000010000 */
[----:B------:R-:W-:Y:S01]  /*1150*/  MOV R17, 0x1f ;  /* 0x0000001f00117802 */ /* 0x000fe20000000f00 */
[----:B------:R-:W-:Y:S01]  /*1160*/  IMAD.MOV.U32 R14, RZ, RZ, -0x1 ;  /* 0xffffffffff0e7424 */ /* 0x000fe200078e00ff */
[----:B------:R-:W-:-:S02]  /*1170*/  MOV R8, 0x1190 ;  /* 0x0000119000087802 */ /* 0x000fc40000000f00 */
[----:B------:R-:W-:Y:S05]  /*1180*/  CALL.REL.NOINC `($__internal_70_$__cuda_sm70_shflsync_bfly_p) ;  /* 0x0000068000007944 */ /* 0x000fea0003c00000 */
[----:B-1----:R-:W-:Y:S01]  /*1190*/  FADD.FTZ R12, R19, R14 ;  /* 0x0000000e130c7221 */ /* 0x002fe20000010000 */
[----:B0-----:R-:W-:Y:S01]  /*11a0*/  HFMA2.MMA R16, -RZ, RZ, 0, 9.5367431640625e-07 ;  /* 0x00000010ff107435 */ /* 0x001fe200000001ff */
[----:B------:R-:W-:-:S02]  /*11b0*/  MOV R17, 0x1f ;  /* 0x0000001f00117802 */ /* 0x000fc40000000f00 */
[----:B------:R-:W-:Y:S01]  /*11c0*/  MOV R14, 0xffffffff ;  /* 0xffffffff000e7802 */ /* 0x000fe20000000f00 */
[----:B------:R-:W-:Y:S01]  /*11d0*/  IMAD.MOV.U32 R19, RZ, RZ, R12 ;  /* 0x000000ffff137224 */ /* 0x000fe200078e000c */
[----:B------:R-:W-:Y:S02]  /*11e0*/  MOV R8, 0x1200 ;  /* 0x0000120000087802 */ /* 0x000fe40000000f00 */
[----:B------:R-:W-:Y:S05]  /*11f0*/  CALL.REL.NOINC `($__internal_70_$__cuda_sm70_shflsync_bfly_p) ;  /* 0x0000061000007944 */ /* 0x000fea0003c00000 */
[----:B0-----:R-:W-:Y:S01]  /*1200*/  HFMA2.MMA R16, -RZ, RZ, 0, 5.9604644775390625e-08 ;  /* 0x00000001ff107435 */ /* 0x001fe200000001ff */
[----:B-1----:R-:W-:Y:S01]  /*1210*/  MOV R15, R14 ;  /* 0x0000000e000f7202 */ /* 0x002fe20000000f00 */
[----:B------:R-:W-:Y:S01]  /*1220*/  IMAD.MOV.U32 R17, RZ, RZ, 0x1f ;  /* 0x0000001fff117424 */ /* 0x000fe200078e00ff */
[----:B------:R-:W-:Y:S02]  /*1230*/  MOV R19, R13 ;  /* 0x0000000d00137202 */ /* 0x000fe40000000f00 */
[----:B------:R-:W-:Y:S02]  /*1240*/  MOV R14, 0xffffffff ;  /* 0xffffffff000e7802 */ /* 0x000fe40000000f00 */
[----:B------:R-:W-:Y:S02]  /*1250*/  MOV R8, 0x1270 ;  /* 0x0000127000087802 */ /* 0x000fe40000000f00 */
[----:B------:R-:W-:Y:S05]  /*1260*/  CALL.REL.NOINC `($__internal_70_$__cuda_sm70_shflsync_bfly_p) ;  /* 0x000005a000007944 */ /* 0x000fea0003c00000 */
[----:B0-----:R-:W-:Y:S01]  /*1270*/  HFMA2.MMA R16, -RZ, RZ, 0, 1.1920928955078125e-07 ;  /* 0x00000002ff107435 */ /* 0x001fe200000001ff */
[----:B-1----:R-:W-:Y:S01]  /*1280*/  FADD.FTZ R19, R13, R14 ;  /* 0x0000000e0d137221 */ /* 0x002fe20000010000 */
[----:B------:R-:W-:Y:S01]  /*1290*/  MOV R17, 0x1f ;  /* 0x0000001f00117802 */ /* 0x000fe20000000f00 */
[----:B------:R-:W-:Y:S01]  /*12a0*/  IMAD.MOV.U32 R14, RZ, RZ, -0x1 ;  /* 0xffffffffff0e7424 */ /* 0x000fe200078e00ff */
[----:B------:R-:W-:-:S02]  /*12b0*/  MOV R8, 0x12d0 ;  /* 0x000012d000087802 */ /* 0x000fc40000000f00 */
[----:B------:R-:W-:Y:S05]  /*12c0*/  CALL.REL.NOINC `($__internal_70_$__cuda_sm70_shflsync_bfly_p) ;  /* 0x0000054000007944 */ /* 0x000fea0003c00000 */
[----:B0-----:R-:W-:Y:S01]  /*12d0*/  HFMA2.MMA R16, -RZ, RZ, 0, 2.384185791015625e-07 ;  /* 0x00000004ff107435 */ /* 0x001fe200000001ff */
[----:B-1----:R-:W-:Y:S01]  /*12e0*/  FADD.FTZ R19, R19, R14 ;  /* 0x0000000e13137221 */ /* 0x002fe20000010000 */
[----:B------:R-:W-:-:S02]  /*12f0*/  MOV R17, 0x1f ;  /* 0x0000001f00117802 */ /* 0x000fc40000000f00 */
[----:B------:R-:W-:Y:S02]  /*1300*/  MOV R14, 0xffffffff ;  /* 0xffffffff000e7802 */ /* 0x000fe40000000f00 */
[----:B------:R-:W-:Y:S02]  /*1310*/  MOV R8, 0x1330 ;  /* 0x0000133000087802 */ /* 0x000fe40000000f00 */
[----:B------:R-:W-:Y:S05]  /*1320*/  CALL.REL.NOINC `($__internal_70_$__cuda_sm70_shflsync_bfly_p) ;  /* 0x000004e000007944 */ /* 0x000fea0003c00000 */
[----:B0-----:R-:W-:Y:S01]  /*1330*/  HFMA2.MMA R17, -RZ, RZ, 0, 1.847743988037109375e-06 ;  /* 0x0000001fff117435 */ /* 0x001fe200000001ff */
[----:B-1----:R-:W-:Y:S01]  /*1340*/  FADD.FTZ R19, R19, R14 ;  /* 0x0000000e13137221 */ /* 0x002fe20000010000 */
[----:B------:R-:W-:Y:S01]  /*1350*/  MOV R14, 0xffffffff ;  /* 0xffffffff000e7802 */ /* 0x000fe20000000f00 */
[----:B------:R-:W-:Y:S01]  /*1360*/  IMAD.MOV.U32 R16, RZ, RZ, 0x8 ;  /* 0x00000008ff107424 */ /* 0x000fe200078e00ff */
[----:B------:R-:W-:Y:S02]  /*1370*/  MOV R8, 0x1390 ;  /* 0x0000139000087802 */ /* 0x000fe40000000f00 */
[----:B------:R-:W-:Y:S05]  /*1380*/  CALL.REL.NOINC `($__internal_70_$__cuda_sm70_shflsync_bfly_p) ;  /* 0x0000048000007944 */ /* 0x000fea0003c00000 */
[----:B-1----:R-:W-:Y:S01]  /*1390*/  FADD.FTZ R13, R19, R14 ;  /* 0x0000000e130d7221 */ /* 0x002fe20000010000 */
[----:B0-----:R-:W-:Y:S01]  /*13a0*/  HFMA2.MMA R16, -RZ, RZ, 0, 9.5367431640625e-07 ;  /* 0x00000010ff107435 */ /* 0x001fe200000001ff */
[----:B------:R-:W-:Y:S01]  /*13b0*/  IMAD.MOV.U32 R17, RZ, RZ, 0x1f ;  /* 0x0000001fff117424 */ /* 0x000fe200078e00ff */
[----:B------:R-:W-:Y:S02]  /*13c0*/  MOV R14, 0xffffffff ;  /* 0xffffffff000e7802 */ /* 0x000fe40000000f00 */
[----:B------:R-:W-:-:S02]  /*13d0*/  MOV R19, R13 ;  /* 0x0000000d00137202 */ /* 0x000fc40000000f00 */
[----:B------:R-:W-:Y:S02]  /*13e0*/  MOV R8, 0x1400 ;  /* 0x0000140000087802 */ /* 0x000fe40000000f00 */
[----:B------:R-:W-:Y:S05]  /*13f0*/  CALL.REL.NOINC `($__internal_70_$__cuda_sm70_shflsync_bfly_p) ;  /* 0x0000041000007944 */ /* 0x000fea0003c00000 */
[----:B0-----:R-:W-:Y:S01]  /*1400*/  HFMA2.MMA R17, -RZ, RZ, 0, 1.847743988037109375e-06 ;  /* 0x0000001fff117435 */ /* 0x001fe200000001ff */
        /* <DEDUP_REMOVED lines=18> */
[----:B0-----:R-:W-:Y:S01]  /*1530*/  HFMA2.MMA R16, -RZ, RZ, 0, 4.76837158203125e-07 ;  /* 0x00000008ff107435 */ /* 0x001fe200000001ff */
[----:B-1----:R-:W-:Y:S01]  /*1540*/  FADD.FTZ R19, R19, R14 ;  /* 0x0000000e13137221 */ /* 0x002fe20000010000 */
[----:B------:R-:W-:Y:S01]  /*1550*/  MOV R14, 0xffffffff ;  /* 0xffffffff000e7802 */ /* 0x000fe20000000f00 */
[----:B------:R-:W-:Y:S01]  /*1560*/  IMAD.MOV.U32 R17, RZ, RZ, 0x1f ;  /* 0x0000001fff117424 */ /* 0x000fe200078e00ff */
[----:B------:R-:W-:Y:S02]  /*1570*/  MOV R8, 0x1590 ;  /* 0x0000159000087802 */ /* 0x000fe40000000f00 */
[----:B------:R-:W-:Y:S05]  /*1580*/  CALL.REL.NOINC `($__internal_70_$__cuda_sm70_shflsync_bfly_p) ;  /* 0x0000028000007944 */ /* 0x000fea0003c00000 */
[----:B-1----:R-:W-:Y:S01]  /*1590*/  FADD.FTZ R11, R19, R14 ;  /* 0x0000000e130b7221 */ /* 0x002fe20000010000 */
[----:B0-----:R-:W-:Y:S01]  /*15a0*/  HFMA2.MMA R16, -RZ, RZ, 0, 9.5367431640625e-07 ;  /* 0x00000010ff107435 */ /* 0x001fe200000001ff */
[----:B------:R-:W-:Y:S02]  /*15b0*/  MOV R17, 0x1f ;  /* 0x0000001f00117802 */ /* 0x000fe40000000f00 */
[----:B------:R-:W-:Y:S01]  /*15c0*/  MOV R14, 0xffffffff ;  /* 0xffffffff000e7802 */ /* 0x000fe20000000f00 */
[----:B------:R-:W-:Y:S01]  /*15d0*/  IMAD.MOV.U32 R19, RZ, RZ, R11 ;  /* 0x000000ffff137224 */ /* 0x000fe200078e000b */
[----:B------:R-:W-:-:S02]  /*15e0*/  MOV R8, 0x1600 ;  /* 0x0000160000087802 */ /* 0x000fc40000000f00 */
[----:B------:R-:W-:Y:S05]  /*15f0*/  CALL.REL.NOINC `($__internal_70_$__cuda_sm70_shflsync_bfly_p) ;  /* 0x0000021000007944 */ /* 0x000fea0003c00000 */
[----:B0-----:R-:W-:Y:S01]  /*1600*/  HFMA2.MMA R16, -RZ, RZ, 0, 5.9604644775390625e-08 ;  /* 0x00000001ff107435 */ /* 0x001fe200000001ff */
[----:B-1----:R-:W-:Y:S01]  /*1610*/  MOV R20, R14 ;  /* 0x0000000e00147202 */ /* 0x002fe20000000f00 */
[----:B------:R-:W-:Y:S01]  /*1620*/  IMAD.MOV.U32 R14, RZ, RZ, -0x1 ;  /* 0xffffffffff0e7424 */ /* 0x000fe200078e00ff */
[----:B------:R-:W-:-:S02]  /*1630*/  MOV R19, R10 ;  /* 0x0000000a00137202 */ /* 0x000fc40000000f00 */
[----:B------:R-:W-:Y:S02]  /*1640*/  MOV R17, 0x1f ;  /* 0x0000001f00117802 */ /* 0x000fe40000000f00 */
[----:B------:R-:W-:Y:S02]  /*1650*/  MOV R8, 0x1670 ;  /* 0x0000167000087802 */ /* 0x000fe40000000f00 */
[----:B------:R-:W-:Y:S05]  /*1660*/  CALL.REL.NOINC `($__internal_70_$__cuda_sm70_shflsync_bfly_p) ;  /* 0x000001a000007944 */ /* 0x000fea0003c00000 */
[----:B0-----:R-:W-:Y:S01]  /*1670*/  HFMA2.MMA R16, -RZ, RZ, 0, 1.1920928955078125e-07 ;  /* 0x00000002ff107435 */ /* 0x001fe200000001ff */
[----:B-1----:R-:W-:Y:S01]  /*1680*/  FADD.FTZ R19, R10, R14 ;  /* 0x0000000e0a137221 */ /* 0x002fe20000010000 */
[----:B------:R-:W-:Y:S02]  /*1690*/  MOV R17, 0x1f ;  /* 0x0000001f00117802 */ /* 0x000fe40000000f00 */
[----:B------:R-:W-:Y:S02]  /*16a0*/  MOV R14, 0xffffffff ;  /* 0xffffffff000e7802 */ /* 0x000fe40000000f00 */
[----:B------:R-:W-:Y:S02]  /*16b0*/  MOV R8, 0x16d0 ;  /* 0x000016d000087802 */ /* 0x000fe40000000f00 */
[----:B------:R-:W-:Y:S05]  /*16c0*/  CALL.REL.NOINC `($__internal_70_$__cuda_sm70_shflsync_bfly_p) ;  /* 0x0000014000007944 */ /* 0x000fea0003c00000 */
        /* <DEDUP_REMOVED lines=18> */
[----:B-1----:R-:W-:Y:S01]  /*17f0*/  MOV R8, R14 ;  /* 0x0000000e00087202 */ /* 0x002fe20000000f00 */
[----:B0-----:R-:W-:Y:S05]  /*1800*/  BRA `(.L_x_1397) ;  /* 0xfffff5a000007947 */ /* 0x001fea000383ffff */
        .weak           $__internal_70_$__cuda_sm70_shflsync_bfly_p
        .type           $__internal_70_$__cuda_sm70_shflsync_bfly_p,@function
        .size           $__internal_70_$__cuda_sm70_shflsync_bfly_p,(.L_x_2608 - $__internal_70_$__cuda_sm70_shflsync_bfly_p)
$__internal_70_$__cuda_sm70_shflsync_bfly_p:
[----:B------:R-:W-:Y:S01]  /*1810*/  HFMA2.MMA R9, -RZ, RZ, 0, 0 ;  /* 0x00000000ff097435 */ /* 0x000fe200000001ff */
[----:B------:R-:W-:Y:S04]  /*1820*/  WARPSYNC R14 ;  /* 0x0000000e00007348 */ /* 0x000fe80003800000 */
[----:B------:R0:W1:Y:S01]  /*1830*/  SHFL.BFLY PT, R14, R19, R16, R17 ;  /* 0x0c000010130e7389 */ /* 0x00006200000e0011 */
[----:B------:R-:W-:Y:S05]  /*1840*/  RET.REL.NODEC R8 `(_ZN10layer_norm40ln_parallel_residual_bwd_finalize_kernelINS_22Kernel_traits_finalizeILj1024Ef6__halfS2_S2_fjLb0ELj1024ELj4ENS_18Kernel_traits_baseILj1024EfS2_S2_S2_fjLj1024EEEEELb1EEEvNS_9BwdParamsE) ;  /* 0xffffe7b008007950 */ /* 0x000fea0003c3ffff */
.L_x_1398:
        /* <DEDUP_REMOVED lines=11> */
.L_x_2608:


//--------------------- .text._ZN10layer_norm31ln_parallel_residual_bwd_kernelINS_13Kernel_traitsIf6__halfS2_S2_fjLj1024ELj1ELj4ELj1ELj16ENS_18Kernel_traits_baseILj1024EfS2_S2_S2_fjLj128EEEEELb1ELb1ELb1EEEvNS_9BwdParamsE --------------------------
	.section	.text._ZN10layer_norm31ln_parallel_residual_bwd_kernelINS_13Kernel_traitsIf6__halfS2_S2_fjLj1024ELj1ELj4ELj1ELj16ENS_18Kernel_traits_baseILj1024EfS2_S2_S2_fjLj128EEEEELb1ELb1ELb1EEEvNS_9BwdParamsE,"ax",@progbits
	.sectioninfo	@"SHI_REGISTERS=246"
	.align	128
        .global         _ZN10layer_norm31ln_parallel_residual_bwd_kernelINS_13Kernel_traitsIf6__halfS2_S2_fjLj1024ELj1ELj4ELj1ELj16ENS_18Kernel_traits_baseILj1024EfS2_S2_S2_fjLj128EEEEELb1ELb1ELb1EEEvNS_9BwdParamsE
        .type           _ZN10layer_norm31ln_parallel_residual_bwd_kernelINS_13Kernel_traitsIf6__halfS2_S2_fjLj1024ELj1ELj4ELj1ELj16ENS_18Kernel_traits_baseILj1024EfS2_S2_S2_fjLj128EEEEELb1ELb1ELb1EEEvNS_9BwdParamsE,@function
        .size           _ZN10layer_norm31ln_parallel_residual_bwd_kernelINS_13Kernel_traitsIf6__halfS2_S2_fjLj1024ELj1ELj4ELj1ELj16ENS_18Kernel_traits_baseILj1024EfS2_S2_S2_fjLj128EEEEELb1ELb1ELb1EEEvNS_9BwdParamsE,(.L_x_2609 - _ZN10layer_norm31ln_parallel_residual_bwd_kernelINS_13Kernel_traitsIf6__halfS2_S2_fjLj1024ELj1ELj4ELj1ELj16ENS_18Kernel_traits_baseILj1024EfS2_S2_S2_fjLj128EEEEELb1ELb1ELb1EEEvNS_9BwdParamsE)
        .other          _ZN10layer_norm31ln_parallel_residual_bwd_kernelINS_13Kernel_traitsIf6__halfS2_S2_fjLj1024ELj1ELj4ELj1ELj16ENS_18Kernel_traits_baseILj1024EfS2_S2_S2_fjLj128EEEEELb1ELb1ELb1EEEvNS_9BwdParamsE,@"STO_CUDA_ENTRY STV_DEFAULT"
_ZN10layer_norm31ln_parallel_residual_bwd_kernelINS_13Kernel_traitsIf6__halfS2_S2_fjLj1024ELj1ELj4ELj1ELj16ENS_18Kernel_traits_baseILj1024EfS2_S2_S2_fjLj128EEEEELb1ELb1ELb1EEEvNS_9BwdParamsE:
.text._ZN10layer_norm31ln_parallel_residual_bwd_kernelINS_13Kernel_traitsIf6__halfS2_S2_fjLj1024ELj1ELj4ELj1ELj16ENS_18Kernel_traits_baseILj1024EfS2_S2_S2_fjLj128EEEEELb1ELb1ELb1EEEvNS_9BwdParamsE:
        /* <DEDUP_REMOVED lines=42> */
.L_x_1400:
        /* <DEDUP_REMOVED lines=47> */
.L_x_1406:
[----:B------:R-:W-:Y:S01]  /*0590*/  IMAD R60, R169, c[0x0][0x168], RZ ;  /* 0x00005a00a93c7a24 */ /* 0x000fe200078e02ff */
[----:B------:R-:W-:-:S02]  /*05a0*/  LOP3.LUT R62, R0, 0x1f, RZ, 0xc0, !PT ;  /* 0x0000001f003e7812 */ /* 0x000fc400078ec0ff */
[----:B------:R-:W-:Y:S02]  /*05b0*/  MOV R186, 0x10 ;  /* 0x0000001000ba7802 */ /* 0x000fe40000000f00 */
[----:B------:R-:W-:-:S04]  /*05c0*/  SHF.R.S32.HI R61, RZ, 0x1f, R60 ;  /* 0x0000001fff3d7819 */ /* 0x000fc8000001143c */
[----:B------:R-:W-:Y:S02]  /*05d0*/  LEA.HI R61, R61, R60, RZ, 0x3 ;  /* 0x0000003c3d3d7211 */ /* 0x000fe400078f18ff */
[----:B------:R-:W-:Y:S02]  /*05e0*/  MOV R176, 0x4 ;  /* 0x0000000400b07802 */ /* 0x000fe40000000f00 */
[----:B------:R-:W-:-:S04]  /*05f0*/  LEA.HI.SX32 R175, R61, R62, 0x1d ;  /* 0x0000003e3daf7211 */ /* 0x000fc800078feaff */
[C---:B------:R-:W-:Y:S01]  /*0600*/  IADD3 R174, R175.reuse, 0x20, RZ ;  /* 0x00000020afae7810 */ /* 0x040fe20007ffe0ff */
[C---:B------:R-:W-:Y:S01]  /*0610*/  IMAD.WIDE.U32 R60, R175.reuse, R186, c[0x0][0x188] ;  /* 0x00006200af3c7625 */ /* 0x040fe200078e00ba */
[----:B------:R-:W-:-:S03]  /*0620*/  IADD3 R171, R175, 0x40, RZ ;  /* 0x00000040afab7810 */ /* 0x000fc60007ffe0ff */
[----:B------:R-:W-:Y:S01]  /*0630*/  IMAD.WIDE R190, R169, R176, c[0x0][0x1a0] ;  /* 0x00006800a9be7625 */ /* 0x000fe200078e02b0 */
[C---:B------:R-:W-:Y:S01]  /*0640*/  IADD3 R193, R175.reuse, 0x60, RZ ;  /* 0x00000060afc17810 */ /* 0x040fe20007ffe0ff */
[----:B------:R-:W2:Y:S02]  /*0650*/  LDG.E.128 R60, [R60.64] ;  /* 0x000000043c3c7981 */ /* 0x000ea4000c1e1d00 */
[-C--:B------:R-:W-:Y:S02]  /*0660*/  IMAD.WIDE.U32 R68, R174, R186.reuse, c[0x0][0x188] ;  /* 0x00006200ae447625 */ /* 0x080fe400078e00ba */
[----:B------:R-:W3:Y:S02]  /*0670*/  LDG.E R190, [R190.64] ;  /* 0x00000004bebe7981 */ /* 0x000ee4000c1e1900 */
[-C--:B------:R-:W-:Y:S02]  /*0680*/  IMAD.WIDE.U32 R64, R175, R186.reuse, c[0x0][0x208] ;  /* 0x00008200af407625 */ /* 0x080fe400078e00ba */
[----:B------:R-:W4:Y:S02]  /*0690*/  LDG.E.128 R68, [R68.64] ;  /* 0x0000000444447981 */ /* 0x000f24000c1e1d00 */
        /* <DEDUP_REMOVED lines=8> */
[----:B------:R-:W-:Y:S02]  /*0720*/  IMAD.WIDE R176, R169, R176, c[0x0][0x1a8] ;  /* 0x00006a00a9b07625 */ /* 0x000fe400078e02b0 */
[----:B------:R-:W4:Y:S04]  /*0730*/  LDG.E.128 R84, [R84.64] ;  /* 0x0000000454547981 */ /* 0x000f28000c1e1d00 */
[----:B------:R-:W4:Y:S01]  /*0740*/  LDG.E R176, [R176.64] ;  /* 0x00000004b0b07981 */ /* 0x000f22000c1e1900 */
        /* <DEDUP_REMOVED lines=20> */
[-C--:B------:R-:W-:Y:S01]  /*0890*/  IMAD.WIDE.U32 R188, R175, R192.reuse, c[0x0][0x190] ;  /* 0x00006400afbc7625 */ /* 0x080fe200078e00c0 */
[----:B------:R0:W5:Y:S03]  /*08a0*/  @P0 LDG.E.64 R94, [R172.64] ;  /* 0x00000004ac5e0981 */ /* 0x000166000c1e1b00 */
[----:B------:R-:W-:-:S04]  /*08b0*/  @P0 IMAD.WIDE.U32 R178, R193, R192, c[0x0][0x198] ;  /* 0x00006600c1b20625 */ /* 0x000fc800078e00c0 */
[----:B------:R-:W-:Y:S01]  /*08c0*/  @P1 IMAD.WIDE.U32 R180, R175, R186, c[0x0][0x218] ;  /* 0x00008600afb41625 */ /* 0x000fe200078e00ba */
[----:B------:R1:W5:Y:S03]  /*08d0*/  @P0 LDG.E.64 R96, [R178.64] ;  /* 0x00000004b2600981 */ /* 0x000366000c1e1b00 */
[C---:B------:R-:W-:Y:S01]  /*08e0*/  @P1 IMAD.WIDE.U32 R182, R186.reuse, R174, c[0x0][0x218] ;  /* 0x00008600bab61625 */ /* 0x040fe200078e00ae */
[----:B0-----:R4:W5:Y:S03]  /*08f0*/  LDG.E.64 R172, [R188.64] ;  /* 0x00000004bcac7981 */ /* 0x001966000c1e1b00 */
[C---:B------:R-:W-:Y:S01]  /*0900*/  @P1 IMAD.WIDE.U32 R184, R186.reuse, R171, c[0x0][0x218] ;  /* 0x00008600bab81625 */ /* 0x040fe200078e00ab */
[----:B------:R0:W5:Y:S03]  /*0910*/  @P1 LDG.E.128 R40, [R182.64] ;  /* 0x00000004b6281981 */ /* 0x000166000c1e1d00 */
[----:B------:R-:W-:Y:S01]  /*0920*/  @P1 IMAD.WIDE.U32 R186, R186, R170, c[0x0][0x218] ;  /* 0x00008600baba1625 */ /* 0x000fe200078e00aa */
[----:B------:R0:W5:Y:S04]  /*0930*/  @P1 LDG.E.128 R44, [R184.64] ;  /* 0x00000004b82c1981 */ /* 0x000168000c1e1d00 */
[----:B------:R0:W5:Y:S04]  /*0940*/  @P1 LDG.E.128 R48, [R186.64] ;  /* 0x00000004ba301981 */ /* 0x000168000c1e1d00 */
[----:B------:R0:W5:Y:S01]  /*0950*/  @P1 LDG.E.128 R36, [R180.64] ;  /* 0x00000004b4241981 */ /* 0x000162000c1e1d00 */
[----:B--2---:R-:W-:-:S02]  /*0960*/  HADD2.F32 R192, -RZ, R60.H0_H0 ;  /* 0x2000003cffc07230 */ /* 0x004fc40000004100 */
[----:B------:R-:W-:Y:S01]  /*0970*/  HADD2.F32 R60, -RZ, R60.H1_H1 ;  /* 0x3000003cff3c7230 */ /* 0x000fe20000004100 */
[----:B---3--:R-:W-:Y:S01]  /*0980*/  FSEL R190, R190, RZ, !P2 ;  /* 0x000000ffbebe7208 */ /* 0x008fe20005000000 */
[----:B------:R-:W-:Y:S02]  /*0990*/  HADD2.F32 R195, -RZ, R62.H0_H0 ;  /* 0x2000003effc37230 */ /* 0x000fe40000004100 */
[----:B0-----:R-:W-:Y:S02]  /*09a0*/  HADD2.F32 R186, -RZ, R63.H0_H0 ;  /* 0x2000003fffba7230 */ /* 0x001fe40000004100 */
[----:B----4-:R-:W-:Y:S02]  /*09b0*/  HADD2.F32 R188, -RZ, R68.H1_H1 ;  /* 0x30000044ffbc7230 */ /* 0x010fe40000004100 */
[--C-:B------:R-:W-:Y:S02]  /*09c0*/  HADD2.F32 R189, -RZ, R64.reuse.H0_H0 ;  /* 0x20000040ffbd7230 */ /* 0x100fe40000004100 */
[----:B------:R-:W-:-:S02]  /*09d0*/  HADD2.F32 R193, -RZ, R64.H1_H1 ;  /* 0x30000040ffc17230 */ /* 0x000fc40000004100 */
[--C-:B-1----:R-:W-:Y:S02]  /*09e0*/  HADD2.F32 R179, -RZ, R67.reuse.H0_H0 ;  /* 0x20000043ffb37230 */ /* 0x102fe40000004100 */
        /* <DEDUP_REMOVED lines=8> */
[----:B------:R-:W-:Y:S01]  /*0a70*/  HADD2.F32 R211, -RZ, R77.H0_H0 ;  /* 0x2000004dffd37230 */ /* 0x000fe20000004100 */
[C---:B------:R-:W-:Y:S01]  /*0a80*/  FADD.FTZ R195, -R190.reuse, R188 ;  /* 0x000000bcbec37221 */ /* 0x040fe20000010100 */
[----:B------:R-:W-:Y:S02]  /*0a90*/  HADD2.F32 R194, -RZ, R61.H0_H0 ;  /* 0x2000003dffc27230 */ /* 0x000fe40000004100 */
[--C-:B------:R-:W-:Y:S02]  /*0aa0*/  HADD2.F32 R68, -RZ, R74.reuse.H0_H0 ;  /* 0x2000004aff447230 */ /* 0x100fe40000004100 */
[----:B------:R-:W-:Y:S02]  /*0ab0*/  HADD2.F32 R178, -RZ, R74.H1_H1 ;  /* 0x3000004affb27230 */ /* 0x000fe40000004100 */
[----:B------:R-:W-:Y:S02]  /*0ac0*/  HADD2.F32 R77, -RZ, R77.H1_H1 ;  /* 0x3000004dff4d7230 */ /* 0x000fe40000004100 */
[----:B------:R-:W-:Y:S01]  /*0ad0*/  HADD2.F32 R209, -RZ, R78.H0_H0 ;  /* 0x2000004effd17230 */ /* 0x000fe20000004100 */
[----:B------:R-:W-:Y:S01]  /*0ae0*/  FADD.FTZ R239, -R190, R186 ;  /* 0x000000babeef7221 */ /* 0x000fe20000010100 */
[----:B------:R-:W-:Y:S01]  /*0af0*/  HADD2.F32 R61, -RZ, R61.H1_H1 ;  /* 0x3000003dff3d7230 */ /* 0x000fe20000004100 */
[----:B------:R-:W-:Y:S01]  /*0b00*/  FMUL.FTZ R206, R176, R67 ;  /* 0x00000043b0ce7220 */ /* 0x000fe20000410000 */
[----:B------:R-:W-:-:S02]  /*0b10*/  HADD2.F32 R215, -RZ, R76.H0_H0 ;  /* 0x2000004cffd77230 */ /* 0x000fc40000004100 */
[----:B------:R-:W-:Y:S02]  /*0b20*/  HADD2.F32 R78, -RZ, R78.H1_H1 ;  /* 0x3000004eff4e7230 */ /* 0x000fe40000004100 */
[--C-:B------:R-:W-:Y:S02]  /*0b30*/  HADD2.F32 R183, -RZ, R80.reuse.H0_H0 ;  /* 0x20000050ffb77230 */ /* 0x100fe40000004100 */
[----:B------:R-:W-:Y:S01]  /*0b40*/  HADD2.F32 R74, -RZ, R80.H1_H1 ;  /* 0x30000050ff4a7230 */ /* 0x000fe20000004100 */
[----:B------:R-:W-:Y:S01]  /*0b50*/  FMUL.FTZ R204, R32, R189 ;  /* 0x000000bd20cc7220 */ /* 0x000fe20000410000 */
[----:B------:R-:W-:Y:S02]  /*0b60*/  HADD2.F32 R221, -RZ, R71.H1_H1 ;  /* 0x30000047ffdd7230 */ /* 0x000fe40000004100 */
[----:B------:R-:W-:Y:S01]  /*0b70*/  HADD2.F32 R80, -RZ, R87.H0_H0 ;  /* 0x20000057ff507230 */ /* 0x000fe20000004100 */
[----:B------:R-:W-:Y:S01]  /*0b80*/  FADD.FTZ R241, -R190, R187 ;  /* 0x000000bbbef17221 */ /* 0x000fe20000010100 */
[----:B------:R-:W-:Y:S01]  /*0b90*/  HADD2.F32 R180, -RZ, R72.H1_H1 ;  /* 0x30000048ffb47230 */ /* 0x000fe20000004100 */
[----:B------:R-:W-:Y:S01]  /*0ba0*/  FMUL.FTZ R63, R176, R63 ;  /* 0x0000003fb03f7220 */ /* 0x000fe20000410000 */
[----:B------:R-:W-:Y:S01]  /*0bb0*/  HADD2.F32 R185, -RZ, R65.H0_H0 ;  /* 0x20000041ffb97230 */ /* 0x000fe20000004100 */
[----:B------:R-:W-:Y:S01]  /*0bc0*/  FADD.FTZ R187, -R190, R77 ;  /* 0x0000004dbebb7221 */ /* 0x000fe20000010100 */
[----:B------:R-:W-:Y:S01]  /*0bd0*/  HADD2.F32 R219, -RZ, R87.H1_H1 ;  /* 0x30000057ffdb7230 */ /* 0x000fe20000004100 */
[----:B------:R-:W-:-:S02]  /*0be0*/  FMUL.FTZ R195, R176, R195 ;  /* 0x000000c3b0c37220 */ /* 0x000fc40000410000 */
[C---:B------:R-:W-:Y:S02]  /*0bf0*/  FADD.FTZ R201, -R190.reuse, R61 ;  /* 0x0000003dbec97221 */ /* 0x040fe40000010100 */
[C---:B------:R-:W-:Y:S02]  /*0c00*/  FADD.FTZ R215, -R190.reuse, R215 ;  /* 0x000000d7bed77221 */ /* 0x040fe40000010100 */
[----:B------:R-:W-:Y:S02]  /*0c10*/  FADD.FTZ R77, -R190, R78 ;  /* 0x0000004ebe4d7221 */ /* 0x000fe40000010100 */
[----:B------:R-:W-:Y:S02]  /*0c20*/  FADD.FTZ R164, R193, R164 ;  /* 0x000000a4c1a47221 */ /* 0x000fe40000010000 */
[----:B------:R-:W-:Y:S02]  /*0c30*/  FFMA.FTZ R165, R206, R193, R165 ;  /* 0x000000c1cea57223 */ /* 0x000fe400000100a5 */
[----:B------:R-:W-:-:S02]  /*0c40*/  FMUL.FTZ R198, R176, R239 ;  /* 0x000000efb0c67220 */ /* 0x000fc40000410000 */
[C---:B------:R-:W-:Y:S02]  /*0c50*/  FADD.FTZ R221, -R190.reuse, R221 ;  /* 0x000000ddbedd7221 */ /* 0x040fe40000010100 */
[C---:B------:R-:W-:Y:S02]  /*0c60*/  FADD.FTZ R87, -R190.reuse, R80 ;  /* 0x00000050be577221 */ /* 0x040fe40000010100 */
[----:B------:R-:W-:Y:S02]  /*0c70*/  FMUL.FTZ R193, R33, R193 ;  /* 0x000000c121c17220 */ /* 0x000fe40000410000 */
[----:B------:R-:W-:Y:S01]  /*0c80*/  FADD.FTZ R78, RZ, R204 ;  /* 0x000000ccff4e7221 */ /* 0x000fe20000010000 */
[----:B------:R-:W-:Y:S01]  /*0c90*/  HADD2.F32 R196, -RZ, R62.H1_H1 ;  /* 0x3000003effc47230 */ /* 0x000fe20000004100 */
[----:B------:R-:W-:Y:S01]  /*0ca0*/  FADD.FTZ R199, -R190, R194 ;  /* 0x000000c2bec77221 */ /* 0x000fe20000010100 */
[----:B------:R-:W-:Y:S01]  /*0cb0*/  HADD2.F32 R65, -RZ, R65.H1_H1 ;  /* 0x30000041ff417230 */ /* 0x000fe20000004100 */
[----:B------:R-:W-:Y:S01]  /*0cc0*/  FADD.FTZ R166, R189, R166 ;  /* 0x000000a6bda67221 */ /* 0x000fe20000010000 */
[----:B------:R-:W-:Y:S01]  /*0cd0*/  HADD2.F32 R213, -RZ, R76.H1_H1 ;  /* 0x3000004cffd57230 */ /* 0x000fe20000004100 */
[----:B------:R-:W-:-:S02]  /*0ce0*/  FFMA.FTZ R168, R63, R189, R168 ;  /* 0x000000bd3fa87223 */ /* 0x000fc400000100a8 */
[----:B------:R-:W-:Y:S02]  /*0cf0*/  FFMA.FTZ R80, R63, R204, RZ ;  /* 0x000000cc3f507223 */ /* 0x000fe400000100ff */
[----:B------:R-:W-:Y:S02]  /*0d00*/  FADD.FTZ R127, R180, R127 ;  /* 0x0000007fb47f7221 */ /* 0x000fe40000010000 */
[-C--:B------:R-:W-:Y:S02]  /*0d10*/  FFMA.FTZ R156, R195, R180.reuse, R156 ;  /* 0x000000b4c39c7223 */ /* 0x080fe4000001009c */
[----:B------:R-:W-:Y:S02]  /*0d20*/  FMUL.FTZ R189, R25, R180 ;  /* 0x000000b419bd7220 */ /* 0x000fe40000410000 */
[----:B------:R-:W-:Y:S02]  /*0d30*/  FADD.FTZ R243, -R190, R66 ;  /* 0x00000042bef37221 */ /* 0x000fe40000010100 */
[----:B------:R-:W-:-:S02]  /*0d40*/  FMUL.FTZ R192, R176, R201 ;  /* 0x000000c9b0c07220 */ /* 0x000fc40000410000 */
[----:B------:R-:W-:Y:S02]  /*0d50*/  FADD.FTZ R128, R179, R128 ;  /* 0x00000080b3807221 */ /* 0x000fe40000010000 */
[-C--:B------:R-:W-:Y:S02]  /*0d60*/  FFMA.FTZ R157, R198, R179.reuse, R157 ;  /* 0x000000b3c69d7223 */ /* 0x080fe4000001009d */
[----:B------:R-:W-:Y:S02]  /*0d70*/  FMUL.FTZ R200, R30, R179 ;  /* 0x000000b31ec87220 */ /* 0x000fe40000410000 */
[----:B------:R-:W-:Y:S02]  /*0d80*/  FMUL.FTZ R180, R176, R215 ;  /* 0x000000d7b0b47220 */ /* 0x000fe40000410000 */
[----:B------:R-:W-:Y:S02]  /*0d90*/  FMUL.FTZ R66, R34, R185 ;  /* 0x000000b922427220 */ /* 0x000fe40000410000 */
[----:B------:R-:W-:-:S02]  /*0da0*/  FMUL.FTZ R179, R176, R221 ;  /* 0x000000ddb0b37220 */ /* 0x000fc40000410000 */
[----:B------:R-:W-:Y:S02]  /*0db0*/  FADD.FTZ R215, R78, R193 ;  /* 0x000000c14ed77221 */ /* 0x000fe40000010000 */
[----:B------:R-:W-:Y:S02]  /*0dc0*/  FMUL.FTZ R194, R176, R199 ;  /* 0x000000c7b0c27220 */ /* 0x000fe40000410000 */
[----:B------:R-:W-:Y:S02]  /*0dd0*/  FFMA.FTZ R221, R206, R193, R80 ;  /* 0x000000c1cedd7223 */ /* 0x000fe40000010050 */
[C---:B------:R-:W-:Y:S02]  /*0de0*/  FADD.FTZ R237, -R190.reuse, R196 ;  /* 0x000000c4beed7221 */ /* 0x040fe40000010100 */
[----:B------:R-:W-:Y:S02]  /*0df0*/  FADD.FTZ R213, -R190, R213 ;  /* 0x000000d5bed57221 */ /* 0x000fe40000010100 */
        /* <DEDUP_REMOVED lines=9> */
[C---:B------:R-:W-:Y:S02]  /*0e90*/  FMUL.FTZ R203, R176.reuse, R237 ;  /* 0x000000edb0cb7220 */ /* 0x040fe40000410000 */
[-C--:B------:R-:W-:Y:S02]  /*0ea0*/  FFMA.FTZ R159, R67, R64.reuse, R159 ;  /* 0x00000040439f7223 */ /* 0x080fe4000001009f */
        /* <DEDUP_REMOVED lines=9> */
[----:B------:R-:W-:Y:S01]  /*0f40*/  FADD.FTZ R213, R213, R202 ;  /* 0x000000cad5d57221 */ /* 0x000fe20000010000 */
[----:B------:R-:W-:Y:S01]  /*0f50*/  HADD2.F32 R235, -RZ, R69.H0_H0 ;  /* 0x20000045ffeb7230 */ /* 0x000fe20000004100 */
[----:B------:R-:W-:Y:S01]  /*0f60*/  FFMA.FTZ R221, R203, R202, R221 ;  /* 0x000000cacbdd7223 */ /* 0x000fe200000100dd */
[----:B------:R-:W-:Y:S01]  /*0f70*/  HADD2.F32 R191, -RZ, R72.H0_H0 ;  /* 0x20000048ffbf7230 */ /* 0x000fe20000004100 */
[C---:B------:R-:W-:Y:S01]  /*0f80*/  FMUL.FTZ R196, R176.reuse, R243 ;  /* 0x000000f3b0c47220 */ /* 0x040fe20000410000 */
[--C-:B------:R-:W-:Y:S01]  /*0f90*/  HADD2.F32 R231, -RZ, R70.reuse.H0_H0 ;  /* 0x20000046ffe77230 */ /* 0x100fe20000004100 */
[----:B------:R-:W-:Y:S01]  /*0fa0*/  FMUL.FTZ R199, R31, R184 ;  /* 0x000000b81fc77220 */ /* 0x000fe20000410000 */
[----:B------:R-:W-:Y:S01]  /*0fb0*/  HADD2.F32 R229, -RZ, R70.H1_H1 ;  /* 0x30000046ffe57230 */ /* 0x000fe20000004100 */
[----:B------:R-:W-:Y:S01]  /*0fc0*/  FADD.FTZ R78, R213, R200 ;  /* 0x000000c8d54e7221 */ /* 0x000fe20000010000 */
[----:B------:R-:W-:Y:S01]  /*0fd0*/  HADD2.F32 R227, -RZ, R71.H0_H0 ;  /* 0x20000047ffe37230 */ /* 0x000fe20000004100 */
[----:B------:R-:W-:Y:S01]  /*0fe0*/  FMUL.FTZ R201, R176, R241 ;  /* 0x000000f1b0c97220 */ /* 0x000fe20000410000 */
[----:B------:R-:W-:Y:S01]  /*0ff0*/  HADD2.F32 R233, -RZ, R69.H1_H1 ;  /* 0x30000045ffe97230 */ /* 0x000fe20000004100 */
[----:B------:R-:W-:Y:S01]  /*1000*/  FFMA.FTZ R80, R198, R200, R221 ;  /* 0x000000c8c6507223 */ /* 0x000fe200000100dd */
[----:B------:R-:W-:-:S02]  /*1010*/  HADD2.F32 R207, -RZ, R79.H0_H0 ;  /* 0x2000004fffcf7230 */ /* 0x000fc40000004100 */
[----:B------:R-:W-:Y:S02]  /*1020*/  HADD2.F32 R70, -RZ, R79.H1_H1 ;  /* 0x3000004fff467230 */ /* 0x000fe40000004100 */
[--C-:B------:R-:W-:Y:S02]  /*1030*/  HADD2.F32 R205, -RZ, R84.reuse.H0_H0 ;  /* 0x20000054ffcd7230 */ /* 0x100fe40000004100 */
[----:B------:R-:W-:Y:S02]  /*1040*/  HADD2.F32 R223, -RZ, R84.H1_H1 ;  /* 0x30000054ffdf7230 */ /* 0x000fe40000004100 */
[--C-:B------:R-:W-:Y:S02]  /*1050*/  HADD2.F32 R71, -RZ, R85.reuse.H0_H0 ;  /* 0x20000055ff477230 */ /* 0x100fe40000004100 */
[----:B------:R-:W-:Y:S02]  /*1060*/  HADD2.F32 R197, -RZ, R85.H1_H1 ;  /* 0x30000055ffc57230 */ /* 0x000fe40000004100 */
[----:B------:R-:W-:-:S02]  /*1070*/  HADD2.F32 R72, -RZ, R86.H0_H0 ;  /* 0x20000056ff487230 */ /* 0x000fc40000004100 */
[----:B------:R-:W-:Y:S01]  /*1080*/  HADD2.F32 R225, -RZ, R86.H1_H1 ;  /* 0x30000056ffe17230 */ /* 0x000fe20000004100 */
[----:B------:R-:W-:Y:S01]  /*1090*/  FADD.FTZ R235, -R190, R235 ;  /* 0x000000ebbeeb7221 */ /* 0x000fe20000010100 */
[--C-:B------:R-:W-:Y:S01]  /*10a0*/  HADD2.F32 R181, -RZ, R75.reuse.H0_H0 ;  /* 0x2000004bffb57230 */ /* 0x100fe20000004100 */
[----:B------:R-:W-:Y:S01]  /*10b0*/  FADD.FTZ R126, R191, R126 ;  /* 0x0000007ebf7e7221 */ /* 0x000fe20000010000 */
[----:B------:R-:W-:Y:S01]  /*10c0*/  HADD2.F32 R182, -RZ, R75.H1_H1 ;  /* 0x3000004bffb67230 */ /* 0x000fe20000004100 */
[-C--:B------:R-:W-:Y:S01]  /*10d0*/  FFMA.FTZ R155, R196, R191.reuse, R155 ;  /* 0x000000bfc49b7223 */ /* 0x080fe2000001009b */
[--C-:B------:R-:W-:Y:S01]  /*10e0*/  HADD2.F32 R75, -RZ, R81.reuse.H0_H0 ;  /* 0x20000051ff4b7230 */ /* 0x100fe20000004100 */
[----:B------:R-:W-:Y:S01]  /*10f0*/  FMUL.FTZ R191, R24, R191 ;  /* 0x000000bf18bf7220 */ /* 0x000fe20000410000 */
[----:B------:R-:W-:Y:S01]  /*1100*/  HADD2.F32 R76, -RZ, R81.H1_H1 ;  /* 0x30000051ff4c7230 */ /* 0x000fe20000004100 */
[----:B------:R-:W-:Y:S01]  /*1110*/  FADD.FTZ R78, R78, R199 ;  /* 0x000000c74e4e7221 */ /* 0x000fe20000010000 */
[----:B------:R-:W-:Y:S01]  /*1120*/  HADD2.F32 R177, -RZ, R73.H0_H0 ;  /* 0x20000049ffb17230 */ /* 0x000fe20000004100 */
[----:B------:R-:W-:-:S02]  /*1130*/  FFMA.FTZ R84, R201, R199, R80 ;  /* 0x000000c7c9547223 */ /* 0x000fc40000010050 */
        /* <DEDUP_REMOVED lines=16> */
[----:B------:R-:W-:Y:S01]  /*1240*/  FADD.FTZ R78, R78, R191 ;  /* 0x000000bf4e4e7221 */ /* 0x000fe20000010000 */
[----:B------:R-:W-:Y:S01]  /*1250*/  HADD2.F32 R69, -RZ, R73.H1_H1 ;  /* 0x30000049ff457230 */ /* 0x000fe20000004100 */
[----:B------:R-:W-:-:S02]  /*1260*/  FFMA.FTZ R84, R196, R191, R84 ;  /* 0x000000bfc4547223 */ /* 0x000fc40000010054 */
        /* <DEDUP_REMOVED lines=17> */
[C---:B------:R-:W-:Y:S02]  /*1380*/  FMUL.FTZ R89, R176.reuse, R229 ;  /* 0x000000e5b0597220 */ /* 0x040fe40000410000 */
[-C--:B------:R-:W-:Y:S02]  /*1390*/  FFMA.FTZ R151, R91, R68.reuse, R151 ;  /* 0x000000445b977223 */ /* 0x080fe40000010097 */
[----:B------:R-:W-:Y:S02]  /*13a0*/  FMUL.FTZ R80, R176, R209 ;  /* 0x000000d1b0507220 */ /* 0x000fe40000410000 */
        /* <DEDUP_REMOVED lines=14> */
[----:B------:R-:W-:Y:S01]  /*1490*/  FADD.FTZ R86, R209, R178 ;  /* 0x000000b2d1567221 */ /* 0x000fe20000010000 */
[----:B------:R-:W-:Y:S01]  /*14a0*/  HADD2.F32 R62, -RZ, R83.H1_H1 ;  /* 0x30000053ff3e7230 */ /* 0x000fe20000004100 */
        /* <DEDUP_REMOVED lines=10> */
[----:B------:R-:W-:Y:S02]  /*1550*/  FADD.FTZ R113, R62, R113 ;  /* 0x000000713e717221 */ /* 0x000fe40000010000 */
[-C--:B------:R-:W-:Y:S02]  /*1560*/  FFMA.FTZ R142, R81, R62.reuse, R142 ;  /* 0x0000003e518e7223 */ /* 0x080fe4000001008e */
[----:B------:R-:W-:Y:S01]  /*1570*/  FMUL.FTZ R86, R15, R62 ;  /* 0x0000003e0f567220 */ /* 0x000fe20000410000 */
[----:B------:R-:W-:Y:S01]  /*1580*/  HADD2.F32 R79, -RZ, R83.H0_H0 ;  /* 0x20000053ff4f7230 */ /* 0x000fe20000004100 */
[----:B------:R-:W-:Y:S02]  /*1590*/  FMUL.FTZ R183, R16, R183 ;  /* 0x000000b710b77220 */ /* 0x000fe40000410000 */
[----:B------:R-:W-:Y:S01]  /*15a0*/  FADD.FTZ R62, R207, R182 ;  /* 0x000000b6cf3e7221 */ /* 0x000fe20000010000 */
[--C-:B------:R-:W-:Y:S01]  /*15b0*/  HADD2.F32 R83, -RZ, R88.reuse.H0_H0 ;  /* 0x20000058ff537230 */ /* 0x100fe20000004100 */
[----:B------:R-:W-:Y:S01]  /*15c0*/  FFMA.FTZ R78, R179, R182, R78 ;  /* 0x000000b6b34e7223 */ /* 0x000fe2000001004e */
[----:B------:R-:W-:Y:S01]  /*15d0*/  HADD2.F32 R216, -RZ, R88.H1_H1 ;  /* 0x30000058ffd87230 */ /* 0x000fe20000004100 */
[----:B------:R-:W-:-:S02]  /*15e0*/  FADD.FTZ R129, R184, R129 ;  /* 0x00000081b8817221 */ /* 0x000fc40000010000 */
[----:B------:R-:W-:Y:S02]  /*15f0*/  FFMA.FTZ R158, R201, R184, R158 ;  /* 0x000000b8c99e7223 */ /* 0x000fe4000001009e */
[----:B------:R-:W-:Y:S02]  /*1600*/  FMUL.FTZ R88, R176, R205 ;  /* 0x000000cdb0587220 */ /* 0x000fe40000410000 */
        /* <DEDUP_REMOVED lines=13> */
[----:B------:R-:W-:Y:S02]  /*16e0*/  FADD.FTZ R117, R76, R117 ;  /* 0x000000754c757221 */ /* 0x000fe40000010000 */
[-C--:B------:R-:W-:Y:S02]  /*16f0*/  FFMA.FTZ R146, R187, R76.reuse, R146 ;  /* 0x0000004cbb927223 */ /* 0x080fe40000010092 */
        /* <DEDUP_REMOVED lines=70> */
[----:B------:R-:W-:Y:S01]  /*1b60*/  FFMA.FTZ R205, R219, R62, R197 ;  /* 0x0000003edbcd7223 */ /* 0x000fe200000100c5 */
[----:B------:R-:W-:Y:S05]  /*1b70*/  BRA.DIV ~URZ, `(.L_x_1403) ;  /* 0x000030c27f007947 */ /* 0x000fea000b800000 */
[----:B------:R0:W1:Y:S02]  /*1b80*/  SHFL.BFLY PT, R197, R212, 0x1, 0x1f ;  /* 0x0c201f00d4c57f89 */ /* 0x00006400000e0000 */
.L_x_1407:
        /* <DEDUP_REMOVED lines=18> */
.L_x_1408:
[----:B--2---:R-:W-:Y:S01]  /*1cb0*/  FADD.FTZ R212, R212, R205 ;  /* 0x000000cdd4d47221 */ /* 0x004fe20000010000 */
[----:B-----5:R-:W-:Y:S01]  /*1cc0*/  @P0 MOV R61, R2 ;  /* 0x00000002003d0202 */ /* 0x020fe20000000f00 */
[----:B-1----:R-:W-:Y:S01]  /*1cd0*/  FADD.FTZ R60, R60, R207 ;  /* 0x000000cf3c3c7221 */ /* 0x002fe20000010000 */
[----:B------:R-:W-:Y:S01]  /*1ce0*/  @P0 LOP3.LUT P3, RZ, R2, 0xff00, RZ, 0xc0, !PT ;  /* 0x0000ff0002ff0812 */ /* 0x000fe2000786c0ff */
        /* <DEDUP_REMOVED lines=8> */
[C---:B------:R-:W-:Y:S01]  /*1d70*/  LOP3.LUT P2, RZ, R172.reuse, 0xff00, RZ, 0xc0, !PT ;  /* 0x0000ff00acff7812 */ /* 0x040fe2000784c0ff */
[-CC-:B------:R-:W-:Y:S01]  /*1d80*/  FFMA.FTZ R63, R63, R229.reuse, R230.reuse ;  /* 0x000000e53f3f7223 */ /* 0x180fe200000100e6 */
[----:B------:R-:W-:Y:S01]  /*1d90*/  LOP3.LUT P5, RZ, R172, 0xff0000, RZ, 0xc0, !PT ;  /* 0x00ff0000acff7812 */ /* 0x000fe200078ac0ff */
[----:B------:R-:W-:-:S02]  /*1da0*/  FFMA.FTZ R206, R206, R229, R230 ;  /* 0x000000e5cece7223 */ /* 0x000fc400000100e6 */
[----:B------:R-:W-:Y:S02]  /*1db0*/  FADD.FTZ R63, R204, -R63 ;  /* 0x8000003fcc3f7221 */ /* 0x000fe40000010000 */
[-C--:B------:R-:W-:Y:S02]  /*1dc0*/  FFMA.FTZ R61, R194, R229.reuse, R230 ;  /* 0x000000e5c23d7223 */ /* 0x080fe400000100e6 */
[----:B------:R-:W-:Y:S02]  /*1dd0*/  FADD.FTZ R193, R193, -R206 ;  /* 0x800000cec1c17221 */ /* 0x000fe40000010000 */
[-CC-:B------:R-:W-:Y:S02]  /*1de0*/  FFMA.FTZ R192, R192, R229.reuse, R230.reuse ;  /* 0x000000e5c0c07223 */ /* 0x180fe400000100e6 */
[----:B------:R-:W-:Y:S02]  /*1df0*/  FFMA.FTZ R197, R67, R229, R230 ;  /* 0x000000e543c57223 */ /* 0x000fe400000100e6 */
[----:B------:R-:W-:-:S02]  /*1e00*/  FMUL.FTZ R63, R176, R63 ;  /* 0x0000003fb03f7220 */ /* 0x000fc40000410000 */
[----:B------:R-:W-:Y:S01]  /*1e10*/  FADD.FTZ R67, R66, -R61 ;  /* 0x8000003d42437221 */ /* 0x000fe20000010000 */
[----:B------:R-:W-:Y:S01]  /*1e20*/  @P1 HADD2.F32 R61, -RZ, R36.H1_H1 ;  /* 0x30000024ff3d1230 */ /* 0x000fe20000004100 */
[----:B------:R-:W-:Y:S02]  /*1e30*/  FADD.FTZ R65, R65, -R192 ;  /* 0x800000c041417221 */ /* 0x000fe40000010000 */
[----:B------:R-:W-:Y:S02]  /*1e40*/  FMUL.FTZ R66, R176, R193 ;  /* 0x000000c1b0427220 */ /* 0x000fe40000410000 */
[----:B------:R-:W-:Y:S01]  /*1e50*/  @P1 FADD.FTZ R63, R63, R60 ;  /* 0x0000003c3f3f1221 */ /* 0x000fe20000010000 */
[--C-:B------:R-:W-:Y:S01]  /*1e60*/  @P1 HADD2.F32 R60, -RZ, R37.reuse.H0_H0 ;  /* 0x20000025ff3c1230 */ /* 0x100fe20000004100 */
[----:B------:R-:W-:Y:S01]  /*1e70*/  FADD.FTZ R215, R64, -R197 ;  /* 0x800000c540d77221 */ /* 0x000fe20000010000 */
[----:B------:R-:W-:Y:S01]  /*1e80*/  @P1 HADD2.F32 R197, -RZ, R37.H1_H1 ;  /* 0x30000025ffc51230 */ /* 0x000fe20000004100 */
[C---:B------:R-:W-:Y:S01]  /*1e90*/  FMUL.FTZ R67, R176.reuse, R67 ;  /* 0x00000043b0437220 */ /* 0x040fe20000410000 */
[----:B------:R-:W-:Y:S01]  /*1ea0*/  @P1 HADD2.F32 R64, -RZ, R38.H0_H0 ;  /* 0x20000026ff401230 */ /* 0x000fe20000004100 */
[----:B------:R-:W-:-:S02]  /*1eb0*/  FMUL.FTZ R214, R176, R65 ;  /* 0x00000041b0d67220 */ /* 0x000fc40000410000 */
[----:B------:R-:W-:Y:S02]  /*1ec0*/  @P1 FADD.FTZ R66, R66, R61 ;  /* 0x0000003d42421221 */ /* 0x000fe40000010000 */
[----:B------:R-:W-:Y:S02]  /*1ed0*/  FMUL.FTZ R215, R176, R215 ;  /* 0x000000d7b0d77220 */ /* 0x000fe40000410000 */
[----:B------:R-:W-:Y:S02]  /*1ee0*/  FMUL.FTZ R192, R63, c[0x0][0x1e8] ;  /* 0x00007a003fc07a20 */ /* 0x000fe40000410000 */
[----:B------:R-:W-:Y:S02]  /*1ef0*/  @P1 FADD.FTZ R67, R67, R60 ;  /* 0x0000003c43431221 */ /* 0x000fe40000010000 */
[----:B------:R-:W-:Y:S01]  /*1f00*/  @P1 FADD.FTZ R214, R214, R197 ;  /* 0x000000c5d6d61221 */ /* 0x000fe20000010000 */
[----:B------:R-:W-:Y:S01]  /*1f10*/  FSEL R60, R192, RZ, P6 ;  /* 0x000000ffc03c7208 */ /* 0x000fe20003000000 */
[----:B------:R-:W-:Y:S01]  /*1f20*/  FMUL.FTZ R193, R66, c[0x0][0x1e8] ;  /* 0x00007a0042c17a20 */ /* 0x000fe20000410000 */
[----:B------:R-:W-:Y:S01]  /*1f30*/  @P0 FSEL R192, R192, RZ, P4 ;  /* 0x000000ffc0c00208 */ /* 0x000fe20002000000 */
[----:B------:R-:W-:Y:S01]  /*1f40*/  @P1 FADD.FTZ R215, R215, R64 ;  /* 0x00000040d7d71221 */ /* 0x000fe20000010000 */
[----:B------:R-:W-:Y:S01]  /*1f50*/  @P0 LOP3.LUT P6, RZ, R2, 0xff0000, RZ, 0xc0, !PT ;  /* 0x00ff000002ff0812 */ /* 0x000fe200078cc0ff */
[----:B------:R-:W-:Y:S01]  /*1f60*/  FMUL.FTZ R194, R67, c[0x0][0x1e8] ;  /* 0x00007a0043c27a20 */ /* 0x000fe20000410000 */
[----:B------:R-:W-:Y:S01]  /*1f70*/  LOP3.LUT P4, RZ, R172, 0xff000000, RZ, 0xc0, !PT ;  /* 0xff000000acff7812 */ /* 0x000fe2000788c0ff */
[----:B------:R-:W-:Y:S01]  /*1f80*/  FMUL.FTZ R197, R214, c[0x0][0x1e8] ;  /* 0x00007a00d6c57a20 */ /* 0x000fe20000410000 */
[----:B------:R-:W-:Y:S01]  /*1f90*/  FSEL R65, R193, RZ, P2 ;  /* 0x000000ffc1417208 */ /* 0x000fe20001000000 */
[----:B------:R-:W-:Y:S01]  /*1fa0*/  FMUL.FTZ R204, R215, c[0x0][0x1e8] ;  /* 0x00007a00d7cc7a20 */ /* 0x000fe20000410000 */
[----:B------:R-:W-:Y:S01]  /*1fb0*/  @P0 FSEL R193, R193, RZ, P3 ;  /* 0x000000ffc1c10208 */ /* 0x000fe20001800000 */
[-CC-:B------:R-:W-:Y:S01]  /*1fc0*/  FFMA.FTZ R203, R203, R229.reuse, R230.reuse ;  /* 0x000000e5cbcb7223 */ /* 0x180fe200000100e6 */
[----:B------:R-:W-:Y:S01]  /*1fd0*/  @P0 LOP3.LUT P2, RZ, R2, 0xff000000, RZ, 0xc0, !PT ;  /* 0xff00000002ff0812 */ /* 0x000fe2000784c0ff */
[-CC-:B------:R-:W-:Y:S01]  /*1fe0*/  FFMA.FTZ R190, R190, R229.reuse, R230.reuse ;  /* 0x000000e5bebe7223 */ /* 0x180fe200000100e6 */
[----:B------:R-:W-:Y:S01]  /*1ff0*/  LOP3.LUT P3, RZ, R173, 0xff, RZ, 0xc0, !PT ;  /* 0x000000ffadff7812 */ /* 0x000fe2000786c0ff */
[----:B------:R-:W-:Y:S01]  /*2000*/  FADD.FTZ R203, R202, -R203 ;  /* 0x800000cbcacb7221 */ /* 0x000fe20000010000 */
[----:B------:R-:W-:Y:S01]  /*2010*/  FSEL R61, R194, RZ, P5 ;  /* 0x000000ffc23d7208 */ /* 0x000fe20002800000 */
[--C-:B------:R-:W-:Y:S01]  /*2020*/  FFMA.FTZ R196, R196, R229, R230.reuse ;  /* 0x000000e5c4c47223 */ /* 0x100fe200000100e6 */
[----:B------:R-:W-:Y:S01]  /*2030*/  MOV R172, R102 ;  /* 0x0000006600ac7202 */ /* 0x000fe20000000f00 */
[----:B------:R-:W-:Y:S01]  /*2040*/  FMUL.FTZ R222, R176, R203 ;  /* 0x000000cbb0de7220 */ /* 0x000fe20000410000 */
[----:B------:R-:W-:Y:S01]  /*2050*/  @P0 FSEL R194, R194, RZ, P6 ;  /* 0x000000ffc2c20208 */ /* 0x000fe20003000000 */
[-CC-:B------:R-:W-:Y:S01]  /*2060*/  FFMA.FTZ R188, R188, R229.reuse, R230.reuse ;  /* 0x000000e5bcbc7223 */ /* 0x180fe200000100e6 */
[----:B------:R-:W-:Y:S01]  /*2070*/  FSEL R64, R197, RZ, P4 ;  /* 0x000000ffc5407208 */ /* 0x000fe20002000000 */
[-C--:B------:R-:W-:Y:S01]  /*2080*/  FFMA.FTZ R91, R91, R229.reuse, R230 ;  /* 0x000000e55b5b7223 */ /* 0x080fe200000100e6 */
[----:B------:R-:W-:Y:S01]  /*2090*/  LOP3.LUT P5, RZ, R173, 0xff00, RZ, 0xc0, !PT ;  /* 0x0000ff00adff7812 */ /* 0x000fe200078ac0ff */
[----:B------:R-:W-:Y:S01]  /*20a0*/  FADD.FTZ R191, R191, -R196 ;  /* 0x800000c4bfbf7221 */ /* 0x000fe20000010000 */
[C---:B------:R-:W-:Y:S01]  /*20b0*/  LOP3.LUT P6, RZ, R173.reuse, 0xff0000, RZ, 0xc0, !PT ;  /* 0x00ff0000adff7812 */ /* 0x040fe200078cc0ff */
[----:B------:R-:W-:Y:S01]  /*20c0*/  FADD.FTZ R203, R68, -R91 ;  /* 0x8000005b44cb7221 */ /* 0x000fe20000010000 */
[----:B------:R-:W-:Y:S01]  /*20d0*/  LOP3.LUT P4, RZ, R173, 0xff000000, RZ, 0xc0, !PT ;  /* 0xff000000adff7812 */ /* 0x000fe2000788c0ff */
[-CC-:B------:R-:W-:Y:S01]  /*20e0*/  FFMA.FTZ R173, R198, R229.reuse, R230.reuse ;  /* 0x000000e5c6ad7223 */ /* 0x180fe200000100e6 */
[----:B------:R-:W-:Y:S01]  /*20f0*/  @P0 FSEL R197, R197, RZ, P2 ;  /* 0x000000ffc5c50208 */ /* 0x000fe20001000000 */
[----:B------:R-:W-:Y:S01]  /*2100*/  @P1 HADD2.F32 R68, -RZ, R40.H0_H0 ;  /* 0x20000028ff441230 */ /* 0x000fe20000004100 */
[----:B------:R-:W-:Y:S01]  /*2110*/  FSEL R220, R204, RZ, P3 ;  /* 0x000000ffccdc7208 */ /* 0x000fe20001800000 */
[----:B0-----:R-:W-:Y:S01]  /*2120*/  FADD.FTZ R205, R200, -R173 ;  /* 0x800000adc8cd7221 */ /* 0x001fe20000010000 */
[----:B------:R-:W-:Y:S01]  /*2130*/  LOP3.LUT P2, RZ, R172, 0xff, RZ, 0xc0, !PT ;  /* 0x000000ffacff7812 */ /* 0x000fe2000784c0ff */
[----:B------:R-:W-:Y:S01]  /*2140*/  @P1 HADD2.F32 R173, -RZ, R38.H1_H1 ;  /* 0x30000026ffad1230 */ /* 0x000fe20000004100 */
[----:B------:R-:W-:Y:S01]  /*2150*/  @P0 LOP3.LUT P3, RZ, R3, 0xff, RZ, 0xc0, !PT ;  /* 0x000000ff03ff0812 */ /* 0x000fe2000786c0ff */
[--C-:B------:R-:W-:Y:S01]  /*2160*/  FFMA.FTZ R200, R195, R229, R230.reuse ;  /* 0x000000e5c3c87223 */ /* 0x100fe200000100e6 */
[----:B------:R-:W-:Y:S01]  /*2170*/  @P0 MOV R172, R92 ;  /* 0x0000005c00ac0202 */ /* 0x000fe20000000f00 */
[----:B------:R-:W-:Y:S01]  /*2180*/  FMUL.FTZ R224, R176, R205 ;  /* 0x000000cdb0e07220 */ /* 0x000fe20000410000 */
[----:B------:R-:W-:Y:S01]  /*2190*/  @P0 FSEL R198, R204, RZ, P3 ;  /* 0x000000ffccc60208 */ /* 0x000fe20001800000 */
[----:B------:R-:W-:Y:S01]  /*21a0*/  @P1 FADD.FTZ R222, R222, R173 ;  /* 0x000000addede1221 */ /* 0x000fe20000010000 */
[----:B------:R-:W-:Y:S01]  /*21b0*/  @P0 LOP3.LUT P3, RZ, R172, 0xff, RZ, 0xc0, !PT ;  /* 0x000000ffacff0812 */ /* 0x000fe2000786c0ff */
[----:B------:R-:W-:Y:S01]  /*21c0*/  FFMA.FTZ R172, R201, R229, R230 ;  /* 0x000000e5c9ac7223 */ /* 0x000fe200000100e6 */
[----:B------:R-:W-:Y:S01]  /*21d0*/  @P1 HADD2.F32 R91, -RZ, R40.H1_H1 ;  /* 0x30000028ff5b1230 */ /* 0x000fe20000004100 */
[----:B------:R-:W-:Y:S01]  /*21e0*/  FADD.FTZ R201, R177, -R190 ;  /* 0x800000beb1c97221 */ /* 0x000fe20000010000 */
[----:B------:R-:W-:Y:S01]  /*21f0*/  @P1 HADD2.F32 R177, -RZ, R39.H0_H0 ;  /* 0x20000027ffb11230 */ /* 0x000fe20000004100 */
[----:B------:R-:W-:Y:S01]  /*2200*/  FADD.FTZ R199, R199, -R172 ;  /* 0x800000acc7c77221 */ /* 0x000fe20000010000 */
[----:B------:R-:W-:Y:S01]  /*2210*/  @P1 HADD2.F32 R172, -RZ, R41.H0_H0 ;  /* 0x20000029ffac1230 */ /* 0x000fe20000004100 */
[----:B------:R-:W-:Y:S01]  /*2220*/  FADD.FTZ R195, R69, -R188 ;  /* 0x800000bc45c37221 */ /* 0x000fe20000010000 */
[----:B------:R-:W-:Y:S01]  /*2230*/  @P1 HADD2.F32 R69, -RZ, R39.H1_H1 ;  /* 0x30000027ff451230 */ /* 0x000fe20000004100 */
[----:B------:R-:W-:Y:S01]  /*2240*/  FMUL.FTZ R204, R222, c[0x0][0x1e8] ;  /* 0x00007a00decc7a20 */ /* 0x000fe20000410000 */
[----:B------:R-:W-:Y:S01]  /*2250*/  @P0 MOV R188, R94 ;  /* 0x0000005e00bc0202 */ /* 0x000fe20000000f00 */
[----:B------:R-:W-:Y:S01]  /*2260*/  FADD.FTZ R189, R189, -R200 ;  /* 0x800000c8bdbd7221 */ /* 0x000fe20000010000 */
[----:B------:R-:W-:Y:S01]  /*2270*/  F2FP.PACK_AB R61, R64, R61 ;  /* 0x0000003d403d723e */ /* 0x000fe200000000ff */
[----:B------:R-:W-:Y:S01]  /*2280*/  FMUL.FTZ R226, R176, R199 ;  /* 0x000000c7b0e27220 */ /* 0x000fe20000410000 */
[----:B------:R-:W-:Y:S01]  /*2290*/  FSEL R221, R204, RZ, P5 ;  /* 0x000000ffccdd7208 */ /* 0x000fe20002800000 */
[----:B------:R-:W-:Y:S01]  /*22a0*/  @P1 FADD.FTZ R224, R224, R177 ;  /* 0x000000b1e0e01221 */ /* 0x000fe20000010000 */
[----:B------:R-:W-:Y:S01]  /*22b0*/  @P0 LOP3.LUT P5, RZ, R3, 0xff00, RZ, 0xc0, !PT ;  /* 0x0000ff0003ff0812 */ /* 0x000fe200078ac0ff */
[C---:B------:R-:W-:Y:S01]  /*22c0*/  FMUL.FTZ R199, R176.reuse, R191 ;  /* 0x000000bfb0c77220 */ /* 0x040fe20000410000 */
[----:B------:R-:W-:Y:S01]  /*22d0*/  F2FP.PACK_AB R60, R65, R60 ;  /* 0x0000003c413c723e */ /* 0x000fe200000000ff */
[----:B------:R-:W-:Y:S01]  /*22e0*/  FMUL.FTZ R200, R176, R189 ;  /* 0x000000bdb0c87220 */ /* 0x000fe20000410000 */
[----:B------:R-:W-:Y:S01]  /*22f0*/  @P0 FSEL R204, R204, RZ, P5 ;  /* 0x000000ffcccc0208 */ /* 0x000fe20002800000 */
[----:B------:R-:W-:Y:S01]  /*2300*/  @P1 FADD.FTZ R226, R226, R69 ;  /* 0x00000045e2e21221 */ /* 0x000fe20000010000 */
[----:B------:R-:W-:Y:S01]  /*2310*/  @P1 HADD2.F32 R69, -RZ, R41.H1_H1 ;  /* 0x30000029ff451230 */ /* 0x000fe20000004100 */
[----:B------:R-:W-:Y:S01]  /*2320*/  @P1 FADD.FTZ R199, R199, R68 ;  /* 0x00000044c7c71221 */ /* 0x000fe20000010000 */
[--C-:B------:R-:W-:Y:S01]  /*2330*/  @P1 HADD2.F32 R68, -RZ, R42.reuse.H0_H0 ;  /* 0x2000002aff441230 */ /* 0x100fe20000004100 */
[----:B------:R-:W-:Y:S01]  /*2340*/  FMUL.FTZ R205, R224, c[0x0][0x1e8] ;  /* 0x00007a00e0cd7a20 */ /* 0x000fe20000410000 */
[----:B------:R-:W-:Y:S01]  /*2350*/  @P0 LOP3.LUT P5, RZ, R3, 0xff0000, RZ, 0xc0, !PT ;  /* 0x00ff000003ff0812 */ /* 0x000fe200078ac0ff */
[C---:B------:R-:W-:Y:S01]  /*2360*/  FMUL.FTZ R201, R176.reuse, R201 ;  /* 0x000000c9b0c97220 */ /* 0x040fe20000410000 */
[----:B------:R-:W-:Y:S01]  /*2370*/  @P0 F2FP.PACK_AB R192, RZ, R192 ;  /* 0x000000c0ffc0023e */ /* 0x000fe200000000ff */
[----:B------:R-:W-:Y:S01]  /*2380*/  FMUL.FTZ R202, R176, R195 ;  /* 0x000000c3b0ca7220 */ /* 0x000fe20000410000 */
[----:B------:R-:W-:Y:S01]  /*2390*/  FSEL R227, R205, RZ, P6 ;  /* 0x000000ffcde37208 */ /* 0x000fe20003000000 */
[----:B------:R-:W-:Y:S01]  /*23a0*/  @P1 FADD.FTZ R200, R200, R91 ;  /* 0x0000005bc8c81221 */ /* 0x000fe20000010000 */
[----:B------:R-:W-:Y:S01]  /*23b0*/  @P0 LOP3.LUT P6, RZ, R3, 0xff000000, RZ, 0xc0, !PT ;  /* 0xff00000003ff0812 */ /* 0x000fe200078cc0ff */
[----:B------:R-:W-:Y:S01]  /*23c0*/  FMUL.FTZ R203, R176, R203 ;  /* 0x000000cbb0cb7220 */ /* 0x000fe20000410000 */
[----:B------:R-:W-:Y:S01]  /*23d0*/  @P0 FSEL R205, R205, RZ, P5 ;  /* 0x000000ffcdcd0208 */ /* 0x000fe20002800000 */
[----:B------:R-:W-:Y:S01]  /*23e0*/  FMUL.FTZ R206, R226, c[0x0][0x1e8] ;  /* 0x00007a00e2ce7a20 */ /* 0x000fe20000410000 */
[----:B------:R-:W-:Y:S01]  /*23f0*/  LOP3.LUT P5, RZ, R102, 0xff00, RZ, 0xc0, !PT ;  /* 0x0000ff0066ff7812 */ /* 0x000fe200078ac0ff */
[----:B------:R-:W-:Y:S01]  /*2400*/  FMUL.FTZ R91, R199, c[0x0][0x1e8] ;  /* 0x00007a00c75b7a20 */ /* 0x000fe20000410000 */
[----:B------:R-:W-:Y:S01]  /*2410*/  @P0 F2FP.PACK_AB R194, RZ, R194 ;  /* 0x000000c2ffc2023e */ /* 0x000fe200000000ff */
[----:B------:R-:W-:Y:S01]  /*2420*/  @P1 FADD.FTZ R201, R201, R172 ;  /* 0x000000acc9c91221 */ /* 0x000fe20000010000 */
[----:B------:R-:W-:Y:S01]  /*2430*/  FSEL R228, R206, RZ, P4 ;  /* 0x000000ffcee47208 */ /* 0x000fe20002000000 */
[----:B------:R-:W-:Y:S01]  /*2440*/  @P1 FADD.FTZ R202, R202, R69 ;  /* 0x00000045caca1221 */ /* 0x000fe20000010000 */
[----:B------:R-:W-:Y:S01]  /*2450*/  @P0 LOP3.LUT P4, RZ, R92, 0xff00, RZ, 0xc0, !PT ;  /* 0x0000ff005cff0812 */ /* 0x000fe2000788c0ff */
[-C--:B------:R-:W-:Y:S01]  /*2460*/  FFMA.FTZ R89, R89, R229.reuse, R230 ;  /* 0x000000e559597223 */ /* 0x080fe200000100e6 */
[----:B------:R-:W-:Y:S01]  /*2470*/  @P0 FSEL R206, R206, RZ, P6 ;  /* 0x000000ffcece0208 */ /* 0x000fe20003000000 */
[----:B------:R-:W-:Y:S01]  /*2480*/  @P1 FADD.FTZ R203, R203, R68 ;  /* 0x00000044cbcb1221 */ /* 0x000fe20000010000 */
[C---:B------:R-:W-:Y:S01]  /*2490*/  FSEL R68, R91.reuse, RZ, P2 ;  /* 0x000000ff5b447208 */ /* 0x040fe20001000000 */
[----:B------:R-:W-:Y:S01]  /*24a0*/  FMUL.FTZ R172, R200, c[0x0][0x1e8] ;  /* 0x00007a00c8ac7a20 */ /* 0x000fe20000410000 */
[----:B------:R-:W-:Y:S01]  /*24b0*/  @P0 FSEL R91, R91, RZ, P3 ;  /* 0x000000ff5b5b0208 */ /* 0x000fe20001800000 */
[----:B------:R-:W-:Y:S01]  /*24c0*/  FFMA.FTZ R90, R90, R229, R230 ;  /* 0x000000e55a5a7223 */ /* 0x000fe200000100e6 */
[----:B------:R-:W-:Y:S01]  /*24d0*/  LOP3.LUT P6, RZ, R102, 0xff0000, RZ, 0xc0, !PT ;  /* 0x00ff000066ff7812 */ /* 0x000fe200078cc0ff */
[----:B------:R-:W-:Y:S01]  /*24e0*/  FMUL.FTZ R173, R201, c[0x0][0x1e8] ;  /* 0x00007a00c9ad7a20 */ /* 0x000fe20000410000 */
[----:B------:R-:W-:Y:S01]  /*24f0*/  @P0 LOP3.LUT P2, RZ, R92, 0xff0000, RZ, 0xc0, !PT ;  /* 0x00ff00005cff0812 */ /* 0x000fe2000784c0ff */
[----:B------:R-:W-:Y:S01]  /*2500*/  FMUL.FTZ R177, R202, c[0x0][0x1e8] ;  /* 0x00007a00cab17a20 */ /* 0x000fe20000410000 */
[----:B------:R-:W-:Y:S01]  /*2510*/  LOP3.LUT P3, RZ, R102, 0xff000000, RZ, 0xc0, !PT ;  /* 0xff00000066ff7812 */ /* 0x000fe2000786c0ff */
[----:B------:R-:W-:Y:S01]  /*2520*/  FADD.FTZ R89, R178, -R89 ;  /* 0x80000059b2597221 */ /* 0x000fe20000010000 */
[C---:B------:R-:W-:Y:S01]  /*2530*/  FSEL R69, R172.reuse, RZ, P5 ;  /* 0x000000ffac457208 */ /* 0x040fe20002800000 */
[----:B------:R-:W-:Y:S01]  /*2540*/  FADD.FTZ R181, R181, -R90 ;  /* 0x8000005ab5b57221 */ /* 0x000fe20000010000 */
[----:B------:R-:W-:Y:S01]  /*2550*/  @P0 FSEL R102, R172, RZ, P4 ;  /* 0x000000ffac660208 */ /* 0x000fe20002000000 */
[----:B------:R-:W-:Y:S01]  /*2560*/  @P1 HADD2.F32 R90, -RZ, R42.H1_H1 ;  /* 0x3000002aff5a1230 */ /* 0x000fe20000004100 */
[----:B------:R-:W-:Y:S01]  /*2570*/  FSEL R195, R173, RZ, P6 ;  /* 0x000000ffadc37208 */ /* 0x000fe20003000000 */
[----:B------:R-:W-:Y:S01]  /*2580*/  FMUL.FTZ R189, R203, c[0x0][0x1e8] ;  /* 0x00007a00cbbd7a20 */ /* 0x000fe20000410000 */
[----:B------:R-:W-:Y:S01]  /*2590*/  @P0 FSEL R172, R173, RZ, P2 ;  /* 0x000000ffadac0208 */ /* 0x000fe20001000000 */
[----:B------:R-:W-:Y:S01]  /*25a0*/  FMUL.FTZ R209, R176, R89 ;  /* 0x00000059b0d17220 */ /* 0x000fe20000410000 */
[----:B------:R-:W-:Y:S01]  /*25b0*/  FSEL R196, R177, RZ, P3 ;  /* 0x000000ffb1c47208 */ /* 0x000fe20001800000 */
[-CC-:B------:R-:W-:Y:S01]  /*25c0*/  FFMA.FTZ R179, R179, R229.reuse, R230.reuse ;  /* 0x000000e5b3b37223 */ /* 0x180fe200000100e6 */
[C---:B------:R-:W-:Y:S01]  /*25d0*/  LOP3.LUT P4, RZ, R103.reuse, 0xff, RZ, 0xc0, !PT ;  /* 0x000000ff67ff7812 */ /* 0x040fe2000788c0ff */
[-C--:B------:R-:W-:Y:S01]  /*25e0*/  FFMA.FTZ R184, R184, R229.reuse, R230 ;  /* 0x000000e5b8b87223 */ /* 0x080fe200000100e6 */
[----:B------:R-:W-:Y:S01]  /*25f0*/  LOP3.LUT P6, RZ, R103, 0xff00, RZ, 0xc0, !PT ;  /* 0x0000ff0067ff7812 */ /* 0x000fe200078cc0ff */
[----:B------:R-:W-:Y:S01]  /*2600*/  @P1 FADD.FTZ R209, R209, R90 ;  /* 0x0000005ad1d11221 */ /* 0x000fe20000010000 */
[C---:B------:R-:W-:Y:S01]  /*2610*/  LOP3.LUT P2, RZ, R103.reuse, 0xff0000, RZ, 0xc0, !PT ;  /* 0x00ff000067ff7812 */ /* 0x040fe2000784c0ff */
[----:B------:R-:W-:Y:S01]  /*2620*/  FADD.FTZ R179, R182, -R179 ;  /* 0x800000b3b6b37221 */ /* 0x000fe20000010000 */
[----:B------:R-:W-:Y:S01]  /*2630*/  LOP3.LUT P3, RZ, R103, 0xff000000, RZ, 0xc0, !PT ;  /* 0xff00000067ff7812 */ /* 0x000fe2000786c0ff */
[-CC-:B------:R-:W-:Y:S01]  /*2640*/  FFMA.FTZ R185, R185, R229.reuse, R230.reuse ;  /* 0x000000e5b9b97223 */ /* 0x180fe200000100e6 */
[----:B------:R-:W-:Y:S01]  /*2650*/  MOV R103, R100 ;  /* 0x0000006400677202 */ /* 0x000fe20000000f00 */
[-C--:B------:R-:W-:Y:S01]  /*2660*/  FFMA.FTZ R180, R180, R229.reuse, R230 ;  /* 0x000000e5b4b47223 */ /* 0x080fe200000100e6 */
[----:B------:R-:W-:Y:S01]  /*2670*/  FSEL R207, R189, RZ, P4 ;  /* 0x000000ffbdcf7208 */ /* 0x000fe20002000000 */
[----:B------:R-:W-:Y:S01]  /*2680*/  FMUL.FTZ R182, R209, c[0x0][0x1e8] ;  /* 0x00007a00d1b67a20 */ /* 0x000fe20000410000 */
[----:B------:R-:W-:Y:S01]  /*2690*/  LOP3.LUT P4, RZ, R103, 0xff, RZ, 0xc0, !PT ;  /* 0x000000ff67ff7812 */ /* 0x000fe2000788c0ff */
[----:B------:R-:W-:Y:S01]  /*26a0*/  FADD.FTZ R103, R75, -R184 ;  /* 0x800000b84b677221 */ /* 0x000fe20000010000 */
[--C-:B------:R-:W-:Y:S01]  /*26b0*/  @P1 HADD2.F32 R75, -RZ, R43.reuse.H0_H0 ;  /* 0x2000002bff4b1230 */ /* 0x100fe20000004100 */
[----:B------:R-:W-:Y:S01]  /*26c0*/  FFMA.FTZ R187, R187, R229, R230 ;  /* 0x000000e5bbbb7223 */ /* 0x000fe200000100e6 */
[----:B------:R-:W-:Y:S01]  /*26d0*/  FSEL R208, R182, RZ, P6 ;  /* 0x000000ffb6d07208 */ /* 0x000fe20003000000 */
[----:B------:R-:W-:Y:S01]  /*26e0*/  FMUL.FTZ R210, R176, R181 ;  /* 0x000000b5b0d27220 */ /* 0x000fe20000410000 */
[----:B------:R-:W-:Y:S01]  /*26f0*/  @P0 LOP3.LUT P6, RZ, R93, 0xff00, RZ, 0xc0, !PT ;  /* 0x0000ff005dff0812 */ /* 0x000fe200078cc0ff */
[----:B------:R-:W-:Y:S01]  /*2700*/  FADD.FTZ R185, R74, -R185 ;  /* 0x800000b94ab97221 */ /* 0x000fe20000010000 */
[----:B------:R-:W-:Y:S01]  /*2710*/  @P1 HADD2.F32 R74, -RZ, R43.H1_H1 ;  /* 0x3000002bff4a1230 */ /* 0x000fe20000004100 */
[----:B------:R-:W-:Y:S01]  /*2720*/  FADD.FTZ R183, R183, -R180 ;  /* 0x800000b4b7b77221 */ /* 0x000fe20000010000 */
[----:B------:R-:W-:Y:S01]  /*2730*/  @P0 LOP3.LUT P5, RZ, R92, 0xff000000, RZ, 0xc0, !PT ;  /* 0xff0000005cff0812 */ /* 0x000fe200078ac0ff */
[----:B------:R-:W-:Y:S01]  /*2740*/  FADD.FTZ R187, R76, -R187 ;  /* 0x800000bb4cbb7221 */ /* 0x000fe20000010000 */
[--C-:B------:R-:W-:Y:S01]  /*2750*/  @P1 HADD2.F32 R76, -RZ, R44.reuse.H1_H1 ;  /* 0x3000002cff4c1230 */ /* 0x100fe20000004100 */
[----:B------:R-:W-:Y:S01]  /*2760*/  @P1 FADD.FTZ R210, R210, R75 ;  /* 0x0000004bd2d21221 */ /* 0x000fe20000010000 */
[--C-:B------:R-:W-:Y:S01]  /*2770*/  @P1 HADD2.F32 R75, -RZ, R45.reuse.H0_H0 ;  /* 0x2000002dff4b1230 */ /* 0x100fe20000004100 */
[----:B------:R-:W-:Y:S01]  /*2780*/  FMUL.FTZ R211, R176, R179 ;  /* 0x000000b3b0d37220 */ /* 0x000fe20000410000 */
[----:B------:R-:W-:Y:S01]  /*2790*/  @P0 FSEL R182, R182, RZ, P6 ;  /* 0x000000ffb6b60208 */ /* 0x000fe20003000000 */
[C---:B------:R-:W-:Y:S01]  /*27a0*/  FMUL.FTZ R179, R176.reuse, R185 ;  /* 0x000000b9b0b37220 */ /* 0x040fe20000410000 */
[----:B------:R-:W-:Y:S01]  /*27b0*/  @P0 LOP3.LUT P6, RZ, R93, 0xff0000, RZ, 0xc0, !PT ;  /* 0x00ff00005dff0812 */ /* 0x000fe200078cc0ff */
[----:B------:R-:W-:Y:S01]  /*27c0*/  FMUL.FTZ R178, R176, R183 ;  /* 0x000000b7b0b27220 */ /* 0x000fe20000410000 */
[----:B------:R-:W-:Y:S01]  /*27d0*/  @P0 FSEL R173, R177, RZ, P5 ;  /* 0x000000ffb1ad0208 */ /* 0x000fe20002800000 */
[----:B------:R-:W-:Y:S01]  /*27e0*/  FMUL.FTZ R183, R210, c[0x0][0x1e8] ;  /* 0x00007a00d2b77a20 */ /* 0x000fe20000410000 */
[----:B------:R-:W-:Y:S01]  /*27f0*/  @P0 LOP3.LUT P5, RZ, R93, 0xff, RZ, 0xc0, !PT ;  /* 0x000000ff5dff0812 */ /* 0x000fe200078ac0ff */
[----:B------:R-:W-:Y:S01]  /*2800*/  @P1 FADD.FTZ R211, R211, R74 ;  /* 0x0000004ad3d31221 */ /* 0x000fe20000010000 */
[----:B------:R-:W-:Y:S01]  /*2810*/  @P1 HADD2.F32 R74, -RZ, R45.H1_H1 ;  /* 0x3000002dff4a1230 */ /* 0x000fe20000004100 */
[C---:B------:R-:W-:Y:S01]  /*2820*/  FMUL.FTZ R180, R176.reuse, R103 ;  /* 0x00000067b0b47220 */ /* 0x040fe20000410000 */
[----:B------:R-:W-:Y:S01]  /*2830*/  @P1 HADD2.F32 R89, -RZ, R44.H0_H0 ;  /* 0x2000002cff591230 */ /* 0x000fe20000004100 */
[----:B------:R-:W-:Y:S01]  /*2840*/  @P1 FADD.FTZ R179, R179, R76 ;  /* 0x0000004cb3b31221 */ /* 0x000fe20000010000 */
[C---:B------:R-:W-:Y:S01]  /*2850*/  FSEL R212, R183.reuse, RZ, P2 ;  /* 0x000000ffb7d47208 */ /* 0x040fe20001000000 */
[----:B------:R-:W-:Y:S01]  /*2860*/  FMUL.FTZ R181, R176, R187 ;  /* 0x000000bbb0b57220 */ /* 0x000fe20000410000 */
[----:B------:R-:W-:Y:S01]  /*2870*/  @P0 FSEL R183, R183, RZ, P6 ;  /* 0x000000ffb7b70208 */ /* 0x000fe20003000000 */
[----:B------:R-:W-:Y:S01]  /*2880*/  @P1 FADD.FTZ R180, R180, R75 ;  /* 0x0000004bb4b41221 */ /* 0x000fe20000010000 */
[----:B------:R-:W-:Y:S01]  /*2890*/  LOP3.LUT P6, RZ, R100, 0xff00, RZ, 0xc0, !PT ;  /* 0x0000ff0064ff7812 */ /* 0x000fe200078cc0ff */
[----:B------:R-:W-:Y:S01]  /*28a0*/  FMUL.FTZ R75, R179, c[0x0][0x1e8] ;  /* 0x00007a00b34b7a20 */ /* 0x000fe20000410000 */
[----:B------:R-:W-:Y:S01]  /*28b0*/  @P0 FSEL R177, R189, RZ, P5 ;  /* 0x000000ffbdb10208 */ /* 0x000fe20002800000 */
[----:B------:R-:W-:Y:S01]  /*28c0*/  @P1 FADD.FTZ R181, R181, R74 ;  /* 0x0000004ab5b51221 */ /* 0x000fe20000010000 */
[----:B------:R-:W-:Y:S01]  /*28d0*/  @P0 LOP3.LUT P5, RZ, R188, 0xff, RZ, 0xc0, !PT ;  /* 0x000000ffbcff0812 */ /* 0x000fe200078ac0ff */
[----:B------:R-:W-:Y:S01]  /*28e0*/  @P1 FADD.FTZ R178, R178, R89 ;  /* 0x00000059b2b21221 */ /* 0x000fe20000010000 */
[----:B------:R-:W-:Y:S01]  /*28f0*/  FSEL R90, R75, RZ, P6 ;  /* 0x000000ff4b5a7208 */ /* 0x000fe20003000000 */
[-CC-:B------:R-:W-:Y:S01]  /*2900*/  FFMA.FTZ R188, R80, R229.reuse, R230.reuse ;  /* 0x000000e550bc7223 */ /* 0x180fe200000100e6 */
[----:B------:R-:W-:Y:S01]  /*2910*/  @P0 LOP3.LUT P6, RZ, R94, 0xff000000, RZ, 0xc0, !PT ;  /* 0xff0000005eff0812 */ /* 0x000fe200078cc0ff */
[----:B------:R-:W-:Y:S01]  /*2920*/  FMUL.FTZ R187, R181, c[0x0][0x1e8] ;  /* 0x00007a00b5bb7a20 */ /* 0x000fe20000410000 */
[----:B------:R-:W-:Y:S01]  /*2930*/  MOV R185, R98 ;  /* 0x0000006200b97202 */ /* 0x000fe20000000f00 */
[-C--:B------:R-:W-:Y:S01]  /*2940*/  FFMA.FTZ R77, R77, R229.reuse, R230 ;  /* 0x000000e54d4d7223 */ /* 0x080fe200000100e6 */
[----:B------:R-:W-:Y:S01]  /*2950*/  @P0 LOP3.LUT P2, RZ, R93, 0xff000000, RZ, 0xc0, !PT ;  /* 0xff0000005dff0812 */ /* 0x000fe2000784c0ff */
[----:B------:R-:W-:Y:S01]  /*2960*/  FMUL.FTZ R74, R178, c[0x0][0x1e8] ;  /* 0x00007a00b24a7a20 */ /* 0x000fe20000410000 */
[----:B------:R-:W-:Y:S01]  /*2970*/  @P0 FSEL R80, R187, RZ, P6 ;  /* 0x000000ffbb500208 */ /* 0x000fe20003000000 */
[----:B------:R-:W-:Y:S01]  /*2980*/  FADD.FTZ R73, R73, -R188 ;  /* 0x800000bc49497221 */ /* 0x000fe20000010000 */
[----:B------:R-:W-:Y:S01]  /*2990*/  LOP3.LUT P6, RZ, R185, 0xff, RZ, 0xc0, !PT ;  /* 0x000000ffb9ff7812 */ /* 0x000fe200078cc0ff */
[-CC-:B------:R-:W-:Y:S01]  /*29a0*/  FFMA.FTZ R81, R81, R229.reuse, R230.reuse ;  /* 0x000000e551517223 */ /* 0x180fe200000100e6 */
[----:B------:R-:W-:Y:S01]  /*29b0*/  FSEL R89, R74, RZ, P4 ;  /* 0x000000ff4a597208 */ /* 0x000fe20002000000 */
[-CC-:B------:R-:W-:Y:S01]  /*29c0*/  FFMA.FTZ R88, R88, R229.reuse, R230.reuse ;  /* 0x000000e558587223 */ /* 0x180fe200000100e6 */
[----:B------:R-:W-:Y:S01]  /*29d0*/  @P0 FSEL R74, R74, RZ, P5 ;  /* 0x000000ff4a4a0208 */ /* 0x000fe20002800000 */
[----:B------:R-:W-:Y:S01]  /*29e0*/  FADD.FTZ R77, R82, -R77 ;  /* 0x8000004d524d7221 */ /* 0x000fe20000010000 */
[--C-:B------:R-:W-:Y:S01]  /*29f0*/  @P1 HADD2.F32 R82, -RZ, R46.reuse.H0_H0 ;  /* 0x2000002eff521230 */ /* 0x100fe20000004100 */
[-CC-:B------:R-:W-:Y:S01]  /*2a00*/  FFMA.FTZ R85, R85, R229.reuse, R230.reuse ;  /* 0x000000e555557223 */ /* 0x180fe200000100e6 */
[----:B------:R-:W-:Y:S01]  /*2a10*/  LOP3.LUT P5, RZ, R100, 0xff000000, RZ, 0xc0, !PT ;  /* 0xff00000064ff7812 */ /* 0x000fe200078ac0ff */
[----:B------:R-:W-:Y:S01]  /*2a20*/  FFMA.FTZ R84, R84, R229, R230 ;  /* 0x000000e554547223 */ /* 0x000fe200000100e6 */
[----:B------:R-:W-:Y:S01]  /*2a30*/  @P0 LOP3.LUT P4, RZ, R94, 0xff0000, RZ, 0xc0, !PT ;  /* 0x00ff00005eff0812 */ /* 0x000fe2000788c0ff */
[----:B------:R-:W-:Y:S01]  /*2a40*/  FMUL.FTZ R185, R176, R73 ;  /* 0x00000049b0b97220 */ /* 0x000fe20000410000 */
[----:B------:R-:W-:Y:S01]  /*2a50*/  FSEL R103, R187, RZ, P5 ;  /* 0x000000ffbb677208 */ /* 0x000fe20002800000 */
[----:B------:R-:W-:Y:S01]  /*2a60*/  FMUL.FTZ R184, R211, c[0x0][0x1e8] ;  /* 0x00007a00d3b87a20 */ /* 0x000fe20000410000 */
[----:B------:R-:W-:Y:S01]  /*2a70*/  LOP3.LUT P5, RZ, R101, 0xff000000, RZ, 0xc0, !PT ;  /* 0xff00000065ff7812 */ /* 0x000fe200078ac0ff */
[----:B------:R-:W-:Y:S01]  /*2a80*/  FADD.FTZ R81, R86, -R81 ;  /* 0x8000005156517221 */ /* 0x000fe20000010000 */
[----:B------:R-:W-:Y:S01]  /*2a90*/  @P0 F2FP.PACK_AB R198, RZ, R198 ;  /* 0x000000c6ffc6023e */ /* 0x000fe200000000ff */
[----:B------:R-:W-:Y:S01]  /*2aa0*/  FADD.FTZ R83, R83, -R88 ;  /* 0x8000005853537221 */ /* 0x000fe20000010000 */
[C---:B------:R-:W-:Y:S01]  /*2ab0*/  FSEL R213, R184.reuse, RZ, P3 ;  /* 0x000000ffb8d57208 */ /* 0x040fe20001800000 */
[-CC-:B------:R-:W-:Y:S01]  /*2ac0*/  FFMA.FTZ R87, R87, R229.reuse, R230.reuse ;  /* 0x000000e557577223 */ /* 0x180fe200000100e6 */
[----:B------:R-:W-:Y:S01]  /*2ad0*/  @P0 FSEL R184, R184, RZ, P2 ;  /* 0x000000ffb8b80208 */ /* 0x000fe20001000000 */
[----:B------:R-:W-:Y:S01]  /*2ae0*/  FADD.FTZ R85, R70, -R85 ;  /* 0x8000005546557221 */ /* 0x000fe20000010000 */
[----:B------:R-:W-:Y:S01]  /*2af0*/  @P1 HADD2.F32 R70, -RZ, R46.H1_H1 ;  /* 0x3000002eff461230 */ /* 0x000fe20000004100 */
[----:B------:R-:W-:Y:S01]  /*2b00*/  FFMA.FTZ R186, R186, R229, R230 ;  /* 0x000000e5baba7223 */ /* 0x000fe200000100e6 */
[----:B------:R-:W-:Y:S01]  /*2b10*/  LOP3.LUT P2, RZ, R100, 0xff0000, RZ, 0xc0, !PT ;  /* 0x00ff000064ff7812 */ /* 0x000fe2000784c0ff */
[----:B------:R-:W-:Y:S01]  /*2b20*/  FADD.FTZ R79, R79, -R84 ;  /* 0x800000544f4f7221 */ /* 0x000fe20000010000 */
[----:B------:R-:W-:Y:S01]  /*2b30*/  @P0 LOP3.LUT P3, RZ, R94, 0xff00, RZ, 0xc0, !PT ;  /* 0x0000ff005eff0812 */ /* 0x000fe2000786c0ff */
[----:B------:R-:W-:Y:S01]  /*2b40*/  @P1 FADD.FTZ R185, R185, R82 ;  /* 0x00000052b9b91221 */ /* 0x000fe20000010000 */
[----:B------:R-:W-:Y:S01]  /*2b50*/  @P1 HADD2.F32 R82, -RZ, R48.H0_H0 ;  /* 0x20000030ff521230 */ /* 0x000fe20000004100 */
[C---:B------:R-:W-:Y:S01]  /*2b60*/  FMUL.FTZ R189, R176.reuse, R77 ;  /* 0x0000004db0bd7220 */ /* 0x040fe20000410000 */
[----:B------:R-:W-:Y:S01]  /*2b70*/  @P0 FSEL R75, R75, RZ, P3 ;  /* 0x000000ff4b4b0208 */ /* 0x000fe20001800000 */
[----:B------:R-:W-:Y:S01]  /*2b80*/  FMUL.FTZ R188, R176, R81 ;  /* 0x00000051b0bc7220 */ /* 0x000fe20000410000 */
[----:B------:R-:W-:Y:S01]  /*2b90*/  LOP3.LUT P3, RZ, R101, 0xff, RZ, 0xc0, !PT ;  /* 0x000000ff65ff7812 */ /* 0x000fe2000786c0ff */
[----:B------:R-:W-:Y:S01]  /*2ba0*/  FADD.FTZ R231, R72, -R87 ;  /* 0x8000005748e77221 */ /* 0x000fe20000010000 */
[--C-:B------:R-:W-:Y:S01]  /*2bb0*/  @P1 HADD2.F32 R72, -RZ, R47.reuse.H0_H0 ;  /* 0x2000002fff481230 */ /* 0x100fe20000004100 */
[----:B------:R-:W-:Y:S01]  /*2bc0*/  FMUL.FTZ R81, R176, R83 ;  /* 0x00000053b0517220 */ /* 0x000fe20000410000 */
[----:B------:R-:W-:Y:S01]  /*2bd0*/  @P0 F2FP.PACK_AB R205, RZ, R205 ;  /* 0x000000cdffcd023e */ /* 0x000fe200000000ff */
[----:B------:R-:W-:Y:S01]  /*2be0*/  FMUL.FTZ R76, R180, c[0x0][0x1e8] ;  /* 0x00007a00b44c7a20 */ /* 0x000fe20000410000 */
[----:B------:R-:W-:Y:S01]  /*2bf0*/  @P0 F2FP.PACK_AB R193, RZ, R193 ;  /* 0x000000c1ffc1023e */ /* 0x000fe200000000ff */
[----:B------:R-:W-:Y:S01]  /*2c00*/  FADD.FTZ R73, R71, -R186 ;  /* 0x800000ba47497221 */ /* 0x000fe20000010000 */
[----:B------:R-:W-:Y:S01]  /*2c10*/  @P1 HADD2.F32 R71, -RZ, R47.H1_H1 ;  /* 0x3000002fff471230 */ /* 0x000fe20000004100 */
[----:B------:R-:W-:Y:S01]  /*2c20*/  FMUL.FTZ R187, R176, R79 ;  /* 0x0000004fb0bb7220 */ /* 0x000fe20000410000 */
[C---:B------:R-:W-:Y:S01]  /*2c30*/  FSEL R100, R76.reuse, RZ, P2 ;  /* 0x000000ff4c647208 */ /* 0x040fe20001000000 */
[----:B------:R-:W-:Y:S01]  /*2c40*/  @P1 FADD.FTZ R189, R189, R70 ;  /* 0x00000046bdbd1221 */ /* 0x000fe20000010000 */
[----:B------:R-:W-:Y:S01]  /*2c50*/  LOP3.LUT P2, RZ, R101, 0xff00, RZ, 0xc0, !PT ;  /* 0x0000ff0065ff7812 */ /* 0x000fe2000784c0ff */
[----:B------:R-:W-:Y:S01]  /*2c60*/  @P1 FADD.FTZ R81, R81, R82 ;  /* 0x0000005251511221 */ /* 0x000fe20000010000 */
[----:B------:R-:W-:Y:S01]  /*2c70*/  @P0 FSEL R76, R76, RZ, P4 ;  /* 0x000000ff4c4c0208 */ /* 0x000fe20002000000 */
[----:B------:R-:W-:Y:S01]  /*2c80*/  FMUL.FTZ R82, R176, R85 ;  /* 0x00000055b0527220 */ /* 0x000fe20000410000 */
[----:B------:R-:W-:Y:S01]  /*2c90*/  LOP3.LUT P4, RZ, R101, 0xff0000, RZ, 0xc0, !PT ;  /* 0x00ff000065ff7812 */ /* 0x000fe2000788c0ff */
[----:B------:R-:W-:Y:S01]  /*2ca0*/  @P1 FADD.FTZ R187, R187, R72 ;  /* 0x00000048bbbb1221 */ /* 0x000fe20000010000 */
[----:B------:R-:W-:Y:S01]  /*2cb0*/  @P1 HADD2.F32 R70, -RZ, R50.H0_H0 ;  /* 0x20000032ff461230 */ /* 0x000fe20000004100 */
[----:B------:R-:W-:Y:S01]  /*2cc0*/  FMUL.FTZ R85, R189, c[0x0][0x1e8] ;  /* 0x00007a00bd557a20 */ /* 0x000fe20000410000 */
[----:B------:R-:W-:Y:S01]  /*2cd0*/  @P0 F2FP.PACK_AB R197, RZ, R197 ;  /* 0x000000c5ffc5023e */ /* 0x000fe200000000ff */
[----:B------:R-:W-:Y:S01]  /*2ce0*/  @P1 FADD.FTZ R188, R188, R71 ;  /* 0x00000047bcbc1221 */ /* 0x000fe20000010000 */
[----:B------:R-:W-:Y:S01]  /*2cf0*/  @P1 HADD2.F32 R71, -RZ, R49.H0_H0 ;  /* 0x20000031ff471230 */ /* 0x000fe20000004100 */
[----:B------:R-:W-:Y:S01]  /*2d00*/  FMUL.FTZ R84, R185, c[0x0][0x1e8] ;  /* 0x00007a00b9547a20 */ /* 0x000fe20000410000 */
[----:B------:R-:W-:Y:S01]  /*2d10*/  FSEL R101, R85, RZ, P2 ;  /* 0x000000ff55657208 */ /* 0x000fe20001000000 */
[----:B------:R-:W-:Y:S01]  /*2d20*/  FMUL.FTZ R86, R187, c[0x0][0x1e8] ;  /* 0x00007a00bb567a20 */ /* 0x000fe20000410000 */
[C---:B------:R-:W-:Y:S01]  /*2d30*/  @P0 LOP3.LUT P2, RZ, R95.reuse, 0xff0000, RZ, 0xc0, !PT ;  /* 0x00ff00005fff0812 */ /* 0x040fe2000784c0ff */
[----:B------:R-:W-:Y:S01]  /*2d40*/  FMUL.FTZ R87, R188, c[0x0][0x1e8] ;  /* 0x00007a00bc577a20 */ /* 0x000fe20000410000 */
[----:B------:R-:W-:Y:S01]  /*2d50*/  FSEL R186, R84, RZ, P3 ;  /* 0x000000ff54ba7208 */ /* 0x000fe20001800000 */
[----:B------:R-:W-:Y:S01]  /*2d60*/  FMUL.FTZ R83, R176, R73 ;  /* 0x00000049b0537220 */ /* 0x000fe20000410000 */
[----:B------:R-:W-:Y:S01]  /*2d70*/  @P0 LOP3.LUT P3, RZ, R95, 0xff, RZ, 0xc0, !PT ;  /* 0x000000ff5fff0812 */ /* 0x000fe2000786c0ff */
[----:B------:R-:W-:Y:S01]  /*2d80*/  @P1 FADD.FTZ R82, R82, R71 ;  /* 0x0000004752521221 */ /* 0x000fe20000010000 */
[----:B------:R-:W-:Y:S01]  /*2d90*/  FSEL R191, R86, RZ, P4 ;  /* 0x000000ff56bf7208 */ /* 0x000fe20002000000 */
[----:B------:R-:W-:Y:S01]  /*2da0*/  FMUL.FTZ R88, R176, R231 ;  /* 0x000000e7b0587220 */ /* 0x000fe20000410000 */
[----:B------:R-:W-:Y:S01]  /*2db0*/  @P0 FSEL R86, R86, RZ, P2 ;  /* 0x000000ff56560208 */ /* 0x000fe20001000000 */
[----:B------:R-:W-:Y:S01]  /*2dc0*/  @P1 FADD.FTZ R83, R83, R70 ;  /* 0x0000004653531221 */ /* 0x000fe20000010000 */
[----:B------:R-:W-:Y:S01]  /*2dd0*/  FSEL R190, R87, RZ, P5 ;  /* 0x000000ff57be7208 */ /* 0x000fe20002800000 */
[----:B------:R-:W-:Y:S01]  /*2de0*/  FMUL.FTZ R71, R82, c[0x0][0x1e8] ;  /* 0x00007a0052477a20 */ /* 0x000fe20000410000 */
[----:B------:R-:W-:Y:S01]  /*2df0*/  @P0 FSEL R84, R84, RZ, P3 ;  /* 0x000000ff54540208 */ /* 0x000fe20001800000 */
[----:B------:R-:W-:Y:S01]  /*2e00*/  @P1 FADD.FTZ R88, R88, R233 ;  /* 0x000000e958581221 */ /* 0x000fe20000010000 */
[C---:B------:R-:W-:Y:S01]  /*2e10*/  LOP3.LUT P4, RZ, R98.reuse, 0xff00, RZ, 0xc0, !PT ;  /* 0x0000ff0062ff7812 */ /* 0x040fe2000788c0ff */
[----:B------:R-:W-:Y:S01]  /*2e20*/  FMUL.FTZ R70, R81, c[0x0][0x1e8] ;  /* 0x00007a0051467a20 */ /* 0x000fe20000410000 */
[C---:B------:R-:W-:Y:S01]  /*2e30*/  LOP3.LUT P2, RZ, R98.reuse, 0xff0000, RZ, 0xc0, !PT ;  /* 0x00ff000062ff7812 */ /* 0x040fe2000784c0ff */
[----:B------:R-:W-:Y:S01]  /*2e40*/  FMUL.FTZ R72, R83, c[0x0][0x1e8] ;  /* 0x00007a0053487a20 */ /* 0x000fe20000410000 */
[----:B------:R-:W-:Y:S01]  /*2e50*/  LOP3.LUT P5, RZ, R98, 0xff000000, RZ, 0xc0, !PT ;  /* 0xff00000062ff7812 */ /* 0x000fe200078ac0ff */
[----:B------:R-:W-:Y:S01]  /*2e60*/  IMAD R98, R169, c[0x0][0x168], RZ ;  /* 0x00005a00a9627a24 */ /* 0x000fe200078e02ff */
[----:B------:R-:W-:Y:S01]  /*2e70*/  @P0 LOP3.LUT P3, RZ, R95, 0xff00, RZ, 0xc0, !PT ;  /* 0x0000ff005fff0812 */ /* 0x000fe2000786c0ff */
[-CC-:B------:R-:W-:Y:S01]  /*2e80*/  FFMA.FTZ R223, R223, R229.reuse, R230.reuse ;  /* 0x000000e5dfdf7223 */ /* 0x180fe200000100e6 */
[----:B------:R-:W-:Y:S01]  /*2e90*/  FSEL R77, R71, RZ, P2 ;  /* 0x000000ff474d7208 */ /* 0x000fe20001000000 */
[-CC-:B------:R-:W-:Y:S01]  /*2ea0*/  FFMA.FTZ R219, R219, R229.reuse, R230.reuse ;  /* 0x000000e5dbdb7223 */ /* 0x180fe200000100e6 */
[----:B------:R-:W-:Y:S01]  /*2eb0*/  @P0 FSEL R85, R85, RZ, P3 ;  /* 0x000000ff55550208 */ /* 0x000fe20001800000 */
[----:B------:R-:W-:Y:S01]  /*2ec0*/  FADD.FTZ R223, R216, -R223 ;  /* 0x800000dfd8df7221 */ /* 0x000fe20000010000 */
[----:B------:R-:W-:Y:S01]  /*2ed0*/  @P0 LOP3.LUT P3, RZ, R95, 0xff000000, RZ, 0xc0, !PT ;  /* 0xff0000005fff0812 */ /* 0x000fe2000786c0ff */
[-C--:B------:R-:W-:Y:S01]  /*2ee0*/  FFMA.FTZ R225, R225, R229.reuse, R230 ;  /* 0x000000e5e1e17223 */ /* 0x080fe200000100e6 */
[----:B------:R-:W-:Y:S01]  /*2ef0*/  SHF.R.S32.HI R235, RZ, 0x1f, R98 ;  /* 0x0000001fffeb7819 */ /* 0x000fe20000011462 */
[----:B------:R-:W-:Y:S01]  /*2f00*/  FADD.FTZ R231, R62, -R219 ;  /* 0x800000db3ee77221 */ /* 0x000fe20000010000 */
[----:B------:R-:W-:Y:S01]  /*2f10*/  @P0 FSEL R87, R87, RZ, P3 ;  /* 0x000000ff57570208 */ /* 0x000fe20001800000 */
[----:B------:R-:W-:Y:S01]  /*2f20*/  @P1 HADD2.F32 R219, -RZ, R48.H1_H1 ;  /* 0x30000030ffdb1230 */ /* 0x000fe20000004100 */
[----:B------:R-:W-:Y:S01]  /*2f30*/  LEA.HI R235, R235, R98, RZ, 0x3 ;  /* 0x00000062ebeb7211 */ /* 0x000fe200078f18ff */
[----:B------:R-:W-:Y:S01]  /*2f40*/  FFMA.FTZ R98, R78, R229, R230 ;  /* 0x000000e54e627223 */ /* 0x000fe200000100e6 */
[C---:B------:R-:W-:Y:S01]  /*2f50*/  LOP3.LUT P3, RZ, R99.reuse, 0xff, RZ, 0xc0, !PT ;  /* 0x000000ff63ff7812 */ /* 0x040fe2000786c0ff */
[----:B------:R-:W-:Y:S01]  /*2f60*/  FMUL.FTZ R78, R88, c[0x0][0x1e8] ;  /* 0x00007a00584e7a20 */ /* 0x000fe20000410000 */
[----:B------:R-:W-:Y:S01]  /*2f70*/  LOP3.LUT P2, RZ, R99, 0xff0000, RZ, 0xc0, !PT ;  /* 0x00ff000063ff7812 */ /* 0x000fe2000784c0ff */
[----:B------:R-:W-:Y:S01]  /*2f80*/  FADD.FTZ R217, R217, -R98 ;  /* 0x80000062d9d97221 */ /* 0x000fe20000010000 */
[----:B------:R-:W-:Y:S01]  /*2f90*/  FSEL R73, R70, RZ, P6 ;  /* 0x000000ff46497208 */ /* 0x000fe20003000000 */
[----:B------:R-:W-:Y:S01]  /*2fa0*/  FMUL.FTZ R216, R176, R223 ;  /* 0x000000dfb0d87220 */ /* 0x000fe20000410000 */
[----:B------:R-:W-:Y:S01]  /*2fb0*/  FSEL R79, R72, RZ, P3 ;  /* 0x000000ff484f7208 */ /* 0x000fe20001800000 */
[----:B------:R-:W-:Y:S01]  /*2fc0*/  FADD.FTZ R229, R218, -R225 ;  /* 0x800000e1dae57221 */ /* 0x000fe20000010000 */
[C---:B------:R-:W-:Y:S01]  /*2fd0*/  LOP3.LUT P6, RZ, R99.reuse, 0xff00, RZ, 0xc0, !PT ;  /* 0x0000ff0063ff7812 */ /* 0x040fe200078cc0ff */
[----:B------:R-:W-:Y:S01]  /*2fe0*/  FMUL.FTZ R218, R176, R217 ;  /* 0x000000d9b0da7220 */ /* 0x000fe20000410000 */
[----:B------:R-:W-:Y:S01]  /*2ff0*/  LOP3.LUT P3, RZ, R99, 0xff000000, RZ, 0xc0, !PT ;  /* 0xff00000063ff7812 */ /* 0x000fe2000786c0ff */
[----:B------:R-:W-:Y:S01]  /*3000*/  @P1 FADD.FTZ R216, R216, R219 ;  /* 0x000000dbd8d81221 */ /* 0x000fe20000010000 */
[----:B------:R-:W-:Y:S01]  /*3010*/  FSEL R99, R78, RZ, P2 ;  /* 0x000000ff4e637208 */ /* 0x000fe20001000000 */
[C---:B------:R-:W-:Y:S01]  /*3020*/  FMUL.FTZ R217, R176.reuse, R229 ;  /* 0x000000e5b0d97220 */ /* 0x040fe20000410000 */
[----:B------:R-:W-:Y:S01]  /*3030*/  ISETP.NE.U32.AND P2, PT, RZ, c[0x0][0x258], PT ;  /* 0x00009600ff007a0c */ /* 0x000fe20003f45070 */
[----:B------:R-:W-:Y:S01]  /*3040*/  @P1 HADD2.F32 R219, -RZ, R51.H1_H1 ;  /* 0x30000033ffdb1230 */ /* 0x000fe20000004100 */
[----:B------:R-:W-:Y:S01]  /*3050*/  FMUL.FTZ R176, R176, R231 ;  /* 0x000000e7b0b07220 */ /* 0x000fe20000410000 */
[----:B------:R-:W-:Y:S01]  /*3060*/  @P1 HADD2.F32 R225, -RZ, R49.H1_H1 ;  /* 0x30000031ffe11230 */ /* 0x000fe20000004100 */
[----:B------:R-:W-:Y:S01]  /*3070*/  ISETP.NE.AND.EX P2, PT, RZ, c[0x0][0x25c], PT, P2 ;  /* 0x00009700ff007a0c */ /* 0x000fe20003f45320 */
[----:B------:R-:W-:Y:S01]  /*3080*/  @P1 HADD2.F32 R98, -RZ, R50.H1_H1 ;  /* 0x30000032ff621230 */ /* 0x000fe20000004100 */
[----:B------:R-:W-:Y:S01]  /*3090*/  @P1 FADD.FTZ R176, R176, R219 ;  /* 0x000000dbb0b01221 */ /* 0x000fe20000010000 */
[----:B------:R-:W-:Y:S01]  /*30a0*/  @P0 MOV R62, R96 ;  /* 0x00000060003e0202 */ /* 0x000fe20000000f00 */
[----:B------:R-:W-:Y:S01]  /*30b0*/  @P1 FADD.FTZ R218, R218, R225 ;  /* 0x000000e1dada1221 */ /* 0x000fe20000010000 */
[----:B------:R-:W-:Y:S01]  /*30c0*/  @P0 F2FP.PACK_AB R204, RZ, R204 ;  /* 0x000000ccffcc023e */ /* 0x000fe200000000ff */
[----:B------:R-:W-:Y:S01]  /*30d0*/  @P1 FADD.FTZ R217, R217, R98 ;  /* 0x00000062d9d91221 */ /* 0x000fe20000010000 */
[----:B------:R-:W-:-:S02]  /*30e0*/  @P0 LOP3.LUT P1, RZ, R62, 0xff, RZ, 0xc0, !PT ;  /* 0x000000ff3eff0812 */ /* 0x000fc4000782c0ff */
[----:B------:R-:W-:Y:S02]  /*30f0*/  F2FP.PACK_AB R62, R221, R220 ;  /* 0x000000dcdd3e723e */ /* 0x000fe400000000ff */
[----:B------:R-:W-:Y:S02]  /*3100*/  @P0 F2FP.PACK_AB R206, RZ, R206 ;  /* 0x000000ceffce023e */ /* 0x000fe400000000ff */
[----:B------:R-:W-:Y:S01]  /*3110*/  @P2 F2FP.PACK_AB R219, RZ, R214 ;  /* 0x000000d6ffdb223e */ /* 0x000fe200000000ff */
[----:B------:R-:W-:Y:S01]  /*3120*/  HFMA2.MMA R214, -RZ, RZ, 0, 9.5367431640625e-07 ;  /* 0x00000010ffd67435 */ /* 0x000fe200000001ff */
[----:B------:R-:W-:Y:S02]  /*3130*/  @P2 F2FP.PACK_AB R63, RZ, R63 ;  /* 0x0000003fff3f223e */ /* 0x000fe400000000ff */
[----:B------:R-:W-:Y:S02]  /*3140*/  @P2 F2FP.PACK_AB R67, RZ, R67 ;  /* 0x00000043ff43223e */ /* 0x000fe400000000ff */
[----:B------:R-:W-:-:S02]  /*3150*/  @P2 F2FP.PACK_AB R215, RZ, R215 ;  /* 0x000000d7ffd7223e */ /* 0x000fc400000000ff */
[----:B------:R-:W-:Y:S02]  /*3160*/  @P2 F2FP.PACK_AB R224, RZ, R224 ;  /* 0x000000e0ffe0223e */ /* 0x000fe400000000ff */
[----:B------:R-:W-:Y:S01]  /*3170*/  @P2 F2FP.PACK_AB R66, RZ, R66 ;  /* 0x00000042ff42223e */ /* 0x000fe200000000ff */
[----:B------:R-:W-:Y:S01]  /*3180*/  @P2 IMAD.WIDE.U32 R64, R175, R214, c[0x0][0x258] ;  /* 0x00009600af402625 */ /* 0x000fe200078e00d6 */
[----:B------:R-:W-:Y:S02]  /*3190*/  @P2 F2FP.PACK_AB R222, RZ, R222 ;  /* 0x000000deffde223e */ /* 0x000fe400000000ff */
[----:B------:R-:W-:Y:S02]  /*31a0*/  @P2 F2FP.PACK_AB R226, RZ, R226 ;  /* 0x000000e2ffe2223e */ /* 0x000fe400000000ff */
[----:B------:R-:W-:Y:S02]  /*31b0*/  @P2 PRMT R52, R63, 0x7610, R52 ;  /* 0x000076103f342816 */ /* 0x000fe40000000034 */
[----:B------:R-:W-:-:S02]  /*31c0*/  @P2 PRMT R53, R67, 0x7610, R53 ;  /* 0x0000761043352816 */ /* 0x000fc40000000035 */
[----:B------:R-:W-:Y:S02]  /*31d0*/  @P2 PRMT R54, R215, 0x7610, R54 ;  /* 0x00007610d7362816 */ /* 0x000fe40000000036 */
[----:B------:R-:W-:Y:S02]  /*31e0*/  @P2 PRMT R55, R224, 0x7610, R55 ;  /* 0x00007610e0372816 */ /* 0x000fe40000000037 */
[----:B------:R-:W-:Y:S01]  /*31f0*/  @P2 PRMT R52, R52, 0x5410, R66 ;  /* 0x0000541034342816 */ /* 0x000fe20000000042 */
[----:B------:R-:W-:Y:S01]  /*3200*/  IMAD.WIDE.U32 R66, R175, R214, c[0x0][0x248] ;  /* 0x00009200af427625 */ /* 0x000fe200078e00d6 */
[----:B------:R-:W-:Y:S02]  /*3210*/  @P2 PRMT R53, R53, 0x5410, R219 ;  /* 0x0000541035352816 */ /* 0x000fe400000000db */
[----:B------:R-:W-:Y:S02]  /*3220*/  @P2 PRMT R54, R54, 0x5410, R222 ;  /* 0x0000541036362816 */ /* 0x000fe400000000de */
[----:B------:R-:W-:-:S02]  /*3230*/  @P2 PRMT R55, R55, 0x5410, R226 ;  /* 0x0000541037372816 */ /* 0x000fc400000000e2 */
[----:B------:R-:W-:Y:S02]  /*3240*/  F2FP.PACK_AB R63, R228, R227 ;  /* 0x000000e3e43f723e */ /* 0x000fe400000000ff */
[----:B------:R-:W-:Y:S01]  /*3250*/  @P2 F2FP.PACK_AB R199, RZ, R199 ;  /* 0x000000c7ffc7223e */ /* 0x000fe200000000ff */
[----:B------:R0:W-:Y:S01]  /*3260*/  @P2 STG.E.128 [R64.64], R52 ;  /* 0x0000003440002986 */ /* 0x0001e2000c101d04 */
[----:B------:R-:W-:Y:S02]  /*3270*/  @P2 F2FP.PACK_AB R201, RZ, R201 ;  /* 0x000000c9ffc9223e */ /* 0x000fe400000000ff */
[----:B------:R-:W-:Y:S01]  /*3280*/  @P2 F2FP.PACK_AB R203, RZ, R203 ;  /* 0x000000cbffcb223e */ /* 0x000fe200000000ff */
[----:B------:R1:W-:Y:S01]  /*3290*/  STG.E.128 [R66.64], R60 ;  /* 0x0000003c42007986 */ /* 0x0003e2000c101d04 */
[----:B------:R-:W-:Y:S02]  /*32a0*/  @P2 F2FP.PACK_AB R210, RZ, R210 ;  /* 0x000000d2ffd2223e */ /* 0x000fe400000000ff */
[----:B------:R-:W-:-:S02]  /*32b0*/  @P0 PRMT R56, R192, 0x7610, R56 ;  /* 0x00007610c0380816 */ /* 0x000fc40000000038 */
        /* <DEDUP_REMOVED lines=9> */
[----:B------:R-:W-:Y:S02]  /*3350*/  @P2 PRMT R52, R199, 0x7610, R52 ;  /* 0x00007610c7342816 */ /* 0x000fe40000000034 */
[----:B------:R-:W-:Y:S02]  /*3360*/  @P2 PRMT R53, R201, 0x7610, R53 ;  /* 0x00007610c9352816 */ /* 0x000fe40000000035 */
[----:B------:R-:W-:Y:S02]  /*3370*/  @P2 PRMT R54, R203, 0x7610, R54 ;  /* 0x00007610cb362816 */ /* 0x000fe40000000036 */
[----:B------:R-:W-:Y:S02]  /*3380*/  @P2 PRMT R55, R210, 0x7610, R55 ;  /* 0x00007610d2372816 */ /* 0x000fe40000000037 */
[----:B------:R-:W-:Y:S01]  /*3390*/  F2FP.PACK_AB R60, R69, R68 ;  /* 0x00000044453c723e */ /* 0x000fe200000000ff */
[----:B------:R-:W-:Y:S01]  /*33a0*/  @P0 IMAD.WIDE.U32 R68, R175, R214, c[0x0][0x250] ;  /* 0x00009400af440625 */ /* 0x000fe200078e00d6 */
[----:B------:R-:W-:-:S02]  /*33b0*/  @P0 PRMT R56, R56, 0x5410, R193 ;  /* 0x0000541038380816 */ /* 0x000fc400000000c1 */
[----:B------:R-:W-:Y:S01]  /*33c0*/  @P0 PRMT R57, R57, 0x5410, R197 ;  /* 0x0000541039390816 */ /* 0x000fe200000000c5 */
[----:B------:R-:W-:Y:S01]  /*33d0*/  @P0 IMAD.WIDE.U32 R174, R174, R214, c[0x0][0x250] ;  /* 0x00009400aeae0625 */ /* 0x000fe200078e00d6 */
[----:B------:R-:W-:Y:S02]  /*33e0*/  @P0 PRMT R58, R58, 0x5410, R204 ;  /* 0x000054103a3a0816 */ /* 0x000fe400000000cc */
[----:B------:R-:W-:Y:S02]  /*33f0*/  @P0 PRMT R59, R59, 0x5410, R206 ;  /* 0x000054103b3b0816 */ /* 0x000fe400000000ce */
[----:B------:R-:W-:Y:S02]  /*3400*/  @P2 PRMT R52, R52, 0x5410, R200 ;  /* 0x0000541034342816 */ /* 0x000fe400000000c8 */
[----:B------:R-:W-:Y:S01]  /*3410*/  @P2 PRMT R53, R53, 0x5410, R202 ;  /* 0x0000541035352816 */ /* 0x000fe200000000ca */
[----:B------:R-:W-:Y:S01]  /*3420*/  @P0 STG.E.128 [R68.64], R56 ;  /* 0x0000003844000986 */ /* 0x000fe2000c101d04 */
[----:B------:R-:W-:-:S02]  /*3430*/  @P2 PRMT R54, R54, 0x5410, R209 ;  /* 0x0000541036362816 */ /* 0x000fc400000000d1 */
[----:B------:R-:W-:Y:S02]  /*3440*/  @P2 PRMT R55, R55, 0x5410, R211 ;  /* 0x0000541037372816 */ /* 0x000fe400000000d3 */
[----:B------:R-:W-:Y:S02]  /*3450*/  @P0 F2FP.PACK_AB R91, RZ, R91 ;  /* 0x0000005bff5b023e */ /* 0x000fe400000000ff */
[----:B------:R-:W-:Y:S01]  /*3460*/  @P0 F2FP.PACK_AB R172, RZ, R172 ;  /* 0x000000acffac023e */ /* 0x000fe200000000ff */
[----:B------:R0:W-:Y:S01]  /*3470*/  @P2 STG.E.128 [R64.64], R52 ;  /* 0x0000003440002986 */ /* 0x0001e2000c101d04 */
[----:B------:R-:W-:Y:S02]  /*3480*/  @P0 F2FP.PACK_AB R177, RZ, R177 ;  /* 0x000000b1ffb1023e */ /* 0x000fe400000000ff */
[----:B------:R-:W-:Y:S02]  /*3490*/  @P0 F2FP.PACK_AB R183, RZ, R183 ;  /* 0x000000b7ffb7023e */ /* 0x000fe400000000ff */
[----:B------:R-:W-:-:S02]  /*34a0*/  @P2 F2FP.PACK_AB R178, RZ, R178 ;  /* 0x000000b2ffb2223e */ /* 0x000fc400000000ff */
[----:B------:R-:W-:Y:S02]  /*34b0*/  @P2 F2FP.PACK_AB R180, RZ, R180 ;  /* 0x000000b4ffb4223e */ /* 0x000fe400000000ff */
[----:B------:R-:W-:Y:S02]  /*34c0*/  @P2 F2FP.PACK_AB R185, RZ, R185 ;  /* 0x000000b9ffb9223e */ /* 0x000fe400000000ff */
[----:B------:R-:W-:Y:S02]  /*34d0*/  @P2 F2FP.PACK_AB R187, RZ, R187 ;  /* 0x000000bbffbb223e */ /* 0x000fe400000000ff */
[----:B------:R-:W-:Y:S02]  /*34e0*/  F2FP.PACK_AB R63, R213, R212 ;  /* 0x000000d4d53f723e */ /* 0x000fe400000000ff */
[----:B------:R-:W-:Y:S02]  /*34f0*/  F2FP.PACK_AB R62, R208, R207 ;  /* 0x000000cfd03e723e */ /* 0x000fe400000000ff */
[----:B------:R-:W-:Y:S01]  /*3500*/  F2FP.PACK_AB R61, R196, R195 ;  /* 0x000000c3c43d723e */ /* 0x000fe200000000ff */
[----:B0-----:R-:W-:Y:S01]  /*3510*/  @P2 IMAD.WIDE.U32 R64, R171, R214, c[0x0][0x258] ;  /* 0x00009600ab402625 */ /* 0x001fe200078e00d6 */
[----:B------:R-:W-:-:S02]  /*3520*/  @P0 F2FP.PACK_AB R102, RZ, R102 ;  /* 0x00000066ff66023e */ /* 0x000fc400000000ff */
[----:B------:R-:W-:Y:S01]  /*3530*/  @P0 F2FP.PACK_AB R173, RZ, R173 ;  /* 0x000000adffad023e */ /* 0x000fe200000000ff */
[----:B------:R0:W-:Y:S01]  /*3540*/  STG.E.128 [R66.64], R60 ;  /* 0x0000003c42007986 */ /* 0x0001e2000c101d04 */
[----:B------:R-:W-:Y:S02]  /*3550*/  @P0 F2FP.PACK_AB R182, RZ, R182 ;  /* 0x000000b6ffb6023e */ /* 0x000fe400000000ff */
[----:B------:R-:W-:Y:S02]  /*3560*/  @P0 F2FP.PACK_AB R184, RZ, R184 ;  /* 0x000000b8ffb8023e */ /* 0x000fe400000000ff */
[----:B------:R-:W-:Y:S02]  /*3570*/  @P0 PRMT R56, R91, 0x7610, R56 ;  /* 0x000076105b380816 */ /* 0x000fe40000000038 */
[----:B------:R-:W-:Y:S02]  /*3580*/  @P0 PRMT R57, R172, 0x7610, R57 ;  /* 0x00007610ac390816 */ /* 0x000fe40000000039 */
[----:B------:R-:W-:-:S02]  /*3590*/  @P0 PRMT R58, R177, 0x7610, R58 ;  /* 0x00007610b13a0816 */ /* 0x000fc4000000003a */
[----:B------:R-:W-:Y:S02]  /*35a0*/  @P0 PRMT R59, R183, 0x7610, R59 ;  /* 0x00007610b73b0816 */ /* 0x000fe4000000003b */
[----:B------:R-:W-:Y:S02]  /*35b0*/  @P2 F2FP.PACK_AB R179, RZ, R179 ;  /* 0x000000b3ffb3223e */ /* 0x000fe400000000ff */
[----:B------:R-:W-:Y:S02]  /*35c0*/  @P2 F2FP.PACK_AB R181, RZ, R181 ;  /* 0x000000b5ffb5223e */ /* 0x000fe400000000ff */
[----:B------:R-:W-:Y:S01]  /*35d0*/  @P2 F2FP.PACK_AB R189, RZ, R189 ;  /* 0x000000bdffbd223e */ /* 0x000fe200000000ff */
[----:B0-----:R-:W-:Y:S01]  /*35e0*/  IMAD.WIDE.U32 R66, R171, R214, c[0x0][0x248] ;  /* 0x00009200ab427625 */ /* 0x001fe200078e00d6 */
[----:B------:R-:W-:Y:S02]  /*35f0*/  @P2 F2FP.PACK_AB R188, RZ, R188 ;  /* 0x000000bcffbc223e */ /* 0x000fe400000000ff */
[----:B------:R-:W-:-:S02]  /*3600*/  @P2 PRMT R52, R178, 0x7610, R52 ;  /* 0x00007610b2342816 */ /* 0x000fc40000000034 */
[----:B------:R-:W-:Y:S02]  /*3610*/  @P2 PRMT R53, R180, 0x7610, R53 ;  /* 0x00007610b4352816 */ /* 0x000fe40000000035 */
[----:B------:R-:W-:Y:S02]  /*3620*/  @P2 PRMT R54, R185, 0x7610, R54 ;  /* 0x00007610b9362816 */ /* 0x000fe40000000036 */
[----:B------:R-:W-:Y:S02]  /*3630*/  @P2 PRMT R55, R187, 0x7610, R55 ;  /* 0x00007610bb372816 */ /* 0x000fe40000000037 */
[----:B------:R-:W-:Y:S02]  /*3640*/  @P0 PRMT R56, R56, 0x5410, R102 ;  /* 0x0000541038380816 */ /* 0x000fe40000000066 */
[----:B------:R-:W-:Y:S02]  /*3650*/  @P0 PRMT R57, R57, 0x5410, R173 ;  /* 0x0000541039390816 */ /* 0x000fe400000000ad */
[----:B------:R-:W-:-:S02]  /*3660*/  @P0 PRMT R58, R58, 0x5410, R182 ;  /* 0x000054103a3a0816 */ /* 0x000fc400000000b6 */
[----:B------:R-:W-:Y:S02]  /*3670*/  @P0 PRMT R59, R59, 0x5410, R184 ;  /* 0x000054103b3b0816 */ /* 0x000fe400000000b8 */
[----:B------:R-:W-:Y:S02]  /*3680*/  F2FP.PACK_AB R60, R90, R89 ;  /* 0x000000595a3c723e */ /* 0x000fe400000000ff */
[----:B------:R-:W-:Y:S01]  /*3690*/  @P2 PRMT R52, R52, 0x5410, R179 ;  /* 0x0000541034342816 */ /* 0x000fe200000000b3 */
[----:B------:R-:W-:Y:S01]  /*36a0*/  @P0 STG.E.128 [R174.64], R56 ;  /* 0x00000038ae000986 */ /* 0x000fe2000c101d04 */
[----:B------:R-:W-:Y:S02]  /*36b0*/  @P2 PRMT R53, R53, 0x5410, R181 ;  /* 0x0000541035352816 */ /* 0x000fe400000000b5 */
[----:B------:R-:W-:Y:S02]  /*36c0*/  @P2 PRMT R54, R54, 0x5410, R189 ;  /* 0x0000541036362816 */ /* 0x000fe400000000bd */
[----:B------:R-:W-:-:S02]  /*36d0*/  @P2 PRMT R55, R55, 0x5410, R188 ;  /* 0x0000541037372816 */ /* 0x000fc400000000bc */
[----:B------:R-:W-:Y:S01]  /*36e0*/  @P2 F2FP.PACK_AB R68, RZ, R218 ;  /* 0x000000daff44223e */ /* 0x000fe200000000ff */
[----:B------:R-:W-:Y:S01]  /*36f0*/  FMUL.FTZ R218, R218, c[0x0][0x1e8] ;  /* 0x00007a00dada7a20 */ /* 0x000fe20000410000 */
[----:B------:R-:W-:Y:S01]  /*3700*/  F2FP.PACK_AB R63, R190, R191 ;  /* 0x000000bfbe3f723e */ /* 0x000fe200000000ff */
[----:B------:R0:W-:Y:S01]  /*3710*/  @P2 STG.E.128 [R64.64], R52 ;  /* 0x0000003440002986 */ /* 0x0001e2000c101d04 */
[----:B------:R-:W-:Y:S02]  /*3720*/  F2FP.PACK_AB R62, R101, R186 ;  /* 0x000000ba653e723e */ /* 0x000fe400000000ff */
[----:B------:R-:W-:Y:S02]  /*3730*/  F2FP.PACK_AB R61, R103, R100 ;  /* 0x00000064673d723e */ /* 0x000fe400000000ff */
[----:B------:R-:W-:Y:S01]  /*3740*/  @P2 F2FP.PACK_AB R90, RZ, R176 ;  /* 0x000000b0ff5a223e */ /* 0x000fe200000000ff */
[----:B------:R-:W-:Y:S01]  /*3750*/  FMUL.FTZ R176, R176, c[0x0][0x1e8] ;  /* 0x00007a00b0b07a20 */ /* 0x000fe20000410000 */
        /* <DEDUP_REMOVED lines=8> */
[----:B------:R-:W-:-:S02]  /*37e0*/  @P2 F2FP.PACK_AB R88, RZ, R88 ;  /* 0x00000058ff58223e */ /* 0x000fc400000000ff */
[----:B0-----:R-:W-:Y:S02]  /*37f0*/  FSEL R64, R218, RZ, P5 ;  /* 0x000000ffda407208 */ /* 0x001fe40002800000 */
[----:B------:R-:W-:Y:S02]  /*3800*/  @P0 F2FP.PACK_AB R75, RZ, R75 ;  /* 0x0000004bff4b023e */ /* 0x000fe400000000ff */
[----:B-1----:R-:W-:Y:S01]  /*3810*/  @P2 F2FP.PACK_AB R67, RZ, R216 ;  /* 0x000000d8ff43223e */ /* 0x002fe200000000ff */
[----:B------:R-:W-:Y:S01]  /*3820*/  FMUL.FTZ R216, R216, c[0x0][0x1e8] ;  /* 0x00007a00d8d87a20 */ /* 0x000fe20000410000 */
[----:B------:R-:W-:Y:S02]  /*3830*/  @P0 F2FP.PACK_AB R80, RZ, R80 ;  /* 0x00000050ff50023e */ /* 0x000fe400000000ff */
[----:B------:R-:W-:Y:S02]  /*3840*/  @P0 F2FP.PACK_AB R85, RZ, R85 ;  /* 0x00000055ff55023e */ /* 0x000fe400000000ff */
[----:B------:R-:W-:-:S02]  /*3850*/  @P0 F2FP.PACK_AB R87, RZ, R87 ;  /* 0x00000057ff57023e */ /* 0x000fc400000000ff */
[----:B------:R-:W-:Y:S02]  /*3860*/  FSEL R66, R176, RZ, P3 ;  /* 0x000000ffb0427208 */ /* 0x000fe40001800000 */
[----:B------:R-:W-:Y:S02]  /*3870*/  @P0 PRMT R56, R74, 0x7610, R56 ;  /* 0x000076104a380816 */ /* 0x000fe40000000038 */
[----:B------:R-:W-:Y:S02]  /*3880*/  @P0 PRMT R57, R76, 0x7610, R57 ;  /* 0x000076104c390816 */ /* 0x000fe40000000039 */
[----:B------:R-:W-:Y:S02]  /*3890*/  @P0 PRMT R58, R84, 0x7610, R58 ;  /* 0x00007610543a0816 */ /* 0x000fe4000000003a */
[----:B------:R-:W-:Y:S02]  /*38a0*/  @P0 PRMT R59, R86, 0x7610, R59 ;  /* 0x00007610563b0816 */ /* 0x000fe4000000003b */
[----:B------:R-:W-:-:S02]  /*38b0*/  @P2 PRMT R52, R81, 0x7610, R52 ;  /* 0x0000761051342816 */ /* 0x000fc40000000034 */
[----:B------:R-:W-:Y:S02]  /*38c0*/  LOP3.LUT R230, R0, 0x1f, RZ, 0xc0, !PT ;  /* 0x0000001f00e67812 */ /* 0x000fe400078ec0ff */
[----:B------:R-:W-:Y:S01]  /*38d0*/  @P2 F2FP.PACK_AB R89, RZ, R217 ;  /* 0x000000d9ff59223e */ /* 0x000fe200000000ff */
[----:B------:R-:W-:Y:S01]  /*38e0*/  FMUL.FTZ R217, R217, c[0x0][0x1e8] ;  /* 0x00007a00d9d97a20 */ /* 0x000fe20000410000 */
[----:B------:R-:W-:Y:S02]  /*38f0*/  @P2 PRMT R53, R82, 0x7610, R53 ;  /* 0x0000761052352816 */ /* 0x000fe40000000035 */
[----:B------:R-:W-:Y:S02]  /*3900*/  @P2 PRMT R54, R83, 0x7610, R54 ;  /* 0x0000761053362816 */ /* 0x000fe40000000036 */
[----:B------:R-:W-:Y:S02]  /*3910*/  @P2 PRMT R55, R88, 0x7610, R55 ;  /* 0x0000761058372816 */ /* 0x000fe40000000037 */
[----:B------:R-:W-:Y:S01]  /*3920*/  F2FP.PACK_AB R61, R64, R77 ;  /* 0x0000004d403d723e */ /* 0x000fe200000000ff */
[----:B------:R-:W-:Y:S01]  /*3930*/  @P0 IMAD.WIDE.U32 R64, R171, R214, c[0x0][0x250] ;  /* 0x00009400ab400625 */ /* 0x000fe200078e00d6 */
[----:B------:R-:W-:-:S02]  /*3940*/  F2FP.PACK_AB R63, R66, R99 ;  /* 0x00000063423f723e */ /* 0x000fc400000000ff */
[----:B------:R-:W-:Y:S02]  /*3950*/  @P0 PRMT R56, R56, 0x5410, R75 ;  /* 0x0000541038380816 */ /* 0x000fe4000000004b */
[----:B------:R-:W-:Y:S02]  /*3960*/  @P0 PRMT R57, R57, 0x5410, R80 ;  /* 0x0000541039390816 */ /* 0x000fe40000000050 */
        /* <DEDUP_REMOVED lines=15> */
[C---:B------:R-:W-:Y:S02]  /*3a60*/  @P0 LOP3.LUT P3, RZ, R96.reuse, 0xff0000, RZ, 0xc0, !PT ;  /* 0x00ff000060ff0812 */ /* 0x040fe4000786c0ff */
[----:B------:R-:W-:-:S02]  /*3a70*/  @P0 LOP3.LUT P2, RZ, R96, 0xff00, RZ, 0xc0, !PT ;  /* 0x0000ff0060ff0812 */ /* 0x000fc4000784c0ff */
[----:B------:R-:W-:Y:S02]  /*3a80*/  @P0 FSEL R70, R70, RZ, P1 ;  /* 0x000000ff46460208 */ /* 0x000fe40000800000 */
        /* <DEDUP_REMOVED lines=37> */
.L_x_1405:
[----:B------:R-:W-:Y:S05]  /*3ce0*/  BSYNC B1 ;  /* 0x0000000000017941 */ /* 0x000fea0003800000 */
.L_x_1402:
        /* <DEDUP_REMOVED lines=64> */
.L_x_1401:
[----:B------:R-:W-:Y:S05]  /*40f0*/  BSYNC B0 ;  /* 0x0000000000007941 */ /* 0x000fea0003800000 */
.L_x_1399:
        /* <DEDUP_REMOVED lines=180> */
.L_x_1403:
[----:B------:R-:W-:Y:S01]  /*4c40*/  HFMA2.MMA R209, -RZ, RZ, 0, 5.9604644775390625e-08 ;  /* 0x00000001ffd17435 */ /* 0x000fe200000001ff */
[----:B------:R-:W-:-:S02]  /*4c50*/  MOV R208, R212 ;  /* 0x000000d400d07202 */ /* 0x000fc40000000f00 */
[----:B------:R-:W-:Y:S02]  /*4c60*/  MOV R210, 0x1f ;  /* 0x0000001f00d27802 */ /* 0x000fe40000000f00 */
[----:B------:R-:W-:Y:S02]  /*4c70*/  MOV R211, 0xffffffff ;  /* 0xffffffff00d37802 */ /* 0x000fe40000000f00 */
[----:B------:R-:W-:Y:S02]  /*4c80*/  MOV R60, 0x4ca0 ;  /* 0x00004ca0003c7802 */ /* 0x000fe40000000f00 */
[----:B-----5:R-:W-:Y:S05]  /*4c90*/  CALL.REL.NOINC `($__internal_71_$__cuda_sm70_shflsync_bfly_p) ;  /* 0x0000046000007944 */ /* 0x020fea0003c00000 */
[----:B-1----:R-:W-:Y:S01]  /*4ca0*/  MOV R197, R208 ;  /* 0x000000d000c57202 */ /* 0x002fe20000000f00 */
[----:B0-----:R-:W-:Y:S05]  /*4cb0*/  BRA `(.L_x_1407) ;  /* 0xffffced000007947 */ /* 0x001fea000383ffff */
.L_x_1404:
[----:B------:R-:W-:Y:S01]  /*4cc0*/  HFMA2.MMA R209, -RZ, RZ, 0, 5.9604644775390625e-08 ;  /* 0x00000001ffd17435 */ /* 0x000fe200000001ff */
[----:B------:R-:W-:Y:S02]  /*4cd0*/  MOV R208, R205 ;  /* 0x000000cd00d07202 */ /* 0x000fe40000000f00 */
[----:B------:R-:W-:Y:S02]  /*4ce0*/  MOV R210, 0x1f ;  /* 0x0000001f00d27802 */ /* 0x000fe40000000f00 */
[----:B------:R-:W-:-:S02]  /*4cf0*/  MOV R211, 0xffffffff ;  /* 0xffffffff00d37802 */ /* 0x000fc40000000f00 */
[----:B------:R-:W-:Y:S02]  /*4d00*/  MOV R60, 0x4d20 ;  /* 0x00004d20003c7802 */ /* 0x000fe40000000f00 */
[----:B01---5:R-:W-:Y:S05]  /*4d10*/  CALL.REL.NOINC `($__internal_71_$__cuda_sm70_shflsync_bfly_p) ;  /* 0x000003e000007944 */ /* 0x023fea0003c00000 */
[----:B------:R-:W-:Y:S01]  /*4d20*/  FADD.FTZ R212, R212, R197 ;  /* 0x000000c5d4d47221 */ /* 0x000fe20000010000 */
[----:B0-----:R-:W-:Y:S01]  /*4d30*/  HFMA2.MMA R209, -RZ, RZ, 0, 1.1920928955078125e-07 ;  /* 0x00000002ffd17435 */ /* 0x001fe200000001ff */
[----:B-1----:R-:W-:Y:S01]  /*4d40*/  FADD.FTZ R205, R205, R208 ;  /* 0x000000d0cdcd7221 */ /* 0x002fe20000010000 */
[----:B------:R-:W-:Y:S02]  /*4d50*/  MOV R210, 0x1f ;  /* 0x0000001f00d27802 */ /* 0x000fe40000000f00 */
[----:B------:R-:W-:Y:S02]  /*4d60*/  MOV R211, 0xffffffff ;  /* 0xffffffff00d37802 */ /* 0x000fe40000000f00 */
[----:B------:R-:W-:Y:S02]  /*4d70*/  MOV R208, R212 ;  /* 0x000000d400d07202 */ /* 0x000fe40000000f00 */
[----:B------:R-:W-:Y:S02]  /*4d80*/  MOV R60, 0x4da0 ;  /* 0x00004da0003c7802 */ /* 0x000fe40000000f00 */
[----:B------:R-:W-:Y:S05]  /*4d90*/  CALL.REL.NOINC `($__internal_71_$__cuda_sm70_shflsync_bfly_p) ;  /* 0x0000036000007944 */ /* 0x000fea0003c00000 */
[----:B0-----:R-:W-:Y:S01]  /*4da0*/  HFMA2.MMA R209, -RZ, RZ, 0, 1.1920928955078125e-07 ;  /* 0x00000002ffd17435 */ /* 0x001fe200000001ff */
[----:B-1----:R-:W-:-:S02]  /*4db0*/  MOV R197, R208 ;  /* 0x000000d000c57202 */ /* 0x002fc40000000f00 */
[----:B------:R-:W-:Y:S02]  /*4dc0*/  MOV R208, R205 ;  /* 0x000000cd00d07202 */ /* 0x000fe40000000f00 */
[----:B------:R-:W-:Y:S02]  /*4dd0*/  MOV R210, 0x1f ;  /* 0x0000001f00d27802 */ /* 0x000fe40000000f00 */
[----:B------:R-:W-:Y:S02]  /*4de0*/  MOV R211, 0xffffffff ;  /* 0xffffffff00d37802 */ /* 0x000fe40000000f00 */
[----:B------:R-:W-:Y:S02]  /*4df0*/  MOV R60, 0x4e10 ;  /* 0x00004e10003c7802 */ /* 0x000fe40000000f00 */
[----:B------:R-:W-:Y:S05]  /*4e00*/  CALL.REL.NOINC `($__internal_71_$__cuda_sm70_shflsync_bfly_p) ;  /* 0x000002f000007944 */ /* 0x000fea0003c00000 */
[----:B------:R-:W-:Y:S01]  /*4e10*/  FADD.FTZ R212, R197, R212 ;  /* 0x000000d4c5d47221 */ /* 0x000fe20000010000 */
[----:B0-----:R-:W-:Y:S01]  /*4e20*/  HFMA2.MMA R209, -RZ, RZ, 0, 2.384185791015625e-07 ;  /* 0x00000004ffd17435 */ /* 0x001fe200000001ff */
[----:B-1----:R-:W-:Y:S01]  /*4e30*/  FADD.FTZ R205, R205, R208 ;  /* 0x000000d0cdcd7221 */ /* 0x002fe20000010000 */
[----:B------:R-:W-:Y:S02]  /*4e40*/  MOV R210, 0x1f ;  /* 0x0000001f00d27802 */ /* 0x000fe40000000f00 */
[----:B------:R-:W-:-:S02]  /*4e50*/  MOV R211, 0xffffffff ;  /* 0xffffffff00d37802 */ /* 0x000fc40000000f00 */
[----:B------:R-:W-:Y:S02]  /*4e60*/  MOV R208, R212 ;  /* 0x000000d400d07202 */ /* 0x000fe40000000f00 */
[----:B------:R-:W-:Y:S02]  /*4e70*/  MOV R60, 0x4e90 ;  /* 0x00004e90003c7802 */ /* 0x000fe40000000f00 */
[----:B------:R-:W-:Y:S05]  /*4e80*/  CALL.REL.NOINC `($__internal_71_$__cuda_sm70_shflsync_bfly_p) ;  /* 0x0000027000007944 */ /* 0x000fea0003c00000 */
[----:B0-----:R-:W-:Y:S01]  /*4e90*/  HFMA2.MMA R209, -RZ, RZ, 0, 2.384185791015625e-07 ;  /* 0x00000004ffd17435 */ /* 0x001fe200000001ff */
[----:B-1----:R-:W-:Y:S02]  /*4ea0*/  MOV R197, R208 ;  /* 0x000000d000c57202 */ /* 0x002fe40000000f00 */
[----:B------:R-:W-:Y:S02]  /*4eb0*/  MOV R208, R205 ;  /* 0x000000cd00d07202 */ /* 0x000fe40000000f00 */
[----:B------:R-:W-:Y:S02]  /*4ec0*/  MOV R210, 0x1f ;  /* 0x0000001f00d27802 */ /* 0x000fe40000000f00 */
[----:B------:R-:W-:Y:S02]  /*4ed0*/  MOV R211, 0xffffffff ;  /* 0xffffffff00d37802 */ /* 0x000fe40000000f00 */
[----:B------:R-:W-:-:S02]  /*4ee0*/  MOV R60, 0x4f00 ;  /* 0x00004f00003c7802 */ /* 0x000fc40000000f00 */
[----:B------:R-:W-:Y:S05]  /*4ef0*/  CALL.REL.NOINC `($__internal_71_$__cuda_sm70_shflsync_bfly_p) ;  /* 0x0000020000007944 */ /* 0x000fea0003c00000 */
[----:B------:R-:W-:Y:S01]  /*4f00*/  FADD.FTZ R212, R197, R212 ;  /* 0x000000d4c5d47221 */ /* 0x000fe20000010000 */
[----:B0-----:R-:W-:Y:S01]  /*4f10*/  HFMA2.MMA R209, -RZ, RZ, 0, 4.76837158203125e-07 ;  /* 0x00000008ffd17435 */ /* 0x001fe200000001ff */
[----:B-1----:R-:W-:Y:S01]  /*4f20*/  FADD.FTZ R207, R205, R208 ;  /* 0x000000d0cdcf7221 */ /* 0x002fe20000010000 */
[----:B------:R-:W-:-:S02]  /*4f30*/  MOV R210, 0x1f ;  /* 0x0000001f00d27802 */ /* 0x000fc40000000f00 */
[----:B------:R-:W-:Y:S02]  /*4f40*/  MOV R211, 0xffffffff ;  /* 0xffffffff00d37802 */ /* 0x000fe40000000f00 */
[----:B------:R-:W-:Y:S02]  /*4f50*/  MOV R208, R212 ;  /* 0x000000d400d07202 */ /* 0x000fe40000000f00 */
[----:B------:R-:W-:Y:S02]  /*4f60*/  MOV R60, 0x4f80 ;  /* 0x00004f80003c7802 */ /* 0x000fe40000000f00 */
[----:B------:R-:W-:Y:S05]  /*4f70*/  CALL.REL.NOINC `($__internal_71_$__cuda_sm70_shflsync_bfly_p) ;  /* 0x0000018000007944 */ /* 0x000fea0003c00000 */
[----:B0-----:R-:W-:Y:S01]  /*4f80*/  HFMA2.MMA R209, -RZ, RZ, 0, 4.76837158203125e-07 ;  /* 0x00000008ffd17435 */ /* 0x001fe200000001ff */
[----:B-1----:R-:W-:Y:S02]  /*4f90*/  MOV R197, R208 ;  /* 0x000000d000c57202 */ /* 0x002fe40000000f00 */
[----:B------:R-:W-:Y:S02]  /*4fa0*/  MOV R208, R207 ;  /* 0x000000cf00d07202 */ /* 0x000fe40000000f00 */
[----:B------:R-:W-:Y:S02]  /*4fb0*/  MOV R210, 0x1f ;  /* 0x0000001f00d27802 */ /* 0x000fe40000000f00 */
[----:B------:R-:W-:-:S02]  /*4fc0*/  MOV R211, 0xffffffff ;  /* 0xffffffff00d37802 */ /* 0x000fc40000000f00 */
[----:B------:R-:W-:Y:S02]  /*4fd0*/  MOV R60, 0x4ff0 ;  /* 0x00004ff0003c7802 */ /* 0x000fe40000000f00 */
[----:B------:R-:W-:Y:S05]  /*4fe0*/  CALL.REL.NOINC `($__internal_71_$__cuda_sm70_shflsync_bfly_p) ;  /* 0x0000011000007944 */ /* 0x000fea0003c00000 */
[----:B------:R-:W-:Y:S01]  /*4ff0*/  FADD.FTZ R205, R197, R212 ;  /* 0x000000d4c5cd7221 */ /* 0x000fe20000010000 */
[----:B0-----:R-:W-:Y:S01]  /*5000*/  HFMA2.MMA R209, -RZ, RZ, 0, 9.5367431640625e-07 ;  /* 0x00000010ffd17435 */ /* 0x001fe200000001ff */
[----:B-1----:R-:W-:Y:S01]  /*5010*/  FADD.FTZ R207, R207, R208 ;  /* 0x000000d0cfcf7221 */ /* 0x002fe20000010000 */
[----:B------:R-:W-:Y:S02]  /*5020*/  MOV R210, 0x1f ;  /* 0x0000001f00d27802 */ /* 0x000fe40000000f00 */
[----:B------:R-:W-:Y:S02]  /*5030*/  MOV R211, 0xffffffff ;  /* 0xffffffff00d37802 */ /* 0x000fe40000000f00 */
[----:B------:R-:W-:Y:S02]  /*5040*/  MOV R208, R205 ;  /* 0x000000cd00d07202 */ /* 0x000fe40000000f00 */
[----:B------:R-:W-:Y:S02]  /*5050*/  MOV R60, 0x5070 ;  /* 0x00005070003c7802 */ /* 0x000fe40000000f00 */
[----:B------:R-:W-:Y:S05]  /*5060*/  CALL.REL.NOINC `($__internal_71_$__cuda_sm70_shflsync_bfly_p) ;  /* 0x0000009000007944 */ /* 0x000fea0003c00000 */
[----:B0-----:R-:W-:Y:S01]  /*5070*/  HFMA2.MMA R209, -RZ, RZ, 0, 9.5367431640625e-07 ;  /* 0x00000010ffd17435 */ /* 0x001fe200000001ff */
[----:B-1----:R-:W-:-:S02]  /*5080*/  MOV R212, R208 ;  /* 0x000000d000d47202 */ /* 0x002fc40000000f00 */
[----:B------:R-:W-:Y:S02]  /*5090*/  MOV R208, R207 ;  /* 0x000000cf00d07202 */ /* 0x000fe40000000f00 */
[----:B------:R-:W-:Y:S02]  /*50a0*/  MOV R210, 0x1f ;  /* 0x0000001f00d27802 */ /* 0x000fe40000000f00 */
[----:B------:R-:W-:Y:S02]  /*50b0*/  MOV R211, 0xffffffff ;  /* 0xffffffff00d37802 */ /* 0x000fe40000000f00 */
[----:B------:R-:W-:Y:S02]  /*50c0*/  MOV R60, 0x50e0 ;  /* 0x000050e0003c7802 */ /* 0x000fe40000000f00 */
[----:B------:R-:W-:Y:S05]  /*50d0*/  CALL.REL.NOINC `($__internal_71_$__cuda_sm70_shflsync_bfly_p) ;  /* 0x0000002000007944 */ /* 0x000fea0003c00000 */
[----:B-1----:R-:W-:Y:S01]  /*50e0*/  MOV R60, R208 ;  /* 0x000000d0003c7202 */ /* 0x002fe20000000f00 */
[----:B0-----:R-:W-:Y:S05]  /*50f0*/  BRA `(.L_x_1408) ;  /* 0xffffcbb000007947 */ /* 0x001fea000383ffff */
        .weak           $__internal_71_$__cuda_sm70_shflsync_bfly_p
        .type           $__internal_71_$__cuda_sm70_shflsync_bfly_p,@function
        .size           $__internal_71_$__cuda_sm70_shflsync_bfly_p,(.L_x_2609 - $__internal_71_$__cuda_sm70_shflsync_bfly_p)
$__internal_71_$__cuda_sm70_shflsync_bfly_p:
[----:B------:R-:W-:Y:S01]  /*5100*/  HFMA2.MMA R61, -RZ, RZ, 0, 0 ;  /* 0x00000000ff3d7435 */ /* 0x000fe200000001ff */
[----:B------:R-:W-:Y:S04]  /*5110*/  WARPSYNC R211 ;  /* 0x000000d300007348 */ /* 0x000fe80003800000 */
[----:B------:R0:W1:Y:S01]  /*5120*/  SHFL.BFLY PT, R208, R208, R209, R210 ;  /* 0x0c0000d1d0d07389 */ /* 0x00006200000e00d2 */
[----:B------:R-:W-:Y:S05]  /*5130*/  RET.REL.NODEC R60 `(_ZN10layer_norm31ln_parallel_residual_bwd_kernelINS_13Kernel_traitsIf6__halfS2_S2_fjLj1024ELj1ELj4ELj1ELj16ENS_18Kernel_traits_baseILj1024EfS2_S2_S2_fjLj128EEEEELb1ELb1ELb1EEEvNS_9BwdParamsE) ;  /* 0xffffaec03c007950 */ /* 0x000fea0003c3ffff */
.L_x_1409:
        /* <DEDUP_REMOVED lines=12> */
.L_x_2609:


//--------------------- .text._ZN10layer_norm31ln_parallel_residual_bwd_kernelINS_13Kernel_traitsI6__halfS2_fS2_fjLj1024ELj1ELj4ELj1ELj16ENS_18Kernel_traits_baseILj1024ES2_S2_fS2_fjLj128EEEEELb0ELb0ELb0EEEvNS_9BwdParamsE --------------------------
	.section	.text._ZN10layer_norm31ln_parallel_residual_bwd_kernelINS_13Kernel_traitsI6__halfS2_fS2_fjLj1024ELj1ELj4ELj1ELj16ENS_18Kernel_traits_baseILj1024ES2_S2_fS2_fjLj128EEEEELb0ELb0ELb0EEEvNS_9BwdParamsE,"ax",@progbits
	.sectioninfo	@"SHI_REGISTERS=255"
	.align	128
        .global         _ZN10layer_norm31ln_parallel_residual_bwd_kernelINS_13Kernel_traitsI6__halfS2_fS2_fjLj1024ELj1ELj4ELj1ELj16ENS_18Kernel_traits_baseILj1024ES2_S2_fS2_fjLj128EEEEELb0ELb0ELb0EEEvNS_9BwdParamsE
        .type           _ZN10layer_norm31ln_parallel_residual_bwd_kernelINS_13Kernel_traitsI6__halfS2_fS2_fjLj1024ELj1ELj4ELj1ELj16ENS_18Kernel_traits_baseILj1024ES2_S2_fS2_fjLj128EEEEELb0ELb0ELb0EEEvNS_9BwdParamsE,@function
        .size           _ZN10layer_norm31ln_parallel_residual_bwd_kernelINS_13Kernel_traitsI6__halfS2_fS2_fjLj1024ELj1ELj4ELj1ELj16ENS_18Kernel_traits_baseILj1024ES2_S2_fS2_fjLj128EEEEELb0ELb0ELb0EEEvNS_9BwdParamsE,(.L_x_2610 - _ZN10layer_norm31ln_parallel_residual_bwd_kernelINS_13Kernel_traitsI6__halfS2_fS2_fjLj1024ELj1ELj4ELj1ELj16ENS_18Kernel_traits_baseILj1024ES2_S2_fS2_fjLj128EEEEELb0ELb0ELb0EEEvNS_9BwdParamsE)
        .other          _ZN10layer_norm31ln_parallel_residual_bwd_kernelINS_13Kernel_traitsI6__halfS2_fS2_fjLj1024ELj1ELj4ELj1ELj16ENS_18Kernel_traits_baseILj1024ES2_S2_fS2_fjLj128EEEEELb0ELb0ELb0EEEvNS_9BwdParamsE,@"STO_CUDA_ENTRY STV_DEFAULT"
_ZN10layer_norm31ln_parallel_residual_bwd_kernelINS_13Kernel_traitsI6__halfS2_fS2_fjLj1024ELj1ELj4ELj1ELj16ENS_18Kernel_traits_baseILj1024ES2_S2_fS2_fjLj128EEEEELb0ELb0ELb0EEEvNS_9BwdParamsE:
.text._ZN10layer_norm31ln_parallel_residual_bwd_kernelINS_13Kernel_traitsI6__halfS2_fS2_fjLj1024ELj1ELj4ELj1ELj16ENS_18Kernel_traits_baseILj1024ES2_S2_fS2_fjLj128EEEEELb0ELb0ELb0EEEvNS_9BwdParamsE:
        /* <DEDUP_REMOVED lines=107> */
[--C-:B-----5:R-:W-:Y:S01]  /*06b0*/  HADD2.F32 R2, -RZ, R32.reuse.H0_H0 ;  /* 0x20000020ff027230 */ /* 0x120fe20000004100 */
[----:B------:R-:W-:Y:S01]  /*06c0*/  HFMA2.MMA R165, -RZ, RZ, 0, 0 ;  /* 0x00000000ffa57435 */ /* 0x000fe200000001ff */
        /* <DEDUP_REMOVED lines=35> */
[----:B------:R1:W-:Y:S01]  /*0900*/  STL [R1+0xd0], R3 ;  /* 0x0000d00301007387 */ /* 0x0003e20000100800 */
[----:B0-----:R-:W-:-:S05]  /*0910*/  HADD2.F32 R2, -RZ, R25.H0_H0 ;  /* 0x20000019ff027230 */ /* 0x001fca0000004100 */
        /* <DEDUP_REMOVED lines=88> */
[----:B0-----:R-:W-:-:S05]  /*0ea0*/  HADD2.F32 R2, -RZ, R7.H1_H1 ;  /* 0x30000007ff027230 */ /* 0x001fca0000004100 */
[----:B------:R1:W-:Y:S02]  /*0eb0*/  STL [R1+0x1c], R2 ;  /* 0x00001c0201007387 */ /* 0x0003e40000100800 */
.L_x_1430:
[----:B------:R-:W0:Y:S01]  /*0ec0*/  S2R R190, SR_TID.X ;  /* 0x0000000000be7919 */ /* 0x000e220000002100 */
[----:B-1----:R-:W-:-:S05]  /*0ed0*/  MOV R2, 0x4 ;  /* 0x0000000400027802 */ /* 0x002fca0000000f00 */
        /* <DEDUP_REMOVED lines=50> */
[C---:B------:R-:W-:Y:S02]  /*1200*/  FMUL.FTZ R4, R2.reuse, R4 ;  /* 0x0000000402047220 */ /* 0x040fe40000410000 */
[----:B------:R-:W-:Y:S01]  /*1210*/  FMUL.FTZ R217, R2, R217 ;  /* 0x000000d902d97220 */ /* 0x000fe20000410000 */
[----:B---3--:R-:W-:Y:S02]  /*1220*/  HADD2.F32 R231, -RZ, R192.H0_H0 ;  /* 0x200000c0ffe77230 */ /* 0x008fe40000004100 */
[----:B------:R-:W-:-:S02]  /*1230*/  HADD2.F32 R196, -RZ, R188.H0_H0 ;  /* 0x200000bcffc47230 */ /* 0x000fc40000004100 */
[----:B------:R-:W-:Y:S02]  /*1240*/  HADD2.F32 R188, -RZ, R188.H1_H1 ;  /* 0x300000bcffbc7230 */ /* 0x000fe40000004100 */
[----:B------:R-:W-:Y:S01]  /*1250*/  HADD2.F32 R192, -RZ, R192.H1_H1 ;  /* 0x300000c0ffc07230 */ /* 0x000fe20000004100 */
[-C--:B------:R-:W-:Y:S02]  /*1260*/  FMUL.FTZ R197, R240, R196.reuse ;  /* 0x000000c4f0c57220 */ /* 0x080fe40000410000 */
[----:B------:R-:W-:Y:S02]  /*1270*/  FADD.FTZ R68, R68, R196 ;  /* 0x000000c444447221 */ /* 0x000fe40000010000 */
[----:B------:R-:W-:Y:S02]  /*1280*/  FFMA.FTZ R100, R4, R196, R100 ;  /* 0x000000c404647223 */ /* 0x000fe40000010064 */
[----:B------:R-:W-:Y:S02]  /*1290*/  FMUL.FTZ R196, R235, R188 ;  /* 0x000000bcebc47220 */ /* 0x000fe40000410000 */
[----:B------:R-:W-:-:S02]  /*12a0*/  FADD.FTZ R69, R69, R188 ;  /* 0x000000bc45457221 */ /* 0x000fc40000010000 */
[----:B------:R-:W-:Y:S01]  /*12b0*/  FFMA.FTZ R101, R217, R188, R101 ;  /* 0x000000bcd9657223 */ /* 0x000fe20000010065 */
[----:B------:R-:W-:Y:S01]  /*12c0*/  HADD2.F32 R188, -RZ, R189.H0_H0 ;  /* 0x200000bdffbc7230 */ /* 0x000fe20000004100 */
[-C--:B------:R-:W-:Y:S02]  /*12d0*/  FFMA.FTZ R198, R202, R192.reuse, R196 ;  /* 0x000000c0cac67223 */ /* 0x080fe400000100c4 */
[----:B------:R-:W-:Y:S02]  /*12e0*/  FADD.FTZ R133, R133, R192 ;  /* 0x000000c085857221 */ /* 0x000fe40000010000 */
[----:B------:R-:W-:Y:S01]  /*12f0*/  FFMA.FTZ R165, R217, R192, R165 ;  /* 0x000000c0d9a57223 */ /* 0x000fe200000100a5 */
[----:B------:R-:W-:Y:S01]  /*1300*/  HADD2.F32 R192, -RZ, R193.H0_H0 ;  /* 0x200000c1ffc07230 */ /* 0x000fe20000004100 */
[----:B------:R-:W-:Y:S01]  /*1310*/  FMUL.FTZ R196, R201, R188 ;  /* 0x000000bcc9c47220 */ /* 0x000fe20000410000 */
[----:B------:R0:W-:Y:S01]  /*1320*/  STL [R1+0xc], R198 ;  /* 0x00000cc601007387 */ /* 0x0001e20000100800 */
[----:B------:R-:W-:-:S02]  /*1330*/  FADD.FTZ R132, R132, R231 ;  /* 0x000000e784847221 */ /* 0x000fc40000010000 */
[-C--:B------:R-:W-:Y:S01]  /*1340*/  FFMA.FTZ R164, R4, R231.reuse, R164 ;  /* 0x000000e704a47223 */ /* 0x080fe200000100a4 */
[----:B------:R-:W3:Y:S01]  /*1350*/  LDL R202, [R1+0xec] ;  /* 0x0000ec0001ca7983 */ /* 0x000ee20000100800 */
[----:B------:R-:W-:Y:S01]  /*1360*/  FFMA.FTZ R231, R239, R231, R197 ;  /* 0x000000e7efe77223 */ /* 0x000fe200000100c5 */
[----:B------:R-:W-:Y:S01]  /*1370*/  HADD2.F32 R189, -RZ, R189.H1_H1 ;  /* 0x300000bdffbd7230 */ /* 0x000fe20000004100 */
[----:B------:R-:W-:Y:S01]  /*1380*/  FFMA.FTZ R197, R200, R192, R196 ;  /* 0x000000c0c8c57223 */ /* 0x000fe200000100c4 */
[----:B------:R-:W4:Y:S01]  /*1390*/  LDL R201, [R1+0xf0] ;  /* 0x0000f00001c97983 */ /* 0x000f220000100800 */
[----:B------:R-:W-:-:S03]  /*13a0*/  FMUL.FTZ R216, R2, R216 ;  /* 0x000000d802d87220 */ /* 0x000fc60000410000 */
[----:B------:R-:W4:Y:S04]  /*13b0*/  LDL R200, [R1+0xe4] ;  /* 0x0000e40001c87983 */ /* 0x000f280000100800 */
[----:B------:R0:W-:Y:S01]  /*13c0*/  STL [R1+0x8], R197 ;  /* 0x000008c501007387 */ /* 0x0001e20000100800 */
[----:B------:R-:W-:-:S03]  /*13d0*/  FADD.FTZ R134, R134, R192 ;  /* 0x000000c086867221 */ /* 0x000fc60000010000 */
[----:B------:R-:W4:Y:S01]  /*13e0*/  LDL R196, [R1+0xdc] ;  /* 0x0000dc0001c47983 */ /* 0x000f220000100800 */
[----:B------:R-:W-:-:S03]  /*13f0*/  FFMA.FTZ R166, R216, R192, R166 ;  /* 0x000000c0d8a67223 */ /* 0x000fc600000100a6 */
[----:B------:R-:W4:Y:S01]  /*1400*/  LDL R192, [R1+0xe0] ;  /* 0x0000e00001c07983 */ /* 0x000f220000100800 */
[----:B--2---:R-:W-:-:S03]  /*1410*/  FMUL.FTZ R248, R199, R189 ;  /* 0x000000bdc7f87220 */ /* 0x004fc60000410000 */
[----:B------:R-:W2:Y:S01]  /*1420*/  LDL R199, [R1+0xe8] ;  /* 0x0000e80001c77983 */ /* 0x000ea20000100800 */
[----:B------:R-:W-:Y:S01]  /*1430*/  FADD.FTZ R70, R70, R188 ;  /* 0x000000bc46467221 */ /* 0x000fe20000010000 */
[----:B------:R-:W-:Y:S01]  /*1440*/  HADD2.F32 R193, -RZ, R193.H1_H1 ;  /* 0x300000c1ffc17230 */ /* 0x000fe20000004100 */
[----:B------:R-:W-:Y:S01]  /*1450*/  FFMA.FTZ R102, R216, R188, R102 ;  /* 0x000000bcd8667223 */ /* 0x000fe20000010066 */
[----:B------:R-:W-:Y:S01]  /*1460*/  HADD2.F32 R188, -RZ, R190.H0_H0 ;  /* 0x200000beffbc7230 */ /* 0x000fe20000004100 */
[----:B------:R-:W-:Y:S02]  /*1470*/  FMUL.FTZ R5, R2, R5 ;  /* 0x0000000502057220 */ /* 0x000fe40000410000 */
[----:B------:R-:W-:Y:S02]  /*1480*/  FADD.FTZ R71, R71, R189 ;  /* 0x000000bd47477221 */ /* 0x000fe40000010000 */
[----:B------:R-:W-:Y:S02]  /*1490*/  FFMA.FTZ R103, R5, R189, R103 ;  /* 0x000000bd05677223 */ /* 0x000fe40000010067 */
[----:B------:R-:W-:-:S02]  /*14a0*/  FFMA.FTZ R248, R220, R193, R248 ;  /* 0x000000c1dcf87223 */ /* 0x000fc400000100f8 */
[----:B------:R-:W-:Y:S02]  /*14b0*/  FMUL.FTZ R189, R219, R188 ;  /* 0x000000bcdbbd7220 */ /* 0x000fe40000410000 */
[----:B------:R-:W-:Y:S02]  /*14c0*/  FADD.FTZ R220, RZ, R231 ;  /* 0x000000e7ffdc7221 */ /* 0x000fe40000010000 */
[----:B------:R-:W-:Y:S02]  /*14d0*/  FFMA.FTZ R219, R4, R231, RZ ;  /* 0x000000e704db7223 */ /* 0x000fe400000100ff */
        /* <DEDUP_REMOVED lines=13> */
[----:B------:R-:W-:-:S02]  /*15b0*/  FFMA.FTZ R247, R218, R247, R189 ;  /* 0x000000f7daf77223 */ /* 0x000fc400000100bd */
[----:B---3--:R-:W-:Y:S02]  /*15c0*/  FMUL.FTZ R240, R202, R190 ;  /* 0x000000becaf07220 */ /* 0x008fe40000410000 */
[----:B------:R-:W-:Y:S02]  /*15d0*/  FADD.FTZ R220, R220, R248 ;  /* 0x000000f8dcdc7221 */ /* 0x000fe40000010000 */
[----:B------:R-:W-:Y:S01]  /*15e0*/  FFMA.FTZ R219, R5, R248, R219 ;  /* 0x000000f805db7223 */ /* 0x000fe200000100db */
[----:B------:R-:W-:Y:S01]  /*15f0*/  HADD2.F32 R239, -RZ, R195.H0_H0 ;  /* 0x200000c3ffef7230 */ /* 0x000fe20000004100 */
[C---:B------:R-:W-:Y:S01]  /*1600*/  FMUL.FTZ R8, R2.reuse, R8 ;  /* 0x0000000802087220 */ /* 0x040fe20000410000 */
[----:B------:R-:W-:Y:S01]  /*1610*/  HADD2.F32 R191, -RZ, R191.H1_H1 ;  /* 0x300000bfffbf7230 */ /* 0x000fe20000004100 */
[----:B------:R-:W-:Y:S02]  /*1620*/  FMUL.FTZ R7, R2, R7 ;  /* 0x0000000702077220 */ /* 0x000fe40000410000 */
[----:B----4-:R-:W-:-:S02]  /*1630*/  FFMA.FTZ R240, R201, R194, R240 ;  /* 0x000000c2c9f07223 */ /* 0x010fc400000100f0 */
        /* <DEDUP_REMOVED lines=8> */
[----:B------:R-:W-:Y:S02]  /*16c0*/  FFMA.FTZ R219, R7, R240, R219 ;  /* 0x000000f007db7223 */ /* 0x000fe400000100db */
[----:B------:R-:W-:Y:S02]  /*16d0*/  FMUL.FTZ R9, R2, R9 ;  /* 0x0000000902097220 */ /* 0x000fe40000410000 */
[----:B------:R-:W-:Y:S01]  /*16e0*/  FFMA.FTZ R235, R192, R195, R235 ;  /* 0x000000c3c0eb7223 */ /* 0x000fe200000100eb */
        /* <DEDUP_REMOVED lines=13> */
[----:B--2---:R-:W-:-:S04]  /*17c0*/  FFMA.FTZ R239, R199, R239, R189 ;  /* 0x000000efc7ef7223 */ /* 0x004fc800000100bd */
[----:B------:R-:W-:Y:S02]  /*17d0*/  FADD.FTZ R220, R220, R239 ;  /* 0x000000efdcdc7221 */ /* 0x000fe40000010000 */
[----:B------:R-:W-:Y:S02]  /*17e0*/  FFMA.FTZ R219, R8, R239, R219 ;  /* 0x000000ef08db7223 */ /* 0x000fe400000100db */
[----:B------:R-:W-:Y:S02]  /*17f0*/  FADD.FTZ R220, R220, R235 ;  /* 0x000000ebdcdc7221 */ /* 0x000fe40000010000 */
[----:B------:R-:W-:Y:S02]  /*1800*/  FFMA.FTZ R219, R9, R235, R219 ;  /* 0x000000eb09db7223 */ /* 0x000fe400000100db */
.L_x_1413:
[----:B01----:R-:W-:Y:S05]  /*1810*/  BSYNC B1 ;  /* 0x0000000000017941 */ /* 0x003fea0003800000 */
.L_x_1412:
        /* <DEDUP_REMOVED lines=13> */
[----:B------:R-:W3:Y:S01]  /*18f0*/  LDG.E.128 R188, [R188.64] ;  /* 0x00000004bcbc7981 */ /* 0x000ee2000c1e1d00 */
[----:B------:R-:W-:-:S03]  /*1900*/  ISETP.NE.U32.AND P0, PT, RZ, c[0x0][0x218], PT ;  /* 0x00008600ff007a0c */ /* 0x000fc60003f05070 */
[----:B------:R-:W3:Y:S01]  /*1910*/  LDL R230, [R1+0xd0] ;  /* 0x0000d00001e67983 */ /* 0x000ee20000100800 */
[----:B------:R-:W-:-:S03]  /*1920*/  ISETP.NE.AND.EX P0, PT, RZ, c[0x0][0x21c], PT, P0 ;  /* 0x00008700ff007a0c */ /* 0x000fc60003f05300 */
[----:B------:R-:W3:Y:S10]  /*1930*/  LDL R205, [R1+0xc4] ;  /* 0x0000c40001cd7983 */ /* 0x000ef40000100800 */
[----:B------:R-:W-:-:S04]  /*1940*/  @P0 LEA R200, P1, R218, c[0x0][0x218], 0x5 ;  /* 0x00008600dac80a11 */ /* 0x000fc800078228ff */
[----:B------:R-:W-:-:S05]  /*1950*/  @P0 LEA.HI.X R201, R218, c[0x0][0x21c], RZ, 0x5, P1 ;  /* 0x00008700dac90a11 */ /* 0x000fca00008f2cff */
[----:B------:R0:W5:Y:S04]  /*1960*/  @P0 LDG.E.128 R28, [R200.64] ;  /* 0x00000004c81c0981 */ /* 0x000168000c1e1d00 */
[----:B------:R0:W5:Y:S01]  /*1970*/  @P0 LDG.E.128 R24, [R200.64+0x10] ;  /* 0x00001004c8180981 */ /* 0x000162000c1e1d00 */
[----:B------:R-:W-:-:S03]  /*1980*/  ISETP.NE.AND P0, PT, R203, RZ, PT ;  /* 0x000000ffcb00720c */ /* 0x000fc60003f05270 */
[----:B------:R-:W3:Y:S01]  /*1990*/  LDL R203, [R1+0xc8] ;  /* 0x0000c80001cb7983 */ /* 0x000ee20000100800 */
[----:B0----5:R-:W-:-:S05]  /*19a0*/  FSEL R200, R208, RZ, !P0 ;  /* 0x000000ffd0c87208 */ /* 0x021fca0004000000 */
[C---:B----4-:R-:W-:Y:S02]  /*19b0*/  FADD.FTZ R226, -R200.reuse, R12 ;  /* 0x0000000cc8e27221 */ /* 0x050fe40000010100 */
[C---:B------:R-:W-:Y:S02]  /*19c0*/  FADD.FTZ R215, -R200.reuse, R13 ;  /* 0x0000000dc8d77221 */ /* 0x040fe40000010100 */
[C---:B------:R-:W-:Y:S02]  /*19d0*/  FADD.FTZ R214, -R200.reuse, R14 ;  /* 0x0000000ec8d67221 */ /* 0x040fe40000010100 */
[C---:B------:R-:W-:Y:S02]  /*19e0*/  FADD.FTZ R13, -R200.reuse, R15 ;  /* 0x0000000fc80d7221 */ /* 0x040fe40000010100 */
[C---:B--2---:R-:W-:Y:S01]  /*19f0*/  FADD.FTZ R12, -R200.reuse, R196 ;  /* 0x000000c4c80c7221 */ /* 0x044fe20000010100 */
[----:B---3--:R-:W-:Y:S01]  /*1a00*/  HADD2.F32 R196, -RZ, R188.H0_H0 ;  /* 0x200000bcffc47230 */ /* 0x008fe20000004100 */
[C---:B------:R-:W-:Y:S01]  /*1a10*/  FADD.FTZ R14, -R200.reuse, R197 ;  /* 0x000000c5c80e7221 */ /* 0x040fe20000010100 */
[----:B------:R-:W-:Y:S01]  /*1a20*/  HADD2.F32 R197, -RZ, R192.H0_H0 ;  /* 0x200000c0ffc57230 */ /* 0x000fe20000004100 */
[----:B------:R-:W-:-:S02]  /*1a30*/  FADD.FTZ R15, -R200, R198 ;  /* 0x000000c6c80f7221 */ /* 0x000fc40000010100 */
[----:B------:R-:W-:Y:S02]  /*1a40*/  FMUL.FTZ R198, R238, R196 ;  /* 0x000000c4eec67220 */ /* 0x000fe40000410000 */
[----:B------:R-:W-:Y:S02]  /*1a50*/  FADD.FTZ R199, -R200, R199 ;  /* 0x000000c7c8c77221 */ /* 0x000fe40000010100 */
[----:B------:R-:W-:Y:S02]  /*1a60*/  FFMA.FTZ R200, R202, R197, R198 ;  /* 0x000000c5cac87223 */ /* 0x000fe400000100c6 */
[----:B------:R-:W2:Y:S04]  /*1a70*/  LDL R202, [R1+0xbc] ;  /* 0x0000bc0001ca7983 */ /* 0x000ea80000100800 */
[----:B------:R0:W-:Y:S04]  /*1a80*/  STL [R1+0x18], R200 ;  /* 0x000018c801007387 */ /* 0x0001e80000100800 */
[----:B------:R-:W3:Y:S01]  /*1a90*/  LDL R201, [R1+0xc0] ;  /* 0x0000c00001c97983 */ /* 0x000ee20000100800 */
[C---:B------:R-:W-:Y:S01]  /*1aa0*/  FMUL.FTZ R226, R2.reuse, R226 ;  /* 0x000000e202e27220 */ /* 0x040fe20000410000 */
[----:B------:R-:W-:Y:S01]  /*1ab0*/  HADD2.F32 R188, -RZ, R188.H1_H1 ;  /* 0x300000bcffbc7230 */ /* 0x000fe20000004100 */
[----:B------:R-:W-:Y:S01]  /*1ac0*/  FMUL.FTZ R215, R2, R215 ;  /* 0x000000d702d77220 */ /* 0x000fe20000410000 */
[----:B------:R-:W-:Y:S01]  /*1ad0*/  HADD2.F32 R192, -RZ, R192.H1_H1 ;  /* 0x300000c0ffc07230 */ /* 0x000fe20000004100 */
[----:B------:R-:W-:-:S02]  /*1ae0*/  FADD.FTZ R60, R60, R196 ;  /* 0x000000c43c3c7221 */ /* 0x000fc40000010000 */
[----:B------:R-:W-:Y:S02]  /*1af0*/  FFMA.FTZ R92, R226, R196, R92 ;  /* 0x000000c4e25c7223 */ /* 0x000fe4000001005c */
[-C--:B------:R-:W-:Y:S02]  /*1b00*/  FMUL.FTZ R196, R237, R188.reuse ;  /* 0x000000bcedc47220 */ /* 0x080fe40000410000 */
[----:B------:R-:W-:Y:S02]  /*1b10*/  FADD.FTZ R61, R61, R188 ;  /* 0x000000bc3d3d7221 */ /* 0x000fe40000010000 */
[----:B------:R-:W-:Y:S01]  /*1b20*/  FFMA.FTZ R93, R215, R188, R93 ;  /* 0x000000bcd75d7223 */ /* 0x000fe2000001005d */
[----:B------:R-:W-:Y:S01]  /*1b30*/  HADD2.F32 R188, -RZ, R189.H0_H0 ;  /* 0x200000bdffbc7230 */ /* 0x000fe20000004100 */
[----:B------:R-:W-:Y:S02]  /*1b40*/  FFMA.FTZ R198, R230, R192, R196 ;  /* 0x000000c0e6c67223 */ /* 0x000fe400000100c4 */
[----:B------:R-:W-:-:S02]  /*1b50*/  FADD.FTZ R125, R125, R192 ;  /* 0x000000c07d7d7221 */ /* 0x000fc40000010000 */
[----:B------:R-:W-:Y:S01]  /*1b60*/  FFMA.FTZ R157, R215, R192, R157 ;  /* 0x000000c0d79d7223 */ /* 0x000fe2000001009d */
[----:B------:R-:W-:Y:S01]  /*1b70*/  HADD2.F32 R192, -RZ, R193.H0_H0 ;  /* 0x200000c1ffc07230 */ /* 0x000fe20000004100 */
[----:B------:R-:W-:Y:S01]  /*1b80*/  FMUL.FTZ R196, R205, R188 ;  /* 0x000000bccdc47220 */ /* 0x000fe20000410000 */
[----:B------:R-:W-:Y:S01]  /*1b90*/  HADD2.F32 R189, -RZ, R189.H1_H1 ;  /* 0x300000bdffbd7230 */ /* 0x000fe20000004100 */
[----:B------:R0:W-:Y:S01]  /*1ba0*/  STL [R1+0x4], R198 ;  /* 0x000004c601007387 */ /* 0x0001e20000100800 */
[----:B------:R-:W-:Y:S01]  /*1bb0*/  FADD.FTZ R124, R124, R197 ;  /* 0x000000c57c7c7221 */ /* 0x000fe20000010000 */
[----:B------:R-:W-:Y:S01]  /*1bc0*/  HADD2.F32 R193, -RZ, R193.H1_H1 ;  /* 0x300000c1ffc17230 */ /* 0x000fe20000004100 */
[----:B------:R-:W-:Y:S01]  /*1bd0*/  FFMA.FTZ R156, R226, R197, R156 ;  /* 0x000000c5e29c7223 */ /* 0x000fe2000001009c */
[----:B------:R-:W4:Y:S01]  /*1be0*/  LDL R230, [R1+0xb4] ;  /* 0x0000b40001e67983 */ /* 0x000f220000100800 */
[----:B------:R-:W-:-:S03]  /*1bf0*/  FFMA.FTZ R197, R203, R192, R196 ;  /* 0x000000c0cbc57223 */ /* 0x000fc600000100c4 */
[----:B------:R-:W4:Y:S01]  /*1c00*/  LDL R205, [R1+0xb8] ;  /* 0x0000b80001cd7983 */ /* 0x000f220000100800 */
[----:B------:R-:W-:-:S03]  /*1c10*/  FMUL.FTZ R13, R2, R13 ;  /* 0x0000000d020d7220 */ /* 0x000fc60000410000 */
[----:B------:R-:W4:Y:S04]  /*1c20*/  LDL R203, [R1+0xac] ;  /* 0x0000ac0001cb7983 */ /* 0x000f280000100800 */
[----:B------:R0:W-:Y:S01]  /*1c30*/  STL [R1], R197 ;  /* 0x000000c501007387 */ /* 0x0001e20000100800 */
[----:B------:R-:W-:Y:S02]  /*1c40*/  FMUL.FTZ R214, R2, R214 ;  /* 0x000000d602d67220 */ /* 0x000fe40000410000 */
[----:B------:R-:W-:Y:S01]  /*1c50*/  FADD.FTZ R127, R127, R193 ;  /* 0x000000c17f7f7221 */ /* 0x000fe20000010000 */
[----:B------:R-:W4:Y:S01]  /*1c60*/  LDL R196, [R1+0xa8] ;  /* 0x0000a80001c47983 */ /* 0x000f220000100800 */
[----:B------:R-:W-:Y:S02]  /*1c70*/  FFMA.FTZ R159, R13, R193, R159 ;  /* 0x000000c10d9f7223 */ /* 0x000fe4000001009f */
[----:B------:R-:W-:-:S02]  /*1c80*/  FADD.FTZ R126, R126, R192 ;  /* 0x000000c07e7e7221 */ /* 0x000fc40000010000 */
[----:B------:R-:W-:Y:S02]  /*1c90*/  FFMA.FTZ R158, R214, R192, R158 ;  /* 0x000000c0d69e7223 */ /* 0x000fe4000001009e */
[----:B------:R-:W4:Y:S01]  /*1ca0*/  LDL R192, [R1+0xa0] ;  /* 0x0000a00001c07983 */ /* 0x000f220000100800 */
[----:B--2---:R-:W-:-:S03]  /*1cb0*/  FMUL.FTZ R246, R202, R189 ;  /* 0x000000bdcaf67220 */ /* 0x004fc60000410000 */
[----:B------:R-:W2:Y:S01]  /*1cc0*/  LDL R202, [R1+0xb0] ;  /* 0x0000b00001ca7983 */ /* 0x000ea20000100800 */
[----:B---3--:R-:W-:-:S03]  /*1cd0*/  FFMA.FTZ R246, R201, R193, R246 ;  /* 0x000000c1c9f67223 */ /* 0x008fc600000100f6 */
[----:B------:R-:W3:Y:S04]  /*1ce0*/  LDL R201, [R1+0xa4] ;  /* 0x0000a40001c97983 */ /* 0x000ee80000100800 */
[----:B------:R-:W3:Y:S01]  /*1cf0*/  LDL R193, [R1+0x9c] ;  /* 0x00009c0001c17983 */ /* 0x000ee20000100800 */
        /* <DEDUP_REMOVED lines=8> */
[----:B------:R-:W-:Y:S01]  /*1d80*/  FMUL.FTZ R12, R2, R12 ;  /* 0x0000000c020c7220 */ /* 0x000fe20000410000 */
[----:B------:R-:W-:Y:S01]  /*1d90*/  HADD2.F32 R190, -RZ, R190.H1_H1 ;  /* 0x300000beffbe7230 */ /* 0x000fe20000004100 */
[----:B------:R-:W-:Y:S02]  /*1da0*/  FADD.FTZ R63, R63, R189 ;  /* 0x000000bd3f3f7221 */ /* 0x000fe40000010000 */
[----:B------:R-:W-:Y:S02]  /*1db0*/  FFMA.FTZ R95, R13, R189, R95 ;  /* 0x000000bd0d5f7223 */ /* 0x000fe4000001005f */
[----:B------:R-:W-:Y:S02]  /*1dc0*/  FADD.FTZ R220, R220, R197 ;  /* 0x000000c5dcdc7221 */ /* 0x000fe40000010000 */
[----:B----4-:R-:W-:-:S02]  /*1dd0*/  FMUL.FTZ R189, R230, R188 ;  /* 0x000000bce6bd7220 */ /* 0x010fc40000410000 */
        /* <DEDUP_REMOVED lines=34> */
[----:B---3--:R-:W-:Y:S02]  /*2000*/  FMUL.FTZ R189, R201, R188 ;  /* 0x000000bcc9bd7220 */ /* 0x008fe40000410000 */
[----:B------:R-:W-:Y:S02]  /*2010*/  FFMA.FTZ R219, R14, R238, R219 ;  /* 0x000000ee0edb7223 */ /* 0x000fe400000100db */
[----:B------:R-:W-:Y:S02]  /*2020*/  FFMA.FTZ R237, R196, R237, R189 ;  /* 0x000000edc4ed7223 */ /* 0x000fe400000100bd */
[----:B------:R-:W-:Y:S02]  /*2030*/  FMUL.FTZ R230, R193, R191 ;  /* 0x000000bfc1e67220 */ /* 0x000fe40000410000 */
[----:B------:R-:W-:-:S02]  /*2040*/  FADD.FTZ R220, R220, R237 ;  /* 0x000000eddcdc7221 */ /* 0x000fc40000010000 */
[----:B------:R-:W-:Y:S02]  /*2050*/  FFMA.FTZ R230, R192, R195, R230 ;  /* 0x000000c3c0e67223 */ /* 0x000fe400000100e6 */
[----:B------:R-:W-:Y:S02]  /*2060*/  FFMA.FTZ R219, R15, R237, R219 ;  /* 0x000000ed0fdb7223 */ /* 0x000fe400000100db */
[----:B------:R-:W-:Y:S02]  /*2070*/  FADD.FTZ R220, R220, R230 ;  /* 0x000000e6dcdc7221 */ /* 0x000fe40000010000 */
[----:B------:R-:W-:Y:S02]  /*2080*/  FFMA.FTZ R219, R205, R230, R219 ;  /* 0x000000e6cddb7223 */ /* 0x000fe400000100db */
.L_x_1415:
[----:B0-----:R-:W-:Y:S05]  /*2090*/  BSYNC B1 ;  /* 0x0000000000017941 */ /* 0x001fea0003800000 */
.L_x_1414:
[----:B------:R-:W-:Y:S01]  /*20a0*/  BSSY B1, `(.L_x_1416) ;  /* 0x0000086000017945 */ /* 0x000fe20003800000 */
[----:B------:R-:W-:Y:S05]  /*20b0*/  @!P4 BRA `(.L_x_1417) ;  /* 0x000008400000c947 */ /* 0x000fea0003800000 */
[----:B------:R-:W-:Y:S01]  /*20c0*/  MOV R188, 0x10 ;  /* 0x0000001000bc7802 */ /* 0x000fe20000000f00 */
[----:B------:R-:W2:Y:S01]  /*20d0*/  LDL R207, [R1+0x94] ;  /* 0x0000940001cf7983 */ /* 0x000ea20000100800 */
[----:B------:R-:W-:-:S03]  /*20e0*/  LEA R200, P0, R218, c[0x0][0x188], 0x5 ;  /* 0x00006200dac87a11 */ /* 0x000fc600078028ff */
[CC--:B------:R-:W-:Y:S01]  /*20f0*/  IMAD.WIDE.U32 R192, R218.reuse, R188.reuse, c[0x0][0x208] ;  /* 0x00008200dac07625 */ /* 0x0c0fe200078e00bc */
[C---:B------:R-:W-:Y:S01]  /*2100*/  LEA.HI.X R201, R218.reuse, c[0x0][0x18c], RZ, 0x5, P0 ;  /* 0x00006300dac97a11 */ /* 0x040fe200000f2cff */
[----:B------:R-:W3:Y:S02]  /*2110*/  LDL R229, [R1+0x98] ;  /* 0x0000980001e57983 */ /* 0x000ee40000100800 */
[----:B------:R-:W-:Y:S02]  /*2120*/  IMAD.WIDE.U32 R188, R218, R188, c[0x0][0x210] ;  /* 0x00008400dabc7625 */ /* 0x000fe400078e00bc */
[----:B------:R0:W4:Y:S04]  /*2130*/  LDG.E.128 R196, [R200.64] ;  /* 0x00000004c8c47981 */ /* 0x000128000c1e1d00 */
        /* <DEDUP_REMOVED lines=16> */
[C---:B----4-:R-:W-:Y:S02]  /*2240*/  FADD.FTZ R11, -R204.reuse, R199 ;  /* 0x000000c7cc0b7221 */ /* 0x050fe40000010100 */
[----:B------:R-:W-:Y:S01]  /*2250*/  FADD.FTZ R196, -R204, R196 ;  /* 0x000000c4ccc47221 */ /* 0x000fe20000010100 */
[----:B--2---:R-:W-:-:S03]  /*2260*/  HADD2.F32 R199, -RZ, R188.H0_H0 ;  /* 0x200000bcffc77230 */ /* 0x004fc60000004100 */
[----:B------:R-:W-:Y:S02]  /*2270*/  FMUL.FTZ R223, R2, R196 ;  /* 0x000000c402df7220 */ /* 0x000fe40000410000 */
[----:B------:R-:W-:Y:S02]  /*2280*/  FMUL.FTZ R196, R207, R199 ;  /* 0x000000c7cfc47220 */ /* 0x000fe40000410000 */
[----:B------:R-:W2:Y:S01]  /*2290*/  LDL R207, [R1+0x80] ;  /* 0x0000800001cf7983 */ /* 0x000ea20000100800 */
[----:B---3--:R-:W-:Y:S01]  /*22a0*/  FADD.FTZ R10, -R204, R200 ;  /* 0x000000c8cc0a7221 */ /* 0x008fe20000010100 */
[----:B------:R-:W-:-:S05]  /*22b0*/  HADD2.F32 R200, -RZ, R192.H0_H0 ;  /* 0x200000c0ffc87230 */ /* 0x000fca0000004100 */
[----:B------:R-:W-:Y:S02]  /*22c0*/  FFMA.FTZ R196, R229, R200, R196 ;  /* 0x000000c8e5c47223 */ /* 0x000fe400000100c4 */
[----:B------:R-:W3:Y:S01]  /*22d0*/  LDL R229, [R1+0x7c] ;  /* 0x00007c0001e57983 */ /* 0x000ee20000100800 */
[----:B------:R-:W-:Y:S01]  /*22e0*/  HADD2.F32 R188, -RZ, R188.H1_H1 ;  /* 0x300000bcffbc7230 */ /* 0x000fe20000004100 */
[----:B------:R-:W-:Y:S01]  /*22f0*/  FADD.FTZ R197, -R204, R197 ;  /* 0x000000c5ccc57221 */ /* 0x000fe20000010100 */
[----:B------:R-:W-:-:S03]  /*2300*/  HADD2.F32 R192, -RZ, R192.H1_H1 ;  /* 0x300000c0ffc07230 */ /* 0x000fc60000004100 */
[----:B------:R-:W-:Y:S02]  /*2310*/  FMUL.FTZ R252, R243, R188 ;  /* 0x000000bcf3fc7220 */ /* 0x000fe40000410000 */
[----:B------:R-:W-:Y:S01]  /*2320*/  FMUL.FTZ R213, R2, R197 ;  /* 0x000000c502d57220 */ /* 0x000fe20000410000 */
[----:B------:R0:W-:Y:S01]  /*2330*/  STL [R1+0x14], R196 ;  /* 0x000014c401007387 */ /* 0x0001e20000100800 */
[----:B------:R-:W-:Y:S02]  /*2340*/  FFMA.FTZ R252, R206, R192, R252 ;  /* 0x000000c0cefc7223 */ /* 0x000fe400000100fc */
[----:B------:R-:W-:Y:S01]  /*2350*/  FADD.FTZ R53, R53, R188 ;  /* 0x000000bc35357221 */ /* 0x000fe20000010000 */
[----:B------:R-:W4:Y:S01]  /*2360*/  LDL R206, [R1+0x74] ;  /* 0x0000740001ce7983 */ /* 0x000f220000100800 */
[----:B------:R-:W-:Y:S01]  /*2370*/  FFMA.FTZ R85, R213, R188, R85 ;  /* 0x000000bcd5557223 */ /* 0x000fe20000010055 */
[--C-:B------:R-:W-:Y:S01]  /*2380*/  HADD2.F32 R188, -RZ, R189.reuse.H0_H0 ;  /* 0x200000bdffbc7230 */ /* 0x100fe20000004100 */
[C---:B------:R-:W-:Y:S01]  /*2390*/  FADD.FTZ R198, -R204.reuse, R198 ;  /* 0x000000c6ccc67221 */ /* 0x040fe20000010100 */
[----:B------:R-:W-:Y:S01]  /*23a0*/  HADD2.F32 R189, -RZ, R189.H1_H1 ;  /* 0x300000bdffbd7230 */ /* 0x000fe20000004100 */
[C---:B------:R-:W-:Y:S01]  /*23b0*/  FADD.FTZ R201, -R204.reuse, R201 ;  /* 0x000000c9ccc97221 */ /* 0x040fe20000010100 */
[----:B------:R-:W-:Y:S01]  /*23c0*/  HADD2.F32 R251, -RZ, R193.H0_H0 ;  /* 0x200000c1fffb7230 */ /* 0x000fe20000004100 */
[----:B------:R-:W-:-:S02]  /*23d0*/  FADD.FTZ R202, -R204, R202 ;  /* 0x000000caccca7221 */ /* 0x000fc40000010100 */
[----:B------:R-:W-:Y:S01]  /*23e0*/  FADD.FTZ R203, -R204, R203 ;  /* 0x000000cbcccb7221 */ /* 0x000fe20000010100 */
[----:B------:R-:W4:Y:S01]  /*23f0*/  LDL R197, [R1+0x68] ;  /* 0x0000680001c57983 */ /* 0x000f220000100800 */
[----:B------:R-:W-:Y:S02]  /*2400*/  FADD.FTZ R116, R116, R200 ;  /* 0x000000c874747221 */ /* 0x000fe40000010000 */
[----:B------:R-:W-:Y:S01]  /*2410*/  FFMA.FTZ R148, R223, R200, R148 ;  /* 0x000000c8df947223 */ /* 0x000fe20000010094 */
[----:B------:R-:W4:Y:S01]  /*2420*/  LDL R204, [R1+0x78] ;  /* 0x0000780001cc7983 */ /* 0x000f220000100800 */
[----:B------:R-:W-:-:S03]  /*2430*/  HADD2.F32 R193, -RZ, R193.H1_H1 ;  /* 0x300000c1ffc17230 */ /* 0x000fc60000004100 */
[----:B------:R-:W4:Y:S01]  /*2440*/  LDL R200, [R1+0x6c] ;  /* 0x00006c0001c87983 */ /* 0x000f220000100800 */
[----:B------:R-:W-:Y:S02]  /*2450*/  FADD.FTZ R52, R52, R199 ;  /* 0x000000c734347221 */ /* 0x000fe40000010000 */
[----:B------:R-:W-:Y:S02]  /*2460*/  FFMA.FTZ R84, R223, R199, R84 ;  /* 0x000000c7df547223 */ /* 0x000fe40000010054 */
[C---:B------:R-:W-:Y:S01]  /*2470*/  FMUL.FTZ R212, R2.reuse, R198 ;  /* 0x000000c602d47220 */ /* 0x040fe20000410000 */
[----:B------:R-:W4:Y:S01]  /*2480*/  LDL R199, [R1+0x70] ;  /* 0x0000700001c77983 */ /* 0x000f220000100800 */
[----:B------:R-:W-:Y:S02]  /*2490*/  FMUL.FTZ R11, R2, R11 ;  /* 0x0000000b020b7220 */ /* 0x000fe40000410000 */
[----:B------:R-:W-:Y:S01]  /*24a0*/  FADD.FTZ R117, R117, R192 ;  /* 0x000000c075757221 */ /* 0x000fe20000010000 */
[----:B------:R-:W4:Y:S01]  /*24b0*/  LDL R198, [R1+0x64] ;  /* 0x0000640001c67983 */ /* 0x000f220000100800 */
[----:B------:R-:W-:-:S02]  /*24c0*/  FFMA.FTZ R149, R213, R192, R149 ;  /* 0x000000c0d5957223 */ /* 0x000fc40000010095 */
[----:B------:R-:W-:Y:S02]  /*24d0*/  FMUL.FTZ R192, R236, R188 ;  /* 0x000000bcecc07220 */ /* 0x000fe40000410000 */
[----:B------:R-:W-:Y:S02]  /*24e0*/  FADD.FTZ R119, R119, R193 ;  /* 0x000000c177777221 */ /* 0x000fe40000010000 */
[----:B------:R-:W-:Y:S02]  /*24f0*/  FFMA.FTZ R151, R11, R193, R151 ;  /* 0x000000c10b977223 */ /* 0x000fe40000010097 */
[----:B------:R-:W-:Y:S02]  /*2500*/  FADD.FTZ R118, R118, R251 ;  /* 0x000000fb76767221 */ /* 0x000fe40000010000 */
[-C--:B------:R-:W-:Y:S02]  /*2510*/  FFMA.FTZ R150, R212, R251.reuse, R150 ;  /* 0x000000fbd4967223 */ /* 0x080fe40000010096 */
[----:B------:R-:W-:-:S02]  /*2520*/  FFMA.FTZ R251, R234, R251, R192 ;  /* 0x000000fbeafb7223 */ /* 0x000fc400000100c0 */
        /* <DEDUP_REMOVED lines=16> */
[----:B----4-:R-:W-:Y:S02]  /*2630*/  FMUL.FTZ R189, R206, R188 ;  /* 0x000000bccebd7220 */ /* 0x010fe40000410000 */
        /* <DEDUP_REMOVED lines=16> */
[----:B------:R-:W-:-:S02]  /*2740*/  FFMA.FTZ R236, R199, R194, R236 ;  /* 0x000000c2c7ec7223 */ /* 0x000fc400000100ec */
[----:B------:R-:W-:Y:S02]  /*2750*/  FMUL.FTZ R189, R198, R188 ;  /* 0x000000bcc6bd7220 */ /* 0x000fe40000410000 */
[----:B------:R-:W-:Y:S02]  /*2760*/  FADD.FTZ R220, R220, R243 ;  /* 0x000000f3dcdc7221 */ /* 0x000fe40000010000 */
[----:B------:R-:W-:Y:S01]  /*2770*/  FFMA.FTZ R219, R10, R243, R219 ;  /* 0x000000f30adb7223 */ /* 0x000fe200000100db */
[----:B------:R-:W-:Y:S01]  /*2780*/  HADD2.F32 R195, -RZ, R195.H1_H1 ;  /* 0x300000c3ffc37230 */ /* 0x000fe20000004100 */
[----:B------:R-:W-:Y:S02]  /*2790*/  FADD.FTZ R114, R114, R234 ;  /* 0x000000ea72727221 */ /* 0x000fe40000010000 */
[-C--:B------:R-:W-:Y:S02]  /*27a0*/  FFMA.FTZ R146, R206, R234.reuse, R146 ;  /* 0x000000eace927223 */ /* 0x080fe40000010092 */
[----:B------:R-:W-:-:S02]  /*27b0*/  FFMA.FTZ R234, R197, R234, R189 ;  /* 0x000000eac5ea7223 */ /* 0x000fc400000100bd */
        /* <DEDUP_REMOVED lines=20> */
.L_x_1417:
[----:B0-----:R-:W-:Y:S05]  /*2900*/  BSYNC B1 ;  /* 0x0000000000017941 */ /* 0x001fea0003800000 */
.L_x_1416:
        /* <DEDUP_REMOVED lines=9> */
[----:B------:R0:W4:Y:S03]  /*29a0*/  LDG.E.128 R188, [R192.64] ;  /* 0x00000004c0bc7981 */ /* 0x000126000c1e1d00 */
[C---:B------:R-:W-:Y:S01]  /*29b0*/  IMAD.WIDE.U32 R196, R218.reuse, R196, c[0x0][0x210] ;  /* 0x00008400dac47625 */ /* 0x040fe200078e00c4 */
[----:B------:R-:W-:Y:S01]  /*29c0*/  ISETP.NE.AND.EX P0, PT, RZ, c[0x0][0x21c], PT, P0 ;  /* 0x00008700ff007a0c */ /* 0x000fe20003f05300 */
[----:B------:R-:W2:Y:S04]  /*29d0*/  LDG.E.128 R200, [R200.64] ;  /* 0x00000004c8c87981 */ /* 0x000ea8000c1e1d00 */
[----:B------:R-:W3:Y:S04]  /*29e0*/  LDG.E.128 R196, [R196.64] ;  /* 0x00000004c4c47981 */ /* 0x000ee8000c1e1d00 */
[----:B0-----:R-:W3:Y:S04]  /*29f0*/  LDG.E.128 R192, [R192.64+0x10] ;  /* 0x00001004c0c07981 */ /* 0x001ee8000c1e1d00 */
[C---:B------:R-:W-:Y:S01]  /*2a00*/  @P0 LEA R210, P1, R218.reuse, c[0x0][0x218], 0x5 ;  /* 0x00008600dad20a11 */ /* 0x040fe200078228ff */
[----:B------:R-:W3:Y:S03]  /*2a10*/  LDL R233, [R1+0x4c] ;  /* 0x00004c0001e97983 */ /* 0x000ee60000100800 */
[----:B------:R-:W-:Y:S01]  /*2a20*/  @P0 LEA.HI.X R211, R218, c[0x0][0x21c], RZ, 0x5, P1 ;  /* 0x00008700dad30a11 */ /* 0x000fe200008f2cff */
[----:B------:R-:W3:Y:S04]  /*2a30*/  LDL R232, [R1+0x50] ;  /* 0x0000500001e87983 */ /* 0x000ee80000100800 */
[----:B------:R0:W5:Y:S04]  /*2a40*/  @P0 LDG.E.128 R168, [R210.64] ;  /* 0x00000004d2a80981 */ /* 0x000168000c1e1d00 */
[----:B------:R0:W5:Y:S04]  /*2a50*/  @P0 LDG.E.128 R172, [R210.64+0x10] ;  /* 0x00001004d2ac0981 */ /* 0x000168000c1e1d00 */
[----:B------:R-:W3:Y:S04]  /*2a60*/  LDL R222, [R1+0x48] ;  /* 0x0000480001de7983 */ /* 0x000ee80000100800 */
[----:B0-----:R-:W3:Y:S01]  /*2a70*/  LDL R210, [R1+0x44] ;  /* 0x0000440001d27983 */ /* 0x001ee20000100800 */
[----:B------:R-:W0:Y:S02]  /*2a80*/  LDC.U8 R209, c[0x0][0x1f0] ;  /* 0x00007c00ffd17b82 */ /* 0x000e240000000000 */
[----:B0-----:R-:W-:-:S04]  /*2a90*/  ISETP.NE.AND P0, PT, R209, RZ, PT ;  /* 0x000000ffd100720c */ /* 0x001fc80003f05270 */
[----:B-----5:R-:W-:-:S05]  /*2aa0*/  FSEL R208, R208, RZ, !P0 ;  /* 0x000000ffd0d07208 */ /* 0x020fca0004000000 */
[C---:B----4-:R-:W-:Y:S02]  /*2ab0*/  FADD.FTZ R188, -R208.reuse, R188 ;  /* 0x000000bcd0bc7221 */ /* 0x050fe40000010100 */
[C---:B------:R-:W-:Y:S02]  /*2ac0*/  FADD.FTZ R189, -R208.reuse, R189 ;  /* 0x000000bdd0bd7221 */ /* 0x040fe40000010100 */
[C---:B------:R-:W-:Y:S02]  /*2ad0*/  FADD.FTZ R190, -R208.reuse, R190 ;  /* 0x000000bed0be7221 */ /* 0x040fe40000010100 */
[----:B------:R-:W-:Y:S01]  /*2ae0*/  FADD.FTZ R191, -R208, R191 ;  /* 0x000000bfd0bf7221 */ /* 0x000fe20000010100 */
[----:B--2---:R-:W-:Y:S01]  /*2af0*/  HADD2.F32 R209, -RZ, R200.H0_H0 ;  /* 0x200000c8ffd17230 */ /* 0x004fe20000004100 */
[----:B------:R-:W-:Y:S02]  /*2b00*/  FMUL.FTZ R227, R2, R188 ;  /* 0x000000bc02e37220 */ /* 0x000fe40000410000 */
[----:B---3--:R-:W-:-:S02]  /*2b10*/  FADD.FTZ R192, -R208, R192 ;  /* 0x000000c0d0c07221 */ /* 0x008fc40000010100 */
[C---:B------:R-:W-:Y:S02]  /*2b20*/  FADD.FTZ R193, -R208.reuse, R193 ;  /* 0x000000c1d0c17221 */ /* 0x040fe40000010100 */
[C---:B------:R-:W-:Y:S02]  /*2b30*/  FADD.FTZ R194, -R208.reuse, R194 ;  /* 0x000000c2d0c27221 */ /* 0x040fe40000010100 */
[----:B------:R-:W-:Y:S01]  /*2b40*/  FADD.FTZ R195, -R208, R195 ;  /* 0x000000c3d0c37221 */ /* 0x000fe20000010100 */
[----:B------:R-:W-:-:S05]  /*2b50*/  HADD2.F32 R208, -RZ, R196.H0_H0 ;  /* 0x200000c4ffd07230 */ /* 0x000fca0000004100 */
[----:B------:R-:W-:-:S04]  /*2b60*/  FMUL.FTZ R188, R241, R208 ;  /* 0x000000d0f1bc7220 */ /* 0x000fc80000410000 */
[----:B------:R-:W-:Y:S02]  /*2b70*/  FFMA.FTZ R218, R228, R209, R188 ;  /* 0x000000d1e4da7223 */ /* 0x000fe400000100bc */
[----:B------:R-:W2:Y:S01]  /*2b80*/  LDL R228, [R1+0x3c] ;  /* 0x00003c0001e47983 */ /* 0x000ea20000100800 */
[----:B------:R-:W-:-:S03]  /*2b90*/  HADD2.F32 R196, -RZ, R196.H1_H1 ;  /* 0x300000c4ffc47230 */ /* 0x000fc60000004100 */
[----:B------:R0:W-:Y:S01]  /*2ba0*/  STL [R1+0x10], R218 ;  /* 0x000010da01007387 */ /* 0x0001e20000100800 */
[----:B------:R-:W-:-:S03]  /*2bb0*/  HADD2.F32 R188, -RZ, R197.H0_H0 ;  /* 0x200000c5ffbc7230 */ /* 0x000fc60000004100 */
[----:B------:R-:W3:Y:S01]  /*2bc0*/  LDL R221, [R1+0x40] ;  /* 0x0000400001dd7983 */ /* 0x000ee20000100800 */
[----:B------:R-:W-:Y:S01]  /*2bd0*/  HADD2.F32 R200, -RZ, R200.H1_H1 ;  /* 0x300000c8ffc87230 */ /* 0x000fe20000004100 */
[----:B------:R-:W-:Y:S02]  /*2be0*/  FMUL.FTZ R225, R2, R189 ;  /* 0x000000bd02e17220 */ /* 0x000fe40000410000 */
[----:B------:R-:W4:Y:S01]  /*2bf0*/  LDL R211, [R1+0x34] ;  /* 0x0000340001d37983 */ /* 0x000f220000100800 */
[----:B------:R-:W-:Y:S01]  /*2c00*/  FADD.FTZ R108, R108, R209 ;  /* 0x000000d16c6c7221 */ /* 0x000fe20000010000 */
[----:B------:R-:W-:Y:S01]  /*2c10*/  HADD2.F32 R249, -RZ, R201.H0_H0 ;  /* 0x200000c9fff97230 */ /* 0x000fe20000004100 */
[----:B------:R-:W-:Y:S02]  /*2c20*/  FFMA.FTZ R140, R227, R209, R140 ;  /* 0x000000d1e38c7223 */ /* 0x000fe4000001008c */
[----:B------:R-:W-:Y:S01]  /*2c30*/  FMUL.FTZ R250, R233, R196 ;  /* 0x000000c4e9fa7220 */ /* 0x000fe20000410000 */
[----:B------:R-:W4:Y:S01]  /*2c40*/  LDL R209, [R1+0x2c] ;  /* 0x00002c0001d17983 */ /* 0x000f220000100800 */
[----:B------:R-:W-:-:S02]  /*2c50*/  FMUL.FTZ R189, R210, R188 ;  /* 0x000000bcd2bd7220 */ /* 0x000fc40000410000 */
[----:B------:R-:W-:Y:S01]  /*2c60*/  FMUL.FTZ R224, R2, R190 ;  /* 0x000000be02e07220 */ /* 0x000fe20000410000 */
[----:B------:R-:W4:Y:S01]  /*2c70*/  LDL R210, [R1+0x38] ;  /* 0x0000380001d27983 */ /* 0x000f220000100800 */
[----:B------:R-:W-:Y:S02]  /*2c80*/  FADD.FTZ R44, R44, R208 ;  /* 0x000000d02c2c7221 */ /* 0x000fe40000010000 */
[----:B------:R-:W-:Y:S01]  /*2c90*/  FFMA.FTZ R76, R227, R208, R76 ;  /* 0x000000d0e34c7223 */ /* 0x000fe2000001004c */
[----:B------:R-:W4:Y:S01]  /*2ca0*/  LDL R190, [R1+0x20] ;  /* 0x0000200001be7983 */ /* 0x000f220000100800 */
[----:B------:R-:W-:Y:S02]  /*2cb0*/  FADD.FTZ R109, R109, R200 ;  /* 0x000000c86d6d7221 */ /* 0x000fe40000010000 */
[-C--:B------:R-:W-:Y:S01]  /*2cc0*/  FFMA.FTZ R141, R225, R200.reuse, R141 ;  /* 0x000000c8e18d7223 */ /* 0x080fe2000001008d */
[----:B------:R-:W4:Y:S01]  /*2cd0*/  LDL R208, [R1+0x30] ;  /* 0x0000300001d07983 */ /* 0x000f220000100800 */
[----:B------:R-:W-:-:S02]  /*2ce0*/  FFMA.FTZ R250, R232, R200, R250 ;  /* 0x000000c8e8fa7223 */ /* 0x000fc400000100fa */
[----:B------:R-:W-:Y:S01]  /*2cf0*/  FADD.FTZ R110, R110, R249 ;  /* 0x000000f96e6e7221 */ /* 0x000fe20000010000 */
[----:B------:R-:W4:Y:S01]  /*2d00*/  LDL R200, [R1+0x24] ;  /* 0x0000240001c87983 */ /* 0x000f220000100800 */
[-C--:B------:R-:W-:Y:S02]  /*2d10*/  FFMA.FTZ R142, R224, R249.reuse, R142 ;  /* 0x000000f9e08e7223 */ /* 0x080fe4000001008e */
[----:B------:R-:W-:Y:S02]  /*2d20*/  FFMA.FTZ R249, R222, R249, R189 ;  /* 0x000000f9def97223 */ /* 0x000fe400000100bd */
[----:B------:R-:W-:Y:S02]  /*2d30*/  FADD.FTZ R45, R45, R196 ;  /* 0x000000c42d2d7221 */ /* 0x000fe40000010000 */
[----:B------:R-:W-:Y:S02]  /*2d40*/  FFMA.FTZ R77, R225, R196, R77 ;  /* 0x000000c4e14d7223 */ /* 0x000fe4000001004d */
[----:B------:R-:W-:Y:S01]  /*2d50*/  FMUL.FTZ R222, R2, R191 ;  /* 0x000000bf02de7220 */ /* 0x000fe20000410000 */
[----:B------:R-:W4:Y:S04]  /*2d60*/  LDL R196, [R1+0x28] ;  /* 0x0000280001c47983 */ /* 0x000f280000100800 */
[----:B------:R-:W4:Y:S01]  /*2d70*/  LDL R191, [R1+0x1c] ;  /* 0x00001c0001bf7983 */ /* 0x000f220000100800 */
[----:B------:R-:W-:Y:S01]  /*2d80*/  HADD2.F32 R197, -RZ, R197.H1_H1 ;  /* 0x300000c5ffc57230 */ /* 0x000fe20000004100 */
[----:B------:R-:W-:Y:S01]  /*2d90*/  FADD.FTZ R220, R220, R218 ;  /* 0x000000dadcdc7221 */ /* 0x000fe20000010000 */
[----:B------:R-:W-:Y:S01]  /*2da0*/  HADD2.F32 R201, -RZ, R201.H1_H1 ;  /* 0x300000c9ffc97230 */ /* 0x000fe20000004100 */
[----:B------:R-:W-:-:S02]  /*2db0*/  FFMA.FTZ R219, R227, R218, R219 ;  /* 0x000000dae3db7223 */ /* 0x000fc400000100db */
[----:B------:R-:W-:Y:S02]  /*2dc0*/  FADD.FTZ R46, R46, R188 ;  /* 0x000000bc2e2e7221 */ /* 0x000fe40000010000 */
[----:B------:R-:W-:Y:S01]  /*2dd0*/  FFMA.FTZ R78, R224, R188, R78 ;  /* 0x000000bce04e7223 */ /* 0x000fe2000001004e */
[----:B------:R-:W-:Y:S01]  /*2de0*/  HADD2.F32 R188, -RZ, R198.H0_H0 ;  /* 0x200000c6ffbc7230 */ /* 0x000fe20000004100 */
[----:B------:R-:W-:Y:S02]  /*2df0*/  FADD.FTZ R220, R220, R250 ;  /* 0x000000fadcdc7221 */ /* 0x000fe40000010000 */
[----:B------:R-:W-:Y:S01]  /*2e00*/  FFMA.FTZ R219, R225, R250, R219 ;  /* 0x000000fae1db7223 */ /* 0x000fe200000100db */
[----:B------:R-:W-:Y:S01]  /*2e10*/  HADD2.F32 R241, -RZ, R202.H0_H0 ;  /* 0x200000cafff17230 */ /* 0x000fe20000004100 */
[----:B------:R-:W-:Y:S01]  /*2e20*/  FADD.FTZ R220, R220, R249 ;  /* 0x000000f9dcdc7221 */ /* 0x000fe20000010000 */
[----:B------:R-:W-:Y:S01]  /*2e30*/  HADD2.F32 R198, -RZ, R198.H1_H1 ;  /* 0x300000c6ffc67230 */ /* 0x000fe20000004100 */
[----:B------:R-:W-:Y:S01]  /*2e40*/  FFMA.FTZ R219, R224, R249, R219 ;  /* 0x000000f9e0db7223 */ /* 0x000fe200000100db */
[----:B------:R-:W-:Y:S01]  /*2e50*/  HADD2.F32 R202, -RZ, R202.H1_H1 ;  /* 0x300000caffca7230 */ /* 0x000fe20000004100 */
[----:B------:R-:W-:-:S02]  /*2e60*/  FADD.FTZ R40, R40, R188 ;  /* 0x000000bc28287221 */ /* 0x000fc40000010000 */
[----:B------:R-:W-:Y:S01]  /*2e70*/  FADD.FTZ R104, R104, R241 ;  /* 0x000000f168687221 */ /* 0x000fe20000010000 */
[--C-:B------:R-:W-:Y:S02]  /*2e80*/  HADD2.F32 R232, -RZ, R203.reuse.H0_H0 ;  /* 0x200000cbffe87230 */ /* 0x100fe40000004100 */
[----:B------:R-:W-:-:S03]  /*2e90*/  HADD2.F32 R203, -RZ, R203.H1_H1 ;  /* 0x300000cbffcb7230 */ /* 0x000fc60000004100 */
[----:B------:R-:W-:Y:S02]  /*2ea0*/  FADD.FTZ R106, R106, R232 ;  /* 0x000000e86a6a7221 */ /* 0x000fe40000010000 */
[----:B------:R-:W-:Y:S02]  /*2eb0*/  FADD.FTZ R111, R111, R201 ;  /* 0x000000c96f6f7221 */ /* 0x000fe40000010000 */
[C---:B------:R-:W-:Y:S02]  /*2ec0*/  FFMA.FTZ R143, R222.reuse, R201, R143 ;  /* 0x000000c9de8f7223 */ /* 0x040fe4000001008f */
[----:B------:R-:W-:Y:S02]  /*2ed0*/  FADD.FTZ R47, R47, R197 ;  /* 0x000000c52f2f7221 */ /* 0x000fe40000010000 */
[----:B------:R-:W-:Y:S02]  /*2ee0*/  FFMA.FTZ R79, R222, R197, R79 ;  /* 0x000000c5de4f7223 */ /* 0x000fe4000001004f */
[----:B------:R-:W-:-:S02]  /*2ef0*/  FADD.FTZ R105, R105, R202 ;  /* 0x000000ca69697221 */ /* 0x000fc40000010000 */
[----:B------:R-:W-:Y:S02]  /*2f00*/  FADD.FTZ R41, R41, R198 ;  /* 0x000000c629297221 */ /* 0x000fe40000010000 */
[----:B------:R-:W-:Y:S02]  /*2f10*/  FADD.FTZ R107, R107, R203 ;  /* 0x000000cb6b6b7221 */ /* 0x000fe40000010000 */
[----:B--2---:R-:W-:-:S04]  /*2f20*/  FMUL.FTZ R242, R228, R197 ;  /* 0x000000c5e4f27220 */ /* 0x004fc80000410000 */
[----:B---3--:R-:W-:Y:S02]  /*2f30*/  FFMA.FTZ R242, R221, R201, R242 ;  /* 0x000000c9ddf27223 */ /* 0x008fe400000100f2 */
[----:B------:R-:W-:Y:S02]  /*2f40*/  FMUL.FTZ R221, R2, R192 ;  /* 0x000000c002dd7220 */ /* 0x000fe40000410000 */
[-C--:B----4-:R-:W-:Y:S02]  /*2f50*/  FMUL.FTZ R189, R211, R188.reuse ;  /* 0x000000bcd3bd7220 */ /* 0x090fe40000410000 */
[C---:B------:R-:W-:Y:S01]  /*2f60*/  FFMA.FTZ R72, R221.reuse, R188, R72 ;  /* 0x000000bcdd487223 */ /* 0x040fe20000010048 */
[----:B------:R-:W-:Y:S01]  /*2f70*/  HADD2.F32 R188, -RZ, R199.H0_H0 ;  /* 0x200000c7ffbc7230 */ /* 0x000fe20000004100 */
[----:B------:R-:W-:Y:S02]  /*2f80*/  FFMA.FTZ R136, R221, R241, R136 ;  /* 0x000000f1dd887223 */ /* 0x000fe40000010088 */
[----:B------:R-:W-:-:S02]  /*2f90*/  FMUL.FTZ R233, R209, R198 ;  /* 0x000000c6d1e97220 */ /* 0x000fc40000410000 */
[----:B------:R-:W-:Y:S02]  /*2fa0*/  FADD.FTZ R220, R220, R242 ;  /* 0x000000f2dcdc7221 */ /* 0x000fe40000010000 */
[----:B------:R-:W-:Y:S02]  /*2fb0*/  FFMA.FTZ R241, R210, R241, R189 ;  /* 0x000000f1d2f17223 */ /* 0x000fe400000100bd */
[----:B------:R-:W-:Y:S01]  /*2fc0*/  FFMA.FTZ R219, R222, R242, R219 ;  /* 0x000000f2dedb7223 */ /* 0x000fe200000100db */
[----:B------:R-:W-:Y:S01]  /*2fd0*/  HADD2.F32 R199, -RZ, R199.H1_H1 ;  /* 0x300000c7ffc77230 */ /* 0x000fe20000004100 */
[C---:B------:R-:W-:Y:S02]  /*2fe0*/  FMUL.FTZ R210, R2.reuse, R194 ;  /* 0x000000c202d27220 */ /* 0x040fe40000410000 */
[----:B------:R-:W-:Y:S02]  /*2ff0*/  FMUL.FTZ R211, R2, R193 ;  /* 0x000000c102d37220 */ /* 0x000fe40000410000 */
[----:B------:R-:W-:-:S02]  /*3000*/  FFMA.FTZ R233, R208, R202, R233 ;  /* 0x000000cad0e97223 */ /* 0x000fc400000100e9 */
[----:B------:R-:W-:Y:S02]  /*3010*/  FADD.FTZ R220, R220, R241 ;  /* 0x000000f1dcdc7221 */ /* 0x000fe40000010000 */
[----:B------:R-:W-:Y:S02]  /*3020*/  FMUL.FTZ R189, R200, R188 ;  /* 0x000000bcc8bd7220 */ /* 0x000fe40000410000 */
[----:B------:R-:W-:Y:S02]  /*3030*/  FFMA.FTZ R219, R221, R241, R219 ;  /* 0x000000f1dddb7223 */ /* 0x000fe400000100db */
[----:B------:R-:W-:Y:S02]  /*3040*/  FFMA.FTZ R138, R210, R232, R138 ;  /* 0x000000e8d28a7223 */ /* 0x000fe4000001008a */
[----:B------:R-:W-:Y:S02]  /*3050*/  FADD.FTZ R220, R220, R233 ;  /* 0x000000e9dcdc7221 */ /* 0x000fe40000010000 */
[----:B------:R-:W-:-:S02]  /*3060*/  FFMA.FTZ R219, R211, R233, R219 ;  /* 0x000000e9d3db7223 */ /* 0x000fc400000100db */
[----:B------:R-:W-:Y:S02]  /*3070*/  FFMA.FTZ R232, R196, R232, R189 ;  /* 0x000000e8c4e87223 */ /* 0x000fe400000100bd */
[----:B------:R-:W-:Y:S02]  /*3080*/  FMUL.FTZ R228, R191, R199 ;  /* 0x000000c7bfe47220 */ /* 0x000fe40000410000 */
[----:B------:R-:W-:Y:S02]  /*3090*/  FMUL.FTZ R209, R2, R195 ;  /* 0x000000c302d17220 */ /* 0x000fe40000410000 */
[----:B------:R-:W-:Y:S02]  /*30a0*/  FFMA.FTZ R228, R190, R203, R228 ;  /* 0x000000cbbee47223 */ /* 0x000fe400000100e4 */
[----:B------:R-:W-:Y:S02]  /*30b0*/  FADD.FTZ R220, R220, R232 ;  /* 0x000000e8dcdc7221 */ /* 0x000fe40000010000 */
[----:B------:R-:W-:-:S02]  /*30c0*/  FFMA.FTZ R219, R210, R232, R219 ;  /* 0x000000e8d2db7223 */ /* 0x000fc400000100db */
[C---:B------:R-:W-:Y:S02]  /*30d0*/  FFMA.FTZ R137, R211.reuse, R202, R137 ;  /* 0x000000cad3897223 */ /* 0x040fe40000010089 */
[----:B------:R-:W-:Y:S02]  /*30e0*/  FFMA.FTZ R73, R211, R198, R73 ;  /* 0x000000c6d3497223 */ /* 0x000fe40000010049 */
[----:B------:R-:W-:Y:S02]  /*30f0*/  FADD.FTZ R42, R42, R188 ;  /* 0x000000bc2a2a7221 */ /* 0x000fe40000010000 */
[----:B------:R-:W-:Y:S02]  /*3100*/  FFMA.FTZ R74, R210, R188, R74 ;  /* 0x000000bcd24a7223 */ /* 0x000fe4000001004a */
[----:B------:R-:W-:Y:S02]  /*3110*/  FFMA.FTZ R139, R209, R203, R139 ;  /* 0x000000cbd18b7223 */ /* 0x000fe4000001008b */
[----:B------:R-:W-:-:S02]  /*3120*/  FADD.FTZ R43, R43, R199 ;  /* 0x000000c72b2b7221 */ /* 0x000fc40000010000 */
[C---:B------:R-:W-:Y:S02]  /*3130*/  FFMA.FTZ R75, R209.reuse, R199, R75 ;  /* 0x000000c7d14b7223 */ /* 0x040fe4000001004b */
[----:B------:R-:W-:Y:S02]  /*3140*/  FADD.FTZ R220, R220, R228 ;  /* 0x000000e4dcdc7221 */ /* 0x000fe40000010000 */
[----:B------:R-:W-:Y:S02]  /*3150*/  FFMA.FTZ R219, R209, R228, R219 ;  /* 0x000000e4d1db7223 */ /* 0x000fe400000100db */
.L_x_1419:
[----:B0-----:R-:W-:Y:S05]  /*3160*/  BSYNC B1 ;  /* 0x0000000000017941 */ /* 0x001fea0003800000 */
.L_x_1418:
[----:B------:R-:W-:Y:S05]  /*3170*/  BRA.DIV ~URZ, `(.L_x_1420) ;  /* 0x000035327f007947 */ /* 0x000fea000b800000 */
[----:B------:R0:W1:Y:S02]  /*3180*/  SHFL.BFLY PT, R191, R220, 0x1, 0x1f ;  /* 0x0c201f00dcbf7f89 */ /* 0x00006400000e0000 */
.L_x_1445:
        /* <DEDUP_REMOVED lines=18> */
.L_x_1446:
        /* <DEDUP_REMOVED lines=21> */
[----:B------:R-:W-:Y:S02]  /*3400*/  @P0 F2FP.PACK_AB R189, RZ, R188 ;  /* 0x000000bcffbd023e */ /* 0x000fe400000000ff */
        /* <DEDUP_REMOVED lines=10> */
[----:B------:R-:W-:Y:S02]  /*34b0*/  F2FP.PACK_AB R188, R190, R188 ;  /* 0x000000bcbebc723e */ /* 0x000fe400000000ff */
[----:B------:R-:W-:Y:S01]  /*34c0*/  @P0 F2FP.PACK_AB R190, RZ, R190 ;  /* 0x000000beffbe023e */ /* 0x000fe200000000ff */
[----:B------:R-:W-:-:S03]  /*34d0*/  @P1 FADD.FTZ R189, R38, R189 ;  /* 0x000000bd26bd1221 */ /* 0x000fc60000010000 */
[----:B------:R-:W-:Y:S02]  /*34e0*/  @P0 PRMT R180, R180, 0x5410, R190 ;  /* 0x00005410b4b40816 */ /* 0x000fe400000000be */
[----:B------:R-:W-:Y:S02]  /*34f0*/  @P0 F2FP.PACK_AB R190, RZ, R189 ;  /* 0x000000bdffbe023e */ /* 0x000fe400000000ff */
[----:B------:R-:W-:Y:S02]  /*3500*/  SEL R178, R189, R178, P6 ;  /* 0x000000b2bdb27207 */ /* 0x000fe40003000000 */
[----:B------:R-:W-:Y:S01]  /*3510*/  @P0 PRMT R181, R190, 0x7610, R181 ;  /* 0x00007610beb50816 */ /* 0x000fe200000000b5 */
[----:B------:R-:W-:-:S04]  /*3520*/  FFMA.FTZ R190, R5, R194, R195 ;  /* 0x000000c205be7223 */ /* 0x000fc800000100c3 */
[----:B------:R-:W-:-:S04]  /*3530*/  FADD.FTZ R190, R248, -R190 ;  /* 0x800000bef8be7221 */ /* 0x000fc80000010000 */
[----:B------:R-:W-:-:S04]  /*3540*/  FMUL.FTZ R191, R2, R190 ;  /* 0x000000be02bf7220 */ /* 0x000fc80000410000 */
[----:B------:R-:W-:-:S05]  /*3550*/  @P1 FADD.FTZ R191, R39, R191 ;  /* 0x000000bf27bf1221 */ /* 0x000fca0000010000 */
[----:B------:R-:W-:Y:S02]  /*3560*/  @P0 F2FP.PACK_AB R190, RZ, R191 ;  /* 0x000000bfffbe023e */ /* 0x000fe400000000ff */
[----:B------:R-:W-:Y:S02]  /*3570*/  SEL R179, R191, R179, P6 ;  /* 0x000000b3bfb37207 */ /* 0x000fe40003000000 */
[----:B------:R-:W-:Y:S01]  /*3580*/  @P0 PRMT R181, R181, 0x5410, R190 ;  /* 0x00005410b5b50816 */ /* 0x000fe200000000be */
[----:B------:R-:W-:Y:S01]  /*3590*/  FFMA.FTZ R190, R6, R194, R195 ;  /* 0x000000c206be7223 */ /* 0x000fe200000100c3 */
[----:B------:R-:W-:-:S03]  /*35a0*/  F2FP.PACK_AB R189, R191, R189 ;  /* 0x000000bdbfbd723e */ /* 0x000fc600000000ff */
[----:B------:R-:W-:-:S04]  /*35b0*/  FADD.FTZ R190, R247, -R190 ;  /* 0x800000bef7be7221 */ /* 0x000fc80000010000 */
[----:B------:R-:W-:-:S04]  /*35c0*/  FMUL.FTZ R191, R2, R190 ;  /* 0x000000be02bf7220 */ /* 0x000fc80000410000 */
[----:B------:R-:W-:-:S05]  /*35d0*/  @P1 FADD.FTZ R191, R32, R191 ;  /* 0x000000bf20bf1221 */ /* 0x000fca0000010000 */
        /* <DEDUP_REMOVED lines=9> */
[----:B------:R-:W-:Y:S02]  /*3670*/  @P0 PRMT R182, R182, 0x5410, R190 ;  /* 0x00005410b6b60816 */ /* 0x000fe400000000be */
[----:B------:R-:W-:Y:S01]  /*3680*/  F2FP.PACK_AB R190, R192, R191 ;  /* 0x000000bfc0be723e */ /* 0x000fe200000000ff */
[----:B------:R-:W-:-:S04]  /*3690*/  FFMA.FTZ R191, R8, R194, R195 ;  /* 0x000000c208bf7223 */ /* 0x000fc800000100c3 */
        /* <DEDUP_REMOVED lines=13> */
[----:B------:R-:W-:Y:S02]  /*3770*/  F2FP.PACK_AB R191, R193, R192 ;  /* 0x000000c0c1bf723e */ /* 0x000fe400000000ff */
        /* <DEDUP_REMOVED lines=11> */
.L_x_1423:
[----:B------:R-:W-:Y:S05]  /*3830*/  BSYNC B1 ;  /* 0x0000000000017941 */ /* 0x000fea0003800000 */
.L_x_1422:
        /* <DEDUP_REMOVED lines=15> */
[----:B------:R-:W-:Y:S02]  /*3930*/  @P0 F2FP.PACK_AB R189, RZ, R188 ;  /* 0x000000bcffbd023e */ /* 0x000fe400000000ff */
        /* <DEDUP_REMOVED lines=66> */
.L_x_1425:
[----:B------:R-:W-:Y:S05]  /*3d60*/  BSYNC B1 ;  /* 0x0000000000017941 */ /* 0x000fea0003800000 */
.L_x_1424:
        /* <DEDUP_REMOVED lines=80> */
.L_x_1427:
[----:B------:R-:W-:Y:S05]  /*4270*/  BSYNC B1 ;  /* 0x0000000000017941 */ /* 0x000fea0003800000 */
.L_x_1426:
        /* <DEDUP_REMOVED lines=42> */
[----:B------:R-:W-:Y:S01]  /*4520*/  @P0 F2FP.PACK_AB R194, RZ, R196 ;  /* 0x000000c4ffc2023e */ /* 0x000fe200000000ff */
[----:B--2---:R-:W-:-:S04]  /*4530*/  FADD.FTZ R188, R198, -R188 ;  /* 0x800000bcc6bc7221 */ /* 0x004fc80000010000 */
[C---:B------:R-:W-:Y:S02]  /*4540*/  FMUL.FTZ R188, R2.reuse, R188 ;  /* 0x000000bc02bc7220 */ /* 0x040fe40000410000 */
[----:B------:R-:W-:Y:S01]  /*4550*/  FMUL.FTZ R2, R2, R193 ;  /* 0x000000c102027220 */ /* 0x000fe20000410000 */
[-C--:B------:R-:W-:Y:S01]  /*4560*/  @P0 F2FP.PACK_AB R193, RZ, R190.reuse ;  /* 0x000000beffc1023e */ /* 0x080fe200000000ff */
[----:B------:R-:W-:Y:S01]  /*4570*/  @P1 FADD.FTZ R188, R168, R188 ;  /* 0x000000bca8bc1221 */ /* 0x000fe20000010000 */
[----:B------:R-:W-:Y:S01]  /*4580*/  F2FP.PACK_AB R190, R195, R190 ;  /* 0x000000bec3be723e */ /* 0x000fe200000000ff */
[----:B------:R-:W-:Y:S01]  /*4590*/  @P1 FADD.FTZ R2, R175, R2 ;  /* 0x00000002af021221 */ /* 0x000fe20000010000 */
[----:B------:R-:W-:Y:S02]  /*45a0*/  @P0 PRMT R182, R193, 0x7610, R182 ;  /* 0x00007610c1b60816 */ /* 0x000fe400000000b6 */
[----:B------:R-:W-:Y:S02]  /*45b0*/  @P0 F2FP.PACK_AB R193, RZ, R195 ;  /* 0x000000c3ffc1023e */ /* 0x000fe400000000ff */
[----:B------:R-:W-:-:S02]  /*45c0*/  SEL R176, R188, R176, P6 ;  /* 0x000000b0bcb07207 */ /* 0x000fc40003000000 */
[----:B------:R-:W-:Y:S02]  /*45d0*/  @P0 PRMT R182, R182, 0x5410, R193 ;  /* 0x00005410b6b60816 */ /* 0x000fe400000000c1 */
[-C--:B------:R-:W-:Y:S02]  /*45e0*/  @P0 F2FP.PACK_AB R193, RZ, R189.reuse ;  /* 0x000000bdffc1023e */ /* 0x080fe400000000ff */
[----:B------:R-:W-:Y:S02]  /*45f0*/  F2FP.PACK_AB R189, R192, R189 ;  /* 0x000000bdc0bd723e */ /* 0x000fe400000000ff */
[----:B------:R-:W-:Y:S02]  /*4600*/  @P0 PRMT R181, R193, 0x7610, R181 ;  /* 0x00007610c1b50816 */ /* 0x000fe400000000b5 */
[----:B------:R-:W-:Y:S02]  /*4610*/  @P0 F2FP.PACK_AB R193, RZ, R192 ;  /* 0x000000c0ffc1023e */ /* 0x000fe400000000ff */
[----:B------:R-:W-:-:S02]  /*4620*/  @P0 F2FP.PACK_AB R192, RZ, R188 ;  /* 0x000000bcffc0023e */ /* 0x000fc400000000ff */
[----:B------:R-:W-:Y:S02]  /*4630*/  @P0 PRMT R181, R181, 0x5410, R193 ;  /* 0x00005410b5b50816 */ /* 0x000fe400000000c1 */
[----:B------:R-:W-:Y:S02]  /*4640*/  @P0 PRMT R180, R192, 0x7610, R180 ;  /* 0x00007610c0b40816 */ /* 0x000fe400000000b4 */
[----:B------:R-:W-:Y:S02]  /*4650*/  @P6 MOV R192, 0x20 ;  /* 0x0000002000c06802 */ /* 0x000fe40000000f00 */
[C---:B------:R-:W-:Y:S02]  /*4660*/  SEL R187, R2.reuse, R187, P6 ;  /* 0x000000bb02bb7207 */ /* 0x040fe40003000000 */
[-C--:B------:R-:W-:Y:S01]  /*4670*/  @P0 F2FP.PACK_AB R195, RZ, R191.reuse ;  /* 0x000000bfffc3023e */ /* 0x080fe200000000ff */
[----:B------:R-:W-:Y:S01]  /*4680*/  @P6 IMAD.WIDE.U32 R192, R3, R192, c[0x0][0x258] ;  /* 0x0000960003c06625 */ /* 0x000fe200078e00c0 */
[----:B------:R-:W-:-:S02]  /*4690*/  F2FP.PACK_AB R191, R2, R191 ;  /* 0x000000bf02bf723e */ /* 0x000fc400000000ff */
[----:B------:R-:W-:Y:S02]  /*46a0*/  @P0 PRMT R183, R195, 0x7610, R183 ;  /* 0x00007610c3b70816 */ /* 0x000fe400000000b7 */
[----:B------:R-:W-:Y:S01]  /*46b0*/  @P6 STG.E.128 [R192.64], R176 ;  /* 0x000000b0c0006986 */ /* 0x000fe2000c101d04 */
[----:B------:R-:W-:Y:S02]  /*46c0*/  @P0 F2FP.PACK_AB R195, RZ, R2 ;  /* 0x00000002ffc3023e */ /* 0x000fe400000000ff */
[----:B------:R-:W-:Y:S01]  /*46d0*/  @P0 LEA R2, P1, R3, c[0x0][0x250], 0x4 ;  /* 0x0000940003020a11 */ /* 0x000fe200078220ff */
[----:B------:R0:W-:Y:S01]  /*46e0*/  @P6 STG.E.128 [R192.64+0x10], R184 ;  /* 0x000010b8c0006986 */ /* 0x0001e2000c101d04 */
[----:B------:R-:W-:Y:S02]  /*46f0*/  F2FP.PACK_AB R188, R196, R188 ;  /* 0x000000bcc4bc723e */ /* 0x000fe400000000ff */
[----:B------:R-:W-:Y:S02]  /*4700*/  @P0 PRMT R180, R180, 0x5410, R194 ;  /* 0x00005410b4b40816 */ /* 0x000fe400000000c2 */
[----:B------:R-:W-:Y:S01]  /*4710*/  @P0 PRMT R183, R183, 0x5410, R195 ;  /* 0x00005410b7b70816 */ /* 0x000fe200000000c3 */
[----:B0-----:R-:W-:-:S10]  /*4720*/  HFMA2.MMA R192, -RZ, RZ, 0, 9.5367431640625e-07 ;  /* 0x00000010ffc07435 */ /* 0x001fd400000001ff */
[C---:B------:R-:W-:Y:S01]  /*4730*/  IMAD.WIDE.U32 R192, R3.reuse, R192, c[0x0][0x248] ;  /* 0x0000920003c07625 */ /* 0x040fe200078e00c0 */
[----:B------:R-:W-:-:S04]  /*4740*/  @P0 LEA.HI.X R3, R3, c[0x0][0x254], RZ, 0x4, P1 ;  /* 0x0000950003030a11 */ /* 0x000fc800008f24ff */
[----:B------:R0:W-:Y:S04]  /*4750*/  STG.E.128 [R192.64], R188 ;  /* 0x000000bcc0007986 */ /* 0x0001e8000c101d04 */
[----:B------:R0:W-:Y:S02]  /*4760*/  @P0 STG.E.128 [R2.64], R180 ;  /* 0x000000b402000986 */ /* 0x0001e4000c101d04 */
.L_x_1429:
[----:B------:R-:W-:Y:S05]  /*4770*/  BSYNC B1 ;  /* 0x0000000000017941 */ /* 0x000fea0003800000 */
.L_x_1428:
[----:B0----5:R-:W-:-:S04]  /*4780*/  MOV R2, c[0x0][0x160] ;  /* 0x0000580000027a02 */ /* 0x021fc80000000f00 */
[----:B------:R-:W-:-:S04]  /*4790*/  LEA R0, R2, R0, 0x2 ;  /* 0x0000000002007211 */ /* 0x000fc800078e10ff */
[----:B------:R-:W-:-:S13]  /*47a0*/  ISETP.GE.AND P0, PT, R0, c[0x0][0x164], PT ;  /* 0x0000590000007a0c */ /* 0x000fda0003f06270 */
[----:B-1----:R-:W-:Y:S01]  /*47b0*/  @P0 CALL.REL.NOINC `(.L_x_1411) ;  /* 0x0000001000000944 */ /* 0x002fe20003c00000 */
[----:B------:R-:W-:Y:S05]  /*47c0*/  BRA `(.L_x_1430) ;  /* 0xffffc6f000007947 */ /* 0x000fea000383ffff */
.L_x_1411:
[----:B------:R-:W-:Y:S05]  /*47d0*/  BSYNC B0 ;  /* 0x0000000000007941 */ /* 0x000fea0003800000 */
.L_x_1410:
        /* <DEDUP_REMOVED lines=203> */
.L_x_1432:
[----:B------:R-:W-:Y:S05]  /*5490*/  BSYNC B0 ;  /* 0x0000000000007941 */ /* 0x000fea0003800000 */
.L_x_1431:
        /* <DEDUP_REMOVED lines=161> */
.L_x_1434:
[----:B0-----:R-:W-:Y:S05]  /*5eb0*/  BSYNC B0 ;  /* 0x0000000000007941 */ /* 0x001fea0003800000 */
.L_x_1433:
        /* <DEDUP_REMOVED lines=23> */
.L_x_1436:
[----:B------:R-:W-:Y:S05]  /*6030*/  BSYNC B0 ;  /* 0x0000000000007941 */ /* 0x000fea0003800000 */
.L_x_1435:
        /* <DEDUP_REMOVED lines=23> */
.L_x_1438:
[----:B------:R-:W-:Y:S05]  /*61b0*/  BSYNC B0 ;  /* 0x0000000000007941 */ /* 0x000fea0003800000 */
.L_x_1437:
        /* <DEDUP_REMOVED lines=23> */
.L_x_1440:
[----:B------:R-:W-:Y:S05]  /*6330*/  BSYNC B0 ;  /* 0x0000000000007941 */ /* 0x000fea0003800000 */
.L_x_1439:
        /* <DEDUP_REMOVED lines=23> */
.L_x_1442:
[----:B------:R-:W-:Y:S05]  /*64b0*/  BSYNC B0 ;  /* 0x0000000000007941 */ /* 0x000fea0003800000 */
.L_x_1441:
        /* <DEDUP_REMOVED lines=23> */
.L_x_1444:
[----:B------:R-:W-:Y:S05]  /*6630*/  BSYNC B0 ;  /* 0x0000000000007941 */ /* 0x000fea0003800000 */
.L_x_1443:
[----:B------:R-:W-:Y:S05]  /*6640*/  @!P4 EXIT ;  /* 0x000000000000c94d */ /* 0x000fea0003800000 */
[----:B------:R-:W-:Y:S01]  /*6650*/  FADD.FTZ R85, R32, R85 ;  /* 0x0000005520557221 */ /* 0x000fe20000010000 */
[----:B------:R-:W-:Y:S04]  /*6660*/  STG.E [R10.64], R127 ;  /* 0x0000007f0a007986 */ /* 0x000fe8000c101904 */
[----:B------:R-:W-:Y:S04]  /*6670*/  STG.E [R8.64], R31 ;  /* 0x0000001f08007986 */ /* 0x000fe8000c101904 */
[----:B------:R-:W-:Y:S04]  /*6680*/  STG.E [R4.64], R85 ;  /* 0x0000005504007986 */ /* 0x000fe8000c101904 */
[----:B------:R-:W-:Y:S01]  /*6690*/  STG.E [R2.64], R19 ;  /* 0x0000001302007986 */ /* 0x000fe2000c101904 */
[----:B------:R-:W-:Y:S05]  /*66a0*/  EXIT ;  /* 0x000000000000794d */ /* 0x000fea0003800000 */
.L_x_1420:
[----:B------:R-:W-:Y:S01]  /*66b0*/  HFMA2.MMA R190, -RZ, RZ, 0, 5.9604644775390625e-08 ;  /* 0x00000001ffbe7435 */ /* 0x000fe200000001ff */
[----:B------:R-:W-:-:S02]  /*66c0*/  MOV R189, R220 ;  /* 0x000000dc00bd7202 */ /* 0x000fc40000000f00 */
[----:B------:R-:W-:Y:S02]  /*66d0*/  MOV R193, 0x1f ;  /* 0x0000001f00c17802 */ /* 0x000fe40000000f00 */
[----:B------:R-:W-:Y:S02]  /*66e0*/  MOV R192, 0xffffffff ;  /* 0xffffffff00c07802 */ /* 0x000fe40000000f00 */
[----:B------:R-:W-:Y:S02]  /*66f0*/  MOV R188, 0x6710 ;  /* 0x0000671000bc7802 */ /* 0x000fe40000000f00 */
[----:B-----5:R-:W-:Y:S05]  /*6700*/  CALL.REL.NOINC `($__internal_72_$__cuda_sm70_shflsync_bfly_p) ;  /* 0x0000046000007944 */ /* 0x020fea0003c00000 */
[----:B-1----:R-:W-:Y:S01]  /*6710*/  MOV R191, R190 ;  /* 0x000000be00bf7202 */ /* 0x002fe20000000f00 */
[----:B------:R-:W-:Y:S05]  /*6720*/  BRA `(.L_x_1445) ;  /* 0xffffca6000007947 */ /* 0x000fea000383ffff */
.L_x_1421:
[----:B------:R-:W-:Y:S01]  /*6730*/  HFMA2.MMA R190, -RZ, RZ, 0, 5.9604644775390625e-08 ;  /* 0x00000001ffbe7435 */ /* 0x000fe200000001ff */
[----:B------:R-:W-:Y:S02]  /*6740*/  MOV R189, R219 ;  /* 0x000000db00bd7202 */ /* 0x000fe40000000f00 */
[----:B------:R-:W-:Y:S02]  /*6750*/  MOV R193, 0x1f ;  /* 0x0000001f00c17802 */ /* 0x000fe40000000f00 */
[----:B------:R-:W-:-:S02]  /*6760*/  MOV R192, 0xffffffff ;  /* 0xffffffff00c07802 */ /* 0x000fc40000000f00 */
[----:B------:R-:W-:Y:S02]  /*6770*/  MOV R188, 0x6790 ;  /* 0x0000679000bc7802 */ /* 0x000fe40000000f00 */
[----:B01---5:R-:W-:Y:S05]  /*6780*/  CALL.REL.NOINC `($__internal_72_$__cuda_sm70_shflsync_bfly_p) ;  /* 0x000003e000007944 */ /* 0x023fea0003c00000 */
[----:B------:R-:W-:Y:S01]  /*6790*/  FADD.FTZ R220, R191, R220 ;  /* 0x000000dcbfdc7221 */ /* 0x000fe20000010000 */
[----:B------:R-:W-:Y:S01]  /*67a0*/  MOV R193, 0x1f ;  /* 0x0000001f00c17802 */ /* 0x000fe20000000f00 */
[----:B-1----:R-:W-:Y:S01]  /*67b0*/  FADD.FTZ R219, R219, R190 ;  /* 0x000000bedbdb7221 */ /* 0x002fe20000010000 */
[----:B------:R-:W-:Y:S01]  /*67c0*/  HFMA2.MMA R190, -RZ, RZ, 0, 1.1920928955078125e-07 ;  /* 0x00000002ffbe7435 */ /* 0x000fe200000001ff */
[----:B------:R-:W-:Y:S02]  /*67d0*/  MOV R192, 0xffffffff ;  /* 0xffffffff00c07802 */ /* 0x000fe40000000f00 */
[----:B------:R-:W-:Y:S02]  /*67e0*/  MOV R189, R220 ;  /* 0x000000dc00bd7202 */ /* 0x000fe40000000f00 */
[----:B------:R-:W-:Y:S02]  /*67f0*/  MOV R188, 0x6810 ;  /* 0x0000681000bc7802 */ /* 0x000fe40000000f00 */
[----:B------:R-:W-:Y:S05]  /*6800*/  CALL.REL.NOINC `($__internal_72_$__cuda_sm70_shflsync_bfly_p) ;  /* 0x0000036000007944 */ /* 0x000fea0003c00000 */
[----:B-1----:R-:W-:Y:S01]  /*6810*/  MOV R191, R190 ;  /* 0x000000be00bf7202 */ /* 0x002fe20000000f00 */
[----:B------:R-:W-:Y:S01]  /*6820*/  HFMA2.MMA R190, -RZ, RZ, 0, 1.1920928955078125e-07 ;  /* 0x00000002ffbe7435 */ /* 0x000fe200000001ff */
[----:B------:R-:W-:-:S02]  /*6830*/  MOV R189, R219 ;  /* 0x000000db00bd7202 */ /* 0x000fc40000000f00 */
[----:B------:R-:W-:Y:S02]  /*6840*/  MOV R193, 0x1f ;  /* 0x0000001f00c17802 */ /* 0x000fe40000000f00 */
[----:B------:R-:W-:Y:S02]  /*6850*/  MOV R192, 0xffffffff ;  /* 0xffffffff00c07802 */ /* 0x000fe40000000f00 */
[----:B------:R-:W-:Y:S02]  /*6860*/  MOV R188, 0x6880 ;  /* 0x0000688000bc7802 */ /* 0x000fe40000000f00 */
[----:B------:R-:W-:Y:S05]  /*6870*/  CALL.REL.NOINC `($__internal_72_$__cuda_sm70_shflsync_bfly_p) ;  /* 0x000002f000007944 */ /* 0x000fea0003c00000 */
[----:B------:R-:W-:Y:S01]  /*6880*/  FADD.FTZ R220, R191, R220 ;  /* 0x000000dcbfdc7221 */ /* 0x000fe20000010000 */
[----:B------:R-:W-:Y:S01]  /*6890*/  MOV R193, 0x1f ;  /* 0x0000001f00c17802 */ /* 0x000fe20000000f00 */
[----:B-1----:R-:W-:Y:S01]  /*68a0*/  FADD.FTZ R219, R219, R190 ;  /* 0x000000bedbdb7221 */ /* 0x002fe20000010000 */
[----:B------:R-:W-:Y:S01]  /*68b0*/  HFMA2.MMA R190, -RZ, RZ, 0, 2.384185791015625e-07 ;  /* 0x00000004ffbe7435 */ /* 0x000fe200000001ff */
[----:B------:R-:W-:Y:S02]  /*68c0*/  MOV R192, 0xffffffff ;  /* 0xffffffff00c07802 */ /* 0x000fe40000000f00 */
[----:B------:R-:W-:-:S02]  /*68d0*/  MOV R189, R220 ;  /* 0x000000dc00bd7202 */ /* 0x000fc40000000f00 */
[----:B------:R-:W-:Y:S02]  /*68e0*/  MOV R188, 0x6900 ;  /* 0x0000690000bc7802 */ /* 0x000fe40000000f00 */
[----:B------:R-:W-:Y:S05]  /*68f0*/  CALL.REL.NOINC `($__internal_72_$__cuda_sm70_shflsync_bfly_p) ;  /* 0x0000027000007944 */ /* 0x000fea0003c00000 */
[----:B-1----:R-:W-:Y:S01]  /*6900*/  MOV R191, R190 ;  /* 0x000000be00bf7202 */ /* 0x002fe20000000f00 */
[----:B------:R-:W-:Y:S01]  /*6910*/  HFMA2.MMA R190, -RZ, RZ, 0, 2.384185791015625e-07 ;  /* 0x00000004ffbe7435 */ /* 0x000fe200000001ff */
[----:B------:R-:W-:Y:S02]  /*6920*/  MOV R189, R219 ;  /* 0x000000db00bd7202 */ /* 0x000fe40000000f00 */
[----:B------:R-:W-:Y:S02]  /*6930*/  MOV R193, 0x1f ;  /* 0x0000001f00c17802 */ /* 0x000fe40000000f00 */
[----:B------:R-:W-:Y:S02]  /*6940*/  MOV R192, 0xffffffff ;  /* 0xffffffff00c07802 */ /* 0x000fe40000000f00 */
[----:B------:R-:W-:Y:S02]  /*6950*/  MOV R188, 0x6970 ;  /* 0x0000697000bc7802 */ /* 0x000fe40000000f00 */
[----:B------:R-:W-:Y:S05]  /*6960*/  CALL.REL.NOINC `($__internal_72_$__cuda_sm70_shflsync_bfly_p) ;  /* 0x0000020000007944 */ /* 0x000fea0003c00000 */
[----:B------:R-:W-:Y:S01]  /*6970*/  FADD.FTZ R220, R191, R220 ;  /* 0x000000dcbfdc7221 */ /* 0x000fe20000010000 */
[----:B------:R-:W-:Y:S01]  /*6980*/  MOV R193, 0x1f ;  /* 0x0000001f00c17802 */ /* 0x000fe20000000f00 */
[----:B-1----:R-:W-:Y:S01]  /*6990*/  FADD.FTZ R219, R219, R190 ;  /* 0x000000bedbdb7221 */ /* 0x002fe20000010000 */
[----:B------:R-:W-:Y:S01]  /*69a0*/  HFMA2.MMA R190, -RZ, RZ, 0, 4.76837158203125e-07 ;  /* 0x00000008ffbe7435 */ /* 0x000fe200000001ff */
[----:B------:R-:W-:-:S02]  /*69b0*/  MOV R192, 0xffffffff ;  /* 0xffffffff00c07802 */ /* 0x000fc40000000f00 */
[----:B------:R-:W-:Y:S02]  /*69c0*/  MOV R189, R220 ;  /* 0x000000dc00bd7202 */ /* 0x000fe40000000f00 */
[----:B------:R-:W-:Y:S02]  /*69d0*/  MOV R188, 0x69f0 ;  /* 0x000069f000bc7802 */ /* 0x000fe40000000f00 */
[----:B------:R-:W-:Y:S05]  /*69e0*/  CALL.REL.NOINC `($__internal_72_$__cuda_sm70_shflsync_bfly_p) ;  /* 0x0000018000007944 */ /* 0x000fea0003c00000 */
[----:B-1----:R-:W-:Y:S01]  /*69f0*/  MOV R191, R190 ;  /* 0x000000be00bf7202 */ /* 0x002fe20000000f00 */
[----:B------:R-:W-:Y:S01]  /*6a00*/  HFMA2.MMA R190, -RZ, RZ, 0, 4.76837158203125e-07 ;  /* 0x00000008ffbe7435 */ /* 0x000fe200000001ff */
[----:B------:R-:W-:Y:S02]  /*6a10*/  MOV R189, R219 ;  /* 0x000000db00bd7202 */ /* 0x000fe40000000f00 */
[----:B------:R-:W-:Y:S02]  /*6a20*/  MOV R193, 0x1f ;  /* 0x0000001f00c17802 */ /* 0x000fe40000000f00 */
[----:B------:R-:W-:Y:S02]  /*6a30*/  MOV R192, 0xffffffff ;  /* 0xffffffff00c07802 */ /* 0x000fe40000000f00 */
[----:B------:R-:W-:-:S02]  /*6a40*/  MOV R188, 0x6a60 ;  /* 0x00006a6000bc7802 */ /* 0x000fc40000000f00 */
[----:B------:R-:W-:Y:S05]  /*6a50*/  CALL.REL.NOINC `($__internal_72_$__cuda_sm70_shflsync_bfly_p) ;  /* 0x0000011000007944 */ /* 0x000fea0003c00000 */
[----:B------:R-:W-:Y:S01]  /*6a60*/  FADD.FTZ R220, R191, R220 ;  /* 0x000000dcbfdc7221 */ /* 0x000fe20000010000 */
[----:B------:R-:W-:Y:S01]  /*6a70*/  MOV R193, 0x1f ;  /* 0x0000001f00c17802 */ /* 0x000fe20000000f00 */
[----:B-1----:R-:W-:Y:S01]  /*6a80*/  FADD.FTZ R219, R219, R190 ;  /* 0x000000bedbdb7221 */ /* 0x002fe20000010000 */
[----:B------:R-:W-:Y:S01]  /*6a90*/  HFMA2.MMA R190, -RZ, RZ, 0, 9.5367431640625e-07 ;  /* 0x00000010ffbe7435 */ /* 0x000fe200000001ff */
[----:B------:R-:W-:-:S02]  /*6aa0*/  MOV R192, 0xffffffff ;  /* 0xffffffff00c07802 */ /* 0x000fc40000000f00 */
[----:B------:R-:W-:Y:S02]  /*6ab0*/  MOV R189, R220 ;  /* 0x000000dc00bd7202 */ /* 0x000fe40000000f00 */
[----:B------:R-:W-:Y:S02]  /*6ac0*/  MOV R188, 0x6ae0 ;  /* 0x00006ae000bc7802 */ /* 0x000fe40000000f00 */
[----:B------:R-:W-:Y:S05]  /*6ad0*/  CALL.REL.NOINC `($__internal_72_$__cuda_sm70_shflsync_bfly_p) ;  /* 0x0000009000007944 */ /* 0x000fea0003c00000 */
[----:B-1----:R-:W-:Y:S01]  /*6ae0*/  MOV R191, R190 ;  /* 0x000000be00bf7202 */ /* 0x002fe20000000f00 */
[----:B------:R-:W-:Y:S01]  /*6af0*/  HFMA2.MMA R190, -RZ, RZ, 0, 9.5367431640625e-07 ;  /* 0x00000010ffbe7435 */ /* 0x000fe200000001ff */
[----:B------:R-:W-:Y:S02]  /*6b00*/  MOV R189, R219 ;  /* 0x000000db00bd7202 */ /* 0x000fe40000000f00 */
[----:B------:R-:W-:Y:S02]  /*6b10*/  MOV R193, 0x1f ;  /* 0x0000001f00c17802 */ /* 0x000fe40000000f00 */
[----:B------:R-:W-:Y:S02]  /*6b20*/  MOV R192, 0xffffffff ;  /* 0xffffffff00c07802 */ /* 0x000fe40000000f00 */
[----:B------:R-:W-:-:S02]  /*6b30*/  MOV R188, 0x6b50 ;  /* 0x00006b5000bc7802 */ /* 0x000fc40000000f00 */
[----:B------:R-:W-:Y:S05]  /*6b40*/  CALL.REL.NOINC `($__internal_72_$__cuda_sm70_shflsync_bfly_p) ;  /* 0x0000002000007944 */ /* 0x000fea0003c00000 */
[----:B-1----:R-:W-:Y:S01]  /*6b50*/  MOV R188, R190 ;  /* 0x000000be00bc7202 */ /* 0x002fe20000000f00 */
[----:B------:R-:W-:Y:S05]  /*6b60*/  BRA `(.L_x_1446) ;  /* 0xffffc74000007947 */ /* 0x000fea000383ffff */
        .weak           $__internal_72_$__cuda_sm70_shflsync_bfly_p
        .type           $__internal_72_$__cuda_sm70_shflsync_bfly_p,@function
        .size           $__internal_72_$__cuda_sm70_shflsync_bfly_p,(.L_x_2610 - $__internal_72_$__cuda_sm70_shflsync_bfly_p)
$__internal_72_$__cuda_sm70_shflsync_bfly_p:
[----:B------:R-:W-:Y:S04]  /*6b70*/  WARPSYNC R192 ;  /* 0x000000c000007348 */ /* 0x000fe80003800000 */
[----:B------:R0:W1:Y:S02]  /*6b80*/  SHFL.BFLY PT, R190, R189, R190, R193 ;  /* 0x0c0000bebdbe7389 */ /* 0x00006400000e00c1 */
[----:B0-----:R-:W-:-:S06]  /*6b90*/  HFMA2.MMA R189, -RZ, RZ, 0, 0 ;  /* 0x00000000ffbd7435 */ /* 0x001fcc00000001ff */
[----:B------:R-:W-:Y:S05]  /*6ba0*/  RET.REL.NODEC R188 `(_ZN10layer_norm31ln_parallel_residual_bwd_kernelINS_13Kernel_traitsI6__halfS2_fS2_fjLj1024ELj1ELj4ELj1ELj16ENS_18Kernel_traits_baseILj1024ES2_S2_fS2_fjLj128EEEEELb0ELb0ELb0EEEvNS_9BwdParamsE) ;  /* 0xffff9450bc007950 */ /* 0x000fea0003c3ffff */
.L_x_1447:
        /* <DEDUP_REMOVED lines=13> */
.L_x_2610:


//--------------------- .text._ZN10layer_norm31ln_parallel_residual_bwd_kernelINS_13Kernel_traitsI6__halfS2_fS2_fjLj1024ELj1ELj4ELj1ELj16ENS_18Kernel_traits_baseILj1024ES2_S2_fS2_fjLj128EEEEELb0ELb0ELb1EEEvNS_9BwdParamsE --------------------------
	.section	.text._ZN10layer_norm31ln_parallel_residual_bwd_kernelINS_13Kernel_traitsI6__halfS2_fS2_fjLj1024ELj1ELj4ELj1ELj16ENS_18Kernel_traits_baseILj1024ES2_S2_fS2_fjLj128EEEEELb0ELb0ELb1EEEvNS_9BwdParamsE,"ax",@progbits
	.sectioninfo	@"SHI_REGISTERS=255"
	.align	128
        .global         _ZN10layer_norm31ln_parallel_residual_bwd_kernelINS_13Kernel_traitsI6__halfS2_fS2_fjLj1024ELj1ELj4ELj1ELj16ENS_18Kernel_traits_baseILj1024ES2_S2_fS2_fjLj128EEEEELb0ELb0ELb1EEEvNS_9BwdParamsE
        .type           _ZN10layer_norm31ln_parallel_residual_bwd_kernelINS_13Kernel_traitsI6__halfS2_fS2_fjLj1024ELj1ELj4ELj1ELj16ENS_18Kernel_traits_baseILj1024ES2_S2_fS2_fjLj128EEEEELb0ELb0ELb1EEEvNS_9BwdParamsE,@function
        .size           _ZN10layer_norm31ln_parallel_residual_bwd_kernelINS_13Kernel_traitsI6__halfS2_fS2_fjLj1024ELj1ELj4ELj1ELj16ENS_18Kernel_traits_baseILj1024ES2_S2_fS2_fjLj128EEEEELb0ELb0ELb1EEEvNS_9BwdParamsE,(.L_x_2611 - _ZN10layer_norm31ln_parallel_residual_bwd_kernelINS_13Kernel_traitsI6__halfS2_fS2_fjLj1024ELj1ELj4ELj1ELj16ENS_18Kernel_traits_baseILj1024ES2_S2_fS2_fjLj128EEEEELb0ELb0ELb1EEEvNS_9BwdParamsE)
        .other          _ZN10layer_norm31ln_parallel_residual_bwd_kernelINS_13Kernel_traitsI6__halfS2_fS2_fjLj1024ELj1ELj4ELj1ELj16ENS_18Kernel_traits_baseILj1024ES2_S2_fS2_fjLj128EEEEELb0ELb0ELb1EEEvNS_9BwdParamsE,@"STO_CUDA_ENTRY STV_DEFAULT"
_ZN10layer_norm31ln_parallel_residual_bwd_kernelINS_13Kernel_traitsI6__halfS2_fS2_fjLj1024ELj1ELj4ELj1ELj16ENS_18Kernel_traits_baseILj1024ES2_S2_fS2_fjLj128EEEEELb0ELb0ELb1EEEvNS_9BwdParamsE:
.text._ZN10layer_norm31ln_parallel_residual_bwd_kernelINS_13Kernel_traitsI6__halfS2_fS2_fjLj1024ELj1ELj4ELj1ELj16ENS_18Kernel_traits_baseILj1024ES2_S2_fS2_fjLj128EEEEELb0ELb0ELb1EEEvNS_9BwdParamsE:
        /* <DEDUP_REMOVED lines=75> */
.L_x_1449:
        /* <DEDUP_REMOVED lines=161> */
[----:B------:R-:W-:Y:S01]  /*0ec0*/  STL [R1+0x28], R12 ;  /* 0x0000280c01007387 */ /* 0x000fe20000100800 */
[----:B--2---:R-:W-:-:S03]  /*0ed0*/  HADD2.F32 R2, -RZ, R9.H0_H0 ;  /* 0x20000009ff027230 */ /* 0x004fc60000004100 */
[----:B------:R0:W-:Y:S01]  /*0ee0*/  STL [R1+0x20], R3 ;  /* 0x0000200301007387 */ /* 0x0001e20000100800 */
[----:B------:R-:W-:-:S03]  /*0ef0*/  HADD2.F32 R8, -RZ, R9.H1_H1 ;  /* 0x30000009ff087230 */ /* 0x000fc60000004100 */
[----:B------:R1:W-:Y:S01]  /*0f00*/  STL [R1+0x18], R2 ;  /* 0x0000180201007387 */ /* 0x0003e20000100800 */
[----:B0-----:R-:W-:-:S03]  /*0f10*/  HADD2.F32 R3, -RZ, R10.H0_H0 ;  /* 0x2000000aff037230 */ /* 0x001fc60000004100 */
[----:B------:R-:W-:Y:S01]  /*0f20*/  STL [R1+0x10], R8 ;  /* 0x0000100801007387 */ /* 0x000fe20000100800 */
[----:B-1----:R-:W-:-:S03]  /*0f30*/  HADD2.F32 R2, -RZ, R10.H1_H1 ;  /* 0x3000000aff027230 */ /* 0x002fc60000004100 */
[----:B------:R0:W-:Y:S04]  /*0f40*/  STL [R1+0x8], R3 ;  /* 0x0000080301007387 */ /* 0x0001e80000100800 */
[----:B------:R1:W-:Y:S01]  /*0f50*/  STL [R1], R2 ;  /* 0x0000000201007387 */ /* 0x0003e20000100800 */
[--C-:B0-----:R-:W-:Y:S02]  /*0f60*/  HADD2.F32 R3, -RZ, R4.reuse.H0_H0 ;  /* 0x20000004ff037230 */ /* 0x101fe40000004100 */
[----:B-1----:R-:W-:-:S03]  /*0f70*/  HADD2.F32 R2, -RZ, R4.H1_H1 ;  /* 0x30000004ff027230 */ /* 0x002fc60000004100 */
[----:B------:R0:W-:Y:S01]  /*0f80*/  STL [R1+0x24], R3 ;  /* 0x0000240301007387 */ /* 0x0001e20000100800 */
[----:B------:R-:W-:-:S03]  /*0f90*/  HADD2.F32 R4, -RZ, R5.H0_H0 ;  /* 0x20000005ff047230 */ /* 0x000fc60000004100 */
[----:B------:R1:W-:Y:S01]  /*0fa0*/  STL [R1+0x1c], R2 ;  /* 0x00001c0201007387 */ /* 0x0003e20000100800 */
[----:B0-----:R-:W-:-:S03]  /*0fb0*/  HADD2.F32 R3, -RZ, R5.H1_H1 ;  /* 0x30000005ff037230 */ /* 0x001fc60000004100 */
[----:B------:R0:W-:Y:S01]  /*0fc0*/  STL [R1+0x14], R4 ;  /* 0x0000140401007387 */ /* 0x0001e20000100800 */
[----:B-1----:R-:W-:-:S03]  /*0fd0*/  HADD2.F32 R2, -RZ, R6.H0_H0 ;  /* 0x20000006ff027230 */ /* 0x002fc60000004100 */
[----:B------:R-:W-:Y:S01]  /*0fe0*/  STL [R1+0xc], R3 ;  /* 0x00000c0301007387 */ /* 0x000fe20000100800 */
[--C-:B------:R-:W-:Y:S01]  /*0ff0*/  HADD2.F32 R251, -RZ, R11.reuse.H0_H0 ;  /* 0x2000000bfffb7230 */ /* 0x100fe20000004100 */
[----:B------:R-:W-:Y:S01]  /*1000*/  CS2R R8, SRZ ;  /* 0x0000000000087805 */ /* 0x000fe2000001ff00 */
[----:B------:R-:W-:Y:S01]  /*1010*/  HADD2.F32 R249, -RZ, R11.H1_H1 ;  /* 0x3000000bfff97230 */ /* 0x000fe20000004100 */
[----:B------:R1:W-:Y:S01]  /*1020*/  STL [R1+0x4], R2 ;  /* 0x0000040201007387 */ /* 0x0003e20000100800 */
[----:B------:R-:W-:Y:S01]  /*1030*/  HADD2.F32 R252, -RZ, R6.H1_H1 ;  /* 0x30000006fffc7230 */ /* 0x000fe20000004100 */
[----:B0-----:R-:W-:Y:S01]  /*1040*/  CS2R R4, SRZ ;  /* 0x0000000000047805 */ /* 0x001fe2000001ff00 */
[--C-:B------:R-:W-:Y:S01]  /*1050*/  HADD2.F32 R250, -RZ, R7.reuse.H0_H0 ;  /* 0x20000007fffa7230 */ /* 0x100fe20000004100 */
[----:B------:R-:W-:Y:S01]  /*1060*/  CS2R R10, SRZ ;  /* 0x00000000000a7805 */ /* 0x000fe2000001ff00 */
[----:B------:R-:W-:Y:S01]  /*1070*/  HADD2.F32 R248, -RZ, R7.H1_H1 ;  /* 0x30000007fff87230 */ /* 0x000fe20000004100 */
[----:B------:R-:W-:Y:S01]  /*1080*/  CS2R R6, SRZ ;  /* 0x0000000000067805 */ /* 0x000fe2000001ff00 */
        /* <DEDUP_REMOVED lines=14> */
.L_x_1455:
[----:B------:R-:W0:Y:S01]  /*1170*/  S2R R42, SR_TID.X ;  /* 0x00000000002a7919 */ /* 0x000e220000002100 */
[----:B------:R-:W-:Y:S01]  /*1180*/  IMAD R40, R0, c[0x0][0x168], RZ ;  /* 0x00005a0000287a24 */ /* 0x000fe200078e02ff */
[----:B------:R-:W-:-:S02]  /*1190*/  MOV R45, 0x4 ;  /* 0x00000004002d7802 */ /* 0x000fc40000000f00 */
[----:B------:R1:W-:Y:S02]  /*11a0*/  STL [R1+0xec], R128 ;  /* 0x0000ec8001007387 */ /* 0x0003e40000100800 */
[----:B------:R-:W-:Y:S02]  /*11b0*/  SHF.R.S32.HI R41, RZ, 0x1f, R40 ;  /* 0x0000001fff297819 */ /* 0x000fe40000011428 */
[----:B------:R-:W-:Y:S01]  /*11c0*/  MOV R57, 0x20 ;  /* 0x0000002000397802 */ /* 0x000fe20000000f00 */
[----:B------:R-:W2:Y:S01]  /*11d0*/  LDL R127, [R1+0xe4] ;  /* 0x0000e400017f7983 */ /* 0x000ea20000100800 */
[----:B------:R-:W-:Y:S01]  /*11e0*/  LEA.HI R188, R41, R40, RZ, 0x3 ;  /* 0x0000002829bc7211 */ /* 0x000fe200078f18ff */
[----:B------:R-:W-:Y:S01]  /*11f0*/  IMAD.WIDE R40, R0, R45, c[0x0][0x1a0] ;  /* 0x0000680000287625 */ /* 0x000fe200078e022d */
[----:B------:R-:W-:Y:S01]  /*1200*/  MOV R125, 0x10 ;  /* 0x00000010007d7802 */ /* 0x000fe20000000f00 */
[----:B------:R-:W3:Y:S04]  /*1210*/  LDL R126, [R1+0xe8] ;  /* 0x0000e800017e7983 */ /* 0x000ee80000100800 */
[----:B------:R4:W2:Y:S01]  /*1220*/  LDG.E R56, [R40.64] ;  /* 0x0000000428387981 */ /* 0x0008a2000c1e1900 */
[----:B0-----:R-:W-:Y:S01]  /*1230*/  LOP3.LUT R43, R42, 0x1f, RZ, 0xc0, !PT ;  /* 0x0000001f2a2b7812 */ /* 0x001fe200078ec0ff */
[----:B-1----:R-:W0:Y:S01]  /*1240*/  LDC.U8 R128, c[0x0][0x1f0] ;  /* 0x00007c00ff807b82 */ /* 0x002e220000000000 */
[----:B------:R-:W-:Y:S01]  /*1250*/  ISETP.NE.U32.AND P0, PT, RZ, c[0x0][0x218], PT ;  /* 0x00008600ff007a0c */ /* 0x000fe20003f05070 */
[----:B------:R-:W3:Y:S01]  /*1260*/  LDL R59, [R1+0xdc] ;  /* 0x0000dc00013b7983 */ /* 0x000ee20000100800 */
[----:B------:R-:W-:-:S03]  /*1270*/  LEA.HI.SX32 R188, R188, R43, 0x1d ;  /* 0x0000002bbcbc7211 */ /* 0x000fc600078feaff */
[----:B------:R-:W3:Y:S02]  /*1280*/  LDL R244, [R1+0xd8] ;  /* 0x0000d80001f47983 */ /* 0x000ee40000100800 */
[----:B------:R-:W-:Y:S02]  /*1290*/  IMAD.WIDE.U32 R48, R188, R57, c[0x0][0x188] ;  /* 0x00006200bc307625 */ /* 0x000fe400078e0039 */
[----:B------:R-:W3:Y:S02]  /*12a0*/  LDL R247, [R1+0xc4] ;  /* 0x0000c40001f77983 */ /* 0x000ee40000100800 */
[----:B------:R-:W-:Y:S02]  /*12b0*/  IMAD.WIDE R44, R0, R45, c[0x0][0x1a8] ;  /* 0x00006a00002c7625 */ /* 0x000fe400078e022d */
[----:B------:R1:W3:Y:S04]  /*12c0*/  LDG.E.128 R140, [R48.64] ;  /* 0x00000004308c7981 */ /* 0x0002e8000c1e1d00 */
[----:B------:R0:W3:Y:S01]  /*12d0*/  LDG.E R204, [R44.64] ;  /* 0x000000042ccc7981 */ /* 0x0000e2000c1e1900 */
[----:B----4-:R-:W-:Y:S01]  /*12e0*/  IMAD.WIDE.U32 R40, R188, R125, c[0x0][0x210] ;  /* 0x00008400bc287625 */ /* 0x010fe200078e007d */
[----:B------:R-:W-:-:S02]  /*12f0*/  ISETP.NE.AND.EX P0, PT, RZ, c[0x0][0x21c], PT, P0 ;  /* 0x00008700ff007a0c */ /* 0x000fc40003f05300 */
[----:B------:R-:W4:Y:S01]  /*1300*/  LDL R246, [R1+0xc8] ;  /* 0x0000c80001f67983 */ /* 0x000f220000100800 */
[C---:B------:R-:W-:Y:S01]  /*1310*/  IMAD.WIDE.U32 R46, R188.reuse, R125, c[0x0][0x208] ;  /* 0x00008200bc2e7625 */ /* 0x040fe200078e007d */
[----:B------:R-:W-:Y:S02]  /*1320*/  IADD3 R198, R188, 0x20, RZ ;  /* 0x00000020bcc67810 */ /* 0x000fe40007ffe0ff */
[----:B------:R-:W4:Y:S04]  /*1330*/  LDG.E.128 R40, [R40.64] ;  /* 0x0000000428287981 */ /* 0x000f28000c1e1d00 */
[----:B0-----:R-:W4:Y:S01]  /*1340*/  LDG.E.128 R44, [R46.64] ;  /* 0x000000042e2c7981 */ /* 0x001f22000c1e1d00 */
[----:B------:R-:W-:Y:S02]  /*1350*/  ISETP.NE.AND P1, PT, R128, RZ, PT ;  /* 0x000000ff8000720c */ /* 0x000fe40003f25270 */
[----:B------:R-:W-:Y:S01]  /*1360*/  @P0 IMAD.WIDE.U32 R54, R57, R198, c[0x0][0x218] ;  /* 0x0000860039360625 */ /* 0x000fe200078e00c6 */
[----:B------:R-:W4:Y:S04]  /*1370*/  LDL R128, [R1+0xd0] ;  /* 0x0000d00001807983 */ /* 0x000f280000100800 */
[----:B------:R0:W5:Y:S04]  /*1380*/  @P0 LDG.E.128 R84, [R54.64] ;  /* 0x0000000436540981 */ /* 0x000168000c1e1d00 */
[----:B------:R0:W5:Y:S01]  /*1390*/  @P0 LDG.E.128 R88, [R54.64+0x10] ;  /* 0x0000100436580981 */ /* 0x000162000c1e1d00 */
[----:B------:R-:W-:-:S02]  /*13a0*/  IADD3 R192, R188, 0x40, RZ ;  /* 0x00000040bcc07810 */ /* 0x000fc40007ffe0ff */
[----:B------:R-:W-:Y:S01]  /*13b0*/  IADD3 R124, R188, 0x60, RZ ;  /* 0x00000060bc7c7810 */ /* 0x000fe20007ffe0ff */
[----:B-1----:R-:W4:Y:S04]  /*13c0*/  LDG.E.128 R48, [R48.64+0x10] ;  /* 0x0000100430307981 */ /* 0x002f28000c1e1d00 */
[----:B------:R-:W4:Y:S04]  /*13d0*/  LDL R58, [R1+0xe0] ;  /* 0x0000e000013a7983 */ /* 0x000f280000100800 */
[----:B0-----:R-:W4:Y:S01]  /*13e0*/  LDL R54, [R1+0xd4] ;  /* 0x0000d40001367983 */ /* 0x001f220000100800 */
[----:B--2---:R-:W-:-:S05]  /*13f0*/  FSEL R240, R56, RZ, !P1 ;  /* 0x000000ff38f07208 */ /* 0x004fca0004800000 */
[----:B---3--:R-:W-:-:S04]  /*1400*/  FADD.FTZ R142, R142, -R240 ;  /* 0x800000f08e8e7221 */ /* 0x008fc80000010000 */
[----:B------:R-:W-:Y:S02]  /*1410*/  FMUL.FTZ R242, R204, R142 ;  /* 0x0000008eccf27220 */ /* 0x000fe40000410000 */
[----:B------:R-:W2:Y:S01]  /*1420*/  LDL R142, [R1+0xcc] ;  /* 0x0000cc00018e7983 */ /* 0x000ea20000100800 */
[----:B------:R-:W-:-:S05]  /*1430*/  @P0 IMAD.WIDE.U32 R52, R188, R57, c[0x0][0x218] ;  /* 0x00008600bc340625 */ /* 0x000fca00078e0039 */
[----:B------:R0:W5:Y:S04]  /*1440*/  @P0 LDG.E.128 R76, [R52.64] ;  /* 0x00000004344c0981 */ /* 0x000168000c1e1d00 */
[----:B------:R0:W5:Y:S01]  /*1450*/  @P0 LDG.E.128 R80, [R52.64+0x10] ;  /* 0x0000100434500981 */ /* 0x000162000c1e1d00 */
[----:B------:R-:W-:Y:S02]  /*1460*/  FADD.FTZ R140, R140, -R240 ;  /* 0x800000f08c8c7221 */ /* 0x000fe40000010000 */
[----:B0-----:R-:W-:-:S05]  /*1470*/  @P0 IMAD.WIDE.U32 R52, R57, R192, c[0x0][0x218] ;  /* 0x0000860039340625 */ /* 0x001fca00078e00c0 */
[----:B------:R0:W5:Y:S04]  /*1480*/  @P0 LDG.E.128 R92, [R52.64] ;  /* 0x00000004345c0981 */ /* 0x000168000c1e1d00 */
[----:B------:R0:W5:Y:S01]  /*1490*/  @P0 LDG.E.128 R96, [R52.64+0x10] ;  /* 0x0000100434600981 */ /* 0x000162000c1e1d00 */
[----:B------:R-:W-:Y:S02]  /*14a0*/  FMUL.FTZ R239, R204, R140 ;  /* 0x0000008cccef7220 */ /* 0x000fe40000410000 */
[----:B0-----:R-:W-:-:S05]  /*14b0*/  @P0 IMAD.WIDE.U32 R52, R124, R57, c[0x0][0x218] ;  /* 0x000086007c340625 */ /* 0x001fca00078e0039 */
[----:B------:R0:W5:Y:S04]  /*14c0*/  @P0 LDG.E.128 R100, [R52.64] ;  /* 0x0000000434640981 */ /* 0x000168000c1e1d00 */
[----:B------:R0:W5:Y:S01]  /*14d0*/  @P0 LDG.E.128 R104, [R52.64+0x10] ;  /* 0x0000100434680981 */ /* 0x000162000c1e1d00 */
[----:B------:R-:W-:Y:S01]  /*14e0*/  FADD.FTZ R141, R141, -R240 ;  /* 0x800000f08d8d7221 */ /* 0x000fe20000010000 */
[----:B----4-:R-:W-:Y:S02]  /*14f0*/  HADD2.F32 R238, -RZ, R44.H0_H0 ;  /* 0x2000002cffee7230 */ /* 0x010fe40000004100 */
[--C-:B0-----:R-:W-:Y:S01]  /*1500*/  HADD2.F32 R52, -RZ, R40.reuse.H0_H0 ;  /* 0x20000028ff347230 */ /* 0x101fe20000004100 */
[----:B------:R-:W-:Y:S01]  /*1510*/  FMUL.FTZ R241, R204, R141 ;  /* 0x0000008dccf17220 */ /* 0x000fe20000410000 */
[----:B------:R-:W-:-:S03]  /*1520*/  HADD2.F32 R40, -RZ, R40.H1_H1 ;  /* 0x30000028ff287230 */ /* 0x000fc60000004100 */
[----:B------:R-:W-:Y:S02]  /*1530*/  FADD.FTZ R207, R52, R207 ;  /* 0x000000cf34cf7221 */ /* 0x000fe40000010000 */
[-C--:B------:R-:W-:Y:S01]  /*1540*/  FFMA.FTZ R18, R239, R52.reuse, R18 ;  /* 0x00000034ef127223 */ /* 0x080fe20000010012 */
[----:B------:R-:W-:Y:S01]  /*1550*/  HADD2.F32 R243, -RZ, R41.H0_H0 ;  /* 0x20000029fff37230 */ /* 0x000fe20000004100 */
        /* <DEDUP_REMOVED lines=9> */
[-C--:B------:R-:W-:Y:S02]  /*15f0*/  FFMA.FTZ R16, R242, R243.reuse, R16 ;  /* 0x000000f3f2107223 */ /* 0x080fe40000010010 */
[----:B------:R-:W-:-:S02]  /*1600*/  FMUL.FTZ R243, R54, R243 ;  /* 0x000000f336f37220 */ /* 0x000fc40000410000 */
[----:B------:R-:W-:Y:S01]  /*1610*/  FADD.FTZ R143, R143, -R240 ;  /* 0x800000f08f8f7221 */ /* 0x000fe20000010000 */
[----:B------:R-:W-:Y:S01]  /*1620*/  HADD2.F32 R41, -RZ, R41.H1_H1 ;  /* 0x30000029ff297230 */ /* 0x000fe20000004100 */
[----:B------:R-:W-:Y:S02]  /*1630*/  FFMA.FTZ R243, R244, R40, R243 ;  /* 0x00000028f4f37223 */ /* 0x000fe400000100f3 */
[----:B------:R-:W-:Y:S01]  /*1640*/  FMUL.FTZ R244, R204, R143 ;  /* 0x0000008fccf47220 */ /* 0x000fe20000410000 */
[----:B------:R-:W-:Y:S01]  /*1650*/  HADD2.F32 R45, -RZ, R45.H1_H1 ;  /* 0x3000002dff2d7230 */ /* 0x000fe20000004100 */
[----:B------:R-:W-:Y:S02]  /*1660*/  FADD.FTZ R208, R41, R208 ;  /* 0x000000d029d07221 */ /* 0x000fe40000010000 */
[----:B------:R-:W-:Y:S02]  /*1670*/  FFMA.FTZ R17, R244, R41, R17 ;  /* 0x00000029f4117223 */ /* 0x000fe40000010011 */
[----:B------:R-:W-:-:S02]  /*1680*/  FADD.FTZ R153, R45, R153 ;  /* 0x000000992d997221 */ /* 0x000fc40000010000 */
[----:B------:R-:W-:Y:S02]  /*1690*/  FFMA.FTZ R185, R244, R45, R185 ;  /* 0x0000002df4b97223 */ /* 0x000fe400000100b9 */
[----:B--2---:R-:W-:Y:S02]  /*16a0*/  FMUL.FTZ R41, R142, R41 ;  /* 0x000000298e297220 */ /* 0x004fe40000410000 */
[----:B------:R-:W2:Y:S02]  /*16b0*/  LDL R142, [R1+0xbc] ;  /* 0x0000bc00018e7983 */ /* 0x000ea40000100800 */
[----:B------:R-:W-:Y:S02]  /*16c0*/  FFMA.FTZ R45, R128, R45, R41 ;  /* 0x0000002d802d7223 */ /* 0x000fe40000010029 */
[----:B------:R-:W3:Y:S01]  /*16d0*/  LDL R128, [R1+0xc0] ;  /* 0x0000c00001807983 */ /* 0x000ee20000100800 */
[----:B------:R-:W-:Y:S02]  /*16e0*/  FADD.FTZ R245, -R240, R48 ;  /* 0x00000030f0f57221 */ /* 0x000fe40000010100 */
[----:B------:R-:W-:-:S02]  /*16f0*/  FADD.FTZ R152, R40, R152 ;  /* 0x0000009828987221 */ /* 0x000fc40000010000 */
[----:B------:R-:W-:Y:S01]  /*1700*/  FFMA.FTZ R184, R242, R40, R184 ;  /* 0x00000028f2b87223 */ /* 0x000fe200000100b8 */
[----:B------:R-:W-:Y:S01]  /*1710*/  HADD2.F32 R40, -RZ, R42.H0_H0 ;  /* 0x2000002aff287230 */ /* 0x000fe20000004100 */
[----:B------:R-:W-:Y:S01]  /*1720*/  FMUL.FTZ R245, R204, R245 ;  /* 0x000000f5ccf57220 */ /* 0x000fe20000410000 */
[----:B------:R-:W-:Y:S01]  /*1730*/  HADD2.F32 R48, -RZ, R46.H0_H0 ;  /* 0x2000002eff307230 */ /* 0x000fe20000004100 */
[----:B------:R-:W-:Y:S02]  /*1740*/  FADD.FTZ R49, -R240, R49 ;  /* 0x00000031f0317221 */ /* 0x000fe40000010100 */
[-C--:B------:R-:W-:Y:S02]  /*1750*/  FMUL.FTZ R41, R247, R40.reuse ;  /* 0x00000028f7297220 */ /* 0x080fe40000410000 */
[----:B------:R-:W-:Y:S01]  /*1760*/  FADD.FTZ R211, R40, R211 ;  /* 0x000000d328d37221 */ /* 0x000fe20000010000 */
[----:B------:R-:W4:Y:S01]  /*1770*/  LDL R247, [R1+0xb8] ;  /* 0x0000b80001f77983 */ /* 0x000f220000100800 */
[C---:B------:R-:W-:Y:S01]  /*1780*/  FFMA.FTZ R14, R245.reuse, R40, R14 ;  /* 0x00000028f50e7223 */ /* 0x040fe2000001000e */
[----:B------:R-:W-:Y:S01]  /*1790*/  HADD2.F32 R40, -RZ, R42.H1_H1 ;  /* 0x3000002aff287230 */ /* 0x000fe20000004100 */
[----:B------:R-:W-:Y:S01]  /*17a0*/  FADD.FTZ R150, R48, R150 ;  /* 0x0000009630967221 */ /* 0x000fe20000010000 */
[----:B------:R-:W-:Y:S01]  /*17b0*/  HADD2.F32 R42, -RZ, R46.H1_H1 ;  /* 0x3000002eff2a7230 */ /* 0x000fe20000004100 */
[----:B------:R-:W-:-:S02]  /*17c0*/  FFMA.FTZ R182, R245, R48, R182 ;  /* 0x00000030f5b67223 */ /* 0x000fc400000100b6 */
[----:B------:R-:W-:Y:S02]  /*17d0*/  FFMA.FTZ R48, R246, R48, R41 ;  /* 0x00000030f6307223 */ /* 0x000fe40000010029 */
[----:B------:R-:W-:Y:S01]  /*17e0*/  FMUL.FTZ R46, R204, R49 ;  /* 0x00000031cc2e7220 */ /* 0x000fe20000410000 */
[----:B------:R-:W4:Y:S01]  /*17f0*/  LDL R246, [R1+0xac] ;  /* 0x0000ac0001f67983 */ /* 0x000f220000100800 */
[----:B------:R-:W-:Y:S02]  /*1800*/  FADD.FTZ R151, R42, R151 ;  /* 0x000000972a977221 */ /* 0x000fe40000010000 */
[----:B------:R-:W-:Y:S02]  /*1810*/  FFMA.FTZ R183, R46, R42, R183 ;  /* 0x0000002a2eb77223 */ /* 0x000fe400000100b7 */
[----:B--2---:R-:W-:-:S04]  /*1820*/  FMUL.FTZ R41, R142, R40 ;  /* 0x000000288e297220 */ /* 0x004fc80000410000 */
[----:B---3--:R-:W-:Y:S02]  /*1830*/  FFMA.FTZ R42, R128, R42, R41 ;  /* 0x0000002a802a7223 */ /* 0x008fe40000010029 */
[----:B------:R-:W2:Y:S04]  /*1840*/  LDL R41, [R1+0xb4] ;  /* 0x0000b40001297983 */ /* 0x000ea80000100800 */
[----:B------:R-:W3:Y:S01]  /*1850*/  LDL R128, [R1+0xb0] ;  /* 0x0000b00001807983 */ /* 0x000ee20000100800 */
[----:B------:R-:W-:Y:S02]  /*1860*/  FADD.FTZ R50, -R240, R50 ;  /* 0x00000032f0327221 */ /* 0x000fe40000010100 */
[----:B------:R-:W-:Y:S02]  /*1870*/  FADD.FTZ R210, R40, R210 ;  /* 0x000000d228d27221 */ /* 0x000fe40000010000 */
[----:B------:R-:W-:Y:S01]  /*1880*/  FFMA.FTZ R15, R46, R40, R15 ;  /* 0x000000282e0f7223 */ /* 0x000fe2000001000f */
[----:B------:R-:W-:Y:S01]  /*1890*/  HADD2.F32 R40, -RZ, R43.H0_H0 ;  /* 0x2000002bff287230 */ /* 0x000fe20000004100 */
[----:B------:R-:W-:Y:S01]  /*18a0*/  FMUL.FTZ R50, R204, R50 ;  /* 0x00000032cc327220 */ /* 0x000fe20000410000 */
[----:B------:R-:W-:Y:S01]  /*18b0*/  HADD2.F32 R49, -RZ, R47.H0_H0 ;  /* 0x2000002fff317230 */ /* 0x000fe20000004100 */
[----:B------:R-:W-:-:S04]  /*18c0*/  IMAD.WIDE.U32 R112, R198, R57, c[0x0][0x188] ;  /* 0x00006200c6707625 */ /* 0x000fc800078e0039 */
[-C--:B------:R-:W-:Y:S01]  /*18d0*/  IMAD.WIDE.U32 R108, R198, R125.reuse, c[0x0][0x210] ;  /* 0x00008400c66c7625 */ /* 0x080fe200078e007d */
[----:B------:R0:W3:Y:S03]  /*18e0*/  LDG.E.128 R72, [R112.64] ;  /* 0x0000000470487981 */ /* 0x0000e6000c1e1d00 */
[----:B------:R-:W-:Y:S02]  /*18f0*/  FADD.FTZ R213, R40, R213 ;  /* 0x000000d528d57221 */ /* 0x000fe40000010000 */
[----:B------:R-:W-:Y:S01]  /*1900*/  FFMA.FTZ R12, R50, R40, R12 ;  /* 0x00000028320c7223 */ /* 0x000fe2000001000c */
[----:B------:R-:W3:Y:S01]  /*1910*/  LDG.E.128 R108, [R108.64] ;  /* 0x000000046c6c7981 */ /* 0x000ee2000c1e1d00 */
[----:B------:R-:W-:Y:S02]  /*1920*/  FADD.FTZ R51, -R240, R51 ;  /* 0x00000033f0337221 */ /* 0x000fe40000010100 */
[----:B------:R-:W-:Y:S01]  /*1930*/  IMAD.WIDE.U32 R68, R198, R125, c[0x0][0x208] ;  /* 0x00008200c6447625 */ /* 0x000fe200078e007d */
[----:B0-----:R-:W3:Y:S03]  /*1940*/  LDG.E.128 R112, [R112.64+0x10] ;  /* 0x0000100470707981 */ /* 0x001ee6000c1e1d00 */
[----:B------:R-:W-:-:S02]  /*1950*/  FADD.FTZ R148, R49, R148 ;  /* 0x0000009431947221 */ /* 0x000fc40000010000 */
[-C--:B------:R-:W-:Y:S01]  /*1960*/  FFMA.FTZ R180, R50, R49.reuse, R180 ;  /* 0x0000003132b47223 */ /* 0x080fe200000100b4 */
[----:B------:R-:W3:Y:S01]  /*1970*/  LDG.E.128 R68, [R68.64] ;  /* 0x0000000444447981 */ /* 0x000ee2000c1e1d00 */
[----:B--2---:R-:W-:Y:S01]  /*1980*/  FMUL.FTZ R41, R41, R40 ;  /* 0x0000002829297220 */ /* 0x004fe20000410000 */
[----:B------:R-:W-:Y:S02]  /*1990*/  HADD2.F32 R40, -RZ, R43.H1_H1 ;  /* 0x3000002bff287230 */ /* 0x000fe40000004100 */
[----:B------:R-:W-:Y:S01]  /*19a0*/  HADD2.F32 R43, -RZ, R47.H1_H1 ;  /* 0x3000002fff2b7230 */ /* 0x000fe20000004100 */
[----:B----4-:R-:W-:Y:S02]  /*19b0*/  FFMA.FTZ R49, R247, R49, R41 ;  /* 0x00000031f7317223 */ /* 0x010fe40000010029 */
[----:B------:R-:W-:Y:S01]  /*19c0*/  FMUL.FTZ R47, R204, R51 ;  /* 0x00000033cc2f7220 */ /* 0x000fe20000410000 */
[----:B------:R-:W2:Y:S01]  /*19d0*/  LDL R247, [R1+0xa8] ;  /* 0x0000a80001f77983 */ /* 0x000ea20000100800 */
[----:B------:R-:W-:-:S02]  /*19e0*/  FMUL.FTZ R41, R246, R40 ;  /* 0x00000028f6297220 */ /* 0x000fc40000410000 */
[----:B------:R-:W-:Y:S01]  /*19f0*/  FADD.FTZ R149, R43, R149 ;  /* 0x000000952b957221 */ /* 0x000fe20000010000 */
[----:B------:R-:W4:Y:S01]  /*1a00*/  LDL R246, [R1+0x9c] ;  /* 0x00009c0001f67983 */ /* 0x000f220000100800 */
[-C--:B------:R-:W-:Y:S02]  /*1a10*/  FFMA.FTZ R181, R47, R43.reuse, R181 ;  /* 0x0000002b2fb57223 */ /* 0x080fe400000100b5 */
[----:B---3--:R-:W-:Y:S02]  /*1a20*/  FFMA.FTZ R43, R128, R43, R41 ;  /* 0x0000002b802b7223 */ /* 0x008fe40000010029 */
[----:B------:R-:W3:Y:S04]  /*1a30*/  LDL R41, [R1+0xa4] ;  /* 0x0000a40001297983 */ /* 0x000ee80000100800 */
[----:B------:R-:W2:Y:S01]  /*1a40*/  LDL R128, [R1+0xa0] ;  /* 0x0000a00001807983 */ /* 0x000ea20000100800 */
[----:B------:R-:W-:-:S02]  /*1a50*/  FADD.FTZ R72, -R240, R72 ;  /* 0x00000048f0487221 */ /* 0x000fc40000010100 */
[----:B------:R-:W-:Y:S02]  /*1a60*/  FADD.FTZ R212, R40, R212 ;  /* 0x000000d428d47221 */ /* 0x000fe40000010000 */
[----:B------:R-:W-:Y:S01]  /*1a70*/  FFMA.FTZ R13, R47, R40, R13 ;  /* 0x000000282f0d7223 */ /* 0x000fe2000001000d */
[----:B------:R-:W-:Y:S01]  /*1a80*/  HADD2.F32 R40, -RZ, R108.H0_H0 ;  /* 0x2000006cff287230 */ /* 0x000fe20000004100 */
[----:B------:R-:W-:-:S04]  /*1a90*/  FMUL.FTZ R72, R204, R72 ;  /* 0x00000048cc487220 */ /* 0x000fc80000410000 */
[----:B------:R-:W-:Y:S02]  /*1aa0*/  FADD.FTZ R215, R40, R215 ;  /* 0x000000d728d77221 */ /* 0x000fe40000010000 */
[----:B------:R-:W-:Y:S01]  /*1ab0*/  FFMA.FTZ R10, R72, R40, R10 ;  /* 0x00000028480a7223 */ /* 0x000fe2000001000a */
[----:B------:R-:W-:-:S05]  /*1ac0*/  HADD2.F32 R51, -RZ, R68.H0_H0 ;  /* 0x20000044ff337230 */ /* 0x000fca0000004100 */
[----:B------:R-:W-:Y:S02]  /*1ad0*/  FADD.FTZ R146, R51, R146 ;  /* 0x0000009233927221 */ /* 0x000fe40000010000 */
[----:B------:R-:W-:Y:S01]  /*1ae0*/  FFMA.FTZ R178, R72, R51, R178 ;  /* 0x0000003348b27223 */ /* 0x000fe200000100b2 */
[----:B------:R-:W-:Y:S01]  /*1af0*/  HADD2.F32 R108, -RZ, R108.H1_H1 ;  /* 0x3000006cff6c7230 */ /* 0x000fe20000004100 */
[----:B------:R-:W-:Y:S01]  /*1b00*/  FADD.FTZ R73, -R240, R73 ;  /* 0x00000049f0497221 */ /* 0x000fe20000010100 */
[----:B------:R-:W-:-:S03]  /*1b10*/  HADD2.F32 R68, -RZ, R68.H1_H1 ;  /* 0x30000044ff447230 */ /* 0x000fc60000004100 */
[----:B------:R-:W-:Y:S02]  /*1b20*/  FMUL.FTZ R73, R204, R73 ;  /* 0x00000049cc497220 */ /* 0x000fe40000410000 */
[----:B------:R-:W-:Y:S02]  /*1b30*/  FADD.FTZ R147, R68, R147 ;  /* 0x0000009344937221 */ /* 0x000fe40000010000 */
[----:B------:R-:W-:Y:S02]  /*1b40*/  FFMA.FTZ R179, R73, R68, R179 ;  /* 0x0000004449b37223 */ /* 0x000fe400000100b3 */
[----:B---3--:R-:W-:Y:S02]  /*1b50*/  FMUL.FTZ R40, R41, R40 ;  /* 0x0000002829287220 */ /* 0x008fe40000410000 */
[----:B------:R-:W3:Y:S02]  /*1b60*/  LDL R41, [R1+0x98] ;  /* 0x0000980001297983 */ /* 0x000ee40000100800 */
[----:B--2---:R-:W-:-:S02]  /*1b70*/  FFMA.FTZ R51, R247, R51, R40 ;  /* 0x00000033f7337223 */ /* 0x004fc40000010028 */
[----:B------:R-:W2:Y:S01]  /*1b80*/  LDL R247, [R1+0x94] ;  /* 0x0000940001f77983 */ /* 0x000ea20000100800 */
[----:B----4-:R-:W-:-:S03]  /*1b90*/  FMUL.FTZ R40, R246, R108 ;  /* 0x0000006cf6287220 */ /* 0x010fc60000410000 */
[----:B------:R-:W4:Y:S01]  /*1ba0*/  LDL R246, [R1+0x8c] ;  /* 0x00008c0001f67983 */ /* 0x000f220000100800 */
[----:B------:R-:W-:-:S03]  /*1bb0*/  FFMA.FTZ R68, R128, R68, R40 ;  /* 0x0000004480447223 */ /* 0x000fc60000010028 */
[----:B------:R-:W4:Y:S01]  /*1bc0*/  LDL R128, [R1+0x90] ;  /* 0x0000900001807983 */ /* 0x000f220000100800 */
[----:B------:R-:W-:Y:S01]  /*1bd0*/  FADD.FTZ R74, -R240, R74 ;  /* 0x0000004af04a7221 */ /* 0x000fe20000010100 */
[----:B------:R-:W-:Y:S01]  /*1be0*/  HADD2.F32 R40, -RZ, R109.H0_H0 ;  /* 0x2000006dff287230 */ /* 0x000fe20000004100 */
[----:B------:R-:W-:Y:S02]  /*1bf0*/  FADD.FTZ R214, R108, R214 ;  /* 0x000000d66cd67221 */ /* 0x000fe40000010000 */
[----:B------:R-:W-:Y:S02]  /*1c00*/  FFMA.FTZ R11, R73, R108, R11 ;  /* 0x0000006c490b7223 */ /* 0x000fe4000001000b */
[----:B------:R-:W-:Y:S01]  /*1c10*/  FMUL.FTZ R108, R204, R74 ;  /* 0x0000004acc6c7220 */ /* 0x000fe20000410000 */
[----:B------:R-:W-:Y:S01]  /*1c20*/  HADD2.F32 R74, -RZ, R69.H0_H0 ;  /* 0x20000045ff4a7230 */ /* 0x000fe20000004100 */
[----:B------:R-:W-:Y:S02]  /*1c30*/  FADD.FTZ R217, R40, R217 ;  /* 0x000000d928d97221 */ /* 0x000fe40000010000 */
[----:B------:R-:W-:-:S02]  /*1c40*/  FFMA.FTZ R8, R108, R40, R8 ;  /* 0x000000286c087223 */ /* 0x000fc40000010008 */
[----:B------:R-:W-:Y:S01]  /*1c50*/  FADD.FTZ R75, -R240, R75 ;  /* 0x0000004bf04b7221 */ /* 0x000fe20000010100 */
[----:B------:R-:W-:Y:S01]  /*1c60*/  HADD2.F32 R109, -RZ, R109.H1_H1 ;  /* 0x3000006dff6d7230 */ /* 0x000fe20000004100 */
[----:B------:R-:W-:Y:S02]  /*1c70*/  FADD.FTZ R144, R74, R144 ;  /* 0x000000904a907221 */ /* 0x000fe40000010000 */
[----:B------:R-:W-:Y:S02]  /*1c80*/  FFMA.FTZ R176, R108, R74, R176 ;  /* 0x0000004a6cb07223 */ /* 0x000fe400000100b0 */
[----:B------:R-:W-:Y:S01]  /*1c90*/  FMUL.FTZ R75, R204, R75 ;  /* 0x0000004bcc4b7220 */ /* 0x000fe20000410000 */
[----:B------:R-:W-:Y:S01]  /*1ca0*/  HADD2.F32 R69, -RZ, R69.H1_H1 ;  /* 0x30000045ff457230 */ /* 0x000fe20000004100 */
[----:B------:R-:W-:Y:S02]  /*1cb0*/  FADD.FTZ R216, R109, R216 ;  /* 0x000000d86dd87221 */ /* 0x000fe40000010000 */
        /* <DEDUP_REMOVED lines=8> */
[----:B------:R-:W4:Y:S01]  /*1d40*/  LDL R246, [R1+0x7c] ;  /* 0x00007c0001f67983 */ /* 0x000f220000100800 */
[----:B------:R-:W-:-:S03]  /*1d50*/  FFMA.FTZ R69, R128, R69, R109 ;  /* 0x0000004580457223 */ /* 0x000fc6000001006d */
[----:B------:R-:W4:Y:S01]  /*1d60*/  LDL R128, [R1+0x80] ;  /* 0x0000800001807983 */ /* 0x000f220000100800 */
[----:B------:R-:W-:Y:S01]  /*1d70*/  FADD.FTZ R112, -R240, R112 ;  /* 0x00000070f0707221 */ /* 0x000fe20000010100 */
[----:B------:R-:W-:-:S03]  /*1d80*/  HADD2.F32 R40, -RZ, R110.H0_H0 ;  /* 0x2000006eff287230 */ /* 0x000fc60000004100 */
[----:B------:R-:W-:Y:S01]  /*1d90*/  FMUL.FTZ R112, R204, R112 ;  /* 0x00000070cc707220 */ /* 0x000fe20000410000 */
[--C-:B------:R-:W-:Y:S01]  /*1da0*/  HADD2.F32 R109, -RZ, R70.reuse.H0_H0 ;  /* 0x20000046ff6d7230 */ /* 0x100fe20000004100 */
[----:B------:R-:W-:Y:S02]  /*1db0*/  FADD.FTZ R219, R40, R219 ;  /* 0x000000db28db7221 */ /* 0x000fe40000010000 */
[C---:B------:R-:W-:Y:S01]  /*1dc0*/  FFMA.FTZ R6, R112.reuse, R40, R6 ;  /* 0x0000002870067223 */ /* 0x040fe20000010006 */
[----:B------:R-:W-:Y:S01]  /*1dd0*/  HADD2.F32 R70, -RZ, R70.H1_H1 ;  /* 0x30000046ff467230 */ /* 0x000fe20000004100 */
[----:B------:R-:W-:Y:S02]  /*1de0*/  FADD.FTZ R38, R109, R38 ;  /* 0x000000266d267221 */ /* 0x000fe40000010000 */
[----:B------:R-:W-:Y:S02]  /*1df0*/  FFMA.FTZ R174, R112, R109, R174 ;  /* 0x0000006d70ae7223 */ /* 0x000fe400000100ae */
[----:B------:R-:W-:-:S02]  /*1e00*/  FADD.FTZ R39, R70, R39 ;  /* 0x0000002746277221 */ /* 0x000fc40000010000 */
[----:B---3--:R-:W-:Y:S01]  /*1e10*/  FMUL.FTZ R41, R41, R40 ;  /* 0x0000002829297220 */ /* 0x008fe20000410000 */
[----:B------:R-:W-:Y:S01]  /*1e20*/  HADD2.F32 R40, -RZ, R110.H1_H1 ;  /* 0x3000006eff287230 */ /* 0x000fe20000004100 */
[----:B------:R-:W-:Y:S02]  /*1e30*/  FADD.FTZ R110, -R240, R113 ;  /* 0x00000071f06e7221 */ /* 0x000fe40000010100 */
[----:B--2---:R-:W-:Y:S02]  /*1e40*/  FFMA.FTZ R109, R247, R109, R41 ;  /* 0x0000006df76d7223 */ /* 0x004fe40000010029 */
[----:B------:R-:W-:Y:S01]  /*1e50*/  FMUL.FTZ R110, R204, R110 ;  /* 0x0000006ecc6e7220 */ /* 0x000fe20000410000 */
[----:B------:R-:W2:Y:S01]  /*1e60*/  LDL R247, [R1+0x78] ;  /* 0x0000780001f77983 */ /* 0x000ea20000100800 */
[----:B----4-:R-:W-:Y:S02]  /*1e70*/  FMUL.FTZ R41, R246, R40 ;  /* 0x00000028f6297220 */ /* 0x010fe40000410000 */
[-C--:B------:R-:W-:Y:S01]  /*1e80*/  FFMA.FTZ R175, R110, R70.reuse, R175 ;  /* 0x000000466eaf7223 */ /* 0x080fe200000100af */
[----:B------:R-:W3:Y:S01]  /*1e90*/  LDL R246, [R1+0x6c] ;  /* 0x00006c0001f67983 */ /* 0x000ee20000100800 */
[----:B------:R-:W-:-:S03]  /*1ea0*/  FFMA.FTZ R70, R128, R70, R41 ;  /* 0x0000004680467223 */ /* 0x000fc60000010029 */
[----:B------:R-:W4:Y:S04]  /*1eb0*/  LDL R41, [R1+0x74] ;  /* 0x0000740001297983 */ /* 0x000f280000100800 */
[----:B------:R-:W2:Y:S01]  /*1ec0*/  LDL R128, [R1+0x70] ;  /* 0x0000700001807983 */ /* 0x000ea20000100800 */
        /* <DEDUP_REMOVED lines=11> */
[----:B------:R-:W-:Y:S01]  /*1f80*/  HADD2.F32 R71, -RZ, R71.H1_H1 ;  /* 0x30000047ff477230 */ /* 0x000fe20000004100 */
[----:B------:R-:W-:Y:S01]  /*1f90*/  IMAD.WIDE.U32 R60, R192, R125, c[0x0][0x208] ;  /* 0x00008200c03c7625 */ /* 0x000fe200078e007d */
[----:B------:R-:W3:Y:S03]  /*1fa0*/  LDG.E.128 R116, [R116.64] ;  /* 0x0000000474747981 */ /* 0x000ee6000c1e1d00 */
[----:B------:R-:W-:Y:S01]  /*1fb0*/  FADD.FTZ R36, R113, R36 ;  /* 0x0000002471247221 */ /* 0x000fe20000010000 */
[----:B0-----:R-:W3:Y:S01]  /*1fc0*/  LDG.E.128 R120, [R120.64+0x10] ;  /* 0x0000100478787981 */ /* 0x001ee2000c1e1d00 */
[----:B------:R-:W-:-:S02]  /*1fd0*/  FFMA.FTZ R172, R114, R113, R172 ;  /* 0x0000007172ac7223 */ /* 0x000fc400000100ac */
[----:B------:R-:W-:Y:S01]  /*1fe0*/  FADD.FTZ R37, R71, R37 ;  /* 0x0000002547257221 */ /* 0x000fe20000010000 */
[----:B------:R-:W3:Y:S01]  /*1ff0*/  LDG.E.128 R60, [R60.64] ;  /* 0x000000043c3c7981 */ /* 0x000ee2000c1e1d00 */
[----:B----4-:R-:W-:Y:S01]  /*2000*/  FMUL.FTZ R41, R41, R40 ;  /* 0x0000002829297220 */ /* 0x010fe20000410000 */
[----:B------:R-:W-:Y:S01]  /*2010*/  HADD2.F32 R40, -RZ, R111.H1_H1 ;  /* 0x3000006fff287230 */ /* 0x000fe20000004100 */
[----:B------:R-:W-:Y:S02]  /*2020*/  FADD.FTZ R111, -R240, R115 ;  /* 0x00000073f06f7221 */ /* 0x000fe40000010100 */
[----:B--2---:R-:W-:Y:S02]  /*2030*/  FFMA.FTZ R113, R247, R113, R41 ;  /* 0x00000071f7717223 */ /* 0x004fe40000010029 */
[----:B------:R-:W-:Y:S01]  /*2040*/  FMUL.FTZ R111, R204, R111 ;  /* 0x0000006fcc6f7220 */ /* 0x000fe20000410000 */
[----:B------:R-:W2:Y:S01]  /*2050*/  LDL R247, [R1+0x68] ;  /* 0x0000680001f77983 */ /* 0x000ea20000100800 */
[----:B---3--:R-:W-:-:S02]  /*2060*/  FMUL.FTZ R41, R246, R40 ;  /* 0x00000028f6297220 */ /* 0x008fc40000410000 */
        /* <DEDUP_REMOVED lines=21> */
[----:B----4-:R-:W-:Y:S02]  /*21c0*/  FMUL.FTZ R40, R41, R40 ;  /* 0x0000002829287220 */ /* 0x010fe40000410000 */
[----:B------:R-:W4:Y:S02]  /*21d0*/  LDL R41, [R1+0x58] ;  /* 0x0000580001297983 */ /* 0x000f240000100800 */
[----:B--2---:R-:W-:-:S02]  /*21e0*/  FFMA.FTZ R64, R247, R64, R40 ;  /* 0x00000040f7407223 */ /* 0x004fc40000010028 */
[----:B------:R-:W2:Y:S01]  /*21f0*/  LDL R247, [R1+0x54] ;  /* 0x0000540001f77983 */ /* 0x000ea20000100800 */
[----:B---3--:R-:W-:-:S03]  /*2200*/  FMUL.FTZ R40, R246, R116 ;  /* 0x00000074f6287220 */ /* 0x008fc60000410000 */
[----:B------:R-:W3:Y:S01]  /*2210*/  LDL R246, [R1+0x4c] ;  /* 0x00004c0001f67983 */ /* 0x000ee20000100800 */
[----:B------:R-:W-:-:S03]  /*2220*/  FFMA.FTZ R60, R128, R60, R40 ;  /* 0x0000003c803c7223 */ /* 0x000fc60000010028 */
[----:B------:R-:W3:Y:S01]  /*2230*/  LDL R128, [R1+0x50] ;  /* 0x0000500001807983 */ /* 0x000ee20000100800 */
        /* <DEDUP_REMOVED lines=20> */
[----:B----4-:R-:W-:Y:S02]  /*2380*/  FFMA.FTZ R66, R41, R66, R40 ;  /* 0x0000004229427223 */ /* 0x010fe40000010028 */
[----:B------:R-:W4:Y:S01]  /*2390*/  LDL R41, [R1+0x44] ;  /* 0x0000440001297983 */ /* 0x000f220000100800 */
[----:B---3--:R-:W-:-:S03]  /*23a0*/  FMUL.FTZ R117, R246, R117 ;  /* 0x00000075f6757220 */ /* 0x008fc60000410000 */
[----:B------:R-:W3:Y:S01]  /*23b0*/  LDL R246, [R1+0x3c] ;  /* 0x00003c0001f67983 */ /* 0x000ee20000100800 */
[----:B------:R-:W-:-:S03]  /*23c0*/  FFMA.FTZ R61, R128, R61, R117 ;  /* 0x0000003d803d7223 */ /* 0x000fc60000010075 */
[----:B------:R-:W3:Y:S01]  /*23d0*/  LDL R128, [R1+0x40] ;  /* 0x0000400001807983 */ /* 0x000ee20000100800 */
        /* <DEDUP_REMOVED lines=10> */
[----:B----4-:R-:W-:Y:S01]  /*2480*/  FMUL.FTZ R41, R41, R40 ;  /* 0x0000002829297220 */ /* 0x010fe20000410000 */
[----:B------:R-:W-:Y:S01]  /*2490*/  HADD2.F32 R40, -RZ, R118.H1_H1 ;  /* 0x30000076ff287230 */ /* 0x000fe20000004100 */
[----:B------:R-:W-:Y:S02]  /*24a0*/  FADD.FTZ R118, -R240, R121 ;  /* 0x00000079f0767221 */ /* 0x000fe40000010100 */
[----:B--2---:R-:W-:Y:S02]  /*24b0*/  FFMA.FTZ R117, R247, R117, R41 ;  /* 0x00000075f7757223 */ /* 0x004fe40000010029 */
[----:B------:R-:W-:Y:S01]  /*24c0*/  FMUL.FTZ R118, R204, R118 ;  /* 0x00000076cc767220 */ /* 0x000fe20000410000 */
[----:B------:R-:W2:Y:S01]  /*24d0*/  LDL R247, [R1+0x38] ;  /* 0x0000380001f77983 */ /* 0x000ea20000100800 */
[----:B---3--:R-:W-:Y:S02]  /*24e0*/  FMUL.FTZ R41, R246, R40 ;  /* 0x00000028f6297220 */ /* 0x008fe40000410000 */
[-C--:B------:R-:W-:Y:S01]  /*24f0*/  FFMA.FTZ R167, R118, R62.reuse, R167 ;  /* 0x0000003e76a77223 */ /* 0x080fe200000100a7 */
[----:B------:R-:W3:Y:S01]  /*2500*/  LDL R246, [R1+0x30] ;  /* 0x0000300001f67983 */ /* 0x000ee20000100800 */
[----:B------:R-:W-:-:S03]  /*2510*/  FFMA.FTZ R62, R128, R62, R41 ;  /* 0x0000003e803e7223 */ /* 0x000fc60000010029 */
[----:B------:R-:W4:Y:S04]  /*2520*/  LDL R41, [R1+0x34] ;  /* 0x0000340001297983 */ /* 0x000f280000100800 */
[----:B------:R-:W2:Y:S01]  /*2530*/  LDL R128, [R1+0x2c] ;  /* 0x00002c0001807983 */ /* 0x000ea20000100800 */
[----:B------:R-:W-:Y:S01]  /*2540*/  HADD2.F32 R44, -RZ, R44.H1_H1 ;  /* 0x3000002cff2c7230 */ /* 0x000fe20000004100 */
[----:B------:R-:W-:Y:S01]  /*2550*/  FADD.FTZ R122, -R240, R122 ;  /* 0x0000007af07a7221 */ /* 0x000fe20000010100 */
[----:B------:R-:W-:Y:S01]  /*2560*/  IADD3 R140, R188, 0x60, RZ ;  /* 0x00000060bc8c7810 */ /* 0x000fe20007ffe0ff */
[----:B------:R-:W-:Y:S02]  /*2570*/  FADD.FTZ R226, R40, R226 ;  /* 0x000000e228e27221 */ /* 0x000fe40000010000 */
[----:B------:R-:W-:Y:S01]  /*2580*/  FFMA.FTZ R191, R118, R40, R191 ;  /* 0x0000002876bf7223 */ /* 0x000fe200000100bf */
[----:B------:R-:W-:Y:S01]  /*2590*/  HADD2.F32 R40, -RZ, R119.H0_H0 ;  /* 0x20000077ff287230 */ /* 0x000fe20000004100 */
[----:B------:R-:W-:-:S02]  /*25a0*/  FMUL.FTZ R122, R204, R122 ;  /* 0x0000007acc7a7220 */ /* 0x000fc40000410000 */
[----:B------:R-:W-:Y:S02]  /*25b0*/  FADD.FTZ R155, R44, R155 ;  /* 0x0000009b2c9b7221 */ /* 0x000fe40000010000 */
[-C--:B------:R-:W-:Y:S01]  /*25c0*/  FFMA.FTZ R187, R241, R44.reuse, R187 ;  /* 0x0000002cf1bb7223 */ /* 0x080fe200000100bb */
[----:B------:R-:W-:Y:S01]  /*25d0*/  HADD2.F32 R121, -RZ, R63.H0_H0 ;  /* 0x2000003fff797230 */ /* 0x000fe20000004100 */
[----:B------:R-:W-:Y:S02]  /*25e0*/  FFMA.FTZ R44, R58, R44, R52 ;  /* 0x0000002c3a2c7223 */ /* 0x000fe40000010034 */
[----:B------:R-:W-:-:S04]  /*25f0*/  IMAD.WIDE.U32 R140, R140, R57, c[0x0][0x188] ;  /* 0x000062008c8c7625 */ /* 0x000fc800078e0039 */
[CC--:B------:R-:W-:Y:S01]  /*2600*/  IMAD.WIDE.U32 R52, R124.reuse, R125.reuse, c[0x0][0x208] ;  /* 0x000082007c347625 */ /* 0x0c0fe200078e007d */
[----:B------:R0:W3:Y:S03]  /*2610*/  LDG.E.128 R56, [R140.64] ;  /* 0x000000048c387981 */ /* 0x0000e6000c1e1d00 */
[----:B------:R-:W-:-:S04]  /*2620*/  IMAD.WIDE.U32 R124, R124, R125, c[0x0][0x210] ;  /* 0x000084007c7c7625 */ /* 0x000fc800078e007d */
[----:B------:R-:W-:Y:S02]  /*2630*/  FADD.FTZ R229, R40, R229 ;  /* 0x000000e528e57221 */ /* 0x000fe40000010000 */
[CC--:B------:R-:W-:Y:S01]  /*2640*/  FFMA.FTZ R195, R122.reuse, R40.reuse, R195 ;  /* 0x000000287ac37223 */ /* 0x0c0fe200000100c3 */
[----:B------:R-:W-:Y:S01]  /*2650*/  HADD2.F32 R63, -RZ, R63.H1_H1 ;  /* 0x3000003fff3f7230 */ /* 0x000fe20000004100 */
[----:B------:R-:W-:Y:S01]  /*2660*/  FADD.FTZ R28, R121, R28 ;  /* 0x0000001c791c7221 */ /* 0x000fe20000010000 */
[----:B------:R-:W3:Y:S01]  /*2670*/  LDG.E.128 R124, [R124.64] ;  /* 0x000000047c7c7981 */ /* 0x000ee2000c1e1d00 */
[----:B------:R-:W-:Y:S02]  /*2680*/  FFMA.FTZ R164, R122, R121, R164 ;  /* 0x000000797aa47223 */ /* 0x000fe400000100a4 */
[----:B------:R-:W-:Y:S01]  /*2690*/  FADD.FTZ R29, R63, R29 ;  /* 0x0000001d3f1d7221 */ /* 0x000fe20000010000 */
[----:B------:R-:W3:Y:S04]  /*26a0*/  LDG.E.128 R52, [R52.64] ;  /* 0x0000000434347981 */ /* 0x000ee8000c1e1d00 */
[----:B0-----:R-:W3:Y:S01]  /*26b0*/  LDG.E.128 R140, [R140.64+0x10] ;  /* 0x000010048c8c7981 */ /* 0x001ee2000c1e1d00 */
[----:B----4-:R-:W-:Y:S01]  /*26c0*/  FMUL.FTZ R41, R41, R40 ;  /* 0x0000002829297220 */ /* 0x010fe20000410000 */
[----:B------:R-:W-:Y:S01]  /*26d0*/  HADD2.F32 R40, -RZ, R119.H1_H1 ;  /* 0x30000077ff287230 */ /* 0x000fe20000004100 */
[----:B------:R-:W-:-:S02]  /*26e0*/  FADD.FTZ R119, -R240, R123 ;  /* 0x0000007bf0777221 */ /* 0x000fc40000010100 */
[----:B--2---:R-:W-:Y:S02]  /*26f0*/  FFMA.FTZ R121, R247, R121, R41 ;  /* 0x00000079f7797223 */ /* 0x004fe40000010029 */
[----:B------:R-:W-:Y:S01]  /*2700*/  FMUL.FTZ R119, R204, R119 ;  /* 0x00000077cc777220 */ /* 0x000fe20000410000 */
[----:B------:R-:W2:Y:S01]  /*2710*/  LDL R247, [R1+0x1c] ;  /* 0x00001c0001f77983 */ /* 0x000ea20000100800 */
[----:B------:R-:W-:Y:S02]  /*2720*/  FMUL.FTZ R41, R128, R40 ;  /* 0x0000002880297220 */ /* 0x000fe40000410000 */
[-C--:B------:R-:W-:Y:S01]  /*2730*/  FFMA.FTZ R165, R119, R63.reuse, R165 ;  /* 0x0000003f77a57223 */ /* 0x080fe200000100a5 */
[----:B------:R-:W4:Y:S01]  /*2740*/  LDL R128, [R1+0x28] ;  /* 0x0000280001807983 */ /* 0x000f220000100800 */
[----:B---3--:R-:W-:-:S03]  /*2750*/  FFMA.FTZ R63, R246, R63, R41 ;  /* 0x0000003ff63f7223 */ /* 0x008fc60000010029 */
[----:B------:R-:W3:Y:S04]  /*2760*/  LDL R41, [R1+0x24] ;  /* 0x0000240001297983 */ /* 0x000ee80000100800 */
[----:B------:R-:W2:Y:S01]  /*2770*/  LDL R246, [R1+0x20] ;  /* 0x0000200001f67983 */ /* 0x000ea20000100800 */
[----:B------:R-:W-:Y:S02]  /*2780*/  FADD.FTZ R228, R40, R228 ;  /* 0x000000e428e47221 */ /* 0x000fe40000010000 */
[----:B------:R-:W-:Y:S02]  /*2790*/  FFMA.FTZ R194, R119, R40, R194 ;  /* 0x0000002877c27223 */ /* 0x000fe400000100c2 */
[----:B------:R-:W-:-:S04]  /*27a0*/  FADD.FTZ R56, -R240, R56 ;  /* 0x00000038f0387221 */ /* 0x000fc80000010100 */
[----:B------:R-:W-:Y:S02]  /*27b0*/  FMUL.FTZ R123, R204, R56 ;  /* 0x00000038cc7b7220 */ /* 0x000fe40000410000 */
[----:B------:R-:W-:Y:S01]  /*27c0*/  FADD.FTZ R57, -R240, R57 ;  /* 0x00000039f0397221 */ /* 0x000fe20000010100 */
[--C-:B------:R-:W-:Y:S02]  /*27d0*/  HADD2.F32 R40, -RZ, R124.reuse.H0_H0 ;  /* 0x2000007cff287230 */ /* 0x100fe40000004100 */
[----:B------:R-:W-:Y:S02]  /*27e0*/  HADD2.F32 R124, -RZ, R124.H1_H1 ;  /* 0x3000007cff7c7230 */ /* 0x000fe40000004100 */
[--C-:B------:R-:W-:Y:S01]  /*27f0*/  HADD2.F32 R56, -RZ, R52.reuse.H0_H0 ;  /* 0x20000034ff387230 */ /* 0x100fe20000004100 */
[----:B------:R-:W-:Y:S02]  /*2800*/  FADD.FTZ R231, R40, R231 ;  /* 0x000000e728e77221 */ /* 0x000fe40000010000 */
[----:B------:R-:W-:Y:S01]  /*2810*/  FFMA.FTZ R197, R123, R40, R197 ;  /* 0x000000287bc57223 */ /* 0x000fe200000100c5 */
[----:B------:R-:W-:Y:S01]  /*2820*/  HADD2.F32 R52, -RZ, R52.H1_H1 ;  /* 0x30000034ff347230 */ /* 0x000fe20000004100 */
[----:B------:R-:W-:-:S02]  /*2830*/  FADD.FTZ R26, R56, R26 ;  /* 0x0000001a381a7221 */ /* 0x000fc40000010000 */
[----:B------:R-:W-:Y:S02]  /*2840*/  FFMA.FTZ R162, R123, R56, R162 ;  /* 0x000000387ba27223 */ /* 0x000fe400000100a2 */
[----:B------:R-:W-:Y:S02]  /*2850*/  FMUL.FTZ R57, R204, R57 ;  /* 0x00000039cc397220 */ /* 0x000fe40000410000 */
[----:B------:R-:W-:Y:S02]  /*2860*/  FADD.FTZ R27, R52, R27 ;  /* 0x0000001b341b7221 */ /* 0x000fe40000010000 */
[----:B------:R-:W-:Y:S02]  /*2870*/  FFMA.FTZ R163, R57, R52, R163 ;  /* 0x0000003439a37223 */ /* 0x000fe400000100a3 */
[----:B---3--:R-:W-:Y:S02]  /*2880*/  FMUL.FTZ R40, R41, R40 ;  /* 0x0000002829287220 */ /* 0x008fe40000410000 */
[----:B------:R-:W3:Y:S02]  /*2890*/  LDL R41, [R1+0x10] ;  /* 0x0000100001297983 */ /* 0x000ee40000100800 */
[----:B----4-:R-:W-:-:S02]  /*28a0*/  FFMA.FTZ R56, R128, R56, R40 ;  /* 0x0000003880387223 */ /* 0x010fc40000010028 */
[----:B--2---:R-:W-:Y:S01]  /*28b0*/  FMUL.FTZ R40, R247, R124 ;  /* 0x0000007cf7287220 */ /* 0x004fe20000410000 */
[----:B------:R-:W2:Y:S03]  /*28c0*/  LDL R128, [R1+0x14] ;  /* 0x0000140001807983 */ /* 0x000ea60000100800 */
[----:B------:R-:W-:Y:S01]  /*28d0*/  FFMA.FTZ R52, R246, R52, R40 ;  /* 0x00000034f6347223 */ /* 0x000fe20000010028 */
[----:B------:R-:W4:Y:S04]  /*28e0*/  LDL R247, [R1+0x18] ;  /* 0x0000180001f77983 */ /* 0x000f280000100800 */
[----:B------:R-:W3:Y:S01]  /*28f0*/  LDL R246, [R1+0xc] ;  /* 0x00000c0001f67983 */ /* 0x000ee20000100800 */
[----:B------:R-:W-:-:S02]  /*2900*/  FADD.FTZ R58, -R240, R58 ;  /* 0x0000003af03a7221 */ /* 0x000fc40000010100 */
[----:B------:R-:W-:Y:S01]  /*2910*/  FADD.FTZ R59, -R240, R59 ;  /* 0x0000003bf03b7221 */ /* 0x000fe20000010100 */
[--C-:B------:R-:W-:Y:S01]  /*2920*/  HADD2.F32 R40, -RZ, R125.reuse.H0_H0 ;  /* 0x2000007dff287230 */ /* 0x100fe20000004100 */
[----:B------:R-:W-:Y:S01]  /*2930*/  FADD.FTZ R230, R124, R230 ;  /* 0x000000e67ce67221 */ /* 0x000fe20000010000 */
[----:B------:R-:W-:Y:S01]  /*2940*/  HADD2.F32 R125, -RZ, R125.H1_H1 ;  /* 0x3000007dff7d7230 */ /* 0x000fe20000004100 */
[----:B------:R-:W-:Y:S02]  /*2950*/  FFMA.FTZ R196, R57, R124, R196 ;  /* 0x0000007c39c47223 */ /* 0x000fe400000100c4 */
[C---:B------:R-:W-:Y:S02]  /*2960*/  FMUL.FTZ R124, R204.reuse, R58 ;  /* 0x0000003acc7c7220 */ /* 0x040fe40000410000 */
[----:B------:R-:W-:Y:S01]  /*2970*/  FMUL.FTZ R59, R204, R59 ;  /* 0x0000003bcc3b7220 */ /* 0x000fe20000410000 */
        /* <DEDUP_REMOVED lines=8> */
[C---:B------:R-:W-:Y:S02]  /*2a00*/  FADD.FTZ R140, -R240.reuse, R140 ;  /* 0x0000008cf08c7221 */ /* 0x040fe40000010100 */
[----:B------:R-:W-:-:S02]  /*2a10*/  FADD.FTZ R143, -R240, R143 ;  /* 0x0000008ff08f7221 */ /* 0x000fc40000010100 */
[----:B--2---:R-:W-:Y:S02]  /*2a20*/  FMUL.FTZ R40, R128, R40 ;  /* 0x0000002880287220 */ /* 0x004fe40000410000 */
[----:B------:R0:W5:Y:S02]  /*2a30*/  LDL.LU R128, [R1+0xec] ;  /* 0x0000ec0001807983 */ /* 0x0001640000300800 */
[----:B----4-:R-:W-:Y:S02]  /*2a40*/  FFMA.FTZ R58, R247, R58, R40 ;  /* 0x0000003af73a7223 */ /* 0x010fe40000010028 */
[----:B---3--:R-:W-:Y:S01]  /*2a50*/  FMUL.FTZ R125, R246, R125 ;  /* 0x0000007df67d7220 */ /* 0x008fe20000410000 */
[----:B------:R-:W2:Y:S01]  /*2a60*/  LDL R247, [R1+0x8] ;  /* 0x0000080001f77983 */ /* 0x000ea20000100800 */
[C---:B------:R-:W-:Y:S02]  /*2a70*/  FADD.FTZ R40, -R240.reuse, R142 ;  /* 0x0000008ef0287221 */ /* 0x040fe40000010100 */
[----:B------:R-:W-:Y:S01]  /*2a80*/  FFMA.FTZ R125, R41, R53, R125 ;  /* 0x00000035297d7223 */ /* 0x000fe2000001007d */
[----:B------:R-:W3:Y:S01]  /*2a90*/  LDL R246, [R1] ;  /* 0x0000000001f67983 */ /* 0x000ee20000100800 */
[----:B------:R-:W-:-:S03]  /*2aa0*/  FADD.FTZ R41, -R240, R141 ;  /* 0x0000008df0297221 */ /* 0x000fc60000010100 */
[----:B------:R-:W4:Y:S01]  /*2ab0*/  LDL R240, [R1+0x4] ;  /* 0x0000040001f07983 */ /* 0x000f220000100800 */
[----:B------:R-:W-:Y:S02]  /*2ac0*/  FADD.FTZ R25, R53, R25 ;  /* 0x0000001935197221 */ /* 0x000fe40000010000 */
[----:B------:R-:W-:Y:S01]  /*2ad0*/  FFMA.FTZ R161, R59, R53, R161 ;  /* 0x000000353ba17223 */ /* 0x000fe200000100a1 */
[----:B------:R-:W-:Y:S01]  /*2ae0*/  HADD2.F32 R53, -RZ, R126.H0_H0 ;  /* 0x2000007eff357230 */ /* 0x000fe20000004100 */
[----:B------:R-:W-:Y:S01]  /*2af0*/  FMUL.FTZ R141, R204, R140 ;  /* 0x0000008ccc8d7220 */ /* 0x000fe20000410000 */
[----:B------:R-:W-:Y:S02]  /*2b00*/  HADD2.F32 R142, -RZ, R54.H0_H0 ;  /* 0x20000036ff8e7230 */ /* 0x000fe40000004100 */
[----:B------:R-:W-:Y:S01]  /*2b10*/  HADD2.F32 R126, -RZ, R126.H1_H1 ;  /* 0x3000007eff7e7230 */ /* 0x000fe20000004100 */
[----:B------:R-:W-:Y:S02]  /*2b20*/  FADD.FTZ R235, R53, R235 ;  /* 0x000000eb35eb7221 */ /* 0x000fe40000010000 */
[----:B------:R-:W-:-:S02]  /*2b30*/  FFMA.FTZ R202, R141, R53, R202 ;  /* 0x000000358dca7223 */ /* 0x000fc400000100ca */
[----:B------:R-:W-:Y:S02]  /*2b40*/  FADD.FTZ R22, R142, R22 ;  /* 0x000000168e167221 */ /* 0x000fe40000010000 */
[----:B------:R-:W-:Y:S02]  /*2b50*/  FFMA.FTZ R158, R141, R142, R158 ;  /* 0x0000008e8d9e7223 */ /* 0x000fe4000001009e */
[----:B------:R-:W-:Y:S02]  /*2b60*/  FADD.FTZ R234, R126, R234 ;  /* 0x000000ea7eea7221 */ /* 0x000fe40000010000 */
[----:B----4-:R-:W-:Y:S01]  /*2b70*/  FMUL.FTZ R140, R240, R53 ;  /* 0x00000035f08c7220 */ /* 0x010fe20000410000 */
[----:B------:R-:W-:-:S03]  /*2b80*/  HADD2.F32 R53, -RZ, R54.H1_H1 ;  /* 0x30000036ff357230 */ /* 0x000fc60000004100 */
[----:B--2---:R-:W-:Y:S02]  /*2b90*/  FFMA.FTZ R140, R247, R142, R140 ;  /* 0x0000008ef78c7223 */ /* 0x004fe4000001008c */
[----:B------:R-:W-:Y:S02]  /*2ba0*/  FMUL.FTZ R142, R204, R41 ;  /* 0x00000029cc8e7220 */ /* 0x000fe40000410000 */
[----:B------:R-:W-:Y:S02]  /*2bb0*/  FMUL.FTZ R41, R252, R126 ;  /* 0x0000007efc297220 */ /* 0x000fe40000410000 */
[----:B------:R-:W-:Y:S02]  /*2bc0*/  FADD.FTZ R23, R53, R23 ;  /* 0x0000001735177221 */ /* 0x000fe40000010000 */
[-C--:B------:R-:W-:Y:S02]  /*2bd0*/  FFMA.FTZ R159, R142, R53.reuse, R159 ;  /* 0x000000358e9f7223 */ /* 0x080fe4000001009f */
[----:B---3--:R-:W-:-:S02]  /*2be0*/  FFMA.FTZ R53, R246, R53, R41 ;  /* 0x00000035f6357223 */ /* 0x008fc40000010029 */
        /* <DEDUP_REMOVED lines=50> */
[----:B------:R-:W-:Y:S01]  /*2f10*/  HADD2.F32 R41, -RZ, R127.H0_H0 ;  /* 0x2000007fff297230 */ /* 0x000fe20000004100 */
[----:B------:R-:W-:Y:S02]  /*2f20*/  FADD.FTZ R246, R246, R52 ;  /* 0x00000034f6f67221 */ /* 0x000fe40000010000 */
[----:B------:R-:W-:Y:S01]  /*2f30*/  FFMA.FTZ R240, R57, R52, R240 ;  /* 0x0000003439f07223 */ /* 0x000fe200000100f0 */
[----:B------:R-:W-:Y:S01]  /*2f40*/  HADD2.F32 R54, -RZ, R55.H0_H0 ;  /* 0x20000037ff367230 */ /* 0x000fe20000004100 */
        /* <DEDUP_REMOVED lines=8> */
[-C--:B------:R-:W-:Y:S02]  /*2fd0*/  FFMA.FTZ R156, R126, R54.reuse, R156 ;  /* 0x000000367e9c7223 */ /* 0x080fe4000001009c */
[----:B------:R-:W-:Y:S01]  /*2fe0*/  FFMA.FTZ R54, R251, R54, R40 ;  /* 0x00000036fb367223 */ /* 0x000fe20000010028 */
[----:B------:R-:W-:Y:S01]  /*2ff0*/  HADD2.F32 R40, -RZ, R127.H1_H1 ;  /* 0x3000007fff287230 */ /* 0x000fe20000004100 */
[----:B------:R-:W-:Y:S02]  /*3000*/  FADD.FTZ R246, R246, R140 ;  /* 0x0000008cf6f67221 */ /* 0x000fe40000010000 */
[----:B------:R-:W-:Y:S01]  /*3010*/  FFMA.FTZ R240, R141, R140, R240 ;  /* 0x0000008c8df07223 */ /* 0x000fe200000100f0 */
[----:B------:R-:W-:Y:S01]  /*3020*/  HADD2.F32 R55, -RZ, R55.H1_H1 ;  /* 0x30000037ff377230 */ /* 0x000fe20000004100 */
        /* <DEDUP_REMOVED lines=16> */
[----:B0-----:R0:W1:Y:S02]  /*3130*/  SHFL.BFLY PT, R247, R246, 0x1, 0x1f ;  /* 0x0c201f00f6f77f89 */ /* 0x00106400000e0000 */
.L_x_1456:
        /* <DEDUP_REMOVED lines=18> */
.L_x_1457:
[----:B--2---:R-:W-:Y:S01]  /*3260*/  FADD.FTZ R247, R247, R246 ;  /* 0x000000f6f7f77221 */ /* 0x004fe20000010000 */
[----:B------:R-:W-:Y:S01]  /*3270*/  ISETP.NE.U32.AND P0, PT, RZ, c[0x0][0x258], PT ;  /* 0x00009600ff007a0c */ /* 0x000fe20003f05070 */
[----:B0-----:R-:W-:Y:S01]  /*3280*/  FADD.FTZ R41, R40, R240 ;  /* 0x000000f028297221 */ /* 0x001fe20000010000 */
[----:B-1----:R-:W0:Y:S01]  /*3290*/  S2R R246, SR_TID.X ;  /* 0x0000000000f67919 */ /* 0x002e220000002100 */
[----:B------:R-:W-:Y:S01]  /*32a0*/  FMUL.FTZ R40, R247, c[0x0][0x1e0] ;  /* 0x00007800f7287a20 */ /* 0x000fe20000410000 */
[----:B------:R-:W-:Y:S01]  /*32b0*/  ISETP.NE.U32.AND P2, PT, RZ, c[0x0][0x218], PT ;  /* 0x00008600ff007a0c */ /* 0x000fe20003f45070 */
[----:B------:R-:W-:Y:S01]  /*32c0*/  FMUL.FTZ R41, R41, c[0x0][0x1e0] ;  /* 0x0000780029297a20 */ /* 0x000fe20000410000 */
[----:B------:R-:W-:Y:S02]  /*32d0*/  ISETP.NE.AND.EX P0, PT, RZ, c[0x0][0x25c], PT, P0 ;  /* 0x00009700ff007a0c */ /* 0x000fe40003f05300 */
[----:B------:R-:W-:Y:S02]  /*32e0*/  FSEL R40, R40, RZ, !P1 ;  /* 0x000000ff28287208 */ /* 0x000fe40004800000 */
[----:B------:R-:W-:-:S02]  /*32f0*/  ISETP.NE.AND.EX P2, PT, RZ, c[0x0][0x21c], PT, P2 ;  /* 0x00008700ff007a0c */ /* 0x000fc40003f45320 */
[----:B------:R-:W-:Y:S01]  /*3300*/  ISETP.NE.U32.AND P3, PT, RZ, c[0x0][0x258], PT ;  /* 0x00009600ff007a0c */ /* 0x000fe20003f65070 */
[-CC-:B------:R-:W-:Y:S01]  /*3310*/  FFMA.FTZ R143, R241, R41.reuse, R40.reuse ;  /* 0x00000029f18f7223 */ /* 0x180fe20000010028 */
[----:B------:R-:W-:Y:S01]  /*3320*/  ISETP.NE.U32.AND P1, PT, RZ, c[0x0][0x250], PT ;  /* 0x00009400ff007a0c */ /* 0x000fe20003f25070 */
[-CC-:B------:R-:W-:Y:S01]  /*3330*/  FFMA.FTZ R239, R239, R41.reuse, R40.reuse ;  /* 0x00000029efef7223 */ /* 0x180fe20000010028 */
[----:B------:R-:W-:Y:S01]  /*3340*/  ISETP.NE.AND.EX P3, PT, RZ, c[0x0][0x25c], PT, P3 ;  /* 0x00009700ff007a0c */ /* 0x000fe20003f65330 */
[-CC-:B------:R-:W-:Y:S01]  /*3350*/  FFMA.FTZ R242, R242, R41.reuse, R40.reuse ;  /* 0x00000029f2f27223 */ /* 0x180fe20000010028 */
[----:B------:R-:W-:Y:S01]  /*3360*/  ISETP.NE.AND.EX P1, PT, RZ, c[0x0][0x254], PT, P1 ;  /* 0x00009500ff007a0c */ /* 0x000fe20003f25310 */
[-CC-:B------:R-:W-:Y:S02]  /*3370*/  FFMA.FTZ R244, R244, R41.reuse, R40.reuse ;  /* 0x00000029f4f47223 */ /* 0x180fe40000010028 */
[----:B------:R-:W-:Y:S02]  /*3380*/  FADD.FTZ R143, R44, -R143 ;  /* 0x8000008f2c8f7221 */ /* 0x000fe40000010000 */
        /* <DEDUP_REMOVED lines=23> */
[-CC-:B------:R-:W-:Y:S01]  /*3500*/  FFMA.FTZ R44, R59, R41.reuse, R40.reuse ;  /* 0x000000293b2c7223 */ /* 0x180fe20000010028 */
[----:B0-----:R-:W-:Y:S01]  /*3510*/  LOP3.LUT R59, R246, 0x1f, RZ, 0xc0, !PT ;  /* 0x0000001ff63b7812 */ /* 0x001fe200078ec0ff */
[----:B------:R-:W-:-:S02]  /*3520*/  FFMA.FTZ R141, R141, R41, R40 ;  /* 0x000000298d8d7223 */ /* 0x000fc40000010028 */
[-CC-:B------:R-:W-:Y:S02]  /*3530*/  FFMA.FTZ R142, R142, R41.reuse, R40.reuse ;  /* 0x000000298e8e7223 */ /* 0x180fe40000010028 */
        /* <DEDUP_REMOVED lines=8> */
[C---:B------:R-:W-:Y:S01]  /*35c0*/  FMUL.FTZ R238, R204.reuse, R238 ;  /* 0x000000eeccee7220 */ /* 0x040fe20000410000 */
[----:B------:R-:W-:Y:S01]  /*35d0*/  LEA.HI R41, R41, R40, RZ, 0x3 ;  /* 0x0000002829297211 */ /* 0x000fe200078f18ff */
[----:B------:R-:W-:-:S02]  /*35e0*/  FMUL.FTZ R143, R204, R143 ;  /* 0x0000008fcc8f7220 */ /* 0x000fc40000410000 */
[C---:B------:R-:W-:Y:S01]  /*35f0*/  FMUL.FTZ R242, R204.reuse, R242 ;  /* 0x000000f2ccf27220 */ /* 0x040fe20000410000 */
[----:B------:R-:W-:Y:S01]  /*3600*/  LEA.HI.SX32 R59, R41, R59, 0x1d ;  /* 0x0000003b293b7211 */ /* 0x000fe200078feaff */
[----:B------:R-:W-:Y:S02]  /*3610*/  FMUL.FTZ R244, R204, R244 ;  /* 0x000000f4ccf47220 */ /* 0x000fe40000410000 */
[----:B------:R-:W-:Y:S02]  /*3620*/  FADD.FTZ R245, R48, -R245 ;  /* 0x800000f530f57221 */ /* 0x000fe40000010000 */
[----:B------:R-:W-:Y:S02]  /*3630*/  FADD.FTZ R46, R42, -R46 ;  /* 0x8000002e2a2e7221 */ /* 0x000fe40000010000 */
[----:B------:R-:W-:Y:S02]  /*3640*/  FADD.FTZ R50, R49, -R50 ;  /* 0x8000003231327221 */ /* 0x000fe40000010000 */
[----:B------:R-:W-:-:S02]  /*3650*/  FADD.FTZ R47, R43, -R47 ;  /* 0x8000002f2b2f7221 */ /* 0x000fc40000010000 */
[----:B-----5:R-:W-:Y:S02]  /*3660*/  @P2 FADD.FTZ R143, R77, R143 ;  /* 0x0000008f4d8f2221 */ /* 0x020fe40000010000 */
[----:B------:R-:W-:Y:S02]  /*3670*/  @P2 FADD.FTZ R238, R76, R238 ;  /* 0x000000ee4cee2221 */ /* 0x000fe40000010000 */
        /* <DEDUP_REMOVED lines=10> */
[----:B------:R-:W-:Y:S02]  /*3720*/  FADD.FTZ R118, R62, -R118 ;  /* 0x800000763e767221 */ /* 0x000fe40000010000 */
[----:B------:R-:W-:Y:S02]  /*3730*/  FADD.FTZ R62, R125, -R44 ;  /* 0x8000002c7d3e7221 */ /* 0x000fe40000010000 */
        /* <DEDUP_REMOVED lines=9> */
[----:B------:R-:W-:Y:S01]  /*37d0*/  @P1 F2FP.PACK_AB R47, RZ, R50 ;  /* 0x00000032ff2f123e */ /* 0x000fe200000000ff */
[----:B------:R-:W-:Y:S01]  /*37e0*/  FADD.FTZ R108, R74, -R108 ;  /* 0x8000006c4a6c7221 */ /* 0x000fe20000010000 */
[----:B------:R-:W-:Y:S01]  /*37f0*/  @P1 F2FP.PACK_AB R48, RZ, R49 ;  /* 0x00000031ff30123e */ /* 0x000fe200000000ff */
        /* <DEDUP_REMOVED lines=9> */
[----:B------:R-:W-:Y:S01]  /*3890*/  FMUL.FTZ R72, R204, R72 ;  /* 0x00000048cc487220 */ /* 0x000fe20000410000 */
[----:B------:R-:W-:Y:S01]  /*38a0*/  SEL R42, R50, R138, P3 ;  /* 0x0000008a322a7207 */ /* 0x000fe20001800000 */
[C---:B------:R-:W-:Y:S01]  /*38b0*/  FMUL.FTZ R73, R204.reuse, R73 ;  /* 0x00000049cc497220 */ /* 0x040fe20000410000 */
[----:B------:R-:W-:Y:S01]  /*38c0*/  @P1 PRMT R131, R131, 0x5410, R48 ;  /* 0x0000541083831816 */ /* 0x000fe20000000030 */
[----:B------:R-:W-:-:S02]  /*38d0*/  FMUL.FTZ R108, R204, R108 ;  /* 0x0000006ccc6c7220 */ /* 0x000fc40000410000 */
[----:B------:R0:W-:Y:S01]  /*38e0*/  @P0 STG.E.128 [R44.64+0x10], R40 ;  /* 0x000010282c000986 */ /* 0x0001e2000c101d04 */
[C---:B------:R-:W-:Y:S02]  /*38f0*/  FMUL.FTZ R75, R204.reuse, R75 ;  /* 0x0000004bcc4b7220 */ /* 0x040fe40000410000 */
[C---:B------:R-:W-:Y:S02]  /*3900*/  FMUL.FTZ R112, R204.reuse, R112 ;  /* 0x00000070cc707220 */ /* 0x040fe40000410000 */
[C---:B------:R-:W-:Y:S02]  /*3910*/  FMUL.FTZ R110, R204.reuse, R110 ;  /* 0x0000006ecc6e7220 */ /* 0x040fe40000410000 */
[C---:B------:R-:W-:Y:S02]  /*3920*/  FMUL.FTZ R114, R204.reuse, R114 ;  /* 0x00000072cc727220 */ /* 0x040fe40000410000 */
[----:B------:R-:W-:Y:S02]  /*3930*/  FMUL.FTZ R111, R204, R111 ;  /* 0x0000006fcc6f7220 */ /* 0x000fe40000410000 */
[----:B------:R-:W-:-:S02]  /*3940*/  @P2 FADD.FTZ R72, R84, R72 ;  /* 0x0000004854482221 */ /* 0x000fc40000010000 */
[----:B------:R-:W-:Y:S02]  /*3950*/  @P2 FADD.FTZ R73, R85, R73 ;  /* 0x0000004955492221 */ /* 0x000fe40000010000 */
[----:B------:R-:W-:Y:S02]  /*3960*/  @P2 FADD.FTZ R108, R86, R108 ;  /* 0x0000006c566c2221 */ /* 0x000fe40000010000 */
[----:B------:R-:W-:Y:S01]  /*3970*/  @P2 FADD.FTZ R75, R87, R75 ;  /* 0x0000004b574b2221 */ /* 0x000fe20000010000 */
[-C--:B0-----:R-:W-:Y:S01]  /*3980*/  F2FP.PACK_AB R42, R46, R245.reuse ;  /* 0x000000f52e2a723e */ /* 0x081fe200000000ff */
[----:B------:R-:W-:Y:S01]  /*3990*/  IMAD.WIDE.U32 R44, R188, R68, c[0x0][0x248] ;  /* 0x00009200bc2c7625 */ /* 0x000fe200078e0044 */
[----:B------:R-:W-:Y:S02]  /*39a0*/  F2FP.PACK_AB R41, R244, R242 ;  /* 0x000000f2f429723e */ /* 0x000fe400000000ff */
[----:B------:R-:W-:Y:S01]  /*39b0*/  F2FP.PACK_AB R40, R143, R238 ;  /* 0x000000ee8f28723e */ /* 0x000fe200000000ff */
[----:B------:R-:W-:Y:S01]  /*39c0*/  @P2 FADD.FTZ R112, R88, R112 ;  /* 0x0000007058702221 */ /* 0x000fe20000010000 */
[----:B------:R-:W-:Y:S01]  /*39d0*/  @P1 F2FP.PACK_AB R245, RZ, R245 ;  /* 0x000000f5fff5123e */ /* 0x000fe200000000ff */
[----:B------:R-:W-:Y:S01]  /*39e0*/  @P2 FADD.FTZ R110, R89, R110 ;  /* 0x0000006e596e2221 */ /* 0x000fe20000010000 */
[----:B------:R-:W-:Y:S01]  /*39f0*/  @P1 F2FP.PACK_AB R242, RZ, R242 ;  /* 0x000000f2fff2123e */ /* 0x000fe200000000ff */
[----:B------:R-:W-:Y:S01]  /*3a00*/  @P2 FADD.FTZ R114, R90, R114 ;  /* 0x000000725a722221 */ /* 0x000fe20000010000 */
[----:B------:R-:W-:Y:S01]  /*3a10*/  @P1 F2FP.PACK_AB R238, RZ, R238 ;  /* 0x000000eeffee123e */ /* 0x000fe200000000ff */
[----:B------:R-:W-:Y:S01]  /*3a20*/  @P2 FADD.FTZ R111, R91, R111 ;  /* 0x0000006f5b6f2221 */ /* 0x000fe20000010000 */
[----:B------:R-:W-:Y:S01]  /*3a30*/  F2FP.PACK_AB R43, R49, R50 ;  /* 0x00000032312b723e */ /* 0x000fe200000000ff */
[----:B------:R-:W-:Y:S01]  /*3a40*/  FADD.FTZ R123, R56, -R123 ;  /* 0x8000007b387b7221 */ /* 0x000fe20000010000 */
[----:B------:R-:W-:Y:S01]  /*3a50*/  @P1 F2FP.PACK_AB R46, RZ, R46 ;  /* 0x0000002eff2e123e */ /* 0x000fe200000000ff */
[----:B------:R-:W-:Y:S01]  /*3a60*/  FADD.FTZ R115, R64, -R115 ;  /* 0x8000007340737221 */ /* 0x000fe20000010000 */
[----:B------:R-:W-:Y:S01]  /*3a70*/  @P1 F2FP.PACK_AB R244, RZ, R244 ;  /* 0x000000f4fff4123e */ /* 0x000fe200000000ff */
[----:B------:R-:W-:Y:S01]  /*3a80*/  FADD.FTZ R65, R60, -R65 ;  /* 0x800000413c417221 */ /* 0x000fe20000010000 */
[----:B------:R-:W-:Y:S01]  /*3a90*/  @P1 F2FP.PACK_AB R143, RZ, R143 ;  /* 0x0000008fff8f123e */ /* 0x000fe200000000ff */
[----:B------:R-:W-:Y:S01]  /*3aa0*/  FADD.FTZ R116, R66, -R116 ;  /* 0x8000007442747221 */ /* 0x000fe20000010000 */
[----:B------:R-:W-:Y:S01]  /*3ab0*/  @P1 PRMT R130, R245, 0x7610, R130 ;  /* 0x00007610f5821816 */ /* 0x000fe20000000082 */
[----:B------:R-:W-:Y:S01]  /*3ac0*/  FADD.FTZ R67, R61, -R67 ;  /* 0x800000433d437221 */ /* 0x000fe20000010000 */
[----:B------:R-:W-:Y:S01]  /*3ad0*/  @P1 PRMT R129, R242, 0x7610, R129 ;  /* 0x00007610f2811816 */ /* 0x000fe20000000081 */
[----:B------:R-:W-:Y:S01]  /*3ae0*/  FADD.FTZ R120, R117, -R120 ;  /* 0x8000007875787221 */ /* 0x000fe20000010000 */
[----:B------:R-:W-:Y:S01]  /*3af0*/  @P1 PRMT R128, R238, 0x7610, R128 ;  /* 0x00007610ee801816 */ /* 0x000fe20000000080 */
[----:B------:R-:W-:Y:S01]  /*3b00*/  FADD.FTZ R122, R121, -R122 ;  /* 0x8000007a797a7221 */ /* 0x000fe20000010000 */
[----:B------:R-:W-:Y:S01]  /*3b10*/  @P0 MOV R56, 0x20 ;  /* 0x0000002000380802 */ /* 0x000fe20000000f00 */
[----:B------:R-:W-:Y:S01]  /*3b20*/  FADD.FTZ R119, R63, -R119 ;  /* 0x800000773f777221 */ /* 0x000fe20000010000 */
[----:B------:R0:W-:Y:S01]  /*3b30*/  STG.E.128 [R44.64], R40 ;  /* 0x000000282c007986 */ /* 0x0001e2000c101d04 */
[----:B------:R-:W-:Y:S01]  /*3b40*/  FADD.FTZ R57, R52, -R57 ;  /* 0x8000003934397221 */ /* 0x000fe20000010000 */
[----:B------:R-:W-:Y:S01]  /*3b50*/  @P1 PRMT R130, R130, 0x5410, R46 ;  /* 0x0000541082821816 */ /* 0x000fe2000000002e */
[----:B------:R-:W-:Y:S01]  /*3b60*/  FADD.FTZ R126, R54, -R126 ;  /* 0x8000007e367e7221 */ /* 0x000fe20000010000 */
[----:B------:R-:W-:Y:S01]  /*3b70*/  @P1 PRMT R129, R129, 0x5410, R244 ;  /* 0x0000541081811816 */ /* 0x000fe200000000f4 */
[----:B------:R-:W-:Y:S01]  /*3b80*/  FADD.FTZ R127, R55, -R127 ;  /* 0x8000007f377f7221 */ /* 0x000fe20000010000 */
[----:B------:R-:W-:Y:S01]  /*3b90*/  @P1 PRMT R128, R128, 0x5410, R143 ;  /* 0x0000541080801816 */ /* 0x000fe2000000008f */
[----:B------:R-:W-:Y:S01]  /*3ba0*/  @P1 IMAD.WIDE.U32 R54, R188, R68, c[0x0][0x250] ;  /* 0x00009400bc361625 */ /* 0x000fe200078e0044 */
[----:B------:R-:W-:-:S02]  /*3bb0*/  SEL R46, R114, R138, P3 ;  /* 0x0000008a722e7207 */ /* 0x000fc40001800000 */
[----:B------:R-:W-:Y:S01]  /*3bc0*/  F2FP.PACK_AB R51, R111, R114 ;  /* 0x000000726f33723e */ /* 0x000fe200000000ff */
[----:B------:R-:W-:Y:S01]  /*3bd0*/  FMUL.FTZ R115, R204, R115 ;  /* 0x00000073cc737220 */ /* 0x000fe20000410000 */
[----:B------:R-:W-:Y:S01]  /*3be0*/  F2FP.PACK_AB R50, R110, R112 ;  /* 0x000000706e32723e */ /* 0x000fe200000000ff */
[C---:B------:R-:W-:Y:S01]  /*3bf0*/  FMUL.FTZ R66, R204.reuse, R65 ;  /* 0x00000041cc427220 */ /* 0x040fe20000410000 */
[----:B------:R-:W-:Y:S01]  /*3c00*/  F2FP.PACK_AB R49, R75, R108 ;  /* 0x0000006c4b31723e */ /* 0x000fe200000000ff */
[C---:B------:R-:W-:Y:S01]  /*3c10*/  FMUL.FTZ R116, R204.reuse, R116 ;  /* 0x00000074cc747220 */ /* 0x040fe20000410000 */
[C---:B------:R-:W-:Y:S01]  /*3c20*/  F2FP.PACK_AB R48, R73.reuse, R72 ;  /* 0x000000484930723e */ /* 0x040fe200000000ff */
[----:B------:R-:W-:Y:S01]  /*3c30*/  FMUL.FTZ R67, R204, R67 ;  /* 0x00000043cc437220 */ /* 0x000fe20000410000 */
[----:B0-----:R-:W-:Y:S01]  /*3c40*/  SEL R40, R72, R132, P3 ;  /* 0x0000008448287207 */ /* 0x001fe20001800000 */
[----:B------:R-:W-:Y:S01]  /*3c50*/  FMUL.FTZ R120, R204, R120 ;  /* 0x00000078cc787220 */ /* 0x000fe20000410000 */
[----:B------:R-:W-:Y:S01]  /*3c60*/  SEL R42, R108, R134, P3 ;  /* 0x000000866c2a7207 */ /* 0x000fe20001800000 */
[----:B------:R-:W-:Y:S01]  /*3c70*/  FMUL.FTZ R118, R204, R118 ;  /* 0x00000076cc767220 */ /* 0x000fe20000410000 */
[----:B------:R-:W-:Y:S01]  /*3c80*/  SEL R44, R112, R136, P3 ;  /* 0x00000088702c7207 */ /* 0x000fe20001800000 */
[C---:B------:R-:W-:Y:S01]  /*3c90*/  FMUL.FTZ R122, R204.reuse, R122 ;  /* 0x0000007acc7a7220 */ /* 0x040fe20000410000 */
[----:B------:R-:W-:Y:S01]  /*3ca0*/  @P1 F2FP.PACK_AB R114, RZ, R114 ;  /* 0x00000072ff72123e */ /* 0x000fe200000000ff */
[C---:B------:R-:W-:Y:S01]  /*3cb0*/  FMUL.FTZ R119, R204.reuse, R119 ;  /* 0x00000077cc777220 */ /* 0x040fe20000410000 */
[----:B------:R-:W-:Y:S01]  /*3cc0*/  @P1 F2FP.PACK_AB R112, RZ, R112 ;  /* 0x00000070ff70123e */ /* 0x000fe200000000ff */
[----:B------:R-:W-:Y:S01]  /*3cd0*/  FMUL.FTZ R60, R204, R57 ;  /* 0x00000039cc3c7220 */ /* 0x000fe20000410000 */
[----:B------:R-:W-:Y:S01]  /*3ce0*/  @P1 F2FP.PACK_AB R108, RZ, R108 ;  /* 0x0000006cff6c123e */ /* 0x000fe200000000ff */
[C---:B------:R-:W-:Y:S01]  /*3cf0*/  @P0 IMAD.WIDE.U32 R56, R198.reuse, R56, c[0x0][0x258] ;  /* 0x00009600c6380625 */ /* 0x040fe200078e0038 */
[----:B------:R-:W-:Y:S01]  /*3d00*/  @P1 F2FP.PACK_AB R72, RZ, R72 ;  /* 0x00000048ff48123e */ /* 0x000fe200000000ff */
[----:B------:R0:W-:Y:S01]  /*3d10*/  @P1 STG.E.128 [R54.64], R128 ;  /* 0x0000008036001986 */ /* 0x0001e2000c101d04 */
[----:B------:R-:W-:Y:S01]  /*3d20*/  SEL R41, R73, R133, P3 ;  /* 0x0000008549297207 */ /* 0x000fe20001800000 */
[----:B------:R-:W-:Y:S01]  /*3d30*/  FADD.FTZ R142, R53, -R142 ;  /* 0x8000008e358e7221 */ /* 0x000fe20000010000 */
[----:B------:R-:W-:Y:S01]  /*3d40*/  SEL R43, R75, R135, P3 ;  /* 0x000000874b2b7207 */ /* 0x000fe20001800000 */
[----:B------:R-:W-:Y:S01]  /*3d50*/  IMAD.WIDE.U32 R52, R198, R68, c[0x0][0x248] ;  /* 0x00009200c6347625 */ /* 0x000fe200078e0044 */
[----:B------:R-:W-:-:S02]  /*3d60*/  SEL R45, R110, R137, P3 ;  /* 0x000000896e2d7207 */ /* 0x000fc40001800000 */
[----:B------:R-:W-:Y:S01]  /*3d70*/  SEL R47, R111, R139, P3 ;  /* 0x0000008b6f2f7207 */ /* 0x000fe20001800000 */
        /* <DEDUP_REMOVED lines=9> */
[----:B------:R1:W-:Y:S01]  /*3e10*/  @P0 STG.E.128 [R56.64], R40 ;  /* 0x0000002838000986 */ /* 0x0003e2000c101d04 */
[----:B0-----:R-:W-:Y:S01]  /*3e20*/  @P1 PRMT R131, R114, 0x7610, R131 ;  /* 0x0000761072831816 */ /* 0x001fe20000000083 */
[----:B------:R-:W-:Y:S01]  /*3e30*/  @P2 FADD.FTZ R118, R97, R118 ;  /* 0x0000007661762221 */ /* 0x000fe20000010000 */
[----:B------:R-:W-:Y:S01]  /*3e40*/  @P1 PRMT R130, R112, 0x7610, R130 ;  /* 0x0000761070821816 */ /* 0x000fe20000000082 */
[----:B------:R-:W-:Y:S01]  /*3e50*/  @P2 FADD.FTZ R122, R98, R122 ;  /* 0x0000007a627a2221 */ /* 0x000fe20000010000 */
[----:B------:R-:W-:Y:S01]  /*3e60*/  @P1 PRMT R129, R108, 0x7610, R129 ;  /* 0x000076106c811816 */ /* 0x000fe20000000081 */
[----:B------:R-:W-:Y:S01]  /*3e70*/  @P2 FADD.FTZ R119, R99, R119 ;  /* 0x0000007763772221 */ /* 0x000fe20000010000 */
[----:B------:R-:W-:Y:S01]  /*3e80*/  @P1 PRMT R128, R72, 0x7610, R128 ;  /* 0x0000761048801816 */ /* 0x000fe20000000080 */
[----:B------:R0:W-:Y:S01]  /*3e90*/  @P0 STG.E.128 [R56.64+0x10], R44 ;  /* 0x0000102c38000986 */ /* 0x0001e2000c101d04 */
[----:B------:R-:W-:Y:S01]  /*3ea0*/  @P1 PRMT R131, R131, 0x5410, R111 ;  /* 0x0000541083831816 */ /* 0x000fe2000000006f */
[----:B------:R-:W-:Y:S01]  /*3eb0*/  @P1 IMAD.WIDE.U32 R54, R198, R68, c[0x0][0x250] ;  /* 0x00009400c6361625 */ /* 0x000fe200078e0044 */
[----:B------:R-:W-:Y:S01]  /*3ec0*/  @P1 PRMT R130, R130, 0x5410, R110 ;  /* 0x0000541082821816 */ /* 0x000fe2000000006e */
[----:B------:R2:W-:Y:S01]  /*3ed0*/  STG.E.128 [R52.64], R48 ;  /* 0x0000003034007986 */ /* 0x0005e2000c101d04 */
[----:B------:R-:W-:Y:S01]  /*3ee0*/  @P1 PRMT R129, R129, 0x5410, R75 ;  /* 0x0000541081811816 */ /* 0x000fe2000000004b */
[----:B------:R-:W-:Y:S01]  /*3ef0*/  FADD.FTZ R124, R58, -R124 ;  /* 0x8000007c3a7c7221 */ /* 0x000fe20000010000 */
[----:B------:R-:W-:Y:S01]  /*3f00*/  @P1 PRMT R128, R128, 0x5410, R73 ;  /* 0x0000541080801816 */ /* 0x000fe20000000049 */
[----:B------:R-:W-:Y:S01]  /*3f10*/  FADD.FTZ R141, R140, -R141 ;  /* 0x8000008d8c8d7221 */ /* 0x000fe20000010000 */
[----:B-1----:R-:W-:Y:S01]  /*3f20*/  SEL R40, R115, R132, P3 ;  /* 0x0000008473287207 */ /* 0x002fe20001800000 */
[----:B------:R-:W-:Y:S01]  /*3f30*/  FMUL.FTZ R58, R204, R123 ;  /* 0x0000007bcc3a7220 */ /* 0x000fe20000410000 */
[----:B------:R-:W-:Y:S01]  /*3f40*/  SEL R42, R116, R134, P3 ;  /* 0x00000086742a7207 */ /* 0x000fe20001800000 */
[----:B------:R-:W-:Y:S01]  /*3f50*/  @P1 STG.E.128 [R54.64], R128 ;  /* 0x0000008036001986 */ /* 0x000fe2000c101d04 */
[----:B------:R-:W-:Y:S01]  /*3f60*/  SEL R41, R66, R133, P3 ;  /* 0x0000008542297207 */ /* 0x000fe20001800000 */
[C---:B------:R-:W-:Y:S01]  /*3f70*/  FMUL.FTZ R61, R204.reuse, R124 ;  /* 0x0000007ccc3d7220 */ /* 0x040fe20000410000 */
[----:B------:R-:W-:Y:S01]  /*3f80*/  SEL R43, R67, R135, P3 ;  /* 0x00000087432b7207 */ /* 0x000fe20001800000 */
[C---:B------:R-:W-:Y:S01]  /*3f90*/  FMUL.FTZ R62, R204.reuse, R62 ;  /* 0x0000003ecc3e7220 */ /* 0x040fe20000410000 */
[----:B0-----:R-:W-:Y:S01]  /*3fa0*/  @P0 MOV R56, 0x20 ;  /* 0x0000002000380802 */ /* 0x001fe20000000f00 */
[----:B------:R-:W-:Y:S01]  /*3fb0*/  FMUL.FTZ R63, R204, R141 ;  /* 0x0000008dcc3f7220 */ /* 0x000fe20000410000 */
[----:B------:R-:W-:Y:S01]  /*3fc0*/  SEL R44, R120, R136, P3 ;  /* 0x00000088782c7207 */ /* 0x000fe20001800000 */
[----:B------:R-:W-:Y:S01]  /*3fd0*/  FMUL.FTZ R64, R204, R142 ;  /* 0x0000008ecc407220 */ /* 0x000fe20000410000 */
[----:B------:R-:W-:Y:S01]  /*3fe0*/  SEL R46, R122, R138, P3 ;  /* 0x0000008a7a2e7207 */ /* 0x000fe20001800000 */
[----:B------:R-:W-:Y:S01]  /*3ff0*/  @P0 IMAD.WIDE.U32 R56, R192, R56, c[0x0][0x258] ;  /* 0x00009600c0380625 */ /* 0x000fe200078e0038 */
[----:B--2---:R-:W-:-:S02]  /*4000*/  F2FP.PACK_AB R51, R119, R122 ;  /* 0x0000007a7733723e */ /* 0x004fc400000000ff */
[----:B------:R-:W-:Y:S01]  /*4010*/  F2FP.PACK_AB R50, R118, R120 ;  /* 0x000000787632723e */ /* 0x000fe200000000ff */
[C---:B------:R-:W-:Y:S01]  /*4020*/  FMUL.FTZ R65, R204.reuse, R126 ;  /* 0x0000007ecc417220 */ /* 0x040fe20000410000 */
[----:B------:R-:W-:Y:S01]  /*4030*/  F2FP.PACK_AB R49, R67, R116 ;  /* 0x000000744331723e */ /* 0x000fe200000000ff */
[----:B------:R-:W-:Y:S01]  /*4040*/  FMUL.FTZ R204, R204, R127 ;  /* 0x0000007fcccc7220 */ /* 0x000fe20000410000 */
[-C--:B------:R-:W-:Y:S01]  /*4050*/  F2FP.PACK_AB R48, R66, R115.reuse ;  /* 0x000000734230723e */ /* 0x080fe200000000ff */
[----:B------:R-:W-:Y:S01]  /*4060*/  IMAD.WIDE.U32 R52, R192, R68, c[0x0][0x248] ;  /* 0x00009200c0347625 */ /* 0x000fe200078e0044 */
[----:B------:R-:W-:Y:S01]  /*4070*/  @P1 F2FP.PACK_AB R122, RZ, R122 ;  /* 0x0000007aff7a123e */ /* 0x000fe200000000ff */
[----:B------:R0:W-:Y:S01]  /*4080*/  @P0 STG.E.128 [R56.64], R40 ;  /* 0x0000002838000986 */ /* 0x0001e2000c101d04 */
[----:B------:R-:W-:Y:S01]  /*4090*/  @P1 F2FP.PACK_AB R120, RZ, R120 ;  /* 0x00000078ff78123e */ /* 0x000fe200000000ff */
[----:B------:R-:W-:Y:S01]  /*40a0*/  @P2 FADD.FTZ R58, R100, R58 ;  /* 0x0000003a643a2221 */ /* 0x000fe20000010000 */
[----:B------:R-:W-:Y:S01]  /*40b0*/  @P1 F2FP.PACK_AB R116, RZ, R116 ;  /* 0x00000074ff74123e */ /* 0x000fe200000000ff */
[----:B------:R-:W-:Y:S01]  /*40c0*/  @P2 FADD.FTZ R60, R101, R60 ;  /* 0x0000003c653c2221 */ /* 0x000fe20000010000 */
[----:B------:R-:W-:Y:S01]  /*40d0*/  @P1 F2FP.PACK_AB R115, RZ, R115 ;  /* 0x00000073ff73123e */ /* 0x000fe200000000ff */
[----:B------:R-:W-:Y:S01]  /*40e0*/  @P2 FADD.FTZ R65, R106, R65 ;  /* 0x000000416a412221 */ /* 0x000fe20000010000 */
[----:B------:R-:W-:Y:S01]  /*40f0*/  SEL R45, R118, R137, P3 ;  /* 0x00000089762d7207 */ /* 0x000fe20001800000 */
[----:B------:R-:W-:Y:S01]  /*4100*/  @P2 FADD.FTZ R204, R107, R204 ;  /* 0x000000cc6bcc2221 */ /* 0x000fe20000010000 */
        /* <DEDUP_REMOVED lines=9> */
[----:B0-----:R-:W-:Y:S01]  /*41a0*/  @P1 IMAD.WIDE.U32 R40, R192, R68, c[0x0][0x250] ;  /* 0x00009400c0281625 */ /* 0x001fe200078e0044 */
[----:B------:R-:W-:Y:S01]  /*41b0*/  @P1 PRMT R131, R122, 0x7610, R131 ;  /* 0x000076107a831816 */ /* 0x000fe20000000083 */
[----:B------:R0:W-:Y:S01]  /*41c0*/  @P0 STG.E.128 [R56.64+0x10], R44 ;  /* 0x0000102c38000986 */ /* 0x0001e2000c101d04 */
[----:B------:R-:W-:-:S02]  /*41d0*/  @P1 PRMT R130, R120, 0x7610, R130 ;  /* 0x0000761078821816 */ /* 0x000fc40000000082 */
[----:B------:R-:W-:Y:S01]  /*41e0*/  @P1 PRMT R129, R116, 0x7610, R129 ;  /* 0x0000761074811816 */ /* 0x000fe20000000081 */
[----:B------:R-:W-:Y:S01]  /*41f0*/  STG.E.128 [R52.64], R48 ;  /* 0x0000003034007986 */ /* 0x000fe2000c101d04 */
[----:B------:R-:W-:Y:S02]  /*4200*/  @P1 PRMT R128, R115, 0x7610, R128 ;  /* 0x0000761073801816 */ /* 0x000fe40000000080 */
[----:B------:R-:W-:Y:S02]  /*4210*/  @P1 PRMT R131, R131, 0x5410, R119 ;  /* 0x0000541083831816 */ /* 0x000fe40000000077 */
[----:B------:R-:W-:Y:S02]  /*4220*/  @P1 PRMT R130, R130, 0x5410, R118 ;  /* 0x0000541082821816 */ /* 0x000fe40000000076 */
[----:B------:R-:W-:Y:S02]  /*4230*/  @P1 PRMT R129, R129, 0x5410, R67 ;  /* 0x0000541081811816 */ /* 0x000fe40000000043 */
[----:B------:R-:W-:-:S02]  /*4240*/  @P1 PRMT R128, R128, 0x5410, R66 ;  /* 0x0000541080801816 */ /* 0x000fc40000000042 */
[----:B------:R-:W-:Y:S02]  /*4250*/  F2FP.PACK_AB R43, R204, R65 ;  /* 0x00000041cc2b723e */ /* 0x000fe400000000ff */
[----:B------:R-:W-:Y:S01]  /*4260*/  SEL R132, R58, R132, P3 ;  /* 0x000000843a847207 */ /* 0x000fe20001800000 */
[----:B------:R1:W-:Y:S01]  /*4270*/  @P1 STG.E.128 [R40.64], R128 ;  /* 0x0000008028001986 */ /* 0x0003e2000c101d04 */
[----:B0-----:R-:W-:Y:S02]  /*4280*/  @P0 IADD3 R44, R188, 0x60, RZ ;  /* 0x00000060bc2c0810 */ /* 0x001fe40007ffe0ff */
[----:B------:R-:W-:Y:S02]  /*4290*/  @P0 MOV R45, 0x20 ;  /* 0x00000020002d0802 */ /* 0x000fe40000000f00 */
[----:B------:R-:W-:Y:S02]  /*42a0*/  IADD3 R46, R59, 0x60, RZ ;  /* 0x000000603b2e7810 */ /* 0x000fe40007ffe0ff */
[----:B------:R-:W-:Y:S01]  /*42b0*/  SEL R134, R61, R134, P3 ;  /* 0x000000863d867207 */ /* 0x000fe20001800000 */
[----:B------:R-:W-:Y:S01]  /*42c0*/  @P0 IMAD.WIDE.U32 R44, R44, R45, c[0x0][0x258] ;  /* 0x000096002c2c0625 */ /* 0x000fe200078e002d */
[----:B------:R-:W-:-:S02]  /*42d0*/  SEL R136, R63, R136, P3 ;  /* 0x000000883f887207 */ /* 0x000fc40001800000 */
[----:B------:R-:W-:Y:S01]  /*42e0*/  SEL R138, R65, R138, P3 ;  /* 0x0000008a418a7207 */ /* 0x000fe20001800000 */
[----:B------:R-:W-:Y:S01]  /*42f0*/  IMAD.WIDE.U32 R46, R46, R68, c[0x0][0x248] ;  /* 0x000092002e2e7625 */ /* 0x000fe200078e0044 */
[----:B------:R-:W-:Y:S02]  /*4300*/  F2FP.PACK_AB R42, R64, R63 ;  /* 0x0000003f402a723e */ /* 0x000fe400000000ff */
[----:B------:R-:W-:Y:S02]  /*4310*/  @P1 F2FP.PACK_AB R65, RZ, R65 ;  /* 0x00000041ff41123e */ /* 0x000fe400000000ff */
[----:B------:R-:W-:Y:S02]  /*4320*/  @P1 F2FP.PACK_AB R63, RZ, R63 ;  /* 0x0000003fff3f123e */ /* 0x000fe400000000ff */
[----:B-1----:R-:W-:Y:S02]  /*4330*/  F2FP.PACK_AB R41, R62, R61 ;  /* 0x0000003d3e29723e */ /* 0x002fe400000000ff */
[----:B------:R-:W-:-:S02]  /*4340*/  F2FP.PACK_AB R40, R60, R58 ;  /* 0x0000003a3c28723e */ /* 0x000fc400000000ff */
[----:B------:R-:W-:Y:S02]  /*4350*/  @P1 F2FP.PACK_AB R61, RZ, R61 ;  /* 0x0000003dff3d123e */ /* 0x000fe400000000ff */
[----:B------:R-:W-:Y:S02]  /*4360*/  @P1 F2FP.PACK_AB R58, RZ, R58 ;  /* 0x0000003aff3a123e */ /* 0x000fe400000000ff */
[----:B------:R-:W-:Y:S02]  /*4370*/  SEL R133, R60, R133, P3 ;  /* 0x000000853c857207 */ /* 0x000fe40001800000 */
[----:B------:R-:W-:Y:S02]  /*4380*/  SEL R135, R62, R135, P3 ;  /* 0x000000873e877207 */ /* 0x000fe40001800000 */
[----:B------:R-:W-:Y:S02]  /*4390*/  SEL R137, R64, R137, P3 ;  /* 0x0000008940897207 */ /* 0x000fe40001800000 */
[----:B------:R-:W-:Y:S01]  /*43a0*/  SEL R139, R204, R139, P3 ;  /* 0x0000008bcc8b7207 */ /* 0x000fe20001800000 */
[----:B------:R-:W-:Y:S01]  /*43b0*/  @P0 STG.E.128 [R44.64], R132 ;  /* 0x000000842c000986 */ /* 0x000fe2000c101d04 */
[----:B------:R-:W-:-:S02]  /*43c0*/  @P1 IADD3 R49, R188, 0x60, RZ ;  /* 0x00000060bc311810 */ /* 0x000fc40007ffe0ff */
[----:B------:R-:W-:Y:S01]  /*43d0*/  @P1 F2FP.PACK_AB R204, RZ, R204 ;  /* 0x000000ccffcc123e */ /* 0x000fe200000000ff */
[----:B------:R-:W-:Y:S01]  /*43e0*/  @P0 STG.E.128 [R44.64+0x10], R136 ;  /* 0x000010882c000986 */ /* 0x000fe2000c101d04 */
[----:B------:R-:W-:Y:S02]  /*43f0*/  @P1 F2FP.PACK_AB R64, RZ, R64 ;  /* 0x00000040ff40123e */ /* 0x000fe400000000ff */
[----:B------:R-:W-:Y:S01]  /*4400*/  @P1 F2FP.PACK_AB R62, RZ, R62 ;  /* 0x0000003eff3e123e */ /* 0x000fe200000000ff */
[----:B------:R0:W-:Y:S01]  /*4410*/  STG.E.128 [R46.64], R40 ;  /* 0x000000282e007986 */ /* 0x0001e2000c101d04 */
[----:B------:R-:W-:Y:S02]  /*4420*/  @P1 F2FP.PACK_AB R60, RZ, R60 ;  /* 0x0000003cff3c123e */ /* 0x000fe400000000ff */
        /* <DEDUP_REMOVED lines=15> */
.L_x_1454:
[----:B------:R-:W-:Y:S05]  /*4520*/  BSYNC B1 ;  /* 0x0000000000017941 */ /* 0x000fea0003800000 */
.L_x_1451:
        /* <DEDUP_REMOVED lines=126> */
.L_x_1450:
[----:B------:R-:W-:Y:S05]  /*4d10*/  BSYNC B0 ;  /* 0x0000000000007941 */ /* 0x000fea0003800000 */
.L_x_1448:
        /* <DEDUP_REMOVED lines=146> */
[----:B--2---:R-:W-:-:S03]  /*5640*/  FADD.FTZ R28, R28, R67 ;  /* 0x000000431c1c7221 */ /* 0x004fc60000010000 */
[----:B------:R-:W0:Y:S01]  /*5650*/  S2R R54, SR_CTAID.X ;  /* 0x0000000000367919 */ /* 0x000e220000002500 */
        /* <DEDUP_REMOVED lines=201> */
.L_x_1452:
[----:B0-----:R-:W-:Y:S01]  /*62f0*/  HFMA2.MMA R143, -RZ, RZ, 0, 5.9604644775390625e-08 ;  /* 0x00000001ff8f7435 */ /* 0x001fe200000001ff */
[----:B------:R-:W-:-:S02]  /*6300*/  MOV R41, R246 ;  /* 0x000000f600297202 */ /* 0x000fc40000000f00 */
[----:B------:R-:W-:-:S03]  /*6310*/  MOV R40, 0x6330 ;  /* 0x0000633000287802 */ /* 0x000fc60000000f00 */
[----:B-----5:R-:W-:Y:S05]  /*6320*/  CALL.REL.NOINC `($__internal_73_$__cuda_sm70_shflsync_bfly_p) ;  /* 0x0000034000007944 */ /* 0x020fea0003c00000 */
[----:B-1----:R-:W-:Y:S01]  /*6330*/  MOV R247, R143 ;  /* 0x0000008f00f77202 */ /* 0x002fe20000000f00 */
[----:B0----5:R-:W-:Y:S05]  /*6340*/  BRA `(.L_x_1456) ;  /* 0xffffcdf000007947 */ /* 0x021fea000383ffff */
.L_x_1453:
[----:B------:R-:W-:Y:S01]  /*6350*/  HFMA2.MMA R143, -RZ, RZ, 0, 5.9604644775390625e-08 ;  /* 0x00000001ff8f7435 */ /* 0x000fe200000001ff */
[----:B------:R-:W-:Y:S02]  /*6360*/  MOV R41, R240 ;  /* 0x000000f000297202 */ /* 0x000fe40000000f00 */
[----:B------:R-:W-:-:S03]  /*6370*/  MOV R40, 0x6390 ;  /* 0x0000639000287802 */ /* 0x000fc60000000f00 */
[----:B01---5:R-:W-:Y:S05]  /*6380*/  CALL.REL.NOINC `($__internal_73_$__cuda_sm70_shflsync_bfly_p) ;  /* 0x000002e000007944 */ /* 0x023fea0003c00000 */
[----:B------:R-:W-:Y:S01]  /*6390*/  FADD.FTZ R246, R246, R247 ;  /* 0x000000f7f6f67221 */ /* 0x000fe20000010000 */
[----:B------:R-:W-:Y:S01]  /*63a0*/  MOV R40, 0x63f0 ;  /* 0x000063f000287802 */ /* 0x000fe20000000f00 */
[----:B-1----:R-:W-:Y:S01]  /*63b0*/  FADD.FTZ R240, R240, R143 ;  /* 0x0000008ff0f07221 */ /* 0x002fe20000010000 */
[----:B------:R-:W-:Y:S02]  /*63c0*/  MOV R143, 0x2 ;  /* 0x00000002008f7802 */ /* 0x000fe40000000f00 */
[----:B------:R-:W-:Y:S02]  /*63d0*/  MOV R41, R246 ;  /* 0x000000f600297202 */ /* 0x000fe40000000f00 */
[----:B0----5:R-:W-:Y:S05]  /*63e0*/  CALL.REL.NOINC `($__internal_73_$__cuda_sm70_shflsync_bfly_p) ;  /* 0x0000028000007944 */ /* 0x021fea0003c00000 */
[----:B-1----:R-:W-:Y:S01]  /*63f0*/  MOV R247, R143 ;  /* 0x0000008f00f77202 */ /* 0x002fe20000000f00 */
[----:B------:R-:W-:Y:S01]  /*6400*/  HFMA2.MMA R143, -RZ, RZ, 0, 1.1920928955078125e-07 ;  /* 0x00000002ff8f7435 */ /* 0x000fe200000001ff */
[----:B------:R-:W-:-:S02]  /*6410*/  MOV R41, R240 ;  /* 0x000000f000297202 */ /* 0x000fc40000000f00 */
[----:B------:R-:W-:-:S03]  /*6420*/  MOV R40, 0x6440 ;  /* 0x0000644000287802 */ /* 0x000fc60000000f00 */
[----:B0----5:R-:W-:Y:S05]  /*6430*/  CALL.REL.NOINC `($__internal_73_$__cuda_sm70_shflsync_bfly_p) ;  /* 0x0000023000007944 */ /* 0x021fea0003c00000 */
[----:B------:R-:W-:Y:S01]  /*6440*/  FADD.FTZ R246, R247, R246 ;  /* 0x000000f6f7f67221 */ /* 0x000fe20000010000 */
[----:B------:R-:W-:Y:S01]  /*6450*/  MOV R40, 0x64a0 ;  /* 0x000064a000287802 */ /* 0x000fe20000000f00 */
[----:B-1----:R-:W-:Y:S01]  /*6460*/  FADD.FTZ R240, R240, R143 ;  /* 0x0000008ff0f07221 */ /* 0x002fe20000010000 */
[----:B------:R-:W-:Y:S02]  /*6470*/  MOV R143, 0x4 ;  /* 0x00000004008f7802 */ /* 0x000fe40000000f00 */
[----:B------:R-:W-:Y:S02]  /*6480*/  MOV R41, R246 ;  /* 0x000000f600297202 */ /* 0x000fe40000000f00 */
[----:B0----5:R-:W-:Y:S05]  /*6490*/  CALL.REL.NOINC `($__internal_73_$__cuda_sm70_shflsync_bfly_p) ;  /* 0x000001d000007944 */ /* 0x021fea0003c00000 */
[----:B-1----:R-:W-:Y:S01]  /*64a0*/  MOV R247, R143 ;  /* 0x0000008f00f77202 */ /* 0x002fe20000000f00 */
[----:B------:R-:W-:Y:S01]  /*64b0*/  HFMA2.MMA R143, -RZ, RZ, 0, 2.384185791015625e-07 ;  /* 0x00000004ff8f7435 */ /* 0x000fe200000001ff */
[----:B------:R-:W-:Y:S02]  /*64c0*/  MOV R41, R240 ;  /* 0x000000f000297202 */ /* 0x000fe40000000f00 */
[----:B------:R-:W-:-:S03]  /*64d0*/  MOV R40, 0x64f0 ;  /* 0x000064f000287802 */ /* 0x000fc60000000f00 */
[----:B0----5:R-:W-:Y:S05]  /*64e0*/  CALL.REL.NOINC `($__internal_73_$__cuda_sm70_shflsync_bfly_p) ;  /* 0x0000018000007944 */ /* 0x021fea0003c00000 */
[----:B------:R-:W-:Y:S01]  /*64f0*/  FADD.FTZ R246, R247, R246 ;  /* 0x000000f6f7f67221 */ /* 0x000fe20000010000 */
[----:B------:R-:W-:Y:S01]  /*6500*/  MOV R40, 0x6550 ;  /* 0x0000655000287802 */ /* 0x000fe20000000f00 */
[----:B-1----:R-:W-:Y:S01]  /*6510*/  FADD.FTZ R240, R240, R143 ;  /* 0x0000008ff0f07221 */ /* 0x002fe20000010000 */
[----:B------:R-:W-:-:S02]  /*6520*/  MOV R143, 0x8 ;  /* 0x00000008008f7802 */ /* 0x000fc40000000f00 */
[----:B------:R-:W-:Y:S02]  /*6530*/  MOV R41, R246 ;  /* 0x000000f600297202 */ /* 0x000fe40000000f00 */
[----:B0----5:R-:W-:Y:S05]  /*6540*/  CALL.REL.NOINC `($__internal_73_$__cuda_sm70_shflsync_bfly_p) ;  /* 0x0000012000007944 */ /* 0x021fea0003c00000 */
[----:B-1----:R-:W-:Y:S01]  /*6550*/  MOV R247, R143 ;  /* 0x0000008f00f77202 */ /* 0x002fe20000000f00 */
[----:B------:R-:W-:Y:S01]  /*6560*/  HFMA2.MMA R143, -RZ, RZ, 0, 4.76837158203125e-07 ;  /* 0x00000008ff8f7435 */ /* 0x000fe200000001ff */
[----:B------:R-:W-:Y:S02]  /*6570*/  MOV R41, R240 ;  /* 0x000000f000297202 */ /* 0x000fe40000000f00 */
        /* <DEDUP_REMOVED lines=9> */
[----:B------:R-:W-:Y:S01]  /*6610*/  HFMA2.MMA R143, -RZ, RZ, 0, 9.5367431640625e-07 ;  /* 0x00000010ff8f7435 */ /* 0x000fe200000001ff */
[----:B------:R-:W-:-:S02]  /*6620*/  MOV R41, R240 ;  /* 0x000000f000297202 */ /* 0x000fc40000000f00 */
[----:B------:R-:W-:-:S03]  /*6630*/  MOV R40, 0x6650 ;  /* 0x0000665000287802 */ /* 0x000fc60000000f00 */
[----:B0----5:R-:W-:Y:S05]  /*6640*/  CALL.REL.NOINC `($__internal_73_$__cuda_sm70_shflsync_bfly_p) ;  /* 0x0000002000007944 */ /* 0x021fea0003c00000 */
[----:B-1----:R-:W-:Y:S01]  /*6650*/  MOV R40, R143 ;  /* 0x0000008f00287202 */ /* 0x002fe20000000f00 */
[----:B0----5:R-:W-:Y:S05]  /*6660*/  BRA `(.L_x_1457) ;  /* 0xffffcbf000007947 */ /* 0x021fea000383ffff */
        .weak           $__internal_73_$__cuda_sm70_shflsync_bfly_p
        .type           $__internal_73_$__cuda_sm70_shflsync_bfly_p,@function
        .size           $__internal_73_$__cuda_sm70_shflsync_bfly_p,(.L_x_2611 - $__internal_73_$__cuda_sm70_shflsync_bfly_p)
$__internal_73_$__cuda_sm70_shflsync_bfly_p:
        /* <DEDUP_REMOVED lines=9> */
[----:B------:R-:W-:Y:S05]  /*6700*/  RET.REL.NODEC R40 `(_ZN10layer_norm31ln_parallel_residual_bwd_kernelINS_13Kernel_traitsI6__halfS2_fS2_fjLj1024ELj1ELj4ELj1ELj16ENS_18Kernel_traits_baseILj1024ES2_S2_fS2_fjLj128EEEEELb0ELb0ELb1EEEvNS_9BwdParamsE) ;  /* 0xffff98f028007950 */ /* 0x000fea0003c3ffff */
.L_x_1458:
        /* <DEDUP_REMOVED lines=15> */
.L_x_2611:


//--------------------- .text._ZN10layer_norm31ln_parallel_residual_bwd_kernelINS_13Kernel_traitsI6__halfS2_fS2_fjLj1024ELj1ELj4ELj1ELj16ENS_18Kernel_traits_baseILj1024ES2_S2_fS2_fjLj128EEEEELb0ELb1ELb0EEEvNS_9BwdParamsE --------------------------
	.section	.text._ZN10layer_norm31ln_parallel_residual_bwd_kernelINS_13Kernel_traitsI6__halfS2_fS2_fjLj1024ELj1ELj4ELj1ELj16ENS_18Kernel_traits_baseILj1024ES2_S2_fS2_fjLj128EEEEELb0ELb1ELb0EEEvNS_9BwdParamsE,"ax",@progbits
	.sectioninfo	@"SHI_REGISTERS=235"
	.align	128
        .global         _ZN10layer_norm31ln_parallel_residual_bwd_kernelINS_13Kernel_traitsI6__halfS2_fS2_fjLj1024ELj1ELj4ELj1ELj16ENS_18Kernel_traits_baseILj1024ES2_S2_fS2_fjLj128EEEEELb0ELb1ELb0EEEvNS_9BwdParamsE
        .type           _ZN10layer_norm31ln_parallel_residual_bwd_kernelINS_13Kernel_traitsI6__halfS2_fS2_fjLj1024ELj1ELj4ELj1ELj16ENS_18Kernel_traits_baseILj1024ES2_S2_fS2_fjLj128EEEEELb0ELb1ELb0EEEvNS_9BwdParamsE,@function
        .size           _ZN10layer_norm31ln_parallel_residual_bwd_kernelINS_13Kernel_traitsI6__halfS2_fS2_fjLj1024ELj1ELj4ELj1ELj16ENS_18Kernel_traits_baseILj1024ES2_S2_fS2_fjLj128EEEEELb0ELb1ELb0EEEvNS_9BwdParamsE,(.L_x_2612 - _ZN10layer_norm31ln_parallel_residual_bwd_kernelINS_13Kernel_traitsI6__halfS2_fS2_fjLj1024ELj1ELj4ELj1ELj16ENS_18Kernel_traits_baseILj1024ES2_S2_fS2_fjLj128EEEEELb0ELb1ELb0EEEvNS_9BwdParamsE)
        .other          _ZN10layer_norm31ln_parallel_residual_bwd_kernelINS_13Kernel_traitsI6__halfS2_fS2_fjLj1024ELj1ELj4ELj1ELj16ENS_18Kernel_traits_baseILj1024ES2_S2_fS2_fjLj128EEEEELb0ELb1ELb0EEEvNS_9BwdParamsE,@"STO_CUDA_ENTRY STV_DEFAULT"
_ZN10layer_norm31ln_parallel_residual_bwd_kernelINS_13Kernel_traitsI6__halfS2_fS2_fjLj1024ELj1ELj4ELj1ELj16ENS_18Kernel_traits_baseILj1024ES2_S2_fS2_fjLj128EEEEELb0ELb1ELb0EEEvNS_9BwdParamsE:
.text._ZN10layer_norm31ln_parallel_residual_bwd_kernelINS_13Kernel_traitsI6__halfS2_fS2_fjLj1024ELj1ELj4ELj1ELj16ENS_18Kernel_traits_baseILj1024ES2_S2_fS2_fjLj128EEEEELb0ELb1ELb0EEEvNS_9BwdParamsE:
        /* <DEDUP_REMOVED lines=101> */
.L_x_1479:
        /* <DEDUP_REMOVED lines=33> */
[--C-:B---3--:R-:W-:Y:S01]  /*0860*/  HADD2.F32 R222, -RZ, R148.reuse.H0_H0 ;  /* 0x20000094ffde7230 */ /* 0x108fe20000004100 */
[----:B-1---5:R-:W-:Y:S01]  /*0870*/  FMUL.FTZ R165, R157, R144 ;  /* 0x000000909da57220 */ /* 0x022fe20000410000 */
[----:B------:R-:W-:Y:S01]  /*0880*/  HADD2.F32 R148, -RZ, R148.H1_H1 ;  /* 0x30000094ff947230 */ /* 0x000fe20000004100 */
[----:B------:R-:W-:Y:S01]  /*0890*/  FADD.FTZ R220, -R221, R145 ;  /* 0x00000091dddc7221 */ /* 0x000fe20000010100 */
[--C-:B0-----:R-:W-:Y:S01]  /*08a0*/  HADD2.F32 R217, -RZ, R149.reuse.H0_H0 ;  /* 0x20000095ffd97230 */ /* 0x101fe20000004100 */
[----:B------:R-:W-:Y:S01]  /*08b0*/  FADD.FTZ R76, R76, R222 ;  /* 0x000000de4c4c7221 */ /* 0x000fe20000010000 */
[----:B------:R-:W-:Y:S01]  /*08c0*/  HADD2.F32 R149, -RZ, R149.H1_H1 ;  /* 0x30000095ff957230 */ /* 0x000fe20000004100 */
[-C--:B------:R-:W-:Y:S01]  /*08d0*/  FFMA.FTZ R44, R165, R222.reuse, R44 ;  /* 0x000000dea52c7223 */ /* 0x080fe2000001002c */
[--C-:B------:R-:W-:Y:S01]  /*08e0*/  HADD2.F32 R211, -RZ, R150.reuse.H0_H0 ;  /* 0x20000096ffd37230 */ /* 0x100fe20000004100 */
[----:B------:R-:W-:Y:S01]  /*08f0*/  FMUL.FTZ R222, R35, R222 ;  /* 0x000000de23de7220 */ /* 0x000fe20000410000 */
[----:B------:R-:W-:Y:S01]  /*0900*/  HADD2.F32 R167, -RZ, R150.H1_H1 ;  /* 0x30000096ffa77230 */ /* 0x000fe20000004100 */
[C---:B------:R-:W-:Y:S01]  /*0910*/  FMUL.FTZ R218, R157.reuse, R146 ;  /* 0x000000929dda7220 */ /* 0x040fe20000410000 */
[--C-:B------:R-:W-:Y:S01]  /*0920*/  HADD2.F32 R160, -RZ, R151.reuse.H0_H0 ;  /* 0x20000097ffa07230 */ /* 0x100fe20000004100 */
[----:B------:R-:W-:Y:S01]  /*0930*/  FMUL.FTZ R220, R157, R220 ;  /* 0x000000dc9ddc7220 */ /* 0x000fe20000410000 */
[----:B------:R-:W-:Y:S01]  /*0940*/  HADD2.F32 R151, -RZ, R151.H1_H1 ;  /* 0x30000097ff977230 */ /* 0x000fe20000004100 */
        /* <DEDUP_REMOVED lines=47> */
.L_x_1462:
[----:B0-----:R-:W-:Y:S05]  /*0c40*/  BSYNC B1 ;  /* 0x0000000000017941 */ /* 0x001fea0003800000 */
.L_x_1461:
        /* <DEDUP_REMOVED lines=18> */
[--C-:B----4-:R-:W-:Y:S01]  /*0d70*/  HADD2.F32 R168, -RZ, R148.reuse.H0_H0 ;  /* 0x20000094ffa87230 */ /* 0x110fe20000004100 */
[C---:B------:R-:W-:Y:S01]  /*0d80*/  FADD.FTZ R146, -R221.reuse, R146 ;  /* 0x00000092dd927221 */ /* 0x040fe20000010100 */
[----:B------:R-:W-:Y:S01]  /*0d90*/  HADD2.F32 R148, -RZ, R148.H1_H1 ;  /* 0x30000094ff947230 */ /* 0x000fe20000004100 */
[----:B---3--:R-:W-:Y:S02]  /*0da0*/  FADD.FTZ R152, -R221, R152 ;  /* 0x00000098dd987221 */ /* 0x008fe40000010100 */
[----:B------:R-:W-:Y:S02]  /*0db0*/  FADD.FTZ R100, R100, R168 ;  /* 0x000000a864647221 */ /* 0x000fe40000010000 */
[----:B------:R-:W-:Y:S02]  /*0dc0*/  FFMA.FTZ R116, R163, R168, R116 ;  /* 0x000000a8a3747223 */ /* 0x000fe40000010074 */
[----:B------:R-:W-:-:S02]  /*0dd0*/  FADD.FTZ R166, -R221, R145 ;  /* 0x00000091dda67221 */ /* 0x000fc40000010100 */
[----:B------:R-:W-:Y:S01]  /*0de0*/  FMUL.FTZ R168, R27, R168 ;  /* 0x000000a81ba87220 */ /* 0x000fe20000410000 */
[----:B------:R-:W-:Y:S01]  /*0df0*/  HADD2.F32 R172, -RZ, R149.H0_H0 ;  /* 0x20000095ffac7230 */ /* 0x000fe20000004100 */
[----:B------:R-:W-:Y:S01]  /*0e00*/  FADD.FTZ R174, -R221, R147 ;  /* 0x00000093ddae7221 */ /* 0x000fe20000010100 */
[----:B------:R-:W-:Y:S01]  /*0e10*/  HADD2.F32 R145, -RZ, R150.H0_H0 ;  /* 0x20000096ff917230 */ /* 0x000fe20000004100 */
[C---:B0-----:R-:W-:Y:S02]  /*0e20*/  FMUL.FTZ R171, R157.reuse, R146 ;  /* 0x000000929dab7220 */ /* 0x041fe40000410000 */
[C---:B------:R-:W-:Y:S02]  /*0e30*/  FMUL.FTZ R177, R157.reuse, R152 ;  /* 0x000000989db17220 */ /* 0x040fe40000410000 */
[----:B------:R-:W-:Y:S02]  /*0e40*/  FMUL.FTZ R166, R157, R166 ;  /* 0x000000a69da67220 */ /* 0x000fe40000410000 */
[----:B------:R-:W-:-:S02]  /*0e50*/  FMUL.FTZ R173, R26, R148 ;  /* 0x000000941aad7220 */ /* 0x000fc40000410000 */
[----:B------:R-:W-:Y:S02]  /*0e60*/  FADD.FTZ R144, R223, R168 ;  /* 0x000000a8df907221 */ /* 0x000fe40000010000 */
[----:B------:R-:W-:Y:S01]  /*0e70*/  FFMA.FTZ R224, R163, R168, R224 ;  /* 0x000000a8a3e07223 */ /* 0x000fe200000100e0 */
[----:B------:R-:W-:Y:S01]  /*0e80*/  HADD2.F32 R149, -RZ, R149.H1_H1 ;  /* 0x30000095ff957230 */ /* 0x000fe20000004100 */
        /* <DEDUP_REMOVED lines=12> */
[----:B------:R-:W-:Y:S01]  /*0f50*/  HADD2.F32 R150, -RZ, R150.H1_H1 ;  /* 0x30000096ff967230 */ /* 0x000fe20000004100 */
[C---:B------:R-:W-:Y:S02]  /*0f60*/  FADD.FTZ R154, -R221.reuse, R154 ;  /* 0x0000009add9a7221 */ /* 0x040fe40000010100 */
[----:B------:R-:W-:Y:S02]  /*0f70*/  FADD.FTZ R176, -R221, R153 ;  /* 0x00000099ddb07221 */ /* 0x000fe40000010100 */
[----:B------:R-:W-:Y:S02]  /*0f80*/  FADD.FTZ R145, R144, R175 ;  /* 0x000000af90917221 */ /* 0x000fe40000010000 */
[----:B------:R-:W-:Y:S01]  /*0f90*/  FFMA.FTZ R224, R170, R175, R224 ;  /* 0x000000afaae07223 */ /* 0x000fe200000100e0 */
[----:B------:R-:W-:Y:S01]  /*0fa0*/  HADD2.F32 R178, -RZ, R151.H0_H0 ;  /* 0x20000097ffb27230 */ /* 0x000fe20000004100 */
[----:B------:R-:W-:-:S02]  /*0fb0*/  FMUL.FTZ R181, R157, R154 ;  /* 0x0000009a9db57220 */ /* 0x000fc40000410000 */
[----:B------:R-:W-:Y:S02]  /*0fc0*/  FMUL.FTZ R176, R157, R176 ;  /* 0x000000b09db07220 */ /* 0x000fe40000410000 */
[----:B------:R-:W-:Y:S02]  /*0fd0*/  FMUL.FTZ R179, R22, R150 ;  /* 0x0000009616b37220 */ /* 0x000fe40000410000 */
[----:B------:R-:W-:Y:S02]  /*0fe0*/  FADD.FTZ R144, R145, R174 ;  /* 0x000000ae91907221 */ /* 0x000fe40000010000 */
[----:B------:R-:W-:Y:S01]  /*0ff0*/  FFMA.FTZ R224, R177, R174, R224 ;  /* 0x000000aeb1e07223 */ /* 0x000fe200000100e0 */
[----:B------:R-:W-:Y:S01]  /*1000*/  HADD2.F32 R151, -RZ, R151.H1_H1 ;  /* 0x30000097ff977230 */ /* 0x000fe20000004100 */
        /* <DEDUP_REMOVED lines=20> */
.L_x_1464:
[----:B------:R-:W-:Y:S05]  /*1150*/  BSYNC B1 ;  /* 0x0000000000017941 */ /* 0x000fea0003800000 */
.L_x_1463:
[----:B------:R-:W-:Y:S01]  /*1160*/  BSSY B1, `(.L_x_1465) ;  /* 0x0000050000017945 */ /* 0x000fe20003800000 */
[----:B------:R-:W-:Y:S05]  /*1170*/  @!P4 BRA `(.L_x_1466) ;  /* 0x000004e00000c947 */ /* 0x000fea0003800000 */
[----:B------:R-:W-:Y:S02]  /*1180*/  LEA R186, P0, R225, c[0x0][0x188], 0x5 ;  /* 0x00006200e1ba7a11 */ /* 0x000fe400078028ff */
[----:B------:R-:W-:-:S02]  /*1190*/  MOV R148, 0x10 ;  /* 0x0000001000947802 */ /* 0x000fc40000000f00 */
        /* <DEDUP_REMOVED lines=15> */
[----:B-----5:R-:W-:Y:S01]  /*1290*/  FMUL.FTZ R161, R157, R144 ;  /* 0x000000909da17220 */ /* 0x020fe20000410000 */
        /* <DEDUP_REMOVED lines=9> */
[----:B------:R-:W-:Y:S01]  /*1330*/  FADD.FTZ R190, -R221, R147 ;  /* 0x00000093ddbe7221 */ /* 0x000fe20000010100 */
[--C-:B------:R-:W-:Y:S01]  /*1340*/  HADD2.F32 R147, -RZ, R150.reuse.H0_H0 ;  /* 0x20000096ff937230 */ /* 0x100fe20000004100 */
[C---:B------:R-:W-:Y:S01]  /*1350*/  FMUL.FTZ R183, R157.reuse, R146 ;  /* 0x000000929db77220 */ /* 0x040fe20000410000 */
[----:B------:R-:W-:Y:S01]  /*1360*/  HADD2.F32 R150, -RZ, R150.H1_H1 ;  /* 0x30000096ff967230 */ /* 0x000fe20000004100 */
[----:B0-----:R-:W-:-:S02]  /*1370*/  FMUL.FTZ R184, R157, R188 ;  /* 0x000000bc9db87220 */ /* 0x001fc40000410000 */
        /* <DEDUP_REMOVED lines=9> */
[----:B----4-:R-:W-:Y:S02]  /*1410*/  FADD.FTZ R152, -R221, R152 ;  /* 0x00000098dd987221 */ /* 0x010fe40000010100 */
[----:B------:R-:W-:Y:S02]  /*1420*/  FMUL.FTZ R187, R15, R192 ;  /* 0x000000c00fbb7220 */ /* 0x000fe40000410000 */
[----:B------:R-:W-:-:S02]  /*1430*/  FADD.FTZ R144, R145, R190 ;  /* 0x000000be91907221 */ /* 0x000fc40000010000 */
[----:B------:R-:W-:Y:S02]  /*1440*/  FFMA.FTZ R224, R183, R190, R224 ;  /* 0x000000beb7e07223 */ /* 0x000fe400000100e0 */
        /* <DEDUP_REMOVED lines=33> */
.L_x_1466:
[----:B------:R-:W-:Y:S05]  /*1660*/  BSYNC B1 ;  /* 0x0000000000017941 */ /* 0x000fea0003800000 */
.L_x_1465:
        /* <DEDUP_REMOVED lines=17> */
[----:B----4-:R-:W-:-:S03]  /*1780*/  HADD2.F32 R145, -RZ, R148.H0_H0 ;  /* 0x20000094ff917230 */ /* 0x010fc60000004100 */
[----:B-----5:R-:W-:Y:S01]  /*1790*/  FMUL.FTZ R159, R157, R144 ;  /* 0x000000909d9f7220 */ /* 0x020fe20000410000 */
[----:B------:R-:W-:Y:S01]  /*17a0*/  HADD2.F32 R148, -RZ, R148.H1_H1 ;  /* 0x30000094ff947230 */ /* 0x000fe20000004100 */
[C---:B------:R-:W-:Y:S02]  /*17b0*/  FADD.FTZ R206, -R221.reuse, R147 ;  /* 0x00000093ddce7221 */ /* 0x040fe40000010100 */
[----:B0-----:R-:W-:Y:S01]  /*17c0*/  FMUL.FTZ R202, R10, R145 ;  /* 0x000000910aca7220 */ /* 0x001fe20000410000 */
[----:B------:R-:W-:Y:S01]  /*17d0*/  HADD2.F32 R147, -RZ, R149.H0_H0 ;  /* 0x20000095ff937230 */ /* 0x000fe20000004100 */
[----:B------:R-:W-:Y:S02]  /*17e0*/  FADD.FTZ R146, -R221, R146 ;  /* 0x00000092dd927221 */ /* 0x000fe40000010100 */
[----:B-1----:R-:W-:Y:S02]  /*17f0*/  FMUL.FTZ R200, R157, R204 ;  /* 0x000000cc9dc87220 */ /* 0x002fe40000410000 */
[----:B------:R-:W-:-:S02]  /*1800*/  FMUL.FTZ R199, R9, R148 ;  /* 0x0000009409c77220 */ /* 0x000fc40000410000 */
[----:B------:R-:W-:Y:S02]  /*1810*/  FADD.FTZ R144, R223, R202 ;  /* 0x000000cadf907221 */ /* 0x000fe40000010000 */
[C---:B------:R-:W-:Y:S01]  /*1820*/  FFMA.FTZ R224, R159.reuse, R202, R224 ;  /* 0x000000ca9fe07223 */ /* 0x040fe200000100e0 */
[----:B------:R-:W-:Y:S01]  /*1830*/  HADD2.F32 R208, -RZ, R149.H1_H1 ;  /* 0x30000095ffd07230 */ /* 0x000fe20000004100 */
[----:B------:R-:W-:Y:S02]  /*1840*/  FADD.FTZ R92, R92, R145 ;  /* 0x000000915c5c7221 */ /* 0x000fe40000010000 */
[----:B------:R-:W-:Y:S02]  /*1850*/  FFMA.FTZ R68, R159, R145, R68 ;  /* 0x000000919f447223 */ /* 0x000fe40000010044 */
[C---:B------:R-:W-:Y:S02]  /*1860*/  FMUL.FTZ R204, R157.reuse, R206 ;  /* 0x000000ce9dcc7220 */ /* 0x040fe40000410000 */
[----:B------:R-:W-:-:S02]  /*1870*/  FMUL.FTZ R197, R157, R146 ;  /* 0x000000929dc57220 */ /* 0x000fc40000410000 */
[----:B------:R-:W-:Y:S02]  /*1880*/  FMUL.FTZ R206, R8, R147 ;  /* 0x0000009308ce7220 */ /* 0x000fe40000410000 */
[----:B------:R-:W-:Y:S02]  /*1890*/  FADD.FTZ R145, R144, R199 ;  /* 0x000000c790917221 */ /* 0x000fe40000010000 */
[----:B------:R-:W-:Y:S01]  /*18a0*/  FFMA.FTZ R224, R200, R199, R224 ;  /* 0x000000c7c8e07223 */ /* 0x000fe200000100e0 */
[----:B------:R-:W-:Y:S01]  /*18b0*/  HADD2.F32 R149, -RZ, R150.H0_H0 ;  /* 0x20000096ff957230 */ /* 0x000fe20000004100 */
[----:B---3--:R-:W-:Y:S02]  /*18c0*/  FADD.FTZ R152, -R221, R152 ;  /* 0x00000098dd987221 */ /* 0x008fe40000010100 */
[----:B------:R-:W-:Y:S02]  /*18d0*/  FMUL.FTZ R201, R7, R208 ;  /* 0x000000d007c97220 */ /* 0x000fe40000410000 */
[----:B------:R-:W-:-:S02]  /*18e0*/  FADD.FTZ R144, R145, R206 ;  /* 0x000000ce91907221 */ /* 0x000fc40000010000 */
[----:B------:R-:W-:Y:S01]  /*18f0*/  FFMA.FTZ R224, R197, R206, R224 ;  /* 0x000000cec5e07223 */ /* 0x000fe200000100e0 */
[----:B------:R-:W-:Y:S01]  /*1900*/  HADD2.F32 R150, -RZ, R150.H1_H1 ;  /* 0x30000096ff967230 */ /* 0x000fe20000004100 */
[----:B------:R-:W-:Y:S02]  /*1910*/  FADD.FTZ R95, R95, R208 ;  /* 0x000000d05f5f7221 */ /* 0x000fe40000010000 */
[----:B------:R-:W-:Y:S02]  /*1920*/  FFMA.FTZ R71, R204, R208, R71 ;  /* 0x000000d0cc477223 */ /* 0x000fe40000010047 */
[----:B------:R-:W-:Y:S02]  /*1930*/  FADD.FTZ R210, -R221, R153 ;  /* 0x00000099ddd27221 */ /* 0x000fe40000010100 */
[----:B------:R-:W-:Y:S02]  /*1940*/  FMUL.FTZ R203, R157, R152 ;  /* 0x000000989dcb7220 */ /* 0x000fe40000410000 */
[----:B------:R-:W-:-:S02]  /*1950*/  FMUL.FTZ R208, R6, R149 ;  /* 0x0000009506d07220 */ /* 0x000fc40000410000 */
        /* <DEDUP_REMOVED lines=32> */
.L_x_1468:
[----:B------:R-:W-:Y:S05]  /*1b60*/  BSYNC B1 ;  /* 0x0000000000017941 */ /* 0x000fea0003800000 */
.L_x_1467:
[----:B------:R-:W-:Y:S05]  /*1b70*/  BRA.DIV ~URZ, `(.L_x_1469) ;  /* 0x000025827f007947 */ /* 0x000fea000b800000 */
[----:B------:R0:W1:Y:S02]  /*1b80*/  SHFL.BFLY PT, R146, R223, 0x1, 0x1f ;  /* 0x0c201f00df927f89 */ /* 0x00006400000e0000 */
.L_x_1480:
        /* <DEDUP_REMOVED lines=18> */
.L_x_1481:
        /* <DEDUP_REMOVED lines=57> */
[----:B------:R-:W-:Y:S01]  /*2040*/  F2FP.PACK_AB R144, R154, R155 ;  /* 0x0000009b9a90723e */ /* 0x000fe200000000ff */
[----:B------:R-:W-:Y:S01]  /*2050*/  @P6 STG.E.128 [R150.64], R140 ;  /* 0x0000008c96006986 */ /* 0x000fe2000c101d04 */
[----:B------:R-:W-:Y:S02]  /*2060*/  F2FP.PACK_AB R145, R224, R221 ;  /* 0x000000dde091723e */ /* 0x000fe400000000ff */
[----:B------:R-:W-:Y:S01]  /*2070*/  F2FP.PACK_AB R146, R228, R223 ;  /* 0x000000dfe492723e */ /* 0x000fe200000000ff */
[----:B------:R0:W-:Y:S01]  /*2080*/  @P6 STG.E.128 [R150.64+0x10], R112 ;  /* 0x0000107096006986 */ /* 0x0001e2000c101d04 */
[----:B------:R-:W-:Y:S02]  /*2090*/  F2FP.PACK_AB R147, R232, R225 ;  /* 0x000000e1e893723e */ /* 0x000fe400000000ff */
[----:B------:R-:W-:-:S02]  /*20a0*/  @P0 F2FP.PACK_AB R155, RZ, R155 ;  /* 0x0000009bff9b023e */ /* 0x000fc400000000ff */
[----:B------:R-:W-:Y:S01]  /*20b0*/  @P0 F2FP.PACK_AB R221, RZ, R221 ;  /* 0x000000ddffdd023e */ /* 0x000fe200000000ff */
[----:B------:R1:W-:Y:S01]  /*20c0*/  STG.E.128 [R148.64], R144 ;  /* 0x0000009094007986 */ /* 0x0003e2000c101d04 */
[----:B------:R-:W-:Y:S02]  /*20d0*/  @P0 F2FP.PACK_AB R223, RZ, R223 ;  /* 0x000000dfffdf023e */ /* 0x000fe400000000ff */
[----:B------:R-:W-:Y:S02]  /*20e0*/  @P0 F2FP.PACK_AB R225, RZ, R225 ;  /* 0x000000e1ffe1023e */ /* 0x000fe400000000ff */
[----:B------:R-:W-:Y:S02]  /*20f0*/  @P0 F2FP.PACK_AB R154, RZ, R154 ;  /* 0x0000009aff9a023e */ /* 0x000fe400000000ff */
[----:B------:R-:W-:Y:S02]  /*2100*/  @P0 F2FP.PACK_AB R224, RZ, R224 ;  /* 0x000000e0ffe0023e */ /* 0x000fe400000000ff */
[----:B------:R-:W-:-:S02]  /*2110*/  @P0 F2FP.PACK_AB R228, RZ, R228 ;  /* 0x000000e4ffe4023e */ /* 0x000fc400000000ff */
[----:B------:R-:W-:Y:S02]  /*2120*/  @P0 F2FP.PACK_AB R232, RZ, R232 ;  /* 0x000000e8ffe8023e */ /* 0x000fe400000000ff */
        /* <DEDUP_REMOVED lines=12> */
.L_x_1472:
[----:B------:R-:W-:Y:S05]  /*21f0*/  BSYNC B1 ;  /* 0x0000000000017941 */ /* 0x000fea0003800000 */
.L_x_1471:
        /* <DEDUP_REMOVED lines=79> */
.L_x_1474:
[----:B------:R-:W-:Y:S05]  /*26f0*/  BSYNC B1 ;  /* 0x0000000000017941 */ /* 0x000fea0003800000 */
.L_x_1473:
        /* <DEDUP_REMOVED lines=79> */
.L_x_1476:
[----:B------:R-:W-:Y:S05]  /*2bf0*/  BSYNC B1 ;  /* 0x0000000000017941 */ /* 0x000fea0003800000 */
.L_x_1475:
        /* <DEDUP_REMOVED lines=78> */
.L_x_1478:
[----:B------:R-:W-:Y:S05]  /*30e0*/  BSYNC B1 ;  /* 0x0000000000017941 */ /* 0x000fea0003800000 */
.L_x_1477:
[----:B-1----:R-:W-:-:S04]  /*30f0*/  MOV R145, c[0x0][0x160] ;  /* 0x0000580000917a02 */ /* 0x002fc80000000f00 */
[----:B------:R-:W-:-:S04]  /*3100*/  LEA R2, R145, R2, 0x2 ;  /* 0x0000000291027211 */ /* 0x000fc800078e10ff */
[----:B------:R-:W-:-:S13]  /*3110*/  ISETP.GE.AND P0, PT, R2, c[0x0][0x164], PT ;  /* 0x0000590002007a0c */ /* 0x000fda0003f06270 */
[----:B0----5:R-:W-:Y:S01]  /*3120*/  @P0 CALL.REL.NOINC `(.L_x_1460) ;  /* 0x0000001000000944 */ /* 0x021fe20003c00000 */
[----:B------:R-:W-:Y:S05]  /*3130*/  BRA `(.L_x_1479) ;  /* 0xffffd51000007947 */ /* 0x000fea000383ffff */
.L_x_1460:
[----:B0-----:R-:W-:Y:S05]  /*3140*/  BSYNC B0 ;  /* 0x0000000000007941 */ /* 0x001fea0003800000 */
.L_x_1459:
        /* <DEDUP_REMOVED lines=251> */
.L_x_1469:
[----:B------:R-:W-:Y:S01]  /*4100*/  HFMA2.MMA R152, -RZ, RZ, 0, 5.9604644775390625e-08 ;  /* 0x00000001ff987435 */ /* 0x000fe200000001ff */
[----:B------:R-:W-:-:S02]  /*4110*/  MOV R147, R223 ;  /* 0x000000df00937202 */ /* 0x000fc40000000f00 */
[----:B------:R-:W-:Y:S02]  /*4120*/  MOV R149, 0x1f ;  /* 0x0000001f00957802 */ /* 0x000fe40000000f00 */
[----:B------:R-:W-:Y:S02]  /*4130*/  MOV R154, 0xffffffff ;  /* 0xffffffff009a7802 */ /* 0x000fe40000000f00 */
[----:B------:R-:W-:Y:S02]  /*4140*/  MOV R144, 0x4160 ;  /* 0x0000416000907802 */ /* 0x000fe40000000f00 */
[----:B-----5:R-:W-:Y:S05]  /*4150*/  CALL.REL.NOINC `($__internal_74_$__cuda_sm70_shflsync_bfly_p) ;  /* 0x0000046000007944 */ /* 0x020fea0003c00000 */
[----:B-1----:R-:W-:Y:S01]  /*4160*/  MOV R146, R147 ;  /* 0x0000009300927202 */ /* 0x002fe20000000f00 */
[----:B0-----:R-:W-:Y:S05]  /*4170*/  BRA `(.L_x_1480) ;  /* 0xffffda1000007947 */ /* 0x001fea000383ffff */
.L_x_1470:
[----:B------:R-:W-:Y:S01]  /*4180*/  HFMA2.MMA R152, -RZ, RZ, 0, 5.9604644775390625e-08 ;  /* 0x00000001ff987435 */ /* 0x000fe200000001ff */
[----:B------:R-:W-:Y:S02]  /*4190*/  MOV R147, R224 ;  /* 0x000000e000937202 */ /* 0x000fe40000000f00 */
[----:B------:R-:W-:Y:S02]  /*41a0*/  MOV R149, 0x1f ;  /* 0x0000001f00957802 */ /* 0x000fe40000000f00 */
[----:B------:R-:W-:-:S02]  /*41b0*/  MOV R154, 0xffffffff ;  /* 0xffffffff009a7802 */ /* 0x000fc40000000f00 */
[----:B------:R-:W-:Y:S02]  /*41c0*/  MOV R144, 0x41e0 ;  /* 0x000041e000907802 */ /* 0x000fe40000000f00 */
[----:B01---5:R-:W-:Y:S05]  /*41d0*/  CALL.REL.NOINC `($__internal_74_$__cuda_sm70_shflsync_bfly_p) ;  /* 0x000003e000007944 */ /* 0x023fea0003c00000 */
[----:B------:R-:W-:Y:S01]  /*41e0*/  FADD.FTZ R223, R146, R223 ;  /* 0x000000df92df7221 */ /* 0x000fe20000010000 */
[----:B0-----:R-:W-:Y:S01]  /*41f0*/  HFMA2.MMA R152, -RZ, RZ, 0, 1.1920928955078125e-07 ;  /* 0x00000002ff987435 */ /* 0x001fe200000001ff */
[----:B-1----:R-:W-:Y:S01]  /*4200*/  FADD.FTZ R224, R224, R147 ;  /* 0x00000093e0e07221 */ /* 0x002fe20000010000 */
[----:B------:R-:W-:Y:S02]  /*4210*/  MOV R149, 0x1f ;  /* 0x0000001f00957802 */ /* 0x000fe40000000f00 */
[----:B------:R-:W-:Y:S02]  /*4220*/  MOV R154, 0xffffffff ;  /* 0xffffffff009a7802 */ /* 0x000fe40000000f00 */
[----:B------:R-:W-:Y:S02]  /*4230*/  MOV R147, R223 ;  /* 0x000000df00937202 */ /* 0x000fe40000000f00 */
[----:B------:R-:W-:Y:S02]  /*4240*/  MOV R144, 0x4260 ;  /* 0x0000426000907802 */ /* 0x000fe40000000f00 */
[----:B------:R-:W-:Y:S05]  /*4250*/  CALL.REL.NOINC `($__internal_74_$__cuda_sm70_shflsync_bfly_p) ;  /* 0x0000036000007944 */ /* 0x000fea0003c00000 */
[----:B0-----:R-:W-:Y:S01]  /*4260*/  HFMA2.MMA R152, -RZ, RZ, 0, 1.1920928955078125e-07 ;  /* 0x00000002ff987435 */ /* 0x001fe200000001ff */
[----:B-1----:R-:W-:-:S02]  /*4270*/  MOV R146, R147 ;  /* 0x0000009300927202 */ /* 0x002fc40000000f00 */
[----:B------:R-:W-:Y:S02]  /*4280*/  MOV R147, R224 ;  /* 0x000000e000937202 */ /* 0x000fe40000000f00 */
[----:B------:R-:W-:Y:S02]  /*4290*/  MOV R149, 0x1f ;  /* 0x0000001f00957802 */ /* 0x000fe40000000f00 */
[----:B------:R-:W-:Y:S02]  /*42a0*/  MOV R154, 0xffffffff ;  /* 0xffffffff009a7802 */ /* 0x000fe40000000f00 */
[----:B------:R-:W-:Y:S02]  /*42b0*/  MOV R144, 0x42d0 ;  /* 0x000042d000907802 */ /* 0x000fe40000000f00 */
[----:B------:R-:W-:Y:S05]  /*42c0*/  CALL.REL.NOINC `($__internal_74_$__cuda_sm70_shflsync_bfly_p) ;  /* 0x000002f000007944 */ /* 0x000fea0003c00000 */
[----:B------:R-:W-:Y:S01]  /*42d0*/  FADD.FTZ R223, R146, R223 ;  /* 0x000000df92df7221 */ /* 0x000fe20000010000 */
[----:B0-----:R-:W-:Y:S01]  /*42e0*/  HFMA2.MMA R152, -RZ, RZ, 0, 2.384185791015625e-07 ;  /* 0x00000004ff987435 */ /* 0x001fe200000001ff */
[----:B-1----:R-:W-:Y:S01]  /*42f0*/  FADD.FTZ R224, R224, R147 ;  /* 0x00000093e0e07221 */ /* 0x002fe20000010000 */
[----:B------:R-:W-:Y:S02]  /*4300*/  MOV R149, 0x1f ;  /* 0x0000001f00957802 */ /* 0x000fe40000000f00 */
[----:B------:R-:W-:-:S02]  /*4310*/  MOV R154, 0xffffffff ;  /* 0xffffffff009a7802 */ /* 0x000fc40000000f00 */
[----:B------:R-:W-:Y:S02]  /*4320*/  MOV R147, R223 ;  /* 0x000000df00937202 */ /* 0x000fe40000000f00 */
[----:B------:R-:W-:Y:S02]  /*4330*/  MOV R144, 0x4350 ;  /* 0x0000435000907802 */ /* 0x000fe40000000f00 */
[----:B------:R-:W-:Y:S05]  /*4340*/  CALL.REL.NOINC `($__internal_74_$__cuda_sm70_shflsync_bfly_p) ;  /* 0x0000027000007944 */ /* 0x000fea0003c00000 */
[----:B0-----:R-:W-:Y:S01]  /*4350*/  HFMA2.MMA R152, -RZ, RZ, 0, 2.384185791015625e-07 ;  /* 0x00000004ff987435 */ /* 0x001fe200000001ff */
[----:B-1----:R-:W-:Y:S02]  /*4360*/  MOV R146, R147 ;  /* 0x0000009300927202 */ /* 0x002fe40000000f00 */
[----:B------:R-:W-:Y:S02]  /*4370*/  MOV R147, R224 ;  /* 0x000000e000937202 */ /* 0x000fe40000000f00 */
[----:B------:R-:W-:Y:S02]  /*4380*/  MOV R149, 0x1f ;  /* 0x0000001f00957802 */ /* 0x000fe40000000f00 */
[----:B------:R-:W-:Y:S02]  /*4390*/  MOV R154, 0xffffffff ;  /* 0xffffffff009a7802 */ /* 0x000fe40000000f00 */
[----:B------:R-:W-:-:S02]  /*43a0*/  MOV R144, 0x43c0 ;  /* 0x000043c000907802 */ /* 0x000fc40000000f00 */
[----:B------:R-:W-:Y:S05]  /*43b0*/  CALL.REL.NOINC `($__internal_74_$__cuda_sm70_shflsync_bfly_p) ;  /* 0x0000020000007944 */ /* 0x000fea0003c00000 */
[----:B------:R-:W-:Y:S01]  /*43c0*/  FADD.FTZ R223, R146, R223 ;  /* 0x000000df92df7221 */ /* 0x000fe20000010000 */
[----:B0-----:R-:W-:Y:S01]  /*43d0*/  HFMA2.MMA R152, -RZ, RZ, 0, 4.76837158203125e-07 ;  /* 0x00000008ff987435 */ /* 0x001fe200000001ff */
[----:B-1----:R-:W-:Y:S01]  /*43e0*/  FADD.FTZ R150, R224, R147 ;  /* 0x00000093e0967221 */ /* 0x002fe20000010000 */
[----:B------:R-:W-:-:S02]  /*43f0*/  MOV R149, 0x1f ;  /* 0x0000001f00957802 */ /* 0x000fc40000000f00 */
[----:B------:R-:W-:Y:S02]  /*4400*/  MOV R154, 0xffffffff ;  /* 0xffffffff009a7802 */ /* 0x000fe40000000f00 */
[----:B------:R-:W-:Y:S02]  /*4410*/  MOV R147, R223 ;  /* 0x000000df00937202 */ /* 0x000fe40000000f00 */
[----:B------:R-:W-:Y:S02]  /*4420*/  MOV R144, 0x4440 ;  /* 0x0000444000907802 */ /* 0x000fe40000000f00 */
[----:B------:R-:W-:Y:S05]  /*4430*/  CALL.REL.NOINC `($__internal_74_$__cuda_sm70_shflsync_bfly_p) ;  /* 0x0000018000007944 */ /* 0x000fea0003c00000 */
[----:B0-----:R-:W-:Y:S01]  /*4440*/  HFMA2.MMA R152, -RZ, RZ, 0, 4.76837158203125e-07 ;  /* 0x00000008ff987435 */ /* 0x001fe200000001ff */
[----:B-1----:R-:W-:Y:S02]  /*4450*/  MOV R146, R147 ;  /* 0x0000009300927202 */ /* 0x002fe40000000f00 */
[----:B------:R-:W-:Y:S02]  /*4460*/  MOV R147, R150 ;  /* 0x0000009600937202 */ /* 0x000fe40000000f00 */
[----:B------:R-:W-:Y:S02]  /*4470*/  MOV R149, 0x1f ;  /* 0x0000001f00957802 */ /* 0x000fe40000000f00 */
[----:B------:R-:W-:-:S02]  /*4480*/  MOV R154, 0xffffffff ;  /* 0xffffffff009a7802 */ /* 0x000fc40000000f00 */
[----:B------:R-:W-:Y:S02]  /*4490*/  MOV R144, 0x44b0 ;  /* 0x000044b000907802 */ /* 0x000fe40000000f00 */
[----:B------:R-:W-:Y:S05]  /*44a0*/  CALL.REL.NOINC `($__internal_74_$__cuda_sm70_shflsync_bfly_p) ;  /* 0x0000011000007944 */ /* 0x000fea0003c00000 */
[----:B------:R-:W-:Y:S01]  /*44b0*/  FADD.FTZ R148, R146, R223 ;  /* 0x000000df92947221 */ /* 0x000fe20000010000 */
[----:B0-----:R-:W-:Y:S01]  /*44c0*/  HFMA2.MMA R152, -RZ, RZ, 0, 9.5367431640625e-07 ;  /* 0x00000010ff987435 */ /* 0x001fe200000001ff */
[----:B-1----:R-:W-:Y:S01]  /*44d0*/  FADD.FTZ R150, R150, R147 ;  /* 0x0000009396967221 */ /* 0x002fe20000010000 */
[----:B------:R-:W-:Y:S02]  /*44e0*/  MOV R149, 0x1f ;  /* 0x0000001f00957802 */ /* 0x000fe40000000f00 */
[----:B------:R-:W-:Y:S02]  /*44f0*/  MOV R154, 0xffffffff ;  /* 0xffffffff009a7802 */ /* 0x000fe40000000f00 */
[----:B------:R-:W-:Y:S02]  /*4500*/  MOV R147, R148 ;  /* 0x0000009400937202 */ /* 0x000fe40000000f00 */
[----:B------:R-:W-:Y:S02]  /*4510*/  MOV R144, 0x4530 ;  /* 0x0000453000907802 */ /* 0x000fe40000000f00 */
[----:B------:R-:W-:Y:S05]  /*4520*/  CALL.REL.NOINC `($__internal_74_$__cuda_sm70_shflsync_bfly_p) ;  /* 0x0000009000007944 */ /* 0x000fea0003c00000 */
[----:B0-----:R-:W-:Y:S01]  /*4530*/  HFMA2.MMA R152, -RZ, RZ, 0, 9.5367431640625e-07 ;  /* 0x00000010ff987435 */ /* 0x001fe200000001ff */
[----:B-1----:R-:W-:-:S02]  /*4540*/  MOV R151, R147 ;  /* 0x0000009300977202 */ /* 0x002fc40000000f00 */
[----:B------:R-:W-:Y:S02]  /*4550*/  MOV R147, R150 ;  /* 0x0000009600937202 */ /* 0x000fe40000000f00 */
[----:B------:R-:W-:Y:S02]  /*4560*/  MOV R149, 0x1f ;  /* 0x0000001f00957802 */ /* 0x000fe40000000f00 */
[----:B------:R-:W-:Y:S02]  /*4570*/  MOV R154, 0xffffffff ;  /* 0xffffffff009a7802 */ /* 0x000fe40000000f00 */
[----:B------:R-:W-:Y:S02]  /*4580*/  MOV R144, 0x45a0 ;  /* 0x000045a000907802 */ /* 0x000fe40000000f00 */
[----:B------:R-:W-:Y:S05]  /*4590*/  CALL.REL.NOINC `($__internal_74_$__cuda_sm70_shflsync_bfly_p) ;  /* 0x0000002000007944 */ /* 0x000fea0003c00000 */
[----:B-1----:R-:W-:Y:S01]  /*45a0*/  MOV R145, R147 ;  /* 0x0000009300917202 */ /* 0x002fe20000000f00 */
[----:B0-----:R-:W-:Y:S05]  /*45b0*/  BRA `(.L_x_1481) ;  /* 0xffffd6f000007947 */ /* 0x001fea000383ffff */
        .weak           $__internal_74_$__cuda_sm70_shflsync_bfly_p
        .type           $__internal_74_$__cuda_sm70_shflsync_bfly_p,@function
        .size           $__internal_74_$__cuda_sm70_shflsync_bfly_p,(.L_x_2612 - $__internal_74_$__cuda_sm70_shflsync_bfly_p)
$__internal_74_$__cuda_sm70_shflsync_bfly_p:
[----:B------:R-:W-:Y:S01]  /*45c0*/  HFMA2.MMA R145, -RZ, RZ, 0, 0 ;  /* 0x00000000ff917435 */ /* 0x000fe200000001ff */
[----:B------:R-:W-:Y:S04]  /*45d0*/  WARPSYNC R154 ;  /* 0x0000009a00007348 */ /* 0x000fe80003800000 */
[----:B------:R0:W1:Y:S01]  /*45e0*/  SHFL.BFLY PT, R147, R147, R152, R149 ;  /* 0x0c00009893937389 */ /* 0x00006200000e0095 */
[----:B------:R-:W-:Y:S05]  /*45f0*/  RET.REL.NODEC R144 `(_ZN10layer_norm31ln_parallel_residual_bwd_kernelINS_13Kernel_traitsI6__halfS2_fS2_fjLj1024ELj1ELj4ELj1ELj16ENS_18Kernel_traits_baseILj1024ES2_S2_fS2_fjLj128EEEEELb0ELb1ELb0EEEvNS_9BwdParamsE) ;  /* 0xffffba0090007950 */ /* 0x000fea0003c3ffff */
.L_x_1482:
        /* <DEDUP_REMOVED lines=16> */
.L_x_2612:


//--------------------- .text._ZN10layer_norm31ln_parallel_residual_bwd_kernelINS_13Kernel_traitsI6__halfS2_fS2_fjLj1024ELj1ELj4ELj1ELj16ENS_18Kernel_traits_baseILj1024ES2_S2_fS2_fjLj128EEEEELb0ELb1ELb1EEEvNS_9BwdParamsE --------------------------
	.section	.text._ZN10layer_norm31ln_parallel_residual_bwd_kernelINS_13Kernel_traitsI6__halfS2_fS2_fjLj1024ELj1ELj4ELj1ELj16ENS_18Kernel_traits_baseILj1024ES2_S2_fS2_fjLj128EEEEELb0ELb1ELb1EEEvNS_9BwdParamsE,"ax",@progbits
	.sectioninfo	@"SHI_REGISTERS=248"
	.align	128
        .global         _ZN10layer_norm31ln_parallel_residual_bwd_kernelINS_13Kernel_traitsI6__halfS2_fS2_fjLj1024ELj1ELj4ELj1ELj16ENS_18Kernel_traits_baseILj1024ES2_S2_fS2_fjLj128EEEEELb0ELb1ELb1EEEvNS_9BwdParamsE
        .type           _ZN10layer_norm31ln_parallel_residual_bwd_kernelINS_13Kernel_traitsI6__halfS2_fS2_fjLj1024ELj1ELj4ELj1ELj16ENS_18Kernel_traits_baseILj1024ES2_S2_fS2_fjLj128EEEEELb0ELb1ELb1EEEvNS_9BwdParamsE,@function
        .size           _ZN10layer_norm31ln_parallel_residual_bwd_kernelINS_13Kernel_traitsI6__halfS2_fS2_fjLj1024ELj1ELj4ELj1ELj16ENS_18Kernel_traits_baseILj1024ES2_S2_fS2_fjLj128EEEEELb0ELb1ELb1EEEvNS_9BwdParamsE,(.L_x_2613 - _ZN10layer_norm31ln_parallel_residual_bwd_kernelINS_13Kernel_traitsI6__halfS2_fS2_fjLj1024ELj1ELj4ELj1ELj16ENS_18Kernel_traits_baseILj1024ES2_S2_fS2_fjLj128EEEEELb0ELb1ELb1EEEvNS_9BwdParamsE)
        .other          _ZN10layer_norm31ln_parallel_residual_bwd_kernelINS_13Kernel_traitsI6__halfS2_fS2_fjLj1024ELj1ELj4ELj1ELj16ENS_18Kernel_traits_baseILj1024ES2_S2_fS2_fjLj128EEEEELb0ELb1ELb1EEEvNS_9BwdParamsE,@"STO_CUDA_ENTRY STV_DEFAULT"
_ZN10layer_norm31ln_parallel_residual_bwd_kernelINS_13Kernel_traitsI6__halfS2_fS2_fjLj1024ELj1ELj4ELj1ELj16ENS_18Kernel_traits_baseILj1024ES2_S2_fS2_fjLj128EEEEELb0ELb1ELb1EEEvNS_9BwdParamsE:
.text._ZN10layer_norm31ln_parallel_residual_bwd_kernelINS_13Kernel_traitsI6__halfS2_fS2_fjLj1024ELj1ELj4ELj1ELj16ENS_18Kernel_traits_baseILj1024ES2_S2_fS2_fjLj128EEEEELb0ELb1ELb1EEEvNS_9BwdParamsE:
        /* <DEDUP_REMOVED lines=42> */
.L_x_1484:
        /* <DEDUP_REMOVED lines=38> */
[----:B------:R-:W-:Y:S01]  /*0500*/  HADD2.F32 R160, -RZ, R5.H1_H1 ;  /* 0x30000005ffa07230 */ /* 0x000fe20000004100 */
[----:B------:R-:W-:Y:S01]  /*0510*/  CS2R R4, SRZ ;  /* 0x0000000000047805 */ /* 0x000fe2000001ff00 */
[--C-:B------:R-:W-:Y:S02]  /*0520*/  HADD2.F32 R161, -RZ, R6.reuse.H0_H0 ;  /* 0x20000006ffa17230 */ /* 0x100fe40000004100 */
[----:B------:R-:W-:Y:S02]  /*0530*/  HADD2.F32 R162, -RZ, R6.H1_H1 ;  /* 0x30000006ffa27230 */ /* 0x000fe40000004100 */
[----:B------:R-:W-:-:S02]  /*0540*/  HADD2.F32 R163, -RZ, R7.H0_H0 ;  /* 0x20000007ffa37230 */ /* 0x000fc40000004100 */
[----:B------:R-:W-:Y:S01]  /*0550*/  HADD2.F32 R164, -RZ, R7.H1_H1 ;  /* 0x30000007ffa47230 */ /* 0x000fe20000004100 */
[----:B------:R-:W-:Y:S01]  /*0560*/  CS2R R6, SRZ ;  /* 0x0000000000067805 */ /* 0x000fe2000001ff00 */
[--C-:B---3--:R-:W-:Y:S02]  /*0570*/  HADD2.F32 R165, -RZ, R8.reuse.H0_H0 ;  /* 0x20000008ffa57230 */ /* 0x108fe40000004100 */
[----:B------:R-:W-:Y:S02]  /*0580*/  HADD2.F32 R166, -RZ, R8.H1_H1 ;  /* 0x30000008ffa67230 */ /* 0x000fe40000004100 */
[--C-:B------:R-:W-:Y:S02]  /*0590*/  HADD2.F32 R167, -RZ, R9.reuse.H0_H0 ;  /* 0x20000009ffa77230 */ /* 0x100fe40000004100 */
[----:B------:R-:W-:Y:S01]  /*05a0*/  HADD2.F32 R168, -RZ, R9.H1_H1 ;  /* 0x30000009ffa87230 */ /* 0x000fe20000004100 */
[----:B------:R-:W-:Y:S01]  /*05b0*/  CS2R R8, SRZ ;  /* 0x0000000000087805 */ /* 0x000fe2000001ff00 */
[----:B------:R-:W-:-:S02]  /*05c0*/  HADD2.F32 R169, -RZ, R10.H0_H0 ;  /* 0x2000000affa97230 */ /* 0x000fc40000004100 */
[----:B------:R-:W-:Y:S02]  /*05d0*/  HADD2.F32 R178, -RZ, R10.H1_H1 ;  /* 0x3000000affb27230 */ /* 0x000fe40000004100 */
[--C-:B------:R-:W-:Y:S02]  /*05e0*/  HADD2.F32 R179, -RZ, R11.reuse.H0_H0 ;  /* 0x2000000bffb37230 */ /* 0x100fe40000004100 */
[----:B------:R-:W-:Y:S01]  /*05f0*/  HADD2.F32 R184, -RZ, R11.H1_H1 ;  /* 0x3000000bffb87230 */ /* 0x000fe20000004100 */
[----:B------:R-:W-:Y:S01]  /*0600*/  CS2R R10, SRZ ;  /* 0x00000000000a7805 */ /* 0x000fe2000001ff00 */
[--C-:B----4-:R-:W-:Y:S02]  /*0610*/  HADD2.F32 R185, -RZ, R12.reuse.H0_H0 ;  /* 0x2000000cffb97230 */ /* 0x110fe40000004100 */
[----:B------:R-:W-:Y:S02]  /*0620*/  HADD2.F32 R186, -RZ, R12.H1_H1 ;  /* 0x3000000cffba7230 */ /* 0x000fe40000004100 */
[----:B------:R-:W-:-:S02]  /*0630*/  HADD2.F32 R187, -RZ, R13.H0_H0 ;  /* 0x2000000dffbb7230 */ /* 0x000fc40000004100 */
[----:B------:R-:W-:Y:S01]  /*0640*/  HADD2.F32 R188, -RZ, R13.H1_H1 ;  /* 0x3000000dffbc7230 */ /* 0x000fe20000004100 */
[----:B------:R-:W-:Y:S01]  /*0650*/  CS2R R12, SRZ ;  /* 0x00000000000c7805 */ /* 0x000fe2000001ff00 */
[--C-:B------:R-:W-:Y:S02]  /*0660*/  HADD2.F32 R189, -RZ, R14.reuse.H0_H0 ;  /* 0x2000000effbd7230 */ /* 0x100fe40000004100 */
[----:B------:R-:W-:Y:S02]  /*0670*/  HADD2.F32 R190, -RZ, R14.H1_H1 ;  /* 0x3000000effbe7230 */ /* 0x000fe40000004100 */
[--C-:B------:R-:W-:Y:S02]  /*0680*/  HADD2.F32 R191, -RZ, R15.reuse.H0_H0 ;  /* 0x2000000fffbf7230 */ /* 0x100fe40000004100 */
[----:B------:R-:W-:Y:S01]  /*0690*/  HADD2.F32 R192, -RZ, R15.H1_H1 ;  /* 0x3000000fffc07230 */ /* 0x000fe20000004100 */
[----:B------:R-:W-:Y:S01]  /*06a0*/  CS2R R14, SRZ ;  /* 0x00000000000e7805 */ /* 0x000fe2000001ff00 */
[----:B-----5:R-:W-:-:S02]  /*06b0*/  HADD2.F32 R193, -RZ, R16.H0_H0 ;  /* 0x20000010ffc17230 */ /* 0x020fc40000004100 */
        /* <DEDUP_REMOVED lines=8> */
[----:B-1----:R-:W-:Y:S02]  /*0740*/  CS2R R18, SRZ ;  /* 0x0000000000127805 */ /* 0x002fe4000001ff00 */
.L_x_1490:
        /* <DEDUP_REMOVED lines=15> */
[-C--:B------:R-:W-:Y:S01]  /*0840*/  IMAD.WIDE.U32 R128, R206, R177.reuse, c[0x0][0x188] ;  /* 0x00006200ce807625 */ /* 0x080fe200078e00b1 */
        /* <DEDUP_REMOVED lines=40> */
[--C-:B----4-:R-:W-:Y:S02]  /*0ad0*/  HADD2.F32 R87, -RZ, R88.reuse.H0_H0 ;  /* 0x20000058ff577230 */ /* 0x110fe40000004100 */
[----:B-1----:R-:W-:Y:S02]  /*0ae0*/  HADD2.F32 R173, -RZ, R88.H1_H1 ;  /* 0x30000058ffad7230 */ /* 0x002fe40000004100 */
[----:B------:R-:W-:Y:S01]  /*0af0*/  HADD2.F32 R84, -RZ, R89.H0_H0 ;  /* 0x20000059ff547230 */ /* 0x000fe20000004100 */
[----:B------:R-:W-:-:S02]  /*0b00*/  FADD.FTZ R221, -R181, R106 ;  /* 0x0000006ab5dd7221 */ /* 0x000fc40000010100 */
[----:B------:R-:W-:Y:S02]  /*0b10*/  FADD.FTZ R223, -R181, R108 ;  /* 0x0000006cb5df7221 */ /* 0x000fe40000010100 */
[----:B------:R-:W-:Y:S02]  /*0b20*/  FMUL.FTZ R108, R157, R87 ;  /* 0x000000579d6c7220 */ /* 0x000fe40000410000 */
[C---:B------:R-:W-:Y:S02]  /*0b30*/  FMUL.FTZ R106, R180.reuse, R85 ;  /* 0x00000055b46a7220 */ /* 0x040fe40000410000 */
[C---:B------:R-:W-:Y:S02]  /*0b40*/  FMUL.FTZ R175, R180.reuse, R175 ;  /* 0x000000afb4af7220 */ /* 0x040fe40000410000 */
[----:B------:R-:W-:Y:S02]  /*0b50*/  FADD.FTZ R211, -R181, R96 ;  /* 0x00000060b5d37221 */ /* 0x000fe40000010100 */
[----:B------:R-:W-:Y:S01]  /*0b60*/  FMUL.FTZ R183, R180, R183 ;  /* 0x000000b7b4b77220 */ /* 0x000fe20000410000 */
[----:B------:R-:W-:-:S02]  /*0b70*/  HADD2.F32 R231, -RZ, R115.H0_H0 ;  /* 0x20000073ffe77230 */ /* 0x000fc40000004100 */
[----:B------:R-:W-:Y:S01]  /*0b80*/  HADD2.F32 R96, -RZ, R115.H1_H1 ;  /* 0x30000073ff607230 */ /* 0x000fe20000004100 */
        /* <DEDUP_REMOVED lines=9> */
[----:B------:R-:W-:Y:S01]  /*0c20*/  HADD2.F32 R171, -RZ, R89.H1_H1 ;  /* 0x30000059ffab7230 */ /* 0x000fe20000004100 */
[----:B------:R-:W-:Y:S02]  /*0c30*/  FADD.FTZ R225, -R181, R110 ;  /* 0x0000006eb5e17221 */ /* 0x000fe40000010100 */
[----:B------:R-:W-:Y:S02]  /*0c40*/  FMUL.FTZ R110, R180, R207 ;  /* 0x000000cfb46e7220 */ /* 0x000fe40000410000 */
[----:B------:R-:W-:-:S02]  /*0c50*/  FADD.FTZ R156, R87, R156 ;  /* 0x0000009c579c7221 */ /* 0x000fc40000010000 */
[----:B------:R-:W-:Y:S02]  /*0c60*/  FFMA.FTZ R202, R183, R87, R202 ;  /* 0x00000057b7ca7223 */ /* 0x000fe400000100ca */
[----:B------:R-:W-:Y:S02]  /*0c70*/  FADD.FTZ R87, R84, R173 ;  /* 0x000000ad54577221 */ /* 0x000fe40000010000 */
[----:B------:R-:W-:Y:S01]  /*0c80*/  FFMA.FTZ R85, R106, R173, R85 ;  /* 0x000000ad6a557223 */ /* 0x000fe20000010055 */
[----:B------:R-:W-:Y:S01]  /*0c90*/  HADD2.F32 R89, -RZ, R90.H0_H0 ;  /* 0x2000005aff597230 */ /* 0x000fe20000004100 */
[----:B------:R-:W-:Y:S01]  /*0ca0*/  FADD.FTZ R93, -R181, R93 ;  /* 0x0000005db55d7221 */ /* 0x000fe20000010100 */
[--C-:B------:R-:W-:Y:S01]  /*0cb0*/  HADD2.F32 R177, -RZ, R91.reuse.H0_H0 ;  /* 0x2000005bffb17230 */ /* 0x100fe20000004100 */
[----:B------:R-:W-:Y:S01]  /*0cc0*/  FADD.FTZ R150, R171, R150 ;  /* 0x00000096ab967221 */ /* 0x000fe20000010000 */
[----:B------:R-:W-:Y:S01]  /*0cd0*/  HADD2.F32 R86, -RZ, R91.H1_H1 ;  /* 0x3000005bff567230 */ /* 0x000fe20000004100 */
[----:B------:R-:W-:-:S02]  /*0ce0*/  FFMA.FTZ R151, R110, R171, R151 ;  /* 0x000000ab6e977223 */ /* 0x000fc40000010097 */
[----:B------:R-:W-:Y:S02]  /*0cf0*/  FADD.FTZ R91, -R181, R92 ;  /* 0x0000005cb55b7221 */ /* 0x000fe40000010100 */
[----:B------:R-:W-:Y:S02]  /*0d00*/  FMUL.FTZ R171, R160, R171 ;  /* 0x000000aba0ab7220 */ /* 0x000fe40000410000 */
[----:B------:R-:W-:Y:S02]  /*0d10*/  FADD.FTZ R84, R87, R116 ;  /* 0x0000007457547221 */ /* 0x000fe40000010000 */
[----:B------:R-:W-:Y:S01]  /*0d20*/  FFMA.FTZ R85, R175, R116, R85 ;  /* 0x00000074af557223 */ /* 0x000fe20000010055 */
[----:B------:R-:W-:Y:S01]  /*0d30*/  HADD2.F32 R90, -RZ, R90.H1_H1 ;  /* 0x3000005aff5a7230 */ /* 0x000fe20000004100 */
        /* <DEDUP_REMOVED lines=19> */
[----:B------:R-:W-:Y:S01]  /*0e70*/  HADD2.F32 R215, -RZ, R100.H0_H0 ;  /* 0x20000064ffd77230 */ /* 0x000fe20000004100 */
[----:B------:R-:W-:-:S02]  /*0e80*/  FADD.FTZ R97, -R181, R97 ;  /* 0x00000061b5617221 */ /* 0x000fc40000010100 */
[----:B------:R-:W-:Y:S02]  /*0e90*/  FADD.FTZ R27, R86, R27 ;  /* 0x0000001b561b7221 */ /* 0x000fe40000010000 */
[-C--:B------:R-:W-:Y:S02]  /*0ea0*/  FFMA.FTZ R147, R95, R86.reuse, R147 ;  /* 0x000000565f937223 */ /* 0x080fe40000010093 */
[----:B------:R-:W-:Y:S02]  /*0eb0*/  FMUL.FTZ R86, R164, R86 ;  /* 0x00000056a4567220 */ /* 0x000fe40000410000 */
[----:B------:R-:W-:Y:S02]  /*0ec0*/  FADD.FTZ R87, R87, R120 ;  /* 0x0000007857577221 */ /* 0x000fe40000010000 */
[----:B------:R-:W-:Y:S01]  /*0ed0*/  FFMA.FTZ R85, R209, R120, R85 ;  /* 0x00000078d1557223 */ /* 0x000fe20000010055 */
[----:B------:R-:W-:Y:S01]  /*0ee0*/  HADD2.F32 R100, -RZ, R100.H1_H1 ;  /* 0x30000064ff647230 */ /* 0x000fe20000004100 */
[----:B------:R-:W-:-:S02]  /*0ef0*/  FADD.FTZ R237, -R181, R122 ;  /* 0x0000007ab5ed7221 */ /* 0x000fc40000010100 */
[C---:B------:R-:W-:Y:S02]  /*0f00*/  FMUL.FTZ R97, R180.reuse, R97 ;  /* 0x00000061b4617220 */ /* 0x040fe40000410000 */
[----:B------:R-:W-:Y:S02]  /*0f10*/  FMUL.FTZ R211, R180, R211 ;  /* 0x000000d3b4d37220 */ /* 0x000fe40000410000 */
[----:B------:R-:W-:Y:S02]  /*0f20*/  FMUL.FTZ R122, R165, R215 ;  /* 0x000000d7a57a7220 */ /* 0x000fe40000410000 */
        /* <DEDUP_REMOVED lines=13> */
[C---:B------:R-:W-:Y:S01]  /*1000*/  FADD.FTZ R103, -R181.reuse, R104 ;  /* 0x00000068b5677221 */ /* 0x040fe20000010100 */
[--C-:B------:R-:W-:Y:S01]  /*1010*/  HADD2.F32 R243, -RZ, R127.reuse.H0_H0 ;  /* 0x2000007ffff37230 */ /* 0x100fe20000004100 */
[----:B------:R-:W-:Y:S01]  /*1020*/  FMUL.FTZ R99, R180, R99 ;  /* 0x00000063b4637220 */ /* 0x000fe20000410000 */
[----:B------:R-:W-:Y:S01]  /*1030*/  HADD2.F32 R104, -RZ, R127.H1_H1 ;  /* 0x3000007fff687230 */ /* 0x000fe20000004100 */
[----:B------:R-:W-:-:S02]  /*1040*/  FADD.FTZ R127, -R181, R128 ;  /* 0x00000080b57f7221 */ /* 0x000fc40000010100 */
        /* <DEDUP_REMOVED lines=27> */
[----:B------:R-:W-:Y:S01]  /*1200*/  HADD2.F32 R227, -RZ, R112.H0_H0 ;  /* 0x20000070ffe37230 */ /* 0x000fe20000004100 */
[----:B------:R-:W-:Y:S02]  /*1210*/  FADD.FTZ R109, -R181, R109 ;  /* 0x0000006db56d7221 */ /* 0x000fe40000010100 */
[----:B------:R-:W-:Y:S02]  /*1220*/  FADD.FTZ R19, R92, R19 ;  /* 0x000000135c137221 */ /* 0x000fe40000010000 */
[-C--:B------:R-:W-:Y:S02]  /*1230*/  FFMA.FTZ R139, R107, R92.reuse, R139 ;  /* 0x0000005c6b8b7223 */ /* 0x080fe4000001008b */
[----:B------:R-:W-:Y:S02]  /*1240*/  FMUL.FTZ R92, R184, R92 ;  /* 0x0000005cb85c7220 */ /* 0x000fe40000410000 */
[----:B------:R-:W-:-:S02]  /*1250*/  FADD.FTZ R85, R85, R172 ;  /* 0x000000ac55557221 */ /* 0x000fc40000010000 */
[----:B------:R-:W-:Y:S01]  /*1260*/  FFMA.FTZ R84, R221, R172, R84 ;  /* 0x000000acdd547223 */ /* 0x000fe20000010054 */
[----:B------:R-:W-:Y:S01]  /*1270*/  HADD2.F32 R112, -RZ, R112.H1_H1 ;  /* 0x30000070ff707230 */ /* 0x000fe20000004100 */
        /* <DEDUP_REMOVED lines=13> */
[----:B------:R-:W-:-:S02]  /*1350*/  FMUL.FTZ R111, R180, R111 ;  /* 0x0000006fb46f7220 */ /* 0x000fc40000410000 */
[----:B------:R-:W-:Y:S02]  /*1360*/  FMUL.FTZ R225, R180, R225 ;  /* 0x000000e1b4e17220 */ /* 0x000fe40000410000 */
[----:B------:R-:W-:Y:S02]  /*1370*/  FMUL.FTZ R176, R187, R229 ;  /* 0x000000e5bbb07220 */ /* 0x000fe40000410000 */
[----:B------:R-:W-:Y:S02]  /*1380*/  FADD.FTZ R85, R85, R112 ;  /* 0x0000007055557221 */ /* 0x000fe40000010000 */
[----:B------:R-:W-:Y:S01]  /*1390*/  FFMA.FTZ R84, R109, R112, R84 ;  /* 0x000000706d547223 */ /* 0x000fe20000010054 */
[----:B------:R-:W-:Y:S01]  /*13a0*/  HADD2.F32 R113, -RZ, R114.H0_H0 ;  /* 0x20000072ff717230 */ /* 0x000fe20000004100 */
[----:B------:R-:W-:Y:S02]  /*13b0*/  FADD.FTZ R117, -R181, R117 ;  /* 0x00000075b5757221 */ /* 0x000fe40000010100 */
[----:B------:R-:W-:-:S02]  /*13c0*/  FADD.FTZ R15, R94, R15 ;  /* 0x0000000f5e0f7221 */ /* 0x000fc40000010000 */
[-C--:B------:R-:W-:Y:S02]  /*13d0*/  FFMA.FTZ R135, R111, R94.reuse, R135 ;  /* 0x0000005e6f877223 */ /* 0x080fe40000010087 */
[----:B------:R-:W-:Y:S02]  /*13e0*/  FMUL.FTZ R94, R188, R94 ;  /* 0x0000005ebc5e7220 */ /* 0x000fe40000410000 */
[----:B------:R-:W-:Y:S02]  /*13f0*/  FADD.FTZ R85, R85, R176 ;  /* 0x000000b055557221 */ /* 0x000fe40000010000 */
[----:B------:R-:W-:Y:S01]  /*1400*/  FFMA.FTZ R84, R225, R176, R84 ;  /* 0x000000b0e1547223 */ /* 0x000fe20000010054 */
[----:B------:R-:W-:Y:S01]  /*1410*/  HADD2.F32 R114, -RZ, R114.H1_H1 ;  /* 0x30000072ff727230 */ /* 0x000fe20000004100 */
        /* <DEDUP_REMOVED lines=16> */
[----:B------:R-:W-:Y:S01]  /*1520*/  HADD2.F32 R239, -RZ, R124.H0_H0 ;  /* 0x2000007cffef7230 */ /* 0x000fe20000004100 */
[----:B------:R-:W-:Y:S02]  /*1530*/  FADD.FTZ R121, -R181, R121 ;  /* 0x00000079b5797221 */ /* 0x000fe40000010100 */
[----:B------:R-:W-:Y:S02]  /*1540*/  FADD.FTZ R11, R96, R11 ;  /* 0x0000000b600b7221 */ /* 0x000fe40000010000 */
[-C--:B------:R-:W-:Y:S02]  /*1550*/  FFMA.FTZ R39, R119, R96.reuse, R39 ;  /* 0x0000006077277223 */ /* 0x080fe40000010027 */
[----:B------:R-:W-:-:S02]  /*1560*/  FMUL.FTZ R96, R192, R96 ;  /* 0x00000060c0607220 */ /* 0x000fc40000410000 */
[----:B------:R-:W-:Y:S02]  /*1570*/  FADD.FTZ R85, R85, R208 ;  /* 0x000000d055557221 */ /* 0x000fe40000010000 */
[----:B------:R-:W-:Y:S01]  /*1580*/  FFMA.FTZ R84, R233, R208, R84 ;  /* 0x000000d0e9547223 */ /* 0x000fe20000010054 */
[----:B------:R-:W-:Y:S01]  /*1590*/  HADD2.F32 R124, -RZ, R124.H1_H1 ;  /* 0x3000007cff7c7230 */ /* 0x000fe20000004100 */
        /* <DEDUP_REMOVED lines=28> */
[----:B------:R-:W-:Y:S01]  /*1760*/  HADD2.F32 R126, -RZ, R126.H1_H1 ;  /* 0x3000007eff7e7230 */ /* 0x000fe20000004100 */
        /* <DEDUP_REMOVED lines=52> */
.L_x_1491:
        /* <DEDUP_REMOVED lines=18> */
.L_x_1492:
        /* <DEDUP_REMOVED lines=81> */
[-C--:B------:R-:W-:Y:S01]  /*20e0*/  F2FP.PACK_AB R93, R120, R175.reuse ;  /* 0x000000af785d723e */ /* 0x080fe200000000ff */
[----:B------:R-:W-:Y:S01]  /*20f0*/  @P2 FADD.FTZ R209, R46, R209 ;  /* 0x000000d12ed12221 */ /* 0x000fe20000010000 */
[----:B------:R-:W-:Y:S01]  /*2100*/  SEL R88, R101, R76, P3 ;  /* 0x0000004c65587207 */ /* 0x000fe20001800000 */
[----:B------:R-:W-:Y:S01]  /*2110*/  @P2 FADD.FTZ R124, R47, R124 ;  /* 0x0000007c2f7c2221 */ /* 0x000fe20000010000 */
[----:B------:R-:W-:Y:S01]  /*2120*/  @P1 F2FP.PACK_AB R175, RZ, R175 ;  /* 0x000000afffaf123e */ /* 0x000fe200000000ff */
        /* <DEDUP_REMOVED lines=13> */
[-C--:B------:R-:W-:Y:S01]  /*2200*/  F2FP.PACK_AB R95, R124, R209.reuse ;  /* 0x000000d17c5f723e */ /* 0x080fe200000000ff */
[----:B------:R-:W-:Y:S01]  /*2210*/  FADD.FTZ R221, R172, -R221 ;  /* 0x800000ddacdd7221 */ /* 0x000fe20000010000 */
[----:B------:R-:W-:Y:S01]  /*2220*/  @P1 F2FP.PACK_AB R209, RZ, R209 ;  /* 0x000000d1ffd1123e */ /* 0x000fe200000000ff */
[----:B------:R-:W-:Y:S01]  /*2230*/  FADD.FTZ R113, R92, -R113 ;  /* 0x800000715c717221 */ /* 0x000fe20000010000 */
[----:B------:R-:W-:Y:S01]  /*2240*/  F2FP.PACK_AB R92, R100, R183 ;  /* 0x000000b7645c723e */ /* 0x000fe200000000ff */
[----:B------:R-:W-:Y:S01]  /*2250*/  FADD.FTZ R111, R94, -R111 ;  /* 0x8000006f5e6f7221 */ /* 0x000fe20000010000 */
[-C--:B------:R-:W-:Y:S01]  /*2260*/  F2FP.PACK_AB R94, R122, R101.reuse ;  /* 0x000000657a5e723e */ /* 0x080fe200000000ff */
[----:B------:R-:W-:Y:S01]  /*2270*/  FADD.FTZ R129, R96, -R119 ;  /* 0x8000007760817221 */ /* 0x000fe20000010000 */
[----:B------:R-:W-:Y:S01]  /*2280*/  @P1 F2FP.PACK_AB R101, RZ, R101 ;  /* 0x00000065ff65123e */ /* 0x000fe200000000ff */
[----:B------:R-:W-:Y:S01]  /*2290*/  @P0 IMAD.WIDE.U32 R98, R204, R99, c[0x0][0x258] ;  /* 0x00009600cc620625 */ /* 0x000fe200078e0063 */
[----:B------:R-:W-:-:S02]  /*22a0*/  @P1 F2FP.PACK_AB R183, RZ, R183 ;  /* 0x000000b7ffb7123e */ /* 0x000fc400000000ff */
[----:B------:R-:W-:Y:S01]  /*22b0*/  @P1 F2FP.PACK_AB R124, RZ, R124 ;  /* 0x0000007cff7c123e */ /* 0x000fe200000000ff */
[----:B------:R-:W-:Y:S01]  /*22c0*/  IMAD.WIDE.U32 R96, R204, R103, c[0x0][0x248] ;  /* 0x00009200cc607625 */ /* 0x000fe200078e0067 */
[----:B------:R0:W-:Y:S01]  /*22d0*/  @P0 STG.E.128 [R98.64], R84 ;  /* 0x0000005462000986 */ /* 0x0001e2000c101d04 */
[----:B------:R-:W-:Y:S02]  /*22e0*/  @P1 F2FP.PACK_AB R122, RZ, R122 ;  /* 0x0000007aff7a123e */ /* 0x000fe400000000ff */
        /* <DEDUP_REMOVED lines=23> */
[----:B--2---:R-:W-:Y:S01]  /*2460*/  @P1 F2FP.PACK_AB R97, RZ, R120 ;  /* 0x00000078ff61123e */ /* 0x004fe200000000ff */
[----:B------:R-:W-:Y:S01]  /*2470*/  @P2 FADD.FTZ R221, R54, R221 ;  /* 0x000000dd36dd2221 */ /* 0x000fe20000010000 */
[----:B------:R-:W-:Y:S01]  /*2480*/  @P1 F2FP.PACK_AB R120, RZ, R100 ;  /* 0x00000064ff78123e */ /* 0x000fe200000000ff */
        /* <DEDUP_REMOVED lines=9> */
[----:B------:R-:W-:Y:S01]  /*2520*/  F2FP.PACK_AB R95, R130, R221 ;  /* 0x000000dd825f723e */ /* 0x000fe200000000ff */
[----:B------:R-:W-:Y:S01]  /*2530*/  FADD.FTZ R127, R114, -R127 ;  /* 0x8000007f727f7221 */ /* 0x000fe20000010000 */
[----:B------:R-:W-:Y:S01]  /*2540*/  F2FP.PACK_AB R94, R128, R123 ;  /* 0x0000007b805e723e */ /* 0x000fe200000000ff */
[----:B------:R-:W-:Y:S01]  /*2550*/  FADD.FTZ R233, R208, -R233 ;  /* 0x800000e9d0e97221 */ /* 0x000fe20000010000 */
[----:B------:R-:W-:Y:S01]  /*2560*/  F2FP.PACK_AB R93, R126, R213 ;  /* 0x000000d57e5d723e */ /* 0x000fe200000000ff */
[----:B------:R-:W-:Y:S01]  /*2570*/  @P1 IMAD.WIDE.U32 R100, R204, R103, c[0x0][0x250] ;  /* 0x00009400cc641625 */ /* 0x000fe200078e0067 */
[----:B------:R-:W-:-:S02]  /*2580*/  F2FP.PACK_AB R92, R118, R121 ;  /* 0x00000079765c723e */ /* 0x000fc400000000ff */
[----:B------:R-:W-:Y:S01]  /*2590*/  @P1 F2FP.PACK_AB R221, RZ, R221 ;  /* 0x000000ddffdd123e */ /* 0x000fe200000000ff */
[C---:B------:R-:W-:Y:S01]  /*25a0*/  FMUL.FTZ R113, R180.reuse, R223 ;  /* 0x000000dfb4717220 */ /* 0x040fe20000410000 */
[----:B------:R-:W-:Y:S01]  /*25b0*/  @P1 F2FP.PACK_AB R123, RZ, R123 ;  /* 0x0000007bff7b123e */ /* 0x000fe200000000ff */
[C---:B------:R-:W-:Y:S01]  /*25c0*/  FMUL.FTZ R110, R180.reuse, R109 ;  /* 0x0000006db46e7220 */ /* 0x040fe20000410000 */
[----:B------:R-:W-:Y:S01]  /*25d0*/  @P1 F2FP.PACK_AB R213, RZ, R213 ;  /* 0x000000d5ffd5123e */ /* 0x000fe200000000ff */
[C---:B------:R-:W-:Y:S01]  /*25e0*/  FMUL.FTZ R115, R180.reuse, R225 ;  /* 0x000000e1b4737220 */ /* 0x040fe20000410000 */
[----:B------:R-:W-:Y:S01]  /*25f0*/  @P1 F2FP.PACK_AB R121, RZ, R121 ;  /* 0x00000079ff79123e */ /* 0x000fe200000000ff */
        /* <DEDUP_REMOVED lines=11> */
[----:B------:R-:W-:-:S02]  /*26b0*/  @P1 F2FP.PACK_AB R130, RZ, R130 ;  /* 0x00000082ff82123e */ /* 0x000fc400000000ff */
[----:B------:R-:W-:Y:S01]  /*26c0*/  @P1 F2FP.PACK_AB R128, RZ, R128 ;  /* 0x00000080ff80123e */ /* 0x000fe200000000ff */
[-C--:B------:R-:W-:Y:S01]  /*26d0*/  IMAD.WIDE.U32 R96, R206, R103.reuse, c[0x0][0x248] ;  /* 0x00009200ce607625 */ /* 0x080fe200078e0067 */
[----:B------:R-:W-:Y:S01]  /*26e0*/  @P1 F2FP.PACK_AB R126, RZ, R126 ;  /* 0x0000007eff7e123e */ /* 0x000fe200000000ff */
[----:B------:R-:W-:Y:S01]  /*26f0*/  @P0 STG.E.128 [R98.64], R84 ;  /* 0x0000005462000986 */ /* 0x000fe2000c101d04 */
[----:B------:R-:W-:Y:S01]  /*2700*/  @P1 F2FP.PACK_AB R118, RZ, R118 ;  /* 0x00000076ff76123e */ /* 0x000fe200000000ff */
        /* <DEDUP_REMOVED lines=31> */
[----:B--2---:R-:W-:Y:S01]  /*2900*/  F2FP.PACK_AB R95, R116, R119 ;  /* 0x00000077745f723e */ /* 0x004fe200000000ff */
[----:B------:R-:W-:Y:S01]  /*2910*/  FMUL.FTZ R109, R180, R237 ;  /* 0x000000edb46d7220 */ /* 0x000fe20000410000 */
[----:B------:R-:W-:Y:S01]  /*2920*/  F2FP.PACK_AB R94, R114, R117 ;  /* 0x00000075725e723e */ /* 0x000fe200000000ff */
[----:B------:R-:W-:Y:S01]  /*2930*/  FMUL.FTZ R106, R180, R177 ;  /* 0x000000b1b46a7220 */ /* 0x000fe20000410000 */
[----:B------:R-:W-:Y:S01]  /*2940*/  F2FP.PACK_AB R93, R112, R115 ;  /* 0x00000073705d723e */ /* 0x000fe200000000ff */
[----:B------:R-:W-:Y:S01]  /*2950*/  FMUL.FTZ R111, R180, R125 ;  /* 0x0000007db46f7220 */ /* 0x000fe20000410000 */
[----:B------:R-:W-:Y:S01]  /*2960*/  F2FP.PACK_AB R92, R110, R113 ;  /* 0x000000716e5c723e */ /* 0x000fe200000000ff */
[C---:B------:R-:W-:Y:S01]  /*2970*/  FMUL.FTZ R108, R180.reuse, R181 ;  /* 0x000000b5b46c7220 */ /* 0x040fe20000410000 */
[----:B------:R-:W-:Y:S01]  /*2980*/  @P1 F2FP.PACK_AB R119, RZ, R119 ;  /* 0x00000077ff77123e */ /* 0x000fe200000000ff */
[C---:B------:R-:W-:Y:S01]  /*2990*/  FMUL.FTZ R105, R180.reuse, R243 ;  /* 0x000000f3b4697220 */ /* 0x040fe20000410000 */
[----:B------:R-:W-:Y:S01]  /*29a0*/  @P1 F2FP.PACK_AB R117, RZ, R117 ;  /* 0x00000075ff75123e */ /* 0x000fe200000000ff */
[----:B------:R-:W-:Y:S01]  /*29b0*/  FMUL.FTZ R180, R180, R207 ;  /* 0x000000cfb4b47220 */ /* 0x000fe20000410000 */
[----:B------:R-:W-:Y:S01]  /*29c0*/  @P1 F2FP.PACK_AB R115, RZ, R115 ;  /* 0x00000073ff73123e */ /* 0x000fe200000000ff */
[----:B------:R-:W-:Y:S01]  /*29d0*/  IMAD.WIDE.U32 R96, R205, R103, c[0x0][0x248] ;  /* 0x00009200cd607625 */ /* 0x000fe200078e0067 */
[----:B------:R-:W-:-:S02]  /*29e0*/  @P1 F2FP.PACK_AB R113, RZ, R113 ;  /* 0x00000071ff71123e */ /* 0x000fc400000000ff */
        /* <DEDUP_REMOVED lines=28> */
[----:B------:R-:W-:-:S02]  /*2bb0*/  F2FP.PACK_AB R87, R180, R105 ;  /* 0x00000069b457723e */ /* 0x000fc400000000ff */
        /* <DEDUP_REMOVED lines=9> */
[----:B------:R-:W-:Y:S01]  /*2c50*/  F2FP.PACK_AB R86, R108, R111 ;  /* 0x0000006f6c56723e */ /* 0x000fe200000000ff */
[----:B------:R-:W-:Y:S01]  /*2c60*/  IMAD.WIDE.U32 R88, R88, R103, c[0x0][0x248] ;  /* 0x0000920058587625 */ /* 0x000fe200078e0067 */
[----:B------:R-:W-:Y:S02]  /*2c70*/  @P1 F2FP.PACK_AB R105, RZ, R105 ;  /* 0x00000069ff69123e */ /* 0x000fe400000000ff */
[----:B------:R-:W-:Y:S02]  /*2c80*/  @P1 F2FP.PACK_AB R111, RZ, R111 ;  /* 0x0000006fff6f123e */ /* 0x000fe400000000ff */
[----:B-1----:R-:W-:Y:S02]  /*2c90*/  F2FP.PACK_AB R85, R106, R109 ;  /* 0x0000006d6a55723e */ /* 0x002fe400000000ff */
[----:B------:R-:W-:Y:S02]  /*2ca0*/  F2FP.PACK_AB R84, R104, R107 ;  /* 0x0000006b6854723e */ /* 0x000fe400000000ff */
[----:B------:R-:W-:-:S02]  /*2cb0*/  @P1 F2FP.PACK_AB R109, RZ, R109 ;  /* 0x0000006dff6d123e */ /* 0x000fc400000000ff */
        /* <DEDUP_REMOVED lines=28> */
.L_x_1489:
[----:B------:R-:W-:Y:S05]  /*2e80*/  BSYNC B1 ;  /* 0x0000000000017941 */ /* 0x000fea0003800000 */
.L_x_1486:
        /* <DEDUP_REMOVED lines=38> */
.L_x_1485:
[----:B------:R-:W-:Y:S05]  /*30f0*/  BSYNC B0 ;  /* 0x0000000000007941 */ /* 0x000fea0003800000 */
.L_x_1483:
        /* <DEDUP_REMOVED lines=180> */
.L_x_1487:
[----:B------:R-:W-:Y:S01]  /*3c40*/  HFMA2.MMA R127, -RZ, RZ, 0, 5.9604644775390625e-08 ;  /* 0x00000001ff7f7435 */ /* 0x000fe200000001ff */
[----:B------:R-:W-:-:S02]  /*3c50*/  MOV R104, R220 ;  /* 0x000000dc00687202 */ /* 0x000fc40000000f00 */
[----:B------:R-:W-:Y:S02]  /*3c60*/  MOV R131, 0x1f ;  /* 0x0000001f00837802 */ /* 0x000fe40000000f00 */
[----:B------:R-:W-:Y:S02]  /*3c70*/  MOV R218, 0xffffffff ;  /* 0xffffffff00da7802 */ /* 0x000fe40000000f00 */
[----:B------:R-:W-:Y:S02]  /*3c80*/  MOV R84, 0x3ca0 ;  /* 0x00003ca000547802 */ /* 0x000fe40000000f00 */
[----:B-----5:R-:W-:Y:S05]  /*3c90*/  CALL.REL.NOINC `($__internal_75_$__cuda_sm70_shflsync_bfly_p) ;  /* 0x0000046000007944 */ /* 0x020fea0003c00000 */
[----:B-1----:R-:W-:Y:S01]  /*3ca0*/  MOV R89, R104 ;  /* 0x0000006800597202 */ /* 0x002fe20000000f00 */
[----:B0-----:R-:W-:Y:S05]  /*3cb0*/  BRA `(.L_x_1491) ;  /* 0xffffddf000007947 */ /* 0x001fea000383ffff */
.L_x_1488:
[----:B------:R-:W-:Y:S01]  /*3cc0*/  HFMA2.MMA R127, -RZ, RZ, 0, 5.9604644775390625e-08 ;  /* 0x00000001ff7f7435 */ /* 0x000fe200000001ff */
[----:B------:R-:W-:Y:S02]  /*3cd0*/  MOV R104, R101 ;  /* 0x0000006500687202 */ /* 0x000fe40000000f00 */
[----:B------:R-:W-:Y:S02]  /*3ce0*/  MOV R131, 0x1f ;  /* 0x0000001f00837802 */ /* 0x000fe40000000f00 */
[----:B------:R-:W-:-:S02]  /*3cf0*/  MOV R218, 0xffffffff ;  /* 0xffffffff00da7802 */ /* 0x000fc40000000f00 */
[----:B------:R-:W-:Y:S02]  /*3d00*/  MOV R84, 0x3d20 ;  /* 0x00003d2000547802 */ /* 0x000fe40000000f00 */
[----:B01---5:R-:W-:Y:S05]  /*3d10*/  CALL.REL.NOINC `($__internal_75_$__cuda_sm70_shflsync_bfly_p) ;  /* 0x000003e000007944 */ /* 0x023fea0003c00000 */
[----:B------:R-:W-:Y:S01]  /*3d20*/  FADD.FTZ R220, R220, R89 ;  /* 0x00000059dcdc7221 */ /* 0x000fe20000010000 */
[----:B0-----:R-:W-:Y:S01]  /*3d30*/  HFMA2.MMA R127, -RZ, RZ, 0, 1.1920928955078125e-07 ;  /* 0x00000002ff7f7435 */ /* 0x001fe200000001ff */
[----:B-1----:R-:W-:Y:S01]  /*3d40*/  FADD.FTZ R101, R101, R104 ;  /* 0x0000006865657221 */ /* 0x002fe20000010000 */
[----:B------:R-:W-:Y:S02]  /*3d50*/  MOV R131, 0x1f ;  /* 0x0000001f00837802 */ /* 0x000fe40000000f00 */
[----:B------:R-:W-:Y:S02]  /*3d60*/  MOV R218, 0xffffffff ;  /* 0xffffffff00da7802 */ /* 0x000fe40000000f00 */
[----:B------:R-:W-:Y:S02]  /*3d70*/  MOV R104, R220 ;  /* 0x000000dc00687202 */ /* 0x000fe40000000f00 */
[----:B------:R-:W-:Y:S02]  /*3d80*/  MOV R84, 0x3da0 ;  /* 0x00003da000547802 */ /* 0x000fe40000000f00 */
[----:B------:R-:W-:Y:S05]  /*3d90*/  CALL.REL.NOINC `($__internal_75_$__cuda_sm70_shflsync_bfly_p) ;  /* 0x0000036000007944 */ /* 0x000fea0003c00000 */
[----:B0-----:R-:W-:Y:S01]  /*3da0*/  HFMA2.MMA R127, -RZ, RZ, 0, 1.1920928955078125e-07 ;  /* 0x00000002ff7f7435 */ /* 0x001fe200000001ff */
[----:B-1----:R-:W-:-:S02]  /*3db0*/  MOV R89, R104 ;  /* 0x0000006800597202 */ /* 0x002fc40000000f00 */
[----:B------:R-:W-:Y:S02]  /*3dc0*/  MOV R104, R101 ;  /* 0x0000006500687202 */ /* 0x000fe40000000f00 */
[----:B------:R-:W-:Y:S02]  /*3dd0*/  MOV R131, 0x1f ;  /* 0x0000001f00837802 */ /* 0x000fe40000000f00 */
[----:B------:R-:W-:Y:S02]  /*3de0*/  MOV R218, 0xffffffff ;  /* 0xffffffff00da7802 */ /* 0x000fe40000000f00 */
[----:B------:R-:W-:Y:S02]  /*3df0*/  MOV R84, 0x3e10 ;  /* 0x00003e1000547802 */ /* 0x000fe40000000f00 */
[----:B------:R-:W-:Y:S05]  /*3e00*/  CALL.REL.NOINC `($__internal_75_$__cuda_sm70_shflsync_bfly_p) ;  /* 0x000002f000007944 */ /* 0x000fea0003c00000 */
[----:B------:R-:W-:Y:S01]  /*3e10*/  FADD.FTZ R220, R89, R220 ;  /* 0x000000dc59dc7221 */ /* 0x000fe20000010000 */
[----:B0-----:R-:W-:Y:S01]  /*3e20*/  HFMA2.MMA R127, -RZ, RZ, 0, 2.384185791015625e-07 ;  /* 0x00000004ff7f7435 */ /* 0x001fe200000001ff */
[----:B-1----:R-:W-:Y:S01]  /*3e30*/  FADD.FTZ R101, R101, R104 ;  /* 0x0000006865657221 */ /* 0x002fe20000010000 */
[----:B------:R-:W-:Y:S02]  /*3e40*/  MOV R131, 0x1f ;  /* 0x0000001f00837802 */ /* 0x000fe40000000f00 */
[----:B------:R-:W-:-:S02]  /*3e50*/  MOV R218, 0xffffffff ;  /* 0xffffffff00da7802 */ /* 0x000fc40000000f00 */
[----:B------:R-:W-:Y:S02]  /*3e60*/  MOV R104, R220 ;  /* 0x000000dc00687202 */ /* 0x000fe40000000f00 */
[----:B------:R-:W-:Y:S02]  /*3e70*/  MOV R84, 0x3e90 ;  /* 0x00003e9000547802 */ /* 0x000fe40000000f00 */
[----:B------:R-:W-:Y:S05]  /*3e80*/  CALL.REL.NOINC `($__internal_75_$__cuda_sm70_shflsync_bfly_p) ;  /* 0x0000027000007944 */ /* 0x000fea0003c00000 */
[----:B0-----:R-:W-:Y:S01]  /*3e90*/  HFMA2.MMA R127, -RZ, RZ, 0, 2.384185791015625e-07 ;  /* 0x00000004ff7f7435 */ /* 0x001fe200000001ff */
[----:B-1----:R-:W-:Y:S02]  /*3ea0*/  MOV R89, R104 ;  /* 0x0000006800597202 */ /* 0x002fe40000000f00 */
[----:B------:R-:W-:Y:S02]  /*3eb0*/  MOV R104, R101 ;  /* 0x0000006500687202 */ /* 0x000fe40000000f00 */
[----:B------:R-:W-:Y:S02]  /*3ec0*/  MOV R131, 0x1f ;  /* 0x0000001f00837802 */ /* 0x000fe40000000f00 */
[----:B------:R-:W-:Y:S02]  /*3ed0*/  MOV R218, 0xffffffff ;  /* 0xffffffff00da7802 */ /* 0x000fe40000000f00 */
[----:B------:R-:W-:-:S02]  /*3ee0*/  MOV R84, 0x3f00 ;  /* 0x00003f0000547802 */ /* 0x000fc40000000f00 */
[----:B------:R-:W-:Y:S05]  /*3ef0*/  CALL.REL.NOINC `($__internal_75_$__cuda_sm70_shflsync_bfly_p) ;  /* 0x0000020000007944 */ /* 0x000fea0003c00000 */
[----:B------:R-:W-:Y:S01]  /*3f00*/  FADD.FTZ R220, R89, R220 ;  /* 0x000000dc59dc7221 */ /* 0x000fe20000010000 */
[----:B0-----:R-:W-:Y:S01]  /*3f10*/  HFMA2.MMA R127, -RZ, RZ, 0, 4.76837158203125e-07 ;  /* 0x00000008ff7f7435 */ /* 0x001fe200000001ff */
[----:B-1----:R-:W-:Y:S01]  /*3f20*/  FADD.FTZ R113, R101, R104 ;  /* 0x0000006865717221 */ /* 0x002fe20000010000 */
[----:B------:R-:W-:-:S02]  /*3f30*/  MOV R131, 0x1f ;  /* 0x0000001f00837802 */ /* 0x000fc40000000f00 */
[----:B------:R-:W-:Y:S02]  /*3f40*/  MOV R218, 0xffffffff ;  /* 0xffffffff00da7802 */ /* 0x000fe40000000f00 */
[----:B------:R-:W-:Y:S02]  /*3f50*/  MOV R104, R220 ;  /* 0x000000dc00687202 */ /* 0x000fe40000000f00 */
[----:B------:R-:W-:Y:S02]  /*3f60*/  MOV R84, 0x3f80 ;  /* 0x00003f8000547802 */ /* 0x000fe40000000f00 */
[----:B------:R-:W-:Y:S05]  /*3f70*/  CALL.REL.NOINC `($__internal_75_$__cuda_sm70_shflsync_bfly_p) ;  /* 0x0000018000007944 */ /* 0x000fea0003c00000 */
[----:B0-----:R-:W-:Y:S01]  /*3f80*/  HFMA2.MMA R127, -RZ, RZ, 0, 4.76837158203125e-07 ;  /* 0x00000008ff7f7435 */ /* 0x001fe200000001ff */
[----:B-1----:R-:W-:Y:S02]  /*3f90*/  MOV R89, R104 ;  /* 0x0000006800597202 */ /* 0x002fe40000000f00 */
[----:B------:R-:W-:Y:S02]  /*3fa0*/  MOV R104, R113 ;  /* 0x0000007100687202 */ /* 0x000fe40000000f00 */
[----:B------:R-:W-:Y:S02]  /*3fb0*/  MOV R131, 0x1f ;  /* 0x0000001f00837802 */ /* 0x000fe40000000f00 */
[----:B------:R-:W-:-:S02]  /*3fc0*/  MOV R218, 0xffffffff ;  /* 0xffffffff00da7802 */ /* 0x000fc40000000f00 */
[----:B------:R-:W-:Y:S02]  /*3fd0*/  MOV R84, 0x3ff0 ;  /* 0x00003ff000547802 */ /* 0x000fe40000000f00 */
[----:B------:R-:W-:Y:S05]  /*3fe0*/  CALL.REL.NOINC `($__internal_75_$__cuda_sm70_shflsync_bfly_p) ;  /* 0x0000011000007944 */ /* 0x000fea0003c00000 */
[----:B------:R-:W-:Y:S01]  /*3ff0*/  FADD.FTZ R101, R89, R220 ;  /* 0x000000dc59657221 */ /* 0x000fe20000010000 */
[----:B0-----:R-:W-:Y:S01]  /*4000*/  HFMA2.MMA R127, -RZ, RZ, 0, 9.5367431640625e-07 ;  /* 0x00000010ff7f7435 */ /* 0x001fe200000001ff */
[----:B-1----:R-:W-:Y:S01]  /*4010*/  FADD.FTZ R113, R113, R104 ;  /* 0x0000006871717221 */ /* 0x002fe20000010000 */
[----:B------:R-:W-:Y:S02]  /*4020*/  MOV R131, 0x1f ;  /* 0x0000001f00837802 */ /* 0x000fe40000000f00 */
[----:B------:R-:W-:Y:S02]  /*4030*/  MOV R218, 0xffffffff ;  /* 0xffffffff00da7802 */ /* 0x000fe40000000f00 */
[----:B------:R-:W-:Y:S02]  /*4040*/  MOV R104, R101 ;  /* 0x0000006500687202 */ /* 0x000fe40000000f00 */
[----:B------:R-:W-:Y:S02]  /*4050*/  MOV R84, 0x4070 ;  /* 0x0000407000547802 */ /* 0x000fe40000000f00 */
[----:B------:R-:W-:Y:S05]  /*4060*/  CALL.REL.NOINC `($__internal_75_$__cuda_sm70_shflsync_bfly_p) ;  /* 0x0000009000007944 */ /* 0x000fea0003c00000 */
[----:B0-----:R-:W-:Y:S01]  /*4070*/  HFMA2.MMA R127, -RZ, RZ, 0, 9.5367431640625e-07 ;  /* 0x00000010ff7f7435 */ /* 0x001fe200000001ff */
[----:B-1----:R-:W-:-:S02]  /*4080*/  MOV R220, R104 ;  /* 0x0000006800dc7202 */ /* 0x002fc40000000f00 */
[----:B------:R-:W-:Y:S02]  /*4090*/  MOV R104, R113 ;  /* 0x0000007100687202 */ /* 0x000fe40000000f00 */
[----:B------:R-:W-:Y:S02]  /*40a0*/  MOV R131, 0x1f ;  /* 0x0000001f00837802 */ /* 0x000fe40000000f00 */
[----:B------:R-:W-:Y:S02]  /*40b0*/  MOV R218, 0xffffffff ;  /* 0xffffffff00da7802 */ /* 0x000fe40000000f00 */
[----:B------:R-:W-:Y:S02]  /*40c0*/  MOV R84, 0x40e0 ;  /* 0x000040e000547802 */ /* 0x000fe40000000f00 */
[----:B------:R-:W-:Y:S05]  /*40d0*/  CALL.REL.NOINC `($__internal_75_$__cuda_sm70_shflsync_bfly_p) ;  /* 0x0000002000007944 */ /* 0x000fea0003c00000 */
[----:B-1----:R-:W-:Y:S01]  /*40e0*/  MOV R84, R104 ;  /* 0x0000006800547202 */ /* 0x002fe20000000f00 */
[----:B0-----:R-:W-:Y:S05]  /*40f0*/  BRA `(.L_x_1492) ;  /* 0xffffdad000007947 */ /* 0x001fea000383ffff */
        .weak           $__internal_75_$__cuda_sm70_shflsync_bfly_p
        .type           $__internal_75_$__cuda_sm70_shflsync_bfly_p,@function
        .size           $__internal_75_$__cuda_sm70_shflsync_bfly_p,(.L_x_2613 - $__internal_75_$__cuda_sm70_shflsync_bfly_p)
$__internal_75_$__cuda_sm70_shflsync_bfly_p:
[----:B------:R-:W-:Y:S01]  /*4100*/  HFMA2.MMA R85, -RZ, RZ, 0, 0 ;  /* 0x00000000ff557435 */ /* 0x000fe200000001ff */
[----:B------:R-:W-:Y:S04]  /*4110*/  WARPSYNC R218 ;  /* 0x000000da00007348 */ /* 0x000fe80003800000 */
[----:B------:R0:W1:Y:S01]  /*4120*/  SHFL.BFLY PT, R104, R104, R127, R131 ;  /* 0x0c00007f68687389 */ /* 0x00006200000e0083 */
[----:B------:R-:W-:Y:S05]  /*4130*/  RET.REL.NODEC R84 `(_ZN10layer_norm31ln_parallel_residual_bwd_kernelINS_13Kernel_traitsI6__halfS2_fS2_fjLj1024ELj1ELj4ELj1ELj16ENS_18Kernel_traits_baseILj1024ES2_S2_fS2_fjLj128EEEEELb0ELb1ELb1EEEvNS_9BwdParamsE) ;  /* 0xffffbec054007950 */ /* 0x000fea0003c3ffff */
.L_x_1493:
        /* <DEDUP_REMOVED lines=12> */
.L_x_2613:


//--------------------- .text._ZN10layer_norm31ln_parallel_residual_bwd_kernelINS_13Kernel_traitsI6__halfS2_fS2_fjLj1024ELj1ELj4ELj1ELj16ENS_18Kernel_traits_baseILj1024ES2_S2_fS2_fjLj128EEEEELb1ELb0ELb0EEEvNS_9BwdParamsE --------------------------
	.section	.text._ZN10layer_norm31ln_parallel_residual_bwd_kernelINS_13Kernel_traitsI6__halfS2_fS2_fjLj1024ELj1ELj4ELj1ELj16ENS_18Kernel_traits_baseILj1024ES2_S2_fS2_fjLj128EEEEELb1ELb0ELb0EEEvNS_9BwdParamsE,"ax",@progbits
	.sectioninfo	@"SHI_REGISTERS=255"
	.align	128
        .global         _ZN10layer_norm31ln_parallel_residual_bwd_kernelINS_13Kernel_traitsI6__halfS2_fS2_fjLj1024ELj1ELj4ELj1ELj16ENS_18Kernel_traits_baseILj1024ES2_S2_fS2_fjLj128EEEEELb1ELb0ELb0EEEvNS_9BwdParamsE
        .type           _ZN10layer_norm31ln_parallel_residual_bwd_kernelINS_13Kernel_traitsI6__halfS2_fS2_fjLj1024ELj1ELj4ELj1ELj16ENS_18Kernel_traits_baseILj1024ES2_S2_fS2_fjLj128EEEEELb1ELb0ELb0EEEvNS_9BwdParamsE,@function
        .size           _ZN10layer_norm31ln_parallel_residual_bwd_kernelINS_13Kernel_traitsI6__halfS2_fS2_fjLj1024ELj1ELj4ELj1ELj16ENS_18Kernel_traits_baseILj1024ES2_S2_fS2_fjLj128EEEEELb1ELb0ELb0EEEvNS_9BwdParamsE,(.L_x_2614 - _ZN10layer_norm31ln_parallel_residual_bwd_kernelINS_13Kernel_traitsI6__halfS2_fS2_fjLj1024ELj1ELj4ELj1ELj16ENS_18Kernel_traits_baseILj1024ES2_S2_fS2_fjLj128EEEEELb1ELb0ELb0EEEvNS_9BwdParamsE)
        .other          _ZN10layer_norm31ln_parallel_residual_bwd_kernelINS_13Kernel_traitsI6__halfS2_fS2_fjLj1024ELj1ELj4ELj1ELj16ENS_18Kernel_traits_baseILj1024ES2_S2_fS2_fjLj128EEEEELb1ELb0ELb0EEEvNS_9BwdParamsE,@"STO_CUDA_ENTRY STV_DEFAULT"
_ZN10layer_norm31ln_parallel_residual_bwd_kernelINS_13Kernel_traitsI6__halfS2_fS2_fjLj1024ELj1ELj4ELj1ELj16ENS_18Kernel_traits_baseILj1024ES2_S2_fS2_fjLj128EEEEELb1ELb0ELb0EEEvNS_9BwdParamsE:
.text._ZN10layer_norm31ln_parallel_residual_bwd_kernelINS_13Kernel_traitsI6__halfS2_fS2_fjLj1024ELj1ELj4ELj1ELj16ENS_18Kernel_traits_baseILj1024ES2_S2_fS2_fjLj128EEEEELb1ELb0ELb0EEEvNS_9BwdParamsE:
        /* <DEDUP_REMOVED lines=126> */
[--C-:B------:R-:W-:Y:S01]  /*07e0*/  HADD2.F32 R28, -RZ, R29.reuse.H0_H0 ;  /* 0x2000001dff1c7230 */ /* 0x100fe20000004100 */
[----:B-1----:R-:W-:Y:S02]  /*07f0*/  HFMA2.MMA R65, -RZ, RZ, 0, 0 ;  /* 0x00000000ff417435 */ /* 0x002fe400000001ff */
        /* <DEDUP_REMOVED lines=108> */
.L_x_1514:
[----:B------:R-:W0:Y:S01]  /*0ec0*/  S2R R198, SR_TID.X ;  /* 0x0000000000c67919 */ /* 0x000e220000002100 */
[----:B-1----:R-:W-:-:S05]  /*0ed0*/  MOV R2, 0x4 ;  /* 0x0000000400027802 */ /* 0x002fca0000000f00 */
        /* <DEDUP_REMOVED lines=16> */
[----:B------:R-:W2:Y:S03]  /*0fe0*/  LDL R237, [R1+0x158] ;  /* 0x0001580001ed7983 */ /* 0x000ea60000100800 */
[----:B------:R-:W-:Y:S01]  /*0ff0*/  LEA.HI.X R209, R3, c[0x0][0x18c], RZ, 0x5, P2 ;  /* 0x0000630003d17a11 */ /* 0x000fe200010f2cff */
[----:B------:R-:W3:Y:S04]  /*1000*/  LDL R228, [R1+0x15c] ;  /* 0x00015c0001e47983 */ /* 0x000ee80000100800 */
[----:B------:R0:W4:Y:S01]  /*1010*/  LDG.E.128 R204, [R208.64] ;  /* 0x00000004d0cc7981 */ /* 0x000122000c1e1d00 */
[----:B------:R-:W-:-:S02]  /*1020*/  ISETP.NE.U32.AND P3, PT, RZ, c[0x0][0x250], PT ;  /* 0x00009400ff007a0c */ /* 0x000fc40003f65070 */
[C---:B------:R-:W-:Y:S01]  /*1030*/  SHF.L.U32 R215, R3.reuse, 0x3, RZ ;  /* 0x0000000303d77819 */ /* 0x040fe200000006ff */
[----:B------:R-:W1:Y:S01]  /*1040*/  LDC.U8 R241, c[0x0][0x1f0] ;  /* 0x00007c00fff17b82 */ /* 0x000e620000000000 */
[----:B------:R-:W-:Y:S01]  /*1050*/  ISETP.NE.AND.EX P3, PT, RZ, c[0x0][0x254], PT, P3 ;  /* 0x00009500ff007a0c */ /* 0x000fe20003f65330 */
[----:B------:R-:W2:Y:S01]  /*1060*/  LDL R238, [R1+0x150] ;  /* 0x0001500001ee7983 */ /* 0x000ea20000100800 */
[----:B------:R-:W-:Y:S02]  /*1070*/  ISETP.NE.U32.AND P2, PT, RZ, c[0x0][0x218], PT ;  /* 0x00008600ff007a0c */ /* 0x000fe40003f45070 */
[----:B------:R-:W-:Y:S01]  /*1080*/  SHF.L.U64.HI R4, R3, 0x3, RZ ;  /* 0x0000000303047819 */ /* 0x000fe200000102ff */
[----:B0-----:R-:W2:Y:S01]  /*1090*/  LDG.E.128 R208, [R208.64+0x10] ;  /* 0x00001004d0d07981 */ /* 0x001ea2000c1e1d00 */
[----:B------:R-:W-:Y:S02]  /*10a0*/  ISETP.NE.AND.EX P2, PT, RZ, c[0x0][0x21c], PT, P2 ;  /* 0x00008700ff007a0c */ /* 0x000fe40003f45320 */
[----:B------:R-:W-:Y:S01]  /*10b0*/  MOV R196, 0x10 ;  /* 0x0000001000c47802 */ /* 0x000fe20000000f00 */
[----:B------:R-:W3:Y:S04]  /*10c0*/  LDL R249, [R1+0x154] ;  /* 0x0001540001f97983 */ /* 0x000ee80000100800 */
[----:B------:R-:W-:Y:S01]  /*10d0*/  @P3 IADD3 R16, P4, R215, c[0x0][0x198], RZ ;  /* 0x00006600d7103a10 */ /* 0x000fe20007f9e0ff */
[CC--:B------:R-:W-:Y:S01]  /*10e0*/  IMAD.WIDE.U32 R200, R3.reuse, R196.reuse, c[0x0][0x208] ;  /* 0x0000820003c87625 */ /* 0x0c0fe200078e00c4 */
[----:B------:R-:W3:Y:S02]  /*10f0*/  LDL R220, [R1+0x140] ;  /* 0x0001400001dc7983 */ /* 0x000ee40000100800 */
[----:B------:R-:W-:Y:S01]  /*1100*/  @P3 IADD3.X R17, R4, c[0x0][0x19c], RZ, P4, !PT ;  /* 0x0000670004113a10 */ /* 0x000fe200027fe4ff */
[C---:B------:R-:W-:Y:S01]  /*1110*/  IMAD.WIDE.U32 R196, R3.reuse, R196, c[0x0][0x210] ;  /* 0x0000840003c47625 */ /* 0x040fe200078e00c4 */
[----:B------:R-:W3:Y:S04]  /*1120*/  LDL R219, [R1+0x144] ;  /* 0x0001440001db7983 */ /* 0x000ee80000100800 */
[----:B------:R0:W5:Y:S04]  /*1130*/  @P3 LDG.E.64 R14, [R16.64] ;  /* 0x00000004100e3981 */ /* 0x000168000c1e1b00 */
[----:B------:R-:W3:Y:S04]  /*1140*/  LDG.E.128 R196, [R196.64] ;  /* 0x00000004c4c47981 */ /* 0x000ee8000c1e1d00 */
[----:B------:R-:W3:Y:S01]  /*1150*/  LDG.E.128 R200, [R200.64] ;  /* 0x00000004c8c87981 */ /* 0x000ee2000c1e1d00 */
[----:B0-----:R-:W-:-:S04]  /*1160*/  @P2 LEA R16, P3, R3, c[0x0][0x218], 0x5 ;  /* 0x0000860003102a11 */ /* 0x001fc800078628ff */
[----:B------:R-:W-:-:S05]  /*1170*/  @P2 LEA.HI.X R17, R3, c[0x0][0x21c], RZ, 0x5, P3 ;  /* 0x0000870003112a11 */ /* 0x000fca00018f2cff */
[----:B------:R0:W5:Y:S04]  /*1180*/  @P2 LDG.E.128 R28, [R16.64] ;  /* 0x00000004101c2981 */ /* 0x000168000c1e1d00 */
[----:B------:R0:W5:Y:S02]  /*1190*/  @P2 LDG.E.128 R24, [R16.64+0x10] ;  /* 0x0000100410182981 */ /* 0x000164000c1e1d00 */
[----:B0-----:R-:W-:Y:S02]  /*11a0*/  IADD3 R16, P2, R215, c[0x0][0x190], RZ ;  /* 0x00006400d7107a10 */ /* 0x001fe40007f5e0ff */
[----:B------:R-:W3:Y:S02]  /*11b0*/  LDL R215, [R1+0x148] ;  /* 0x0001480001d77983 */ /* 0x000ee40000100800 */
[----:B------:R-:W-:-:S02]  /*11c0*/  IADD3.X R17, R4, c[0x0][0x194], RZ, P2, !PT ;  /* 0x0000650004117a10 */ /* 0x000fc400017fe4ff */
[----:B-1----:R-:W-:-:S04]  /*11d0*/  ISETP.NE.AND P2, PT, R241, RZ, PT ;  /* 0x000000fff100720c */ /* 0x002fc80003f45270 */
[----:B-----5:R-:W-:Y:S01]  /*11e0*/  FSEL R4, R236, RZ, !P2 ;  /* 0x000000ffec047208 */ /* 0x020fe20005000000 */
[----:B------:R-:W5:Y:S04]  /*11f0*/  LDG.E.64 R16, [R16.64] ;  /* 0x0000000410107981 */ /* 0x000f68000c1e1b00 */
[----:B----4-:R-:W-:-:S04]  /*1200*/  FADD.FTZ R204, R204, -R4 ;  /* 0x80000004cccc7221 */ /* 0x010fc80000010000 */
[----:B------:R-:W-:Y:S02]  /*1210*/  FMUL.FTZ R229, R2, R204 ;  /* 0x000000cc02e57220 */ /* 0x000fe40000410000 */
[----:B------:R-:W4:Y:S01]  /*1220*/  LDL R204, [R1+0x14c] ;  /* 0x00014c0001cc7983 */ /* 0x000f220000100800 */
[--C-:B--2---:R-:W-:Y:S02]  /*1230*/  FADD.FTZ R218, R210, -R4.reuse ;  /* 0x80000004d2da7221 */ /* 0x104fe40000010000 */
[--C-:B------:R-:W-:Y:S02]  /*1240*/  FADD.FTZ R205, R205, -R4.reuse ;  /* 0x80000004cdcd7221 */ /* 0x100fe40000010000 */
[--C-:B------:R-:W-:Y:S02]  /*1250*/  FADD.FTZ R206, R206, -R4.reuse ;  /* 0x80000004cece7221 */ /* 0x100fe40000010000 */
[--C-:B------:R-:W-:Y:S02]  /*1260*/  FADD.FTZ R207, R207, -R4.reuse ;  /* 0x80000004cfcf7221 */ /* 0x100fe40000010000 */
[----:B------:R-:W-:-:S02]  /*1270*/  FADD.FTZ R208, R208, -R4 ;  /* 0x80000004d0d07221 */ /* 0x000fc40000010000 */
[--C-:B------:R-:W-:Y:S02]  /*1280*/  FADD.FTZ R209, R209, -R4.reuse ;  /* 0x80000004d1d17221 */ /* 0x100fe40000010000 */
[----:B------:R-:W-:Y:S01]  /*1290*/  FADD.FTZ R211, R211, -R4 ;  /* 0x80000004d3d37221 */ /* 0x000fe20000010000 */
[--C-:B---3--:R-:W-:Y:S02]  /*12a0*/  HADD2.F32 R210, -RZ, R196.reuse.H0_H0 ;  /* 0x200000c4ffd27230 */ /* 0x108fe40000004100 */
[----:B------:R-:W-:Y:S02]  /*12b0*/  HADD2.F32 R196, -RZ, R196.H1_H1 ;  /* 0x300000c4ffc47230 */ /* 0x000fe40000004100 */
[--C-:B------:R-:W-:Y:S01]  /*12c0*/  HADD2.F32 R245, -RZ, R200.reuse.H0_H0 ;  /* 0x200000c8fff57230 */ /* 0x100fe20000004100 */
[----:B------:R-:W-:Y:S01]  /*12d0*/  FMUL.FTZ R4, R237, R210 ;  /* 0x000000d2ed047220 */ /* 0x000fe20000410000 */
[----:B------:R-:W-:-:S03]  /*12e0*/  HADD2.F32 R200, -RZ, R200.H1_H1 ;  /* 0x300000c8ffc87230 */ /* 0x000fc60000004100 */
[----:B------:R-:W-:Y:S02]  /*12f0*/  FADD.FTZ R32, R32, R245 ;  /* 0x000000f520207221 */ /* 0x000fe40000010000 */
[CC--:B------:R-:W-:Y:S02]  /*1300*/  FFMA.FTZ R64, R229.reuse, R245.reuse, R64 ;  /* 0x000000f5e5407223 */ /* 0x0c0fe40000010040 */
[----:B------:R-:W-:Y:S02]  /*1310*/  FFMA.FTZ R245, R228, R245, R4 ;  /* 0x000000f5e4f57223 */ /* 0x000fe40000010004 */
[----:B------:R-:W-:Y:S02]  /*1320*/  FMUL.FTZ R4, R238, R196 ;  /* 0x000000c4ee047220 */ /* 0x000fe40000410000 */
[----:B------:R-:W-:Y:S02]  /*1330*/  FADD.FTZ R160, R160, R210 ;  /* 0x000000d2a0a07221 */ /* 0x000fe40000010000 */
[----:B------:R-:W-:-:S02]  /*1340*/  FFMA.FTZ R128, R229, R210, R128 ;  /* 0x000000d2e5807223 */ /* 0x000fc40000010080 */
[----:B------:R-:W-:Y:S02]  /*1350*/  FMUL.FTZ R242, R2, R205 ;  /* 0x000000cd02f27220 */ /* 0x000fe40000410000 */
[----:B------:R-:W-:Y:S01]  /*1360*/  FFMA.FTZ R210, R249, R200, R4 ;  /* 0x000000c8f9d27223 */ /* 0x000fe20000010004 */
[----:B------:R-:W-:Y:S01]  /*1370*/  HADD2.F32 R4, -RZ, R197.H0_H0 ;  /* 0x200000c5ff047230 */ /* 0x000fe20000004100 */
[----:B------:R-:W-:Y:S02]  /*1380*/  FADD.FTZ R161, R161, R196 ;  /* 0x000000c4a1a17221 */ /* 0x000fe40000010000 */
[C---:B------:R-:W-:Y:S01]  /*1390*/  FFMA.FTZ R129, R242.reuse, R196, R129 ;  /* 0x000000c4f2817223 */ /* 0x040fe20000010081 */
[----:B------:R-:W-:Y:S01]  /*13a0*/  HADD2.F32 R196, -RZ, R201.H0_H0 ;  /* 0x200000c9ffc47230 */ /* 0x000fe20000004100 */
[----:B------:R-:W-:Y:S01]  /*13b0*/  FADD.FTZ R33, R33, R200 ;  /* 0x000000c821217221 */ /* 0x000fe20000010000 */
[----:B------:R0:W-:Y:S01]  /*13c0*/  STL [R1+0x50], R210 ;  /* 0x000050d201007387 */ /* 0x0001e20000100800 */
[----:B------:R-:W-:-:S02]  /*13d0*/  FFMA.FTZ R65, R242, R200, R65 ;  /* 0x000000c8f2417223 */ /* 0x000fc40000010041 */
[----:B------:R-:W-:Y:S02]  /*13e0*/  FMUL.FTZ R200, R215, R4 ;  /* 0x00000004d7c87220 */ /* 0x000fe40000410000 */
[----:B------:R-:W2:Y:S01]  /*13f0*/  LDL R215, [R1+0x138] ;  /* 0x0001380001d77983 */ /* 0x000ea20000100800 */
[C---:B------:R-:W-:Y:S02]  /*1400*/  FMUL.FTZ R241, R2.reuse, R206 ;  /* 0x000000ce02f17220 */ /* 0x040fe40000410000 */
[----:B------:R-:W-:Y:S02]  /*1410*/  FMUL.FTZ R237, R2, R207 ;  /* 0x000000cf02ed7220 */ /* 0x000fe40000410000 */
[----:B----4-:R-:W-:Y:S02]  /*1420*/  FFMA.FTZ R206, R204, R196, R200 ;  /* 0x000000c4ccce7223 */ /* 0x010fe400000100c8 */
[----:B------:R-:W3:Y:S04]  /*1430*/  LDL R204, [R1+0x13c] ;  /* 0x00013c0001cc7983 */ /* 0x000ee80000100800 */
[----:B------:R0:W-:Y:S04]  /*1440*/  STL [R1+0x40], R206 ;  /* 0x000040ce01007387 */ /* 0x0001e80000100800 */
[----:B------:R-:W4:Y:S01]  /*1450*/  LDL R207, [R1+0x130] ;  /* 0x0001300001cf7983 */ /* 0x000f220000100800 */
[----:B------:R-:W-:Y:S01]  /*1460*/  HADD2.F32 R197, -RZ, R197.H1_H1 ;  /* 0x300000c5ffc57230 */ /* 0x000fe20000004100 */
[----:B------:R-:W-:Y:S01]  /*1470*/  FADD.FTZ R162, R162, R4 ;  /* 0x00000004a2a27221 */ /* 0x000fe20000010000 */
[----:B------:R-:W-:Y:S01]  /*1480*/  HADD2.F32 R201, -RZ, R201.H1_H1 ;  /* 0x300000c9ffc97230 */ /* 0x000fe20000004100 */
[----:B------:R-:W-:-:S02]  /*1490*/  FFMA.FTZ R130, R241, R4, R130 ;  /* 0x00000004f1827223 */ /* 0x000fc40000010082 */
[----:B------:R-:W-:Y:S02]  /*14a0*/  FMUL.FTZ R4, R220, R197 ;  /* 0x000000c5dc047220 */ /* 0x000fe40000410000 */
[----:B------:R-:W4:Y:S02]  /*14b0*/  LDL R220, [R1+0x134] ;  /* 0x0001340001dc7983 */ /* 0x000f240000100800 */
[----:B------:R-:W-:-:S05]  /*14c0*/  FFMA.FTZ R205, R219, R201, R4 ;  /* 0x000000c9dbcd7223 */ /* 0x000fca0000010004 */
[----:B------:R0:W-:Y:S04]  /*14d0*/  STL [R1+0x30], R205 ;  /* 0x000030cd01007387 */ /* 0x0001e80000100800 */
[----:B------:R-:W4:Y:S04]  /*14e0*/  LDL R219, [R1+0x128] ;  /* 0x0001280001db7983 */ /* 0x000f280000100800 */
[----:B------:R-:W4:Y:S01]  /*14f0*/  LDL R200, [R1+0x12c] ;  /* 0x00012c0001c87983 */ /* 0x000f220000100800 */
[----:B------:R-:W-:Y:S01]  /*1500*/  HADD2.F32 R4, -RZ, R198.H0_H0 ;  /* 0x200000c6ff047230 */ /* 0x000fe20000004100 */
[----:B------:R-:W-:-:S02]  /*1510*/  FADD.FTZ R34, R34, R196 ;  /* 0x000000c422227221 */ /* 0x000fc40000010000 */
[----:B------:R-:W-:Y:S01]  /*1520*/  FFMA.FTZ R66, R241, R196, R66 ;  /* 0x000000c4f1427223 */ /* 0x000fe20000010042 */
[----:B------:R-:W-:Y:S01]  /*1530*/  HADD2.F32 R196, -RZ, R202.H0_H0 ;  /* 0x200000caffc47230 */ /* 0x000fe20000004100 */
[----:B------:R-:W-:Y:S02]  /*1540*/  FADD.FTZ R163, R163, R197 ;  /* 0x000000c5a3a37221 */ /* 0x000fe40000010000 */
[----:B------:R-:W-:Y:S01]  /*1550*/  FFMA.FTZ R131, R237, R197, R131 ;  /* 0x000000c5ed837223 */ /* 0x000fe20000010083 */
[----:B------:R-:W-:Y:S01]  /*1560*/  HADD2.F32 R198, -RZ, R198.H1_H1 ;  /* 0x300000c6ffc67230 */ /* 0x000fe20000004100 */
[----:B------:R-:W-:Y:S02]  /*1570*/  FMUL.FTZ R228, R2, R208 ;  /* 0x000000d002e47220 */ /* 0x000fe40000410000 */
[----:B------:R-:W4:Y:S01]  /*1580*/  LDL R208, [R1+0x120] ;  /* 0x0001200001d07983 */ /* 0x000f220000100800 */
[----:B------:R-:W-:Y:S02]  /*1590*/  FADD.FTZ R164, R164, R4 ;  /* 0x00000004a4a47221 */ /* 0x000fe40000010000 */
[----:B------:R-:W-:-:S02]  /*15a0*/  FFMA.FTZ R132, R228, R4, R132 ;  /* 0x00000004e4847223 */ /* 0x000fc40000010084 */
[----:B--2---:R-:W-:-:S04]  /*15b0*/  FMUL.FTZ R197, R215, R4 ;  /* 0x00000004d7c57220 */ /* 0x004fc80000410000 */
[----:B---3--:R-:W-:-:S05]  /*15c0*/  FFMA.FTZ R204, R204, R196, R197 ;  /* 0x000000c4cccc7223 */ /* 0x008fca00000100c5 */
[----:B------:R0:W-:Y:S01]  /*15d0*/  STL [R1+0x2c], R204 ;  /* 0x00002ccc01007387 */ /* 0x0001e20000100800 */
[----:B----4-:R-:W-:-:S03]  /*15e0*/  FMUL.FTZ R4, R207, R198 ;  /* 0x000000c6cf047220 */ /* 0x010fc60000410000 */
[----:B------:R-:W2:Y:S01]  /*15f0*/  LDL R207, [R1+0x124] ;  /* 0x0001240001cf7983 */ /* 0x000ea20000100800 */
[----:B------:R-:W-:Y:S01]  /*1600*/  FADD.FTZ R36, R36, R196 ;  /* 0x000000c424247221 */ /* 0x000fe20000010000 */
[----:B------:R-:W-:Y:S01]  /*1610*/  HADD2.F32 R202, -RZ, R202.H1_H1 ;  /* 0x300000caffca7230 */ /* 0x000fe20000004100 */
[----:B------:R-:W-:Y:S01]  /*1620*/  FFMA.FTZ R68, R228, R196, R68 ;  /* 0x000000c4e4447223 */ /* 0x000fe20000010044 */
[----:B------:R-:W-:Y:S01]  /*1630*/  HADD2.F32 R196, -RZ, R199.H0_H0 ;  /* 0x200000c7ffc47230 */ /* 0x000fe20000004100 */
[----:B------:R-:W-:Y:S01]  /*1640*/  FMUL.FTZ R215, R2, R209 ;  /* 0x000000d102d77220 */ /* 0x000fe20000410000 */
[----:B------:R-:W-:Y:S01]  /*1650*/  HADD2.F32 R197, -RZ, R203.H0_H0 ;  /* 0x200000cbffc57230 */ /* 0x000fe20000004100 */
[----:B------:R-:W-:Y:S02]  /*1660*/  FADD.FTZ R35, R35, R201 ;  /* 0x000000c923237221 */ /* 0x000fe40000010000 */
[----:B------:R-:W-:Y:S02]  /*1670*/  FFMA.FTZ R67, R237, R201, R67 ;  /* 0x000000c9ed437223 */ /* 0x000fe40000010043 */
[----:B------:R-:W-:-:S02]  /*1680*/  FADD.FTZ R165, R165, R198 ;  /* 0x000000c6a5a57221 */ /* 0x000fc40000010000 */
[----:B------:R-:W-:Y:S02]  /*1690*/  FFMA.FTZ R133, R215, R198, R133 ;  /* 0x000000c6d7857223 */ /* 0x000fe40000010085 */
[----:B------:R-:W-:Y:S02]  /*16a0*/  FFMA.FTZ R201, R220, R202, R4 ;  /* 0x000000cadcc97223 */ /* 0x000fe40000010004 */
[----:B------:R-:W-:Y:S02]  /*16b0*/  FMUL.FTZ R198, R219, R196 ;  /* 0x000000c4dbc67220 */ /* 0x000fe40000410000 */
[----:B------:R-:W-:Y:S02]  /*16c0*/  FADD.FTZ R220, RZ, R245 ;  /* 0x000000f5ffdc7221 */ /* 0x000fe40000010000 */
[----:B------:R-:W-:Y:S02]  /*16d0*/  FFMA.FTZ R219, R229, R245, RZ ;  /* 0x000000f5e5db7223 */ /* 0x000fe400000100ff */
        /* <DEDUP_REMOVED lines=8> */
[----:B------:R-:W-:Y:S01]  /*1760*/  FFMA.FTZ R219, R237, R205, R219 ;  /* 0x000000cdeddb7223 */ /* 0x000fe200000100db */
[----:B------:R-:W-:Y:S01]  /*1770*/  HADD2.F32 R199, -RZ, R199.H1_H1 ;  /* 0x300000c7ffc77230 */ /* 0x000fe20000004100 */
[----:B------:R-:W-:-:S02]  /*1780*/  FADD.FTZ R220, R220, R204 ;  /* 0x000000ccdcdc7221 */ /* 0x000fc40000010000 */
[----:B------:R-:W-:Y:S01]  /*1790*/  FFMA.FTZ R219, R228, R204, R219 ;  /* 0x000000cce4db7223 */ /* 0x000fe200000100db */
[----:B------:R-:W-:Y:S01]  /*17a0*/  HADD2.F32 R203, -RZ, R203.H1_H1 ;  /* 0x300000cbffcb7230 */ /* 0x000fe20000004100 */
[----:B------:R-:W-:Y:S02]  /*17b0*/  FMUL.FTZ R4, R2, R218 ;  /* 0x000000da02047220 */ /* 0x000fe40000410000 */
[----:B------:R-:W-:Y:S02]  /*17c0*/  FMUL.FTZ R249, R208, R199 ;  /* 0x000000c7d0f97220 */ /* 0x000fe40000410000 */
[----:B------:R-:W-:Y:S02]  /*17d0*/  FADD.FTZ R220, R220, R201 ;  /* 0x000000c9dcdc7221 */ /* 0x000fe40000010000 */
[----:B------:R-:W-:Y:S02]  /*17e0*/  FFMA.FTZ R219, R215, R201, R219 ;  /* 0x000000c9d7db7223 */ /* 0x000fe400000100db */
        /* <DEDUP_REMOVED lines=14> */
[----:B--2---:R-:W-:-:S04]  /*18d0*/  FFMA.FTZ R249, R207, R203, R249 ;  /* 0x000000cbcff97223 */ /* 0x004fc800000100f9 */
[----:B------:R-:W-:Y:S02]  /*18e0*/  FADD.FTZ R220, R220, R249 ;  /* 0x000000f9dcdc7221 */ /* 0x000fe40000010000 */
[----:B------:R-:W-:Y:S02]  /*18f0*/  FFMA.FTZ R219, R238, R249, R219 ;  /* 0x000000f9eedb7223 */ /* 0x000fe400000100db */
.L_x_1497:
[----:B0-----:R-:W-:Y:S05]  /*1900*/  BSYNC B1 ;  /* 0x0000000000017941 */ /* 0x001fea0003800000 */
.L_x_1496:
        /* <DEDUP_REMOVED lines=10> */
[----:B------:R-:W-:-:S02]  /*19b0*/  ISETP.NE.U32.AND P3, PT, RZ, c[0x0][0x250], PT ;  /* 0x00009400ff007a0c */ /* 0x000fc40003f65070 */
[C---:B------:R-:W-:Y:S01]  /*19c0*/  SHF.L.U32 R6, R218.reuse, 0x3, RZ ;  /* 0x00000003da067819 */ /* 0x040fe200000006ff */
[----:B------:R-:W1:Y:S01]  /*19d0*/  LDC.U8 R221, c[0x0][0x1f0] ;  /* 0x00007c00ffdd7b82 */ /* 0x000e620000000000 */
[----:B------:R-:W-:Y:S01]  /*19e0*/  ISETP.NE.U32.AND P2, PT, RZ, c[0x0][0x218], PT ;  /* 0x00008600ff007a0c */ /* 0x000fe20003f45070 */
[----:B------:R-:W2:Y:S04]  /*19f0*/  LDG.E.128 R196, [R196.64] ;  /* 0x00000004c4c47981 */ /* 0x000ea8000c1e1d00 */
[----:B0-----:R-:W3:Y:S01]  /*1a00*/  LDG.E.128 R208, [R208.64+0x10] ;  /* 0x00001004d0d07981 */ /* 0x001ee2000c1e1d00 */
[----:B------:R-:W-:Y:S02]  /*1a10*/  ISETP.NE.AND.EX P3, PT, RZ, c[0x0][0x254], PT, P3 ;  /* 0x00009500ff007a0c */ /* 0x000fe40003f65330 */
[----:B------:R-:W-:Y:S01]  /*1a20*/  ISETP.NE.AND.EX P2, PT, RZ, c[0x0][0x21c], PT, P2 ;  /* 0x00008700ff007a0c */ /* 0x000fe20003f45320 */
[----:B------:R-:W3:Y:S01]  /*1a30*/  LDG.E.128 R200, [R200.64] ;  /* 0x00000004c8c87981 */ /* 0x000ee2000c1e1d00 */
[----:B------:R-:W-:-:S03]  /*1a40*/  SHF.L.U64.HI R5, R218, 0x3, RZ ;  /* 0x00000003da057819 */ /* 0x000fc600000102ff */
[----:B------:R0:W-:Y:S04]  /*1a50*/  STL [R1+0x160], R0 ;  /* 0x0001600001007387 */ /* 0x0001e80000100800 */
[----:B------:R-:W3:Y:S02]  /*1a60*/  LDL R233, [R1+0x110] ;  /* 0x0001100001e97983 */ /* 0x000ee40000100800 */
[----:B------:R-:W-:Y:S02]  /*1a70*/  @P3 IADD3 R20, P4, R6, c[0x0][0x198], RZ ;  /* 0x0000660006143a10 */ /* 0x000fe40007f9e0ff */
[----:B------:R-:W3:Y:S02]  /*1a80*/  LDL R226, [R1+0x114] ;  /* 0x0001140001e27983 */ /* 0x000ee40000100800 */
        /* <DEDUP_REMOVED lines=8> */
[----:B-1----:R-:W-:-:S04]  /*1b10*/  ISETP.NE.AND P2, PT, R221, RZ, PT ;  /* 0x000000ffdd00720c */ /* 0x002fc80003f45270 */
[----:B-----5:R-:W-:Y:S01]  /*1b20*/  FSEL R5, R236, RZ, !P2 ;  /* 0x000000ffec057208 */ /* 0x020fe20005000000 */
[----:B------:R-:W5:Y:S04]  /*1b30*/  LDG.E.64 R20, [R20.64] ;  /* 0x0000000414147981 */ /* 0x000f68000c1e1b00 */
[C---:B----4-:R-:W-:Y:S02]  /*1b40*/  FADD.FTZ R204, -R5.reuse, R204 ;  /* 0x000000cc05cc7221 */ /* 0x050fe40000010100 */
[C---:B------:R-:W-:Y:S02]  /*1b50*/  FADD.FTZ R205, -R5.reuse, R205 ;  /* 0x000000cd05cd7221 */ /* 0x040fe40000010100 */
[C---:B------:R-:W-:Y:S01]  /*1b60*/  FADD.FTZ R206, -R5.reuse, R206 ;  /* 0x000000ce05ce7221 */ /* 0x040fe20000010100 */
[----:B--2---:R-:W-:Y:S01]  /*1b70*/  HADD2.F32 R6, -RZ, R196.H0_H0 ;  /* 0x200000c4ff067230 */ /* 0x004fe20000004100 */
[----:B------:R-:W-:-:S02]  /*1b80*/  FADD.FTZ R207, -R5, R207 ;  /* 0x000000cf05cf7221 */ /* 0x000fc40000010100 */
[C---:B---3--:R-:W-:Y:S02]  /*1b90*/  FADD.FTZ R208, -R5.reuse, R208 ;  /* 0x000000d005d07221 */ /* 0x048fe40000010100 */
[C---:B------:R-:W-:Y:S02]  /*1ba0*/  FADD.FTZ R221, -R5.reuse, R209 ;  /* 0x000000d105dd7221 */ /* 0x040fe40000010100 */
[C---:B------:R-:W-:Y:S02]  /*1bb0*/  FADD.FTZ R210, -R5.reuse, R210 ;  /* 0x000000d205d27221 */ /* 0x040fe40000010100 */
[----:B------:R-:W-:Y:S02]  /*1bc0*/  FADD.FTZ R211, -R5, R211 ;  /* 0x000000d305d37221 */ /* 0x000fe40000010100 */
[----:B------:R-:W-:Y:S02]  /*1bd0*/  FMUL.FTZ R5, R227, R6 ;  /* 0x00000006e3057220 */ /* 0x000fe40000410000 */
[----:B------:R-:W2:Y:S01]  /*1be0*/  LDL R227, [R1+0x108] ;  /* 0x0001080001e37983 */ /* 0x000ea20000100800 */
[----:B------:R-:W-:-:S03]  /*1bf0*/  FMUL.FTZ R243, R2, R204 ;  /* 0x000000cc02f37220 */ /* 0x000fc60000410000 */
[----:B------:R-:W3:Y:S01]  /*1c00*/  LDL R204, [R1+0x10c] ;  /* 0x00010c0001cc7983 */ /* 0x000ee20000100800 */
[----:B------:R-:W-:Y:S02]  /*1c10*/  HADD2.F32 R209, -RZ, R200.H0_H0 ;  /* 0x200000c8ffd17230 */ /* 0x000fe40000004100 */
[----:B------:R-:W-:Y:S02]  /*1c20*/  HADD2.F32 R196, -RZ, R196.H1_H1 ;  /* 0x300000c4ffc47230 */ /* 0x000fe40000004100 */
[----:B------:R-:W-:Y:S01]  /*1c30*/  HADD2.F32 R200, -RZ, R200.H1_H1 ;  /* 0x300000c8ffc87230 */ /* 0x000fe20000004100 */
[-C--:B------:R-:W-:Y:S02]  /*1c40*/  FFMA.FTZ R0, R248, R209.reuse, R5 ;  /* 0x000000d1f8007223 */ /* 0x080fe40000010005 */
[----:B------:R-:W-:Y:S02]  /*1c50*/  FMUL.FTZ R5, R233, R196 ;  /* 0x000000c4e9057220 */ /* 0x000fe40000410000 */
[----:B------:R-:W-:Y:S01]  /*1c60*/  FADD.FTZ R72, R72, R209 ;  /* 0x000000d148487221 */ /* 0x000fe20000010000 */
[----:B------:R0:W-:Y:S01]  /*1c70*/  STL [R1+0x5c], R0 ;  /* 0x00005c0001007387 */ /* 0x0001e20000100800 */
[----:B------:R-:W-:-:S02]  /*1c80*/  FFMA.FTZ R40, R243, R209, R40 ;  /* 0x000000d1f3287223 */ /* 0x000fc40000010028 */
[----:B------:R-:W-:Y:S01]  /*1c90*/  FFMA.FTZ R209, R226, R200, R5 ;  /* 0x000000c8e2d17223 */ /* 0x000fe20000010005 */
[----:B------:R-:W-:Y:S01]  /*1ca0*/  HADD2.F32 R5, -RZ, R197.H0_H0 ;  /* 0x200000c5ff057230 */ /* 0x000fe20000004100 */
[----:B------:R-:W-:Y:S01]  /*1cb0*/  FMUL.FTZ R234, R2, R205 ;  /* 0x000000cd02ea7220 */ /* 0x000fe20000410000 */
[----:B------:R-:W4:Y:S01]  /*1cc0*/  LDL R226, [R1+0x100] ;  /* 0x0001000001e27983 */ /* 0x000f220000100800 */
[----:B------:R-:W-:Y:S02]  /*1cd0*/  FADD.FTZ R136, R136, R6 ;  /* 0x0000000688887221 */ /* 0x000fe40000010000 */
[----:B------:R-:W-:Y:S01]  /*1ce0*/  FFMA.FTZ R104, R243, R6, R104 ;  /* 0x00000006f3687223 */ /* 0x000fe20000010068 */
[----:B------:R-:W4:Y:S01]  /*1cf0*/  LDL R205, [R1+0x104] ;  /* 0x0001040001cd7983 */ /* 0x000f220000100800 */
[----:B------:R-:W-:Y:S01]  /*1d00*/  FADD.FTZ R137, R137, R196 ;  /* 0x000000c489897221 */ /* 0x000fe20000010000 */
[----:B------:R-:W-:Y:S01]  /*1d10*/  HADD2.F32 R6, -RZ, R201.H0_H0 ;  /* 0x200000c9ff067230 */ /* 0x000fe20000004100 */
[----:B------:R-:W-:Y:S01]  /*1d20*/  FFMA.FTZ R105, R234, R196, R105 ;  /* 0x000000c4ea697223 */ /* 0x000fe20000010069 */
[----:B------:R1:W-:Y:S01]  /*1d30*/  STL [R1+0x4c], R209 ;  /* 0x00004cd101007387 */ /* 0x0003e20000100800 */
[----:B------:R-:W-:-:S02]  /*1d40*/  FMUL.FTZ R233, R2, R206 ;  /* 0x000000ce02e97220 */ /* 0x000fc40000410000 */
[----:B------:R-:W-:Y:S02]  /*1d50*/  FADD.FTZ R73, R73, R200 ;  /* 0x000000c849497221 */ /* 0x000fe40000010000 */
[----:B------:R-:W-:Y:S02]  /*1d60*/  FFMA.FTZ R41, R234, R200, R41 ;  /* 0x000000c8ea297223 */ /* 0x000fe40000010029 */
[----:B------:R-:W4:Y:S01]  /*1d70*/  LDL R200, [R1+0xfc] ;  /* 0x0000fc0001c87983 */ /* 0x000f220000100800 */
[----:B--2---:R-:W-:-:S04]  /*1d80*/  FMUL.FTZ R196, R227, R5 ;  /* 0x00000005e3c47220 */ /* 0x004fc80000410000 */
[----:B---3--:R-:W-:Y:S02]  /*1d90*/  FFMA.FTZ R206, R204, R6, R196 ;  /* 0x00000006ccce7223 */ /* 0x008fe400000100c4 */
[----:B------:R-:W2:Y:S01]  /*1da0*/  LDL R204, [R1+0xf8] ;  /* 0x0000f80001cc7983 */ /* 0x000ea20000100800 */
[----:B------:R-:W-:Y:S01]  /*1db0*/  HADD2.F32 R197, -RZ, R197.H1_H1 ;  /* 0x300000c5ffc57230 */ /* 0x000fe20000004100 */
[----:B------:R-:W-:Y:S01]  /*1dc0*/  FADD.FTZ R138, R138, R5 ;  /* 0x000000058a8a7221 */ /* 0x000fe20000010000 */
[----:B------:R-:W-:Y:S01]  /*1dd0*/  HADD2.F32 R201, -RZ, R201.H1_H1 ;  /* 0x300000c9ffc97230 */ /* 0x000fe20000004100 */
[----:B------:R-:W-:Y:S02]  /*1de0*/  FFMA.FTZ R106, R233, R5, R106 ;  /* 0x00000005e96a7223 */ /* 0x000fe4000001006a */
[----:B------:R-:W-:Y:S01]  /*1df0*/  FMUL.FTZ R227, R2, R207 ;  /* 0x000000cf02e37220 */ /* 0x000fe20000410000 */
[----:B------:R1:W-:Y:S01]  /*1e00*/  STL [R1+0x3c], R206 ;  /* 0x00003cce01007387 */ /* 0x0003e20000100800 */
[----:B------:R-:W-:-:S02]  /*1e10*/  FADD.FTZ R75, R75, R201 ;  /* 0x000000c94b4b7221 */ /* 0x000fc40000010000 */
[----:B------:R-:W-:Y:S01]  /*1e20*/  FFMA.FTZ R43, R227, R201, R43 ;  /* 0x000000c9e32b7223 */ /* 0x000fe2000001002b */
[----:B------:R-:W3:Y:S01]  /*1e30*/  LDL R207, [R1+0xf4] ;  /* 0x0000f40001cf7983 */ /* 0x000ee20000100800 */
[----:B----4-:R-:W-:-:S04]  /*1e40*/  FMUL.FTZ R5, R226, R197 ;  /* 0x000000c5e2057220 */ /* 0x010fc80000410000 */
[----:B------:R-:W-:Y:S01]  /*1e50*/  FFMA.FTZ R205, R205, R201, R5 ;  /* 0x000000c9cdcd7223 */ /* 0x000fe20000010005 */
[----:B------:R-:W-:Y:S01]  /*1e60*/  HADD2.F32 R5, -RZ, R198.H0_H0 ;  /* 0x200000c6ff057230 */ /* 0x000fe20000004100 */
[----:B------:R-:W4:Y:S01]  /*1e70*/  LDL R201, [R1+0xf0] ;  /* 0x0000f00001c97983 */ /* 0x000f220000100800 */
[----:B------:R-:W-:Y:S02]  /*1e80*/  FADD.FTZ R74, R74, R6 ;  /* 0x000000064a4a7221 */ /* 0x000fe40000010000 */
[----:B------:R-:W-:Y:S01]  /*1e90*/  FFMA.FTZ R42, R233, R6, R42 ;  /* 0x00000006e92a7223 */ /* 0x000fe2000001002a */
[----:B------:R-:W-:Y:S01]  /*1ea0*/  HADD2.F32 R6, -RZ, R202.H0_H0 ;  /* 0x200000caff067230 */ /* 0x000fe20000004100 */
[----:B------:R1:W-:Y:S04]  /*1eb0*/  STL [R1+0x28], R205 ;  /* 0x000028cd01007387 */ /* 0x0003e80000100800 */
[----:B------:R-:W3:Y:S01]  /*1ec0*/  LDL R248, [R1+0xe8] ;  /* 0x0000e80001f87983 */ /* 0x000ee20000100800 */
[----:B--2---:R-:W-:-:S04]  /*1ed0*/  FMUL.FTZ R196, R204, R5 ;  /* 0x00000005ccc47220 */ /* 0x004fc80000410000 */
[----:B------:R-:W-:Y:S02]  /*1ee0*/  FFMA.FTZ R204, R200, R6, R196 ;  /* 0x00000006c8cc7223 */ /* 0x000fe400000100c4 */
[----:B------:R-:W2:Y:S01]  /*1ef0*/  LDL R200, [R1+0xec] ;  /* 0x0000ec0001c87983 */ /* 0x000ea20000100800 */
[----:B------:R-:W-:Y:S01]  /*1f00*/  FMUL.FTZ R226, R2, R208 ;  /* 0x000000d002e27220 */ /* 0x000fe20000410000 */
[----:B------:R-:W-:Y:S01]  /*1f10*/  HADD2.F32 R198, -RZ, R198.H1_H1 ;  /* 0x300000c6ffc67230 */ /* 0x000fe20000004100 */
[----:B------:R-:W-:Y:S02]  /*1f20*/  FADD.FTZ R140, R140, R5 ;  /* 0x000000058c8c7221 */ /* 0x000fe40000010000 */
[----:B------:R-:W-:Y:S02]  /*1f30*/  FFMA.FTZ R108, R226, R5, R108 ;  /* 0x00000005e26c7223 */ /* 0x000fe4000001006c */
[----:B------:R-:W-:Y:S02]  /*1f40*/  FMUL.FTZ R5, R2, R221 ;  /* 0x000000dd02057220 */ /* 0x000fe40000410000 */
[----:B------:R-:W-:-:S02]  /*1f50*/  FADD.FTZ R76, R76, R6 ;  /* 0x000000064c4c7221 */ /* 0x000fc40000010000 */
[----:B------:R-:W-:Y:S02]  /*1f60*/  FFMA.FTZ R44, R226, R6, R44 ;  /* 0x00000006e22c7223 */ /* 0x000fe4000001002c */
[----:B------:R-:W-:Y:S02]  /*1f70*/  FADD.FTZ R141, R141, R198 ;  /* 0x000000c68d8d7221 */ /* 0x000fe40000010000 */
[-C--:B----4-:R-:W-:Y:S02]  /*1f80*/  FMUL.FTZ R6, R201, R198.reuse ;  /* 0x000000c6c9067220 */ /* 0x090fe40000410000 */
[----:B------:R-:W-:Y:S01]  /*1f90*/  FFMA.FTZ R109, R5, R198, R109 ;  /* 0x000000c6056d7223 */ /* 0x000fe2000001006d */
[----:B------:R-:W-:Y:S01]  /*1fa0*/  HADD2.F32 R198, -RZ, R199.H0_H0 ;  /* 0x200000c7ffc67230 */ /* 0x000fe20000004100 */
[----:B------:R1:W-:Y:S01]  /*1fb0*/  STL [R1+0x18], R204 ;  /* 0x000018cc01007387 */ /* 0x0003e20000100800 */
[----:B------:R-:W-:Y:S01]  /*1fc0*/  HADD2.F32 R202, -RZ, R202.H1_H1 ;  /* 0x300000caffca7230 */ /* 0x000fe20000004100 */
[----:B------:R-:W-:-:S02]  /*1fd0*/  FADD.FTZ R139, R139, R197 ;  /* 0x000000c58b8b7221 */ /* 0x000fc40000010000 */
[----:B------:R-:W-:Y:S01]  /*1fe0*/  FFMA.FTZ R107, R227, R197, R107 ;  /* 0x000000c5e36b7223 */ /* 0x000fe2000001006b */
[----:B------:R-:W4:Y:S01]  /*1ff0*/  LDL R208, [R1+0xe0] ;  /* 0x0000e00001d07983 */ /* 0x000f220000100800 */
[----:B------:R-:W-:Y:S01]  /*2000*/  HADD2.F32 R197, -RZ, R203.H0_H0 ;  /* 0x200000cbffc57230 */ /* 0x000fe20000004100 */
[----:B---3--:R-:W-:Y:S02]  /*2010*/  FMUL.FTZ R196, R248, R198 ;  /* 0x000000c6f8c47220 */ /* 0x008fe40000410000 */
[----:B------:R-:W-:Y:S02]  /*2020*/  FFMA.FTZ R201, R207, R202, R6 ;  /* 0x000000cacfc97223 */ /* 0x000fe40000010006 */
[----:B------:R-:W3:Y:S01]  /*2030*/  LDL R207, [R1+0xe4] ;  /* 0x0000e40001cf7983 */ /* 0x000ee20000100800 */
[----:B------:R-:W-:Y:S02]  /*2040*/  FADD.FTZ R220, R220, R0 ;  /* 0x00000000dcdc7221 */ /* 0x000fe40000010000 */
[----:B------:R-:W-:Y:S01]  /*2050*/  FFMA.FTZ R219, R243, R0, R219 ;  /* 0x00000000f3db7223 */ /* 0x000fe200000100db */
[----:B------:R1:W-:Y:S01]  /*2060*/  STL [R1+0x8], R201 ;  /* 0x000008c901007387 */ /* 0x0003e20000100800 */
[----:B--2---:R-:W-:-:S05]  /*2070*/  FFMA.FTZ R200, R200, R197, R196 ;  /* 0x000000c5c8c87223 */ /* 0x004fca00000100c4 */
[----:B------:R1:W-:Y:S04]  /*2080*/  STL [R1+0x4], R200 ;  /* 0x000004c801007387 */ /* 0x0003e80000100800 */
[----:B0-----:R1:W5:Y:S01]  /*2090*/  LDL.LU R0, [R1+0x160] ;  /* 0x0001600001007983 */ /* 0x0013620000300800 */
[----:B------:R-:W-:Y:S02]  /*20a0*/  FADD.FTZ R220, R220, R209 ;  /* 0x000000d1dcdc7221 */ /* 0x000fe40000010000 */
[----:B------:R-:W-:Y:S02]  /*20b0*/  FFMA.FTZ R219, R234, R209, R219 ;  /* 0x000000d1eadb7223 */ /* 0x000fe400000100db */
[----:B------:R-:W-:Y:S02]  /*20c0*/  FADD.FTZ R220, R220, R206 ;  /* 0x000000cedcdc7221 */ /* 0x000fe40000010000 */
[----:B------:R-:W-:-:S02]  /*20d0*/  FFMA.FTZ R219, R233, R206, R219 ;  /* 0x000000cee9db7223 */ /* 0x000fc400000100db */
[----:B------:R-:W-:Y:S02]  /*20e0*/  FADD.FTZ R220, R220, R205 ;  /* 0x000000cddcdc7221 */ /* 0x000fe40000010000 */
[----:B------:R-:W-:Y:S01]  /*20f0*/  FFMA.FTZ R219, R227, R205, R219 ;  /* 0x000000cde3db7223 */ /* 0x000fe200000100db */
[----:B------:R-:W-:Y:S01]  /*2100*/  HADD2.F32 R199, -RZ, R199.H1_H1 ;  /* 0x300000c7ffc77230 */ /* 0x000fe20000004100 */
[----:B------:R-:W-:Y:S02]  /*2110*/  FADD.FTZ R220, R220, R204 ;  /* 0x000000ccdcdc7221 */ /* 0x000fe40000010000 */
[----:B------:R-:W-:Y:S01]  /*2120*/  FFMA.FTZ R219, R226, R204, R219 ;  /* 0x000000cce2db7223 */ /* 0x000fe200000100db */
[----:B------:R-:W-:Y:S01]  /*2130*/  HADD2.F32 R203, -RZ, R203.H1_H1 ;  /* 0x300000cbffcb7230 */ /* 0x000fe20000004100 */
[----:B------:R-:W-:Y:S02]  /*2140*/  FMUL.FTZ R6, R2, R210 ;  /* 0x000000d202067220 */ /* 0x000fe40000410000 */
[----:B----4-:R-:W-:-:S02]  /*2150*/  FMUL.FTZ R248, R208, R199 ;  /* 0x000000c7d0f87220 */ /* 0x010fc40000410000 */
[----:B------:R-:W-:Y:S02]  /*2160*/  FADD.FTZ R220, R220, R201 ;  /* 0x000000c9dcdc7221 */ /* 0x000fe40000010000 */
[----:B------:R-:W-:Y:S02]  /*2170*/  FFMA.FTZ R219, R5, R201, R219 ;  /* 0x000000c905db7223 */ /* 0x000fe400000100db */
[----:B------:R-:W-:Y:S02]  /*2180*/  FMUL.FTZ R221, R2, R211 ;  /* 0x000000d302dd7220 */ /* 0x000fe40000410000 */
[----:B---3--:R-:W-:Y:S02]  /*2190*/  FFMA.FTZ R248, R207, R203, R248 ;  /* 0x000000cbcff87223 */ /* 0x008fe400000100f8 */
        /* <DEDUP_REMOVED lines=15> */
.L_x_1499:
[----:B-1----:R-:W-:Y:S05]  /*2290*/  BSYNC B1 ;  /* 0x0000000000017941 */ /* 0x002fea0003800000 */
.L_x_1498:
        /* <DEDUP_REMOVED lines=10> */
[----:B------:R-:W-:Y:S01]  /*2340*/  ISETP.NE.U32.AND P3, PT, RZ, c[0x0][0x250], PT ;  /* 0x00009400ff007a0c */ /* 0x000fe20003f65070 */
[----:B------:R-:W2:Y:S04]  /*2350*/  LDG.E.128 R200, [R200.64] ;  /* 0x00000004c8c87981 */ /* 0x000ea8000c1e1d00 */
[----:B------:R-:W2:Y:S04]  /*2360*/  LDG.E.128 R196, [R196.64] ;  /* 0x00000004c4c47981 */ /* 0x000ea8000c1e1d00 */
[----:B0-----:R-:W3:Y:S01]  /*2370*/  LDG.E.128 R208, [R208.64+0x10] ;  /* 0x00001004d0d07981 */ /* 0x001ee2000c1e1d00 */
[----:B------:R-:W-:-:S02]  /*2380*/  ISETP.NE.AND.EX P3, PT, RZ, c[0x0][0x254], PT, P3 ;  /* 0x00009500ff007a0c */ /* 0x000fc40003f65330 */
[----:B------:R-:W-:Y:S02]  /*2390*/  ISETP.NE.U32.AND P2, PT, RZ, c[0x0][0x218], PT ;  /* 0x00008600ff007a0c */ /* 0x000fe40003f45070 */
[C---:B------:R-:W-:Y:S01]  /*23a0*/  SHF.L.U32 R8, R218.reuse, 0x3, RZ ;  /* 0x00000003da087819 */ /* 0x040fe200000006ff */
[----:B------:R-:W0:Y:S01]  /*23b0*/  LDC.U8 R217, c[0x0][0x1f0] ;  /* 0x00007c00ffd97b82 */ /* 0x000e220000000000 */
[----:B------:R-:W-:Y:S01]  /*23c0*/  ISETP.NE.AND.EX P2, PT, RZ, c[0x0][0x21c], PT, P2 ;  /* 0x00008700ff007a0c */ /* 0x000fe20003f45320 */
[----:B-----5:R1:W-:Y:S01]  /*23d0*/  STL [R1+0x160], R0 ;  /* 0x0001600001007387 */ /* 0x0203e20000100800 */
[----:B------:R-:W-:-:S03]  /*23e0*/  SHF.L.U64.HI R7, R218, 0x3, RZ ;  /* 0x00000003da077819 */ /* 0x000fc600000102ff */
[----:B------:R-:W3:Y:S02]  /*23f0*/  LDL R231, [R1+0xd0] ;  /* 0x0000d00001e77983 */ /* 0x000ee40000100800 */
[----:B------:R-:W-:Y:S02]  /*2400*/  @P3 IADD3 R10, P4, R8, c[0x0][0x198], RZ ;  /* 0x00006600080a3a10 */ /* 0x000fe40007f9e0ff */
[----:B------:R-:W3:Y:S02]  /*2410*/  LDL R224, [R1+0xd4] ;  /* 0x0000d40001e07983 */ /* 0x000ee40000100800 */
[----:B------:R-:W-:Y:S02]  /*2420*/  @P3 IADD3.X R11, R7, c[0x0][0x19c], RZ, P4, !PT ;  /* 0x00006700070b3a10 */ /* 0x000fe400027fe4ff */
[----:B------:R-:W3:Y:S04]  /*2430*/  LDL R225, [R1+0xcc] ;  /* 0x0000cc0001e17983 */ /* 0x000ee80000100800 */
[----:B------:R0:W5:Y:S02]  /*2440*/  @P3 LDG.E.64 R12, [R10.64] ;  /* 0x000000040a0c3981 */ /* 0x000164000c1e1b00 */
[----:B0-----:R-:W-:-:S04]  /*2450*/  @P2 LEA R10, P3, R218, c[0x0][0x218], 0x5 ;  /* 0x00008600da0a2a11 */ /* 0x001fc800078628ff */
[----:B------:R-:W-:-:S05]  /*2460*/  @P2 LEA.HI.X R11, R218, c[0x0][0x21c], RZ, 0x5, P3 ;  /* 0x00008700da0b2a11 */ /* 0x000fca00018f2cff */
[----:B------:R0:W5:Y:S04]  /*2470*/  @P2 LDG.E.128 R176, [R10.64] ;  /* 0x000000040ab02981 */ /* 0x000168000c1e1d00 */
[----:B------:R0:W5:Y:S02]  /*2480*/  @P2 LDG.E.128 R180, [R10.64+0x10] ;  /* 0x000010040ab42981 */ /* 0x000164000c1e1d00 */
[----:B0-----:R-:W-:-:S04]  /*2490*/  IADD3 R10, P2, R8, c[0x0][0x190], RZ ;  /* 0x00006400080a7a10 */ /* 0x001fc80007f5e0ff */
[----:B------:R-:W-:Y:S02]  /*24a0*/  IADD3.X R11, R7, c[0x0][0x194], RZ, P2, !PT ;  /* 0x00006500070b7a10 */ /* 0x000fe400017fe4ff */
[----:B------:R-:W-:-:S04]  /*24b0*/  ISETP.NE.AND P2, PT, R217, RZ, PT ;  /* 0x000000ffd900720c */ /* 0x000fc80003f45270 */
[----:B------:R-:W-:Y:S01]  /*24c0*/  FSEL R7, R236, RZ, !P2 ;  /* 0x000000ffec077208 */ /* 0x000fe20005000000 */
[----:B------:R-:W5:Y:S04]  /*24d0*/  LDG.E.64 R10, [R10.64] ;  /* 0x000000040a0a7981 */ /* 0x000f68000c1e1b00 */
[C---:B----4-:R-:W-:Y:S02]  /*24e0*/  FADD.FTZ R204, -R7.reuse, R204 ;  /* 0x000000cc07cc7221 */ /* 0x050fe40000010100 */
[C---:B------:R-:W-:Y:S02]  /*24f0*/  FADD.FTZ R205, -R7.reuse, R205 ;  /* 0x000000cd07cd7221 */ /* 0x040fe40000010100 */
[C---:B------:R-:W-:Y:S01]  /*2500*/  FADD.FTZ R206, -R7.reuse, R206 ;  /* 0x000000ce07ce7221 */ /* 0x040fe20000010100 */
[----:B--2---:R-:W-:Y:S01]  /*2510*/  HADD2.F32 R8, -RZ, R196.H0_H0 ;  /* 0x200000c4ff087230 */ /* 0x004fe20000004100 */
[----:B------:R-:W-:-:S02]  /*2520*/  FADD.FTZ R207, -R7, R207 ;  /* 0x000000cf07cf7221 */ /* 0x000fc40000010100 */
[C---:B---3--:R-:W-:Y:S01]  /*2530*/  FADD.FTZ R217, -R7.reuse, R209 ;  /* 0x000000d107d97221 */ /* 0x048fe20000010100 */
[----:B------:R-:W-:Y:S01]  /*2540*/  HADD2.F32 R209, -RZ, R200.H0_H0 ;  /* 0x200000c8ffd17230 */ /* 0x000fe20000004100 */
[C---:B------:R-:W-:Y:S02]  /*2550*/  FADD.FTZ R208, -R7.reuse, R208 ;  /* 0x000000d007d07221 */ /* 0x040fe40000010100 */
[C---:B------:R-:W-:Y:S02]  /*2560*/  FADD.FTZ R210, -R7.reuse, R210 ;  /* 0x000000d207d27221 */ /* 0x040fe40000010100 */
[----:B------:R-:W-:Y:S02]  /*2570*/  FADD.FTZ R211, -R7, R211 ;  /* 0x000000d307d37221 */ /* 0x000fe40000010100 */
[----:B------:R-:W-:-:S04]  /*2580*/  FMUL.FTZ R7, R252, R8 ;  /* 0x00000008fc077220 */ /* 0x000fc80000410000 */
[----:B-1----:R-:W-:Y:S02]  /*2590*/  FFMA.FTZ R0, R247, R209, R7 ;  /* 0x000000d1f7007223 */ /* 0x002fe40000010007 */
[----:B------:R-:W2:Y:S01]  /*25a0*/  LDL R247, [R1+0xc8] ;  /* 0x0000c80001f77983 */ /* 0x000ea20000100800 */
[----:B------:R-:W-:Y:S01]  /*25b0*/  HADD2.F32 R196, -RZ, R196.H1_H1 ;  /* 0x300000c4ffc47230 */ /* 0x000fe20000004100 */
[----:B------:R-:W-:Y:S01]  /*25c0*/  FMUL.FTZ R240, R2, R204 ;  /* 0x000000cc02f07220 */ /* 0x000fe20000410000 */
[----:B------:R-:W-:-:S03]  /*25d0*/  HADD2.F32 R200, -RZ, R200.H1_H1 ;  /* 0x300000c8ffc87230 */ /* 0x000fc60000004100 */
[----:B------:R-:W-:Y:S01]  /*25e0*/  FMUL.FTZ R7, R231, R196 ;  /* 0x000000c4e7077220 */ /* 0x000fe20000410000 */
[----:B------:R0:W-:Y:S01]  /*25f0*/  STL [R1+0x58], R0 ;  /* 0x0000580001007387 */ /* 0x0001e20000100800 */
[----:B------:R-:W-:Y:S02]  /*2600*/  FADD.FTZ R80, R80, R209 ;  /* 0x000000d150507221 */ /* 0x000fe40000010000 */
[----:B------:R-:W-:Y:S01]  /*2610*/  FFMA.FTZ R48, R240, R209, R48 ;  /* 0x000000d1f0307223 */ /* 0x000fe20000010030 */
[----:B------:R-:W3:Y:S01]  /*2620*/  LDL R204, [R1+0xc4] ;  /* 0x0000c40001cc7983 */ /* 0x000ee20000100800 */
[----:B------:R-:W-:-:S03]  /*2630*/  FFMA.FTZ R209, R224, R200, R7 ;  /* 0x000000c8e0d17223 */ /* 0x000fc60000010007 */
[----:B------:R-:W4:Y:S01]  /*2640*/  LDL R224, [R1+0xc0] ;  /* 0x0000c00001e07983 */ /* 0x000f220000100800 */
[----:B------:R-:W-:Y:S01]  /*2650*/  FMUL.FTZ R232, R2, R205 ;  /* 0x000000cd02e87220 */ /* 0x000fe20000410000 */
[----:B------:R-:W-:Y:S01]  /*2660*/  HADD2.F32 R7, -RZ, R197.H0_H0 ;  /* 0x200000c5ff077230 */ /* 0x000fe20000004100 */
[----:B------:R-:W-:Y:S01]  /*2670*/  FADD.FTZ R144, R144, R8 ;  /* 0x0000000890907221 */ /* 0x000fe20000010000 */
[----:B------:R1:W-:Y:S01]  /*2680*/  STL [R1+0x48], R209 ;  /* 0x000048d101007387 */ /* 0x0003e20000100800 */
[----:B------:R-:W-:Y:S01]  /*2690*/  FFMA.FTZ R112, R240, R8, R112 ;  /* 0x00000008f0707223 */ /* 0x000fe20000010070 */
[----:B------:R-:W-:Y:S01]  /*26a0*/  HADD2.F32 R8, -RZ, R201.H0_H0 ;  /* 0x200000c9ff087230 */ /* 0x000fe20000004100 */
[----:B------:R-:W-:Y:S01]  /*26b0*/  FADD.FTZ R145, R145, R196 ;  /* 0x000000c491917221 */ /* 0x000fe20000010000 */
[----:B------:R-:W3:Y:S01]  /*26c0*/  LDL R252, [R1+0xb8] ;  /* 0x0000b80001fc7983 */ /* 0x000ee20000100800 */
[----:B------:R-:W-:Y:S02]  /*26d0*/  FFMA.FTZ R113, R232, R196, R113 ;  /* 0x000000c4e8717223 */ /* 0x000fe40000010071 */
[----:B------:R-:W-:-:S02]  /*26e0*/  FMUL.FTZ R231, R2, R206 ;  /* 0x000000ce02e77220 */ /* 0x000fc40000410000 */
[----:B------:R-:W-:Y:S02]  /*26f0*/  FADD.FTZ R81, R81, R200 ;  /* 0x000000c851517221 */ /* 0x000fe40000010000 */
[----:B------:R-:W-:Y:S02]  /*2700*/  FFMA.FTZ R49, R232, R200, R49 ;  /* 0x000000c8e8317223 */ /* 0x000fe40000010031 */
[----:B--2---:R-:W-:Y:S02]  /*2710*/  FMUL.FTZ R196, R247, R7 ;  /* 0x00000007f7c47220 */ /* 0x004fe40000410000 */
[----:B------:R-:W2:Y:S02]  /*2720*/  LDL R247, [R1+0xbc] ;  /* 0x0000bc0001f77983 */ /* 0x000ea40000100800 */
[----:B------:R-:W-:-:S05]  /*2730*/  FFMA.FTZ R205, R225, R8, R196 ;  /* 0x00000008e1cd7223 */ /* 0x000fca00000100c4 */
[----:B------:R1:W-:Y:S04]  /*2740*/  STL [R1+0x34], R205 ;  /* 0x000034cd01007387 */ /* 0x0003e80000100800 */
[----:B------:R-:W2:Y:S04]  /*2750*/  LDL R206, [R1+0xb0] ;  /* 0x0000b00001ce7983 */ /* 0x000ea80000100800 */
[----:B------:R-:W2:Y:S01]  /*2760*/  LDL R200, [R1+0xb4] ;  /* 0x0000b40001c87983 */ /* 0x000ea20000100800 */
[----:B------:R-:W-:Y:S01]  /*2770*/  HADD2.F32 R197, -RZ, R197.H1_H1 ;  /* 0x300000c5ffc57230 */ /* 0x000fe20000004100 */
[----:B------:R-:W-:Y:S01]  /*2780*/  FADD.FTZ R146, R146, R7 ;  /* 0x0000000792927221 */ /* 0x000fe20000010000 */
[----:B------:R-:W-:Y:S01]  /*2790*/  HADD2.F32 R201, -RZ, R201.H1_H1 ;  /* 0x300000c9ffc97230 */ /* 0x000fe20000004100 */
[----:B------:R-:W-:-:S02]  /*27a0*/  FFMA.FTZ R114, R231, R7, R114 ;  /* 0x00000007e7727223 */ /* 0x000fc40000010072 */
[----:B----4-:R-:W-:-:S04]  /*27b0*/  FMUL.FTZ R7, R224, R197 ;  /* 0x000000c5e0077220 */ /* 0x010fc80000410000 */
[----:B---3--:R-:W-:Y:S01]  /*27c0*/  FFMA.FTZ R204, R204, R201, R7 ;  /* 0x000000c9cccc7223 */ /* 0x008fe20000010007 */
[----:B------:R-:W-:Y:S01]  /*27d0*/  HADD2.F32 R7, -RZ, R198.H0_H0 ;  /* 0x200000c6ff077230 */ /* 0x000fe20000004100 */
[----:B------:R-:W-:Y:S02]  /*27e0*/  FADD.FTZ R82, R82, R8 ;  /* 0x0000000852527221 */ /* 0x000fe40000010000 */
[----:B------:R-:W-:Y:S01]  /*27f0*/  FFMA.FTZ R50, R231, R8, R50 ;  /* 0x00000008e7327223 */ /* 0x000fe20000010032 */
[----:B------:R-:W-:Y:S01]  /*2800*/  HADD2.F32 R8, -RZ, R202.H0_H0 ;  /* 0x200000caff087230 */ /* 0x000fe20000004100 */
[----:B------:R-:W-:Y:S02]  /*2810*/  FMUL.FTZ R225, R2, R207 ;  /* 0x000000cf02e17220 */ /* 0x000fe40000410000 */
[----:B------:R-:W-:Y:S02]  /*2820*/  FMUL.FTZ R196, R252, R7 ;  /* 0x00000007fcc47220 */ /* 0x000fe40000410000 */
[----:B------:R-:W-:-:S02]  /*2830*/  FADD.FTZ R83, R83, R201 ;  /* 0x000000c953537221 */ /* 0x000fc40000010000 */
[----:B------:R-:W-:Y:S01]  /*2840*/  FFMA.FTZ R51, R225, R201, R51 ;  /* 0x000000c9e1337223 */ /* 0x000fe20000010033 */
[----:B------:R1:W-:Y:S01]  /*2850*/  STL [R1+0x20], R204 ;  /* 0x000020cc01007387 */ /* 0x0003e20000100800 */
[----:B------:R-:W-:Y:S01]  /*2860*/  FMUL.FTZ R224, R2, R208 ;  /* 0x000000d002e07220 */ /* 0x000fe20000410000 */
[----:B------:R-:W-:Y:S02]  /*2870*/  HADD2.F32 R198, -RZ, R198.H1_H1 ;  /* 0x300000c6ffc67230 */ /* 0x000fe40000004100 */
[----:B------:R-:W3:Y:S01]  /*2880*/  LDL R208, [R1+0xac] ;  /* 0x0000ac0001d07983 */ /* 0x000ee20000100800 */
[----:B------:R-:W-:Y:S01]  /*2890*/  FADD.FTZ R84, R84, R8 ;  /* 0x0000000854547221 */ /* 0x000fe20000010000 */
[----:B------:R-:W-:Y:S01]  /*28a0*/  HADD2.F32 R202, -RZ, R202.H1_H1 ;  /* 0x300000caffca7230 */ /* 0x000fe20000004100 */
[----:B------:R-:W-:Y:S02]  /*28b0*/  FFMA.FTZ R52, R224, R8, R52 ;  /* 0x00000008e0347223 */ /* 0x000fe40000010034 */
[----:B------:R-:W-:-:S02]  /*28c0*/  FADD.FTZ R220, R220, R0 ;  /* 0x00000000dcdc7221 */ /* 0x000fc40000010000 */
[----:B------:R-:W-:Y:S02]  /*28d0*/  FFMA.FTZ R219, R240, R0, R219 ;  /* 0x00000000f0db7223 */ /* 0x000fe400000100db */
[----:B--2---:R-:W-:Y:S02]  /*28e0*/  FFMA.FTZ R201, R247, R8, R196 ;  /* 0x00000008f7c97223 */ /* 0x004fe400000100c4 */
[----:B------:R-:W2:Y:S04]  /*28f0*/  LDL R247, [R1+0xa8] ;  /* 0x0000a80001f77983 */ /* 0x000ea80000100800 */
[----:B------:R1:W-:Y:S04]  /*2900*/  STL [R1+0x14], R201 ;  /* 0x000014c901007387 */ /* 0x0003e80000100800 */
[----:B------:R-:W4:Y:S01]  /*2910*/  LDL R207, [R1+0xa0] ;  /* 0x0000a00001cf7983 */ /* 0x000f220000100800 */
[----:B------:R-:W-:-:S03]  /*2920*/  FMUL.FTZ R8, R206, R198 ;  /* 0x000000c6ce087220 */ /* 0x000fc60000410000 */
[----:B------:R-:W4:Y:S01]  /*2930*/  LDL R206, [R1+0xa4] ;  /* 0x0000a40001ce7983 */ /* 0x000f220000100800 */
[----:B------:R-:W-:-:S05]  /*2940*/  FFMA.FTZ R200, R200, R202, R8 ;  /* 0x000000cac8c87223 */ /* 0x000fca0000010008 */
[----:B------:R1:W-:Y:S04]  /*2950*/  STL [R1], R200 ;  /* 0x000000c801007387 */ /* 0x0003e80000100800 */
[----:B0-----:R1:W5:Y:S01]  /*2960*/  LDL.LU R0, [R1+0x160] ;  /* 0x0001600001007983 */ /* 0x0013620000300800 */
[----:B------:R-:W-:Y:S02]  /*2970*/  FADD.FTZ R220, R220, R209 ;  /* 0x000000d1dcdc7221 */ /* 0x000fe40000010000 */
[----:B------:R-:W-:Y:S02]  /*2980*/  FFMA.FTZ R219, R232, R209, R219 ;  /* 0x000000d1e8db7223 */ /* 0x000fe400000100db */
[----:B------:R-:W-:Y:S02]  /*2990*/  FADD.FTZ R220, R220, R205 ;  /* 0x000000cddcdc7221 */ /* 0x000fe40000010000 */
[----:B------:R-:W-:-:S02]  /*29a0*/  FFMA.FTZ R219, R231, R205, R219 ;  /* 0x000000cde7db7223 */ /* 0x000fc400000100db */
[----:B------:R-:W-:Y:S02]  /*29b0*/  FADD.FTZ R147, R147, R197 ;  /* 0x000000c593937221 */ /* 0x000fe40000010000 */
[C---:B------:R-:W-:Y:S01]  /*29c0*/  FFMA.FTZ R115, R225.reuse, R197, R115 ;  /* 0x000000c5e1737223 */ /* 0x040fe20000010073 */
[----:B------:R-:W-:Y:S01]  /*29d0*/  HADD2.F32 R197, -RZ, R199.H0_H0 ;  /* 0x200000c7ffc57230 */ /* 0x000fe20000004100 */
[----:B------:R-:W-:Y:S02]  /*29e0*/  FADD.FTZ R220, R220, R204 ;  /* 0x000000ccdcdc7221 */ /* 0x000fe40000010000 */
[----:B------:R-:W-:Y:S01]  /*29f0*/  FFMA.FTZ R219, R225, R204, R219 ;  /* 0x000000cce1db7223 */ /* 0x000fe200000100db */
[----:B------:R-:W-:Y:S01]  /*2a00*/  HADD2.F32 R196, -RZ, R203.H0_H0 ;  /* 0x200000cbffc47230 */ /* 0x000fe20000004100 */
[----:B------:R-:W-:Y:S01]  /*2a10*/  FADD.FTZ R148, R148, R7 ;  /* 0x0000000794947221 */ /* 0x000fe20000010000 */
[----:B------:R-:W-:Y:S01]  /*2a20*/  HADD2.F32 R199, -RZ, R199.H1_H1 ;  /* 0x300000c7ffc77230 */ /* 0x000fe20000004100 */
[----:B------:R-:W-:-:S02]  /*2a30*/  FFMA.FTZ R116, R224, R7, R116 ;  /* 0x00000007e0747223 */ /* 0x000fc40000010074 */
[----:B------:R-:W-:Y:S02]  /*2a40*/  FMUL.FTZ R7, R2, R217 ;  /* 0x000000d902077220 */ /* 0x000fe40000410000 */
[----:B------:R-:W-:Y:S02]  /*2a50*/  FADD.FTZ R220, R220, R201 ;  /* 0x000000c9dcdc7221 */ /* 0x000fe40000010000 */
[----:B------:R-:W-:Y:S01]  /*2a60*/  FFMA.FTZ R219, R224, R201, R219 ;  /* 0x000000c9e0db7223 */ /* 0x000fe200000100db */
[----:B------:R-:W-:Y:S01]  /*2a70*/  HADD2.F32 R203, -RZ, R203.H1_H1 ;  /* 0x300000cbffcb7230 */ /* 0x000fe20000004100 */
[----:B------:R-:W-:Y:S02]  /*2a80*/  FMUL.FTZ R8, R2, R210 ;  /* 0x000000d202087220 */ /* 0x000fe40000410000 */
        /* <DEDUP_REMOVED lines=17> */
[----:B---3--:R-:W-:Y:S02]  /*2ba0*/  FFMA.FTZ R252, R208, R196, R252 ;  /* 0x000000c4d0fc7223 */ /* 0x008fe400000100fc */
[----:B----4-:R-:W-:Y:S02]  /*2bb0*/  FMUL.FTZ R247, R207, R199 ;  /* 0x000000c7cff77220 */ /* 0x010fe40000410000 */
[----:B------:R-:W-:Y:S02]  /*2bc0*/  FADD.FTZ R220, R220, R252 ;  /* 0x000000fcdcdc7221 */ /* 0x000fe40000010000 */
[----:B------:R-:W-:Y:S02]  /*2bd0*/  FFMA.FTZ R247, R206, R203, R247 ;  /* 0x000000cbcef77223 */ /* 0x000fe400000100f7 */
[----:B------:R-:W-:Y:S02]  /*2be0*/  FFMA.FTZ R219, R8, R252, R219 ;  /* 0x000000fc08db7223 */ /* 0x000fe400000100db */
[----:B------:R-:W-:-:S02]  /*2bf0*/  FADD.FTZ R220, R220, R247 ;  /* 0x000000f7dcdc7221 */ /* 0x000fc40000010000 */
[----:B------:R-:W-:Y:S02]  /*2c00*/  FFMA.FTZ R219, R217, R247, R219 ;  /* 0x000000f7d9db7223 */ /* 0x000fe400000100db */
.L_x_1501:
[----:B-1----:R-:W-:Y:S05]  /*2c10*/  BSYNC B1 ;  /* 0x0000000000017941 */ /* 0x002fea0003800000 */
.L_x_1500:
        /* <DEDUP_REMOVED lines=16> */
[----:B------:R-:W-:-:S02]  /*2d20*/  ISETP.NE.U32.AND P3, PT, RZ, c[0x0][0x250], PT ;  /* 0x00009400ff007a0c */ /* 0x000fc40003f65070 */
[----:B------:R-:W-:Y:S01]  /*2d30*/  SHF.L.U32 R214, R218, 0x3, RZ ;  /* 0x00000003dad67819 */ /* 0x000fe200000006ff */
[----:B------:R-:W0:Y:S01]  /*2d40*/  LDC.U8 R216, c[0x0][0x1f0] ;  /* 0x00007c00ffd87b82 */ /* 0x000e220000000000 */
[----:B------:R-:W-:Y:S01]  /*2d50*/  ISETP.NE.AND.EX P3, PT, RZ, c[0x0][0x254], PT, P3 ;  /* 0x00009500ff007a0c */ /* 0x000fe20003f65330 */
[----:B------:R-:W3:Y:S01]  /*2d60*/  LDL R223, [R1+0x8c] ;  /* 0x00008c0001df7983 */ /* 0x000ee20000100800 */
[----:B------:R-:W-:Y:S02]  /*2d70*/  ISETP.NE.U32.AND P2, PT, RZ, c[0x0][0x218], PT ;  /* 0x00008600ff007a0c */ /* 0x000fe40003f45070 */
[----:B------:R-:W-:Y:S01]  /*2d80*/  SHF.R.U32.HI R9, RZ, 0x1d, R218 ;  /* 0x0000001dff097819 */ /* 0x000fe200000116da */
        /* <DEDUP_REMOVED lines=14> */
[C---:B----4-:R-:W-:Y:S02]  /*2e70*/  FADD.FTZ R204, -R236.reuse, R204 ;  /* 0x000000cceccc7221 */ /* 0x050fe40000010100 */
[----:B------:R-:W-:Y:S02]  /*2e80*/  FADD.FTZ R205, -R236, R205 ;  /* 0x000000cdeccd7221 */ /* 0x000fe40000010100 */
[----:B------:R-:W-:Y:S02]  /*2e90*/  FMUL.FTZ R239, R2, R204 ;  /* 0x000000cc02ef7220 */ /* 0x000fe40000410000 */
[----:B------:R-:W-:-:S02]  /*2ea0*/  FADD.FTZ R206, -R236, R206 ;  /* 0x000000ceecce7221 */ /* 0x000fc40000010100 */
[C---:B--2---:R-:W-:Y:S01]  /*2eb0*/  FADD.FTZ R9, -R236.reuse, R209 ;  /* 0x000000d1ec097221 */ /* 0x044fe20000010100 */
[----:B---3--:R-:W-:Y:S01]  /*2ec0*/  HADD2.F32 R209, -RZ, R196.H0_H0 ;  /* 0x200000c4ffd17230 */ /* 0x008fe20000004100 */
[C---:B------:R-:W-:Y:S01]  /*2ed0*/  FADD.FTZ R216, -R236.reuse, R211 ;  /* 0x000000d3ecd87221 */ /* 0x040fe20000010100 */
[----:B------:R-:W-:Y:S01]  /*2ee0*/  HADD2.F32 R211, -RZ, R200.H0_H0 ;  /* 0x200000c8ffd37230 */ /* 0x000fe20000004100 */
[C---:B------:R-:W-:Y:S01]  /*2ef0*/  FADD.FTZ R207, -R236.reuse, R207 ;  /* 0x000000cfeccf7221 */ /* 0x040fe20000010100 */
[----:B------:R-:W-:Y:S01]  /*2f00*/  HADD2.F32 R196, -RZ, R196.H1_H1 ;  /* 0x300000c4ffc47230 */ /* 0x000fe20000004100 */
[C---:B------:R-:W-:Y:S02]  /*2f10*/  FADD.FTZ R208, -R236.reuse, R208 ;  /* 0x000000d0ecd07221 */ /* 0x040fe40000010100 */
[----:B------:R-:W-:Y:S02]  /*2f20*/  FADD.FTZ R210, -R236, R210 ;  /* 0x000000d2ecd27221 */ /* 0x000fe40000010100 */
[----:B------:R-:W-:Y:S01]  /*2f30*/  FMUL.FTZ R204, R251, R209 ;  /* 0x000000d1fbcc7220 */ /* 0x000fe20000410000 */
[----:B------:R-:W2:Y:S01]  /*2f40*/  LDL R236, [R1+0x88] ;  /* 0x0000880001ec7983 */ /* 0x000ea20000100800 */
[----:B------:R-:W-:-:S02]  /*2f50*/  HADD2.F32 R200, -RZ, R200.H1_H1 ;  /* 0x300000c8ffc87230 */ /* 0x000fc40000004100 */
[----:B------:R-:W-:Y:S02]  /*2f60*/  FFMA.FTZ R218, R250, R211, R204 ;  /* 0x000000d3fada7223 */ /* 0x000fe400000100cc */
        /* <DEDUP_REMOVED lines=15> */
[----:B------:R-:W-:Y:S01]  /*3060*/  HADD2.F32 R196, -RZ, R197.H0_H0 ;  /* 0x200000c5ffc47230 */ /* 0x000fe20000004100 */
[----:B------:R-:W-:Y:S02]  /*3070*/  FADD.FTZ R89, R89, R200 ;  /* 0x000000c859597221 */ /* 0x000fe40000010000 */
[----:B------:R-:W-:Y:S01]  /*3080*/  FFMA.FTZ R57, R235, R200, R57 ;  /* 0x000000c8eb397223 */ /* 0x000fe20000010039 */
[----:B------:R-:W-:-:S02]  /*3090*/  HADD2.F32 R200, -RZ, R201.H0_H0 ;  /* 0x200000c9ffc87230 */ /* 0x000fc40000004100 */
[----:B------:R-:W-:Y:S01]  /*30a0*/  HADD2.F32 R197, -RZ, R197.H1_H1 ;  /* 0x300000c5ffc57230 */ /* 0x000fe20000004100 */
[----:B------:R-:W-:Y:S01]  /*30b0*/  FADD.FTZ R154, R154, R196 ;  /* 0x000000c49a9a7221 */ /* 0x000fe20000010000 */
[----:B------:R-:W-:Y:S01]  /*30c0*/  HADD2.F32 R201, -RZ, R201.H1_H1 ;  /* 0x300000c9ffc97230 */ /* 0x000fe20000004100 */
[----:B------:R-:W-:Y:S02]  /*30d0*/  FFMA.FTZ R122, R230, R196, R122 ;  /* 0x000000c4e67a7223 */ /* 0x000fe4000001007a */
[----:B------:R-:W-:Y:S02]  /*30e0*/  FADD.FTZ R90, R90, R200 ;  /* 0x000000c85a5a7221 */ /* 0x000fe40000010000 */
[----:B------:R-:W-:Y:S02]  /*30f0*/  FFMA.FTZ R58, R230, R200, R58 ;  /* 0x000000c8e63a7223 */ /* 0x000fe4000001003a */
[----:B------:R-:W-:Y:S02]  /*3100*/  FADD.FTZ R155, R155, R197 ;  /* 0x000000c59b9b7221 */ /* 0x000fe40000010000 */
[----:B------:R-:W-:-:S02]  /*3110*/  FADD.FTZ R91, R91, R201 ;  /* 0x000000c95b5b7221 */ /* 0x000fc40000010000 */
[----:B--2---:R-:W-:Y:S02]  /*3120*/  FMUL.FTZ R204, R236, R196 ;  /* 0x000000c4eccc7220 */ /* 0x004fe40000410000 */
[----:B------:R-:W-:Y:S02]  /*3130*/  FMUL.FTZ R196, R222, R197 ;  /* 0x000000c5dec47220 */ /* 0x000fe40000410000 */
[----:B------:R-:W-:-:S05]  /*3140*/  FFMA.FTZ R205, R223, R200, R204 ;  /* 0x000000c8dfcd7223 */ /* 0x000fca00000100cc */
[----:B------:R0:W-:Y:S01]  /*3150*/  STL [R1+0x38], R205 ;  /* 0x000038cd01007387 */ /* 0x0001e20000100800 */
[----:B---3--:R-:W-:-:S03]  /*3160*/  FFMA.FTZ R204, R214, R201, R196 ;  /* 0x000000c9d6cc7223 */ /* 0x008fc600000100c4 */
[----:B------:R-:W2:Y:S01]  /*3170*/  LDL R236, [R1+0x70] ;  /* 0x0000700001ec7983 */ /* 0x000ea20000100800 */
[----:B------:R-:W-:Y:S01]  /*3180*/  HADD2.F32 R196, -RZ, R198.H0_H0 ;  /* 0x200000c6ffc47230 */ /* 0x000fe20000004100 */
[----:B------:R-:W-:Y:S02]  /*3190*/  FMUL.FTZ R223, R2, R207 ;  /* 0x000000cf02df7220 */ /* 0x000fe40000410000 */
[----:B------:R-:W3:Y:S02]  /*31a0*/  LDL R214, [R1+0x74] ;  /* 0x0000740001d67983 */ /* 0x000ee40000100800 */
[----:B----4-:R-:W-:Y:S02]  /*31b0*/  FMUL.FTZ R200, R211, R196 ;  /* 0x000000c4d3c87220 */ /* 0x010fe40000410000 */
[----:B------:R0:W-:Y:S01]  /*31c0*/  STL [R1+0x1c], R204 ;  /* 0x00001ccc01007387 */ /* 0x0001e20000100800 */
[----:B------:R-:W-:Y:S01]  /*31d0*/  FFMA.FTZ R123, R223, R197, R123 ;  /* 0x000000c5df7b7223 */ /* 0x000fe2000001007b */
[----:B------:R-:W-:-:S02]  /*31e0*/  HADD2.F32 R197, -RZ, R202.H0_H0 ;  /* 0x200000caffc57230 */ /* 0x000fc40000004100 */
[----:B------:R-:W4:Y:S01]  /*31f0*/  LDL R211, [R1+0x68] ;  /* 0x0000680001d37983 */ /* 0x000f220000100800 */
[----:B------:R-:W-:-:S03]  /*3200*/  FMUL.FTZ R222, R2, R208 ;  /* 0x000000d002de7220 */ /* 0x000fc60000410000 */
[----:B------:R-:W4:Y:S01]  /*3210*/  LDL R208, [R1+0x6c] ;  /* 0x00006c0001d07983 */ /* 0x000f220000100800 */
[----:B------:R-:W-:-:S03]  /*3220*/  FFMA.FTZ R59, R223, R201, R59 ;  /* 0x000000c9df3b7223 */ /* 0x000fc6000001003b */
[----:B------:R-:W4:Y:S01]  /*3230*/  LDL R207, [R1+0x60] ;  /* 0x0000600001cf7983 */ /* 0x000f220000100800 */
[----:B------:R-:W-:-:S03]  /*3240*/  FFMA.FTZ R201, R206, R197, R200 ;  /* 0x000000c5cec97223 */ /* 0x000fc600000100c8 */
[----:B------:R-:W4:Y:S01]  /*3250*/  LDL R206, [R1+0x64] ;  /* 0x0000640001ce7983 */ /* 0x000f220000100800 */
[----:B------:R-:W-:Y:S02]  /*3260*/  FADD.FTZ R220, R220, R218 ;  /* 0x000000dadcdc7221 */ /* 0x000fe40000010000 */
[----:B------:R-:W-:Y:S01]  /*3270*/  FFMA.FTZ R219, R239, R218, R219 ;  /* 0x000000daefdb7223 */ /* 0x000fe200000100db */
[----:B------:R-:W-:Y:S01]  /*3280*/  HADD2.F32 R198, -RZ, R198.H1_H1 ;  /* 0x300000c6ffc67230 */ /* 0x000fe20000004100 */
[----:B------:R-:W-:Y:S02]  /*3290*/  FADD.FTZ R220, R220, R209 ;  /* 0x000000d1dcdc7221 */ /* 0x000fe40000010000 */
[----:B------:R-:W-:Y:S01]  /*32a0*/  FFMA.FTZ R219, R235, R209, R219 ;  /* 0x000000d1ebdb7223 */ /* 0x000fe200000100db */
[----:B------:R0:W-:Y:S01]  /*32b0*/  STL [R1+0x10], R201 ;  /* 0x000010c901007387 */ /* 0x0001e20000100800 */
        /* <DEDUP_REMOVED lines=16> */
[----:B------:R-:W-:Y:S02]  /*33c0*/  FADD.FTZ R94, R94, R250 ;  /* 0x000000fa5e5e7221 */ /* 0x000fe40000010000 */
[----:B------:R-:W-:Y:S02]  /*33d0*/  FMUL.FTZ R216, R2, R216 ;  /* 0x000000d802d87220 */ /* 0x000fe40000410000 */
[----:B------:R-:W-:-:S02]  /*33e0*/  FADD.FTZ R93, R93, R202 ;  /* 0x000000ca5d5d7221 */ /* 0x000fc40000010000 */
[----:B------:R-:W-:Y:S02]  /*33f0*/  FFMA.FTZ R61, R9, R202, R61 ;  /* 0x000000ca093d7223 */ /* 0x000fe4000001003d */
[----:B------:R-:W-:Y:S02]  /*3400*/  FADD.FTZ R157, R157, R198 ;  /* 0x000000c69d9d7221 */ /* 0x000fe40000010000 */
[----:B------:R-:W-:Y:S02]  /*3410*/  FFMA.FTZ R125, R9, R198, R125 ;  /* 0x000000c6097d7223 */ /* 0x000fe4000001007d */
        /* <DEDUP_REMOVED lines=10> */
[-C--:B------:R-:W-:Y:S02]  /*34c0*/  FFMA.FTZ R62, R214, R250.reuse, R62 ;  /* 0x000000fad63e7223 */ /* 0x080fe4000001003e */
[----:B------:R-:W-:-:S02]  /*34d0*/  FFMA.FTZ R250, R208, R250, R197 ;  /* 0x000000fad0fa7223 */ /* 0x000fc400000100c5 */
[----:B------:R-:W-:Y:S02]  /*34e0*/  FFMA.FTZ R219, R9, R251, R219 ;  /* 0x000000fb09db7223 */ /* 0x000fe400000100db */
[----:B------:R-:W-:Y:S02]  /*34f0*/  FMUL.FTZ R246, R207, R199 ;  /* 0x000000c7cff67220 */ /* 0x000fe40000410000 */
[----:B------:R-:W-:Y:S02]  /*3500*/  FADD.FTZ R220, R220, R250 ;  /* 0x000000fadcdc7221 */ /* 0x000fe40000010000 */
[----:B------:R-:W-:Y:S02]  /*3510*/  FFMA.FTZ R246, R206, R203, R246 ;  /* 0x000000cbcef67223 */ /* 0x000fe400000100f6 */
[C---:B------:R-:W-:Y:S02]  /*3520*/  FFMA.FTZ R219, R214.reuse, R250, R219 ;  /* 0x000000fad6db7223 */ /* 0x040fe400000100db */
[----:B------:R-:W-:-:S02]  /*3530*/  FFMA.FTZ R126, R214, R196, R126 ;  /* 0x000000c4d67e7223 */ /* 0x000fc4000001007e */
[----:B------:R-:W-:Y:S02]  /*3540*/  FADD.FTZ R220, R220, R246 ;  /* 0x000000f6dcdc7221 */ /* 0x000fe40000010000 */
[----:B------:R-:W-:Y:S02]  /*3550*/  FFMA.FTZ R219, R216, R246, R219 ;  /* 0x000000f6d8db7223 */ /* 0x000fe400000100db */
.L_x_1503:
[----:B0-----:R-:W-:Y:S05]  /*3560*/  BSYNC B1 ;  /* 0x0000000000017941 */ /* 0x001fea0003800000 */
.L_x_1502:
[----:B------:R-:W-:Y:S05]  /*3570*/  BRA.DIV ~URZ, `(.L_x_1504) ;  /* 0x000041427f007947 */ /* 0x000fea000b800000 */
[----:B------:R0:W1:Y:S02]  /*3580*/  SHFL.BFLY PT, R199, R220, 0x1, 0x1f ;  /* 0x0c201f00dcc77f89 */ /* 0x00006400000e0000 */
.L_x_1529:
        /* <DEDUP_REMOVED lines=18> */
.L_x_1530:
        /* <DEDUP_REMOVED lines=48> */
[----:B------:R-:W-:-:S03]  /*39b0*/  @P2 F2FP.PACK_AB R196, RZ, R196 ;  /* 0x000000c4ffc4223e */ /* 0x000fc600000000ff */
        /* <DEDUP_REMOVED lines=11> */
[----:B------:R-:W-:Y:S01]  /*3a70*/  @P2 F2FP.PACK_AB R196, RZ, R207 ;  /* 0x000000cfffc4223e */ /* 0x000fe200000000ff */
[----:B------:R-:W-:-:S04]  /*3a80*/  FFMA.FTZ R207, R215, R203, R197 ;  /* 0x000000cbd7cf7223 */ /* 0x000fc800000100c5 */
[----:B------:R-:W-:Y:S02]  /*3a90*/  FADD.FTZ R207, R210, -R207 ;  /* 0x800000cfd2cf7221 */ /* 0x000fe40000010000 */
[----:B------:R-:W-:Y:S02]  /*3aa0*/  @P3 FADD.FTZ R206, R24, R206 ;  /* 0x000000ce18ce3221 */ /* 0x000fe40000010000 */
[----:B------:R-:W-:Y:S01]  /*3ab0*/  FMUL.FTZ R207, R2, R207 ;  /* 0x000000cf02cf7220 */ /* 0x000fe20000410000 */
[----:B------:R-:W-:Y:S02]  /*3ac0*/  @P2 F2FP.PACK_AB R199, RZ, R199 ;  /* 0x000000c7ffc7223e */ /* 0x000fe400000000ff */
        /* <DEDUP_REMOVED lines=10> */
[----:B------:R-:W-:Y:S02]  /*3b70*/  @P2 F2FP.PACK_AB R199, RZ, R199 ;  /* 0x000000c7ffc7223e */ /* 0x000fe400000000ff */
[----:B------:R-:W-:-:S02]  /*3b80*/  @P2 FSEL R196, R207, RZ, P5 ;  /* 0x000000ffcfc42208 */ /* 0x000fc40002800000 */
[----:B------:R-:W-:Y:S02]  /*3b90*/  @P2 PRMT R102, R199, 0x7610, R102 ;  /* 0x00007610c7662816 */ /* 0x000fe40000000066 */
[----:B------:R-:W-:-:S04]  /*3ba0*/  @P2 F2FP.PACK_AB R196, RZ, R196 ;  /* 0x000000c4ffc4223e */ /* 0x000fc800000000ff */
[----:B------:R-:W-:Y:S02]  /*3bb0*/  @P2 PRMT R102, R102, 0x5410, R196 ;  /* 0x0000541066662816 */ /* 0x000fe400000000c4 */
[----:B------:R-:W-:-:S04]  /*3bc0*/  MOV R196, R16 ;  /* 0x0000001000c47202 */ /* 0x000fc80000000f00 */
[----:B------:R-:W-:Y:S01]  /*3bd0*/  LOP3.LUT P5, RZ, R196, 0xff, RZ, 0xc0, !PT ;  /* 0x000000ffc4ff7812 */ /* 0x000fe200078ac0ff */
[-CC-:B------:R-:W-:Y:S01]  /*3be0*/  FFMA.FTZ R196, R4, R203.reuse, R197.reuse ;  /* 0x000000cb04c47223 */ /* 0x180fe200000100c5 */
[----:B------:R-:W-:Y:S01]  /*3bf0*/  @P2 LOP3.LUT P6, RZ, R15, 0xff0000, RZ, 0xc0, !PT ;  /* 0x00ff00000fff2812 */ /* 0x000fe200078cc0ff */
[----:B------:R-:W-:Y:S01]  /*3c00*/  FFMA.FTZ R197, R238, R203, R197 ;  /* 0x000000cbeec57223 */ /* 0x000fe200000100c5 */
[----:B------:R-:W-:-:S03]  /*3c10*/  @P2 F2FP.PACK_AB R200, RZ, R200 ;  /* 0x000000c8ffc8223e */ /* 0x000fc600000000ff */
        /* <DEDUP_REMOVED lines=11> */
[----:B------:R-:W-:-:S04]  /*3cd0*/  @P2 F2FP.PACK_AB R196, RZ, R196 ;  /* 0x000000c4ffc4223e */ /* 0x000fc800000000ff */
        /* <DEDUP_REMOVED lines=17> */
[----:B------:R-:W-:Y:S01]  /*3df0*/  FMUL.FTZ R204, R200, c[0x0][0x1e8] ;  /* 0x00007a00c8cc7a20 */ /* 0x000fe20000410000 */
[----:B------:R-:W-:Y:S01]  /*3e00*/  F2FP.PACK_AB R196, R201, R196 ;  /* 0x000000c4c9c4723e */ /* 0x000fe200000000ff */
[----:B------:R-:W-:Y:S01]  /*3e10*/  HFMA2.MMA R201, -RZ, RZ, 0, 9.5367431640625e-07 ;  /* 0x00000010ffc97435 */ /* 0x000fe200000001ff */
[----:B------:R-:W-:Y:S02]  /*3e20*/  FSEL R199, R199, RZ, P3 ;  /* 0x000000ffc7c77208 */ /* 0x000fe40001800000 */
[----:B------:R-:W-:-:S04]  /*3e30*/  LOP3.LUT P3, RZ, R17, 0xff000000, RZ, 0xc0, !PT ;  /* 0xff00000011ff7812 */ /* 0x000fc8000786c0ff */
[----:B------:R-:W-:Y:S02]  /*3e40*/  FSEL R200, R204, RZ, P3 ;  /* 0x000000ffccc87208 */ /* 0x000fe40001800000 */
[----:B------:R-:W-:Y:S02]  /*3e50*/  F2FP.PACK_AB R198, R207, R198 ;  /* 0x000000c6cfc6723e */ /* 0x000fe400000000ff */
[----:B------:R-:W-:Y:S01]  /*3e60*/  F2FP.PACK_AB R199, R200, R199 ;  /* 0x000000c7c8c7723e */ /* 0x000fe200000000ff */
[----:B------:R-:W-:Y:S01]  /*3e70*/  IMAD.WIDE.U32 R200, R3, R201, c[0x0][0x248] ;  /* 0x0000920003c87625 */ /* 0x000fe200078e00c9 */
[----:B------:R-:W-:Y:S02]  /*3e80*/  F2FP.PACK_AB R197, R205, R197 ;  /* 0x000000c5cdc5723e */ /* 0x000fe400000000ff */
[----:B------:R-:W-:-:S03]  /*3e90*/  @P2 LOP3.LUT P3, RZ, R15, 0xff000000, RZ, 0xc0, !PT ;  /* 0xff0000000fff2812 */ /* 0x000fc6000786c0ff */
[----:B------:R0:W-:Y:S02]  /*3ea0*/  STG.E.128 [R200.64], R196 ;  /* 0x000000c4c8007986 */ /* 0x0001e4000c101d04 */
[----:B0-----:R-:W-:-:S04]  /*3eb0*/  @P2 FSEL R196, R204, RZ, P3 ;  /* 0x000000ffccc42208 */ /* 0x001fc80001800000 */
[----:B------:R-:W-:-:S04]  /*3ec0*/  @P2 F2FP.PACK_AB R196, RZ, R196 ;  /* 0x000000c4ffc4223e */ /* 0x000fc800000000ff */
[----:B------:R-:W-:Y:S02]  /*3ed0*/  @P2 PRMT R103, R103, 0x5410, R196 ;  /* 0x0000541067672816 */ /* 0x000fe400000000c4 */
[----:B------:R-:W-:-:S04]  /*3ee0*/  @P2 LEA R196, P3, R3, c[0x0][0x250], 0x4 ;  /* 0x0000940003c42a11 */ /* 0x000fc800078620ff */
[----:B------:R-:W-:-:S05]  /*3ef0*/  @P2 LEA.HI.X R197, R3, c[0x0][0x254], RZ, 0x4, P3 ;  /* 0x0000950003c52a11 */ /* 0x000fca00018f24ff */
[----:B------:R0:W-:Y:S01]  /*3f00*/  @P2 STG.E.128 [R196.64], R100 ;  /* 0x00000064c4002986 */ /* 0x0001e2000c101d04 */
[----:B------:R-:W-:-:S03]  /*3f10*/  IADD3 R3, R3, 0x20, RZ ;  /* 0x0000002003037810 */ /* 0x000fc60007ffe0ff */
.L_x_1507:
[----:B------:R-:W-:Y:S05]  /*3f20*/  BSYNC B1 ;  /* 0x0000000000017941 */ /* 0x000fea0003800000 */
.L_x_1506:
        /* <DEDUP_REMOVED lines=130> */
.L_x_1509:
[----:B------:R-:W-:Y:S05]  /*4750*/  BSYNC B1 ;  /* 0x0000000000017941 */ /* 0x000fea0003800000 */
.L_x_1508:
        /* <DEDUP_REMOVED lines=54> */
[----:B------:R-:W-:Y:S01]  /*4ac0*/  @P2 F2FP.PACK_AB R196, RZ, R207 ;  /* 0x000000cfffc4223e */ /* 0x000fe200000000ff */
[----:B------:R-:W-:Y:S02]  /*4ad0*/  FFMA.FTZ R207, R7, R203, R197 ;  /* 0x000000cb07cf7223 */ /* 0x000fe400000100c5 */
[----:B------:R-:W-:Y:S01]  /*4ae0*/  @P3 FADD.FTZ R206, R180, R206 ;  /* 0x000000ceb4ce3221 */ /* 0x000fe20000010000 */
[----:B------:R-:W-:Y:S02]  /*4af0*/  @P2 F2FP.PACK_AB R199, RZ, R199 ;  /* 0x000000c7ffc7223e */ /* 0x000fe400000000ff */
[----:B------:R-:W-:Y:S02]  /*4b00*/  @P2 LOP3.LUT P5, RZ, R13, 0xff, RZ, 0xc0, !PT ;  /* 0x000000ff0dff2812 */ /* 0x000fe400078ac0ff */
[C---:B------:R-:W-:Y:S01]  /*4b10*/  SEL R96, R206.reuse, R96, P4 ;  /* 0x00000060ce607207 */ /* 0x040fe20002000000 */
[----:B------:R-:W-:Y:S01]  /*4b20*/  FMUL.FTZ R206, R206, c[0x0][0x1e8] ;  /* 0x00007a00cece7a20 */ /* 0x000fe20000410000 */
[----:B------:R-:W-:-:S04]  /*4b30*/  @P2 PRMT R101, R199, 0x7610, R101 ;  /* 0x00007610c7652816 */ /* 0x000fc80000000065 */
[----:B------:R-:W-:Y:S02]  /*4b40*/  @P2 FSEL R199, R206, RZ, P5 ;  /* 0x000000ffcec72208 */ /* 0x000fe40002800000 */
[----:B------:R-:W-:Y:S02]  /*4b50*/  @P2 LOP3.LUT P5, RZ, R13, 0xff00, RZ, 0xc0, !PT ;  /* 0x0000ff000dff2812 */ /* 0x000fe400078ac0ff */
[----:B------:R-:W-:Y:S02]  /*4b60*/  @P2 PRMT R101, R101, 0x5410, R196 ;  /* 0x0000541065652816 */ /* 0x000fe400000000c4 */
[----:B------:R-:W-:-:S04]  /*4b70*/  @P2 F2FP.PACK_AB R199, RZ, R199 ;  /* 0x000000c7ffc7223e */ /* 0x000fc800000000ff */
[----:B------:R-:W-:Y:S02]  /*4b80*/  @P2 PRMT R102, R199, 0x7610, R102 ;  /* 0x00007610c7662816 */ /* 0x000fe40000000066 */
[----:B------:R-:W-:Y:S02]  /*4b90*/  @P2 LOP3.LUT P6, RZ, R13, 0xff0000, RZ, 0xc0, !PT ;  /* 0x00ff00000dff2812 */ /* 0x000fe400078cc0ff */
[----:B------:R-:W-:-:S04]  /*4ba0*/  @P2 F2FP.PACK_AB R200, RZ, R200 ;  /* 0x000000c8ffc8223e */ /* 0x000fc800000000ff */
[----:B------:R-:W-:Y:S01]  /*4bb0*/  @P2 PRMT R100, R100, 0x5410, R200 ;  /* 0x0000541064642816 */ /* 0x000fe200000000c8 */
[----:B---3--:R-:W-:-:S04]  /*4bc0*/  FADD.FTZ R207, R209, -R207 ;  /* 0x800000cfd1cf7221 */ /* 0x008fc80000010000 */
[----:B------:R-:W-:-:S04]  /*4bd0*/  FMUL.FTZ R207, R2, R207 ;  /* 0x000000cf02cf7220 */ /* 0x000fc80000410000 */
[----:B------:R-:W-:-:S05]  /*4be0*/  @P3 FADD.FTZ R207, R181, R207 ;  /* 0x000000cfb5cf3221 */ /* 0x000fca0000010000 */
[C---:B------:R-:W-:Y:S01]  /*4bf0*/  SEL R97, R207.reuse, R97, P4 ;  /* 0x00000061cf617207 */ /* 0x040fe20002000000 */
[----:B------:R-:W-:-:S05]  /*4c00*/  FMUL.FTZ R207, R207, c[0x0][0x1e8] ;  /* 0x00007a00cfcf7a20 */ /* 0x000fca0000410000 */
[----:B------:R-:W-:-:S04]  /*4c10*/  @P2 FSEL R196, R207, RZ, P5 ;  /* 0x000000ffcfc42208 */ /* 0x000fc80002800000 */
[----:B------:R-:W-:-:S04]  /*4c20*/  @P2 F2FP.PACK_AB R196, RZ, R196 ;  /* 0x000000c4ffc4223e */ /* 0x000fc800000000ff */
        /* <DEDUP_REMOVED lines=13> */
[----:B------:R-:W-:Y:S01]  /*4d00*/  @P2 F2FP.PACK_AB R196, RZ, R196 ;  /* 0x000000c4ffc4223e */ /* 0x000fe200000000ff */
        /* <DEDUP_REMOVED lines=38> */
.L_x_1511:
[----:B------:R-:W-:Y:S05]  /*4f70*/  BSYNC B1 ;  /* 0x0000000000017941 */ /* 0x000fea0003800000 */
.L_x_1510:
        /* <DEDUP_REMOVED lines=38> */
[----:B------:R-:W-:Y:S01]  /*51e0*/  @P2 F2FP.PACK_AB R202, RZ, R202 ;  /* 0x000000caffca223e */ /* 0x000fe200000000ff */
        /* <DEDUP_REMOVED lines=15> */
[----:B------:R-:W-:Y:S02]  /*52e0*/  @P2 F2FP.PACK_AB R199, RZ, R199 ;  /* 0x000000c7ffc7223e */ /* 0x000fe400000000ff */
[----:B------:R-:W-:-:S02]  /*52f0*/  @P2 LOP3.LUT P3, RZ, R22, 0xff000000, RZ, 0xc0, !PT ;  /* 0xff00000016ff2812 */ /* 0x000fc4000786c0ff */
[----:B------:R-:W-:Y:S02]  /*5300*/  @P2 PRMT R100, R199, 0x7610, R100 ;  /* 0x00007610c7642816 */ /* 0x000fe40000000064 */
[C---:B------:R-:W-:Y:S01]  /*5310*/  SEL R96, R204.reuse, R96, P4 ;  /* 0x00000060cc607207 */ /* 0x040fe20002000000 */
[----:B------:R-:W-:Y:S01]  /*5320*/  FMUL.FTZ R204, R204, c[0x0][0x1e8] ;  /* 0x00007a00cccc7a20 */ /* 0x000fe20000410000 */
[----:B------:R-:W-:Y:S02]  /*5330*/  @P2 FSEL R199, R202, RZ, P3 ;  /* 0x000000ffcac72208 */ /* 0x000fe40001800000 */
[----:B------:R-:W-:Y:S02]  /*5340*/  @P2 F2FP.PACK_AB R196, RZ, R196 ;  /* 0x000000c4ffc4223e */ /* 0x000fe400000000ff */
[----:B------:R-:W-:Y:S02]  /*5350*/  @P2 LOP3.LUT P3, RZ, R23, 0xff, RZ, 0xc0, !PT ;  /* 0x000000ff17ff2812 */ /* 0x000fe4000786c0ff */
[----:B------:R-:W-:-:S02]  /*5360*/  @P2 PRMT R100, R100, 0x5410, R196 ;  /* 0x0000541064642816 */ /* 0x000fc400000000c4 */
        /* <DEDUP_REMOVED lines=12> */
[----:B------:R-:W-:-:S04]  /*5430*/  @P2 F2FP.PACK_AB R196, RZ, R196 ;  /* 0x000000c4ffc4223e */ /* 0x000fc800000000ff */
[----:B------:R-:W-:Y:S01]  /*5440*/  @P2 PRMT R102, R102, 0x5410, R196 ;  /* 0x0000541066662816 */ /* 0x000fe200000000c4 */
[----:B------:R-:W-:-:S04]  /*5450*/  FFMA.FTZ R196, R214, R203, R197 ;  /* 0x000000cbd6c47223 */ /* 0x000fc800000100c5 */
[----:B------:R-:W-:Y:S01]  /*5460*/  FADD.FTZ R196, R250, -R196 ;  /* 0x800000c4fac47221 */ /* 0x000fe20000010000 */
[----:B------:R-:W-:-:S03]  /*5470*/  @P2 F2FP.PACK_AB R199, RZ, R199 ;  /* 0x000000c7ffc7223e */ /* 0x000fc600000000ff */
        /* <DEDUP_REMOVED lines=31> */
[----:B------:R-:W-:Y:S02]  /*5670*/  HFMA2.MMA R201, -RZ, RZ, 0, 9.5367431640625e-07 ;  /* 0x00000010ffc97435 */ /* 0x000fe400000001ff */
[----:B------:R-:W-:Y:S02]  /*5680*/  FSEL R199, R199, RZ, P3 ;  /* 0x000000ffc7c77208 */ /* 0x000fe40001800000 */
[----:B------:R-:W-:Y:S02]  /*5690*/  LOP3.LUT P3, RZ, R213, 0xff000000, RZ, 0xc0, !PT ;  /* 0xff000000d5ff7812 */ /* 0x000fe4000786c0ff */
[----:B------:R-:W-:-:S02]  /*56a0*/  F2FP.PACK_AB R196, R200, R196 ;  /* 0x000000c4c8c4723e */ /* 0x000fc400000000ff */
[----:B------:R-:W-:Y:S02]  /*56b0*/  FSEL R200, R2, RZ, P3 ;  /* 0x000000ff02c87208 */ /* 0x000fe40001800000 */
[----:B------:R-:W-:Y:S02]  /*56c0*/  F2FP.PACK_AB R198, R205, R198 ;  /* 0x000000c6cdc6723e */ /* 0x000fe400000000ff */
[----:B------:R-:W-:Y:S01]  /*56d0*/  F2FP.PACK_AB R199, R200, R199 ;  /* 0x000000c7c8c7723e */ /* 0x000fe200000000ff */
[----:B------:R-:W-:Y:S01]  /*56e0*/  IMAD.WIDE.U32 R200, R3, R201, c[0x0][0x248] ;  /* 0x0000920003c87625 */ /* 0x000fe200078e00c9 */
[----:B------:R-:W-:Y:S02]  /*56f0*/  F2FP.PACK_AB R197, R202, R197 ;  /* 0x000000c5cac5723e */ /* 0x000fe400000000ff */
[----:B------:R-:W-:-:S03]  /*5700*/  @P2 LOP3.LUT P3, RZ, R23, 0xff000000, RZ, 0xc0, !PT ;  /* 0xff00000017ff2812 */ /* 0x000fc6000786c0ff */
[----:B------:R0:W-:Y:S02]  /*5710*/  STG.E.128 [R200.64], R196 ;  /* 0x000000c4c8007986 */ /* 0x0001e4000c101d04 */
[----:B0-----:R-:W-:Y:S02]  /*5720*/  @P2 FSEL R196, R2, RZ, P3 ;  /* 0x000000ff02c42208 */ /* 0x001fe40001800000 */
[C---:B------:R-:W-:Y:S02]  /*5730*/  @P2 LEA R2, P3, R3.reuse, c[0x0][0x250], 0x4 ;  /* 0x0000940003022a11 */ /* 0x040fe400078620ff */
[----:B------:R-:W-:Y:S02]  /*5740*/  @P2 F2FP.PACK_AB R196, RZ, R196 ;  /* 0x000000c4ffc4223e */ /* 0x000fe400000000ff */
[----:B------:R-:W-:Y:S02]  /*5750*/  @P2 LEA.HI.X R3, R3, c[0x0][0x254], RZ, 0x4, P3 ;  /* 0x0000950003032a11 */ /* 0x000fe400018f24ff */
[----:B------:R-:W-:-:S05]  /*5760*/  @P2 PRMT R103, R103, 0x5410, R196 ;  /* 0x0000541067672816 */ /* 0x000fca00000000c4 */
[----:B------:R0:W-:Y:S02]  /*5770*/  @P2 STG.E.128 [R2.64], R100 ;  /* 0x0000006402002986 */ /* 0x0001e4000c101d04 */
.L_x_1513:
[----:B------:R-:W-:Y:S05]  /*5780*/  BSYNC B1 ;  /* 0x0000000000017941 */ /* 0x000fea0003800000 */
.L_x_1512:
[----:B0----5:R-:W-:-:S04]  /*5790*/  MOV R2, c[0x0][0x160] ;  /* 0x0000580000027a02 */ /* 0x021fc80000000f00 */
[----:B------:R-:W-:-:S04]  /*57a0*/  LEA R0, R2, R0, 0x2 ;  /* 0x0000000002007211 */ /* 0x000fc800078e10ff */
[----:B------:R-:W-:-:S13]  /*57b0*/  ISETP.GE.AND P2, PT, R0, c[0x0][0x164], PT ;  /* 0x0000590000007a0c */ /* 0x000fda0003f46270 */
[----:B-12---:R-:W-:Y:S01]  /*57c0*/  @P2 CALL.REL.NOINC `(.L_x_1495) ;  /* 0x0000001000002944 */ /* 0x006fe20003c00000 */
[----:B------:R-:W-:Y:S05]  /*57d0*/  BRA `(.L_x_1514) ;  /* 0xffffb6e000007947 */ /* 0x000fea000383ffff */
.L_x_1495:
[----:B------:R-:W-:Y:S05]  /*57e0*/  BSYNC B0 ;  /* 0x0000000000007941 */ /* 0x000fea0003800000 */
.L_x_1494:
        /* <DEDUP_REMOVED lines=203> */
.L_x_1516:
[----:B------:R-:W-:Y:S05]  /*64a0*/  BSYNC B0 ;  /* 0x0000000000007941 */ /* 0x000fea0003800000 */
.L_x_1515:
        /* <DEDUP_REMOVED lines=161> */
.L_x_1518:
[----:B0-----:R-:W-:Y:S05]  /*6ec0*/  BSYNC B0 ;  /* 0x0000000000007941 */ /* 0x001fea0003800000 */
.L_x_1517:
        /* <DEDUP_REMOVED lines=23> */
.L_x_1520:
[----:B------:R-:W-:Y:S05]  /*7040*/  BSYNC B0 ;  /* 0x0000000000007941 */ /* 0x000fea0003800000 */
.L_x_1519:
        /* <DEDUP_REMOVED lines=23> */
.L_x_1522:
[----:B------:R-:W-:Y:S05]  /*71c0*/  BSYNC B0 ;  /* 0x0000000000007941 */ /* 0x000fea0003800000 */
.L_x_1521:
        /* <DEDUP_REMOVED lines=23> */
.L_x_1524:
[----:B------:R-:W-:Y:S05]  /*7340*/  BSYNC B0 ;  /* 0x0000000000007941 */ /* 0x000fea0003800000 */
.L_x_1523:
        /* <DEDUP_REMOVED lines=23> */
.L_x_1526:
[----:B------:R-:W-:Y:S05]  /*74c0*/  BSYNC B0 ;  /* 0x0000000000007941 */ /* 0x000fea0003800000 */
.L_x_1525:
        /* <DEDUP_REMOVED lines=23> */
.L_x_1528:
[----:B------:R-:W-:Y:S05]  /*7640*/  BSYNC B0 ;  /* 0x0000000000007941 */ /* 0x000fea0003800000 */
.L_x_1527:
[----:B------:R-:W-:Y:S05]  /*7650*/  @!P4 EXIT ;  /* 0x000000000000c94d */ /* 0x000fea0003800000 */
[----:B------:R-:W-:Y:S01]  /*7660*/  FADD.FTZ R93, R32, R93 ;  /* 0x0000005d205d7221 */ /* 0x000fe20000010000 */
[----:B------:R-:W-:Y:S04]  /*7670*/  STG.E [R10.64], R53 ;  /* 0x000000350a007986 */ /* 0x000fe8000c101904 */
[----:B------:R-:W-:Y:S04]  /*7680*/  STG.E [R8.64], R31 ;  /* 0x0000001f08007986 */ /* 0x000fe8000c101904 */
[----:B------:R-:W-:Y:S04]  /*7690*/  STG.E [R4.64], R93 ;  /* 0x0000005d04007986 */ /* 0x000fe8000c101904 */
[----:B------:R-:W-:Y:S01]  /*76a0*/  STG.E [R2.64], R19 ;  /* 0x0000001302007986 */ /* 0x000fe2000c101904 */
[----:B------:R-:W-:Y:S05]  /*76b0*/  EXIT ;  /* 0x000000000000794d */ /* 0x000fea0003800000 */
.L_x_1504:
[----:B------:R-:W-:Y:S01]  /*76c0*/  HFMA2.MMA R198, -RZ, RZ, 0, 5.9604644775390625e-08 ;  /* 0x00000001ffc67435 */ /* 0x000fe200000001ff */
[----:B------:R-:W-:-:S02]  /*76d0*/  MOV R197, R220 ;  /* 0x000000dc00c57202 */ /* 0x000fc40000000f00 */
[----:B------:R-:W-:Y:S02]  /*76e0*/  MOV R201, 0x1f ;  /* 0x0000001f00c97802 */ /* 0x000fe40000000f00 */
[----:B------:R-:W-:Y:S02]  /*76f0*/  MOV R200, 0xffffffff ;  /* 0xffffffff00c87802 */ /* 0x000fe40000000f00 */
[----:B------:R-:W-:Y:S02]  /*7700*/  MOV R196, 0x7720 ;  /* 0x0000772000c47802 */ /* 0x000fe40000000f00 */
[----:B-----5:R-:W-:Y:S05]  /*7710*/  CALL.REL.NOINC `($__internal_76_$__cuda_sm70_shflsync_bfly_p) ;  /* 0x0000046000007944 */ /* 0x020fea0003c00000 */
[----:B-1----:R-:W-:Y:S01]  /*7720*/  MOV R199, R198 ;  /* 0x000000c600c77202 */ /* 0x002fe20000000f00 */
[----:B------:R-:W-:Y:S05]  /*7730*/  BRA `(.L_x_1529) ;  /* 0xffffbe5000007947 */ /* 0x000fea000383ffff */
.L_x_1505:
[----:B------:R-:W-:Y:S01]  /*7740*/  HFMA2.MMA R198, -RZ, RZ, 0, 5.9604644775390625e-08 ;  /* 0x00000001ffc67435 */ /* 0x000fe200000001ff */
[----:B------:R-:W-:Y:S02]  /*7750*/  MOV R197, R219 ;  /* 0x000000db00c57202 */ /* 0x000fe40000000f00 */
[----:B------:R-:W-:Y:S02]  /*7760*/  MOV R201, 0x1f ;  /* 0x0000001f00c97802 */ /* 0x000fe40000000f00 */
[----:B------:R-:W-:-:S02]  /*7770*/  MOV R200, 0xffffffff ;  /* 0xffffffff00c87802 */ /* 0x000fc40000000f00 */
[----:B------:R-:W-:Y:S02]  /*7780*/  MOV R196, 0x77a0 ;  /* 0x000077a000c47802 */ /* 0x000fe40000000f00 */
[----:B01---5:R-:W-:Y:S05]  /*7790*/  CALL.REL.NOINC `($__internal_76_$__cuda_sm70_shflsync_bfly_p) ;  /* 0x000003e000007944 */ /* 0x023fea0003c00000 */
[----:B------:R-:W-:Y:S01]  /*77a0*/  FADD.FTZ R220, R199, R220 ;  /* 0x000000dcc7dc7221 */ /* 0x000fe20000010000 */
[----:B------:R-:W-:Y:S01]  /*77b0*/  MOV R201, 0x1f ;  /* 0x0000001f00c97802 */ /* 0x000fe20000000f00 */
[----:B-1----:R-:W-:Y:S01]  /*77c0*/  FADD.FTZ R219, R219, R198 ;  /* 0x000000c6dbdb7221 */ /* 0x002fe20000010000 */
[----:B------:R-:W-:Y:S01]  /*77d0*/  HFMA2.MMA R198, -RZ, RZ, 0, 1.1920928955078125e-07 ;  /* 0x00000002ffc67435 */ /* 0x000fe200000001ff */
[----:B------:R-:W-:Y:S02]  /*77e0*/  MOV R200, 0xffffffff ;  /* 0xffffffff00c87802 */ /* 0x000fe40000000f00 */
[----:B------:R-:W-:Y:S02]  /*77f0*/  MOV R197, R220 ;  /* 0x000000dc00c57202 */ /* 0x000fe40000000f00 */
[----:B------:R-:W-:Y:S02]  /*7800*/  MOV R196, 0x7820 ;  /* 0x0000782000c47802 */ /* 0x000fe40000000f00 */
[----:B------:R-:W-:Y:S05]  /*7810*/  CALL.REL.NOINC `($__internal_76_$__cuda_sm70_shflsync_bfly_p) ;  /* 0x0000036000007944 */ /* 0x000fea0003c00000 */
[----:B-1----:R-:W-:Y:S01]  /*7820*/  MOV R199, R198 ;  /* 0x000000c600c77202 */ /* 0x002fe20000000f00 */
[----:B------:R-:W-:Y:S01]  /*7830*/  HFMA2.MMA R198, -RZ, RZ, 0, 1.1920928955078125e-07 ;  /* 0x00000002ffc67435 */ /* 0x000fe200000001ff */
[----:B------:R-:W-:-:S02]  /*7840*/  MOV R197, R219 ;  /* 0x000000db00c57202 */ /* 0x000fc40000000f00 */
[----:B------:R-:W-:Y:S02]  /*7850*/  MOV R201, 0x1f ;  /* 0x0000001f00c97802 */ /* 0x000fe40000000f00 */
[----:B------:R-:W-:Y:S02]  /*7860*/  MOV R200, 0xffffffff ;  /* 0xffffffff00c87802 */ /* 0x000fe40000000f00 */
[----:B------:R-:W-:Y:S02]  /*7870*/  MOV R196, 0x7890 ;  /* 0x0000789000c47802 */ /* 0x000fe40000000f00 */
[----:B------:R-:W-:Y:S05]  /*7880*/  CALL.REL.NOINC `($__internal_76_$__cuda_sm70_shflsync_bfly_p) ;  /* 0x000002f000007944 */ /* 0x000fea0003c00000 */
[----:B------:R-:W-:Y:S01]  /*7890*/  FADD.FTZ R220, R199, R220 ;  /* 0x000000dcc7dc7221 */ /* 0x000fe20000010000 */
[----:B------:R-:W-:Y:S01]  /*78a0*/  MOV R201, 0x1f ;  /* 0x0000001f00c97802 */ /* 0x000fe20000000f00 */
[----:B-1----:R-:W-:Y:S01]  /*78b0*/  FADD.FTZ R219, R219, R198 ;  /* 0x000000c6dbdb7221 */ /* 0x002fe20000010000 */
[----:B------:R-:W-:Y:S01]  /*78c0*/  HFMA2.MMA R198, -RZ, RZ, 0, 2.384185791015625e-07 ;  /* 0x00000004ffc67435 */ /* 0x000fe200000001ff */
[----:B------:R-:W-:Y:S02]  /*78d0*/  MOV R200, 0xffffffff ;  /* 0xffffffff00c87802 */ /* 0x000fe40000000f00 */
[----:B------:R-:W-:-:S02]  /*78e0*/  MOV R197, R220 ;  /* 0x000000dc00c57202 */ /* 0x000fc40000000f00 */
[----:B------:R-:W-:Y:S02]  /*78f0*/  MOV R196, 0x7910 ;  /* 0x0000791000c47802 */ /* 0x000fe40000000f00 */
[----:B------:R-:W-:Y:S05]  /*7900*/  CALL.REL.NOINC `($__internal_76_$__cuda_sm70_shflsync_bfly_p) ;  /* 0x0000027000007944 */ /* 0x000fea0003c00000 */
[----:B-1----:R-:W-:Y:S01]  /*7910*/  MOV R199, R198 ;  /* 0x000000c600c77202 */ /* 0x002fe20000000f00 */
[----:B------:R-:W-:Y:S01]  /*7920*/  HFMA2.MMA R198, -RZ, RZ, 0, 2.384185791015625e-07 ;  /* 0x00000004ffc67435 */ /* 0x000fe200000001ff */
[----:B------:R-:W-:Y:S02]  /*7930*/  MOV R197, R219 ;  /* 0x000000db00c57202 */ /* 0x000fe40000000f00 */
[----:B------:R-:W-:Y:S02]  /*7940*/  MOV R201, 0x1f ;  /* 0x0000001f00c97802 */ /* 0x000fe40000000f00 */
[----:B------:R-:W-:Y:S02]  /*7950*/  MOV R200, 0xffffffff ;  /* 0xffffffff00c87802 */ /* 0x000fe40000000f00 */
[----:B------:R-:W-:Y:S02]  /*7960*/  MOV R196, 0x7980 ;  /* 0x0000798000c47802 */ /* 0x000fe40000000f00 */
[----:B------:R-:W-:Y:S05]  /*7970*/  CALL.REL.NOINC `($__internal_76_$__cuda_sm70_shflsync_bfly_p) ;  /* 0x0000020000007944 */ /* 0x000fea0003c00000 */
[----:B------:R-:W-:Y:S01]  /*7980*/  FADD.FTZ R220, R199, R220 ;  /* 0x000000dcc7dc7221 */ /* 0x000fe20000010000 */
[----:B------:R-:W-:Y:S01]  /*7990*/  MOV R201, 0x1f ;  /* 0x0000001f00c97802 */ /* 0x000fe20000000f00 */
[----:B-1----:R-:W-:Y:S01]  /*79a0*/  FADD.FTZ R219, R219, R198 ;  /* 0x000000c6dbdb7221 */ /* 0x002fe20000010000 */
[----:B------:R-:W-:Y:S01]  /*79b0*/  HFMA2.MMA R198, -RZ, RZ, 0, 4.76837158203125e-07 ;  /* 0x00000008ffc67435 */ /* 0x000fe200000001ff */
[----:B------:R-:W-:-:S02]  /*79c0*/  MOV R200, 0xffffffff ;  /* 0xffffffff00c87802 */ /* 0x000fc40000000f00 */
[----:B------:R-:W-:Y:S02]  /*79d0*/  MOV R197, R220 ;  /* 0x000000dc00c57202 */ /* 0x000fe40000000f00 */
[----:B------:R-:W-:Y:S02]  /*79e0*/  MOV R196, 0x7a00 ;  /* 0x00007a0000c47802 */ /* 0x000fe40000000f00 */
[----:B------:R-:W-:Y:S05]  /*79f0*/  CALL.REL.NOINC `($__internal_76_$__cuda_sm70_shflsync_bfly_p) ;  /* 0x0000018000007944 */ /* 0x000fea0003c00000 */
[----:B-1----:R-:W-:Y:S01]  /*7a00*/  MOV R199, R198 ;  /* 0x000000c600c77202 */ /* 0x002fe20000000f00 */
[----:B------:R-:W-:Y:S01]  /*7a10*/  HFMA2.MMA R198, -RZ, RZ, 0, 4.76837158203125e-07 ;  /* 0x00000008ffc67435 */ /* 0x000fe200000001ff */
[----:B------:R-:W-:Y:S02]  /*7a20*/  MOV R197, R219 ;  /* 0x000000db00c57202 */ /* 0x000fe40000000f00 */
[----:B------:R-:W-:Y:S02]  /*7a30*/  MOV R201, 0x1f ;  /* 0x0000001f00c97802 */ /* 0x000fe40000000f00 */
[----:B------:R-:W-:Y:S02]  /*7a40*/  MOV R200, 0xffffffff ;  /* 0xffffffff00c87802 */ /* 0x000fe40000000f00 */
[----:B------:R-:W-:-:S02]  /*7a50*/  MOV R196, 0x7a70 ;  /* 0x00007a7000c47802 */ /* 0x000fc40000000f00 */
[----:B------:R-:W-:Y:S05]  /*7a60*/  CALL.REL.NOINC `($__internal_76_$__cuda_sm70_shflsync_bfly_p) ;  /* 0x0000011000007944 */ /* 0x000fea0003c00000 */
[----:B------:R-:W-:Y:S01]  /*7a70*/  FADD.FTZ R220, R199, R220 ;  /* 0x000000dcc7dc7221 */ /* 0x000fe20000010000 */
[----:B------:R-:W-:Y:S01]  /*7a80*/  MOV R201, 0x1f ;  /* 0x0000001f00c97802 */ /* 0x000fe20000000f00 */
[----:B-1----:R-:W-:Y:S01]  /*7a90*/  FADD.FTZ R219, R219, R198 ;  /* 0x000000c6dbdb7221 */ /* 0x002fe20000010000 */
[----:B------:R-:W-:Y:S01]  /*7aa0*/  HFMA2.MMA R198, -RZ, RZ, 0, 9.5367431640625e-07 ;  /* 0x00000010ffc67435 */ /* 0x000fe200000001ff */
[----:B------:R-:W-:-:S02]  /*7ab0*/  MOV R200, 0xffffffff ;  /* 0xffffffff00c87802 */ /* 0x000fc40000000f00 */
[----:B------:R-:W-:Y:S02]  /*7ac0*/  MOV R197, R220 ;  /* 0x000000dc00c57202 */ /* 0x000fe40000000f00 */
[----:B------:R-:W-:Y:S02]  /*7ad0*/  MOV R196, 0x7af0 ;  /* 0x00007af000c47802 */ /* 0x000fe40000000f00 */
[----:B------:R-:W-:Y:S05]  /*7ae0*/  CALL.REL.NOINC `($__internal_76_$__cuda_sm70_shflsync_bfly_p) ;  /* 0x0000009000007944 */ /* 0x000fea0003c00000 */
[----:B-1----:R-:W-:Y:S01]  /*7af0*/  MOV R199, R198 ;  /* 0x000000c600c77202 */ /* 0x002fe20000000f00 */
[----:B------:R-:W-:Y:S01]  /*7b00*/  HFMA2.MMA R198, -RZ, RZ, 0, 9.5367431640625e-07 ;  /* 0x00000010ffc67435 */ /* 0x000fe200000001ff */
[----:B------:R-:W-:Y:S02]  /*7b10*/  MOV R197, R219 ;  /* 0x000000db00c57202 */ /* 0x000fe40000000f00 */
[----:B------:R-:W-:Y:S02]  /*7b20*/  MOV R201, 0x1f ;  /* 0x0000001f00c97802 */ /* 0x000fe40000000f00 */
[----:B------:R-:W-:Y:S02]  /*7b30*/  MOV R200, 0xffffffff ;  /* 0xffffffff00c87802 */ /* 0x000fe40000000f00 */
[----:B------:R-:W-:-:S02]  /*7b40*/  MOV R196, 0x7b60 ;  /* 0x00007b6000c47802 */ /* 0x000fc40000000f00 */
[----:B------:R-:W-:Y:S05]  /*7b50*/  CALL.REL.NOINC `($__internal_76_$__cuda_sm70_shflsync_bfly_p) ;  /* 0x0000002000007944 */ /* 0x000fea0003c00000 */
[----:B-1----:R-:W-:Y:S01]  /*7b60*/  MOV R196, R198 ;  /* 0x000000c600c47202 */ /* 0x002fe20000000f00 */
[----:B------:R-:W-:Y:S05]  /*7b70*/  BRA `(.L_x_1530) ;  /* 0xffffbb3000007947 */ /* 0x000fea000383ffff */
        .weak           $__internal_76_$__cuda_sm70_shflsync_bfly_p
        .type           $__internal_76_$__cuda_sm70_shflsync_bfly_p,@function
        .size           $__internal_76_$__cuda_sm70_shflsync_bfly_p,(.L_x_2614 - $__internal_76_$__cuda_sm70_shflsync_bfly_p)
$__internal_76_$__cuda_sm70_shflsync_bfly_p:
[----:B------:R-:W-:Y:S04]  /*7b80*/  WARPSYNC R200 ;  /* 0x000000c800007348 */ /* 0x000fe80003800000 */
[----:B------:R0:W1:Y:S02]  /*7b90*/  SHFL.BFLY PT, R198, R197, R198, R201 ;  /* 0x0c0000c6c5c67389 */ /* 0x00006400000e00c9 */
[----:B0-----:R-:W-:-:S06]  /*7ba0*/  HFMA2.MMA R197, -RZ, RZ, 0, 0 ;  /* 0x00000000ffc57435 */ /* 0x001fcc00000001ff */
[----:B------:R-:W-:Y:S05]  /*7bb0*/  RET.REL.NODEC R196 `(_ZN10layer_norm31ln_parallel_residual_bwd_kernelINS_13Kernel_traitsI6__halfS2_fS2_fjLj1024ELj1ELj4ELj1ELj16ENS_18Kernel_traits_baseILj1024ES2_S2_fS2_fjLj128EEEEELb1ELb0ELb0EEEvNS_9BwdParamsE) ;  /* 0xffff8440c4007950 */ /* 0x000fea0003c3ffff */
.L_x_1531:
        /* <DEDUP_REMOVED lines=12> */
.L_x_2614:


//--------------------- .text._ZN10layer_norm31ln_parallel_residual_bwd_kernelINS_13Kernel_traitsI6__halfS2_fS2_fjLj1024ELj1ELj4ELj1ELj16ENS_18Kernel_traits_baseILj1024ES2_S2_fS2_fjLj128EEEEELb1ELb0ELb1EEEvNS_9BwdParamsE --------------------------
	.section	.text._ZN10layer_norm31ln_parallel_residual_bwd_kernelINS_13Kernel_traitsI6__halfS2_fS2_fjLj1024ELj1ELj4ELj1ELj16ENS_18Kernel_traits_baseILj1024ES2_S2_fS2_fjLj128EEEEELb1ELb0ELb1EEEvNS_9BwdParamsE,"ax",@progbits
	.sectioninfo	@"SHI_REGISTERS=255"
	.align	128
        .global         _ZN10layer_norm31ln_parallel_residual_bwd_kernelINS_13Kernel_traitsI6__halfS2_fS2_fjLj1024ELj1ELj4ELj1ELj16ENS_18Kernel_traits_baseILj1024ES2_S2_fS2_fjLj128EEEEELb1ELb0ELb1EEEvNS_9BwdParamsE
        .type           _ZN10layer_norm31ln_parallel_residual_bwd_kernelINS_13Kernel_traitsI6__halfS2_fS2_fjLj1024ELj1ELj4ELj1ELj16ENS_18Kernel_traits_baseILj1024ES2_S2_fS2_fjLj128EEEEELb1ELb0ELb1EEEvNS_9BwdParamsE,@function
        .size           _ZN10layer_norm31ln_parallel_residual_bwd_kernelINS_13Kernel_traitsI6__halfS2_fS2_fjLj1024ELj1ELj4ELj1ELj16ENS_18Kernel_traits_baseILj1024ES2_S2_fS2_fjLj128EEEEELb1ELb0ELb1EEEvNS_9BwdParamsE,(.L_x_2615 - _ZN10layer_norm31ln_parallel_residual_bwd_kernelINS_13Kernel_traitsI6__halfS2_fS2_fjLj1024ELj1ELj4ELj1ELj16ENS_18Kernel_traits_baseILj1024ES2_S2_fS2_fjLj128EEEEELb1ELb0ELb1EEEvNS_9BwdParamsE)
        .other          _ZN10layer_norm31ln_parallel_residual_bwd_kernelINS_13Kernel_traitsI6__halfS2_fS2_fjLj1024ELj1ELj4ELj1ELj16ENS_18Kernel_traits_baseILj1024ES2_S2_fS2_fjLj128EEEEELb1ELb0ELb1EEEvNS_9BwdParamsE,@"STO_CUDA_ENTRY STV_DEFAULT"
_ZN10layer_norm31ln_parallel_residual_bwd_kernelINS_13Kernel_traitsI6__halfS2_fS2_fjLj1024ELj1ELj4ELj1ELj16ENS_18Kernel_traits_baseILj1024ES2_S2_fS2_fjLj128EEEEELb1ELb0ELb1EEEvNS_9BwdParamsE:
.text._ZN10layer_norm31ln_parallel_residual_bwd_kernelINS_13Kernel_traitsI6__halfS2_fS2_fjLj1024ELj1ELj4ELj1ELj16ENS_18Kernel_traits_baseILj1024ES2_S2_fS2_fjLj128EEEEELb1ELb0ELb1EEEvNS_9BwdParamsE:
        /* <DEDUP_REMOVED lines=75> */
.L_x_1533:
        /* <DEDUP_REMOVED lines=17> */
[----:B------:R-:W-:Y:S02]  /*05c0*/  HFMA2.MMA R219, -RZ, RZ, 0, 0 ;  /* 0x00000000ffdb7435 */ /* 0x000fe400000001ff */
        /* <DEDUP_REMOVED lines=167> */
[----:B------:R0:W-:Y:S04]  /*1040*/  STL [R1+0x3c], R2 ;  /* 0x00003c0201007387 */ /* 0x0001e80000100800 */
[----:B------:R1:W-:Y:S04]  /*1050*/  STL [R1+0x30], RZ ;  /* 0x000030ff01007387 */ /* 0x0003e80000100800 */
[----:B------:R1:W-:Y:S04]  /*1060*/  STL [R1+0x34], R0 ;  /* 0x0000340001007387 */ /* 0x0003e80000100800 */
        /* <DEDUP_REMOVED lines=28> */
[----:B01----:R-:W-:-:S02]  /*1230*/  CS2R R2, SRZ ;  /* 0x0000000000027805 */ /* 0x003fc4000001ff00 */
.L_x_1539:
[----:B------:R-:W0:Y:S01]  /*1240*/  S2R R0, SR_TID.X ;  /* 0x0000000000007919 */ /* 0x000e220000002100 */
[----:B------:R-:W-:Y:S01]  /*1250*/  IMAD R86, R181, c[0x0][0x168], RZ ;  /* 0x00005a00b5567a24 */ /* 0x000fe200078e02ff */
[----:B------:R-:W-:-:S02]  /*1260*/  MOV R90, 0x4 ;  /* 0x00000004005a7802 */ /* 0x000fc40000000f00 */
[----:B------:R-:W-:Y:S01]  /*1270*/  MOV R139, 0x20 ;  /* 0x00000020008b7802 */ /* 0x000fe20000000f00 */
[----:B------:R-:W2:Y:S01]  /*1280*/  LDL R208, [R1+0x12c] ;  /* 0x00012c0001d07983 */ /* 0x000ea20000100800 */
[----:B------:R-:W-:Y:S02]  /*1290*/  SHF.R.S32.HI R85, RZ, 0x1f, R86 ;  /* 0x0000001fff557819 */ /* 0x000fe40000011456 */
[----:B------:R-:W-:Y:S01]  /*12a0*/  MOV R138, 0x10 ;  /* 0x00000010008a7802 */ /* 0x000fe20000000f00 */
[----:B------:R-:W3:Y:S01]  /*12b0*/  LDL R202, [R1+0x130] ;  /* 0x0001300001ca7983 */ /* 0x000ee20000100800 */
[----:B------:R-:W-:Y:S01]  /*12c0*/  LEA.HI R86, R85, R86, RZ, 0x3 ;  /* 0x0000005655567211 */ /* 0x000fe200078f18ff */
[----:B------:R-:W-:Y:S02]  /*12d0*/  IMAD.WIDE R84, R181, R90, c[0x0][0x1a0] ;  /* 0x00006800b5547625 */ /* 0x000fe400078e025a */
[----:B------:R-:W4:Y:S04]  /*12e0*/  LDL R201, [R1+0x124] ;  /* 0x0001240001c97983 */ /* 0x000f280000100800 */
[----:B------:R1:W2:Y:S04]  /*12f0*/  LDG.E R198, [R84.64] ;  /* 0x0000000454c67981 */ /* 0x0002a8000c1e1900 */
[----:B------:R-:W3:Y:S01]  /*1300*/  LDL R204, [R1+0x128] ;  /* 0x0001280001cc7983 */ /* 0x000ee20000100800 */
[----:B0-----:R-:W-:-:S03]  /*1310*/  LOP3.LUT R0, R0, 0x1f, RZ, 0xc0, !PT ;  /* 0x0000001f00007812 */ /* 0x001fc600078ec0ff */
[----:B------:R-:W3:Y:S01]  /*1320*/  LDL R207, [R1+0x11c] ;  /* 0x00011c0001cf7983 */ /* 0x000ee20000100800 */
[----:B------:R-:W-:Y:S01]  /*1330*/  LEA.HI.SX32 R0, R86, R0, 0x1d ;  /* 0x0000000056007211 */ /* 0x000fe200078feaff */
[----:B------:R-:W-:Y:S01]  /*1340*/  IMAD.WIDE R90, R181, R90, c[0x0][0x1a8] ;  /* 0x00006a00b55a7625 */ /* 0x000fe200078e025a */
[----:B------:R-:W0:Y:S01]  /*1350*/  LDC.U8 R132, c[0x0][0x1f0] ;  /* 0x00007c00ff847b82 */ /* 0x000e220000000000 */
[----:B------:R-:W-:Y:S01]  /*1360*/  ISETP.NE.U32.AND P0, PT, RZ, c[0x0][0x250], PT ;  /* 0x00009400ff007a0c */ /* 0x000fe20003f05070 */
[----:B------:R-:W3:Y:S01]  /*1370*/  LDL R214, [R1+0x118] ;  /* 0x0001180001d67983 */ /* 0x000ee20000100800 */
[----:B------:R-:W-:-:S03]  /*1380*/  IMAD.WIDE.U32 R92, R0, R139, c[0x0][0x188] ;  /* 0x00006200005c7625 */ /* 0x000fc600078e008b */
[----:B------:R0:W3:Y:S01]  /*1390*/  LDG.E R189, [R90.64] ;  /* 0x000000045abd7981 */ /* 0x0000e2000c1e1900 */
[----:B-1----:R-:W-:-:S03]  /*13a0*/  IMAD.WIDE.U32 R84, R0, R138, c[0x0][0x210] ;  /* 0x0000840000547625 */ /* 0x002fc600078e008a */
[----:B------:R1:W3:Y:S01]  /*13b0*/  LDG.E.128 R128, [R92.64] ;  /* 0x000000045c807981 */ /* 0x0002e2000c1e1d00 */
[----:B------:R-:W-:-:S03]  /*13c0*/  IMAD.WIDE.U32 R88, R0, R138, c[0x0][0x208] ;  /* 0x0000820000587625 */ /* 0x000fc600078e008a */
[----:B------:R-:W4:Y:S04]  /*13d0*/  LDG.E.128 R84, [R84.64] ;  /* 0x0000000454547981 */ /* 0x000f28000c1e1d00 */
[----:B0-----:R-:W4:Y:S01]  /*13e0*/  LDG.E.128 R88, [R88.64] ;  /* 0x0000000458587981 */ /* 0x001f22000c1e1d00 */
[----:B------:R-:W-:Y:S02]  /*13f0*/  ISETP.NE.AND.EX P0, PT, RZ, c[0x0][0x254], PT, P0 ;  /* 0x00009500ff007a0c */ /* 0x000fe40003f05300 */
[----:B------:R-:W-:Y:S01]  /*1400*/  IADD3 R183, R0, 0x20, RZ ;  /* 0x0000002000b77810 */ /* 0x000fe20007ffe0ff */
[----:B-1----:R-:W4:Y:S01]  /*1410*/  LDG.E.128 R92, [R92.64+0x10] ;  /* 0x000010045c5c7981 */ /* 0x002f22000c1e1d00 */
[----:B------:R-:W-:Y:S02]  /*1420*/  ISETP.NE.AND P2, PT, R132, RZ, PT ;  /* 0x000000ff8400720c */ /* 0x000fe40003f45270 */
[----:B------:R-:W-:Y:S01]  /*1430*/  MOV R229, 0x8 ;  /* 0x0000000800e57802 */ /* 0x000fe20000000f00 */
[----:B------:R-:W4:Y:S04]  /*1440*/  LDL R212, [R1+0x10c] ;  /* 0x00010c0001d47983 */ /* 0x000f280000100800 */
[----:B------:R-:W4:Y:S02]  /*1450*/  LDL R211, [R1+0x104] ;  /* 0x0001040001d37983 */ /* 0x000f240000100800 */
[----:B------:R-:W-:-:S02]  /*1460*/  @P0 IMAD.WIDE.U32 R132, R183, R229, c[0x0][0x198] ;  /* 0x00006600b7840625 */ /* 0x000fc400078e00e5 */
[----:B------:R-:W4:Y:S04]  /*1470*/  LDL R210, [R1+0x108] ;  /* 0x0001080001d27983 */ /* 0x000f280000100800 */
[----:B------:R0:W5:Y:S04]  /*1480*/  @P0 LDG.E.64 R150, [R132.64] ;  /* 0x0000000484960981 */ /* 0x000168000c1e1b00 */
[----:B------:R-:W4:Y:S04]  /*1490*/  LDL R209, [R1+0xfc] ;  /* 0x0000fc0001d17983 */ /* 0x000f280000100800 */
[----:B0-----:R-:W4:Y:S01]  /*14a0*/  LDL R132, [R1+0x120] ;  /* 0x0001200001847983 */ /* 0x001f220000100800 */
[----:B--2---:R-:W-:-:S05]  /*14b0*/  FSEL R198, R198, RZ, !P2 ;  /* 0x000000ffc6c67208 */ /* 0x004fca0005000000 */
[--C-:B---3--:R-:W-:Y:S02]  /*14c0*/  FADD.FTZ R128, R128, -R198.reuse ;  /* 0x800000c680807221 */ /* 0x108fe40000010000 */
[----:B------:R-:W-:Y:S01]  /*14d0*/  FADD.FTZ R205, R130, -R198 ;  /* 0x800000c682cd7221 */ /* 0x000fe20000010000 */
[--C-:B----4-:R-:W-:Y:S01]  /*14e0*/  HADD2.F32 R130, -RZ, R84.reuse.H0_H0 ;  /* 0x20000054ff827230 */ /* 0x110fe20000004100 */
[----:B------:R-:W-:Y:S01]  /*14f0*/  FMUL.FTZ R200, R189, R128 ;  /* 0x00000080bdc87220 */ /* 0x000fe20000410000 */
[----:B------:R-:W-:Y:S02]  /*1500*/  HADD2.F32 R84, -RZ, R84.H1_H1 ;  /* 0x30000054ff547230 */ /* 0x000fe40000004100 */
[----:B------:R-:W-:Y:S01]  /*1510*/  HADD2.F32 R203, -RZ, R88.H0_H0 ;  /* 0x20000058ffcb7230 */ /* 0x000fe20000004100 */
[----:B------:R-:W-:Y:S02]  /*1520*/  FADD.FTZ R233, R130, R233 ;  /* 0x000000e982e97221 */ /* 0x000fe40000010000 */
[----:B------:R-:W-:-:S02]  /*1530*/  FFMA.FTZ R175, R200, R130, R175 ;  /* 0x00000082c8af7223 */ /* 0x000fc400000100af */
[----:B------:R-:W-:Y:S02]  /*1540*/  FMUL.FTZ R130, R208, R130 ;  /* 0x00000082d0827220 */ /* 0x000fe40000410000 */
[----:B------:R-:W-:Y:S01]  /*1550*/  FADD.FTZ R129, R129, -R198 ;  /* 0x800000c681817221 */ /* 0x000fe20000010000 */
[----:B------:R-:W-:Y:S01]  /*1560*/  HADD2.F32 R88, -RZ, R88.H1_H1 ;  /* 0x30000058ff587230 */ /* 0x000fe20000004100 */
[----:B------:R-:W-:Y:S01]  /*1570*/  FADD.FTZ R35, R203, R35 ;  /* 0x00000023cb237221 */ /* 0x000fe20000010000 */
[----:B------:R-:W2:Y:S01]  /*1580*/  LDL R208, [R1+0x114] ;  /* 0x0001140001d07983 */ /* 0x000ea20000100800 */
[-C--:B------:R-:W-:Y:S02]  /*1590*/  FFMA.FTZ R3, R200, R203.reuse, R3 ;  /* 0x000000cbc8037223 */ /* 0x080fe40000010003 */
[----:B------:R-:W-:Y:S02]  /*15a0*/  FFMA.FTZ R203, R202, R203, R130 ;  /* 0x000000cbcacb7223 */ /* 0x000fe40000010082 */
[----:B------:R-:W-:-:S02]  /*15b0*/  FMUL.FTZ R202, R189, R129 ;  /* 0x00000081bdca7220 */ /* 0x000fc40000410000 */
[----:B------:R-:W-:Y:S02]  /*15c0*/  FMUL.FTZ R201, R201, R84 ;  /* 0x00000054c9c97220 */ /* 0x000fe40000410000 */
[----:B------:R-:W-:Y:S02]  /*15d0*/  FADD.FTZ R34, R88, R34 ;  /* 0x0000002258227221 */ /* 0x000fe40000010000 */
[-C--:B------:R-:W-:Y:S02]  /*15e0*/  FFMA.FTZ R2, R202, R88.reuse, R2 ;  /* 0x00000058ca027223 */ /* 0x080fe40000010002 */
[----:B------:R-:W-:Y:S01]  /*15f0*/  FFMA.FTZ R201, R204, R88, R201 ;  /* 0x00000058ccc97223 */ /* 0x000fe200000100c9 */
[----:B------:R-:W-:Y:S01]  /*1600*/  HADD2.F32 R88, -RZ, R85.H0_H0 ;  /* 0x20000055ff587230 */ /* 0x000fe20000004100 */
[----:B------:R-:W-:-:S04]  /*1610*/  FMUL.FTZ R205, R189, R205 ;  /* 0x000000cdbdcd7220 */ /* 0x000fc80000410000 */
[----:B------:R-:W-:Y:S02]  /*1620*/  FADD.FTZ R235, R88, R235 ;  /* 0x000000eb58eb7221 */ /* 0x000fe40000010000 */
[-C--:B------:R-:W-:Y:S02]  /*1630*/  FFMA.FTZ R177, R205, R88.reuse, R177 ;  /* 0x00000058cdb17223 */ /* 0x080fe400000100b1 */
[----:B------:R-:W-:Y:S02]  /*1640*/  FMUL.FTZ R88, R207, R88 ;  /* 0x00000058cf587220 */ /* 0x000fe40000410000 */
[----:B------:R-:W3:Y:S01]  /*1650*/  LDL R207, [R1+0x110] ;  /* 0x0001100001cf7983 */ /* 0x000ee20000100800 */
[----:B------:R-:W-:Y:S01]  /*1660*/  HADD2.F32 R204, -RZ, R89.H0_H0 ;  /* 0x20000059ffcc7230 */ /* 0x000fe20000004100 */
[----:B------:R-:W-:-:S04]  /*1670*/  FADD.FTZ R206, R131, -R198 ;  /* 0x800000c683ce7221 */ /* 0x000fc80000010000 */
[----:B------:R-:W-:Y:S02]  /*1680*/  FADD.FTZ R37, R204, R37 ;  /* 0x00000025cc257221 */ /* 0x000fe40000010000 */
[-C--:B------:R-:W-:Y:S02]  /*1690*/  FFMA.FTZ R5, R205, R204.reuse, R5 ;  /* 0x000000cccd057223 */ /* 0x080fe40000010005 */
[----:B------:R-:W-:Y:S01]  /*16a0*/  FFMA.FTZ R204, R132, R204, R88 ;  /* 0x000000cc84cc7223 */ /* 0x000fe20000010058 */
[----:B------:R-:W-:Y:S01]  /*16b0*/  HADD2.F32 R88, -RZ, R85.H1_H1 ;  /* 0x30000055ff587230 */ /* 0x000fe20000004100 */
[----:B------:R-:W-:Y:S01]  /*16c0*/  FMUL.FTZ R206, R189, R206 ;  /* 0x000000cebdce7220 */ /* 0x000fe20000410000 */
[----:B------:R-:W-:Y:S01]  /*16d0*/  HADD2.F32 R89, -RZ, R89.H1_H1 ;  /* 0x30000059ff597230 */ /* 0x000fe20000004100 */
[----:B------:R-:W-:Y:S02]  /*16e0*/  FADD.FTZ R92, R92, -R198 ;  /* 0x800000c65c5c7221 */ /* 0x000fe40000010000 */
[----:B------:R-:W-:-:S02]  /*16f0*/  FADD.FTZ R234, R88, R234 ;  /* 0x000000ea58ea7221 */ /* 0x000fc40000010000 */
[C---:B------:R-:W-:Y:S02]  /*1700*/  FFMA.FTZ R176, R206.reuse, R88, R176 ;  /* 0x00000058ceb07223 */ /* 0x040fe400000100b0 */
[----:B------:R-:W-:Y:S02]  /*1710*/  FADD.FTZ R36, R89, R36 ;  /* 0x0000002459247221 */ /* 0x000fe40000010000 */
[----:B------:R-:W-:Y:S02]  /*1720*/  FFMA.FTZ R4, R206, R89, R4 ;  /* 0x00000059ce047223 */ /* 0x000fe40000010004 */
[----:B------:R-:W-:Y:S02]  /*1730*/  FMUL.FTZ R215, R189, R92 ;  /* 0x0000005cbdd77220 */ /* 0x000fe40000410000 */
[----:B------:R-:W4:Y:S01]  /*1740*/  LDL R92, [R1+0xf8] ;  /* 0x0000f800015c7983 */ /* 0x000f220000100800 */
[----:B--2---:R-:W-:Y:S01]  /*1750*/  FMUL.FTZ R213, R208, R88 ;  /* 0x00000058d0d57220 */ /* 0x004fe20000410000 */
[----:B------:R-:W-:-:S02]  /*1760*/  HADD2.F32 R88, -RZ, R86.H0_H0 ;  /* 0x20000056ff587230 */ /* 0x000fc40000004100 */
[----:B------:R-:W2:Y:S01]  /*1770*/  LDL R208, [R1+0x100] ;  /* 0x0001000001d07983 */ /* 0x000ea20000100800 */
[----:B------:R-:W-:Y:S01]  /*1780*/  FFMA.FTZ R213, R214, R89, R213 ;  /* 0x00000059d6d57223 */ /* 0x000fe200000100d5 */
[----:B------:R-:W-:Y:S01]  /*1790*/  HADD2.F32 R214, -RZ, R90.H0_H0 ;  /* 0x2000005affd67230 */ /* 0x000fe20000004100 */
[----:B------:R-:W-:Y:S02]  /*17a0*/  FMUL.FTZ R89, R212, R88 ;  /* 0x00000058d4597220 */ /* 0x000fe40000410000 */
[----:B------:R-:W-:-:S04]  /*17b0*/  IMAD.WIDE.U32 R108, R183, R139, c[0x0][0x188] ;  /* 0x00006200b76c7625 */ /* 0x000fc800078e008b */
[CC--:B------:R-:W-:Y:S01]  /*17c0*/  IMAD.WIDE.U32 R100, R183.reuse, R138.reuse, c[0x0][0x210] ;  /* 0x00008400b7647625 */ /* 0x0c0fe200078e008a */
[----:B------:R0:W4:Y:S03]  /*17d0*/  LDG.E.128 R96, [R108.64] ;  /* 0x000000046c607981 */ /* 0x000126000c1e1d00 */
[----:B------:R-:W-:Y:S02]  /*17e0*/  FADD.FTZ R39, R214, R39 ;  /* 0x00000027d6277221 */ /* 0x000fe40000010000 */
[----:B------:R-:W-:Y:S01]  /*17f0*/  IMAD.WIDE.U32 R104, R183, R138, c[0x0][0x208] ;  /* 0x00008200b7687625 */ /* 0x000fe200078e008a */
[----:B------:R-:W4:Y:S03]  /*1800*/  LDG.E.128 R100, [R100.64] ;  /* 0x0000000464647981 */ /* 0x000f26000c1e1d00 */
[-C--:B------:R-:W-:Y:S01]  /*1810*/  FFMA.FTZ R7, R215, R214.reuse, R7 ;  /* 0x000000d6d7077223 */ /* 0x080fe20000010007 */
[----:B------:R-:W-:Y:S01]  /*1820*/  HADD2.F32 R86, -RZ, R86.H1_H1 ;  /* 0x30000056ff567230 */ /* 0x000fe20000004100 */
[----:B------:R-:W-:Y:S01]  /*1830*/  FADD.FTZ R93, R93, -R198 ;  /* 0x800000c65d5d7221 */ /* 0x000fe20000010000 */
[----:B------:R-:W-:Y:S01]  /*1840*/  HADD2.F32 R90, -RZ, R90.H1_H1 ;  /* 0x3000005aff5a7230 */ /* 0x000fe20000004100 */
[----:B---3--:R-:W-:Y:S01]  /*1850*/  FFMA.FTZ R214, R207, R214, R89 ;  /* 0x000000d6cfd67223 */ /* 0x008fe20000010059 */
[----:B------:R-:W3:Y:S04]  /*1860*/  LDG.E.128 R104, [R104.64] ;  /* 0x0000000468687981 */ /* 0x000ee8000c1e1d00 */
[----:B------:R-:W3:Y:S01]  /*1870*/  LDL R207, [R1+0xf4] ;  /* 0x0000f40001cf7983 */ /* 0x000ee20000100800 */
[----:B------:R-:W-:-:S02]  /*1880*/  FADD.FTZ R237, R88, R237 ;  /* 0x000000ed58ed7221 */ /* 0x000fc40000010000 */
[----:B------:R-:W-:Y:S01]  /*1890*/  FFMA.FTZ R179, R215, R88, R179 ;  /* 0x00000058d7b37223 */ /* 0x000fe200000100b3 */
[--C-:B------:R-:W-:Y:S01]  /*18a0*/  HADD2.F32 R218, -RZ, R91.reuse.H0_H0 ;  /* 0x2000005bffda7230 */ /* 0x100fe20000004100 */
[----:B------:R-:W-:Y:S01]  /*18b0*/  FMUL.FTZ R216, R189, R93 ;  /* 0x0000005dbdd87220 */ /* 0x000fe20000410000 */
[----:B------:R-:W-:Y:S01]  /*18c0*/  HADD2.F32 R222, -RZ, R91.H1_H1 ;  /* 0x3000005bffde7230 */ /* 0x000fe20000004100 */
[----:B------:R-:W-:Y:S01]  /*18d0*/  FMUL.FTZ R88, R211, R86 ;  /* 0x00000056d3587220 */ /* 0x000fe20000410000 */
[----:B------:R-:W4:Y:S01]  /*18e0*/  LDL R93, [R1+0xe8] ;  /* 0x0000e800015d7983 */ /* 0x000f220000100800 */
[----:B------:R-:W-:-:S03]  /*18f0*/  FADD.FTZ R38, R90, R38 ;  /* 0x000000265a267221 */ /* 0x000fc60000010000 */
[----:B------:R-:W4:Y:S01]  /*1900*/  LDL R211, [R1+0xec] ;  /* 0x0000ec0001d37983 */ /* 0x000f220000100800 */
[-C--:B------:R-:W-:Y:S02]  /*1910*/  FFMA.FTZ R6, R216, R90.reuse, R6 ;  /* 0x0000005ad8067223 */ /* 0x080fe40000010006 */
[----:B------:R-:W-:Y:S01]  /*1920*/  FFMA.FTZ R90, R210, R90, R88 ;  /* 0x0000005ad25a7223 */ /* 0x000fe20000010058 */
[----:B------:R-:W4:Y:S01]  /*1930*/  LDL R212, [R1+0xd4] ;  /* 0x0000d40001d47983 */ /* 0x000f220000100800 */
[----:B------:R-:W-:Y:S02]  /*1940*/  FADD.FTZ R236, R86, R236 ;  /* 0x000000ec56ec7221 */ /* 0x000fe40000010000 */
[----:B------:R-:W-:Y:S01]  /*1950*/  FFMA.FTZ R178, R216, R86, R178 ;  /* 0x00000056d8b27223 */ /* 0x000fe200000100b2 */
[----:B------:R-:W-:Y:S01]  /*1960*/  HADD2.F32 R86, -RZ, R87.H0_H0 ;  /* 0x20000057ff567230 */ /* 0x000fe20000004100 */
[----:B------:R-:W4:Y:S04]  /*1970*/  LDL R210, [R1+0xf0] ;  /* 0x0000f00001d27983 */ /* 0x000f280000100800 */
[----:B------:R-:W-:Y:S01]  /*1980*/  FMUL.FTZ R88, R209, R86 ;  /* 0x00000056d1587220 */ /* 0x000fe20000410000 */
[----:B0-----:R-:W4:Y:S04]  /*1990*/  LDG.E.128 R108, [R108.64+0x10] ;  /* 0x000010046c6c7981 */ /* 0x001f28000c1e1d00 */
[----:B------:R-:W4:Y:S01]  /*19a0*/  LDL R209, [R1+0xe4] ;  /* 0x0000e40001d17983 */ /* 0x000f220000100800 */
[----:B------:R-:W-:-:S04]  /*19b0*/  FADD.FTZ R94, R94, -R198 ;  /* 0x800000c65e5e7221 */ /* 0x000fc80000010000 */
[----:B------:R-:W-:Y:S02]  /*19c0*/  FMUL.FTZ R217, R189, R94 ;  /* 0x0000005ebdd97220 */ /* 0x000fe40000410000 */
[----:B------:R-:W-:Y:S01]  /*19d0*/  FADD.FTZ R141, R218, R141 ;  /* 0x0000008dda8d7221 */ /* 0x000fe20000010000 */
[----:B------:R-:W4:Y:S01]  /*19e0*/  LDL R94, [R1+0xdc] ;  /* 0x0000dc00015e7983 */ /* 0x000f220000100800 */
[----:B------:R-:W-:Y:S02]  /*19f0*/  FFMA.FTZ R9, R217, R218, R9 ;  /* 0x000000dad9097223 */ /* 0x000fe40000010009 */
[----:B------:R-:W-:-:S04]  /*1a00*/  FADD.FTZ R95, R95, -R198 ;  /* 0x800000c65f5f7221 */ /* 0x000fc80000010000 */
[----:B------:R-:W-:Y:S02]  /*1a10*/  FMUL.FTZ R91, R189, R95 ;  /* 0x0000005fbd5b7220 */ /* 0x000fe40000410000 */
[----:B------:R-:W-:Y:S01]  /*1a20*/  FADD.FTZ R140, R222, R140 ;  /* 0x0000008cde8c7221 */ /* 0x000fe20000010000 */
[----:B------:R-:W4:Y:S01]  /*1a30*/  LDL R95, [R1+0xc8] ;  /* 0x0000c800015f7983 */ /* 0x000f220000100800 */
[----:B------:R-:W-:Y:S02]  /*1a40*/  FFMA.FTZ R8, R91, R222, R8 ;  /* 0x000000de5b087223 */ /* 0x000fe40000010008 */
[----:B--2---:R-:W-:Y:S01]  /*1a50*/  FFMA.FTZ R218, R208, R218, R88 ;  /* 0x000000dad0da7223 */ /* 0x004fe20000010058 */
[----:B------:R-:W-:-:S05]  /*1a60*/  HADD2.F32 R88, -RZ, R87.H1_H1 ;  /* 0x30000057ff587230 */ /* 0x000fca0000004100 */
[----:B---3--:R-:W-:-:S04]  /*1a70*/  FMUL.FTZ R89, R207, R88 ;  /* 0x00000058cf597220 */ /* 0x008fc80000410000 */
[----:B----4-:R-:W-:Y:S02]  /*1a80*/  FFMA.FTZ R222, R92, R222, R89 ;  /* 0x000000de5cde7223 */ /* 0x010fe40000010059 */
[----:B------:R-:W2:Y:S01]  /*1a90*/  LDL R92, [R1+0xe0] ;  /* 0x0000e000015c7983 */ /* 0x000ea20000100800 */
[----:B------:R-:W-:Y:S02]  /*1aa0*/  FADD.FTZ R96, -R198, R96 ;  /* 0x00000060c6607221 */ /* 0x000fe40000010100 */
[----:B------:R-:W-:Y:S02]  /*1ab0*/  FADD.FTZ R238, R88, R238 ;  /* 0x000000ee58ee7221 */ /* 0x000fe40000010000 */
[----:B------:R-:W-:Y:S01]  /*1ac0*/  FFMA.FTZ R180, R91, R88, R180 ;  /* 0x000000585bb47223 */ /* 0x000fe200000100b4 */
[----:B------:R-:W-:Y:S01]  /*1ad0*/  HADD2.F32 R88, -RZ, R100.H0_H0 ;  /* 0x20000064ff587230 */ /* 0x000fe20000004100 */
[----:B------:R-:W-:Y:S01]  /*1ae0*/  FMUL.FTZ R207, R189, R96 ;  /* 0x00000060bdcf7220 */ /* 0x000fe20000410000 */
[----:B------:R-:W-:Y:S01]  /*1af0*/  HADD2.F32 R208, -RZ, R104.H0_H0 ;  /* 0x20000068ffd07230 */ /* 0x000fe20000004100 */
[----:B------:R-:W-:Y:S01]  /*1b00*/  FADD.FTZ R97, -R198, R97 ;  /* 0x00000061c6617221 */ /* 0x000fe20000010100 */
[----:B------:R-:W3:Y:S01]  /*1b10*/  LDL R96, [R1+0xd0] ;  /* 0x0000d00001607983 */ /* 0x000ee20000100800 */
[----:B------:R-:W-:-:S02]  /*1b20*/  FADD.FTZ R241, R88, R241 ;  /* 0x000000f158f17221 */ /* 0x000fc40000010000 */
[-C--:B------:R-:W-:Y:S02]  /*1b30*/  FFMA.FTZ R186, R207, R88.reuse, R186 ;  /* 0x00000058cfba7223 */ /* 0x080fe400000100ba */
[----:B------:R-:W-:Y:S02]  /*1b40*/  FMUL.FTZ R88, R211, R88 ;  /* 0x00000058d3587220 */ /* 0x000fe40000410000 */
[----:B------:R-:W-:Y:S02]  /*1b50*/  FADD.FTZ R143, R208, R143 ;  /* 0x0000008fd08f7221 */ /* 0x000fe40000010000 */
[-C--:B------:R-:W-:Y:S02]  /*1b60*/  FFMA.FTZ R11, R207, R208.reuse, R11 ;  /* 0x000000d0cf0b7223 */ /* 0x080fe4000001000b */
[----:B------:R-:W-:Y:S01]  /*1b70*/  FFMA.FTZ R208, R210, R208, R88 ;  /* 0x000000d0d2d07223 */ /* 0x000fe20000010058 */
[----:B------:R-:W-:Y:S02]  /*1b80*/  HADD2.F32 R88, -RZ, R100.H1_H1 ;  /* 0x30000064ff587230 */ /* 0x000fe40000004100 */
[----:B------:R-:W-:Y:S01]  /*1b90*/  HADD2.F32 R100, -RZ, R104.H1_H1 ;  /* 0x30000068ff647230 */ /* 0x000fe20000004100 */
[----:B------:R-:W-:-:S02]  /*1ba0*/  FMUL.FTZ R104, R189, R97 ;  /* 0x00000061bd687220 */ /* 0x000fc40000410000 */
[----:B------:R-:W-:Y:S01]  /*1bb0*/  FMUL.FTZ R89, R209, R88 ;  /* 0x00000058d1597220 */ /* 0x000fe20000410000 */
[----:B------:R-:W4:Y:S01]  /*1bc0*/  LDL R97, [R1+0xd8] ;  /* 0x0000d80001617983 */ /* 0x000f220000100800 */
[----:B------:R-:W-:Y:S02]  /*1bd0*/  FADD.FTZ R142, R100, R142 ;  /* 0x0000008e648e7221 */ /* 0x000fe40000010000 */
[-C--:B------:R-:W-:Y:S02]  /*1be0*/  FFMA.FTZ R10, R104, R100.reuse, R10 ;  /* 0x00000064680a7223 */ /* 0x080fe4000001000a */
        /* <DEDUP_REMOVED lines=8> */
[----:B------:R-:W-:Y:S01]  /*1c70*/  FADD.FTZ R99, -R198, R99 ;  /* 0x00000063c6637221 */ /* 0x000fe20000010100 */
[----:B------:R-:W-:Y:S01]  /*1c80*/  HADD2.F32 R101, -RZ, R101.H1_H1 ;  /* 0x30000065ff657230 */ /* 0x000fe20000004100 */
[----:B------:R-:W-:Y:S01]  /*1c90*/  FADD.FTZ R243, R88, R243 ;  /* 0x000000f358f37221 */ /* 0x000fe20000010000 */
[----:B------:R-:W-:Y:S01]  /*1ca0*/  IADD3 R182, R0, 0x40, RZ ;  /* 0x0000004000b67810 */ /* 0x000fe20007ffe0ff */
[-C--:B------:R-:W-:Y:S01]  /*1cb0*/  FFMA.FTZ R188, R210, R88.reuse, R188 ;  /* 0x00000058d2bc7223 */ /* 0x080fe200000100bc */
[----:B------:R-:W3:Y:S01]  /*1cc0*/  LDL R98, [R1+0xb8] ;  /* 0x0000b80001627983 */ /* 0x000ee20000100800 */
[----:B------:R-:W-:-:S02]  /*1cd0*/  FMUL.FTZ R88, R94, R88 ;  /* 0x000000585e587220 */ /* 0x000fc40000410000 */
[----:B------:R-:W-:Y:S01]  /*1ce0*/  FADD.FTZ R145, R209, R145 ;  /* 0x00000091d1917221 */ /* 0x000fe20000010000 */
[----:B------:R-:W3:Y:S01]  /*1cf0*/  LDL R94, [R1+0xbc] ;  /* 0x0000bc00015e7983 */ /* 0x000ee20000100800 */
[-C--:B------:R-:W-:Y:S02]  /*1d00*/  FFMA.FTZ R13, R210, R209.reuse, R13 ;  /* 0x000000d1d20d7223 */ /* 0x080fe4000001000d */
[----:B--2---:R-:W-:Y:S02]  /*1d10*/  FFMA.FTZ R209, R92, R209, R88 ;  /* 0x000000d15cd17223 */ /* 0x004fe40000010058 */
[----:B------:R-:W2:Y:S01]  /*1d20*/  LDL R92, [R1+0xc4] ;  /* 0x0000c400015c7983 */ /* 0x000ea20000100800 */
[----:B------:R-:W-:Y:S01]  /*1d30*/  HADD2.F32 R88, -RZ, R102.H0_H0 ;  /* 0x20000066ff587230 */ /* 0x000fe20000004100 */
[----:B------:R-:W-:Y:S01]  /*1d40*/  FMUL.FTZ R211, R189, R99 ;  /* 0x00000063bdd37220 */ /* 0x000fe20000410000 */
[----:B------:R-:W-:Y:S01]  /*1d50*/  HADD2.F32 R105, -RZ, R105.H1_H1 ;  /* 0x30000069ff697230 */ /* 0x000fe20000004100 */
[----:B------:R-:W-:-:S04]  /*1d60*/  FMUL.FTZ R212, R212, R101 ;  /* 0x00000065d4d47220 */ /* 0x000fc80000410000 */
[----:B------:R-:W-:Y:S02]  /*1d70*/  FADD.FTZ R144, R105, R144 ;  /* 0x0000009069907221 */ /* 0x000fe40000010000 */
[----:B------:R-:W-:Y:S02]  /*1d80*/  FFMA.FTZ R12, R211, R105, R12 ;  /* 0x00000069d30c7223 */ /* 0x000fe4000001000c */
[----:B------:R-:W-:Y:S02]  /*1d90*/  FADD.FTZ R242, R101, R242 ;  /* 0x000000f265f27221 */ /* 0x000fe40000010000 */
[----:B------:R-:W-:Y:S01]  /*1da0*/  FFMA.FTZ R187, R211, R101, R187 ;  /* 0x00000065d3bb7223 */ /* 0x000fe200000100bb */
[----:B------:R-:W-:Y:S01]  /*1db0*/  HADD2.F32 R101, -RZ, R106.H0_H0 ;  /* 0x2000006aff657230 */ /* 0x000fe20000004100 */
[----:B------:R-:W-:Y:S02]  /*1dc0*/  FADD.FTZ R245, R88, R245 ;  /* 0x000000f558f57221 */ /* 0x000fe40000010000 */
[----:B----4-:R-:W-:-:S02]  /*1dd0*/  FFMA.FTZ R212, R97, R105, R212 ;  /* 0x0000006961d47223 */ /* 0x010fc400000100d4 */
[----:B---3--:R-:W-:Y:S01]  /*1de0*/  FMUL.FTZ R89, R93, R88 ;  /* 0x000000585d597220 */ /* 0x008fe20000410000 */
[----:B------:R-:W3:Y:S04]  /*1df0*/  LDL R97, [R1+0xac] ;  /* 0x0000ac0001617983 */ /* 0x000ee80000100800 */
[----:B------:R-:W4:Y:S01]  /*1e00*/  LDL R93, [R1+0xc0] ;  /* 0x0000c000015d7983 */ /* 0x000f220000100800 */
[----:B------:R-:W-:-:S04]  /*1e10*/  FADD.FTZ R105, -R198, R108 ;  /* 0x0000006cc6697221 */ /* 0x000fc80000010100 */
[----:B------:R-:W-:-:S04]  /*1e20*/  FMUL.FTZ R105, R189, R105 ;  /* 0x00000069bd697220 */ /* 0x000fc80000410000 */
[----:B------:R-:W-:Y:S01]  /*1e30*/  FFMA.FTZ R191, R105, R88, R191 ;  /* 0x0000005869bf7223 */ /* 0x000fe200000100bf */
[----:B------:R-:W-:Y:S01]  /*1e40*/  HADD2.F32 R88, -RZ, R102.H1_H1 ;  /* 0x30000066ff587230 */ /* 0x000fe20000004100 */
[----:B------:R-:W-:Y:S02]  /*1e50*/  FADD.FTZ R147, R101, R147 ;  /* 0x0000009365937221 */ /* 0x000fe40000010000 */
[-C--:B------:R-:W-:Y:S02]  /*1e60*/  FFMA.FTZ R15, R105, R101.reuse, R15 ;  /* 0x00000065690f7223 */ /* 0x080fe4000001000f */
[----:B------:R-:W-:Y:S02]  /*1e70*/  FFMA.FTZ R101, R96, R101, R89 ;  /* 0x0000006560657223 */ /* 0x000fe40000010059 */
[----:B------:R-:W-:-:S04]  /*1e80*/  IMAD.WIDE.U32 R124, R182, R139, c[0x0][0x188] ;  /* 0x00006200b67c7625 */ /* 0x000fc800078e008b */
[CC--:B------:R-:W-:Y:S01]  /*1e90*/  IMAD.WIDE.U32 R116, R182.reuse, R138.reuse, c[0x0][0x210] ;  /* 0x00008400b6747625 */ /* 0x0c0fe200078e008a */
[----:B------:R-:W3:Y:S03]  /*1ea0*/  LDG.E.128 R112, [R124.64] ;  /* 0x000000047c707981 */ /* 0x000ee6000c1e1d00 */
[----:B------:R-:W-:Y:S01]  /*1eb0*/  IMAD.WIDE.U32 R120, R182, R138, c[0x0][0x208] ;  /* 0x00008200b6787625 */ /* 0x000fe200078e008a */
[----:B------:R-:W-:Y:S01]  /*1ec0*/  HADD2.F32 R102, -RZ, R106.H1_H1 ;  /* 0x3000006aff667230 */ /* 0x000fe20000004100 */
[----:B------:R-:W3:Y:S02]  /*1ed0*/  LDG.E.128 R116, [R116.64] ;  /* 0x0000000474747981 */ /* 0x000ee4000c1e1d00 */
[----:B------:R-:W-:Y:S02]  /*1ee0*/  FADD.FTZ R109, -R198, R109 ;  /* 0x0000006dc66d7221 */ /* 0x000fe40000010100 */
[----:B------:R-:W3:Y:S01]  /*1ef0*/  LDG.E.128 R120, [R120.64] ;  /* 0x0000000478787981 */ /* 0x000ee2000c1e1d00 */
[----:B------:R-:W-:-:S03]  /*1f00*/  FADD.FTZ R244, R88, R244 ;  /* 0x000000f458f47221 */ /* 0x000fc60000010000 */
[----:B------:R-:W3:Y:S01]  /*1f10*/  LDL R96, [R1+0xb0] ;  /* 0x0000b00001607983 */ /* 0x000ee20000100800 */
[----:B--2---:R-:W-:-:S03]  /*1f20*/  FMUL.FTZ R89, R92, R88 ;  /* 0x000000585c597220 */ /* 0x004fc60000410000 */
[----:B------:R-:W2:Y:S01]  /*1f30*/  LDL R92, [R1+0xb4] ;  /* 0x0000b400015c7983 */ /* 0x000ea20000100800 */
[----:B------:R-:W-:Y:S02]  /*1f40*/  FMUL.FTZ R106, R189, R109 ;  /* 0x0000006dbd6a7220 */ /* 0x000fe40000410000 */
[----:B------:R-:W-:Y:S02]  /*1f50*/  FADD.FTZ R146, R102, R146 ;  /* 0x0000009266927221 */ /* 0x000fe40000010000 */
[C---:B------:R-:W-:Y:S01]  /*1f60*/  FFMA.FTZ R190, R106.reuse, R88, R190 ;  /* 0x000000586abe7223 */ /* 0x040fe200000100be */
[----:B------:R-:W-:Y:S01]  /*1f70*/  HADD2.F32 R88, -RZ, R103.H0_H0 ;  /* 0x20000067ff587230 */ /* 0x000fe20000004100 */
[-C--:B------:R-:W-:Y:S02]  /*1f80*/  FFMA.FTZ R14, R106, R102.reuse, R14 ;  /* 0x000000666a0e7223 */ /* 0x080fe4000001000e */
[----:B------:R-:W-:Y:S02]  /*1f90*/  FFMA.FTZ R102, R95, R102, R89 ;  /* 0x000000665f667223 */ /* 0x000fe40000010059 */
[----:B------:R-:W-:Y:S01]  /*1fa0*/  FADD.FTZ R109, -R198, R110 ;  /* 0x0000006ec66d7221 */ /* 0x000fe20000010100 */
[----:B------:R-:W3:Y:S01]  /*1fb0*/  LDL R95, [R1+0xa4] ;  /* 0x0000a400015f7983 */ /* 0x000ee20000100800 */
[----:B------:R-:W-:Y:S01]  /*1fc0*/  HADD2.F32 R108, -RZ, R107.H0_H0 ;  /* 0x2000006bff6c7230 */ /* 0x000fe20000004100 */
[----:B------:R-:W-:-:S02]  /*1fd0*/  FMUL.FTZ R89, R94, R88 ;  /* 0x000000585e597220 */ /* 0x000fc40000410000 */
[----:B------:R-:W-:Y:S01]  /*1fe0*/  FMUL.FTZ R109, R189, R109 ;  /* 0x0000006dbd6d7220 */ /* 0x000fe20000410000 */
[----:B------:R-:W3:Y:S01]  /*1ff0*/  LDL R94, [R1+0xa8] ;  /* 0x0000a800015e7983 */ /* 0x000ee20000100800 */
[----:B------:R-:W-:Y:S02]  /*2000*/  FADD.FTZ R157, R108, R157 ;  /* 0x0000009d6c9d7221 */ /* 0x000fe40000010000 */
[-C--:B------:R-:W-:Y:S02]  /*2010*/  FFMA.FTZ R17, R109, R108.reuse, R17 ;  /* 0x0000006c6d117223 */ /* 0x080fe40000010011 */
[----:B----4-:R-:W-:Y:S02]  /*2020*/  FFMA.FTZ R108, R93, R108, R89 ;  /* 0x0000006c5d6c7223 */ /* 0x010fe40000010059 */
[----:B------:R-:W4:Y:S01]  /*2030*/  LDL.LU R93, [R1] ;  /* 0x00000000015d7983 */ /* 0x000f220000300800 */
[----:B------:R-:W-:Y:S01]  /*2040*/  HADD2.F32 R103, -RZ, R103.H1_H1 ;  /* 0x30000067ff677230 */ /* 0x000fe20000004100 */
[----:B------:R-:W-:-:S02]  /*2050*/  FADD.FTZ R110, -R198, R111 ;  /* 0x0000006fc66e7221 */ /* 0x000fc40000010100 */
[----:B------:R-:W4:Y:S01]  /*2060*/  LDL R89, [R1+0xa0] ;  /* 0x0000a00001597983 */ /* 0x000f220000100800 */
[----:B------:R-:W-:Y:S01]  /*2070*/  HADD2.F32 R107, -RZ, R107.H1_H1 ;  /* 0x3000006bff6b7230 */ /* 0x000fe20000004100 */
[----:B------:R-:W-:Y:S02]  /*2080*/  FMUL.FTZ R110, R189, R110 ;  /* 0x0000006ebd6e7220 */ /* 0x000fe40000410000 */
[----:B--2---:R-:W-:Y:S02]  /*2090*/  FMUL.FTZ R111, R92, R103 ;  /* 0x000000675c6f7220 */ /* 0x004fe40000410000 */
[----:B------:R-:W2:Y:S01]  /*20a0*/  LDL R92, [R1+0x9c] ;  /* 0x00009c00015c7983 */ /* 0x000ea20000100800 */
[----:B------:R-:W-:Y:S02]  /*20b0*/  FADD.FTZ R156, R107, R156 ;  /* 0x0000009c6b9c7221 */ /* 0x000fe40000010000 */
[-C--:B------:R-:W-:Y:S02]  /*20c0*/  FFMA.FTZ R16, R110, R107.reuse, R16 ;  /* 0x0000006b6e107223 */ /* 0x080fe40000010010 */
[----:B------:R-:W-:-:S02]  /*20d0*/  FFMA.FTZ R111, R98, R107, R111 ;  /* 0x0000006b626f7223 */ /* 0x000fc4000001006f */
[----:B---3--:R-:W-:Y:S02]  /*20e0*/  FADD.FTZ R107, -R198, R112 ;  /* 0x00000070c66b7221 */ /* 0x008fe40000010100 */
[----:B------:R-:W-:Y:S02]  /*20f0*/  FADD.FTZ R247, R88, R247 ;  /* 0x000000f758f77221 */ /* 0x000fe40000010000 */
[----:B------:R-:W-:Y:S01]  /*2100*/  FFMA.FTZ R193, R109, R88, R193 ;  /* 0x000000586dc17223 */ /* 0x000fe200000100c1 */
[----:B------:R-:W-:Y:S01]  /*2110*/  HADD2.F32 R88, -RZ, R116.H0_H0 ;  /* 0x20000074ff587230 */ /* 0x000fe20000004100 */
[----:B------:R-:W-:Y:S02]  /*2120*/  FMUL.FTZ R107, R189, R107 ;  /* 0x0000006bbd6b7220 */ /* 0x000fe40000410000 */
[----:B------:R-:W-:Y:S02]  /*2130*/  FADD.FTZ R246, R103, R246 ;  /* 0x000000f667f67221 */ /* 0x000fe40000010000 */
[----:B------:R-:W-:Y:S01]  /*2140*/  FFMA.FTZ R192, R110, R103, R192 ;  /* 0x000000676ec07223 */ /* 0x000fe200000100c0 */
[----:B------:R-:W-:Y:S01]  /*2150*/  HADD2.F32 R103, -RZ, R120.H0_H0 ;  /* 0x20000078ff677230 */ /* 0x000fe20000004100 */
[----:B------:R-:W-:Y:S01]  /*2160*/  FADD.FTZ R251, R88, R251 ;  /* 0x000000fb58fb7221 */ /* 0x000fe20000010000 */
[----:B------:R-:W-:Y:S01]  /*2170*/  HADD2.F32 R116, -RZ, R116.H1_H1 ;  /* 0x30000074ff747230 */ /* 0x000fe20000004100 */
[----:B------:R-:W-:-:S02]  /*2180*/  FFMA.FTZ R195, R107, R88, R195 ;  /* 0x000000586bc37223 */ /* 0x000fc400000100c3 */
[----:B------:R-:W-:Y:S02]  /*2190*/  FMUL.FTZ R88, R97, R88 ;  /* 0x0000005861587220 */ /* 0x000fe40000410000 */
[----:B------:R-:W-:Y:S01]  /*21a0*/  FADD.FTZ R112, -R198, R113 ;  /* 0x00000071c6707221 */ /* 0x000fe20000010100 */
[----:B------:R-:W-:Y:S01]  /*21b0*/  HADD2.F32 R113, -RZ, R120.H1_H1 ;  /* 0x30000078ff717230 */ /* 0x000fe20000004100 */
[----:B------:R-:W-:Y:S02]  /*21c0*/  FADD.FTZ R159, R103, R159 ;  /* 0x0000009f679f7221 */ /* 0x000fe40000010000 */
[-C--:B------:R-:W-:Y:S01]  /*21d0*/  FFMA.FTZ R19, R107, R103.reuse, R19 ;  /* 0x000000676b137223 */ /* 0x080fe20000010013 */
[----:B------:R-:W-:Y:S01]  /*21e0*/  ISETP.NE.U32.AND P1, PT, RZ, c[0x0][0x218], PT ;  /* 0x00008600ff007a0c */ /* 0x000fe20003f25070 */
[----:B------:R-:W-:Y:S02]  /*21f0*/  FFMA.FTZ R103, R96, R103, R88 ;  /* 0x0000006760677223 */ /* 0x000fe40000010058 */
[----:B------:R-:W-:-:S02]  /*2200*/  FMUL.FTZ R112, R189, R112 ;  /* 0x00000070bd707220 */ /* 0x000fc40000410000 */
[----:B------:R-:W-:Y:S01]  /*2210*/  FMUL.FTZ R88, R95, R116 ;  /* 0x000000745f587220 */ /* 0x000fe20000410000 */
[----:B------:R-:W-:Y:S01]  /*2220*/  ISETP.NE.AND.EX P1, PT, RZ, c[0x0][0x21c], PT, P1 ;  /* 0x00008700ff007a0c */ /* 0x000fe20003f25310 */
[----:B------:R-:W-:Y:S02]  /*2230*/  FADD.FTZ R158, R113, R158 ;  /* 0x0000009e719e7221 */ /* 0x000fe40000010000 */
[-C--:B------:R-:W-:Y:S02]  /*2240*/  FFMA.FTZ R18, R112, R113.reuse, R18 ;  /* 0x0000007170127223 */ /* 0x080fe40000010012 */
[----:B------:R-:W-:Y:S01]  /*2250*/  FFMA.FTZ R113, R94, R113, R88 ;  /* 0x000000715e717223 */ /* 0x000fe20000010058 */
[----:B------:R-:W-:-:S05]  /*2260*/  HADD2.F32 R88, -RZ, R117.H0_H0 ;  /* 0x20000075ff587230 */ /* 0x000fca0000004100 */
[----:B----4-:R-:W-:Y:S02]  /*2270*/  FADD.FTZ R93, R88, R93 ;  /* 0x0000005d585d7221 */ /* 0x010fe40000010000 */
[----:B------:R-:W-:-:S03]  /*2280*/  @P0 IMAD.WIDE.U32 R126, R0, R229, c[0x0][0x198] ;  /* 0x00006600007e0625 */ /* 0x000fc600078e00e5 */
[----:B------:R0:W-:Y:S01]  /*2290*/  STL [R1], R93 ;  /* 0x0000005d01007387 */ /* 0x0001e20000100800 */
[C---:B------:R-:W-:Y:S01]  /*22a0*/  @P1 IMAD.WIDE.U32 R128, R0.reuse, R139, c[0x0][0x218] ;  /* 0x0000860000801625 */ /* 0x040fe200078e008b */
[----:B------:R-:W-:Y:S02]  /*22b0*/  IADD3 R199, R0, 0x60, RZ ;  /* 0x0000006000c77810 */ /* 0x000fe40007ffe0ff */
[----:B------:R-:W3:Y:S01]  /*22c0*/  LDL R120, [R1+0x94] ;  /* 0x0000940001787983 */ /* 0x000ee20000100800 */
[----:B------:R-:W-:-:S03]  /*22d0*/  FADD.FTZ R114, -R198, R114 ;  /* 0x00000072c6727221 */ /* 0x000fc60000010100 */
[----:B------:R-:W4:Y:S01]  /*22e0*/  LDL R98, [R1+0x98] ;  /* 0x0000980001627983 */ /* 0x000f220000100800 */
[----:B------:R-:W-:-:S03]  /*22f0*/  @P0 IMAD.WIDE.U32 R136, R199, R229, c[0x0][0x198] ;  /* 0x00006600c7880625 */ /* 0x000fc600078e00e5 */
[----:B------:R1:W5:Y:S01]  /*2300*/  @P0 LDG.E.64 R148, [R126.64] ;  /* 0x000000047e940981 */ /* 0x000362000c1e1b00 */
[----:B------:R-:W-:-:S03]  /*2310*/  @P1 IMAD.WIDE.U32 R130, R139, R183, c[0x0][0x218] ;  /* 0x000086008b821625 */ /* 0x000fc600078e00b7 */
[----:B------:R0:W5:Y:S01]  /*2320*/  @P1 LDG.E.128 R40, [R128.64] ;  /* 0x0000000480281981 */ /* 0x000162000c1e1d00 */
[----:B------:R-:W-:Y:S02]  /*2330*/  FADD.FTZ R232, R84, R232 ;  /* 0x000000e854e87221 */ /* 0x000fe40000010000 */
[----:B------:R-:W-:Y:S01]  /*2340*/  FFMA.FTZ R174, R202, R84, R174 ;  /* 0x00000054caae7223 */ /* 0x000fe200000100ae */
[----:B------:R0:W5:Y:S01]  /*2350*/  @P1 LDG.E.128 R44, [R128.64+0x10] ;  /* 0x00001004802c1981 */ /* 0x000162000c1e1d00 */
[----:B------:R-:W-:-:S03]  /*2360*/  IADD3 R84, R0, 0x60, RZ ;  /* 0x0000006000547810 */ /* 0x000fc60007ffe0ff */
[----:B-1----:R-:W4:Y:S01]  /*2370*/  LDG.E.128 R124, [R124.64+0x10] ;  /* 0x000010047c7c7981 */ /* 0x002f22000c1e1d00 */
[----:B------:R-:W-:-:S03]  /*2380*/  FMUL.FTZ R114, R189, R114 ;  /* 0x00000072bd727220 */ /* 0x000fc60000410000 */
[----:B------:R-:W4:Y:S01]  /*2390*/  LDL R99, [R1+0x8c] ;  /* 0x00008c0001637983 */ /* 0x000f220000100800 */
[----:B0-----:R-:W-:-:S03]  /*23a0*/  @P1 IMAD.WIDE.U32 R128, R139, R182, c[0x0][0x218] ;  /* 0x000086008b801625 */ /* 0x001fc600078e00b6 */
[----:B------:R0:W5:Y:S01]  /*23b0*/  @P0 LDG.E.64 R154, [R136.64] ;  /* 0x00000004889a0981 */ /* 0x000162000c1e1b00 */
[----:B------:R-:W-:-:S03]  /*23c0*/  FADD.FTZ R250, R116, R250 ;  /* 0x000000fa74fa7221 */ /* 0x000fc60000010000 */
[----:B------:R1:W5:Y:S01]  /*23d0*/  @P1 LDG.E.128 R48, [R130.64] ;  /* 0x0000000482301981 */ /* 0x000362000c1e1d00 */
[----:B------:R-:W-:Y:S01]  /*23e0*/  FFMA.FTZ R194, R112, R116, R194 ;  /* 0x0000007470c27223 */ /* 0x000fe200000100c2 */
[----:B------:R-:W-:Y:S02]  /*23f0*/  HADD2.F32 R116, -RZ, R121.H0_H0 ;  /* 0x20000079ff747230 */ /* 0x000fe40000004100 */
[----:B------:R1:W5:Y:S01]  /*2400*/  @P1 LDG.E.128 R52, [R130.64+0x10] ;  /* 0x0000100482341981 */ /* 0x000362000c1e1d00 */
[----:B------:R-:W-:Y:S02]  /*2410*/  FFMA.FTZ R197, R114, R88, R197 ;  /* 0x0000005872c57223 */ /* 0x000fe400000100c5 */
[----:B0-----:R-:W-:Y:S01]  /*2420*/  IMAD.WIDE.U32 R136, R84, R138, c[0x0][0x208] ;  /* 0x0000820054887625 */ /* 0x001fe200078e008a */
[----:B------:R0:W5:Y:S04]  /*2430*/  @P1 LDG.E.128 R56, [R128.64] ;  /* 0x0000000480381981 */ /* 0x000168000c1e1d00 */
[----:B------:R0:W5:Y:S01]  /*2440*/  @P1 LDG.E.128 R60, [R128.64+0x10] ;  /* 0x00001004803c1981 */ /* 0x000162000c1e1d00 */
[----:B------:R-:W-:-:S03]  /*2450*/  IMAD.WIDE.U32 R94, R199, R229, c[0x0][0x190] ;  /* 0x00006400c75e7625 */ /* 0x000fc600078e00e5 */
[----:B------:R-:W4:Y:S01]  /*2460*/  LDL.LU R230, [R1+0x8] ;  /* 0x0000080001e67983 */ /* 0x000f220000300800 */
[----:B-1----:R-:W-:-:S04]  /*2470*/  @P1 IMAD.WIDE.U32 R130, R84, R139, c[0x0][0x218] ;  /* 0x0000860054821625 */ /* 0x002fc800078e008b */
[----:B------:R-:W-:-:S04]  /*2480*/  @P0 IMAD.WIDE.U32 R134, R182, R229, c[0x0][0x198] ;  /* 0x00006600b6860625 */ /* 0x000fc800078e00e5 */
[----:B------:R-:W-:Y:S01]  /*2490*/  IMAD.WIDE.U32 R96, R182, R229, c[0x0][0x190] ;  /* 0x00006400b6607625 */ /* 0x000fe200078e00e5 */
[----:B------:R-:W-:Y:S01]  /*24a0*/  HADD2.F32 R117, -RZ, R117.H1_H1 ;  /* 0x30000075ff757230 */ /* 0x000fe20000004100 */
[----:B------:R1:W5:Y:S02]  /*24b0*/  @P1 LDG.E.128 R64, [R130.64] ;  /* 0x0000000482401981 */ /* 0x000364000c1e1d00 */
[----:B0-----:R-:W-:-:S04]  /*24c0*/  IMAD.WIDE.U32 R128, R84, R138, c[0x0][0x210] ;  /* 0x0000840054807625 */ /* 0x001fc800078e008a */
[----:B------:R-:W-:Y:S01]  /*24d0*/  FADD.FTZ R115, -R198, R115 ;  /* 0x00000073c6737221 */ /* 0x000fe20000010100 */
[----:B------:R-:W-:Y:S01]  /*24e0*/  HADD2.F32 R121, -RZ, R121.H1_H1 ;  /* 0x30000079ff797230 */ /* 0x000fe20000004100 */
[----:B------:R-:W-:Y:S01]  /*24f0*/  IMAD.WIDE.U32 R84, R199, R139, c[0x0][0x188] ;  /* 0x00006200c7547625 */ /* 0x000fe200078e008b */
[----:B------:R1:W5:Y:S04]  /*2500*/  @P1 LDG.E.128 R68, [R130.64+0x10] ;  /* 0x0000100482441981 */ /* 0x000368000c1e1d00 */
[----:B------:R-:W4:Y:S01]  /*2510*/  LDL R199, [R1+0x90] ;  /* 0x0000900001c77983 */ /* 0x000f220000100800 */
[----:B------:R-:W-:Y:S02]  /*2520*/  FADD.FTZ R161, R116, R161 ;  /* 0x000000a174a17221 */ /* 0x000fe40000010000 */
[----:B------:R-:W-:Y:S01]  /*2530*/  FFMA.FTZ R21, R114, R116, R21 ;  /* 0x0000007472157223 */ /* 0x000fe20000010015 */
[----:B------:R0:W5:Y:S01]  /*2540*/  @P0 LDG.E.64 R152, [R134.64] ;  /* 0x0000000486980981 */ /* 0x000162000c1e1b00 */
[----:B--2---:R-:W-:-:S03]  /*2550*/  FMUL.FTZ R88, R92, R88 ;  /* 0x000000585c587220 */ /* 0x004fc60000410000 */
[----:B-1----:R-:W2:Y:S01]  /*2560*/  LDG.E.128 R128, [R128.64] ;  /* 0x0000000480807981 */ /* 0x002ea2000c1e1d00 */
[----:B------:R-:W-:-:S03]  /*2570*/  IMAD.WIDE.U32 R92, R183, R229, c[0x0][0x190] ;  /* 0x00006400b75c7625 */ /* 0x000fc600078e00e5 */
[----:B0-----:R0:W2:Y:S01]  /*2580*/  LDG.E.128 R132, [R84.64] ;  /* 0x0000000454847981 */ /* 0x0010a2000c1e1d00 */
[----:B------:R-:W-:Y:S02]  /*2590*/  FFMA.FTZ R116, R89, R116, R88 ;  /* 0x0000007459747223 */ /* 0x000fe40000010058 */
[----:B------:R-:W-:Y:S01]  /*25a0*/  IMAD.WIDE.U32 R88, R0, R229, c[0x0][0x190] ;  /* 0x0000640000587625 */ /* 0x000fe200078e00e5 */
[----:B------:R-:W2:Y:S04]  /*25b0*/  LDG.E.128 R136, [R136.64] ;  /* 0x0000000488887981 */ /* 0x000ea8000c1e1d00 */
[----:B------:R-:W2:Y:S01]  /*25c0*/  LDL.LU R229, [R1+0x4] ;  /* 0x0000040001e57983 */ /* 0x000ea20000300800 */
[----:B------:R-:W-:Y:S02]  /*25d0*/  FMUL.FTZ R115, R189, R115 ;  /* 0x00000073bd737220 */ /* 0x000fe40000410000 */
[----:B------:R-:W-:Y:S01]  /*25e0*/  FADD.FTZ R252, R117, R252 ;  /* 0x000000fc75fc7221 */ /* 0x000fe20000010000 */
[----:B------:R-:W5:Y:S01]  /*25f0*/  LDG.E.64 R88, [R88.64] ;  /* 0x0000000458587981 */ /* 0x000f62000c1e1b00 */
[----:B------:R-:W-:-:S02]  /*2600*/  FFMA.FTZ R196, R115, R117, R196 ;  /* 0x0000007573c47223 */ /* 0x000fc400000100c4 */
[----:B------:R-:W-:Y:S01]  /*2610*/  FADD.FTZ R160, R121, R160 ;  /* 0x000000a079a07221 */ /* 0x000fe20000010000 */
[----:B------:R-:W5:Y:S01]  /*2620*/  LDG.E.64 R92, [R92.64] ;  /* 0x000000045c5c7981 */ /* 0x000f62000c1e1b00 */
[----:B------:R-:W-:Y:S02]  /*2630*/  FFMA.FTZ R20, R115, R121, R20 ;  /* 0x0000007973147223 */ /* 0x000fe40000010014 */
[----:B------:R-:W-:Y:S01]  /*2640*/  FADD.FTZ R239, R86, R239 ;  /* 0x000000ef56ef7221 */ /* 0x000fe20000010000 */
[----:B------:R-:W5:Y:S01]  /*2650*/  LDG.E.64 R94, [R94.64] ;  /* 0x000000045e5e7981 */ /* 0x000f62000c1e1b00 */
[----:B------:R-:W-:-:S03]  /*2660*/  FFMA.FTZ R184, R217, R86, R184 ;  /* 0x00000056d9b87223 */ /* 0x000fc600000100b8 */
[----:B0-----:R-:W2:Y:S04]  /*2670*/  LDG.E.128 R84, [R84.64+0x10] ;  /* 0x0000100454547981 */ /* 0x001ea8000c1e1d00 */
[----:B------:R-:W5:Y:S01]  /*2680*/  LDG.E.64 R96, [R96.64] ;  /* 0x0000000460607981 */ /* 0x000f62000c1e1b00 */
[----:B---3--:R-:W-:-:S04]  /*2690*/  FMUL.FTZ R117, R120, R117 ;  /* 0x0000007578757220 */ /* 0x008fc80000410000 */
[----:B----4-:R-:W-:Y:S01]  /*26a0*/  FFMA.FTZ R117, R98, R121, R117 ;  /* 0x0000007962757223 */ /* 0x010fe20000010075 */
[----:B------:R-:W-:Y:S02]  /*26b0*/  HADD2.F32 R98, -RZ, R118.H0_H0 ;  /* 0x20000076ff627230 */ /* 0x000fe40000004100 */
[----:B------:R-:W-:-:S05]  /*26c0*/  HADD2.F32 R120, -RZ, R122.H0_H0 ;  /* 0x2000007aff787230 */ /* 0x000fca0000004100 */
[----:B------:R-:W-:Y:S02]  /*26d0*/  FADD.FTZ R163, R120, R163 ;  /* 0x000000a378a37221 */ /* 0x000fe40000010000 */
[----:B------:R-:W-:Y:S02]  /*26e0*/  FADD.FTZ R121, -R198, R124 ;  /* 0x0000007cc6797221 */ /* 0x000fe40000010100 */
[----:B------:R-:W3:Y:S02]  /*26f0*/  LDL R124, [R1+0x88] ;  /* 0x00008800017c7983 */ /* 0x000ee40000100800 */
[----:B------:R-:W-:Y:S02]  /*2700*/  FMUL.FTZ R121, R189, R121 ;  /* 0x00000079bd797220 */ /* 0x000fe40000410000 */
[----:B------:R-:W-:Y:S02]  /*2710*/  FMUL.FTZ R99, R99, R98 ;  /* 0x0000006263637220 */ /* 0x000fe40000410000 */
[----:B------:R-:W-:-:S02]  /*2720*/  FFMA.FTZ R23, R121, R120, R23 ;  /* 0x0000007879177223 */ /* 0x000fc40000010017 */
[----:B------:R-:W-:Y:S02]  /*2730*/  FFMA.FTZ R220, R121, R98, R220 ;  /* 0x0000006279dc7223 */ /* 0x000fe400000100dc */
[----:B------:R-:W-:Y:S02]  /*2740*/  FADD.FTZ R125, -R198, R125 ;  /* 0x0000007dc67d7221 */ /* 0x000fe40000010100 */
[----:B------:R-:W-:Y:S01]  /*2750*/  FADD.FTZ R230, R98, R230 ;  /* 0x000000e662e67221 */ /* 0x000fe20000010000 */
[----:B------:R-:W-:Y:S02]  /*2760*/  HADD2.F32 R98, -RZ, R118.H1_H1 ;  /* 0x30000076ff627230 */ /* 0x000fe40000004100 */
[----:B------:R-:W-:Y:S01]  /*2770*/  HADD2.F32 R118, -RZ, R122.H1_H1 ;  /* 0x3000007aff767230 */ /* 0x000fe20000004100 */
[----:B------:R-:W-:Y:S02]  /*2780*/  FMUL.FTZ R122, R189, R125 ;  /* 0x0000007dbd7a7220 */ /* 0x000fe40000410000 */
[----:B------:R-:W-:-:S02]  /*2790*/  FADD.FTZ R125, -R198, R126 ;  /* 0x0000007ec67d7221 */ /* 0x000fc40000010100 */
[----:B------:R-:W-:Y:S02]  /*27a0*/  FFMA.FTZ R120, R199, R120, R99 ;  /* 0x00000078c7787223 */ /* 0x000fe40000010063 */
[----:B------:R-:W4:Y:S04]  /*27b0*/  LDL R99, [R1+0x84] ;  /* 0x0000840001637983 */ /* 0x000f280000100800 */
[----:B------:R-:W3:Y:S04]  /*27c0*/  LDL R199, [R1+0x7c] ;  /* 0x00007c0001c77983 */ /* 0x000ee80000100800 */
[----:B------:R0:W-:Y:S04]  /*27d0*/  STL [R1+0x8], R230 ;  /* 0x000008e601007387 */ /* 0x0001e80000100800 */
[----:B0-----:R-:W3:Y:S01]  /*27e0*/  LDL.LU R230, [R1+0x10] ;  /* 0x0000100001e67983 */ /* 0x001ee20000300800 */
[----:B--2---:R-:W-:-:S05]  /*27f0*/  FADD.FTZ R229, R98, R229 ;  /* 0x000000e562e57221 */ /* 0x004fca0000010000 */
[----:B------:R0:W-:Y:S04]  /*2800*/  STL [R1+0x4], R229 ;  /* 0x000004e501007387 */ /* 0x0001e80000100800 */
[----:B------:R-:W2:Y:S01]  /*2810*/  LDL R126, [R1+0x80] ;  /* 0x00008000017e7983 */ /* 0x000ea20000100800 */
[----:B------:R-:W-:Y:S02]  /*2820*/  FFMA.FTZ R219, R122, R98, R219 ;  /* 0x000000627adb7223 */ /* 0x000fe400000100db */
[----:B------:R-:W-:Y:S02]  /*2830*/  FADD.FTZ R162, R118, R162 ;  /* 0x000000a276a27221 */ /* 0x000fe40000010000 */
[----:B------:R-:W-:Y:S01]  /*2840*/  FFMA.FTZ R22, R122, R118, R22 ;  /* 0x000000767a167223 */ /* 0x000fe20000010016 */
[----:B0-----:R-:W2:Y:S01]  /*2850*/  LDL R229, [R1+0x74] ;  /* 0x0000740001e57983 */ /* 0x001ea20000100800 */
[----:B------:R-:W-:-:S02]  /*2860*/  FMUL.FTZ R125, R189, R125 ;  /* 0x0000007dbd7d7220 */ /* 0x000fc40000410000 */
[----:B------:R-:W-:Y:S02]  /*2870*/  FADD.FTZ R127, -R198, R127 ;  /* 0x0000007fc67f7221 */ /* 0x000fe40000010100 */
[----:B----4-:R-:W-:Y:S01]  /*2880*/  FMUL.FTZ R99, R99, R98 ;  /* 0x0000006263637220 */ /* 0x010fe20000410000 */
[----:B------:R-:W-:-:S03]  /*2890*/  HADD2.F32 R98, -RZ, R119.H0_H0 ;  /* 0x20000077ff627230 */ /* 0x000fc60000004100 */
[----:B---3--:R-:W-:Y:S01]  /*28a0*/  FFMA.FTZ R118, R124, R118, R99 ;  /* 0x000000767c767223 */ /* 0x008fe20000010063 */
[----:B------:R-:W-:Y:S01]  /*28b0*/  HADD2.F32 R124, -RZ, R123.H0_H0 ;  /* 0x2000007bff7c7230 */ /* 0x000fe20000004100 */
[-C--:B------:R-:W-:Y:S02]  /*28c0*/  FMUL.FTZ R99, R199, R98.reuse ;  /* 0x00000062c7637220 */ /* 0x080fe40000410000 */
[----:B------:R-:W3:Y:S01]  /*28d0*/  LDL.LU R199, [R1+0xc] ;  /* 0x00000c0001c77983 */ /* 0x000ee20000300800 */
[C---:B------:R-:W-:Y:S02]  /*28e0*/  FFMA.FTZ R223, R125.reuse, R98, R223 ;  /* 0x000000627ddf7223 */ /* 0x040fe400000100df */
[----:B------:R-:W-:Y:S02]  /*28f0*/  FADD.FTZ R165, R124, R165 ;  /* 0x000000a57ca57221 */ /* 0x000fe40000010000 */
[----:B------:R-:W-:Y:S02]  /*2900*/  FFMA.FTZ R25, R125, R124, R25 ;  /* 0x0000007c7d197223 */ /* 0x000fe40000010019 */
[----:B------:R-:W-:Y:S01]  /*2910*/  FADD.FTZ R230, R98, R230 ;  /* 0x000000e662e67221 */ /* 0x000fe20000010000 */
[----:B------:R-:W-:-:S02]  /*2920*/  HADD2.F32 R98, -RZ, R119.H1_H1 ;  /* 0x30000077ff627230 */ /* 0x000fc40000004100 */
[----:B------:R-:W-:Y:S01]  /*2930*/  HADD2.F32 R119, -RZ, R123.H1_H1 ;  /* 0x3000007bff777230 */ /* 0x000fe20000004100 */
[----:B------:R-:W-:Y:S02]  /*2940*/  FMUL.FTZ R123, R189, R127 ;  /* 0x0000007fbd7b7220 */ /* 0x000fe40000410000 */
[----:B--2---:R-:W-:Y:S02]  /*2950*/  FFMA.FTZ R124, R126, R124, R99 ;  /* 0x0000007c7e7c7223 */ /* 0x004fe40000010063 */
[----:B------:R-:W2:Y:S04]  /*2960*/  LDL.LU R126, [R1+0x18] ;  /* 0x00001800017e7983 */ /* 0x000ea80000300800 */
[----:B------:R0:W-:Y:S04]  /*2970*/  STL [R1+0x10], R230 ;  /* 0x000010e601007387 */ /* 0x0001e80000100800 */
[----:B------:R-:W4:Y:S01]  /*2980*/  LDL R127, [R1+0x78] ;  /* 0x00007800017f7983 */ /* 0x000f220000100800 */
[----:B------:R-:W-:-:S02]  /*2990*/  FMUL.FTZ R99, R229, R98 ;  /* 0x00000062e5637220 */ /* 0x000fc40000410000 */
[----:B------:R-:W-:Y:S01]  /*29a0*/  FFMA.FTZ R221, R123, R98, R221 ;  /* 0x000000627bdd7223 */ /* 0x000fe200000100dd */
[----:B------:R-:W4:Y:S04]  /*29b0*/  LDL R229, [R1+0x70] ;  /* 0x0000700001e57983 */ /* 0x000f280000100800 */
[----:B0-----:R-:W4:Y:S01]  /*29c0*/  LDL R230, [R1+0x6c] ;  /* 0x00006c0001e67983 */ /* 0x001f220000100800 */
[----:B------:R-:W-:Y:S02]  /*29d0*/  FADD.FTZ R164, R119, R164 ;  /* 0x000000a477a47221 */ /* 0x000fe40000010000 */
[----:B------:R-:W-:Y:S02]  /*29e0*/  FFMA.FTZ R24, R123, R119, R24 ;  /* 0x000000777b187223 */ /* 0x000fe40000010018 */
[----:B---3--:R-:W-:Y:S01]  /*29f0*/  FADD.FTZ R199, R98, R199 ;  /* 0x000000c762c77221 */ /* 0x008fe20000010000 */
[----:B------:R-:W-:-:S05]  /*2a00*/  HADD2.F32 R98, -RZ, R128.H0_H0 ;  /* 0x20000080ff627230 */ /* 0x000fca0000004100 */
[----:B--2---:R-:W-:Y:S02]  /*2a10*/  FADD.FTZ R126, R98, R126 ;  /* 0x0000007e627e7221 */ /* 0x004fe40000010000 */
[----:B----4-:R-:W-:Y:S02]  /*2a20*/  FFMA.FTZ R119, R127, R119, R99 ;  /* 0x000000777f777223 */ /* 0x010fe40000010063 */
[----:B------:R-:W2:Y:S01]  /*2a30*/  LDL R99, [R1+0x64] ;  /* 0x0000640001637983 */ /* 0x000ea20000100800 */
[----:B------:R-:W-:-:S03]  /*2a40*/  FADD.FTZ R127, -R198, R132 ;  /* 0x00000084c67f7221 */ /* 0x000fc60000010100 */
[----:B------:R0:W-:Y:S01]  /*2a50*/  STL [R1+0xc], R199 ;  /* 0x00000cc701007387 */ /* 0x0001e20000100800 */
[----:B------:R-:W-:-:S03]  /*2a60*/  FADD.FTZ R132, -R198, R133 ;  /* 0x00000085c6847221 */ /* 0x000fc60000010100 */
[----:B0-----:R-:W3:Y:S04]  /*2a70*/  LDL.LU R199, [R1+0x14] ;  /* 0x0000140001c77983 */ /* 0x001ee80000300800 */
[----:B------:R0:W-:Y:S04]  /*2a80*/  STL [R1+0x18], R126 ;  /* 0x0000187e01007387 */ /* 0x0001e80000100800 */
[----:B------:R-:W4:Y:S01]  /*2a90*/  LDL R133, [R1+0x68] ;  /* 0x0000680001857983 */ /* 0x000f220000100800 */
[----:B------:R-:W-:-:S04]  /*2aa0*/  FMUL.FTZ R127, R189, R127 ;  /* 0x0000007fbd7f7220 */ /* 0x000fc80000410000 */
[-C--:B------:R-:W-:Y:S01]  /*2ab0*/  FFMA.FTZ R225, R127, R98.reuse, R225 ;  /* 0x000000627fe17223 */ /* 0x080fe200000100e1 */
[----:B0-----:R-:W-:Y:S01]  /*2ac0*/  HADD2.F32 R126, -RZ, R136.H0_H0 ;  /* 0x20000088ff7e7230 */ /* 0x001fe20000004100 */
[----:B------:R-:W-:Y:S02]  /*2ad0*/  FMUL.FTZ R98, R230, R98 ;  /* 0x00000062e6627220 */ /* 0x000fe40000410000 */
[----:B------:R-:W-:Y:S01]  /*2ae0*/  FMUL.FTZ R132, R189, R132 ;  /* 0x00000084bd847220 */ /* 0x000fe20000410000 */
[----:B------:R-:W3:Y:S01]  /*2af0*/  LDL R230, [R1+0x5c] ;  /* 0x00005c0001e67983 */ /* 0x000ee20000100800 */
[----:B------:R-:W-:Y:S02]  /*2b00*/  FADD.FTZ R167, R126, R167 ;  /* 0x000000a77ea77221 */ /* 0x000fe40000010000 */
[-C--:B------:R-:W-:Y:S02]  /*2b10*/  FFMA.FTZ R27, R127, R126.reuse, R27 ;  /* 0x0000007e7f1b7223 */ /* 0x080fe4000001001b */
[----:B------:R-:W-:Y:S01]  /*2b20*/  FFMA.FTZ R126, R229, R126, R98 ;  /* 0x0000007ee57e7223 */ /* 0x000fe20000010062 */
[----:B------:R-:W-:Y:S01]  /*2b30*/  HADD2.F32 R98, -RZ, R128.H1_H1 ;  /* 0x30000080ff627230 */ /* 0x000fe20000004100 */
[----:B------:R-:W3:Y:S01]  /*2b40*/  LDL R229, [R1+0x60] ;  /* 0x0000600001e57983 */ /* 0x000ee20000100800 */
[----:B------:R-:W-:-:S05]  /*2b50*/  HADD2.F32 R128, -RZ, R136.H1_H1 ;  /* 0x30000088ff807230 */ /* 0x000fca0000004100 */
[----:B------:R-:W-:Y:S02]  /*2b60*/  FADD.FTZ R166, R128, R166 ;  /* 0x000000a680a67221 */ /* 0x000fe40000010000 */
[----:B------:R-:W-:Y:S02]  /*2b70*/  FFMA.FTZ R26, R132, R128, R26 ;  /* 0x00000080841a7223 */ /* 0x000fe4000001001a */
[----:B--2---:R-:W-:-:S04]  /*2b80*/  FMUL.FTZ R99, R99, R98 ;  /* 0x0000006263637220 */ /* 0x004fc80000410000 */
[----:B----4-:R-:W-:Y:S02]  /*2b90*/  FFMA.FTZ R128, R133, R128, R99 ;  /* 0x0000008085807223 */ /* 0x010fe40000010063 */
[----:B------:R-:W2:Y:S01]  /*2ba0*/  LDL.LU R99, [R1+0x20] ;  /* 0x0000200001637983 */ /* 0x000ea20000300800 */
[----:B---3--:R-:W-:Y:S02]  /*2bb0*/  FADD.FTZ R199, R98, R199 ;  /* 0x000000c762c77221 */ /* 0x008fe40000010000 */
[----:B------:R-:W-:Y:S01]  /*2bc0*/  FFMA.FTZ R224, R132, R98, R224 ;  /* 0x0000006284e07223 */ /* 0x000fe200000100e0 */
[----:B------:R-:W-:Y:S02]  /*2bd0*/  HADD2.F32 R98, -RZ, R129.H0_H0 ;  /* 0x20000081ff627230 */ /* 0x000fe40000004100 */
[----:B------:R0:W-:Y:S04]  /*2be0*/  STL [R1+0x14], R199 ;  /* 0x000014c701007387 */ /* 0x0001e80000100800 */
[----:B0-----:R-:W3:Y:S04]  /*2bf0*/  LDL.LU R199, [R1+0x1c] ;  /* 0x00001c0001c77983 */ /* 0x001ee80000300800 */
[----:B------:R-:W4:Y:S01]  /*2c00*/  LDL R136, [R1+0x54] ;  /* 0x0000540001887983 */ /* 0x000f220000100800 */
[----:B--2---:R-:W-:-:S05]  /*2c10*/  FADD.FTZ R99, R98, R99 ;  /* 0x0000006362637221 */ /* 0x004fca0000010000 */
[----:B------:R0:W-:Y:S04]  /*2c20*/  STL [R1+0x20], R99 ;  /* 0x0000206301007387 */ /* 0x0001e80000100800 */
[----:B0-----:R-:W2:Y:S01]  /*2c30*/  LDL R99, [R1+0x58] ;  /* 0x0000580001637983 */ /* 0x001ea20000100800 */
[----:B------:R-:W-:Y:S01]  /*2c40*/  FADD.FTZ R133, -R198, R134 ;  /* 0x00000086c6857221 */ /* 0x000fe20000010100 */
[----:B------:R-:W-:-:S03]  /*2c50*/  HADD2.F32 R134, -RZ, R137.H0_H0 ;  /* 0x20000089ff867230 */ /* 0x000fc60000004100 */
[----:B------:R-:W-:-:S04]  /*2c60*/  FMUL.FTZ R133, R189, R133 ;  /* 0x00000085bd857220 */ /* 0x000fc80000410000 */
[CC--:B------:R-:W-:Y:S02]  /*2c70*/  FFMA.FTZ R227, R133.reuse, R98.reuse, R227 ;  /* 0x0000006285e37223 */ /* 0x0c0fe400000100e3 */
[----:B------:R-:W-:Y:S02]  /*2c80*/  FMUL.FTZ R98, R230, R98 ;  /* 0x00000062e6627220 */ /* 0x000fe40000410000 */
[----:B------:R-:W-:Y:S01]  /*2c90*/  FADD.FTZ R169, R134, R169 ;  /* 0x000000a986a97221 */ /* 0x000fe20000010000 */
[----:B------:R-:W2:Y:S01]  /*2ca0*/  LDL R230, [R1+0x50] ;  /* 0x0000500001e67983 */ /* 0x000ea20000100800 */
[-C--:B------:R-:W-:Y:S02]  /*2cb0*/  FFMA.FTZ R29, R133, R134.reuse, R29 ;  /* 0x00000086851d7223 */ /* 0x080fe4000001001d */
[----:B------:R-:W-:Y:S01]  /*2cc0*/  FFMA.FTZ R134, R229, R134, R98 ;  /* 0x00000086e5867223 */ /* 0x000fe20000010062 */
[----:B------:R-:W-:Y:S01]  /*2cd0*/  HADD2.F32 R98, -RZ, R129.H1_H1 ;  /* 0x30000081ff627230 */ /* 0x000fe20000004100 */
[----:B------:R-:W-:-:S04]  /*2ce0*/  FADD.FTZ R135, -R198, R135 ;  /* 0x00000087c6877221 */ /* 0x000fc80000010100 */
[----:B------:R-:W-:Y:S01]  /*2cf0*/  FMUL.FTZ R129, R189, R135 ;  /* 0x00000087bd817220 */ /* 0x000fe20000410000 */
[----:B------:R-:W-:Y:S01]  /*2d00*/  HADD2.F32 R135, -RZ, R137.H1_H1 ;  /* 0x30000089ff877230 */ /* 0x000fe20000004100 */
[----:B---3--:R-:W-:Y:S02]  /*2d10*/  FADD.FTZ R199, R98, R199 ;  /* 0x000000c762c77221 */ /* 0x008fe40000010000 */
[-C--:B------:R-:W-:Y:S02]  /*2d20*/  FFMA.FTZ R226, R129, R98.reuse, R226 ;  /* 0x0000006281e27223 */ /* 0x080fe400000100e2 */
[----:B----4-:R-:W-:Y:S02]  /*2d30*/  FMUL.FTZ R98, R136, R98 ;  /* 0x0000006288627220 */ /* 0x010fe40000410000 */
[----:B------:R-:W-:Y:S01]  /*2d40*/  FADD.FTZ R84, -R198, R84 ;  /* 0x00000054c6547221 */ /* 0x000fe20000010100 */
[----:B------:R0:W-:Y:S01]  /*2d50*/  STL [R1+0x1c], R199 ;  /* 0x00001cc701007387 */ /* 0x0001e20000100800 */
[----:B------:R-:W-:-:S02]  /*2d60*/  FADD.FTZ R168, R135, R168 ;  /* 0x000000a887a87221 */ /* 0x000fc40000010000 */
[----:B------:R-:W-:Y:S02]  /*2d70*/  FFMA.FTZ R28, R129, R135, R28 ;  /* 0x00000087811c7223 */ /* 0x000fe4000001001c */
[----:B------:R-:W-:Y:S01]  /*2d80*/  FMUL.FTZ R137, R189, R84 ;  /* 0x00000054bd897220 */ /* 0x000fe20000410000 */
[----:B0-----:R-:W3:Y:S04]  /*2d90*/  LDL.LU R199, [R1+0x28] ;  /* 0x0000280001c77983 */ /* 0x001ee80000300800 */
[----:B------:R-:W4:Y:S01]  /*2da0*/  LDL R229, [R1+0x48] ;  /* 0x0000480001e57983 */ /* 0x000f220000100800 */
[C---:B------:R-:W-:Y:S02]  /*2db0*/  FADD.FTZ R85, -R198.reuse, R85 ;  /* 0x00000055c6557221 */ /* 0x040fe40000010100 */
[----:B------:R-:W-:-:S02]  /*2dc0*/  FADD.FTZ R86, -R198, R86 ;  /* 0x00000056c6567221 */ /* 0x000fc40000010100 */
[----:B------:R-:W-:Y:S02]  /*2dd0*/  FADD.FTZ R87, -R198, R87 ;  /* 0x00000057c6577221 */ /* 0x000fe40000010100 */
[----:B--2---:R-:W-:Y:S02]  /*2de0*/  FFMA.FTZ R135, R99, R135, R98 ;  /* 0x0000008763877223 */ /* 0x004fe40000010062 */
[----:B------:R-:W2:Y:S04]  /*2df0*/  LDL.LU R99, [R1+0x24] ;  /* 0x0000240001637983 */ /* 0x000ea80000300800 */
[----:B------:R-:W2:Y:S04]  /*2e00*/  LDL R84, [R1+0x4c] ;  /* 0x00004c0001547983 */ /* 0x000ea80000100800 */
[----:B------:R-:W4:Y:S01]  /*2e10*/  LDL R198, [R1+0x44] ;  /* 0x0000440001c67983 */ /* 0x000f220000100800 */
[----:B------:R-:W-:-:S02]  /*2e20*/  HADD2.F32 R98, -RZ, R130.H0_H0 ;  /* 0x20000082ff627230 */ /* 0x000fc40000004100 */
[----:B------:R-:W-:Y:S02]  /*2e30*/  HADD2.F32 R136, -RZ, R138.H0_H0 ;  /* 0x2000008aff887230 */ /* 0x000fe40000004100 */
[----:B------:R-:W-:-:S03]  /*2e40*/  HADD2.F32 R130, -RZ, R130.H1_H1 ;  /* 0x30000082ff827230 */ /* 0x000fc60000004100 */
[----:B------:R-:W-:Y:S02]  /*2e50*/  FADD.FTZ R171, R136, R171 ;  /* 0x000000ab88ab7221 */ /* 0x000fe40000010000 */
[C---:B------:R-:W-:Y:S01]  /*2e60*/  FFMA.FTZ R31, R137.reuse, R136, R31 ;  /* 0x00000088891f7223 */ /* 0x040fe2000001001f */
[----:B------:R-:W-:Y:S01]  /*2e70*/  HADD2.F32 R138, -RZ, R138.H1_H1 ;  /* 0x3000008aff8a7230 */ /* 0x000fe20000004100 */
[-C--:B------:R-:W-:Y:S02]  /*2e80*/  FFMA.FTZ R231, R137, R98.reuse, R231 ;  /* 0x0000006289e77223 */ /* 0x080fe400000100e7 */
[----:B---3--:R-:W-:Y:S02]  /*2e90*/  FADD.FTZ R199, R98, R199 ;  /* 0x000000c762c77221 */ /* 0x008fe40000010000 */
[----:B------:R-:W-:Y:S02]  /*2ea0*/  FADD.FTZ R170, R138, R170 ;  /* 0x000000aa8aaa7221 */ /* 0x000fe40000010000 */
[----:B--2---:R-:W-:-:S04]  /*2eb0*/  FMUL.FTZ R84, R84, R98 ;  /* 0x0000006254547220 */ /* 0x004fc80000410000 */
[----:B------:R-:W-:Y:S02]  /*2ec0*/  FFMA.FTZ R136, R230, R136, R84 ;  /* 0x00000088e6887223 */ /* 0x000fe40000010054 */
[----:B------:R-:W2:Y:S01]  /*2ed0*/  LDL.LU R230, [R1+0x30] ;  /* 0x0000300001e67983 */ /* 0x000ea20000300800 */
[----:B----4-:R-:W-:Y:S02]  /*2ee0*/  FMUL.FTZ R198, R198, R130 ;  /* 0x00000082c6c67220 */ /* 0x010fe40000410000 */
[----:B------:R-:W-:Y:S01]  /*2ef0*/  FADD.FTZ R99, R130, R99 ;  /* 0x0000006382637221 */ /* 0x000fe20000010000 */
[----:B------:R0:W-:Y:S01]  /*2f00*/  STL [R1+0x28], R199 ;  /* 0x000028c701007387 */ /* 0x0001e20000100800 */
[----:B------:R-:W-:-:S03]  /*2f10*/  FFMA.FTZ R198, R229, R138, R198 ;  /* 0x0000008ae5c67223 */ /* 0x000fc600000100c6 */
[----:B------:R-:W3:Y:S01]  /*2f20*/  LDL R229, [R1+0x34] ;  /* 0x0000340001e57983 */ /* 0x000ee20000100800 */
[----:B0-----:R-:W-:-:S03]  /*2f30*/  FMUL.FTZ R199, R189, R85 ;  /* 0x00000055bdc77220 */ /* 0x001fc60000410000 */
[----:B------:R-:W4:Y:S04]  /*2f40*/  LDL R85, [R1+0x3c] ;  /* 0x00003c0001557983 */ /* 0x000f280000100800 */
[----:B------:R0:W-:Y:S04]  /*2f50*/  STL [R1+0x24], R99 ;  /* 0x0000246301007387 */ /* 0x0001e80000100800 */
[----:B0-----:R-:W3:Y:S04]  /*2f60*/  LDL R99, [R1+0x38] ;  /* 0x0000380001637983 */ /* 0x001ee80000100800 */
[----:B------:R-:W3:Y:S01]  /*2f70*/  LDL.LU R98, [R1+0x2c] ;  /* 0x00002c0001627983 */ /* 0x000ee20000300800 */
[----:B------:R-:W-:-:S02]  /*2f80*/  FFMA.FTZ R30, R199, R138, R30 ;  /* 0x0000008ac71e7223 */ /* 0x000fc4000001001e */
[----:B------:R-:W-:Y:S02]  /*2f90*/  FMUL.FTZ R138, R189, R86 ;  /* 0x00000056bd8a7220 */ /* 0x000fe40000410000 */
[----:B------:R-:W3:Y:S01]  /*2fa0*/  LDL R86, [R1+0x40] ;  /* 0x0000400001567983 */ /* 0x000ee20000100800 */
[----:B------:R-:W-:-:S05]  /*2fb0*/  HADD2.F32 R84, -RZ, R131.H0_H0 ;  /* 0x20000083ff547230 */ /* 0x000fca0000004100 */
[----:B------:R-:W-:Y:S02]  /*2fc0*/  FFMA.FTZ R249, R138, R84, R249 ;  /* 0x000000548af97223 */ /* 0x000fe400000100f9 */
[----:B------:R-:W-:Y:S01]  /*2fd0*/  FFMA.FTZ R228, R199, R130, R228 ;  /* 0x00000082c7e47223 */ /* 0x000fe200000100e4 */
[--C-:B------:R-:W-:Y:S02]  /*2fe0*/  HADD2.F32 R130, -RZ, R139.reuse.H0_H0 ;  /* 0x2000008bff827230 */ /* 0x100fe40000004100 */
[----:B------:R-:W-:-:S03]  /*2ff0*/  HADD2.F32 R139, -RZ, R139.H1_H1 ;  /* 0x3000008bff8b7230 */ /* 0x000fc60000004100 */
[----:B------:R-:W-:Y:S02]  /*3000*/  FADD.FTZ R173, R130, R173 ;  /* 0x000000ad82ad7221 */ /* 0x000fe40000010000 */
[----:B------:R-:W-:Y:S02]  /*3010*/  FFMA.FTZ R33, R138, R130, R33 ;  /* 0x000000828a217223 */ /* 0x000fe40000010021 */
[----:B------:R-:W-:Y:S02]  /*3020*/  FADD.FTZ R172, R139, R172 ;  /* 0x000000ac8bac7221 */ /* 0x000fe40000010000 */
[----:B--2---:R-:W-:-:S05]  /*3030*/  FADD.FTZ R230, R84, R230 ;  /* 0x000000e654e67221 */ /* 0x004fca0000010000 */
[----:B------:R-:W-:Y:S01]  /*3040*/  STL [R1+0x30], R230 ;  /* 0x000030e601007387 */ /* 0x000fe20000100800 */
[----:B----4-:R-:W-:Y:S01]  /*3050*/  FMUL.FTZ R85, R85, R84 ;  /* 0x0000005455557220 */ /* 0x010fe20000410000 */
[----:B------:R-:W-:Y:S01]  /*3060*/  HADD2.F32 R84, -RZ, R131.H1_H1 ;  /* 0x30000083ff547230 */ /* 0x000fe20000004100 */
[----:B------:R-:W-:Y:S02]  /*3070*/  FMUL.FTZ R131, R189, R87 ;  /* 0x00000057bd837220 */ /* 0x000fe40000410000 */
[----:B------:R-:W-:-:S04]  /*3080*/  FFMA.FTZ R87, R200, R203, RZ ;  /* 0x000000cbc8577223 */ /* 0x000fc800000100ff */
[----:B------:R-:W-:Y:S02]  /*3090*/  FFMA.FTZ R87, R202, R201, R87 ;  /* 0x000000c9ca577223 */ /* 0x000fe40000010057 */
[----:B---3--:R-:W-:-:S05]  /*30a0*/  FADD.FTZ R98, R84, R98 ;  /* 0x0000006254627221 */ /* 0x008fca0000010000 */
[----:B------:R0:W-:Y:S01]  /*30b0*/  STL [R1+0x2c], R98 ;  /* 0x00002c6201007387 */ /* 0x0001e20000100800 */
[----:B------:R-:W-:Y:S02]  /*30c0*/  FFMA.FTZ R87, R205, R204, R87 ;  /* 0x000000cccd577223 */ /* 0x000fe40000010057 */
[----:B0-----:R-:W-:-:S04]  /*30d0*/  FADD.FTZ R98, RZ, R203 ;  /* 0x000000cbff627221 */ /* 0x001fc80000010000 */
[----:B------:R-:W-:-:S04]  /*30e0*/  FADD.FTZ R98, R201, R98 ;  /* 0x00000062c9627221 */ /* 0x000fc80000010000 */
        /* <DEDUP_REMOVED lines=57> */
[-C--:B------:R-:W-:Y:S02]  /*3480*/  FFMA.FTZ R32, R131, R139.reuse, R32 ;  /* 0x0000008b83207223 */ /* 0x080fe40000010020 */
[----:B------:R-:W-:Y:S02]  /*3490*/  FFMA.FTZ R139, R99, R139, R85 ;  /* 0x0000008b638b7223 */ /* 0x000fe40000010055 */
[----:B------:R-:W-:-:S02]  /*34a0*/  FADD.FTZ R98, R98, R130 ;  /* 0x0000008262627221 */ /* 0x000fc40000010000 */
[----:B------:R-:W-:Y:S02]  /*34b0*/  FFMA.FTZ R87, R138, R130, R87 ;  /* 0x000000828a577223 */ /* 0x000fe40000010057 */
[C---:B------:R-:W-:Y:S02]  /*34c0*/  FFMA.FTZ R248, R131.reuse, R84, R248 ;  /* 0x0000005483f87223 */ /* 0x040fe400000100f8 */
[----:B------:R-:W-:Y:S02]  /*34d0*/  FADD.FTZ R98, R98, R139 ;  /* 0x0000008b62627221 */ /* 0x000fe40000010000 */
[----:B------:R-:W-:Y:S01]  /*34e0*/  FFMA.FTZ R87, R131, R139, R87 ;  /* 0x0000008b83577223 */ /* 0x000fe20000010057 */
[----:B------:R-:W-:Y:S05]  /*34f0*/  BRA.DIV ~URZ, `(.L_x_1536) ;  /* 0x00003c227f007947 */ /* 0x000fea000b800000 */
[----:B------:R0:W1:Y:S02]  /*3500*/  SHFL.BFLY PT, R99, R98, 0x1, 0x1f ;  /* 0x0c201f0062637f89 */ /* 0x00006400000e0000 */
.L_x_1540:
        /* <DEDUP_REMOVED lines=18> */
.L_x_1541:
[----:B--2---:R-:W-:Y:S01]  /*3630*/  FADD.FTZ R99, R99, R98 ;  /* 0x0000006263637221 */ /* 0x004fe20000010000 */
[----:B------:R-:W-:Y:S01]  /*3640*/  ISETP.NE.U32.AND P1, PT, RZ, c[0x0][0x218], PT ;  /* 0x00008600ff007a0c */ /* 0x000fe20003f25070 */
[----:B0-----:R-:W-:Y:S01]  /*3650*/  FADD.FTZ R84, R84, R87 ;  /* 0x0000005754547221 */ /* 0x001fe20000010000 */
[----:B-1---5:R-:W-:Y:S01]  /*3660*/  @P0 MOV R87, R148 ;  /* 0x0000009400570202 */ /* 0x022fe20000000f00 */
[----:B------:R-:W-:Y:S01]  /*3670*/  FMUL.FTZ R99, R99, c[0x0][0x1e0] ;  /* 0x0000780063637a20 */ /* 0x000fe20000410000 */
[----:B------:R-:W-:Y:S01]  /*3680*/  ISETP.NE.AND.EX P1, PT, RZ, c[0x0][0x21c], PT, P1 ;  /* 0x00008700ff007a0c */ /* 0x000fe20003f25310 */
[----:B------:R-:W-:Y:S01]  /*3690*/  FMUL.FTZ R230, R84, c[0x0][0x1e0] ;  /* 0x0000780054e67a20 */ /* 0x000fe20000410000 */
[----:B------:R-:W-:Y:S02]  /*36a0*/  LOP3.LUT P5, RZ, R88, 0xff00, RZ, 0xc0, !PT ;  /* 0x0000ff0058ff7812 */ /* 0x000fe400078ac0ff */
[----:B------:R-:W-:Y:S02]  /*36b0*/  FSEL R229, R99, RZ, !P2 ;  /* 0x000000ff63e57208 */ /* 0x000fe40005000000 */
[----:B------:R-:W-:-:S02]  /*36c0*/  @P0 LOP3.LUT P2, RZ, R87, 0xff, RZ, 0xc0, !PT ;  /* 0x000000ff57ff0812 */ /* 0x000fc4000784c0ff */
[----:B------:R-:W-:Y:S01]  /*36d0*/  MOV R87, R88 ;  /* 0x0000005800577202 */ /* 0x000fe20000000f00 */
[-CC-:B------:R-:W-:Y:S01]  /*36e0*/  FFMA.FTZ R84, R200, R230.reuse, R229.reuse ;  /* 0x000000e6c8547223 */ /* 0x180fe200000100e5 */
[----:B------:R-:W-:Y:S01]  /*36f0*/  LOP3.LUT P4, RZ, R88, 0xff0000, RZ, 0xc0, !PT ;  /* 0x00ff000058ff7812 */ /* 0x000fe2000788c0ff */
[----:B------:R-:W-:Y:S01]  /*3700*/  FFMA.FTZ R85, R202, R230, R229 ;  /* 0x000000e6ca557223 */ /* 0x000fe200000100e5 */
[----:B------:R-:W-:Y:S01]  /*3710*/  LOP3.LUT P6, RZ, R87, 0xff, RZ, 0xc0, !PT ;  /* 0x000000ff57ff7812 */ /* 0x000fe200078cc0ff */
[----:B------:R-:W-:Y:S01]  /*3720*/  FADD.FTZ R84, R203, -R84 ;  /* 0x80000054cb547221 */ /* 0x000fe20000010000 */
[----:B------:R-:W-:Y:S01]  /*3730*/  LOP3.LUT P3, RZ, R89, 0xff00, RZ, 0xc0, !PT ;  /* 0x0000ff0059ff7812 */ /* 0x000fe2000786c0ff */
[----:B------:R-:W-:Y:S02]  /*3740*/  FADD.FTZ R85, R201, -R85 ;  /* 0x80000055c9557221 */ /* 0x000fe40000010000 */
[C---:B------:R-:W-:Y:S02]  /*3750*/  FMUL.FTZ R84, R189.reuse, R84 ;  /* 0x00000054bd547220 */ /* 0x040fe40000410000 */
[----:B------:R-:W-:-:S02]  /*3760*/  FMUL.FTZ R85, R189, R85 ;  /* 0x00000055bd557220 */ /* 0x000fc40000410000 */
[----:B------:R-:W-:Y:S02]  /*3770*/  @P1 FADD.FTZ R84, R40, R84 ;  /* 0x0000005428541221 */ /* 0x000fe40000010000 */
[----:B------:R-:W-:Y:S02]  /*3780*/  FFMA.FTZ R86, R205, R230, R229 ;  /* 0x000000e6cd567223 */ /* 0x000fe400000100e5 */
[----:B------:R-:W-:Y:S02]  /*3790*/  FMUL.FTZ R203, R84, c[0x0][0x1e8] ;  /* 0x00007a0054cb7a20 */ /* 0x000fe40000410000 */
[----:B------:R-:W-:Y:S02]  /*37a0*/  @P1 FADD.FTZ R85, R41, R85 ;  /* 0x0000005529551221 */ /* 0x000fe40000010000 */
[----:B------:R-:W-:Y:S01]  /*37b0*/  FADD.FTZ R86, R204, -R86 ;  /* 0x80000056cc567221 */ /* 0x000fe20000010000 */
[----:B------:R-:W-:Y:S01]  /*37c0*/  @P0 FSEL R87, R203, RZ, P2 ;  /* 0x000000ffcb570208 */ /* 0x000fe20001000000 */
[----:B------:R-:W-:Y:S01]  /*37d0*/  FMUL.FTZ R200, R85, c[0x0][0x1e8] ;  /* 0x00007a0055c87a20 */ /* 0x000fe20000410000 */
[----:B------:R-:W-:Y:S01]  /*37e0*/  @P0 LOP3.LUT P2, RZ, R148, 0xff00, RZ, 0xc0, !PT ;  /* 0x0000ff0094ff0812 */ /* 0x000fe2000784c0ff */
[----:B------:R-:W-:Y:S01]  /*37f0*/  FMUL.FTZ R86, R189, R86 ;  /* 0x00000056bd567220 */ /* 0x000fe20000410000 */
[----:B------:R-:W-:Y:S01]  /*3800*/  @P0 F2FP.PACK_AB R87, RZ, R87 ;  /* 0x00000057ff57023e */ /* 0x000fe200000000ff */
[-CC-:B------:R-:W-:Y:S01]  /*3810*/  FFMA.FTZ R206, R206, R230.reuse, R229.reuse ;  /* 0x000000e6cece7223 */ /* 0x180fe200000100e5 */
[----:B------:R-:W-:Y:S01]  /*3820*/  FSEL R203, R203, RZ, P6 ;  /* 0x000000ffcbcb7208 */ /* 0x000fe20003000000 */
[----:B------:R-:W-:Y:S01]  /*3830*/  @P1 FADD.FTZ R86, R42, R86 ;  /* 0x000000562a561221 */ /* 0x000fe20000010000 */
[----:B------:R-:W-:Y:S01]  /*3840*/  @P0 PRMT R72, R87, 0x7610, R72 ;  /* 0x0000761057480816 */ /* 0x000fe20000000048 */
[----:B------:R-:W-:Y:S01]  /*3850*/  FADD.FTZ R206, R213, -R206 ;  /* 0x800000ced5ce7221 */ /* 0x000fe20000010000 */
[----:B------:R-:W-:Y:S01]  /*3860*/  @P0 FSEL R87, R200, RZ, P2 ;  /* 0x000000ffc8570208 */ /* 0x000fe20001000000 */
[----:B------:R-:W-:Y:S01]  /*3870*/  FMUL.FTZ R201, R86, c[0x0][0x1e8] ;  /* 0x00007a0056c97a20 */ /* 0x000fe20000410000 */
[----:B------:R-:W-:Y:S01]  /*3880*/  @P0 LOP3.LUT P2, RZ, R148, 0xff0000, RZ, 0xc0, !PT ;  /* 0x00ff000094ff0812 */ /* 0x000fe2000784c0ff */
[-CC-:B------:R-:W-:Y:S01]  /*3890*/  FFMA.FTZ R215, R215, R230.reuse, R229.reuse ;  /* 0x000000e6d7d77223 */ /* 0x180fe200000100e5 */
[----:B------:R-:W-:Y:S01]  /*38a0*/  @P0 F2FP.PACK_AB R87, RZ, R87 ;  /* 0x00000057ff57023e */ /* 0x000fe200000000ff */
[----:B------:R-:W-:Y:S01]  /*38b0*/  FFMA.FTZ R216, R216, R230, R229 ;  /* 0x000000e6d8d87223 */ /* 0x000fe200000100e5 */
[----:B------:R-:W-:Y:S01]  /*38c0*/  LOP3.LUT P6, RZ, R88, 0xff000000, RZ, 0xc0, !PT ;  /* 0xff00000058ff7812 */ /* 0x000fe200078cc0ff */
[----:B------:R-:W-:Y:S01]  /*38d0*/  FADD.FTZ R215, R214, -R215 ;  /* 0x800000d7d6d77221 */ /* 0x000fe20000010000 */
[----:B------:R-:W-:Y:S01]  /*38e0*/  @P0 PRMT R72, R72, 0x5410, R87 ;  /* 0x0000541048480816 */ /* 0x000fe20000000057 */
[----:B------:R-:W-:Y:S01]  /*38f0*/  FADD.FTZ R90, R90, -R216 ;  /* 0x800000d85a5a7221 */ /* 0x000fe20000010000 */
[----:B------:R-:W-:Y:S01]  /*3900*/  @P0 FSEL R87, R201, RZ, P2 ;  /* 0x000000ffc9570208 */ /* 0x000fe20001000000 */
[C---:B------:R-:W-:Y:S01]  /*3910*/  FMUL.FTZ R204, R189.reuse, R215 ;  /* 0x000000d7bdcc7220 */ /* 0x040fe20000410000 */
[----:B------:R-:W-:Y:S01]  /*3920*/  @P0 LOP3.LUT P2, RZ, R148, 0xff000000, RZ, 0xc0, !PT ;  /* 0xff00000094ff0812 */ /* 0x000fe2000784c0ff */
[----:B------:R-:W-:Y:S01]  /*3930*/  FMUL.FTZ R90, R189, R90 ;  /* 0x0000005abd5a7220 */ /* 0x000fe20000410000 */
[----:B------:R-:W-:Y:S01]  /*3940*/  @P0 F2FP.PACK_AB R87, RZ, R87 ;  /* 0x00000057ff57023e */ /* 0x000fe200000000ff */
[----:B------:R-:W-:Y:S01]  /*3950*/  @P1 FADD.FTZ R204, R44, R204 ;  /* 0x000000cc2ccc1221 */ /* 0x000fe20000010000 */
[----:B------:R-:W0:Y:S01]  /*3960*/  S2R R214, SR_TID.X ;  /* 0x0000000000d67919 */ /* 0x000e220000002100 */
[----:B------:R-:W-:Y:S01]  /*3970*/  @P1 FADD.FTZ R90, R45, R90 ;  /* 0x0000005a2d5a1221 */ /* 0x000fe20000010000 */
[----:B------:R-:W-:Y:S01]  /*3980*/  @P0 PRMT R73, R87, 0x7610, R73 ;  /* 0x0000761057490816 */ /* 0x000fe20000000049 */
[----:B------:R-:W-:-:S02]  /*3990*/  FMUL.FTZ R87, R189, R206 ;  /* 0x000000cebd577220 */ /* 0x000fc40000410000 */
[-C--:B------:R-:W-:Y:S02]  /*39a0*/  FFMA.FTZ R217, R217, R230.reuse, R229 ;  /* 0x000000e6d9d97223 */ /* 0x080fe400000100e5 */
[----:B------:R-:W-:Y:S02]  /*39b0*/  @P1 FADD.FTZ R87, R43, R87 ;  /* 0x000000572b571221 */ /* 0x000fe40000010000 */
[----:B------:R-:W-:Y:S02]  /*39c0*/  FMUL.FTZ R205, R90, c[0x0][0x1e8] ;  /* 0x00007a005acd7a20 */ /* 0x000fe40000410000 */
[----:B------:R-:W-:Y:S02]  /*39d0*/  FMUL.FTZ R202, R87, c[0x0][0x1e8] ;  /* 0x00007a0057ca7a20 */ /* 0x000fe40000410000 */
[----:B------:R-:W-:Y:S02]  /*39e0*/  FADD.FTZ R217, R218, -R217 ;  /* 0x800000d9dad97221 */ /* 0x000fe40000010000 */
[-CC-:B------:R-:W-:Y:S01]  /*39f0*/  FFMA.FTZ R207, R207, R230.reuse, R229.reuse ;  /* 0x000000e6cfcf7223 */ /* 0x180fe200000100e5 */
[----:B------:R-:W-:Y:S01]  /*3a00*/  @P0 FSEL R98, R202, RZ, P2 ;  /* 0x000000ffca620208 */ /* 0x000fe20001000000 */
[----:B------:R-:W-:Y:S01]  /*3a10*/  FMUL.FTZ R206, R189, R217 ;  /* 0x000000d9bdce7220 */ /* 0x000fe20000410000 */
[----:B------:R-:W-:Y:S01]  /*3a20*/  @P0 LOP3.LUT P2, RZ, R149, 0xff, RZ, 0xc0, !PT ;  /* 0x000000ff95ff0812 */ /* 0x000fe2000784c0ff */
[--C-:B------:R-:W-:Y:S01]  /*3a30*/  FFMA.FTZ R104, R104, R230, R229.reuse ;  /* 0x000000e668687223 */ /* 0x100fe200000100e5 */
[----:B------:R-:W-:Y:S01]  /*3a40*/  @P0 F2FP.PACK_AB R98, RZ, R98 ;  /* 0x00000062ff62023e */ /* 0x000fe200000000ff */
[----:B------:R-:W-:Y:S01]  /*3a50*/  @P1 FADD.FTZ R206, R46, R206 ;  /* 0x000000ce2ece1221 */ /* 0x000fe20000010000 */
[----:B------:R-:W-:Y:S01]  /*3a60*/  FSEL R202, R202, RZ, P6 ;  /* 0x000000ffcaca7208 */ /* 0x000fe20003000000 */
[----:B------:R-:W-:Y:S01]  /*3a70*/  FFMA.FTZ R211, R211, R230, R229 ;  /* 0x000000e6d3d37223 */ /* 0x000fe200000100e5 */
[----:B------:R-:W-:Y:S01]  /*3a80*/  @P0 PRMT R73, R73, 0x5410, R98 ;  /* 0x0000541049490816 */ /* 0x000fe20000000062 */
[----:B------:R-:W-:-:S02]  /*3a90*/  FMUL.FTZ R98, R204, c[0x0][0x1e8] ;  /* 0x00007a00cc627a20 */ /* 0x000fc40000410000 */
[-C--:B------:R-:W-:Y:S02]  /*3aa0*/  FFMA.FTZ R105, R105, R230.reuse, R229 ;  /* 0x000000e669697223 */ /* 0x080fe400000100e5 */
[----:B------:R-:W-:Y:S01]  /*3ab0*/  FADD.FTZ R207, R208, -R207 ;  /* 0x800000cfd0cf7221 */ /* 0x000fe20000010000 */
[----:B------:R-:W-:Y:S01]  /*3ac0*/  @P0 FSEL R99, R98, RZ, P2 ;  /* 0x000000ff62630208 */ /* 0x000fe20001000000 */
[----:B------:R-:W-:Y:S01]  /*3ad0*/  FADD.FTZ R104, R100, -R104 ;  /* 0x8000006864687221 */ /* 0x000fe20000010000 */
[----:B------:R-:W-:Y:S01]  /*3ae0*/  @P0 LOP3.LUT P2, RZ, R149, 0xff00, RZ, 0xc0, !PT ;  /* 0x0000ff0095ff0812 */ /* 0x000fe2000784c0ff */
[----:B------:R-:W-:Y:S01]  /*3af0*/  FADD.FTZ R211, R212, -R211 ;  /* 0x800000d3d4d37221 */ /* 0x000fe20000010000 */
[----:B------:R-:W-:Y:S01]  /*3b00*/  @P0 F2FP.PACK_AB R99, RZ, R99 ;  /* 0x00000063ff63023e */ /* 0x000fe200000000ff */
[----:B------:R-:W-:Y:S02]  /*3b10*/  FADD.FTZ R101, R101, -R105 ;  /* 0x8000006965657221 */ /* 0x000fe40000010000 */
[-CC-:B------:R-:W-:Y:S01]  /*3b20*/  FFMA.FTZ R106, R106, R230.reuse, R229.reuse ;  /* 0x000000e66a6a7223 */ /* 0x180fe200000100e5 */
[----:B------:R-:W-:Y:S01]  /*3b30*/  @P0 PRMT R74, R99, 0x7610, R74 ;  /* 0x00007610634a0816 */ /* 0x000fe2000000004a */
[-CC-:B------:R-:W-:Y:S01]  /*3b40*/  FFMA.FTZ R105, R109, R230.reuse, R229.reuse ;  /* 0x000000e66d697223 */ /* 0x180fe200000100e5 */
[----:B------:R-:W-:Y:S01]  /*3b50*/  @P0 FSEL R99, R205, RZ, P2 ;  /* 0x000000ffcd630208 */ /* 0x000fe20001000000 */
[----:B------:R-:W-:Y:S01]  /*3b60*/  FFMA.FTZ R110, R110, R230, R229 ;  /* 0x000000e66e6e7223 */ /* 0x000fe200000100e5 */
[----:B------:R-:W-:Y:S01]  /*3b70*/  @P0 LOP3.LUT P2, RZ, R149, 0xff0000, RZ, 0xc0, !PT ;  /* 0x00ff000095ff0812 */ /* 0x000fe2000784c0ff */
[----:B------:R-:W-:Y:S01]  /*3b80*/  FADD.FTZ R106, R102, -R106 ;  /* 0x8000006a666a7221 */ /* 0x000fe20000010000 */
[----:B------:R-:W-:Y:S01]  /*3b90*/  @P0 F2FP.PACK_AB R99, RZ, R99 ;  /* 0x00000063ff63023e */ /* 0x000fe200000000ff */
[----:B------:R-:W-:Y:S01]  /*3ba0*/  FADD.FTZ R105, R108, -R105 ;  /* 0x800000696c697221 */ /* 0x000fe20000010000 */
[----:B------:R-:W-:Y:S01]  /*3bb0*/  FSEL R205, R205, RZ, P3 ;  /* 0x000000ffcdcd7208 */ /* 0x000fe20001800000 */
[----:B------:R-:W-:Y:S01]  /*3bc0*/  FADD.FTZ R110, R111, -R110 ;  /* 0x8000006e6f6e7221 */ /* 0x000fe20000010000 */
[----:B------:R-:W-:Y:S01]  /*3bd0*/  @P0 PRMT R74, R74, 0x5410, R99 ;  /* 0x000054104a4a0816 */ /* 0x000fe20000000063 */
[----:B------:R-:W-:Y:S01]  /*3be0*/  FMUL.FTZ R99, R206, c[0x0][0x1e8] ;  /* 0x00007a00ce637a20 */ /* 0x000fe20000410000 */
[----:B------:R-:W-:Y:S01]  /*3bf0*/  LOP3.LUT P3, RZ, R89, 0xff000000, RZ, 0xc0, !PT ;  /* 0xff00000059ff7812 */ /* 0x000fe2000786c0ff */
[----:B------:R-:W-:-:S02]  /*3c00*/  FMUL.FTZ R101, R189, R101 ;  /* 0x00000065bd657220 */ /* 0x000fc40000410000 */
[----:B------:R-:W-:Y:S01]  /*3c10*/  FMUL.FTZ R106, R189, R106 ;  /* 0x0000006abd6a7220 */ /* 0x000fe20000410000 */
[----:B------:R-:W-:Y:S01]  /*3c20*/  @P0 FSEL R213, R99, RZ, P2 ;  /* 0x000000ff63d50208 */ /* 0x000fe20001000000 */
[----:B------:R-:W-:Y:S01]  /*3c30*/  FMUL.FTZ R105, R189, R105 ;  /* 0x00000069bd697220 */ /* 0x000fe20000410000 */
[----:B------:R-:W-:Y:S01]  /*3c40*/  LOP3.LUT P2, RZ, R89, 0xff, RZ, 0xc0, !PT ;  /* 0x000000ff59ff7812 */ /* 0x000fe2000784c0ff */
[----:B------:R-:W-:Y:S01]  /*3c50*/  @P1 FADD.FTZ R101, R52, R101 ;  /* 0x0000006534651221 */ /* 0x000fe20000010000 */
[----:B------:R-:W-:Y:S01]  /*3c60*/  @P0 F2FP.PACK_AB R213, RZ, R213 ;  /* 0x000000d5ffd5023e */ /* 0x000fe200000000ff */
[----:B------:R-:W-:Y:S01]  /*3c70*/  @P1 FADD.FTZ R106, R53, R106 ;  /* 0x0000006a356a1221 */ /* 0x000fe20000010000 */
[----:B------:R-:W-:Y:S01]  /*3c80*/  FSEL R88, R98, RZ, P2 ;  /* 0x000000ff62587208 */ /* 0x000fe20001000000 */
[----:B------:R-:W-:Y:S01]  /*3c90*/  @P1 FADD.FTZ R105, R54, R105 ;  /* 0x0000006936691221 */ /* 0x000fe20000010000 */
[----:B------:R-:W-:Y:S01]  /*3ca0*/  @P0 PRMT R75, R213, 0x7610, R75 ;  /* 0x00007610d54b0816 */ /* 0x000fe2000000004b */
[-CC-:B------:R-:W-:Y:S01]  /*3cb0*/  FFMA.FTZ R213, R91, R230.reuse, R229.reuse ;  /* 0x000000e65bd57223 */ /* 0x180fe200000100e5 */
[----:B------:R-:W-:Y:S01]  /*3cc0*/  LOP3.LUT P2, RZ, R89, 0xff0000, RZ, 0xc0, !PT ;  /* 0x00ff000059ff7812 */ /* 0x000fe2000784c0ff */
[----:B------:R-:W-:-:S02]  /*3cd0*/  FFMA.FTZ R112, R112, R230, R229 ;  /* 0x000000e670707223 */ /* 0x000fc400000100e5 */
[----:B------:R-:W-:Y:S01]  /*3ce0*/  FADD.FTZ R213, R222, -R213 ;  /* 0x800000d5ded57221 */ /* 0x000fe20000010000 */
[----:B------:R-:W-:Y:S01]  /*3cf0*/  FSEL R91, R99, RZ, P2 ;  /* 0x000000ff635b7208 */ /* 0x000fe20001000000 */
[----:B------:R-:W-:Y:S01]  /*3d00*/  FADD.FTZ R113, R113, -R112 ;  /* 0x8000007071717221 */ /* 0x000fe20000010000 */
[----:B------:R-:W-:Y:S01]  /*3d10*/  ISETP.NE.U32.AND P2, PT, RZ, c[0x0][0x258], PT ;  /* 0x00009600ff007a0c */ /* 0x000fe20003f45070 */
[----:B------:R-:W-:Y:S02]  /*3d20*/  FMUL.FTZ R213, R189, R213 ;  /* 0x000000d5bdd57220 */ /* 0x000fe40000410000 */
[----:B------:R-:W-:Y:S01]  /*3d30*/  FFMA.FTZ R115, R115, R230, R229 ;  /* 0x000000e673737223 */ /* 0x000fe200000100e5 */
[----:B------:R-:W-:Y:S01]  /*3d40*/  ISETP.NE.AND.EX P2, PT, RZ, c[0x0][0x25c], PT, P2 ;  /* 0x00009700ff007a0c */ /* 0x000fe20003f45320 */
[----:B------:R-:W-:Y:S02]  /*3d50*/  @P1 FADD.FTZ R213, R47, R213 ;  /* 0x000000d52fd51221 */ /* 0x000fe40000010000 */
[----:B------:R-:W-:-:S02]  /*3d60*/  FADD.FTZ R117, R117, -R115 ;  /* 0x8000007375757221 */ /* 0x000fc40000010000 */
[----:B------:R-:W-:Y:S02]  /*3d70*/  FMUL.FTZ R98, R213, c[0x0][0x1e8] ;  /* 0x00007a00d5627a20 */ /* 0x000fe40000410000 */
[----:B------:R-:W-:Y:S02]  /*3d80*/  FMUL.FTZ R117, R189, R117 ;  /* 0x00000075bd757220 */ /* 0x000fe40000410000 */
[-C--:B------:R-:W-:Y:S01]  /*3d90*/  FFMA.FTZ R125, R125, R230.reuse, R229 ;  /* 0x000000e67d7d7223 */ /* 0x080fe200000100e5 */
[----:B------:R-:W-:Y:S01]  /*3da0*/  FSEL R89, R98, RZ, P3 ;  /* 0x000000ff62597208 */ /* 0x000fe20001800000 */
[----:B------:R-:W-:Y:S01]  /*3db0*/  @P1 FADD.FTZ R117, R59, R117 ;  /* 0x000000753b751221 */ /* 0x000fe20000010000 */
[----:B------:R-:W-:Y:S01]  /*3dc0*/  @P0 LOP3.LUT P3, RZ, R149, 0xff000000, RZ, 0xc0, !PT ;  /* 0xff00000095ff0812 */ /* 0x000fe2000786c0ff */
[----:B------:R-:W-:Y:S01]  /*3dd0*/  FADD.FTZ R125, R124, -R125 ;  /* 0x8000007d7c7d7221 */ /* 0x000fe20000010000 */
[----:B------:R-:W-:Y:S01]  /*3de0*/  F2FP.PACK_AB R91, R89, R91 ;  /* 0x0000005b595b723e */ /* 0x000fe200000000ff */
[-CC-:B------:R-:W-:Y:S01]  /*3df0*/  FFMA.FTZ R132, R132, R230.reuse, R229.reuse ;  /* 0x000000e684847223 */ /* 0x180fe200000100e5 */
[----:B------:R-:W-:Y:S01]  /*3e00*/  @P0 FSEL R98, R98, RZ, P3 ;  /* 0x000000ff62620208 */ /* 0x000fe20001800000 */
[--C-:B------:R-:W-:Y:S01]  /*3e10*/  FFMA.FTZ R123, R123, R230, R229.reuse ;  /* 0x000000e67b7b7223 */ /* 0x100fe200000100e5 */
[----:B------:R-:W-:Y:S01]  /*3e20*/  ISETP.NE.U32.AND P3, PT, RZ, c[0x0][0x258], PT ;  /* 0x00009600ff007a0c */ /* 0x000fe20003f65070 */
[----:B------:R-:W-:Y:S01]  /*3e30*/  FADD.FTZ R128, R128, -R132 ;  /* 0x8000008480807221 */ /* 0x000fe20000010000 */
[----:B------:R-:W-:Y:S01]  /*3e40*/  @P0 F2FP.PACK_AB R98, RZ, R98 ;  /* 0x00000062ff62023e */ /* 0x000fe200000000ff */
[-CC-:B------:R-:W-:Y:S01]  /*3e50*/  FFMA.FTZ R127, R127, R230.reuse, R229.reuse ;  /* 0x000000e67f7f7223 */ /* 0x180fe200000100e5 */
[----:B------:R-:W-:Y:S01]  /*3e60*/  ISETP.NE.AND.EX P3, PT, RZ, c[0x0][0x25c], PT, P3 ;  /* 0x00009700ff007a0c */ /* 0x000fe20003f65330 */
[-C--:B------:R-:W-:Y:S01]  /*3e70*/  FFMA.FTZ R129, R129, R230.reuse, R229 ;  /* 0x000000e681817223 */ /* 0x080fe200000100e5 */
[----:B------:R-:W-:Y:S01]  /*3e80*/  @P0 PRMT R75, R75, 0x5410, R98 ;  /* 0x000054104b4b0816 */ /* 0x000fe20000000062 */
[----:B------:R-:W-:Y:S01]  /*3e90*/  FADD.FTZ R123, R119, -R123 ;  /* 0x8000007b777b7221 */ /* 0x000fe20000010000 */
[----:B------:R-:W-:Y:S01]  /*3ea0*/  @P2 MOV R98, 0x20 ;  /* 0x0000002000622802 */ /* 0x000fe20000000f00 */
[----:B------:R-:W-:Y:S01]  /*3eb0*/  FADD.FTZ R127, R126, -R127 ;  /* 0x8000007f7e7f7221 */ /* 0x000fe20000010000 */
[----:B------:R-:W-:Y:S01]  /*3ec0*/  FSEL R89, R201, RZ, P4 ;  /* 0x000000ffc9597208 */ /* 0x000fe20002000000 */
[----:B------:R-:W-:Y:S01]  /*3ed0*/  FFMA.FTZ R133, R133, R230, R229 ;  /* 0x000000e685857223 */ /* 0x000fe200000100e5 */
[----:B------:R-:W-:Y:S01]  /*3ee0*/  SEL R85, R85, R77, P3 ;  /* 0x0000004d55557207 */ /* 0x000fe20001800000 */
[----:B------:R-:W-:Y:S01]  /*3ef0*/  @P2 IMAD.WIDE.U32 R98, R0, R98, c[0x0][0x258] ;  /* 0x0000960000622625 */ /* 0x000fe200078e0062 */
[----:B------:R-:W-:-:S02]  /*3f00*/  SEL R86, R86, R78, P3 ;  /* 0x0000004e56567207 */ /* 0x000fc40001800000 */
[----:B------:R-:W-:Y:S01]  /*3f10*/  SEL R87, R87, R79, P3 ;  /* 0x0000004f57577207 */ /* 0x000fe20001800000 */
[--C-:B------:R-:W-:Y:S01]  /*3f20*/  FFMA.FTZ R137, R137, R230, R229.reuse ;  /* 0x000000e689897223 */ /* 0x100fe200000100e5 */
[----:B------:R-:W-:Y:S01]  /*3f30*/  @P2 SEL R84, R84, R76, P3 ;  /* 0x0000004c54542207 */ /* 0x000fe20001800000 */
[----:B------:R-:W-:Y:S01]  /*3f40*/  FFMA.FTZ R138, R138, R230, R229 ;  /* 0x000000e68a8a7223 */ /* 0x000fe200000100e5 */
[----:B------:R-:W-:Y:S01]  /*3f50*/  F2FP.PACK_AB R89, R202, R89 ;  /* 0x00000059ca59723e */ /* 0x000fe200000000ff */
[----:B------:R-:W-:Y:S01]  /*3f60*/  HFMA2.MMA R202, -RZ, RZ, 0, 9.5367431640625e-07 ;  /* 0x00000010ffca7435 */ /* 0x000fe200000001ff */
[----:B------:R-:W-:Y:S01]  /*3f70*/  LOP3.LUT P4, RZ, R92, 0xff00, RZ, 0xc0, !PT ;  /* 0x0000ff005cff7812 */ /* 0x000fe2000788c0ff */
[----:B------:R1:W-:Y:S01]  /*3f80*/  @P2 STG.E.128 [R98.64], R84 ;  /* 0x0000005462002986 */ /* 0x0003e2000c101d04 */
[----:B------:R-:W-:Y:S02]  /*3f90*/  FADD.FTZ R126, R135, -R129 ;  /* 0x80000081877e7221 */ /* 0x000fe40000010000 */
[----:B------:R-:W-:-:S02]  /*3fa0*/  FADD.FTZ R134, R134, -R133 ;  /* 0x8000008586867221 */ /* 0x000fc40000010000 */
[----:B------:R-:W-:Y:S02]  /*3fb0*/  FADD.FTZ R136, R136, -R137 ;  /* 0x8000008988887221 */ /* 0x000fe40000010000 */
[----:B------:R-:W-:Y:S02]  /*3fc0*/  FADD.FTZ R130, R130, -R138 ;  /* 0x8000008a82827221 */ /* 0x000fe40000010000 */
[C---:B------:R-:W-:Y:S02]  /*3fd0*/  FMUL.FTZ R137, R189.reuse, R134 ;  /* 0x00000086bd897220 */ /* 0x040fe40000410000 */
[C---:B------:R-:W-:Y:S02]  /*3fe0*/  FMUL.FTZ R136, R189.reuse, R136 ;  /* 0x00000088bd887220 */ /* 0x040fe40000410000 */
[C---:B------:R-:W-:Y:S02]  /*3ff0*/  FMUL.FTZ R135, R189.reuse, R130 ;  /* 0x00000082bd877220 */ /* 0x040fe40000410000 */
[----:B------:R-:W-:-:S02]  /*4000*/  FMUL.FTZ R138, R189, R127 ;  /* 0x0000007fbd8a7220 */ /* 0x000fc40000410000 */
[----:B------:R-:W-:Y:S01]  /*4010*/  @P1 FADD.FTZ R137, R66, R137 ;  /* 0x0000008942891221 */ /* 0x000fe20000010000 */
[----:B-1----:R-:W-:Y:S01]  /*4020*/  SEL R84, R204, R80, P3 ;  /* 0x00000050cc547207 */ /* 0x002fe20001800000 */
[----:B------:R-:W-:Y:S01]  /*4030*/  @P1 FADD.FTZ R136, R68, R136 ;  /* 0x0000008844881221 */ /* 0x000fe20000010000 */
[----:B------:R-:W-:Y:S01]  /*4040*/  SEL R85, R90, R81, P3 ;  /* 0x000000515a557207 */ /* 0x000fe20001800000 */
[----:B------:R-:W-:Y:S01]  /*4050*/  @P1 FADD.FTZ R135, R70, R135 ;  /* 0x0000008746871221 */ /* 0x000fe20000010000 */
[----:B------:R-:W-:Y:S01]  /*4060*/  SEL R86, R206, R82, P3 ;  /* 0x00000052ce567207 */ /* 0x000fe20001800000 */
[----:B------:R-:W-:Y:S01]  /*4070*/  @P1 FADD.FTZ R138, R64, R138 ;  /* 0x0000008a408a1221 */ /* 0x000fe20000010000 */
[----:B------:R-:W-:Y:S01]  /*4080*/  SEL R87, R213, R83, P3 ;  /* 0x00000053d5577207 */ /* 0x000fe20001800000 */
[--C-:B------:R-:W-:Y:S01]  /*4090*/  FFMA.FTZ R199, R199, R230, R229.reuse ;  /* 0x000000e6c7c77223 */ /* 0x100fe200000100e5 */
[----:B------:R-:W-:Y:S01]  /*40a0*/  F2FP.PACK_AB R90, R205, R88 ;  /* 0x00000058cd5a723e */ /* 0x000fe200000000ff */
[----:B------:R-:W-:Y:S01]  /*40b0*/  FFMA.FTZ R131, R131, R230, R229 ;  /* 0x000000e683837223 */ /* 0x000fe200000100e5 */
[----:B------:R-:W-:Y:S01]  /*40c0*/  FSEL R88, R200, RZ, P5 ;  /* 0x000000ffc8587208 */ /* 0x000fe20002800000 */
[----:B------:R1:W-:Y:S01]  /*40d0*/  @P2 STG.E.128 [R98.64+0x10], R84 ;  /* 0x0000105462002986 */ /* 0x0003e2000c101d04 */
[----:B------:R-:W-:-:S02]  /*40e0*/  FMUL.FTZ R119, R138, c[0x0][0x1e8] ;  /* 0x00007a008a777a20 */ /* 0x000fc40000410000 */
[----:B------:R-:W-:Y:S01]  /*40f0*/  F2FP.PACK_AB R88, R88, R203 ;  /* 0x000000cb5858723e */ /* 0x000fe200000000ff */
[----:B------:R-:W-:Y:S02]  /*4100*/  FADD.FTZ R199, R198, -R199 ;  /* 0x800000c7c6c77221 */ /* 0x000fe40000010000 */
[----:B------:R-:W-:Y:S02]  /*4110*/  FMUL.FTZ R127, R189, R128 ;  /* 0x00000080bd7f7220 */ /* 0x000fe40000410000 */
[----:B------:R-:W-:Y:S02]  /*4120*/  FADD.FTZ R131, R139, -R131 ;  /* 0x800000838b837221 */ /* 0x000fe40000010000 */
[----:B------:R-:W-:Y:S02]  /*4130*/  FMUL.FTZ R126, R189, R126 ;  /* 0x0000007ebd7e7220 */ /* 0x000fe40000410000 */
[----:B------:R-:W-:Y:S02]  /*4140*/  @P1 FADD.FTZ R127, R65, R127 ;  /* 0x0000007f417f1221 */ /* 0x000fe40000010000 */
[----:B------:R-:W-:-:S02]  /*4150*/  @P1 FADD.FTZ R126, R67, R126 ;  /* 0x0000007e437e1221 */ /* 0x000fc40000010000 */
[----:B-1----:R-:W-:-:S04]  /*4160*/  IMAD.WIDE.U32 R84, R0, R202, c[0x0][0x248] ;  /* 0x0000920000547625 */ /* 0x002fc800078e00ca */
[C---:B------:R-:W-:Y:S01]  /*4170*/  FMUL.FTZ R98, R189.reuse, R207 ;  /* 0x000000cfbd627220 */ /* 0x040fe20000410000 */
[----:B------:R1:W-:Y:S01]  /*4180*/  STG.E.128 [R84.64], R88 ;  /* 0x0000005854007986 */ /* 0x0003e2000c101d04 */
[----:B------:R-:W-:Y:S02]  /*4190*/  FMUL.FTZ R99, R189, R104 ;  /* 0x00000068bd637220 */ /* 0x000fe40000410000 */
[----:B------:R-:W-:Y:S02]  /*41a0*/  @P1 FADD.FTZ R98, R48, R98 ;  /* 0x0000006230621221 */ /* 0x000fe40000010000 */
[----:B------:R-:W-:Y:S02]  /*41b0*/  @P1 FADD.FTZ R99, R49, R99 ;  /* 0x0000006331631221 */ /* 0x000fe40000010000 */
[----:B------:R-:W-:Y:S02]  /*41c0*/  FMUL.FTZ R104, R189, R110 ;  /* 0x0000006ebd687220 */ /* 0x000fe40000410000 */
[----:B------:R-:W-:-:S02]  /*41d0*/  FMUL.FTZ R102, R98, c[0x0][0x1e8] ;  /* 0x00007a0062667a20 */ /* 0x000fc40000410000 */
        /* <DEDUP_REMOVED lines=15> */
[----:B-1----:R-:W-:Y:S01]  /*42d0*/  SEL R84, R98, R76, P3 ;  /* 0x0000004c62547207 */ /* 0x002fe20001800000 */
[C---:B------:R-:W-:Y:S01]  /*42e0*/  FMUL.FTZ R98, R99.reuse, c[0x0][0x1e8] ;  /* 0x00007a0063627a20 */ /* 0x040fe20000410000 */
[----:B------:R-:W-:Y:S01]  /*42f0*/  SEL R85, R99, R77, P3 ;  /* 0x0000004d63557207 */ /* 0x000fe20001800000 */
[----:B------:R-:W-:-:S04]  /*4300*/  FMUL.FTZ R99, R101, c[0x0][0x1e8] ;  /* 0x00007a0065637a20 */ /* 0x000fc80000410000 */
[----:B------:R1:W-:Y:S02]  /*4310*/  @P2 STG.E.128 [R88.64], R84 ;  /* 0x0000005458002986 */ /* 0x0003e4000c101d04 */
[----:B-1----:R-:W-:Y:S02]  /*4320*/  SEL R84, R101, R80, P3 ;  /* 0x0000005065547207 */ /* 0x002fe40001800000 */
        /* <DEDUP_REMOVED lines=16> */
[C---:B------:R-:W-:Y:S01]  /*4430*/  FMUL.FTZ R88, R189.reuse, R88 ;  /* 0x00000058bd587220 */ /* 0x040fe20000410000 */
[----:B------:R-:W-:Y:S01]  /*4440*/  @P0 LOP3.LUT P5, RZ, R150, 0xff00, RZ, 0xc0, !PT ;  /* 0x0000ff0096ff0812 */ /* 0x000fe200078ac0ff */
[----:B------:R-:W-:Y:S01]  /*4450*/  FMUL.FTZ R129, R86, c[0x0][0x1e8] ;  /* 0x00007a0056817a20 */ /* 0x000fe20000410000 */
[----:B------:R-:W-:Y:S01]  /*4460*/  FSEL R85, R98, RZ, P4 ;  /* 0x000000ff62557208 */ /* 0x000fe20002000000 */
[----:B------:R-:W-:Y:S01]  /*4470*/  @P1 FADD.FTZ R88, R56, R88 ;  /* 0x0000005838581221 */ /* 0x000fe20000010000 */
[----:B------:R-:W-:Y:S01]  /*4480*/  @P0 FSEL R102, R102, RZ, P6 ;  /* 0x000000ff66660208 */ /* 0x000fe20003000000 */
[----:B------:R-:W-:Y:S01]  /*4490*/  FMUL.FTZ R125, R189, R199 ;  /* 0x000000c7bd7d7220 */ /* 0x000fe20000410000 */
[----:B------:R-:W-:-:S02]  /*44a0*/  @P0 LOP3.LUT P4, RZ, R150, 0xff0000, RZ, 0xc0, !PT ;  /* 0x00ff000096ff0812 */ /* 0x000fc4000788c0ff */
[----:B------:R-:W-:Y:S01]  /*44b0*/  LOP3.LUT P6, RZ, R92, 0xff0000, RZ, 0xc0, !PT ;  /* 0x00ff00005cff7812 */ /* 0x000fe200078cc0ff */
[----:B------:R-:W-:Y:S01]  /*44c0*/  @P1 FADD.FTZ R125, R69, R125 ;  /* 0x0000007d457d1221 */ /* 0x000fe20000010000 */
[----:B------:R-:W-:Y:S02]  /*44d0*/  @P0 FSEL R98, R98, RZ, P5 ;  /* 0x000000ff62620208 */ /* 0x000fe40002800000 */
[----:B------:R-:W-:Y:S02]  /*44e0*/  LOP3.LUT P5, RZ, R92, 0xff000000, RZ, 0xc0, !PT ;  /* 0xff0000005cff7812 */ /* 0x000fe400078ac0ff */
[C---:B------:R-:W-:Y:S02]  /*44f0*/  @P0 FSEL R100, R91.reuse, RZ, P4 ;  /* 0x000000ff5b640208 */ /* 0x040fe40002000000 */
[----:B------:R-:W-:Y:S02]  /*4500*/  FSEL R89, R91, RZ, P6 ;  /* 0x000000ff5b597208 */ /* 0x000fe40003000000 */
[----:B------:R-:W-:-:S02]  /*4510*/  LOP3.LUT P4, RZ, R93, 0xff, RZ, 0xc0, !PT ;  /* 0x000000ff5dff7812 */ /* 0x000fc4000788c0ff */
[----:B------:R-:W-:Y:S02]  /*4520*/  @P0 LOP3.LUT P6, RZ, R150, 0xff000000, RZ, 0xc0, !PT ;  /* 0xff00000096ff0812 */ /* 0x000fe400078cc0ff */
[C---:B------:R-:W-:Y:S02]  /*4530*/  FSEL R91, R90.reuse, RZ, P5 ;  /* 0x000000ff5a5b7208 */ /* 0x040fe40002800000 */
[----:B------:R-:W-:Y:S02]  /*4540*/  @P0 LOP3.LUT P5, RZ, R151, 0xff, RZ, 0xc0, !PT ;  /* 0x000000ff97ff0812 */ /* 0x000fe400078ac0ff */
[----:B------:R-:W-:Y:S02]  /*4550*/  FSEL R92, R99, RZ, P4 ;  /* 0x000000ff635c7208 */ /* 0x000fe40002000000 */
[----:B------:R-:W-:Y:S01]  /*4560*/  @P0 FSEL R101, R90, RZ, P6 ;  /* 0x000000ff5a650208 */ /* 0x000fe20003000000 */
[----:B------:R-:W-:Y:S01]  /*4570*/  FFMA.FTZ R90, R114, R230, R229 ;  /* 0x000000e6725a7223 */ /* 0x000fe200000100e5 */
[----:B------:R-:W-:-:S02]  /*4580*/  LOP3.LUT P4, RZ, R93, 0xff0000, RZ, 0xc0, !PT ;  /* 0x00ff00005dff7812 */ /* 0x000fc4000788c0ff */
[----:B------:R-:W-:Y:S01]  /*4590*/  LOP3.LUT P6, RZ, R93, 0xff00, RZ, 0xc0, !PT ;  /* 0x0000ff005dff7812 */ /* 0x000fe200078cc0ff */
[----:B------:R-:W-:Y:S01]  /*45a0*/  FADD.FTZ R90, R116, -R90 ;  /* 0x8000005a745a7221 */ /* 0x000fe20000010000 */
[----:B------:R-:W-:Y:S01]  /*45b0*/  @P0 FSEL R99, R99, RZ, P5 ;  /* 0x000000ff63630208 */ /* 0x000fe20002800000 */
[----:B------:R-:W-:Y:S01]  /*45c0*/  FMUL.FTZ R116, R189, R113 ;  /* 0x00000071bd747220 */ /* 0x000fe20000410000 */
[----:B------:R-:W-:Y:S01]  /*45d0*/  LOP3.LUT P5, RZ, R93, 0xff000000, RZ, 0xc0, !PT ;  /* 0xff0000005dff7812 */ /* 0x000fe200078ac0ff */
[----:B------:R-:W-:Y:S01]  /*45e0*/  FMUL.FTZ R90, R189, R90 ;  /* 0x0000005abd5a7220 */ /* 0x000fe20000410000 */
[----:B------:R-:W-:Y:S01]  /*45f0*/  FSEL R200, R105, RZ, P4 ;  /* 0x000000ff69c87208 */ /* 0x000fe20002000000 */
[----:B------:R-:W-:Y:S01]  /*4600*/  @P1 FADD.FTZ R116, R57, R116 ;  /* 0x0000007439741221 */ /* 0x000fe20000010000 */
[----:B------:R-:W-:Y:S01]  /*4610*/  FSEL R93, R106, RZ, P6 ;  /* 0x000000ff6a5d7208 */ /* 0x000fe20003000000 */
[----:B------:R-:W-:Y:S01]  /*4620*/  @P1 FADD.FTZ R90, R58, R90 ;  /* 0x0000005a3a5a1221 */ /* 0x000fe20000010000 */
[C---:B------:R-:W-:Y:S01]  /*4630*/  @P0 LOP3.LUT P4, RZ, R151.reuse, 0xff0000, RZ, 0xc0, !PT ;  /* 0x00ff000097ff0812 */ /* 0x040fe2000788c0ff */
[----:B------:R-:W-:Y:S01]  /*4640*/  FMUL.FTZ R103, R116, c[0x0][0x1e8] ;  /* 0x00007a0074677a20 */ /* 0x000fe20000410000 */
[----:B------:R-:W-:-:S02]  /*4650*/  @P0 LOP3.LUT P6, RZ, R151, 0xff00, RZ, 0xc0, !PT ;  /* 0x0000ff0097ff0812 */ /* 0x000fc400078cc0ff */
[----:B------:R-:W-:Y:S02]  /*4660*/  MOV R84, R96 ;  /* 0x0000006000547202 */ /* 0x000fe40000000f00 */
[----:B------:R-:W-:Y:S01]  /*4670*/  @P0 FSEL R109, R105, RZ, P4 ;  /* 0x000000ff696d0208 */ /* 0x000fe20002000000 */
[----:B------:R-:W-:Y:S01]  /*4680*/  FMUL.FTZ R105, R88, c[0x0][0x1e8] ;  /* 0x00007a0058697a20 */ /* 0x000fe20000410000 */
[----:B------:R-:W-:Y:S02]  /*4690*/  FSEL R201, R104, RZ, P5 ;  /* 0x000000ff68c97208 */ /* 0x000fe40002800000 */
[----:B------:R-:W-:Y:S01]  /*46a0*/  @P0 FSEL R108, R106, RZ, P6 ;  /* 0x000000ff6a6c0208 */ /* 0x000fe20003000000 */
[----:B------:R-:W-:Y:S01]  /*46b0*/  FMUL.FTZ R106, R117, c[0x0][0x1e8] ;  /* 0x00007a00756a7a20 */ /* 0x000fe20000410000 */
[----:B------:R-:W-:Y:S02]  /*46c0*/  @P0 LOP3.LUT P5, RZ, R151, 0xff000000, RZ, 0xc0, !PT ;  /* 0xff00000097ff0812 */ /* 0x000fe400078ac0ff */
[----:B------:R-:W-:-:S02]  /*46d0*/  LOP3.LUT P6, RZ, R84, 0xff, RZ, 0xc0, !PT ;  /* 0x000000ff54ff7812 */ /* 0x000fc400078cc0ff */
[----:B------:R-:W-:Y:S02]  /*46e0*/  @P0 MOV R84, R152 ;  /* 0x0000009800540202 */ /* 0x000fe40000000f00 */
[----:B------:R-:W-:Y:S01]  /*46f0*/  @P0 FSEL R115, R104, RZ, P5 ;  /* 0x000000ff68730208 */ /* 0x000fe20002800000 */
[----:B------:R-:W-:Y:S01]  /*4700*/  FMUL.FTZ R104, R90, c[0x0][0x1e8] ;  /* 0x00007a005a687a20 */ /* 0x000fe20000410000 */
[----:B------:R-:W-:Y:S02]  /*4710*/  LOP3.LUT P5, RZ, R96, 0xff00, RZ, 0xc0, !PT ;  /* 0x0000ff0060ff7812 */ /* 0x000fe400078ac0ff */
[----:B------:R-:W-:Y:S02]  /*4720*/  FSEL R111, R105, RZ, P6 ;  /* 0x000000ff696f7208 */ /* 0x000fe40003000000 */
[----:B------:R-:W-:Y:S01]  /*4730*/  @P0 LOP3.LUT P4, RZ, R84, 0xff, RZ, 0xc0, !PT ;  /* 0x000000ff54ff0812 */ /* 0x000fe2000788c0ff */
[----:B------:R-:W-:Y:S01]  /*4740*/  FFMA.FTZ R84, R121, R230, R229 ;  /* 0x000000e679547223 */ /* 0x000fe200000100e5 */
[----:B------:R-:W-:Y:S01]  /*4750*/  @P0 LOP3.LUT P6, RZ, R152, 0xff00, RZ, 0xc0, !PT ;  /* 0x0000ff0098ff0812 */ /* 0x000fe200078cc0ff */
[----:B------:R-:W-:Y:S01]  /*4760*/  FMUL.FTZ R121, R135, c[0x0][0x1e8] ;  /* 0x00007a0087797a20 */ /* 0x000fe20000410000 */
[----:B------:R-:W-:Y:S01]  /*4770*/  FSEL R110, R103, RZ, P5 ;  /* 0x000000ff676e7208 */ /* 0x000fe20002800000 */
[----:B------:R-:W-:Y:S01]  /*4780*/  FADD.FTZ R84, R120, -R84 ;  /* 0x8000005478547221 */ /* 0x000fe20000010000 */
[----:B------:R-:W-:Y:S01]  /*4790*/  @P0 FSEL R105, R105, RZ, P4 ;  /* 0x000000ff69690208 */ /* 0x000fe20002000000 */
[----:B------:R-:W-:Y:S01]  /*47a0*/  FMUL.FTZ R120, R136, c[0x0][0x1e8] ;  /* 0x00007a0088787a20 */ /* 0x000fe20000410000 */
[----:B------:R-:W-:Y:S01]  /*47b0*/  @P0 FSEL R103, R103, RZ, P6 ;  /* 0x000000ff67670208 */ /* 0x000fe20003000000 */
[----:B------:R-:W-:Y:S01]  /*47c0*/  FMUL.FTZ R84, R189, R84 ;  /* 0x00000054bd547220 */ /* 0x000fe20000410000 */
[----:B------:R-:W-:-:S02]  /*47d0*/  LOP3.LUT P4, RZ, R96, 0xff0000, RZ, 0xc0, !PT ;  /* 0x00ff000060ff7812 */ /* 0x000fc4000788c0ff */
[----:B------:R-:W-:Y:S01]  /*47e0*/  LOP3.LUT P6, RZ, R96, 0xff000000, RZ, 0xc0, !PT ;  /* 0xff00000060ff7812 */ /* 0x000fe200078cc0ff */
[----:B------:R-:W-:Y:S01]  /*47f0*/  FFMA.FTZ R96, R122, R230, R229 ;  /* 0x000000e67a607223 */ /* 0x000fe200000100e5 */
[----:B------:R-:W-:Y:S01]  /*4800*/  @P0 LOP3.LUT P5, RZ, R152, 0xff0000, RZ, 0xc0, !PT ;  /* 0x00ff000098ff0812 */ /* 0x000fe200078ac0ff */
[----:B------:R-:W-:Y:S01]  /*4810*/  @P1 FADD.FTZ R84, R60, R84 ;  /* 0x000000543c541221 */ /* 0x000fe20000010000 */
[----:B------:R-:W-:Y:S01]  /*4820*/  FSEL R113, R104, RZ, P4 ;  /* 0x000000ff68717208 */ /* 0x000fe20002000000 */
[----:B------:R-:W-:Y:S01]  /*4830*/  FADD.FTZ R96, R118, -R96 ;  /* 0x8000006076607221 */ /* 0x000fe20000010000 */
[----:B------:R-:W-:Y:S01]  /*4840*/  @P0 LOP3.LUT P4, RZ, R152, 0xff000000, RZ, 0xc0, !PT ;  /* 0xff00000098ff0812 */ /* 0x000fe2000788c0ff */
[----:B------:R-:W-:Y:S01]  /*4850*/  FMUL.FTZ R107, R84, c[0x0][0x1e8] ;  /* 0x00007a00546b7a20 */ /* 0x000fe20000410000 */
[----:B------:R-:W-:Y:S01]  /*4860*/  @P0 FSEL R104, R104, RZ, P5 ;  /* 0x000000ff68680208 */ /* 0x000fe20002800000 */
[----:B------:R-:W-:Y:S01]  /*4870*/  FMUL.FTZ R96, R189, R96 ;  /* 0x00000060bd607220 */ /* 0x000fe20000410000 */
[C---:B------:R-:W-:Y:S01]  /*4880*/  FSEL R112, R106.reuse, RZ, P6 ;  /* 0x000000ff6a707208 */ /* 0x040fe20003000000 */
[----:B------:R-:W-:Y:S01]  /*4890*/  FMUL.FTZ R118, R137, c[0x0][0x1e8] ;  /* 0x00007a0089767a20 */ /* 0x000fe20000410000 */
[----:B------:R-:W-:Y:S01]  /*48a0*/  LOP3.LUT P5, RZ, R97, 0xff, RZ, 0xc0, !PT ;  /* 0x000000ff61ff7812 */ /* 0x000fe200078ac0ff */
[----:B------:R-:W-:Y:S01]  /*48b0*/  @P1 FADD.FTZ R96, R61, R96 ;  /* 0x000000603d601221 */ /* 0x000fe20000010000 */
[----:B------:R-:W-:-:S02]  /*48c0*/  @P0 FSEL R106, R106, RZ, P4 ;  /* 0x000000ff6a6a0208 */ /* 0x000fc40002000000 */
[----:B------:R-:W-:Y:S01]  /*48d0*/  @P0 LOP3.LUT P6, RZ, R153, 0xff, RZ, 0xc0, !PT ;  /* 0x000000ff99ff0812 */ /* 0x000fe200078cc0ff */
[----:B------:R-:W-:Y:S01]  /*48e0*/  FMUL.FTZ R122, R96, c[0x0][0x1e8] ;  /* 0x00007a00607a7a20 */ /* 0x000fe20000410000 */
[----:B------:R-:W-:Y:S02]  /*48f0*/  LOP3.LUT P4, RZ, R97, 0xff00, RZ, 0xc0, !PT ;  /* 0x0000ff0061ff7812 */ /* 0x000fe4000788c0ff */
[C---:B------:R-:W-:Y:S02]  /*4900*/  FSEL R114, R107.reuse, RZ, P5 ;  /* 0x000000ff6b727208 */ /* 0x040fe40002800000 */
[----:B------:R-:W-:Y:S02]  /*4910*/  @P0 FSEL R107, R107, RZ, P6 ;  /* 0x000000ff6b6b0208 */ /* 0x000fe40003000000 */
[----:B------:R-:W-:Y:S02]  /*4920*/  FSEL R132, R122, RZ, P4 ;  /* 0x000000ff7a847208 */ /* 0x000fe40002000000 */
[----:B------:R-:W-:-:S02]  /*4930*/  LOP3.LUT P5, RZ, R97, 0xff0000, RZ, 0xc0, !PT ;  /* 0x00ff000061ff7812 */ /* 0x000fc400078ac0ff */
[----:B------:R-:W-:Y:S02]  /*4940*/  LOP3.LUT P6, RZ, R97, 0xff000000, RZ, 0xc0, !PT ;  /* 0xff00000061ff7812 */ /* 0x000fe400078cc0ff */
[----:B------:R-:W-:Y:S02]  /*4950*/  @P0 LOP3.LUT P4, RZ, R153, 0xff00, RZ, 0xc0, !PT ;  /* 0x0000ff0099ff0812 */ /* 0x000fe4000788c0ff */
[----:B------:R-:W-:Y:S02]  /*4960*/  MOV R97, R94 ;  /* 0x0000005e00617202 */ /* 0x000fe40000000f00 */
[----:B------:R-:W-:Y:S02]  /*4970*/  @P0 FSEL R122, R122, RZ, P4 ;  /* 0x000000ff7a7a0208 */ /* 0x000fe40002000000 */
[----:B------:R-:W-:Y:S01]  /*4980*/  LOP3.LUT P4, RZ, R97, 0xff, RZ, 0xc0, !PT ;  /* 0x000000ff61ff7812 */ /* 0x000fe2000788c0ff */
[----:B------:R-:W-:Y:S01]  /*4990*/  FMUL.FTZ R97, R189, R123 ;  /* 0x0000007bbd617220 */ /* 0x000fe20000410000 */
[----:B------:R-:W-:Y:S01]  /*49a0*/  FSEL R133, R129, RZ, P5 ;  /* 0x000000ff81857208 */ /* 0x000fe20002800000 */
[----:B------:R-:W-:Y:S01]  /*49b0*/  FMUL.FTZ R189, R189, R131 ;  /* 0x00000083bdbd7220 */ /* 0x000fe20000410000 */
[----:B------:R-:W-:Y:S01]  /*49c0*/  @P0 LOP3.LUT P5, RZ, R153, 0xff0000, RZ, 0xc0, !PT ;  /* 0x00ff000099ff0812 */ /* 0x000fe200078ac0ff */
[----:B------:R-:W-:Y:S01]  /*49d0*/  @P1 FADD.FTZ R97, R63, R97 ;  /* 0x000000613f611221 */ /* 0x000fe20000010000 */
[----:B------:R-:W-:Y:S01]  /*49e0*/  SEL R86, R86, R82, P3 ;  /* 0x0000005256567207 */ /* 0x000fe20001800000 */
[----:B------:R-:W-:Y:S01]  /*49f0*/  @P1 FADD.FTZ R189, R71, R189 ;  /* 0x000000bd47bd1221 */ /* 0x000fe20000010000 */
[----:B------:R-:W-:Y:S01]  /*4a00*/  @P0 FSEL R129, R129, RZ, P5 ;  /* 0x000000ff81810208 */ /* 0x000fe20002800000 */
[----:B------:R-:W-:Y:S01]  /*4a10*/  FMUL.FTZ R130, R97, c[0x0][0x1e8] ;  /* 0x00007a0061827a20 */ /* 0x000fe20000410000 */
[----:B------:R-:W-:-:S02]  /*4a20*/  @P0 LOP3.LUT P5, RZ, R153, 0xff000000, RZ, 0xc0, !PT ;  /* 0xff00000099ff0812 */ /* 0x000fc400078ac0ff */
[----:B------:R-:W-:Y:S01]  /*4a30*/  SEL R82, R135, R82, P3 ;  /* 0x0000005287527207 */ /* 0x000fe20001800000 */
[----:B------:R-:W-:Y:S01]  /*4a40*/  IMAD R135, R181, c[0x0][0x168], RZ ;  /* 0x00005a00b5877a24 */ /* 0x000fe200078e02ff */
[C---:B------:R-:W-:Y:S02]  /*4a50*/  FSEL R134, R130.reuse, RZ, P6 ;  /* 0x000000ff82867208 */ /* 0x040fe40003000000 */
[----:B------:R-:W-:Y:S02]  /*4a60*/  @P0 FSEL R130, R130, RZ, P5 ;  /* 0x000000ff82820208 */ /* 0x000fe40002800000 */
[----:B------:R-:W-:Y:S02]  /*4a70*/  LOP3.LUT P6, RZ, R94, 0xff0000, RZ, 0xc0, !PT ;  /* 0x00ff00005eff7812 */ /* 0x000fe400078cc0ff */
[----:B------:R-:W-:Y:S02]  /*4a80*/  LOP3.LUT P5, RZ, R95, 0xff, RZ, 0xc0, !PT ;  /* 0x000000ff5fff7812 */ /* 0x000fe400078ac0ff */
[----:B------:R-:W-:-:S02]  /*4a90*/  FSEL R124, R118, RZ, P6 ;  /* 0x000000ff767c7208 */ /* 0x000fc40003000000 */
[----:B------:R-:W-:Y:S02]  /*4aa0*/  FSEL R128, R120, RZ, P5 ;  /* 0x000000ff78807208 */ /* 0x000fe40002800000 */
[C---:B------:R-:W-:Y:S02]  /*4ab0*/  LOP3.LUT P6, RZ, R94.reuse, 0xff00, RZ, 0xc0, !PT ;  /* 0x0000ff005eff7812 */ /* 0x040fe400078cc0ff */
[----:B------:R-:W-:Y:S02]  /*4ac0*/  LOP3.LUT P5, RZ, R94, 0xff000000, RZ, 0xc0, !PT ;  /* 0xff0000005eff7812 */ /* 0x000fe400078ac0ff */
[----:B------:R-:W-:Y:S02]  /*4ad0*/  SHF.R.S32.HI R94, RZ, 0x1f, R135 ;  /* 0x0000001fff5e7819 */ /* 0x000fe40000011487 */
[----:B------:R-:W-:Y:S02]  /*4ae0*/  FSEL R123, R119, RZ, P4 ;  /* 0x000000ff777b7208 */ /* 0x000fe40002000000 */
[----:B------:R-:W-:-:S02]  /*4af0*/  LOP3.LUT P4, RZ, R95, 0xff0000, RZ, 0xc0, !PT ;  /* 0x00ff00005fff7812 */ /* 0x000fc4000788c0ff */
[----:B------:R-:W-:Y:S02]  /*4b00*/  LEA.HI R135, R94, R135, RZ, 0x3 ;  /* 0x000000875e877211 */ /* 0x000fe400078f18ff */
[----:B------:R-:W-:Y:S02]  /*4b10*/  F2FP.PACK_AB R94, R93, R92 ;  /* 0x0000005c5d5e723e */ /* 0x000fe400000000ff */
[----:B------:R-:W-:Y:S02]  /*4b20*/  @P0 F2FP.PACK_AB R99, RZ, R99 ;  /* 0x00000063ff63023e */ /* 0x000fe400000000ff */
[----:B------:R-:W-:Y:S02]  /*4b30*/  FSEL R131, R121, RZ, P4 ;  /* 0x000000ff79837208 */ /* 0x000fe40002000000 */
[----:B------:R-:W-:Y:S02]  /*4b40*/  F2FP.PACK_AB R92, R85, R87 ;  /* 0x00000057555c723e */ /* 0x000fe400000000ff */
[----:B------:R-:W-:-:S02]  /*4b50*/  @P0 F2FP.PACK_AB R102, RZ, R102 ;  /* 0x00000066ff66023e */ /* 0x000fc400000000ff */
[----:B------:R-:W-:Y:S02]  /*4b60*/  @P0 F2FP.PACK_AB R100, RZ, R100 ;  /* 0x00000064ff64023e */ /* 0x000fe400000000ff */
[----:B------:R-:W-:Y:S02]  /*4b70*/  @P0 F2FP.PACK_AB R109, RZ, R109 ;  /* 0x0000006dff6d023e */ /* 0x000fe400000000ff */
[C---:B------:R-:W-:Y:S02]  /*4b80*/  LOP3.LUT P4, RZ, R95.reuse, 0xff00, RZ, 0xc0, !PT ;  /* 0x0000ff005fff7812 */ /* 0x040fe4000788c0ff */
[----:B------:R-:W-:Y:S02]  /*4b90*/  LOP3.LUT P1, RZ, R95, 0xff000000, RZ, 0xc0, !PT ;  /* 0xff0000005fff7812 */ /* 0x000fe4000782c0ff */
[----:B------:R-:W-:Y:S02]  /*4ba0*/  SEL R85, R96, R81, P3 ;  /* 0x0000005160557207 */ /* 0x000fe40001800000 */
[----:B------:R-:W-:Y:S01]  /*4bb0*/  SEL R87, R97, R83, P3 ;  /* 0x0000005361577207 */ /* 0x000fe20001800000 */
[----:B------:R-:W-:Y:S01]  /*4bc0*/  IMAD.WIDE.U32 R96, R183, R202, c[0x0][0x248] ;  /* 0x00009200b7607625 */ /* 0x000fe200078e00ca */
[----:B------:R-:W-:-:S02]  /*4bd0*/  F2FP.PACK_AB R95, R201, R200 ;  /* 0x000000c8c95f723e */ /* 0x000fc400000000ff */
[----:B------:R-:W-:Y:S02]  /*4be0*/  F2FP.PACK_AB R93, R91, R89 ;  /* 0x000000595b5d723e */ /* 0x000fe400000000ff */
[----:B------:R-:W-:Y:S02]  /*4bf0*/  @P0 PRMT R74, R99, 0x7610, R74 ;  /* 0x00007610634a0816 */ /* 0x000fe4000000004a */
[----:B------:R-:W-:Y:S01]  /*4c00*/  @P0 F2FP.PACK_AB R98, RZ, R98 ;  /* 0x00000062ff62023e */ /* 0x000fe200000000ff */
[----:B------:R1:W-:Y:S01]  /*4c10*/  STG.E.128 [R96.64], R92 ;  /* 0x0000005c60007986 */ /* 0x0003e2000c101d04 */
[----:B------:R-:W-:Y:S02]  /*4c20*/  @P0 F2FP.PACK_AB R101, RZ, R101 ;  /* 0x00000065ff65023e */ /* 0x000fe400000000ff */
[----:B------:R-:W-:Y:S02]  /*4c30*/  @P0 F2FP.PACK_AB R108, RZ, R108 ;  /* 0x0000006cff6c023e */ /* 0x000fe400000000ff */
[----:B------:R-:W-:-:S02]  /*4c40*/  @P0 F2FP.PACK_AB R115, RZ, R115 ;  /* 0x00000073ff73023e */ /* 0x000fc400000000ff */
[----:B------:R-:W-:Y:S02]  /*4c50*/  @P0 PRMT R72, R102, 0x7610, R72 ;  /* 0x0000761066480816 */ /* 0x000fe40000000048 */
[----:B------:R-:W-:Y:S02]  /*4c60*/  @P0 PRMT R73, R100, 0x7610, R73 ;  /* 0x0000761064490816 */ /* 0x000fe40000000049 */
[----:B------:R-:W-:Y:S02]  /*4c70*/  @P2 MOV R99, 0x20 ;  /* 0x0000002000632802 */ /* 0x000fe40000000f00 */
[----:B------:R-:W-:Y:S02]  /*4c80*/  @P0 PRMT R75, R109, 0x7610, R75 ;  /* 0x000076106d4b0816 */ /* 0x000fe4000000004b */
[----:B------:R-:W-:Y:S01]  /*4c90*/  @P0 PRMT R72, R72, 0x5410, R98 ;  /* 0x0000541048480816 */ /* 0x000fe20000000062 */
[----:B------:R-:W-:Y:S01]  /*4ca0*/  @P2 IMAD.WIDE.U32 R98, R182, R99, c[0x0][0x258] ;  /* 0x00009600b6622625 */ /* 0x000fe200078e0063 */
[----:B------:R-:W-:-:S02]  /*4cb0*/  @P0 PRMT R73, R73, 0x5410, R101 ;  /* 0x0000541049490816 */ /* 0x000fc40000000065 */
[----:B------:R-:W-:Y:S01]  /*4cc0*/  @P0 PRMT R74, R74, 0x5410, R108 ;  /* 0x000054104a4a0816 */ /* 0x000fe2000000006c */
[----:B-1----:R-:W-:Y:S01]  /*4cd0*/  @P0 IMAD.WIDE.U32 R96, R183, R202, c[0x0][0x250] ;  /* 0x00009400b7600625 */ /* 0x002fe200078e00ca */
[----:B------:R-:W-:Y:S02]  /*4ce0*/  @P0 PRMT R75, R75, 0x5410, R115 ;  /* 0x000054104b4b0816 */ /* 0x000fe40000000073 */
[----:B------:R-:W-:Y:S01]  /*4cf0*/  SEL R88, R88, R76, P3 ;  /* 0x0000004c58587207 */ /* 0x000fe20001800000 */
[----:B------:R-:W-:Y:S01]  /*4d00*/  IMAD.WIDE.U32 R100, R182, R202, c[0x0][0x248] ;  /* 0x00009200b6647625 */ /* 0x000fe200078e00ca */
[----:B------:R-:W-:Y:S01]  /*4d10*/  SEL R90, R90, R78, P3 ;  /* 0x0000004e5a5a7207 */ /* 0x000fe20001800000 */
[----:B------:R1:W-:Y:S01]  /*4d20*/  @P0 STG.E.128 [R96.64], R72 ;  /* 0x0000004860000986 */ /* 0x0003e2000c101d04 */
[----:B------:R-:W-:Y:S01]  /*4d30*/  SEL R89, R116, R77, P3 ;  /* 0x0000004d74597207 */ /* 0x000fe20001800000 */
[----:B------:R-:W-:Y:S01]  /*4d40*/  @P0 IMAD.WIDE.U32 R182, R182, R202, c[0x0][0x250] ;  /* 0x00009400b6b60625 */ /* 0x000fe200078e00ca */
[----:B------:R-:W-:-:S02]  /*4d50*/  SEL R91, R117, R79, P3 ;  /* 0x0000004f755b7207 */ /* 0x000fc40001800000 */
[----:B------:R-:W-:Y:S02]  /*4d60*/  @P0 F2FP.PACK_AB R105, RZ, R105 ;  /* 0x00000069ff69023e */ /* 0x000fe400000000ff */
[----:B------:R-:W-:Y:S01]  /*4d70*/  @P0 F2FP.PACK_AB R104, RZ, R104 ;  /* 0x00000068ff68023e */ /* 0x000fe200000000ff */
[----:B------:R2:W-:Y:S01]  /*4d80*/  @P2 STG.E.128 [R98.64], R88 ;  /* 0x0000005862002986 */ /* 0x0005e2000c101d04 */
[----:B------:R-:W-:Y:S02]  /*4d90*/  @P0 F2FP.PACK_AB R107, RZ, R107 ;  /* 0x0000006bff6b023e */ /* 0x000fe400000000ff */
[----:B------:R-:W-:Y:S02]  /*4da0*/  @P0 F2FP.PACK_AB R129, RZ, R129 ;  /* 0x00000081ff81023e */ /* 0x000fe400000000ff */
[----:B------:R-:W-:Y:S02]  /*4db0*/  SEL R84, R84, R80, P3 ;  /* 0x0000005054547207 */ /* 0x000fe40001800000 */
[C---:B------:R-:W-:Y:S01]  /*4dc0*/  SEL R83, R189.reuse, R83, P3 ;  /* 0x00000053bd537207 */ /* 0x040fe20001800000 */
[----:B------:R-:W-:Y:S01]  /*4dd0*/  FMUL.FTZ R189, R189, c[0x0][0x1e8] ;  /* 0x00007a00bdbd7a20 */ /* 0x000fe20000410000 */
[----:B------:R-:W-:Y:S01]  /*4de0*/  @P0 F2FP.PACK_AB R103, RZ, R103 ;  /* 0x00000067ff67023e */ /* 0x000fe200000000ff */
[----:B------:R3:W-:Y:S01]  /*4df0*/  @P2 STG.E.128 [R98.64+0x10], R84 ;  /* 0x0000105462002986 */ /* 0x0007e2000c101d04 */
[----:B------:R-:W-:-:S02]  /*4e00*/  @P0 F2FP.PACK_AB R106, RZ, R106 ;  /* 0x0000006aff6a023e */ /* 0x000fc400000000ff */
[----:B------:R-:W-:Y:S02]  /*4e10*/  @P0 F2FP.PACK_AB R122, RZ, R122 ;  /* 0x0000007aff7a023e */ /* 0x000fe400000000ff */
[----:B------:R-:W-:Y:S02]  /*4e20*/  @P0 F2FP.PACK_AB R130, RZ, R130 ;  /* 0x00000082ff82023e */ /* 0x000fe400000000ff */
[----:B-1----:R-:W-:Y:S02]  /*4e30*/  @P0 PRMT R72, R105, 0x7610, R72 ;  /* 0x0000761069480816 */ /* 0x002fe40000000048 */
[----:B------:R-:W-:Y:S02]  /*4e40*/  @P0 PRMT R73, R104, 0x7610, R73 ;  /* 0x0000761068490816 */ /* 0x000fe40000000049 */
[----:B------:R-:W-:Y:S02]  /*4e50*/  @P0 PRMT R74, R107, 0x7610, R74 ;  /* 0x000076106b4a0816 */ /* 0x000fe4000000004a */
[----:B------:R-:W-:-:S02]  /*4e60*/  @P0 PRMT R75, R129, 0x7610, R75 ;  /* 0x00007610814b0816 */ /* 0x000fc4000000004b */
[----:B--2---:R-:W-:Y:S02]  /*4e70*/  @P2 IADD3 R89, R0, 0x60, RZ ;  /* 0x0000006000592810 */ /* 0x004fe40007ffe0ff */
[----:B------:R-:W-:Y:S02]  /*4e80*/  @P2 MOV R88, 0x20 ;  /* 0x0000002000582802 */ /* 0x000fe40000000f00 */
[----:B------:R-:W-:Y:S02]  /*4e90*/  SEL R80, R136, R80, P3 ;  /* 0x0000005088507207 */ /* 0x000fe40001800000 */
[----:B------:R-:W-:Y:S01]  /*4ea0*/  SEL R78, R137, R78, P3 ;  /* 0x0000004e894e7207 */ /* 0x000fe20001800000 */
[----:B------:R-:W-:Y:S01]  /*4eb0*/  @P2 IMAD.WIDE.U32 R88, R89, R88, c[0x0][0x258] ;  /* 0x0000960059582625 */ /* 0x000fe200078e0058 */
[----:B------:R-:W-:Y:S02]  /*4ec0*/  @P0 MOV R136, R154 ;  /* 0x0000009a00880202 */ /* 0x000fe40000000f00 */
[----:B------:R-:W-:-:S02]  /*4ed0*/  F2FP.PACK_AB R95, R134, R133 ;  /* 0x00000085865f723e */ /* 0x000fc400000000ff */
[----:B------:R-:W-:Y:S02]  /*4ee0*/  F2FP.PACK_AB R94, R132, R114 ;  /* 0x00000072845e723e */ /* 0x000fe400000000ff */
[----:B------:R-:W-:Y:S02]  /*4ef0*/  F2FP.PACK_AB R93, R112, R113 ;  /* 0x00000071705d723e */ /* 0x000fe400000000ff */
[----:B------:R-:W-:Y:S02]  /*4f00*/  F2FP.PACK_AB R92, R110, R111 ;  /* 0x0000006f6e5c723e */ /* 0x000fe400000000ff */
[----:B0-----:R-:W-:Y:S02]  /*4f10*/  LOP3.LUT R137, R214, 0x1f, RZ, 0xc0, !PT ;  /* 0x0000001fd6897812 */ /* 0x001fe400078ec0ff */
[C---:B------:R-:W-:Y:S01]  /*4f20*/  SEL R77, R127.reuse, R77, P3 ;  /* 0x0000004d7f4d7207 */ /* 0x040fe20001800000 */
[----:B------:R-:W-:Y:S01]  /*4f30*/  FMUL.FTZ R127, R127, c[0x0][0x1e8] ;  /* 0x00007a007f7f7a20 */ /* 0x000fe20000410000 */
[C---:B------:R-:W-:Y:S01]  /*4f40*/  SEL R81, R125.reuse, R81, P3 ;  /* 0x000000517d517207 */ /* 0x040fe20001800000 */
[----:B------:R-:W-:Y:S01]  /*4f50*/  FMUL.FTZ R125, R125, c[0x0][0x1e8] ;  /* 0x00007a007d7d7a20 */ /* 0x000fe20000410000 */
[----:B------:R-:W-:Y:S01]  /*4f60*/  @P0 PRMT R72, R72, 0x5410, R103 ;  /* 0x0000541048480816 */ /* 0x000fe20000000067 */
[----:B------:R-:W-:Y:S01]  /*4f70*/  STG.E.128 [R100.64], R92 ;  /* 0x0000005c64007986 */ /* 0x000fe2000c101d04 */
[----:B------:R-:W-:-:S02]  /*4f80*/  @P0 PRMT R73, R73, 0x5410, R106 ;  /* 0x0000541049490816 */ /* 0x000fc4000000006a */
[----:B------:R-:W-:Y:S02]  /*4f90*/  @P0 PRMT R74, R74, 0x5410, R122 ;  /* 0x000054104a4a0816 */ /* 0x000fe4000000007a */
[----:B------:R-:W-:Y:S02]  /*4fa0*/  @P0 PRMT R75, R75, 0x5410, R130 ;  /* 0x000054104b4b0816 */ /* 0x000fe40000000082 */
[----:B------:R-:W-:Y:S02]  /*4fb0*/  SEL R76, R138, R76, P3 ;  /* 0x0000004c8a4c7207 */ /* 0x000fe40001800000 */
[C---:B------:R-:W-:Y:S01]  /*4fc0*/  SEL R79, R126.reuse, R79, P3 ;  /* 0x0000004f7e4f7207 */ /* 0x040fe20001800000 */
[----:B------:R-:W-:Y:S01]  /*4fd0*/  FMUL.FTZ R126, R126, c[0x0][0x1e8] ;  /* 0x00007a007e7e7a20 */ /* 0x000fe20000410000 */
[----:B---3--:R-:W-:Y:S01]  /*4fe0*/  FSEL R87, R189, RZ, P1 ;  /* 0x000000ffbd577208 */ /* 0x008fe20000800000 */
[----:B------:R0:W-:Y:S01]  /*4ff0*/  @P0 STG.E.128 [R182.64], R72 ;  /* 0x00000048b6000986 */ /* 0x0001e2000c101d04 */
[----:B------:R-:W-:-:S02]  /*5000*/  @P0 LOP3.LUT P3, RZ, R136, 0xff, RZ, 0xc0, !PT ;  /* 0x000000ff88ff0812 */ /* 0x000fc4000786c0ff */
[C---:B------:R-:W-:Y:S01]  /*5010*/  @P0 LOP3.LUT P1, RZ, R154.reuse, 0xff00, RZ, 0xc0, !PT ;  /* 0x0000ff009aff0812 */ /* 0x040fe2000782c0ff */
[----:B------:R-:W-:Y:S01]  /*5020*/  @P2 STG.E.128 [R88.64], R76 ;  /* 0x0000004c58002986 */ /* 0x000fe2000c101d04 */
[----:B------:R-:W-:Y:S02]  /*5030*/  LEA.HI.SX32 R116, R135, R137, 0x1d ;  /* 0x0000008987747211 */ /* 0x000fe400078feaff */
[----:B------:R-:W-:Y:S01]  /*5040*/  FSEL R86, R125, RZ, P4 ;  /* 0x000000ff7d567208 */ /* 0x000fe20002000000 */
[----:B------:R-:W-:Y:S01]  /*5050*/  @P2 STG.E.128 [R88.64+0x10], R80 ;  /* 0x0000105058002986 */ /* 0x000fe2000c101d04 */
[----:B------:R-:W-:Y:S02]  /*5060*/  FSEL R84, R127, RZ, P6 ;  /* 0x000000ff7f547208 */ /* 0x000fe40003000000 */
[C---:B------:R-:W-:Y:S02]  /*5070*/  @P0 LOP3.LUT P2, RZ, R154.reuse, 0xff0000, RZ, 0xc0, !PT ;  /* 0x00ff00009aff0812 */ /* 0x040fe4000784c0ff */
[----:B------:R-:W-:-:S02]  /*5080*/  @P0 LOP3.LUT P4, RZ, R154, 0xff000000, RZ, 0xc0, !PT ;  /* 0xff0000009aff0812 */ /* 0x000fc4000788c0ff */
[----:B------:R-:W-:Y:S02]  /*5090*/  @P0 FSEL R119, R119, RZ, P3 ;  /* 0x000000ff77770208 */ /* 0x000fe40001800000 */
        /* <DEDUP_REMOVED lines=43> */
.L_x_1538:
[----:B------:R-:W-:Y:S05]  /*5350*/  BSYNC B1 ;  /* 0x0000000000017941 */ /* 0x000fea0003800000 */
.L_x_1535:
        /* <DEDUP_REMOVED lines=126> */
.L_x_1534:
[----:B0-----:R-:W-:Y:S05]  /*5b40*/  BSYNC B0 ;  /* 0x0000000000007941 */ /* 0x001fea0003800000 */
.L_x_1532:
[----:B------:R-:W0:Y:S01]  /*5b50*/  S2R R132, SR_TID.X ;  /* 0x0000000000847919 */ /* 0x000e220000002100 */
[----:B------:R-:W-:Y:S01]  /*5b60*/  WARPSYNC 0xffffffff ;  /* 0xffffffff00007948 */ /* 0x000fe20003800000 */
[----:B0-----:R-:W-:Y:S02]  /*5b70*/  SHF.R.U32.HI R0, RZ, 0x5, R132 ;  /* 0x00000005ff007819 */ /* 0x001fe40000011684 */
        /* <DEDUP_REMOVED lines=74> */
[----:B------:R4:W-:Y:S04]  /*6020*/  STS.128 [R0+0x410], R4 ;  /* 0x0004100400007388 */ /* 0x0009e80000000c00 */
[----:B------:R-:W-:Y:S04]  /*6030*/  STS.128 [R0+0x800], R16 ;  /* 0x0008001000007388 */ /* 0x000fe80000000c00 */
[----:B------:R-:W-:Y:S04]  /*6040*/  STS.128 [R0+0x810], R20 ;  /* 0x0008101400007388 */ /* 0x000fe80000000c00 */
[----:B------:R-:W-:Y:S04]  /*6050*/  STS.128 [R0+0xc00], R24 ;  /* 0x000c001800007388 */ /* 0x000fe80000000c00 */
[----:B------:R-:W-:Y:S01]  /*6060*/  STS.128 [R0+0xc10], R124 ;  /* 0x000c107c00007388 */ /* 0x000fe20000000c00 */
[----:B----4-:R-:W-:-:S02]  /*6070*/  FADD.FTZ R4, R10, R47 ;  /* 0x0000002f0a047221 */ /* 0x010fc40000010000 */
[----:B------:R-:W-:Y:S01]  /*6080*/  FADD.FTZ R7, R11, R8 ;  /* 0x000000080b077221 */ /* 0x000fe20000010000 */
[----:B------:R-:W-:Y:S01]  /*6090*/  BAR.SYNC.DEFER_BLOCKING 0x0 ;  /* 0x0000000000007b1d */ /* 0x000fe20000010000 */
[----:B------:R-:W-:Y:S02]  /*60a0*/  FADD.FTZ R8, R3, R34 ;  /* 0x0000002203087221 */ /* 0x000fe40000010000 */
[----:B------:R-:W-:Y:S02]  /*60b0*/  FADD.FTZ R3, R32, R45 ;  /* 0x0000002d20037221 */ /* 0x000fe40000010000 */
[----:B------:R-:W-:Y:S02]  /*60c0*/  FADD.FTZ R6, R33, R44 ;  /* 0x0000002c21067221 */ /* 0x000fe40000010000 */
[----:B------:R-:W-:Y:S02]  /*60d0*/  FADD.FTZ R5, R75, R46 ;  /* 0x0000002e4b057221 */ /* 0x000fe40000010000 */
[----:B------:R-:W-:-:S02]  /*60e0*/  FADD.FTZ R7, R7, R58 ;  /* 0x0000003a07077221 */ /* 0x000fc40000010000 */
[----:B------:R-:W0:Y:S04]  /*60f0*/  S2R R58, SR_CTAID.X ;  /* 0x00000000003a7919 */ /* 0x000e280000002500 */
        /* <DEDUP_REMOVED lines=68> */
[----:B------:R-:W-:Y:S02]  /*6540*/  FADD.FTZ R19, R19, R10 ;  /* 0x0000000a13137221 */ /* 0x000fe40000010000 */
[----:B------:R-:W-:Y:S01]  /*6550*/  IMAD R10, R58, c[0x0][0x168], RZ ;  /* 0x00005a003a0a7a24 */ /* 0x000fe200078e02ff */
[----:B-----5:R-:W-:Y:S04]  /*6560*/  STS.128 [R0+0x800], R52 ;  /* 0x0008003400007388 */ /* 0x020fe80000000c00 */
[----:B------:R-:W-:Y:S01]  /*6570*/  STS.128 [R0+0x810], R88 ;  /* 0x0008105800007388 */ /* 0x000fe20000000c00 */
[----:B------:R-:W-:-:S03]  /*6580*/  IADD3 R10, P0, R10, R132, RZ ;  /* 0x000000840a0a7210 */ /* 0x000fc60007f1e0ff */
        /* <DEDUP_REMOVED lines=61> */
[----:B------:R-:W-:Y:S01]  /*6960*/  IADD3.X R11, RZ, RZ, RZ, P0, !PT ;  /* 0x000000ffff0b7210 */ /* 0x000fe200007fe4ff */
[----:B---3--:R-:W-:Y:S01]  /*6970*/  FADD.FTZ R47, R16, R47 ;  /* 0x0000002f102f7221 */ /* 0x008fe20000010000 */
[C---:B------:R-:W-:Y:S01]  /*6980*/  SHF.L.U32 R16, R10.reuse, 0x2, RZ ;  /* 0x000000020a107819 */ /* 0x040fe200000006ff */
[----:B----4-:R-:W-:Y:S01]  /*6990*/  FADD.FTZ R27, R17, R46 ;  /* 0x0000002e111b7221 */ /* 0x010fe20000010000 */
[----:B------:R-:W-:-:S02]  /*69a0*/  SHF.L.U64.HI R17, R10, 0x2, R11 ;  /* 0x000000020a117819 */ /* 0x000fc4000001020b */
[----:B------:R-:W-:Y:S01]  /*69b0*/  IADD3 R10, P0, R16, c[0x0][0x228], RZ ;  /* 0x00008a00100a7a10 */ /* 0x000fe20007f1e0ff */
[----:B------:R-:W-:-:S03]  /*69c0*/  FADD.FTZ R53, R18, R53 ;  /* 0x0000003512357221 */ /* 0x000fc60000010000 */
[----:B------:R-:W-:Y:S01]  /*69d0*/  IADD3.X R11, R17, c[0x0][0x22c], RZ, P0, !PT ;  /* 0x00008b00110b7a10 */ /* 0x000fe200007fe4ff */
        /* <DEDUP_REMOVED lines=12> */
[----:B------:R-:W-:Y:S01]  /*6aa0*/  BAR.SYNC.DEFER_BLOCKING 0x0 ;  /* 0x0000000000007b1d */ /* 0x000fe20000010000 */
[----:B0-----:R-:W-:-:S05]  /*6ab0*/  IADD3 R14, P1, R16, c[0x0][0x238], RZ ;  /* 0x00008e00100e7a10 */ /* 0x001fca0007f3e0ff */
        /* <DEDUP_REMOVED lines=20> */
[----:B------:R-:W4:Y:S01]  /*6c00*/  LDS R63, [R132.X4+0x3400] ;  /* 0x00340000843f7984 */ /* 0x000f220000004800 */
[----:B------:R-:W-:Y:S02]  /*6c10*/  IADD3 R16, P2, R16, c[0x0][0x230], RZ ;  /* 0x00008c0010107a10 */ /* 0x000fe40007f5e0ff */
[C---:B------:R-:W-:Y:S01]  /*6c20*/  IADD3.X R13, R17.reuse, c[0x0][0x224], RZ, P0, !PT ;  /* 0x00008900110d7a10 */ /* 0x040fe200007fe4ff */
[----:B------:R-:W4:Y:S01]  /*6c30*/  LDS R43, [R132.X4+0x2600] ;  /* 0x00260000842b7984 */ /* 0x000f220000004800 */
[----:B------:R-:W-:Y:S01]  /*6c40*/  FADD.FTZ R29, R0, R29 ;  /* 0x0000001d001d7221 */ /* 0x000fe20000010000 */
[----:B------:R-:W-:-:S02]  /*6c50*/  IADD3.X R15, R17, c[0x0][0x23c], RZ, P1, !PT ;  /* 0x00008f00110f7a10 */ /* 0x000fc40000ffe4ff */
[----:B------:R-:W4:Y:S01]  /*6c60*/  LDS R37, [R132.X4+0x1800] ;  /* 0x0018000084257984 */ /* 0x000f220000004800 */
[----:B------:R-:W-:Y:S01]  /*6c70*/  IADD3.X R17, R17, c[0x0][0x234], RZ, P2, !PT ;  /* 0x00008d0011117a10 */ /* 0x000fe200017fe4ff */
[----:B------:R-:W-:Y:S02]  /*6c80*/  FADD.FTZ R28, R29, R26 ;  /* 0x0000001a1d1c7221 */ /* 0x000fe40000010000 */
[----:B------:R-:W4:Y:S01]  /*6c90*/  LDS R24, [R132.X4+0xa00] ;  /* 0x000a000084187984 */ /* 0x000f220000004800 */
[----:B------:R-:W-:Y:S02]  /*6ca0*/  FADD.FTZ R18, RZ, R18 ;  /* 0x00000012ff127221 */ /* 0x000fe40000010000 */
[----:B------:R-:W-:Y:S01]  /*6cb0*/  FADD.FTZ R51, R28, R51 ;  /* 0x000000331c337221 */ /* 0x000fe20000010000 */
[----:B------:R-:W4:Y:S01]  /*6cc0*/  LDS R65, [R132.X4+0x3600] ;  /* 0x0036000084417984 */ /* 0x000f220000004800 */
[----:B------:R-:W-:-:S03]  /*6cd0*/  FADD.FTZ R18, R18, R31 ;  /* 0x0000001f12127221 */ /* 0x000fc60000010000 */
[----:B------:R-:W4:Y:S04]  /*6ce0*/  LDS R45, [R132.X4+0x2800] ;  /* 0x00280000842d7984 */ /* 0x000f280000004800 */
[----:B------:R-:W4:Y:S01]  /*6cf0*/  LDS R39, [R132.X4+0x1a00] ;  /* 0x001a000084277984 */ /* 0x000f220000004800 */
        /* <DEDUP_REMOVED lines=10> */
[----:B------:R-:W-:-:S03]  /*6da0*/  FADD.FTZ R20, R20, R43 ;  /* 0x0000002b14147221 */ /* 0x000fc60000010000 */
[----:B------:R-:W3:Y:S01]  /*6db0*/  LDS R29, [R132.X4+0x1c00] ;  /* 0x001c0000841d7984 */ /* 0x000ee20000004800 */
[----:B------:R-:W-:-:S03]  /*6dc0*/  FADD.FTZ R22, R22, R37 ;  /* 0x0000002516167221 */ /* 0x000fc60000010000 */
[----:B------:R-:W4:Y:S01]  /*6dd0*/  LDS R26, [R132.X4+0xe00] ;  /* 0x000e0000841a7984 */ /* 0x000f220000004800 */
[----:B------:R-:W-:-:S03]  /*6de0*/  FADD.FTZ R24, RZ, R24 ;  /* 0x00000018ff187221 */ /* 0x000fc60000010000 */
[----:B------:R-:W-:Y:S01]  /*6df0*/  STG.E [R14.64], R49 ;  /* 0x000000310e007986 */ /* 0x000fe2000c101904 */
[----:B------:R-:W-:-:S03]  /*6e00*/  FADD.FTZ R65, R20, R65 ;  /* 0x0000004114417221 */ /* 0x000fc60000010000 */
[----:B------:R-:W-:Y:S01]  /*6e10*/  STG.E [R16.64], R25 ;  /* 0x0000001910007986 */ /* 0x000fe2000c101904 */
[----:B------:R-:W-:-:S03]  /*6e20*/  FADD.FTZ R22, R22, R45 ;  /* 0x0000002d16167221 */ /* 0x000fc60000010000 */
[----:B------:R-:W4:Y:S01]  /*6e30*/  LDS R69, [R132.X4+0x3a00] ;  /* 0x003a000084457984 */ /* 0x000f220000004800 */
[----:B------:R-:W-:-:S03]  /*6e40*/  FADD.FTZ R24, R24, R39 ;  /* 0x0000002718187221 */ /* 0x000fc60000010000 */
[----:B------:R-:W4:Y:S01]  /*6e50*/  LDS R49, [R132.X4+0x2c00] ;  /* 0x002c000084317984 */ /* 0x000f220000004800 */
[----:B0-----:R-:W-:-:S03]  /*6e60*/  FADD.FTZ R0, RZ, R0 ;  /* 0x00000000ff007221 */ /* 0x001fc60000010000 */
[----:B------:R-:W0:Y:S04]  /*6e70*/  LDS R25, [R132.X4+0x1e00] ;  /* 0x001e000084197984 */ /* 0x000e280000004800 */
[----:B------:R-:W0:Y:S04]  /*6e80*/  LDS R31, [R132.X4+0x3c00] ;  /* 0x003c0000841f7984 */ /* 0x000e280000004800 */
[----:B------:R-:W0:Y:S01]  /*6e90*/  LDS R28, [R132.X4+0x2e00] ;  /* 0x002e0000841c7984 */ /* 0x000e220000004800 */
[----:B-1----:R-:W-:-:S03]  /*6ea0*/  FADD.FTZ R67, R22, R67 ;  /* 0x0000004316437221 */ /* 0x002fc60000010000 */
[----:B------:R-:W1:Y:S01]  /*6eb0*/  LDS R30, [R132.X4+0x3e00] ;  /* 0x003e0000841e7984 */ /* 0x000e620000004800 */
[----:B--2---:R-:W-:-:S03]  /*6ec0*/  FADD.FTZ R24, R24, R35 ;  /* 0x0000002318187221 */ /* 0x004fc60000010000 */
[----:B------:R-:W-:Y:S01]  /*6ed0*/  STG.E [R10.64+0x200], R59 ;  /* 0x0002003b0a007986 */ /* 0x000fe2000c101904 */
[----:B---3--:R-:W-:-:S03]  /*6ee0*/  FADD.FTZ R0, R0, R29 ;  /* 0x0000001d00007221 */ /* 0x008fc60000010000 */
[----:B------:R-:W-:Y:S01]  /*6ef0*/  STG.E [R12.64+0x200], R8 ;  /* 0x000200080c007986 */ /* 0x000fe2000c101904 */
        /* <DEDUP_REMOVED lines=34> */
.L_x_1536:
[----:B------:R-:W-:Y:S01]  /*7120*/  HFMA2.MMA R86, -RZ, RZ, 0, 5.9604644775390625e-08 ;  /* 0x00000001ff567435 */ /* 0x000fe200000001ff */
[----:B------:R-:W-:-:S02]  /*7130*/  MOV R85, R98 ;  /* 0x0000006200557202 */ /* 0x000fc40000000f00 */
[----:B------:R-:W-:Y:S02]  /*7140*/  MOV R230, 0x1f ;  /* 0x0000001f00e67802 */ /* 0x000fe40000000f00 */
[----:B------:R-:W-:Y:S02]  /*7150*/  MOV R229, 0xffffffff ;  /* 0xffffffff00e57802 */ /* 0x000fe40000000f00 */
[----:B------:R-:W-:Y:S02]  /*7160*/  MOV R84, 0x7180 ;  /* 0x0000718000547802 */ /* 0x000fe40000000f00 */
[----:B-----5:R-:W-:Y:S05]  /*7170*/  CALL.REL.NOINC `($__internal_77_$__cuda_sm70_shflsync_bfly_p) ;  /* 0x0000046000007944 */ /* 0x020fea0003c00000 */
[----:B-1----:R-:W-:Y:S01]  /*7180*/  MOV R99, R86 ;  /* 0x0000005600637202 */ /* 0x002fe20000000f00 */
[----:B------:R-:W-:Y:S05]  /*7190*/  BRA `(.L_x_1540) ;  /* 0xffffc37000007947 */ /* 0x000fea000383ffff */
.L_x_1537:
[----:B------:R-:W-:Y:S01]  /*71a0*/  HFMA2.MMA R86, -RZ, RZ, 0, 5.9604644775390625e-08 ;  /* 0x00000001ff567435 */ /* 0x000fe200000001ff */
[----:B------:R-:W-:Y:S02]  /*71b0*/  MOV R85, R87 ;  /* 0x0000005700557202 */ /* 0x000fe40000000f00 */
[----:B------:R-:W-:Y:S02]  /*71c0*/  MOV R230, 0x1f ;  /* 0x0000001f00e67802 */ /* 0x000fe40000000f00 */
[----:B------:R-:W-:-:S02]  /*71d0*/  MOV R229, 0xffffffff ;  /* 0xffffffff00e57802 */ /* 0x000fc40000000f00 */
[----:B------:R-:W-:Y:S02]  /*71e0*/  MOV R84, 0x7200 ;  /* 0x0000720000547802 */ /* 0x000fe40000000f00 */
[----:B01---5:R-:W-:Y:S05]  /*71f0*/  CALL.REL.NOINC `($__internal_77_$__cuda_sm70_shflsync_bfly_p) ;  /* 0x000003e000007944 */ /* 0x023fea0003c00000 */
[----:B------:R-:W-:Y:S01]  /*7200*/  FADD.FTZ R98, R98, R99 ;  /* 0x0000006362627221 */ /* 0x000fe20000010000 */
[----:B------:R-:W-:Y:S01]  /*7210*/  MOV R230, 0x1f ;  /* 0x0000001f00e67802 */ /* 0x000fe20000000f00 */
[----:B-1----:R-:W-:Y:S01]  /*7220*/  FADD.FTZ R87, R87, R86 ;  /* 0x0000005657577221 */ /* 0x002fe20000010000 */
[----:B------:R-:W-:Y:S01]  /*7230*/  HFMA2.MMA R86, -RZ, RZ, 0, 1.1920928955078125e-07 ;  /* 0x00000002ff567435 */ /* 0x000fe200000001ff */
[----:B------:R-:W-:Y:S02]  /*7240*/  MOV R229, 0xffffffff ;  /* 0xffffffff00e57802 */ /* 0x000fe40000000f00 */
[----:B------:R-:W-:Y:S02]  /*7250*/  MOV R85, R98 ;  /* 0x0000006200557202 */ /* 0x000fe40000000f00 */
[----:B------:R-:W-:Y:S02]  /*7260*/  MOV R84, 0x7280 ;  /* 0x0000728000547802 */ /* 0x000fe40000000f00 */
[----:B------:R-:W-:Y:S05]  /*7270*/  CALL.REL.NOINC `($__internal_77_$__cuda_sm70_shflsync_bfly_p) ;  /* 0x0000036000007944 */ /* 0x000fea0003c00000 */
[----:B-1----:R-:W-:Y:S01]  /*7280*/  MOV R99, R86 ;  /* 0x0000005600637202 */ /* 0x002fe20000000f00 */
[----:B------:R-:W-:Y:S01]  /*7290*/  HFMA2.MMA R86, -RZ, RZ, 0, 1.1920928955078125e-07 ;  /* 0x00000002ff567435 */ /* 0x000fe200000001ff */
[----:B------:R-:W-:-:S02]  /*72a0*/  MOV R85, R87 ;  /* 0x0000005700557202 */ /* 0x000fc40000000f00 */
[----:B------:R-:W-:Y:S02]  /*72b0*/  MOV R230, 0x1f ;  /* 0x0000001f00e67802 */ /* 0x000fe40000000f00 */
[----:B------:R-:W-:Y:S02]  /*72c0*/  MOV R229, 0xffffffff ;  /* 0xffffffff00e57802 */ /* 0x000fe40000000f00 */
[----:B------:R-:W-:Y:S02]  /*72d0*/  MOV R84, 0x72f0 ;  /* 0x000072f000547802 */ /* 0x000fe40000000f00 */
[----:B------:R-:W-:Y:S05]  /*72e0*/  CALL.REL.NOINC `($__internal_77_$__cuda_sm70_shflsync_bfly_p) ;  /* 0x000002f000007944 */ /* 0x000fea0003c00000 */
[----:B------:R-:W-:Y:S01]  /*72f0*/  FADD.FTZ R98, R99, R98 ;  /* 0x0000006263627221 */ /* 0x000fe20000010000 */
[----:B------:R-:W-:Y:S01]  /*7300*/  MOV R230, 0x1f ;  /* 0x0000001f00e67802 */ /* 0x000fe20000000f00 */
[----:B-1----:R-:W-:Y:S01]  /*7310*/  FADD.FTZ R87, R87, R86 ;  /* 0x0000005657577221 */ /* 0x002fe20000010000 */
[----:B------:R-:W-:Y:S01]  /*7320*/  HFMA2.MMA R86, -RZ, RZ, 0, 2.384185791015625e-07 ;  /* 0x00000004ff567435 */ /* 0x000fe200000001ff */
[----:B------:R-:W-:Y:S02]  /*7330*/  MOV R229, 0xffffffff ;  /* 0xffffffff00e57802 */ /* 0x000fe40000000f00 */
[----:B------:R-:W-:-:S02]  /*7340*/  MOV R85, R98 ;  /* 0x0000006200557202 */ /* 0x000fc40000000f00 */
[----:B------:R-:W-:Y:S02]  /*7350*/  MOV R84, 0x7370 ;  /* 0x0000737000547802 */ /* 0x000fe40000000f00 */
[----:B------:R-:W-:Y:S05]  /*7360*/  CALL.REL.NOINC `($__internal_77_$__cuda_sm70_shflsync_bfly_p) ;  /* 0x0000027000007944 */ /* 0x000fea0003c00000 */
[----:B-1----:R-:W-:Y:S01]  /*7370*/  MOV R99, R86 ;  /* 0x0000005600637202 */ /* 0x002fe20000000f00 */
[----:B------:R-:W-:Y:S01]  /*7380*/  HFMA2.MMA R86, -RZ, RZ, 0, 2.384185791015625e-07 ;  /* 0x00000004ff567435 */ /* 0x000fe200000001ff */
[----:B------:R-:W-:Y:S02]  /*7390*/  MOV R85, R87 ;  /* 0x0000005700557202 */ /* 0x000fe40000000f00 */
[----:B------:R-:W-:Y:S02]  /*73a0*/  MOV R230, 0x1f ;  /* 0x0000001f00e67802 */ /* 0x000fe40000000f00 */
[----:B------:R-:W-:Y:S02]  /*73b0*/  MOV R229, 0xffffffff ;  /* 0xffffffff00e57802 */ /* 0x000fe40000000f00 */
[----:B------:R-:W-:Y:S02]  /*73c0*/  MOV R84, 0x73e0 ;  /* 0x000073e000547802 */ /* 0x000fe40000000f00 */
[----:B------:R-:W-:Y:S05]  /*73d0*/  CALL.REL.NOINC `($__internal_77_$__cuda_sm70_shflsync_bfly_p) ;  /* 0x0000020000007944 */ /* 0x000fea0003c00000 */
[----:B------:R-:W-:Y:S01]  /*73e0*/  FADD.FTZ R98, R99, R98 ;  /* 0x0000006263627221 */ /* 0x000fe20000010000 */
[----:B------:R-:W-:Y:S01]  /*73f0*/  MOV R230, 0x1f ;  /* 0x0000001f00e67802 */ /* 0x000fe20000000f00 */
[----:B-1----:R-:W-:Y:S01]  /*7400*/  FADD.FTZ R87, R87, R86 ;  /* 0x0000005657577221 */ /* 0x002fe20000010000 */
[----:B------:R-:W-:Y:S01]  /*7410*/  HFMA2.MMA R86, -RZ, RZ, 0, 4.76837158203125e-07 ;  /* 0x00000008ff567435 */ /* 0x000fe200000001ff */
[----:B------:R-:W-:-:S02]  /*7420*/  MOV R229, 0xffffffff ;  /* 0xffffffff00e57802 */ /* 0x000fc40000000f00 */
[----:B------:R-:W-:Y:S02]  /*7430*/  MOV R85, R98 ;  /* 0x0000006200557202 */ /* 0x000fe40000000f00 */
[----:B------:R-:W-:Y:S02]  /*7440*/  MOV R84, 0x7460 ;  /* 0x0000746000547802 */ /* 0x000fe40000000f00 */
[----:B------:R-:W-:Y:S05]  /*7450*/  CALL.REL.NOINC `($__internal_77_$__cuda_sm70_shflsync_bfly_p) ;  /* 0x0000018000007944 */ /* 0x000fea0003c00000 */
[----:B-1----:R-:W-:Y:S01]  /*7460*/  MOV R99, R86 ;  /* 0x0000005600637202 */ /* 0x002fe20000000f00 */
[----:B------:R-:W-:Y:S01]  /*7470*/  HFMA2.MMA R86, -RZ, RZ, 0, 4.76837158203125e-07 ;  /* 0x00000008ff567435 */ /* 0x000fe200000001ff */
[----:B------:R-:W-:Y:S02]  /*7480*/  MOV R85, R87 ;  /* 0x0000005700557202 */ /* 0x000fe40000000f00 */
[----:B------:R-:W-:Y:S02]  /*7490*/  MOV R230, 0x1f ;  /* 0x0000001f00e67802 */ /* 0x000fe40000000f00 */
[----:B------:R-:W-:Y:S02]  /*74a0*/  MOV R229, 0xffffffff ;  /* 0xffffffff00e57802 */ /* 0x000fe40000000f00 */
[----:B------:R-:W-:-:S02]  /*74b0*/  MOV R84, 0x74d0 ;  /* 0x000074d000547802 */ /* 0x000fc40000000f00 */
[----:B------:R-:W-:Y:S05]  /*74c0*/  CALL.REL.NOINC `($__internal_77_$__cuda_sm70_shflsync_bfly_p) ;  /* 0x0000011000007944 */ /* 0x000fea0003c00000 */
[----:B------:R-:W-:Y:S01]  /*74d0*/  FADD.FTZ R98, R99, R98 ;  /* 0x0000006263627221 */ /* 0x000fe20000010000 */
[----:B------:R-:W-:Y:S01]  /*74e0*/  MOV R230, 0x1f ;  /* 0x0000001f00e67802 */ /* 0x000fe20000000f00 */
[----:B-1----:R-:W-:Y:S01]  /*74f0*/  FADD.FTZ R87, R87, R86 ;  /* 0x0000005657577221 */ /* 0x002fe20000010000 */
[----:B------:R-:W-:Y:S01]  /*7500*/  HFMA2.MMA R86, -RZ, RZ, 0, 9.5367431640625e-07 ;  /* 0x00000010ff567435 */ /* 0x000fe200000001ff */
[----:B------:R-:W-:-:S02]  /*7510*/  MOV R229, 0xffffffff ;  /* 0xffffffff00e57802 */ /* 0x000fc40000000f00 */
[----:B------:R-:W-:Y:S02]  /*7520*/  MOV R85, R98 ;  /* 0x0000006200557202 */ /* 0x000fe40000000f00 */
[----:B------:R-:W-:Y:S02]  /*7530*/  MOV R84, 0x7550 ;  /* 0x0000755000547802 */ /* 0x000fe40000000f00 */
[----:B------:R-:W-:Y:S05]  /*7540*/  CALL.REL.NOINC `($__internal_77_$__cuda_sm70_shflsync_bfly_p) ;  /* 0x0000009000007944 */ /* 0x000fea0003c00000 */
[----:B-1----:R-:W-:Y:S01]  /*7550*/  MOV R99, R86 ;  /* 0x0000005600637202 */ /* 0x002fe20000000f00 */
[----:B------:R-:W-:Y:S01]  /*7560*/  HFMA2.MMA R86, -RZ, RZ, 0, 9.5367431640625e-07 ;  /* 0x00000010ff567435 */ /* 0x000fe200000001ff */
[----:B------:R-:W-:Y:S02]  /*7570*/  MOV R85, R87 ;  /* 0x0000005700557202 */ /* 0x000fe40000000f00 */
[----:B------:R-:W-:Y:S02]  /*7580*/  MOV R230, 0x1f ;  /* 0x0000001f00e67802 */ /* 0x000fe40000000f00 */
[----:B------:R-:W-:Y:S02]  /*7590*/  MOV R229, 0xffffffff ;  /* 0xffffffff00e57802 */ /* 0x000fe40000000f00 */
[----:B------:R-:W-:-:S02]  /*75a0*/  MOV R84, 0x75c0 ;  /* 0x000075c000547802 */ /* 0x000fc40000000f00 */
[----:B------:R-:W-:Y:S05]  /*75b0*/  CALL.REL.NOINC `($__internal_77_$__cuda_sm70_shflsync_bfly_p) ;  /* 0x0000002000007944 */ /* 0x000fea0003c00000 */
[----:B-1----:R-:W-:Y:S01]  /*75c0*/  MOV R84, R86 ;  /* 0x0000005600547202 */ /* 0x002fe20000000f00 */
[----:B------:R-:W-:Y:S05]  /*75d0*/  BRA `(.L_x_1541) ;  /* 0xffffc05000007947 */ /* 0x000fea000383ffff */
        .weak           $__internal_77_$__cuda_sm70_shflsync_bfly_p
        .type           $__internal_77_$__cuda_sm70_shflsync_bfly_p,@function
        .size           $__internal_77_$__cuda_sm70_shflsync_bfly_p,(.L_x_2615 - $__internal_77_$__cuda_sm70_shflsync_bfly_p)
$__internal_77_$__cuda_sm70_shflsync_bfly_p:
[----:B------:R-:W-:Y:S04]  /*75e0*/  WARPSYNC R229 ;  /* 0x000000e500007348 */ /* 0x000fe80003800000 */
[----:B------:R0:W1:Y:S02]  /*75f0*/  SHFL.BFLY PT, R86, R85, R86, R230 ;  /* 0x0c00005655567389 */ /* 0x00006400000e00e6 */
[----:B0-----:R-:W-:-:S06]  /*7600*/  HFMA2.MMA R85, -RZ, RZ, 0, 0 ;  /* 0x00000000ff557435 */ /* 0x001fcc00000001ff */
[----:B------:R-:W-:Y:S05]  /*7610*/  RET.REL.NODEC R84 `(_ZN10layer_norm31ln_parallel_residual_bwd_kernelINS_13Kernel_traitsI6__halfS2_fS2_fjLj1024ELj1ELj4ELj1ELj16ENS_18Kernel_traits_baseILj1024ES2_S2_fS2_fjLj128EEEEELb1ELb0ELb1EEEvNS_9BwdParamsE) ;  /* 0xffff89e054007950 */ /* 0x000fea0003c3ffff */
.L_x_1542:
        /* <DEDUP_REMOVED lines=14> */
.L_x_2615:


//--------------------- .text._ZN10layer_norm22ln_bwd_finalize_kernelINS_22Kernel_traits_finalizeILj1024E6__halfS2_fS2_fjLb0ELj1024ELj4ENS_18Kernel_traits_baseILj1024ES2_S2_fS2_fjLj1024EEEEELb0ELb0EEEvNS_9BwdParamsE --------------------------
	.section	.text._ZN10layer_norm22ln_bwd_finalize_kernelINS_22Kernel_traits_finalizeILj1024E6__halfS2_fS2_fjLb0ELj1024ELj4ENS_18Kernel_traits_baseILj1024ES2_S2_fS2_fjLj1024EEEEELb0ELb0EEEvNS_9BwdParamsE,"ax",@progbits
	.sectioninfo	@"SHI_REGISTERS=30"
	.align	128
        .global         _ZN10layer_norm22ln_bwd_finalize_kernelINS_22Kernel_traits_finalizeILj1024E6__halfS2_fS2_fjLb0ELj1024ELj4ENS_18Kernel_traits_baseILj1024ES2_S2_fS2_fjLj1024EEEEELb0ELb0EEEvNS_9BwdParamsE
        .type           _ZN10layer_norm22ln_bwd_finalize_kernelINS_22Kernel_traits_finalizeILj1024E6__halfS2_fS2_fjLb0ELj1024ELj4ENS_18Kernel_traits_baseILj1024ES2_S2_fS2_fjLj1024EEEEELb0ELb0EEEvNS_9BwdParamsE,@function
        .size           _ZN10layer_norm22ln_bwd_finalize_kernelINS_22Kernel_traits_finalizeILj1024E6__halfS2_fS2_fjLb0ELj1024ELj4ENS_18Kernel_traits_baseILj1024ES2_S2_fS2_fjLj1024EEEEELb0ELb0EEEvNS_9BwdParamsE,(.L_x_2616 - _ZN10layer_norm22ln_bwd_finalize_kernelINS_22Kernel_traits_finalizeILj1024E6__halfS2_fS2_fjLb0ELj1024ELj4ENS_18Kernel_traits_baseILj1024ES2_S2_fS2_fjLj1024EEEEELb0ELb0EEEvNS_9BwdParamsE)
        .other          _ZN10layer_norm22ln_bwd_finalize_kernelINS_22Kernel_traits_finalizeILj1024E6__halfS2_fS2_fjLb0ELj1024ELj4ENS_18Kernel_traits_baseILj1024ES2_S2_fS2_fjLj1024EEEEELb0ELb0EEEvNS_9BwdParamsE,@"STO_CUDA_ENTRY STV_DEFAULT"
_ZN10layer_norm22ln_bwd_finalize_kernelINS_22Kernel_traits_finalizeILj1024E6__halfS2_fS2_fjLb0ELj1024ELj4ENS_18Kernel_traits_baseILj1024ES2_S2_fS2_fjLj1024EEEEELb0ELb0EEEvNS_9BwdParamsE:
.text._ZN10layer_norm22ln_bwd_finalize_kernelINS_22Kernel_traits_finalizeILj1024E6__halfS2_fS2_fjLb0ELj1024ELj4ENS_18Kernel_traits_baseILj1024ES2_S2_fS2_fjLj1024EEEEELb0ELb0EEEvNS_9BwdParamsE:
        /* <DEDUP_REMOVED lines=19> */
.L_x_1556:
        /* <DEDUP_REMOVED lines=28> */
.L_x_1547:
        /* <DEDUP_REMOVED lines=35> */
.L_x_1546:
[----:B------:R-:W-:Y:S05]  /*0520*/  BSYNC B1 ;  /* 0x0000000000017941 */ /* 0x000fea0003800000 */
.L_x_1545:
        /* <DEDUP_REMOVED lines=23> */
.L_x_1549:
[----:B------:R-:W-:Y:S05]  /*06a0*/  BSYNC B1 ;  /* 0x0000000000017941 */ /* 0x000fea0003800000 */
.L_x_1548:
        /* <DEDUP_REMOVED lines=11> */
.L_x_1550:
[----:B------:R-:W-:Y:S05]  /*0760*/  BSYNC B1 ;  /* 0x0000000000017941 */ /* 0x000fea0003800000 */
.L_x_1544:
[----:B------:R-:W-:Y:S05]  /*0770*/  BSYNC B0 ;  /* 0x0000000000007941 */ /* 0x000fea0003800000 */
.L_x_1543:
        /* <DEDUP_REMOVED lines=11> */
.L_x_1557:
        /* <DEDUP_REMOVED lines=18> */
.L_x_1558:
[----:B---3--:R-:W-:Y:S02]  /*0950*/  FADD.FTZ R4, R4, R9 ;  /* 0x0000000904047221 */ /* 0x008fe40000010000 */
[----:B-12---:R-:W-:-:S03]  /*0960*/  FADD.FTZ R6, R5, R6 ;  /* 0x0000000605067221 */ /* 0x006fc60000010000 */
[----:B------:R1:W-:Y:S04]  /*0970*/  @!P1 STS [R17.X4+0x2000], R4 ;  /* 0x0020000411009388 */ /* 0x0003e80000004800 */
[----:B------:R1:W-:Y:S02]  /*0980*/  @!P1 STS [R17.X4+0x2080], R6 ;  /* 0x0020800611009388 */ /* 0x0003e40000004800 */
.L_x_1551:
        /* <DEDUP_REMOVED lines=17> */
.L_x_1555:
[----:B------:R-:W-:Y:S05]  /*0aa0*/  BSYNC B0 ;  /* 0x0000000000007941 */ /* 0x000fea0003800000 */
.L_x_1554:
[C---:B------:R-:W-:Y:S02]  /*0ab0*/  ISETP.GT.U32.AND P1, PT, R18.reuse, -0x401, PT ;  /* 0xfffffbff1200780c */ /* 0x040fe40003f24070 */
[----:B------:R-:W-:Y:S02]  /*0ac0*/  IADD3 R18, R18, 0x400, RZ ;  /* 0x0000040012127810 */ /* 0x000fe40007ffe0ff */
[----:B------:R-:W-:-:S09]  /*0ad0*/  IADD3 R19, R19, 0x200, RZ ;  /* 0x0000020013137810 */ /* 0x000fd20007ffe0ff */
[----:B01----:R-:W-:Y:S05]  /*0ae0*/  @P1 BRA `(.L_x_1556) ;  /* 0xfffff64000001947 */ /* 0x003fea000383ffff */
[----:B------:R-:W-:Y:S05]  /*0af0*/  EXIT ;  /* 0x000000000000794d */ /* 0x000fea0003800000 */
.L_x_1552:
[----:B--2---:R-:W-:Y:S01]  /*0b00*/  IMAD.MOV.U32 R9, RZ, RZ, R5 ;  /* 0x000000ffff097224 */ /* 0x004fe200078e0005 */
[----:B------:R-:W-:Y:S01]  /*0b10*/  MOV R8, 0x1 ;  /* 0x0000000100087802 */ /* 0x000fe20000000f00 */
[----:B------:R-:W-:Y:S01]  /*0b20*/  IMAD.MOV.U32 R7, RZ, RZ, 0x1f ;  /* 0x0000001fff077424 */ /* 0x000fe200078e00ff */
[----:B------:R-:W-:Y:S02]  /*0b30*/  MOV R10, 0xffffffff ;  /* 0xffffffff000a7802 */ /* 0x000fe40000000f00 */
[----:B------:R-:W-:Y:S02]  /*0b40*/  MOV R2, 0xb60 ;  /* 0x00000b6000027802 */ /* 0x000fe40000000f00 */
[----:B01----:R-:W-:Y:S05]  /*0b50*/  CALL.REL.NOINC `($__internal_78_$__cuda_sm70_shflsync_bfly_p) ;  /* 0x000003b000007944 */ /* 0x003fea0003c00000 */
[----:B-1----:R-:W-:Y:S01]  /*0b60*/  IMAD.MOV.U32 R2, RZ, RZ, R7 ;  /* 0x000000ffff027224 */ /* 0x002fe200078e0007 */
[----:B0-----:R-:W-:Y:S05]  /*0b70*/  BRA `(.L_x_1557) ;  /* 0xfffffcb000007947 */ /* 0x001fea000383ffff */
.L_x_1553:
[----:B------:R-:W-:Y:S01]  /*0b80*/  HFMA2.MMA R8, -RZ, RZ, 0, 1.1920928955078125e-07 ;  /* 0x00000002ff087435 */ /* 0x000fe200000001ff */
[----:B------:R-:W-:Y:S01]  /*0b90*/  IMAD.MOV.U32 R7, RZ, RZ, 0x1f ;  /* 0x0000001fff077424 */ /* 0x000fe200078e00ff */
[----:B------:R-:W-:Y:S02]  /*0ba0*/  MOV R10, 0xffffffff ;  /* 0xffffffff000a7802 */ /* 0x000fe40000000f00 */
[----:B------:R-:W-:-:S02]  /*0bb0*/  MOV R2, 0xbd0 ;  /* 0x00000bd000027802 */ /* 0x000fc40000000f00 */
[----:B012---:R-:W-:Y:S05]  /*0bc0*/  CALL.REL.NOINC `($__internal_78_$__cuda_sm70_shflsync_bfly_p) ;  /* 0x0000034000007944 */ /* 0x007fea0003c00000 */
[----:B01----:R-:W-:Y:S01]  /*0bd0*/  FADD.FTZ R9, R9, R7 ;  /* 0x0000000709097221 */ /* 0x003fe20000010000 */
[----:B------:R-:W-:Y:S01]  /*0be0*/  HFMA2.MMA R7, -RZ, RZ, 0, 1.847743988037109375e-06 ;  /* 0x0000001fff077435 */ /* 0x000fe200000001ff */
[----:B------:R-:W-:Y:S01]  /*0bf0*/  IMAD.MOV.U32 R8, RZ, RZ, 0x4 ;  /* 0x00000004ff087424 */ /* 0x000fe200078e00ff */
[----:B------:R-:W-:Y:S01]  /*0c00*/  MOV R2, 0xc30 ;  /* 0x00000c3000027802 */ /* 0x000fe20000000f00 */
[----:B------:R-:W-:-:S03]  /*0c10*/  IMAD.MOV.U32 R10, RZ, RZ, -0x1 ;  /* 0xffffffffff0a7424 */ /* 0x000fc600078e00ff */
[----:B------:R-:W-:Y:S05]  /*0c20*/  CALL.REL.NOINC `($__internal_78_$__cuda_sm70_shflsync_bfly_p) ;  /* 0x000002e000007944 */ /* 0x000fea0003c00000 */
[----:B01----:R-:W-:Y:S01]  /*0c30*/  FADD.FTZ R9, R9, R7 ;  /* 0x0000000709097221 */ /* 0x003fe20000010000 */
[----:B------:R-:W-:Y:S01]  /*0c40*/  HFMA2.MMA R7, -RZ, RZ, 0, 1.847743988037109375e-06 ;  /* 0x0000001fff077435 */ /* 0x000fe200000001ff */
[----:B------:R-:W-:Y:S01]  /*0c50*/  MOV R8, 0x8 ;  /* 0x0000000800087802 */ /* 0x000fe20000000f00 */
[----:B------:R-:W-:Y:S01]  /*0c60*/  IMAD.MOV.U32 R10, RZ, RZ, -0x1 ;  /* 0xffffffffff0a7424 */ /* 0x000fe200078e00ff */
[----:B------:R-:W-:-:S03]  /*0c70*/  MOV R2, 0xc90 ;  /* 0x00000c9000027802 */ /* 0x000fc60000000f00 */
[----:B------:R-:W-:Y:S05]  /*0c80*/  CALL.REL.NOINC `($__internal_78_$__cuda_sm70_shflsync_bfly_p) ;  /* 0x0000028000007944 */ /* 0x000fea0003c00000 */
[----:B-1----:R-:W-:Y:S01]  /*0c90*/  FADD.FTZ R6, R9, R7 ;  /* 0x0000000709067221 */ /* 0x002fe20000010000 */
[----:B------:R-:W-:Y:S01]  /*0ca0*/  HFMA2.MMA R7, -RZ, RZ, 0, 1.847743988037109375e-06 ;  /* 0x0000001fff077435 */ /* 0x000fe200000001ff */
[----:B0-----:R-:W-:Y:S01]  /*0cb0*/  MOV R8, 0x10 ;  /* 0x0000001000087802 */ /* 0x001fe20000000f00 */
[----:B------:R-:W-:Y:S01]  /*0cc0*/  IMAD.MOV.U32 R10, RZ, RZ, -0x1 ;  /* 0xffffffffff0a7424 */ /* 0x000fe200078e00ff */
[----:B------:R-:W-:-:S02]  /*0cd0*/  MOV R2, 0xd00 ;  /* 0x00000d0000027802 */ /* 0x000fc40000000f00 */
[----:B------:R-:W-:Y:S02]  /*0ce0*/  MOV R9, R6 ;  /* 0x0000000600097202 */ /* 0x000fe40000000f00 */
[----:B------:R-:W-:Y:S05]  /*0cf0*/  CALL.REL.NOINC `($__internal_78_$__cuda_sm70_shflsync_bfly_p) ;  /* 0x0000021000007944 */ /* 0x000fea0003c00000 */
[----:B0-----:R-:W-:Y:S01]  /*0d00*/  HFMA2.MMA R8, -RZ, RZ, 0, 5.9604644775390625e-08 ;  /* 0x00000001ff087435 */ /* 0x001fe200000001ff */
[----:B-1----:R-:W-:Y:S01]  /*0d10*/  MOV R5, R7 ;  /* 0x0000000700057202 */ /* 0x002fe20000000f00 */
[----:B------:R-:W-:Y:S01]  /*0d20*/  IMAD.MOV.U32 R9, RZ, RZ, R4 ;  /* 0x000000ffff097224 */ /* 0x000fe200078e0004 */
[----:B------:R-:W-:Y:S01]  /*0d30*/  MOV R7, 0x1f ;  /* 0x0000001f00077802 */ /* 0x000fe20000000f00 */
[----:B------:R-:W-:Y:S01]  /*0d40*/  IMAD.MOV.U32 R10, RZ, RZ, -0x1 ;  /* 0xffffffffff0a7424 */ /* 0x000fe200078e00ff */
[----:B------:R-:W-:Y:S02]  /*0d50*/  MOV R2, 0xd70 ;  /* 0x00000d7000027802 */ /* 0x000fe40000000f00 */
[----:B------:R-:W-:Y:S05]  /*0d60*/  CALL.REL.NOINC `($__internal_78_$__cuda_sm70_shflsync_bfly_p) ;  /* 0x000001a000007944 */ /* 0x000fea0003c00000 */
[----:B0-----:R-:W-:Y:S01]  /*0d70*/  HFMA2.MMA R8, -RZ, RZ, 0, 1.1920928955078125e-07 ;  /* 0x00000002ff087435 */ /* 0x001fe200000001ff */
[----:B-1----:R-:W-:Y:S01]  /*0d80*/  FADD.FTZ R9, R4, R7 ;  /* 0x0000000704097221 */ /* 0x002fe20000010000 */
[----:B------:R-:W-:Y:S01]  /*0d90*/  MOV R7, 0x1f ;  /* 0x0000001f00077802 */ /* 0x000fe20000000f00 */
[----:B------:R-:W-:Y:S01]  /*0da0*/  IMAD.MOV.U32 R10, RZ, RZ, -0x1 ;  /* 0xffffffffff0a7424 */ /* 0x000fe200078e00ff */
[----:B------:R-:W-:Y:S02]  /*0db0*/  MOV R2, 0xdd0 ;  /* 0x00000dd000027802 */ /* 0x000fe40000000f00 */
[----:B------:R-:W-:Y:S05]  /*0dc0*/  CALL.REL.NOINC `($__internal_78_$__cuda_sm70_shflsync_bfly_p) ;  /* 0x0000014000007944 */ /* 0x000fea0003c00000 */
[----:B0-----:R-:W-:Y:S01]  /*0dd0*/  HFMA2.MMA R8, -RZ, RZ, 0, 2.384185791015625e-07 ;  /* 0x00000004ff087435 */ /* 0x001fe200000001ff */
[----:B-1----:R-:W-:Y:S01]  /*0de0*/  FADD.FTZ R9, R9, R7 ;  /* 0x0000000709097221 */ /* 0x002fe20000010000 */
[----:B------:R-:W-:Y:S01]  /*0df0*/  MOV R7, 0x1f ;  /* 0x0000001f00077802 */ /* 0x000fe20000000f00 */
[----:B------:R-:W-:Y:S01]  /*0e00*/  IMAD.MOV.U32 R10, RZ, RZ, -0x1 ;  /* 0xffffffffff0a7424 */ /* 0x000fe200078e00ff */
[----:B------:R-:W-:-:S02]  /*0e10*/  MOV R2, 0xe30 ;  /* 0x00000e3000027802 */ /* 0x000fc40000000f00 */
[----:B------:R-:W-:Y:S05]  /*0e20*/  CALL.REL.NOINC `($__internal_78_$__cuda_sm70_shflsync_bfly_p) ;  /* 0x000000e000007944 */ /* 0x000fea0003c00000 */
[----:B0-----:R-:W-:Y:S01]  /*0e30*/  HFMA2.MMA R8, -RZ, RZ, 0, 4.76837158203125e-07 ;  /* 0x00000008ff087435 */ /* 0x001fe200000001ff */
[----:B-1----:R-:W-:Y:S01]  /*0e40*/  FADD.FTZ R9, R9, R7 ;  /* 0x0000000709097221 */ /* 0x002fe20000010000 */
[----:B------:R-:W-:Y:S01]  /*0e50*/  MOV R7, 0x1f ;  /* 0x0000001f00077802 */ /* 0x000fe20000000f00 */
[----:B------:R-:W-:Y:S01]  /*0e60*/  IMAD.MOV.U32 R10, RZ, RZ, -0x1 ;  /* 0xffffffffff0a7424 */ /* 0x000fe200078e00ff */
[----:B------:R-:W-:-:S02]  /*0e70*/  MOV R2, 0xe90 ;  /* 0x00000e9000027802 */ /* 0x000fc40000000f00 */
[----:B------:R-:W-:Y:S05]  /*0e80*/  CALL.REL.NOINC `($__internal_78_$__cuda_sm70_shflsync_bfly_p) ;  /* 0x0000008000007944 */ /* 0x000fea0003c00000 */
[----:B0-----:R-:W-:Y:S01]  /*0e90*/  HFMA2.MMA R8, -RZ, RZ, 0, 9.5367431640625e-07 ;  /* 0x00000010ff087435 */ /* 0x001fe200000001ff */
[----:B-1----:R-:W-:Y:S01]  /*0ea0*/  FADD.FTZ R9, R9, R7 ;  /* 0x0000000709097221 */ /* 0x002fe20000010000 */
[----:B------:R-:W-:Y:S01]  /*0eb0*/  MOV R7, 0x1f ;  /* 0x0000001f00077802 */ /* 0x000fe20000000f00 */
[----:B------:R-:W-:Y:S01]  /*0ec0*/  IMAD.MOV.U32 R10, RZ, RZ, -0x1 ;  /* 0xffffffffff0a7424 */ /* 0x000fe200078e00ff */
[----:B------:R-:W-:-:S02]  /*0ed0*/  MOV R2, 0xef0 ;  /* 0x00000ef000027802 */ /* 0x000fc40000000f00 */
[----:B------:R-:W-:Y:S05]  /*0ee0*/  CALL.REL.NOINC `($__internal_78_$__cuda_sm70_shflsync_bfly_p) ;  /* 0x0000002000007944 */ /* 0x000fea0003c00000 */
[----:B-1----:R-:W-:Y:S01]  /*0ef0*/  MOV R4, R7 ;  /* 0x0000000700047202 */ /* 0x002fe20000000f00 */
[----:B0-----:R-:W-:Y:S05]  /*0f00*/  BRA `(.L_x_1558) ;  /* 0xfffffa4000007947 */ /* 0x001fea000383ffff */
        .weak           $__internal_78_$__cuda_sm70_shflsync_bfly_p
        .type           $__internal_78_$__cuda_sm70_shflsync_bfly_p,@function
        .size           $__internal_78_$__cuda_sm70_shflsync_bfly_p,(.L_x_2616 - $__internal_78_$__cuda_sm70_shflsync_bfly_p)
$__internal_78_$__cuda_sm70_shflsync_bfly_p:
[----:B------:R-:W-:Y:S01]  /*0f10*/  HFMA2.MMA R3, -RZ, RZ, 0, 0 ;  /* 0x00000000ff037435 */ /* 0x000fe200000001ff */
[----:B------:R-:W-:Y:S04]  /*0f20*/  WARPSYNC R10 ;  /* 0x0000000a00007348 */ /* 0x000fe80003800000 */
[----:B------:R0:W1:Y:S01]  /*0f30*/  SHFL.BFLY PT, R7, R9, R8, R7 ;  /* 0x0c00000809077389 */ /* 0x00006200000e0007 */
[----:B------:R-:W-:Y:S05]  /*0f40*/  RET.REL.NODEC R2 `(_ZN10layer_norm22ln_bwd_finalize_kernelINS_22Kernel_traits_finalizeILj1024E6__halfS2_fS2_fjLb0ELj1024ELj4ENS_18Kernel_traits_baseILj1024ES2_S2_fS2_fjLj1024EEEEELb0ELb0EEEvNS_9BwdParamsE) ;  /* 0xfffff0b002007950 */ /* 0x000fea0003c3ffff */
.L_x_1559:
        /* <DEDUP_REMOVED lines=11> */
.L_x_2616:


//--------------------- .text._ZN10layer_norm40ln_parallel_residual_bwd_finalize_kernelINS_22Kernel_traits_finalizeILj1024E6__halfS2_fS2_fjLb0ELj1024ELj4ENS_18Kernel_traits_baseILj1024ES2_S2_fS2_fjLj1024EEEEELb0EEEvNS_9BwdParamsE --------------------------
	.section	.text._ZN10layer_norm40ln_parallel_residual_bwd_finalize_kernelINS_22Kernel_traits_finalizeILj1024E6__halfS2_fS2_fjLb0ELj1024ELj4ENS_18Kernel_traits_baseILj1024ES2_S2_fS2_fjLj1024EEEEELb0EEEvNS_9BwdParamsE,"ax",@progbits
	.sectioninfo	@"SHI_REGISTERS=32"
	.align	128
        .global         _ZN10layer_norm40ln_parallel_residual_bwd_finalize_kernelINS_22Kernel_traits_finalizeILj1024E6__halfS2_fS2_fjLb0ELj1024ELj4ENS_18Kernel_traits_baseILj1024ES2_S2_fS2_fjLj1024EEEEELb0EEEvNS_9BwdParamsE
        .type           _ZN10layer_norm40ln_parallel_residual_bwd_finalize_kernelINS_22Kernel_traits_finalizeILj1024E6__halfS2_fS2_fjLb0ELj1024ELj4ENS_18Kernel_traits_baseILj1024ES2_S2_fS2_fjLj1024EEEEELb0EEEvNS_9BwdParamsE,@function
        .size           _ZN10layer_norm40ln_parallel_residual_bwd_finalize_kernelINS_22Kernel_traits_finalizeILj1024E6__halfS2_fS2_fjLb0ELj1024ELj4ENS_18Kernel_traits_baseILj1024ES2_S2_fS2_fjLj1024EEEEELb0EEEvNS_9BwdParamsE,(.L_x_2617 - _ZN10layer_norm40ln_parallel_residual_bwd_finalize_kernelINS_22Kernel_traits_finalizeILj1024E6__halfS2_fS2_fjLb0ELj1024ELj4ENS_18Kernel_traits_baseILj1024ES2_S2_fS2_fjLj1024EEEEELb0EEEvNS_9BwdParamsE)
        .other          _ZN10layer_norm40ln_parallel_residual_bwd_finalize_kernelINS_22Kernel_traits_finalizeILj1024E6__halfS2_fS2_fjLb0ELj1024ELj4ENS_18Kernel_traits_baseILj1024ES2_S2_fS2_fjLj1024EEEEELb0EEEvNS_9BwdParamsE,@"STO_CUDA_ENTRY STV_DEFAULT"
_ZN10layer_norm40ln_parallel_residual_bwd_finalize_kernelINS_22Kernel_traits_finalizeILj1024E6__halfS2_fS2_fjLb0ELj1024ELj4ENS_18Kernel_traits_baseILj1024ES2_S2_fS2_fjLj1024EEEEELb0EEEvNS_9BwdParamsE:
.text._ZN10layer_norm40ln_parallel_residual_bwd_finalize_kernelINS_22Kernel_traits_finalizeILj1024E6__halfS2_fS2_fjLb0ELj1024ELj4ENS_18Kernel_traits_baseILj1024ES2_S2_fS2_fjLj1024EEEEELb0EEEvNS_9BwdParamsE:
        /* <DEDUP_REMOVED lines=19> */
.L_x_1574:
        /* <DEDUP_REMOVED lines=36> */
.L_x_1564:
        /* <DEDUP_REMOVED lines=59> */
.L_x_1563:
[----:B------:R-:W-:Y:S05]  /*0720*/  BSYNC B1 ;  /* 0x0000000000017941 */ /* 0x000fea0003800000 */
.L_x_1562:
        /* <DEDUP_REMOVED lines=35> */
.L_x_1566:
[----:B------:R-:W-:Y:S05]  /*0960*/  BSYNC B1 ;  /* 0x0000000000017941 */ /* 0x000fea0003800000 */
.L_x_1565:
        /* <DEDUP_REMOVED lines=17> */
.L_x_1567:
[----:B------:R-:W-:Y:S05]  /*0a80*/  BSYNC B1 ;  /* 0x0000000000017941 */ /* 0x000fea0003800000 */
.L_x_1561:
[----:B------:R-:W-:Y:S05]  /*0a90*/  BSYNC B0 ;  /* 0x0000000000007941 */ /* 0x000fea0003800000 */
.L_x_1560:
        /* <DEDUP_REMOVED lines=14> */
.L_x_1575:
        /* <DEDUP_REMOVED lines=36> */
.L_x_1576:
        /* <DEDUP_REMOVED lines=11> */
.L_x_1568:
        /* <DEDUP_REMOVED lines=25> */
.L_x_1572:
[----:B------:R-:W-:Y:S05]  /*1000*/  BSYNC B0 ;  /* 0x0000000000007941 */ /* 0x000fea0003800000 */
.L_x_1571:
[C---:B------:R-:W-:Y:S02]  /*1010*/  ISETP.GT.U32.AND P1, PT, R4.reuse, -0x401, PT ;  /* 0xfffffbff0400780c */ /* 0x040fe40003f24070 */
[----:B------:R-:W-:-:S02]  /*1020*/  IADD3 R4, R4, 0x400, RZ ;  /* 0x0000040004047810 */ /* 0x000fc40007ffe0ff */
[----:B------:R-:W-:-:S09]  /*1030*/  IADD3 R5, R5, 0x200, RZ ;  /* 0x0000020005057810 */ /* 0x000fd20007ffe0ff */
[----:B0-----:R-:W-:Y:S01]  /*1040*/  @!P1 CALL.REL.NOINC `(.L_x_1573) ;  /* 0x0000001000009944 */ /* 0x001fe20003c00000 */
[----:B------:R-:W-:Y:S05]  /*1050*/  BRA `(.L_x_1574) ;  /* 0xfffff0d000007947 */ /* 0x000fea000383ffff */
.L_x_1573:
[----:B------:R-:W-:Y:S05]  /*1060*/  EXIT ;  /* 0x000000000000794d */ /* 0x000fea0003800000 */
.L_x_1569:
[----:B------:R-:W-:Y:S01]  /*1070*/  HFMA2.MMA R17, -RZ, RZ, 0, 1.847743988037109375e-06 ;  /* 0x0000001fff117435 */ /* 0x000fe200000001ff */
[----:B----4-:R-:W-:Y:S01]  /*1080*/  IMAD.MOV.U32 R19, RZ, RZ, R12 ;  /* 0x000000ffff137224 */ /* 0x010fe200078e000c */
[----:B------:R-:W-:Y:S02]  /*1090*/  MOV R16, 0x1 ;  /* 0x0000000100107802 */ /* 0x000fe40000000f00 */
[----:B------:R-:W-:Y:S02]  /*10a0*/  MOV R14, 0xffffffff ;  /* 0xffffffff000e7802 */ /* 0x000fe40000000f00 */
[----:B------:R-:W-:Y:S02]  /*10b0*/  MOV R8, 0x10d0 ;  /* 0x000010d000087802 */ /* 0x000fe40000000f00 */
[----:B0123--:R-:W-:Y:S05]  /*10c0*/  CALL.REL.NOINC `($__internal_79_$__cuda_sm70_shflsync_bfly_p) ;  /* 0x000007b000007944 */ /* 0x00ffea0003c00000 */
[----:B01----:R-:W-:Y:S05]  /*10d0*/  BRA `(.L_x_1575) ;  /* 0xfffffaa000007947 */ /* 0x003fea000383ffff */
.L_x_1570:
[----:B------:R-:W-:Y:S01]  /*10e0*/  HFMA2.MMA R16, -RZ, RZ, 0, 1.1920928955078125e-07 ;  /* 0x00000002ff107435 */ /* 0x000fe200000001ff */
[----:B------:R-:W-:Y:S01]  /*10f0*/  IMAD.MOV.U32 R19, RZ, RZ, R12 ;  /* 0x000000ffff137224 */ /* 0x000fe200078e000c */
[----:B------:R-:W-:Y:S02]  /*1100*/  MOV R17, 0x1f ;  /* 0x0000001f00117802 */ /* 0x000fe40000000f00 */
[----:B------:R-:W-:-:S02]  /*1110*/  MOV R14, 0xffffffff ;  /* 0xffffffff000e7802 */ /* 0x000fc40000000f00 */
[----:B------:R-:W-:Y:S02]  /*1120*/  MOV R8, 0x1140 ;  /* 0x0000114000087802 */ /* 0x000fe40000000f00 */
[----:B-123--:R-:W-:Y:S05]  /*1130*/  CALL.REL.NOINC `($__internal_79_$__cuda_sm70_shflsync_bfly_p) ;  /* 0x0000074000007944 */ /* 0x00efea0003c00000 */
[----:B0-----:R-:W-:Y:S01]  /*1140*/  HFMA2.MMA R17, -RZ, RZ, 0, 1.847743988037109375e-06 ;  /* 0x0000001fff117435 */ /* 0x001fe200000001ff */
[----:B-1----:R-:W-:Y:S01]  /*1150*/  FADD.FTZ R19, R12, R14 ;  /* 0x0000000e0c137221 */ /* 0x002fe20000010000 */
[----:B------:R-:W-:Y:S01]  /*1160*/  MOV R14, 0xffffffff ;  /* 0xffffffff000e7802 */ /* 0x000fe20000000f00 */
[----:B------:R-:W-:Y:S01]  /*1170*/  IMAD.MOV.U32 R16, RZ, RZ, 0x4 ;  /* 0x00000004ff107424 */ /* 0x000fe200078e00ff */
[----:B------:R-:W-:Y:S02]  /*1180*/  MOV R8, 0x11a0 ;  /* 0x000011a000087802 */ /* 0x000fe40000000f00 */
[----:B------:R-:W-:Y:S05]  /*1190*/  CALL.REL.NOINC `($__internal_79_$__cuda_sm70_shflsync_bfly_p) ;  /* 0x000006e000007944 */ /* 0x000fea0003c00000 */
[----:B0-----:R-:W-:Y:S01]  /*11a0*/  HFMA2.MMA R16, -RZ, RZ, 0, 4.76837158203125e-07 ;  /* 0x00000008ff107435 */ /* 0x001fe200000001ff */
[----:B-1----:R-:W-:Y:S01]  /*11b0*/  FADD.FTZ R19, R19, R14 ;  /* 0x0000000e13137221 */ /* 0x002fe20000010000 */
[----:B------:R-:W-:Y:S01]  /*11c0*/  MOV R14, 0xffffffff ;  /* 0xffffffff000e7802 */ /* 0x000fe20000000f00 */
[----:B------:R-:W-:Y:S01]  /*11d0*/  IMAD.MOV.U32 R17, RZ, RZ, 0x1f ;  /* 0x0000001fff117424 */ /* 0x000fe200078e00ff */
[----:B------:R-:W-:Y:S02]  /*11e0*/  MOV R8, 0x1200 ;  /* 0x0000120000087802 */ /* 0x000fe40000000f00 */
[----:B------:R-:W-:Y:S05]  /*11f0*/  CALL.REL.NOINC `($__internal_79_$__cuda_sm70_shflsync_bfly_p) ;  /* 0x0000068000007944 */ /* 0x000fea0003c00000 */
[----:B-1----:R-:W-:Y:S01]  /*1200*/  FADD.FTZ R12, R19, R14 ;  /* 0x0000000e130c7221 */ /* 0x002fe20000010000 */
[----:B0-----:R-:W-:Y:S01]  /*1210*/  HFMA2.MMA R16, -RZ, RZ, 0, 9.5367431640625e-07 ;  /* 0x00000010ff107435 */ /* 0x001fe200000001ff */
[----:B------:R-:W-:Y:S01]  /*1220*/  MOV R17, 0x1f ;  /* 0x0000001f00117802 */ /* 0x000fe20000000f00 */
[----:B------:R-:W-:Y:S01]  /*1230*/  IMAD.MOV.U32 R14, RZ, RZ, -0x1 ;  /* 0xffffffffff0e7424 */ /* 0x000fe200078e00ff */
[----:B------:R-:W-:-:S02]  /*1240*/  MOV R8, 0x1270 ;  /* 0x0000127000087802 */ /* 0x000fc40000000f00 */
[----:B------:R-:W-:Y:S02]  /*1250*/  MOV R19, R12 ;  /* 0x0000000c00137202 */ /* 0x000fe40000000f00 */
[----:B------:R-:W-:Y:S05]  /*1260*/  CALL.REL.NOINC `($__internal_79_$__cuda_sm70_shflsync_bfly_p) ;  /* 0x0000061000007944 */ /* 0x000fea0003c00000 */
[----:B0-----:R-:W-:Y:S01]  /*1270*/  HFMA2.MMA R17, -RZ, RZ, 0, 1.847743988037109375e-06 ;  /* 0x0000001fff117435 */ /* 0x001fe200000001ff */
[----:B-1----:R-:W-:Y:S01]  /*1280*/  MOV R15, R14 ;  /* 0x0000000e000f7202 */ /* 0x002fe20000000f00 */
[----:B------:R-:W-:Y:S01]  /*1290*/  IMAD.MOV.U32 R16, RZ, RZ, 0x1 ;  /* 0x00000001ff107424 */ /* 0x000fe200078e00ff */
[----:B------:R-:W-:Y:S02]  /*12a0*/  MOV R19, R13 ;  /* 0x0000000d00137202 */ /* 0x000fe40000000f00 */
[----:B------:R-:W-:Y:S02]  /*12b0*/  MOV R14, 0xffffffff ;  /* 0xffffffff000e7802 */ /* 0x000fe40000000f00 */
[----:B------:R-:W-:Y:S02]  /*12c0*/  MOV R8, 0x12e0 ;  /* 0x000012e000087802 */ /* 0x000fe40000000f00 */
[----:B------:R-:W-:Y:S05]  /*12d0*/  CALL.REL.NOINC `($__internal_79_$__cuda_sm70_shflsync_bfly_p) ;  /* 0x000005a000007944 */ /* 0x000fea0003c00000 */
[----:B0-----:R-:W-:Y:S01]  /*12e0*/  HFMA2.MMA R16, -RZ, RZ, 0, 1.1920928955078125e-07 ;  /* 0x00000002ff107435 */ /* 0x001fe200000001ff */
[----:B-1----:R-:W-:Y:S01]  /*12f0*/  FADD.FTZ R19, R13, R14 ;  /* 0x0000000e0d137221 */ /* 0x002fe20000010000 */
[----:B------:R-:W-:Y:S01]  /*1300*/  MOV R14, 0xffffffff ;  /* 0xffffffff000e7802 */ /* 0x000fe20000000f00 */
[----:B------:R-:W-:Y:S01]  /*1310*/  IMAD.MOV.U32 R17, RZ, RZ, 0x1f ;  /* 0x0000001fff117424 */ /* 0x000fe200078e00ff */
[----:B------:R-:W-:-:S02]  /*1320*/  MOV R8, 0x1340 ;  /* 0x0000134000087802 */ /* 0x000fc40000000f00 */
[----:B------:R-:W-:Y:S05]  /*1330*/  CALL.REL.NOINC `($__internal_79_$__cuda_sm70_shflsync_bfly_p) ;  /* 0x0000054000007944 */ /* 0x000fea0003c00000 */
[----:B0-----:R-:W-:Y:S01]  /*1340*/  HFMA2.MMA R16, -RZ, RZ, 0, 2.384185791015625e-07 ;  /* 0x00000004ff107435 */ /* 0x001fe200000001ff */
[----:B-1----:R-:W-:Y:S01]  /*1350*/  FADD.FTZ R19, R19, R14 ;  /* 0x0000000e13137221 */ /* 0x002fe20000010000 */
[----:B------:R-:W-:Y:S01]  /*1360*/  MOV R17, 0x1f ;  /* 0x0000001f00117802 */ /* 0x000fe20000000f00 */
[----:B------:R-:W-:Y:S01]  /*1370*/  IMAD.MOV.U32 R14, RZ, RZ, -0x1 ;  /* 0xffffffffff0e7424 */ /* 0x000fe200078e00ff */
[----:B------:R-:W-:-:S02]  /*1380*/  MOV R8, 0x13a0 ;  /* 0x000013a000087802 */ /* 0x000fc40000000f00 */
[----:B------:R-:W-:Y:S05]  /*1390*/  CALL.REL.NOINC `($__internal_79_$__cuda_sm70_shflsync_bfly_p) ;  /* 0x000004e000007944 */ /* 0x000fea0003c00000 */
[----:B0-----:R-:W-:Y:S01]  /*13a0*/  HFMA2.MMA R16, -RZ, RZ, 0, 4.76837158203125e-07 ;  /* 0x00000008ff107435 */ /* 0x001fe200000001ff */
[----:B-1----:R-:W-:Y:S01]  /*13b0*/  FADD.FTZ R19, R19, R14 ;  /* 0x0000000e13137221 */ /* 0x002fe20000010000 */
[----:B------:R-:W-:-:S02]  /*13c0*/  MOV R17, 0x1f ;  /* 0x0000001f00117802 */ /* 0x000fc40000000f00 */
[----:B------:R-:W-:Y:S02]  /*13d0*/  MOV R14, 0xffffffff ;  /* 0xffffffff000e7802 */ /* 0x000fe40000000f00 */
[----:B------:R-:W-:Y:S02]  /*13e0*/  MOV R8, 0x1400 ;  /* 0x0000140000087802 */ /* 0x000fe40000000f00 */
[----:B------:R-:W-:Y:S05]  /*13f0*/  CALL.REL.NOINC `($__internal_79_$__cuda_sm70_shflsync_bfly_p) ;  /* 0x0000048000007944 */ /* 0x000fea0003c00000 */
[----:B-1----:R-:W-:Y:S01]  /*1400*/  FADD.FTZ R13, R19, R14 ;  /* 0x0000000e130d7221 */ /* 0x002fe20000010000 */
[----:B0-----:R-:W-:Y:S01]  /*1410*/  HFMA2.MMA R17, -RZ, RZ, 0, 1.847743988037109375e-06 ;  /* 0x0000001fff117435 */ /* 0x001fe200000001ff */
[----:B------:R-:W-:Y:S01]  /*1420*/  IMAD.MOV.U32 R16, RZ, RZ, 0x10 ;  /* 0x00000010ff107424 */ /* 0x000fe200078e00ff */
[----:B------:R-:W-:Y:S02]  /*1430*/  MOV R14, 0xffffffff ;  /* 0xffffffff000e7802 */ /* 0x000fe40000000f00 */
[----:B------:R-:W-:Y:S02]  /*1440*/  MOV R19, R13 ;  /* 0x0000000d00137202 */ /* 0x000fe40000000f00 */
[----:B------:R-:W-:Y:S02]  /*1450*/  MOV R8, 0x1470 ;  /* 0x0000147000087802 */ /* 0x000fe40000000f00 */
[----:B------:R-:W-:Y:S05]  /*1460*/  CALL.REL.NOINC `($__internal_79_$__cuda_sm70_shflsync_bfly_p) ;  /* 0x0000041000007944 */ /* 0x000fea0003c00000 */
[----:B0-----:R-:W-:Y:S01]  /*1470*/  HFMA2.MMA R16, -RZ, RZ, 0, 5.9604644775390625e-08 ;  /* 0x00000001ff107435 */ /* 0x001fe200000001ff */
[----:B-1----:R-:W-:Y:S01]  /*1480*/  IMAD.MOV.U32 R18, RZ, RZ, R14 ;  /* 0x000000ffff127224 */ /* 0x002fe200078e000e */
[----:B------:R-:W-:Y:S01]  /*1490*/  MOV R19, R11 ;  /* 0x0000000b00137202 */ /* 0x000fe20000000f00 */
[----:B------:R-:W-:Y:S01]  /*14a0*/  IMAD.MOV.U32 R14, RZ, RZ, -0x1 ;  /* 0xffffffffff0e7424 */ /* 0x000fe200078e00ff */
[----:B------:R-:W-:-:S02]  /*14b0*/  MOV R17, 0x1f ;  /* 0x0000001f00117802 */ /* 0x000fc40000000f00 */
[----:B------:R-:W-:Y:S02]  /*14c0*/  MOV R8, 0x14e0 ;  /* 0x000014e000087802 */ /* 0x000fe40000000f00 */
[----:B------:R-:W-:Y:S05]  /*14d0*/  CALL.REL.NOINC `($__internal_79_$__cuda_sm70_shflsync_bfly_p) ;  /* 0x000003a000007944 */ /* 0x000fea0003c00000 */
[----:B0-----:R-:W-:Y:S01]  /*14e0*/  HFMA2.MMA R16, -RZ, RZ, 0, 1.1920928955078125e-07 ;  /* 0x00000002ff107435 */ /* 0x001fe200000001ff */
[----:B-1----:R-:W-:Y:S01]  /*14f0*/  FADD.FTZ R19, R11, R14 ;  /* 0x0000000e0b137221 */ /* 0x002fe20000010000 */
[----:B------:R-:W-:Y:S02]  /*1500*/  MOV R17, 0x1f ;  /* 0x0000001f00117802 */ /* 0x000fe40000000f00 */
[----:B------:R-:W-:Y:S02]  /*1510*/  MOV R14, 0xffffffff ;  /* 0xffffffff000e7802 */ /* 0x000fe40000000f00 */
[----:B------:R-:W-:Y:S02]  /*1520*/  MOV R8, 0x1540 ;  /* 0x0000154000087802 */ /* 0x000fe40000000f00 */
[----:B------:R-:W-:Y:S05]  /*1530*/  CALL.REL.NOINC `($__internal_79_$__cuda_sm70_shflsync_bfly_p) ;  /* 0x0000034000007944 */ /* 0x000fea0003c00000 */
[----:B0-----:R-:W-:Y:S01]  /*1540*/  HFMA2.MMA R17, -RZ, RZ, 0, 1.847743988037109375e-06 ;  /* 0x0000001fff117435 */ /* 0x001fe200000001ff */
[----:B-1----:R-:W-:Y:S01]  /*1550*/  FADD.FTZ R19, R19, R14 ;  /* 0x0000000e13137221 */ /* 0x002fe20000010000 */
[----:B------:R-:W-:Y:S01]  /*1560*/  MOV R14, 0xffffffff ;  /* 0xffffffff000e7802 */ /* 0x000fe20000000f00 */
[----:B------:R-:W-:Y:S01]  /*1570*/  IMAD.MOV.U32 R16, RZ, RZ, 0x4 ;  /* 0x00000004ff107424 */ /* 0x000fe200078e00ff */
[----:B------:R-:W-:-:S02]  /*1580*/  MOV R8, 0x15a0 ;  /* 0x000015a000087802 */ /* 0x000fc40000000f00 */
[----:B------:R-:W-:Y:S05]  /*1590*/  CALL.REL.NOINC `($__internal_79_$__cuda_sm70_shflsync_bfly_p) ;  /* 0x000002e000007944 */ /* 0x000fea0003c00000 */
[----:B0-----:R-:W-:Y:S01]  /*15a0*/  HFMA2.MMA R16, -RZ, RZ, 0, 4.76837158203125e-07 ;  /* 0x00000008ff107435 */ /* 0x001fe200000001ff */
[----:B-1----:R-:W-:Y:S01]  /*15b0*/  FADD.FTZ R19, R19, R14 ;  /* 0x0000000e13137221 */ /* 0x002fe20000010000 */
[----:B------:R-:W-:Y:S01]  /*15c0*/  MOV R14, 0xffffffff ;  /* 0xffffffff000e7802 */ /* 0x000fe20000000f00 */
[----:B------:R-:W-:Y:S01]  /*15d0*/  IMAD.MOV.U32 R17, RZ, RZ, 0x1f ;  /* 0x0000001fff117424 */ /* 0x000fe200078e00ff */
[----:B------:R-:W-:-:S02]  /*15e0*/  MOV R8, 0x1600 ;  /* 0x0000160000087802 */ /* 0x000fc40000000f00 */
        /* <DEDUP_REMOVED lines=33> */
[----:B0-----:R-:W-:Y:S01]  /*1800*/  HFMA2.MMA R17, -RZ, RZ, 0, 1.847743988037109375e-06 ;  /* 0x0000001fff117435 */ /* 0x001fe200000001ff */
[----:B-1----:R-:W-:Y:S01]  /*1810*/  FADD.FTZ R19, R19, R14 ;  /* 0x0000000e13137221 */ /* 0x002fe20000010000 */
[----:B------:R-:W-:Y:S01]  /*1820*/  MOV R14, 0xffffffff ;  /* 0xffffffff000e7802 */ /* 0x000fe20000000f00 */
[----:B------:R-:W-:Y:S01]  /*1830*/  IMAD.MOV.U32 R16, RZ, RZ, 0x10 ;  /* 0x00000010ff107424 */ /* 0x000fe200078e00ff */
[----:B------:R-:W-:Y:S02]  /*1840*/  MOV R8, 0x1860 ;  /* 0x0000186000087802 */ /* 0x000fe40000000f00 */
[----:B------:R-:W-:Y:S05]  /*1850*/  CALL.REL.NOINC `($__internal_79_$__cuda_sm70_shflsync_bfly_p) ;  /* 0x0000002000007944 */ /* 0x000fea0003c00000 */
[----:B-1----:R-:W-:Y:S01]  /*1860*/  MOV R8, R14 ;  /* 0x0000000e00087202 */ /* 0x002fe20000000f00 */
[----:B0-----:R-:W-:Y:S05]  /*1870*/  BRA `(.L_x_1576) ;  /* 0xfffff54000007947 */ /* 0x001fea000383ffff */
        .weak           $__internal_79_$__cuda_sm70_shflsync_bfly_p
        .type           $__internal_79_$__cuda_sm70_shflsync_bfly_p,@function
        .size           $__internal_79_$__cuda_sm70_shflsync_bfly_p,(.L_x_2617 - $__internal_79_$__cuda_sm70_shflsync_bfly_p)
$__internal_79_$__cuda_sm70_shflsync_bfly_p:
[----:B------:R-:W-:Y:S01]  /*1880*/  HFMA2.MMA R9, -RZ, RZ, 0, 0 ;  /* 0x00000000ff097435 */ /* 0x000fe200000001ff */
[----:B------:R-:W-:Y:S04]  /*1890*/  WARPSYNC R14 ;  /* 0x0000000e00007348 */ /* 0x000fe80003800000 */
[----:B------:R0:W1:Y:S01]  /*18a0*/  SHFL.BFLY PT, R14, R19, R16, R17 ;  /* 0x0c000010130e7389 */ /* 0x00006200000e0011 */
[----:B------:R-:W-:Y:S05]  /*18b0*/  RET.REL.NODEC R8 `(_ZN10layer_norm40ln_parallel_residual_bwd_finalize_kernelINS_22Kernel_traits_finalizeILj1024E6__halfS2_fS2_fjLb0ELj1024ELj4ENS_18Kernel_traits_baseILj1024ES2_S2_fS2_fjLj1024EEEEELb0EEEvNS_9BwdParamsE) ;  /* 0xffffe74008007950 */ /* 0x000fea0003c3ffff */
.L_x_1577:
        /* <DEDUP_REMOVED lines=12> */
.L_x_2617:


//--------------------- .text._ZN10layer_norm31ln_parallel_residual_bwd_kernelINS_13Kernel_traitsI6__halfS2_fS2_fjLj1024ELj1ELj4ELj1ELj16ENS_18Kernel_traits_baseILj1024ES2_S2_fS2_fjLj128EEEEELb1ELb1ELb0EEEvNS_9BwdParamsE --------------------------
	.section	.text._ZN10layer_norm31ln_parallel_residual_bwd_kernelINS_13Kernel_traitsI6__halfS2_fS2_fjLj1024ELj1ELj4ELj1ELj16ENS_18Kernel_traits_baseILj1024ES2_S2_fS2_fjLj128EEEEELb1ELb1ELb0EEEvNS_9BwdParamsE,"ax",@progbits
	.sectioninfo	@"SHI_REGISTERS=249"
	.align	128
        .global         _ZN10layer_norm31ln_parallel_residual_bwd_kernelINS_13Kernel_traitsI6__halfS2_fS2_fjLj1024ELj1ELj4ELj1ELj16ENS_18Kernel_traits_baseILj1024ES2_S2_fS2_fjLj128EEEEELb1ELb1ELb0EEEvNS_9BwdParamsE
        .type           _ZN10layer_norm31ln_parallel_residual_bwd_kernelINS_13Kernel_traitsI6__halfS2_fS2_fjLj1024ELj1ELj4ELj1ELj16ENS_18Kernel_traits_baseILj1024ES2_S2_fS2_fjLj128EEEEELb1ELb1ELb0EEEvNS_9BwdParamsE,@function
        .size           _ZN10layer_norm31ln_parallel_residual_bwd_kernelINS_13Kernel_traitsI6__halfS2_fS2_fjLj1024ELj1ELj4ELj1ELj16ENS_18Kernel_traits_baseILj1024ES2_S2_fS2_fjLj128EEEEELb1ELb1ELb0EEEvNS_9BwdParamsE,(.L_x_2618 - _ZN10layer_norm31ln_parallel_residual_bwd_kernelINS_13Kernel_traitsI6__halfS2_fS2_fjLj1024ELj1ELj4ELj1ELj16ENS_18Kernel_traits_baseILj1024ES2_S2_fS2_fjLj128EEEEELb1ELb1ELb0EEEvNS_9BwdParamsE)
        .other          _ZN10layer_norm31ln_parallel_residual_bwd_kernelINS_13Kernel_traitsI6__halfS2_fS2_fjLj1024ELj1ELj4ELj1ELj16ENS_18Kernel_traits_baseILj1024ES2_S2_fS2_fjLj128EEEEELb1ELb1ELb0EEEvNS_9BwdParamsE,@"STO_CUDA_ENTRY STV_DEFAULT"
_ZN10layer_norm31ln_parallel_residual_bwd_kernelINS_13Kernel_traitsI6__halfS2_fS2_fjLj1024ELj1ELj4ELj1ELj16ENS_18Kernel_traits_baseILj1024ES2_S2_fS2_fjLj128EEEEELb1ELb1ELb0EEEvNS_9BwdParamsE:
.text._ZN10layer_norm31ln_parallel_residual_bwd_kernelINS_13Kernel_traitsI6__halfS2_fS2_fjLj1024ELj1ELj4ELj1ELj16ENS_18Kernel_traits_baseILj1024ES2_S2_fS2_fjLj128EEEEELb1ELb1ELb0EEEvNS_9BwdParamsE:
        /* <DEDUP_REMOVED lines=15> */
[----:B------:R-:W-:Y:S02]  /*00f0*/  @P3 IMAD.MOV.U32 R9, RZ, RZ, 0x10 ;  /* 0x00000010ff093424 */ /* 0x000fe400078e00ff */
        /* <DEDUP_REMOVED lines=85> */
.L_x_1598:
        /* <DEDUP_REMOVED lines=9> */
[----:B------:R-:W-:Y:S02]  /*06e0*/  LEA.HI R0, R149, R0, RZ, 0x3 ;  /* 0x0000000095007211 */ /* 0x000fe400078f18ff */
[----:B------:R-:W-:Y:S02]  /*06f0*/  LOP3.LUT R149, R156, 0x1f, RZ, 0xc0, !PT ;  /* 0x0000001f9c957812 */ /* 0x000fe400078ec0ff */
[----:B------:R-:W-:Y:S02]  /*0700*/  MOV R229, RZ ;  /* 0x000000ff00e57202 */ /* 0x000fe40000000f00 */
[----:B------:R-:W-:-:S02]  /*0710*/  LEA.HI.SX32 R0, R0, R149, 0x1d ;  /* 0x0000009500007211 */ /* 0x000fc400078feaff */
[----:B------:R-:W-:Y:S02]  /*0720*/  MOV R223, RZ ;  /* 0x000000ff00df7202 */ /* 0x000fe40000000f00 */
        /* <DEDUP_REMOVED lines=29> */
[----:B------:R-:W-:Y:S01]  /*0900*/  FADD.FTZ R146, -R221, R146 ;  /* 0x00000092dd927221 */ /* 0x000fe20000010100 */
[----:B---3--:R-:W-:Y:S01]  /*0910*/  HADD2.F32 R222, -RZ, R148.H0_H0 ;  /* 0x20000094ffde7230 */ /* 0x008fe20000004100 */
[----:B-1---5:R-:W-:-:S02]  /*0920*/  FMUL.FTZ R165, R157, R144 ;  /* 0x000000909da57220 */ /* 0x022fc40000410000 */
[----:B------:R-:W-:Y:S01]  /*0930*/  FADD.FTZ R220, -R221, R145 ;  /* 0x00000091dddc7221 */ /* 0x000fe20000010100 */
[----:B------:R-:W-:Y:S01]  /*0940*/  HADD2.F32 R145, -RZ, R149.H0_H0 ;  /* 0x20000095ff917230 */ /* 0x000fe20000004100 */
[----:B------:R-:W-:Y:S01]  /*0950*/  FADD.FTZ R76, R76, R222 ;  /* 0x000000de4c4c7221 */ /* 0x000fe20000010000 */
[----:B------:R-:W-:Y:S01]  /*0960*/  HADD2.F32 R148, -RZ, R148.H1_H1 ;  /* 0x30000094ff947230 */ /* 0x000fe20000004100 */
[----:B------:R-:W-:Y:S02]  /*0970*/  FFMA.FTZ R44, R165, R222, R44 ;  /* 0x000000dea52c7223 */ /* 0x000fe4000001002c */
[----:B------:R-:W-:Y:S02]  /*0980*/  FMUL.FTZ R218, R157, R146 ;  /* 0x000000929dda7220 */ /* 0x000fe40000410000 */
[----:B------:R-:W-:Y:S02]  /*0990*/  FMUL.FTZ R222, R35, R222 ;  /* 0x000000de23de7220 */ /* 0x000fe40000410000 */
[----:B------:R-:W-:-:S02]  /*09a0*/  FADD.FTZ R78, R78, R145 ;  /* 0x000000914e4e7221 */ /* 0x000fc40000010000 */
[-C--:B------:R-:W-:Y:S02]  /*09b0*/  FFMA.FTZ R46, R218, R145.reuse, R46 ;  /* 0x00000091da2e7223 */ /* 0x080fe4000001002e */
[----:B0-----:R-:W-:Y:S02]  /*09c0*/  FMUL.FTZ R217, R33, R145 ;  /* 0x0000009121d97220 */ /* 0x001fe40000410000 */
[----:B------:R-:W-:Y:S02]  /*09d0*/  FMUL.FTZ R220, R157, R220 ;  /* 0x000000dc9ddc7220 */ /* 0x000fe40000410000 */
[----:B------:R-:W-:Y:S02]  /*09e0*/  FMUL.FTZ R219, R34, R148 ;  /* 0x0000009422db7220 */ /* 0x000fe40000410000 */
[----:B------:R-:W-:Y:S02]  /*09f0*/  FADD.FTZ R144, RZ, R222 ;  /* 0x000000deff907221 */ /* 0x000fe40000010000 */
[----:B------:R-:W-:Y:S01]  /*0a00*/  FFMA.FTZ R145, R165, R222, RZ ;  /* 0x000000dea5917223 */ /* 0x000fe200000100ff */
[----:B------:R-:W-:Y:S01]  /*0a10*/  HADD2.F32 R149, -RZ, R149.H1_H1 ;  /* 0x30000095ff957230 */ /* 0x000fe20000004100 */
[----:B----4-:R-:W-:-:S02]  /*0a20*/  FADD.FTZ R152, -R221, R152 ;  /* 0x00000098dd987221 */ /* 0x010fc40000010100 */
[----:B------:R-:W-:Y:S02]  /*0a30*/  FADD.FTZ R158, -R221, R147 ;  /* 0x00000093dd9e7221 */ /* 0x000fe40000010100 */
[----:B------:R-:W-:Y:S02]  /*0a40*/  FADD.FTZ R144, R144, R219 ;  /* 0x000000db90907221 */ /* 0x000fe40000010000 */
[----:B------:R-:W-:Y:S01]  /*0a50*/  FFMA.FTZ R145, R220, R219, R145 ;  /* 0x000000dbdc917223 */ /* 0x000fe20000010091 */
[--C-:B------:R-:W-:Y:S01]  /*0a60*/  HADD2.F32 R211, -RZ, R150.reuse.H0_H0 ;  /* 0x20000096ffd37230 */ /* 0x100fe20000004100 */
[----:B------:R-:W-:Y:S01]  /*0a70*/  FMUL.FTZ R213, R157, R152 ;  /* 0x000000989dd57220 */ /* 0x000fe20000410000 */
[----:B------:R-:W-:Y:S01]  /*0a80*/  HADD2.F32 R167, -RZ, R150.H1_H1 ;  /* 0x30000096ffa77230 */ /* 0x000fe20000004100 */
[----:B------:R-:W-:Y:S02]  /*0a90*/  FADD.FTZ R150, -R221, R153 ;  /* 0x00000099dd967221 */ /* 0x000fe40000010100 */
        /* <DEDUP_REMOVED lines=37> */
.L_x_1581:
[----:B------:R-:W-:Y:S05]  /*0cf0*/  BSYNC B1 ;  /* 0x0000000000017941 */ /* 0x000fea0003800000 */
.L_x_1580:
        /* <DEDUP_REMOVED lines=31> */
[----:B------:R-:W-:Y:S02]  /*0ef0*/  FADD.FTZ R166, -R221, R145 ;  /* 0x00000091dda67221 */ /* 0x000fe40000010100 */
[----:B------:R-:W-:Y:S02]  /*0f00*/  FADD.FTZ R104, R104, R168 ;  /* 0x000000a868687221 */ /* 0x000fe40000010000 */
[-C--:B------:R-:W-:Y:S02]  /*0f10*/  FFMA.FTZ R116, R163, R168.reuse, R116 ;  /* 0x000000a8a3747223 */ /* 0x080fe40000010074 */
[----:B------:R-:W-:Y:S01]  /*0f20*/  FMUL.FTZ R168, R27, R168 ;  /* 0x000000a81ba87220 */ /* 0x000fe20000410000 */
[----:B------:R-:W-:Y:S01]  /*0f30*/  HADD2.F32 R145, -RZ, R149.H0_H0 ;  /* 0x20000095ff917230 */ /* 0x000fe20000004100 */
[----:B-1----:R-:W-:-:S02]  /*0f40*/  FMUL.FTZ R171, R157, R146 ;  /* 0x000000929dab7220 */ /* 0x002fc40000410000 */
[----:B------:R-:W-:Y:S02]  /*0f50*/  FMUL.FTZ R166, R157, R166 ;  /* 0x000000a69da67220 */ /* 0x000fe40000410000 */
[----:B0-----:R-:W-:Y:S02]  /*0f60*/  FMUL.FTZ R173, R26, R148 ;  /* 0x000000941aad7220 */ /* 0x001fe40000410000 */
[----:B------:R-:W-:Y:S02]  /*0f70*/  FADD.FTZ R144, R229, R168 ;  /* 0x000000a8e5907221 */ /* 0x000fe40000010000 */
[----:B------:R-:W-:Y:S01]  /*0f80*/  FFMA.FTZ R223, R163, R168, R223 ;  /* 0x000000a8a3df7223 */ /* 0x000fe200000100df */
[----:B------:R-:W-:Y:S01]  /*0f90*/  HADD2.F32 R149, -RZ, R149.H1_H1 ;  /* 0x30000095ff957230 */ /* 0x000fe20000004100 */
[----:B------:R-:W-:Y:S02]  /*0fa0*/  FADD.FTZ R106, R106, R145 ;  /* 0x000000916a6a7221 */ /* 0x000fe40000010000 */
[----:B------:R-:W-:-:S02]  /*0fb0*/  FFMA.FTZ R118, R171, R145, R118 ;  /* 0x00000091ab767223 */ /* 0x000fc40000010076 */
[----:B------:R-:W-:Y:S02]  /*0fc0*/  FMUL.FTZ R172, R25, R145 ;  /* 0x0000009119ac7220 */ /* 0x000fe40000410000 */
[C---:B------:R-:W-:Y:S02]  /*0fd0*/  FADD.FTZ R174, -R221.reuse, R147 ;  /* 0x00000093ddae7221 */ /* 0x040fe40000010100 */
[----:B------:R-:W-:Y:S02]  /*0fe0*/  FADD.FTZ R145, R144, R173 ;  /* 0x000000ad90917221 */ /* 0x000fe40000010000 */
[----:B------:R-:W-:Y:S01]  /*0ff0*/  FFMA.FTZ R223, R166, R173, R223 ;  /* 0x000000ada6df7223 */ /* 0x000fe200000100df */
[----:B------:R-:W-:Y:S01]  /*1000*/  HADD2.F32 R147, -RZ, R150.H0_H0 ;  /* 0x20000096ff937230 */ /* 0x000fe20000004100 */
[----:B---3--:R-:W-:Y:S02]  /*1010*/  FADD.FTZ R152, -R221, R152 ;  /* 0x00000098dd987221 */ /* 0x008fe40000010100 */
[----:B------:R-:W-:-:S02]  /*1020*/  FMUL.FTZ R170, R157, R174 ;  /* 0x000000ae9daa7220 */ /* 0x000fc40000410000 */
        /* <DEDUP_REMOVED lines=9> */
[----:B------:R-:W-:Y:S01]  /*10c0*/  FFMA.FTZ R223, R170, R175, R223 ;  /* 0x000000afaadf7223 */ /* 0x000fe200000100df */
[----:B------:R-:W-:Y:S01]  /*10d0*/  HADD2.F32 R178, -RZ, R151.H0_H0 ;  /* 0x20000097ffb27230 */ /* 0x000fe20000004100 */
[C---:B------:R-:W-:Y:S02]  /*10e0*/  FMUL.FTZ R181, R157.reuse, R154 ;  /* 0x0000009a9db57220 */ /* 0x040fe40000410000 */
[----:B------:R-:W-:Y:S02]  /*10f0*/  FMUL.FTZ R176, R157, R176 ;  /* 0x000000b09db07220 */ /* 0x000fe40000410000 */
[----:B------:R-:W-:-:S02]  /*1100*/  FMUL.FTZ R179, R22, R150 ;  /* 0x0000009616b37220 */ /* 0x000fc40000410000 */
[----:B------:R-:W-:Y:S02]  /*1110*/  FADD.FTZ R144, R145, R174 ;  /* 0x000000ae91907221 */ /* 0x000fe40000010000 */
[----:B------:R-:W-:Y:S01]  /*1120*/  FFMA.FTZ R223, R177, R174, R223 ;  /* 0x000000aeb1df7223 */ /* 0x000fe200000100df */
[----:B------:R-:W-:Y:S01]  /*1130*/  HADD2.F32 R151, -RZ, R151.H1_H1 ;  /* 0x30000097ff977230 */ /* 0x000fe20000004100 */
        /* <DEDUP_REMOVED lines=22> */
.L_x_1583:
[----:B------:R-:W-:Y:S05]  /*12a0*/  BSYNC B1 ;  /* 0x0000000000017941 */ /* 0x000fea0003800000 */
.L_x_1582:
        /* <DEDUP_REMOVED lines=28> */
[--C-:B---3--:R-:W-:Y:S01]  /*1470*/  HADD2.F32 R146, -RZ, R148.reuse.H0_H0 ;  /* 0x20000094ff927230 */ /* 0x108fe20000004100 */
[----:B------:R-:W-:Y:S01]  /*1480*/  FADD.FTZ R190, -R221, R145 ;  /* 0x00000091ddbe7221 */ /* 0x000fe20000010100 */
[----:B------:R-:W-:Y:S01]  /*1490*/  HADD2.F32 R148, -RZ, R148.H1_H1 ;  /* 0x30000094ff947230 */ /* 0x000fe20000004100 */
[----:B-----5:R-:W-:-:S02]  /*14a0*/  FMUL.FTZ R161, R157, R188 ;  /* 0x000000bc9da17220 */ /* 0x020fc40000410000 */
[-C--:B0-----:R-:W-:Y:S02]  /*14b0*/  FMUL.FTZ R186, R19, R146.reuse ;  /* 0x0000009213ba7220 */ /* 0x081fe40000410000 */
[----:B------:R-:W-:Y:S01]  /*14c0*/  FADD.FTZ R194, -R221, R147 ;  /* 0x00000093ddc27221 */ /* 0x000fe20000010100 */
[----:B------:R-:W-:Y:S01]  /*14d0*/  HADD2.F32 R147, -RZ, R149.H0_H0 ;  /* 0x20000095ff937230 */ /* 0x000fe20000004100 */
[----:B------:R-:W-:Y:S02]  /*14e0*/  FADD.FTZ R88, R88, R146 ;  /* 0x0000009258587221 */ /* 0x000fe40000010000 */
[----:B------:R-:W-:Y:S02]  /*14f0*/  FFMA.FTZ R60, R161, R146, R60 ;  /* 0x00000092a13c7223 */ /* 0x000fe4000001003c */
[C---:B------:R-:W-:Y:S02]  /*1500*/  FMUL.FTZ R183, R157.reuse, R192 ;  /* 0x000000c09db77220 */ /* 0x040fe40000410000 */
[----:B-1----:R-:W-:-:S02]  /*1510*/  FMUL.FTZ R184, R157, R190 ;  /* 0x000000be9db87220 */ /* 0x002fc40000410000 */
[----:B------:R-:W-:Y:S02]  /*1520*/  FMUL.FTZ R185, R17, R148 ;  /* 0x0000009411b97220 */ /* 0x000fe40000410000 */
[----:B------:R-:W-:Y:S02]  /*1530*/  FADD.FTZ R146, R229, R186 ;  /* 0x000000bae5927221 */ /* 0x000fe40000010000 */
[----:B------:R-:W-:Y:S01]  /*1540*/  FFMA.FTZ R223, R161, R186, R223 ;  /* 0x000000baa1df7223 */ /* 0x000fe200000100df */
[----:B------:R-:W-:Y:S01]  /*1550*/  HADD2.F32 R196, -RZ, R149.H1_H1 ;  /* 0x30000095ffc47230 */ /* 0x000fe20000004100 */
[----:B------:R-:W-:Y:S02]  /*1560*/  FADD.FTZ R90, R90, R147 ;  /* 0x000000935a5a7221 */ /* 0x000fe40000010000 */
[-C--:B------:R-:W-:Y:S02]  /*1570*/  FFMA.FTZ R62, R183, R147.reuse, R62 ;  /* 0x00000093b73e7223 */ /* 0x080fe4000001003e */
[----:B------:R-:W-:-:S02]  /*1580*/  FMUL.FTZ R190, R16, R147 ;  /* 0x0000009310be7220 */ /* 0x000fc40000410000 */
[----:B------:R-:W-:Y:S02]  /*1590*/  FADD.FTZ R147, R146, R185 ;  /* 0x000000b992937221 */ /* 0x000fe40000010000 */
[----:B------:R-:W-:Y:S01]  /*15a0*/  FFMA.FTZ R223, R184, R185, R223 ;  /* 0x000000b9b8df7223 */ /* 0x000fe200000100df */
[----:B------:R-:W-:Y:S01]  /*15b0*/  HADD2.F32 R149, -RZ, R150.H0_H0 ;  /* 0x20000096ff957230 */ /* 0x000fe20000004100 */
[----:B----4-:R-:W-:Y:S02]  /*15c0*/  FADD.FTZ R152, -R221, R152 ;  /* 0x00000098dd987221 */ /* 0x010fe40000010100 */
[----:B------:R-:W-:Y:S02]  /*15d0*/  FMUL.FTZ R188, R157, R194 ;  /* 0x000000c29dbc7220 */ /* 0x000fe40000410000 */
[----:B------:R-:W-:Y:S02]  /*15e0*/  FMUL.FTZ R187, R15, R196 ;  /* 0x000000c40fbb7220 */ /* 0x000fe40000410000 */
[----:B------:R-:W-:-:S02]  /*15f0*/  FADD.FTZ R146, R147, R190 ;  /* 0x000000be93927221 */ /* 0x000fc40000010000 */
[----:B------:R-:W-:Y:S01]  /*1600*/  FFMA.FTZ R223, R183, R190, R223 ;  /* 0x000000beb7df7223 */ /* 0x000fe200000100df */
[----:B------:R-:W-:Y:S01]  /*1610*/  HADD2.F32 R242, -RZ, R150.H1_H1 ;  /* 0x30000096fff27230 */ /* 0x000fe20000004100 */
[C---:B------:R-:W-:Y:S02]  /*1620*/  FADD.FTZ R154, -R221.reuse, R154 ;  /* 0x0000009add9a7221 */ /* 0x040fe40000010100 */
[----:B------:R-:W-:Y:S02]  /*1630*/  FADD.FTZ R150, -R221, R153 ;  /* 0x00000099dd967221 */ /* 0x000fe40000010100 */
[----:B------:R-:W-:Y:S02]  /*1640*/  FMUL.FTZ R189, R157, R152 ;  /* 0x000000989dbd7220 */ /* 0x000fe40000410000 */
[----:B------:R-:W-:Y:S02]  /*1650*/  FMUL.FTZ R192, R14, R149 ;  /* 0x000000950ec07220 */ /* 0x000fe40000410000 */
[----:B------:R-:W-:-:S02]  /*1660*/  FADD.FTZ R147, R146, R187 ;  /* 0x000000bb92937221 */ /* 0x000fc40000010000 */
[----:B------:R-:W-:Y:S01]  /*1670*/  FFMA.FTZ R223, R188, R187, R223 ;  /* 0x000000bbbcdf7223 */ /* 0x000fe200000100df */
[--C-:B------:R-:W-:Y:S01]  /*1680*/  HADD2.F32 R145, -RZ, R151.reuse.H0_H0 ;  /* 0x20000097ff917230 */ /* 0x100fe20000004100 */
[C---:B------:R-:W-:Y:S02]  /*1690*/  FMUL.FTZ R193, R157.reuse, R154 ;  /* 0x0000009a9dc17220 */ /* 0x040fe40000410000 */
[----:B------:R-:W-:Y:S02]  /*16a0*/  FMUL.FTZ R194, R157, R150 ;  /* 0x000000969dc27220 */ /* 0x000fe40000410000 */
[----:B------:R-:W-:Y:S02]  /*16b0*/  FMUL.FTZ R191, R13, R242 ;  /* 0x000000f20dbf7220 */ /* 0x000fe40000410000 */
[----:B------:R-:W-:Y:S02]  /*16c0*/  FADD.FTZ R146, R147, R192 ;  /* 0x000000c093927221 */ /* 0x000fe40000010000 */
[----:B------:R-:W-:Y:S01]  /*16d0*/  FFMA.FTZ R223, R189, R192, R223 ;  /* 0x000000c0bddf7223 */ /* 0x000fe200000100df */
[----:B------:R-:W-:Y:S01]  /*16e0*/  HADD2.F32 R144, -RZ, R151.H1_H1 ;  /* 0x30000097ff907230 */ /* 0x000fe20000004100 */
        /* <DEDUP_REMOVED lines=22> */
.L_x_1585:
[----:B------:R-:W-:Y:S05]  /*1850*/  BSYNC B1 ;  /* 0x0000000000017941 */ /* 0x000fea0003800000 */
.L_x_1584:
[----:B------:R-:W-:Y:S01]  /*1860*/  BSSY B1, `(.L_x_1586) ;  /* 0x0000059000017945 */ /* 0x000fe20003800000 */
[----:B------:R-:W-:Y:S05]  /*1870*/  @!P2 BRA `(.L_x_1587) ;  /* 0x000005700000a947 */ /* 0x000fea0003800000 */
[----:B------:R-:W-:Y:S01]  /*1880*/  ISETP.NE.U32.AND P0, PT, RZ, c[0x0][0x250], PT ;  /* 0x00009400ff007a0c */ /* 0x000fe20003f05070 */
[C---:B------:R-:W-:Y:S01]  /*1890*/  IMAD.SHL.U32 R200, R228.reuse, 0x8, RZ ;  /* 0x00000008e4c87824 */ /* 0x040fe200078e00ff */
[C---:B------:R-:W-:Y:S01]  /*18a0*/  LEA R204, P1, R228.reuse, c[0x0][0x188], 0x5 ;  /* 0x00006200e4cc7a11 */ /* 0x040fe200078228ff */
[----:B------:R-:W-:Y:S01]  /*18b0*/  HFMA2.MMA R153, -RZ, RZ, 0, 9.5367431640625e-07 ;  /* 0x00000010ff997435 */ /* 0x000fe200000001ff */
[----:B------:R-:W-:Y:S02]  /*18c0*/  ISETP.NE.AND.EX P0, PT, RZ, c[0x0][0x254], PT, P0 ;  /* 0x00009500ff007a0c */ /* 0x000fe40003f05300 */
[----:B------:R-:W-:-:S02]  /*18d0*/  LEA.HI.X R205, R228, c[0x0][0x18c], RZ, 0x5, P1 ;  /* 0x00006300e4cd7a11 */ /* 0x000fc400008f2cff */
[----:B------:R-:W-:Y:S02]  /*18e0*/  SHF.R.U32.HI R144, RZ, 0x1d, R228 ;  /* 0x0000001dff907819 */ /* 0x000fe400000116e4 */
[----:B------:R-:W-:Y:S01]  /*18f0*/  IADD3 R224, P1, R200, c[0x0][0x190], RZ ;  /* 0x00006400c8e07a10 */ /* 0x000fe20007f3e0ff */
[----:B------:R-:W2:Y:S02]  /*1900*/  LDG.E.128 R148, [R204.64+0x10] ;  /* 0x00001004cc947981 */ /* 0x000ea4000c1e1d00 */
[----:B------:R-:W-:Y:S01]  /*1910*/  IMAD.WIDE.U32 R152, R228, R153, c[0x0][0x208] ;  /* 0x00008200e4987625 */ /* 0x000fe200078e0099 */
[----:B------:R-:W-:-:S03]  /*1920*/  IADD3.X R225, R144, c[0x0][0x194], RZ, P1, !PT ;  /* 0x0000650090e17a10 */ /* 0x000fc60000ffe4ff */
[----:B------:R-:W-:Y:S02]  /*1930*/  @P0 IADD3 R200, P1, R200, c[0x0][0x198], RZ ;  /* 0x00006600c8c80a10 */ /* 0x000fe40007f3e0ff */
[----:B------:R-:W3:Y:S02]  /*1940*/  LDG.E.128 R152, [R152.64] ;  /* 0x0000000498987981 */ /* 0x000ee4000c1e1d00 */
[----:B------:R-:W-:Y:S02]  /*1950*/  @P0 IADD3.X R201, R144, c[0x0][0x19c], RZ, P1, !PT ;  /* 0x0000670090c90a10 */ /* 0x000fe40000ffe4ff */
[----:B------:R-:W4:Y:S01]  /*1960*/  LDG.E.128 R144, [R204.64] ;  /* 0x00000004cc907981 */ /* 0x000f22000c1e1d00 */
[----:B------:R-:W-:-:S03]  /*1970*/  ISETP.NE.U32.AND P1, PT, RZ, c[0x0][0x218], PT ;  /* 0x00008600ff007a0c */ /* 0x000fc60003f25070 */
[----:B------:R-:W5:Y:S01]  /*1980*/  LDG.E.64 R224, [R224.64] ;  /* 0x00000004e0e07981 */ /* 0x000f62000c1e1b00 */
        /* <DEDUP_REMOVED lines=8> */
[--C-:B---3--:R-:W-:Y:S01]  /*1a10*/  HADD2.F32 R145, -RZ, R152.reuse.H0_H0 ;  /* 0x20000098ff917230 */ /* 0x108fe20000004100 */
[C---:B------:R-:W-:Y:S01]  /*1a20*/  FADD.FTZ R144, -R221.reuse, R144 ;  /* 0x00000090dd907221 */ /* 0x040fe20000010100 */
[----:B------:R-:W-:Y:S01]  /*1a30*/  HADD2.F32 R152, -RZ, R152.H1_H1 ;  /* 0x30000098ff987230 */ /* 0x000fe20000004100 */
[----:B------:R-:W-:-:S02]  /*1a40*/  FADD.FTZ R146, -R221, R146 ;  /* 0x00000092dd927221 */ /* 0x000fc40000010100 */
[----:B-----5:R-:W-:Y:S02]  /*1a50*/  FMUL.FTZ R159, R157, R144 ;  /* 0x000000909d9f7220 */ /* 0x020fe40000410000 */
[----:B-1----:R-:W-:Y:S02]  /*1a60*/  FMUL.FTZ R202, R10, R145 ;  /* 0x000000910aca7220 */ /* 0x002fe40000410000 */
[----:B------:R-:W-:Y:S01]  /*1a70*/  FADD.FTZ R208, -R221, R147 ;  /* 0x00000093ddd07221 */ /* 0x000fe20000010100 */
[----:B------:R-:W-:Y:S01]  /*1a80*/  HADD2.F32 R147, -RZ, R153.H0_H0 ;  /* 0x20000099ff937230 */ /* 0x000fe20000004100 */
[C---:B------:R-:W-:Y:S02]  /*1a90*/  FMUL.FTZ R197, R157.reuse, R146 ;  /* 0x000000929dc57220 */ /* 0x040fe40000410000 */
[----:B0-----:R-:W-:Y:S02]  /*1aa0*/  FMUL.FTZ R200, R157, R206 ;  /* 0x000000ce9dc87220 */ /* 0x001fe40000410000 */
[----:B------:R-:W-:-:S02]  /*1ab0*/  FMUL.FTZ R199, R9, R152 ;  /* 0x0000009809c77220 */ /* 0x000fc40000410000 */
[----:B------:R-:W-:Y:S02]  /*1ac0*/  FADD.FTZ R146, R229, R202 ;  /* 0x000000cae5927221 */ /* 0x000fe40000010000 */
[C---:B------:R-:W-:Y:S01]  /*1ad0*/  FFMA.FTZ R223, R159.reuse, R202, R223 ;  /* 0x000000ca9fdf7223 */ /* 0x040fe200000100df */
[----:B------:R-:W-:Y:S01]  /*1ae0*/  HADD2.F32 R148, -RZ, R153.H1_H1 ;  /* 0x30000099ff947230 */ /* 0x000fe20000004100 */
[----:B------:R-:W-:Y:S02]  /*1af0*/  FADD.FTZ R96, R96, R145 ;  /* 0x0000009160607221 */ /* 0x000fe40000010000 */
[----:B------:R-:W-:Y:S02]  /*1b00*/  FFMA.FTZ R68, R159, R145, R68 ;  /* 0x000000919f447223 */ /* 0x000fe40000010044 */
[----:B------:R-:W-:Y:S02]  /*1b10*/  FMUL.FTZ R206, R8, R147 ;  /* 0x0000009308ce7220 */ /* 0x000fe40000410000 */
[----:B------:R-:W-:-:S02]  /*1b20*/  FADD.FTZ R145, R146, R199 ;  /* 0x000000c792917221 */ /* 0x000fc40000010000 */
[----:B------:R-:W-:Y:S02]  /*1b30*/  FFMA.FTZ R223, R200, R199, R223 ;  /* 0x000000c7c8df7223 */ /* 0x000fe400000100df */
[----:B------:R-:W-:Y:S01]  /*1b40*/  FADD.FTZ R212, -R221, R149 ;  /* 0x00000095ddd47221 */ /* 0x000fe20000010100 */
[--C-:B------:R-:W-:Y:S01]  /*1b50*/  HADD2.F32 R149, -RZ, R154.reuse.H0_H0 ;  /* 0x2000009aff957230 */ /* 0x100fe20000004100 */
[----:B------:R-:W-:Y:S02]  /*1b60*/  FMUL.FTZ R204, R157, R208 ;  /* 0x000000d09dcc7220 */ /* 0x000fe40000410000 */
[----:B------:R-:W-:Y:S02]  /*1b70*/  FMUL.FTZ R201, R7, R148 ;  /* 0x0000009407c97220 */ /* 0x000fe40000410000 */
[----:B------:R-:W-:Y:S02]  /*1b80*/  FADD.FTZ R146, R145, R206 ;  /* 0x000000ce91927221 */ /* 0x000fe40000010000 */
[----:B------:R-:W-:Y:S01]  /*1b90*/  FFMA.FTZ R223, R197, R206, R223 ;  /* 0x000000cec5df7223 */ /* 0x000fe200000100df */
[----:B------:R-:W-:Y:S01]  /*1ba0*/  HADD2.F32 R154, -RZ, R154.H1_H1 ;  /* 0x3000009aff9a7230 */ /* 0x000fe20000004100 */
[----:B------:R-:W-:-:S02]  /*1bb0*/  FMUL.FTZ R203, R157, R210 ;  /* 0x000000d29dcb7220 */ /* 0x000fc40000410000 */
[----:B------:R-:W-:Y:S02]  /*1bc0*/  FMUL.FTZ R208, R6, R149 ;  /* 0x0000009506d07220 */ /* 0x000fe40000410000 */
[----:B------:R-:W-:Y:S02]  /*1bd0*/  FADD.FTZ R145, R146, R201 ;  /* 0x000000c992917221 */ /* 0x000fe40000010000 */
[----:B------:R-:W-:Y:S02]  /*1be0*/  FFMA.FTZ R223, R204, R201, R223 ;  /* 0x000000c9ccdf7223 */ /* 0x000fe400000100df */
[C---:B------:R-:W-:Y:S01]  /*1bf0*/  FADD.FTZ R214, -R221.reuse, R151 ;  /* 0x00000097ddd67221 */ /* 0x040fe20000010100 */
        /* <DEDUP_REMOVED lines=31> */
.L_x_1587:
[----:B------:R-:W-:Y:S05]  /*1df0*/  BSYNC B1 ;  /* 0x0000000000017941 */ /* 0x000fea0003800000 */
.L_x_1586:
[----:B------:R-:W-:Y:S05]  /*1e00*/  BRA.DIV ~URZ, `(.L_x_1588) ;  /* 0x000030427f007947 */ /* 0x000fea000b800000 */
[----:B------:R0:W1:Y:S02]  /*1e10*/  SHFL.BFLY PT, R146, R229, 0x1, 0x1f ;  /* 0x0c201f00e5927f89 */ /* 0x00006400000e0000 */
.L_x_1599:
        /* <DEDUP_REMOVED lines=18> */
.L_x_1600:
        /* <DEDUP_REMOVED lines=80> */
[C---:B------:R-:W-:Y:S02]  /*2440*/  LOP3.LUT P0, RZ, R233.reuse, 0xff0000, RZ, 0xc0, !PT ;  /* 0x00ff0000e9ff7812 */ /* 0x040fe4000780c0ff */
[----:B------:R-:W-:Y:S02]  /*2450*/  F2FP.PACK_AB R144, R144, R147 ;  /* 0x000000939090723e */ /* 0x000fe400000000ff */
[----:B------:R-:W-:Y:S02]  /*2460*/  FSEL R148, R154, RZ, P0 ;  /* 0x000000ff9a947208 */ /* 0x000fe40000000000 */
[----:B------:R-:W-:-:S04]  /*2470*/  LOP3.LUT P0, RZ, R233, 0xff000000, RZ, 0xc0, !PT ;  /* 0xff000000e9ff7812 */ /* 0x000fc8000780c0ff */
[----:B------:R-:W-:Y:S02]  /*2480*/  FSEL R147, R152, RZ, P0 ;  /* 0x000000ff98937208 */ /* 0x000fe40000000000 */
[----:B------:R-:W-:Y:S02]  /*2490*/  ISETP.NE.U32.AND P0, PT, RZ, c[0x0][0x250], PT ;  /* 0x00009400ff007a0c */ /* 0x000fe40003f05070 */
[----:B------:R-:W-:Y:S01]  /*24a0*/  F2FP.PACK_AB R147, R147, R148 ;  /* 0x000000949393723e */ /* 0x000fe200000000ff */
[----:B------:R-:W-:Y:S01]  /*24b0*/  IMAD.WIDE.U32 R148, R0, R149, c[0x0][0x248] ;  /* 0x0000920000947625 */ /* 0x000fe200078e0095 */
[----:B------:R-:W-:-:S04]  /*24c0*/  ISETP.NE.AND.EX P0, PT, RZ, c[0x0][0x254], PT, P0 ;  /* 0x00009500ff007a0c */ /* 0x000fc80003f05300 */
[----:B------:R0:W-:Y:S09]  /*24d0*/  STG.E.128 [R148.64], R144 ;  /* 0x0000009094007986 */ /* 0x0001f2000c101d04 */
[----:B------:R-:W-:-:S05]  /*24e0*/  @P0 IMAD.MOV.U32 R242, RZ, RZ, R240 ;  /* 0x000000fffff20224 */ /* 0x000fca00078e00f0 */
[----:B------:R-:W-:-:S04]  /*24f0*/  @P0 LOP3.LUT P1, RZ, R242, 0xff, RZ, 0xc0, !PT ;  /* 0x000000fff2ff0812 */ /* 0x000fc8000782c0ff */
[----:B------:R-:W-:Y:S02]  /*2500*/  @P0 FSEL R223, R223, RZ, P1 ;  /* 0x000000ffdfdf0208 */ /* 0x000fe40000800000 */
[C---:B------:R-:W-:Y:S02]  /*2510*/  @P0 LOP3.LUT P1, RZ, R240.reuse, 0xff00, RZ, 0xc0, !PT ;  /* 0x0000ff00f0ff0812 */ /* 0x040fe4000782c0ff */
[----:B------:R-:W-:Y:S02]  /*2520*/  @P0 F2FP.PACK_AB R223, RZ, R223 ;  /* 0x000000dfffdf023e */ /* 0x000fe400000000ff */
[----:B------:R-:W-:Y:S02]  /*2530*/  @P0 FSEL R229, R229, RZ, P1 ;  /* 0x000000ffe5e50208 */ /* 0x000fe40000800000 */
[----:B------:R-:W-:Y:S02]  /*2540*/  @P0 LOP3.LUT P1, RZ, R240, 0xff0000, RZ, 0xc0, !PT ;  /* 0x00ff0000f0ff0812 */ /* 0x000fe4000782c0ff */
[----:B------:R-:W-:-:S02]  /*2550*/  @P0 F2FP.PACK_AB R229, RZ, R229 ;  /* 0x000000e5ffe5023e */ /* 0x000fc400000000ff */
[----:B------:R-:W-:Y:S02]  /*2560*/  @P0 FSEL R221, R221, RZ, P1 ;  /* 0x000000ffdddd0208 */ /* 0x000fe40000800000 */
[----:B------:R-:W-:Y:S02]  /*2570*/  @P0 LOP3.LUT P1, RZ, R240, 0xff000000, RZ, 0xc0, !PT ;  /* 0xff000000f0ff0812 */ /* 0x000fe4000782c0ff */
        /* <DEDUP_REMOVED lines=14> */
[----:B------:R-:W-:Y:S02]  /*2660*/  @P0 PRMT R52, R223, 0x7610, R52 ;  /* 0x00007610df340816 */ /* 0x000fe40000000034 */
[----:B------:R-:W-:-:S02]  /*2670*/  @P0 F2FP.PACK_AB R152, RZ, R152 ;  /* 0x00000098ff98023e */ /* 0x000fc400000000ff */
        /* <DEDUP_REMOVED lines=11> */
.L_x_1591:
[----:B------:R-:W-:Y:S05]  /*2730*/  BSYNC B1 ;  /* 0x0000000000017941 */ /* 0x000fea0003800000 */
.L_x_1590:
        /* <DEDUP_REMOVED lines=19> */
[----:B------:R-:W-:Y:S01]  /*2870*/  FADD.FTZ R148, R172, -R147 ;  /* 0x80000093ac947221 */ /* 0x000fe20000010000 */
[----:B------:R-:W-:Y:S01]  /*2880*/  MOV R147, R230 ;  /* 0x000000e600937202 */ /* 0x000fe20000000f00 */
        /* <DEDUP_REMOVED lines=40> */
[----:B------:R-:W-:Y:S01]  /*2b10*/  FMUL.FTZ R154, R149, c[0x0][0x1e8] ;  /* 0x00007a00959a7a20 */ /* 0x000fe20000410000 */
[----:B------:R-:W-:Y:S01]  /*2b20*/  HFMA2.MMA R149, -RZ, RZ, 0, 9.5367431640625e-07 ;  /* 0x00000010ff957435 */ /* 0x000fe200000001ff */
[----:B------:R-:W-:Y:S01]  /*2b30*/  FMUL.FTZ R152, R152, c[0x0][0x1e8] ;  /* 0x00007a0098987a20 */ /* 0x000fe20000410000 */
[----:B------:R-:W-:-:S02]  /*2b40*/  FSEL R148, R221, RZ, P0 ;  /* 0x000000ffdd947208 */ /* 0x000fc40000000000 */
[----:B------:R-:W-:-:S04]  /*2b50*/  LOP3.LUT P0, RZ, R231, 0xff, RZ, 0xc0, !PT ;  /* 0x000000ffe7ff7812 */ /* 0x000fc8000780c0ff */
[----:B0-----:R-:W-:Y:S02]  /*2b60*/  FSEL R144, R153, RZ, P0 ;  /* 0x000000ff99907208 */ /* 0x001fe40000000000 */
        /* <DEDUP_REMOVED lines=18> */
[----:B------:R-:W-:-:S04]  /*2c90*/  @P0 MOV R242, R238 ;  /* 0x000000ee00f20202 */ /* 0x000fc80000000f00 */
        /* <DEDUP_REMOVED lines=36> */
.L_x_1593:
[----:B------:R-:W-:Y:S05]  /*2ee0*/  BSYNC B1 ;  /* 0x0000000000017941 */ /* 0x000fea0003800000 */
.L_x_1592:
        /* <DEDUP_REMOVED lines=63> */
[----:B------:R-:W-:-:S02]  /*32e0*/  HFMA2.MMA R149, -RZ, RZ, 0, 9.5367431640625e-07 ;  /* 0x00000010ff957435 */ /* 0x000fc400000001ff */
[----:B------:R-:W-:Y:S02]  /*32f0*/  FSEL R148, R221, RZ, P0 ;  /* 0x000000ffdd947208 */ /* 0x000fe40000000000 */
        /* <DEDUP_REMOVED lines=57> */
.L_x_1595:
[----:B------:R-:W-:Y:S05]  /*3690*/  BSYNC B1 ;  /* 0x0000000000017941 */ /* 0x000fea0003800000 */
.L_x_1594:
        /* <DEDUP_REMOVED lines=65> */
[----:B------:R-:W-:Y:S01]  /*3ab0*/  F2FP.PACK_AB R146, R146, R155 ;  /* 0x0000009b9292723e */ /* 0x000fe200000000ff */
[----:B------:R-:W-:Y:S01]  /*3ac0*/  FMUL.FTZ R155, R147, c[0x0][0x1e8] ;  /* 0x00007a00939b7a20 */ /* 0x000fe20000410000 */
[----:B0-----:R-:W-:-:S02]  /*3ad0*/  FSEL R145, R152, RZ, P1 ;  /* 0x000000ff98917208 */ /* 0x001fc40000800000 */
[----:B------:R-:W-:-:S04]  /*3ae0*/  LOP3.LUT P1, RZ, R224, 0xff000000, RZ, 0xc0, !PT ;  /* 0xff000000e0ff7812 */ /* 0x000fc8000782c0ff */
[----:B------:R-:W-:Y:S02]  /*3af0*/  FSEL R144, R153, RZ, P1 ;  /* 0x000000ff99907208 */ /* 0x000fe40000800000 */
[----:B------:R-:W-:Y:S02]  /*3b00*/  LOP3.LUT P1, RZ, R224, 0xff00, RZ, 0xc0, !PT ;  /* 0x0000ff00e0ff7812 */ /* 0x000fe4000782c0ff */
[----:B------:R-:W-:Y:S02]  /*3b10*/  F2FP.PACK_AB R145, R144, R145 ;  /* 0x000000919091723e */ /* 0x000fe400000000ff */
[----:B------:R-:W-:Y:S02]  /*3b20*/  FSEL R144, R221, RZ, P0 ;  /* 0x000000ffdd907208 */ /* 0x000fe40000000000 */
[----:B------:R-:W-:Y:S02]  /*3b30*/  ISETP.NE.U32.AND P0, PT, RZ, c[0x0][0x250], PT ;  /* 0x00009400ff007a0c */ /* 0x000fe40003f05070 */
[----:B------:R-:W-:-:S02]  /*3b40*/  FSEL R149, R223, RZ, P1 ;  /* 0x000000ffdf957208 */ /* 0x000fc40000800000 */
[----:B------:R-:W-:Y:S02]  /*3b50*/  ISETP.NE.AND.EX P0, PT, RZ, c[0x0][0x254], PT, P0 ;  /* 0x00009500ff007a0c */ /* 0x000fe40003f05300 */
[----:B------:R-:W-:Y:S02]  /*3b60*/  LOP3.LUT P1, RZ, R225, 0xff0000, RZ, 0xc0, !PT ;  /* 0x00ff0000e1ff7812 */ /* 0x000fe4000782c0ff */
[----:B------:R-:W-:Y:S01]  /*3b70*/  F2FP.PACK_AB R144, R149, R144 ;  /* 0x000000909590723e */ /* 0x000fe200000000ff */
[----:B------:R-:W-:Y:S01]  /*3b80*/  HFMA2.MMA R149, -RZ, RZ, 0, 9.5367431640625e-07 ;  /* 0x00000010ff957435 */ /* 0x000fe200000001ff */
[----:B------:R-:W-:Y:S02]  /*3b90*/  FSEL R147, R155, RZ, P1 ;  /* 0x000000ff9b937208 */ /* 0x000fe40000800000 */
[----:B------:R-:W-:-:S04]  /*3ba0*/  LOP3.LUT P1, RZ, R225, 0xff000000, RZ, 0xc0, !PT ;  /* 0xff000000e1ff7812 */ /* 0x000fc8000782c0ff */
[----:B------:R-:W-:Y:S02]  /*3bb0*/  FSEL R148, R154, RZ, P1 ;  /* 0x000000ff9a947208 */ /* 0x000fe40000800000 */
[----:B------:R-:W-:Y:S02]  /*3bc0*/  @P0 MOV R157, R234 ;  /* 0x000000ea009d0202 */ /* 0x000fe40000000f00 */
[----:B------:R-:W-:Y:S02]  /*3bd0*/  @P0 LOP3.LUT P1, RZ, R234, 0xff00, RZ, 0xc0, !PT ;  /* 0x0000ff00eaff0812 */ /* 0x000fe4000782c0ff */
[----:B------:R-:W-:Y:S02]  /*3be0*/  @P0 LOP3.LUT P6, RZ, R157, 0xff, RZ, 0xc0, !PT ;  /* 0x000000ff9dff0812 */ /* 0x000fe400078cc0ff */
[----:B------:R-:W-:Y:S01]  /*3bf0*/  F2FP.PACK_AB R147, R148, R147 ;  /* 0x000000939493723e */ /* 0x000fe200000000ff */
        /* <DEDUP_REMOVED lines=15> */
[----:B------:R-:W-:Y:S02]  /*3cf0*/  @P0 F2FP.PACK_AB R157, RZ, R157 ;  /* 0x0000009dff9d023e */ /* 0x000fe400000000ff */
[----:B------:R-:W-:Y:S02]  /*3d00*/  @P0 F2FP.PACK_AB R152, RZ, R152 ;  /* 0x00000098ff98023e */ /* 0x000fe400000000ff */
[----:B------:R-:W-:Y:S02]  /*3d10*/  @P0 FSEL R154, R154, RZ, P1 ;  /* 0x000000ff9a9a0208 */ /* 0x000fe40000800000 */
[----:B------:R-:W-:Y:S02]  /*3d20*/  @P0 F2FP.PACK_AB R150, RZ, R150 ;  /* 0x00000096ff96023e */ /* 0x000fe400000000ff */
[----:B------:R-:W-:Y:S02]  /*3d30*/  @P0 F2FP.PACK_AB R155, RZ, R155 ;  /* 0x0000009bff9b023e */ /* 0x000fe400000000ff */
[----:B------:R-:W-:-:S02]  /*3d40*/  @P0 F2FP.PACK_AB R221, RZ, R221 ;  /* 0x000000ddffdd023e */ /* 0x000fc400000000ff */
[----:B------:R-:W-:Y:S02]  /*3d50*/  @P0 F2FP.PACK_AB R153, RZ, R153 ;  /* 0x00000099ff99023e */ /* 0x000fe400000000ff */
[----:B------:R-:W-:Y:S02]  /*3d60*/  @P0 F2FP.PACK_AB R151, RZ, R151 ;  /* 0x00000097ff97023e */ /* 0x000fe400000000ff */
[----:B------:R-:W-:Y:S02]  /*3d70*/  @P0 F2FP.PACK_AB R154, RZ, R154 ;  /* 0x0000009aff9a023e */ /* 0x000fe400000000ff */
        /* <DEDUP_REMOVED lines=11> */
.L_x_1597:
[----:B------:R-:W-:Y:S05]  /*3e30*/  BSYNC B1 ;  /* 0x0000000000017941 */ /* 0x000fea0003800000 */
.L_x_1596:
[----:B0-----:R-:W-:-:S04]  /*3e40*/  MOV R145, c[0x0][0x160] ;  /* 0x0000580000917a02 */ /* 0x001fc80000000f00 */
[----:B------:R-:W-:-:S04]  /*3e50*/  LEA R2, R145, R2, 0x2 ;  /* 0x0000000291027211 */ /* 0x000fc800078e10ff */
[----:B------:R-:W-:-:S13]  /*3e60*/  ISETP.GE.AND P0, PT, R2, c[0x0][0x164], PT ;  /* 0x0000590002007a0c */ /* 0x000fda0003f06270 */
[----:B-----5:R-:W-:Y:S01]  /*3e70*/  @P0 CALL.REL.NOINC `(.L_x_1579) ;  /* 0x0000001000000944 */ /* 0x020fe20003c00000 */
[----:B------:R-:W-:Y:S05]  /*3e80*/  BRA `(.L_x_1598) ;  /* 0xffffc7c000007947 */ /* 0x000fea000383ffff */
.L_x_1579:
[----:B0-----:R-:W-:Y:S05]  /*3e90*/  BSYNC B0 ;  /* 0x0000000000007941 */ /* 0x001fea0003800000 */
.L_x_1578:
        /* <DEDUP_REMOVED lines=150> */
[-C--:B------:R-:W-:Y:S01]  /*4800*/  @P0 MOV R3, R47.reuse ;  /* 0x0000002f00030202 */ /* 0x080fe20000000f00 */
[----:B------:R-:W-:Y:S01]  /*4810*/  @P0 IMAD.MOV.U32 R2, RZ, RZ, R40 ;  /* 0x000000ffff020224 */ /* 0x000fe200078e0028 */
[----:B------:R-:W-:Y:S01]  /*4820*/  @P0 IADD3 R40, P6, R40, 0x200, RZ ;  /* 0x0000020028280810 */ /* 0x000fe20007fde0ff */
[----:B--2---:R-:W-:Y:S01]  /*4830*/  FADD.FTZ R0, R0, R41 ;  /* 0x0000002900007221 */ /* 0x004fe20000010000 */
[----:B------:R-:W0:Y:S02]  /*4840*/  LDS R6, [R156.X4+0xc00] ;  /* 0x000c00009c067984 */ /* 0x000e240000004800 */
[----:B------:R-:W-:-:S02]  /*4850*/  @P0 IADD3.X R47, RZ, R47, RZ, P6, !PT ;  /* 0x0000002fff2f0210 */ /* 0x000fc400037fe4ff */
[----:B------:R-:W-:Y:S01]  /*4860*/  @P0 IADD3 R38, P6, R38, 0x200, RZ ;  /* 0x0000020026260810 */ /* 0x000fe20007fde0ff */
[----:B------:R-:W-:Y:S01]  /*4870*/  LDS R23, [R156.X4+0x2a00] ;  /* 0x002a00009c177984 */ /* 0x000fe20000004800 */
[----:B----4-:R-:W-:-:S03]  /*4880*/  FADD.FTZ R43, R0, R43 ;  /* 0x0000002b002b7221 */ /* 0x010fc60000010000 */
[----:B------:R-:W-:Y:S01]  /*4890*/  @P0 IMAD.X R45, RZ, RZ, R45, P6 ;  /* 0x000000ffff2d0224 */ /* 0x000fe200030e062d */
[----:B------:R-:W-:Y:S01]  /*48a0*/  ISETP.GE.U32.AND P6, PT, R32, 0x400, PT ;  /* 0x000004002000780c */ /* 0x000fe20003fc6070 */
[----:B------:R-:W1:Y:S01]  /*48b0*/  LDS R0, [R156.X4+0xa00] ;  /* 0x000a00009c007984 */ /* 0x000e620000004800 */
[----:B------:R-:W-:-:S03]  /*48c0*/  FADD.FTZ R14, R14, R15 ;  /* 0x0000000f0e0e7221 */ /* 0x000fc60000010000 */
[----:B------:R-:W2:Y:S01]  /*48d0*/  LDS R32, [R156.X4+0x1400] ;  /* 0x001400009c207984 */ /* 0x000ea20000004800 */
[----:B---3--:R-:W-:-:S03]  /*48e0*/  FADD.FTZ R14, R14, R21 ;  /* 0x000000150e0e7221 */ /* 0x008fc60000010000 */
[----:B------:R-:W3:Y:S01]  /*48f0*/  LDS R19, [R156.X4+0x1c00] ;  /* 0x001c00009c137984 */ /* 0x000ee20000004800 */
[----:B------:R-:W-:-:S03]  /*4900*/  FADD.FTZ R27, R14, R27 ;  /* 0x0000001b0e1b7221 */ /* 0x000fc60000010000 */
[----:B------:R4:W-:Y:S04]  /*4910*/  @P0 STG.E [R2.64], R43 ;  /* 0x0000002b02000986 */ /* 0x0009e8000c101904 */
[----:B------:R-:W3:Y:S01]  /*4920*/  LDS R39, [R156.X4+0x3a00] ;  /* 0x003a00009c277984 */ /* 0x000ee20000004800 */
[----:B------:R-:W-:-:S03]  /*4930*/  FADD.FTZ R29, RZ, R29 ;  /* 0x0000001dff1d7221 */ /* 0x000fc60000010000 */
[----:B------:R-:W3:Y:S01]  /*4940*/  LDS R25, [R156.X4+0x2c00] ;  /* 0x002c00009c197984 */ /* 0x000ee20000004800 */
[----:B----4-:R-:W-:-:S03]  /*4950*/  @P4 MOV R2, R40 ;  /* 0x0000002800024202 */ /* 0x010fc60000000f00 */
[----:B------:R4:W-:Y:S01]  /*4960*/  @P0 STG.E [R4.64], R31 ;  /* 0x0000001f04000986 */ /* 0x0009e2000c101904 */
[----:B------:R-:W-:Y:S02]  /*4970*/  @P4 MOV R3, R47 ;  /* 0x0000002f00034202 */ /* 0x000fe40000000f00 */
[----:B------:R-:W-:Y:S01]  /*4980*/  @P4 IADD3 R40, P0, R40, 0x200, RZ ;  /* 0x0000020028284810 */ /* 0x000fe20007f1e0ff */
[----:B------:R-:W3:Y:S01]  /*4990*/  LDS R8, [R156.X4+0xe00] ;  /* 0x000e00009c087984 */ /* 0x000ee20000004800 */
[----:B0-----:R-:W-:-:S03]  /*49a0*/  FADD.FTZ R6, RZ, R6 ;  /* 0x00000006ff067221 */ /* 0x001fc60000010000 */
[----:B------:R-:W-:Y:S01]  /*49b0*/  @P4 IMAD.X R47, RZ, RZ, R47, P0 ;  /* 0x000000ffff2f4224 */ /* 0x000fe200000e062f */
[----:B------:R-:W-:Y:S01]  /*49c0*/  LDS R15, [R156.X4+0x2e00] ;  /* 0x002e00009c0f7984 */ /* 0x000fe20000004800 */
[----:B----4-:R-:W-:-:S03]  /*49d0*/  FADD.FTZ R5, R13, R20 ;  /* 0x000000140d057221 */ /* 0x010fc60000010000 */
[----:B------:R-:W-:Y:S01]  /*49e0*/  LDS R21, [R156.X4+0x3e00] ;  /* 0x003e00009c157984 */ /* 0x000fe20000004800 */
[----:B-1----:R-:W-:-:S03]  /*49f0*/  FADD.FTZ R0, RZ, R0 ;  /* 0x00000000ff007221 */ /* 0x002fc60000010000 */
[----:B------:R-:W0:Y:S01]  /*4a00*/  LDS R13, [R156.X4+0x1e00] ;  /* 0x001e00009c0d7984 */ /* 0x000e220000004800 */
[----:B--2---:R-:W-:Y:S02]  /*4a10*/  FADD.FTZ R29, R29, R32 ;  /* 0x000000201d1d7221 */ /* 0x004fe40000010000 */
[----:B------:R-:W-:Y:S02]  /*4a20*/  FADD.FTZ R0, R0, R17 ;  /* 0x0000001100007221 */ /* 0x000fe40000010000 */
[----:B------:R-:W-:Y:S02]  /*4a30*/  FADD.FTZ R29, R29, R34 ;  /* 0x000000221d1d7221 */ /* 0x000fe40000010000 */
[----:B------:R-:W-:Y:S02]  /*4a40*/  FADD.FTZ R0, R0, R23 ;  /* 0x0000001700007221 */ /* 0x000fe40000010000 */
[----:B------:R-:W-:Y:S02]  /*4a50*/  FADD.FTZ R29, R29, R36 ;  /* 0x000000241d1d7221 */ /* 0x000fe40000010000 */
[----:B---3--:R-:W-:-:S02]  /*4a60*/  FADD.FTZ R6, R6, R19 ;  /* 0x0000001306067221 */ /* 0x008fc40000010000 */
[----:B------:R-:W-:Y:S01]  /*4a70*/  FADD.FTZ R39, R0, R39 ;  /* 0x0000002700277221 */ /* 0x000fe20000010000 */
[----:B------:R1:W-:Y:S01]  /*4a80*/  @P4 STG.E [R2.64], R29 ;  /* 0x0000001d02004986 */ /* 0x0003e2000c101904 */
[----:B------:R-:W-:-:S03]  /*4a90*/  FADD.FTZ R6, R6, R25 ;  /* 0x0000001906067221 */ /* 0x000fc60000010000 */
[----:B------:R-:W2:Y:S01]  /*4aa0*/  LDS R29, [R156.X4+0x3c00] ;  /* 0x003c00009c1d7984 */ /* 0x000ea20000004800 */
[----:B-1----:R-:W-:Y:S01]  /*4ab0*/  @P4 MOV R2, R38 ;  /* 0x0000002600024202 */ /* 0x002fe20000000f00 */
[----:B------:R-:W-:Y:S01]  /*4ac0*/  FADD.FTZ R8, RZ, R8 ;  /* 0x00000008ff087221 */ /* 0x000fe20000010000 */
[----:B------:R-:W-:Y:S02]  /*4ad0*/  @P4 MOV R3, R45 ;  /* 0x0000002d00034202 */ /* 0x000fe40000000f00 */
[----:B------:R-:W-:-:S03]  /*4ae0*/  @P4 IADD3 R38, P0, R38, 0x200, RZ ;  /* 0x0000020026264810 */ /* 0x000fc60007f1e0ff */
[----:B------:R1:W-:Y:S01]  /*4af0*/  @P4 STG.E [R2.64], R7 ;  /* 0x0000000702004986 */ /* 0x0003e2000c101904 */
[----:B------:R-:W-:Y:S01]  /*4b00*/  @P4 IADD3.X R45, RZ, R45, RZ, P0, !PT ;  /* 0x0000002dff2d4210 */ /* 0x000fe200007fe4ff */
[----:B0-----:R-:W-:-:S04]  /*4b10*/  FADD.FTZ R8, R8, R13 ;  /* 0x0000000d08087221 */ /* 0x001fc80000010000 */
[----:B------:R-:W-:Y:S01]  /*4b20*/  FADD.FTZ R8, R8, R15 ;  /* 0x0000000f08087221 */ /* 0x000fe20000010000 */
[----:B-1----:R-:W-:Y:S02]  /*4b30*/  @P3 MOV R2, R40 ;  /* 0x0000002800023202 */ /* 0x002fe40000000f00 */
[----:B------:R-:W-:Y:S01]  /*4b40*/  @P3 MOV R3, R47 ;  /* 0x0000002f00033202 */ /* 0x000fe20000000f00 */
[----:B------:R-:W-:Y:S01]  /*4b50*/  FADD.FTZ R21, R8, R21 ;  /* 0x0000001508157221 */ /* 0x000fe20000010000 */
[----:B------:R-:W-:-:S03]  /*4b60*/  @P3 IADD3 R40, P0, R40, 0x200, RZ ;  /* 0x0000020028283810 */ /* 0x000fc60007f1e0ff */
[----:B------:R0:W-:Y:S01]  /*4b70*/  @P3 STG.E [R2.64], R5 ;  /* 0x0000000502003986 */ /* 0x0001e2000c101904 */
[----:B------:R-:W-:Y:S01]  /*4b80*/  @P3 IADD3.X R47, RZ, R47, RZ, P0, !PT ;  /* 0x0000002fff2f3210 */ /* 0x000fe200007fe4ff */
[----:B--2---:R-:W-:Y:S01]  /*4b90*/  FADD.FTZ R29, R6, R29 ;  /* 0x0000001d061d7221 */ /* 0x004fe20000010000 */
[----:B0-----:R-:W-:Y:S01]  /*4ba0*/  @P3 MOV R2, R38 ;  /* 0x0000002600023202 */ /* 0x001fe20000000f00 */
[----:B------:R-:W-:Y:S01]  /*4bb0*/  @P3 IMAD.MOV.U32 R3, RZ, RZ, R45 ;  /* 0x000000ffff033224 */ /* 0x000fe200078e002d */
[----:B------:R-:W-:-:S04]  /*4bc0*/  @P3 IADD3 R38, P4, R38, 0x200, RZ ;  /* 0x0000020026263810 */ /* 0x000fc80007f9e0ff */
[----:B------:R0:W-:Y:S01]  /*4bd0*/  @P3 STG.E [R2.64], R33 ;  /* 0x0000002102003986 */ /* 0x0001e2000c101904 */
[----:B------:R-:W-:Y:S02]  /*4be0*/  @P3 IADD3.X R45, RZ, R45, RZ, P4, !PT ;  /* 0x0000002dff2d3210 */ /* 0x000fe400027fe4ff */
[----:B0-----:R-:W-:Y:S02]  /*4bf0*/  @P2 MOV R2, R40 ;  /* 0x0000002800022202 */ /* 0x001fe40000000f00 */
        /* <DEDUP_REMOVED lines=15> */
[----:B------:R-:W-:Y:S01]  /*4cf0*/  @P5 IMAD.MOV.U32 R7, RZ, RZ, R45 ;  /* 0x000000ffff075224 */ /* 0x000fe200078e002d */
[----:B0-----:R-:W-:Y:S02]  /*4d00*/  @P1 MOV R2, R40 ;  /* 0x0000002800021202 */ /* 0x001fe40000000f00 */
[----:B------:R-:W-:Y:S02]  /*4d10*/  @P1 IADD3 R40, P0, R40, 0x200, RZ ;  /* 0x0000020028281810 */ /* 0x000fe40007f1e0ff */
[----:B------:R-:W-:-:S02]  /*4d20*/  @P1 MOV R3, R47 ;  /* 0x0000002f00031202 */ /* 0x000fc40000000f00 */
[----:B------:R-:W-:Y:S02]  /*4d30*/  @P1 IADD3.X R47, RZ, R47, RZ, P0, !PT ;  /* 0x0000002fff2f1210 */ /* 0x000fe400007fe4ff */
[----:B------:R-:W-:Y:S01]  /*4d40*/  @P5 IADD3.X R45, RZ, R45, RZ, P2, !PT ;  /* 0x0000002dff2d5210 */ /* 0x000fe200017fe4ff */
[----:B------:R0:W-:Y:S04]  /*4d50*/  @P1 STG.E [R2.64], R39 ;  /* 0x0000002702001986 */ /* 0x0001e8000c101904 */
[----:B------:R1:W-:Y:S01]  /*4d60*/  @P1 STG.E [R4.64], R35 ;  /* 0x0000002304001986 */ /* 0x0003e2000c101904 */
[----:B0-----:R-:W-:Y:S02]  /*4d70*/  @P5 MOV R2, R40 ;  /* 0x0000002800025202 */ /* 0x001fe40000000f00 */
[----:B------:R-:W-:-:S02]  /*4d80*/  @P5 MOV R3, R47 ;  /* 0x0000002f00035202 */ /* 0x000fc40000000f00 */
        /* <DEDUP_REMOVED lines=12> */
.L_x_1588:
[----:B------:R-:W-:Y:S01]  /*4e50*/  HFMA2.MMA R148, -RZ, RZ, 0, 5.9604644775390625e-08 ;  /* 0x00000001ff947435 */ /* 0x000fe200000001ff */
[----:B------:R-:W-:-:S02]  /*4e60*/  MOV R147, R229 ;  /* 0x000000e500937202 */ /* 0x000fc40000000f00 */
[----:B------:R-:W-:Y:S02]  /*4e70*/  MOV R152, 0x1f ;  /* 0x0000001f00987802 */ /* 0x000fe40000000f00 */
[----:B------:R-:W-:Y:S02]  /*4e80*/  MOV R153, 0xffffffff ;  /* 0xffffffff00997802 */ /* 0x000fe40000000f00 */
[----:B------:R-:W-:Y:S02]  /*4e90*/  MOV R144, 0x4eb0 ;  /* 0x00004eb000907802 */ /* 0x000fe40000000f00 */
[----:B-----5:R-:W-:Y:S05]  /*4ea0*/  CALL.REL.NOINC `($__internal_80_$__cuda_sm70_shflsync_bfly_p) ;  /* 0x0000046000007944 */ /* 0x020fea0003c00000 */
[----:B-1----:R-:W-:Y:S01]  /*4eb0*/  MOV R146, R148 ;  /* 0x0000009400927202 */ /* 0x002fe20000000f00 */
[----:B0-----:R-:W-:Y:S05]  /*4ec0*/  BRA `(.L_x_1599) ;  /* 0xffffcf5000007947 */ /* 0x001fea000383ffff */
.L_x_1589:
[----:B------:R-:W-:Y:S01]  /*4ed0*/  HFMA2.MMA R148, -RZ, RZ, 0, 5.9604644775390625e-08 ;  /* 0x00000001ff947435 */ /* 0x000fe200000001ff */
[----:B------:R-:W-:Y:S01]  /*4ee0*/  IMAD.MOV.U32 R147, RZ, RZ, R223 ;  /* 0x000000ffff937224 */ /* 0x000fe200078e00df */
[----:B------:R-:W-:Y:S02]  /*4ef0*/  MOV R152, 0x1f ;  /* 0x0000001f00987802 */ /* 0x000fe40000000f00 */
[----:B------:R-:W-:Y:S02]  /*4f00*/  MOV R153, 0xffffffff ;  /* 0xffffffff00997802 */ /* 0x000fe40000000f00 */
[----:B------:R-:W-:-:S02]  /*4f10*/  MOV R144, 0x4f30 ;  /* 0x00004f3000907802 */ /* 0x000fc40000000f00 */
[----:B01---5:R-:W-:Y:S05]  /*4f20*/  CALL.REL.NOINC `($__internal_80_$__cuda_sm70_shflsync_bfly_p) ;  /* 0x000003e000007944 */ /* 0x023fea0003c00000 */
[----:B------:R-:W-:Y:S01]  /*4f30*/  FADD.FTZ R229, R146, R229 ;  /* 0x000000e592e57221 */ /* 0x000fe20000010000 */
[----:B0-----:R-:W-:Y:S01]  /*4f40*/  MOV R152, 0x1f ;  /* 0x0000001f00987802 */ /* 0x001fe20000000f00 */
[----:B-1----:R-:W-:Y:S01]  /*4f50*/  FADD.FTZ R223, R223, R148 ;  /* 0x00000094dfdf7221 */ /* 0x002fe20000010000 */
[----:B------:R-:W-:Y:S01]  /*4f60*/  HFMA2.MMA R148, -RZ, RZ, 0, 1.1920928955078125e-07 ;  /* 0x00000002ff947435 */ /* 0x000fe200000001ff */
[----:B------:R-:W-:Y:S01]  /*4f70*/  IMAD.MOV.U32 R153, RZ, RZ, -0x1 ;  /* 0xffffffffff997424 */ /* 0x000fe200078e00ff */
[----:B------:R-:W-:-:S02]  /*4f80*/  MOV R147, R229 ;  /* 0x000000e500937202 */ /* 0x000fc40000000f00 */
[----:B------:R-:W-:Y:S02]  /*4f90*/  MOV R144, 0x4fb0 ;  /* 0x00004fb000907802 */ /* 0x000fe40000000f00 */
[----:B------:R-:W-:Y:S05]  /*4fa0*/  CALL.REL.NOINC `($__internal_80_$__cuda_sm70_shflsync_bfly_p) ;  /* 0x0000036000007944 */ /* 0x000fea0003c00000 */
[----:B-1----:R-:W-:Y:S01]  /*4fb0*/  MOV R146, R148 ;  /* 0x0000009400927202 */ /* 0x002fe20000000f00 */
[----:B------:R-:W-:Y:S01]  /*4fc0*/  HFMA2.MMA R148, -RZ, RZ, 0, 1.1920928955078125e-07 ;  /* 0x00000002ff947435 */ /* 0x000fe200000001ff */
[----:B0-----:R-:W-:Y:S01]  /*4fd0*/  MOV R147, R223 ;  /* 0x000000df00937202 */ /* 0x001fe20000000f00 */
[----:B------:R-:W-:Y:S01]  /*4fe0*/  IMAD.MOV.U32 R153, RZ, RZ, -0x1 ;  /* 0xffffffffff997424 */ /* 0x000fe200078e00ff */
[----:B------:R-:W-:Y:S02]  /*4ff0*/  MOV R152, 0x1f ;  /* 0x0000001f00987802 */ /* 0x000fe40000000f00 */
[----:B------:R-:W-:Y:S02]  /*5000*/  MOV R144, 0x5020 ;  /* 0x0000502000907802 */ /* 0x000fe40000000f00 */
[----:B------:R-:W-:Y:S05]  /*5010*/  CALL.REL.NOINC `($__internal_80_$__cuda_sm70_shflsync_bfly_p) ;  /* 0x000002f000007944 */ /* 0x000fea0003c00000 */
[----:B------:R-:W-:Y:S01]  /*5020*/  FADD.FTZ R229, R146, R229 ;  /* 0x000000e592e57221 */ /* 0x000fe20000010000 */
[----:B0-----:R-:W-:Y:S01]  /*5030*/  MOV R152, 0x1f ;  /* 0x0000001f00987802 */ /* 0x001fe20000000f00 */
[----:B-1----:R-:W-:Y:S01]  /*5040*/  FADD.FTZ R223, R223, R148 ;  /* 0x00000094dfdf7221 */ /* 0x002fe20000010000 */
[----:B------:R-:W-:Y:S01]  /*5050*/  HFMA2.MMA R148, -RZ, RZ, 0, 2.384185791015625e-07 ;  /* 0x00000004ff947435 */ /* 0x000fe200000001ff */
[----:B------:R-:W-:-:S02]  /*5060*/  MOV R153, 0xffffffff ;  /* 0xffffffff00997802 */ /* 0x000fc40000000f00 */
[----:B------:R-:W-:Y:S02]  /*5070*/  MOV R147, R229 ;  /* 0x000000e500937202 */ /* 0x000fe40000000f00 */
[----:B------:R-:W-:Y:S02]  /*5080*/  MOV R144, 0x50a0 ;  /* 0x000050a000907802 */ /* 0x000fe40000000f00 */
[----:B------:R-:W-:Y:S05]  /*5090*/  CALL.REL.NOINC `($__internal_80_$__cuda_sm70_shflsync_bfly_p) ;  /* 0x0000027000007944 */ /* 0x000fea0003c00000 */
[----:B-1----:R-:W-:Y:S01]  /*50a0*/  MOV R146, R148 ;  /* 0x0000009400927202 */ /* 0x002fe20000000f00 */
[----:B------:R-:W-:Y:S01]  /*50b0*/  HFMA2.MMA R148, -RZ, RZ, 0, 2.384185791015625e-07 ;  /* 0x00000004ff947435 */ /* 0x000fe200000001ff */
[----:B0-----:R-:W-:Y:S01]  /*50c0*/  IMAD.MOV.U32 R147, RZ, RZ, R223 ;  /* 0x000000ffff937224 */ /* 0x001fe200078e00df */
[----:B------:R-:W-:Y:S02]  /*50d0*/  MOV R152, 0x1f ;  /* 0x0000001f00987802 */ /* 0x000fe40000000f00 */
[----:B------:R-:W-:Y:S02]  /*50e0*/  MOV R153, 0xffffffff ;  /* 0xffffffff00997802 */ /* 0x000fe40000000f00 */
[----:B------:R-:W-:Y:S02]  /*50f0*/  MOV R144, 0x5110 ;  /* 0x0000511000907802 */ /* 0x000fe40000000f00 */
[----:B------:R-:W-:Y:S05]  /*5100*/  CALL.REL.NOINC `($__internal_80_$__cuda_sm70_shflsync_bfly_p) ;  /* 0x0000020000007944 */ /* 0x000fea0003c00000 */
[----:B------:R-:W-:Y:S01]  /*5110*/  FADD.FTZ R149, R146, R229 ;  /* 0x000000e592957221 */ /* 0x000fe20000010000 */
[----:B0-----:R-:W-:Y:S01]  /*5120*/  MOV R152, 0x1f ;  /* 0x0000001f00987802 */ /* 0x001fe20000000f00 */
[----:B-1----:R-:W-:Y:S01]  /*5130*/  FADD.FTZ R151, R223, R148 ;  /* 0x00000094df977221 */ /* 0x002fe20000010000 */
[----:B------:R-:W-:Y:S01]  /*5140*/  HFMA2.MMA R148, -RZ, RZ, 0, 4.76837158203125e-07 ;  /* 0x00000008ff947435 */ /* 0x000fe200000001ff */
[----:B------:R-:W-:Y:S01]  /*5150*/  IMAD.MOV.U32 R153, RZ, RZ, -0x1 ;  /* 0xffffffffff997424 */ /* 0x000fe200078e00ff */
[----:B------:R-:W-:-:S02]  /*5160*/  MOV R147, R149 ;  /* 0x0000009500937202 */ /* 0x000fc40000000f00 */
[----:B------:R-:W-:Y:S02]  /*5170*/  MOV R144, 0x5190 ;  /* 0x0000519000907802 */ /* 0x000fe40000000f00 */
[----:B------:R-:W-:Y:S05]  /*5180*/  CALL.REL.NOINC `($__internal_80_$__cuda_sm70_shflsync_bfly_p) ;  /* 0x0000018000007944 */ /* 0x000fea0003c00000 */
[----:B-1----:R-:W-:Y:S01]  /*5190*/  MOV R146, R148 ;  /* 0x0000009400927202 */ /* 0x002fe20000000f00 */
[----:B------:R-:W-:Y:S01]  /*51a0*/  HFMA2.MMA R148, -RZ, RZ, 0, 4.76837158203125e-07 ;  /* 0x00000008ff947435 */ /* 0x000fe200000001ff */
        /* <DEDUP_REMOVED lines=8> */
[----:B------:R-:W-:Y:S01]  /*5230*/  HFMA2.MMA R148, -RZ, RZ, 0, 9.5367431640625e-07 ;  /* 0x00000010ff947435 */ /* 0x000fe200000001ff */
[----:B------:R-:W-:-:S02]  /*5240*/  MOV R153, 0xffffffff ;  /* 0xffffffff00997802 */ /* 0x000fc40000000f00 */
[----:B------:R-:W-:Y:S02]  /*5250*/  MOV R147, R149 ;  /* 0x0000009500937202 */ /* 0x000fe40000000f00 */
[----:B------:R-:W-:Y:S02]  /*5260*/  MOV R144, 0x5280 ;  /* 0x0000528000907802 */ /* 0x000fe40000000f00 */
[----:B------:R-:W-:Y:S05]  /*5270*/  CALL.REL.NOINC `($__internal_80_$__cuda_sm70_shflsync_bfly_p) ;  /* 0x0000009000007944 */ /* 0x000fea0003c00000 */
[----:B-1----:R-:W-:Y:S01]  /*5280*/  MOV R150, R148 ;  /* 0x0000009400967202 */ /* 0x002fe20000000f00 */
[----:B------:R-:W-:Y:S01]  /*5290*/  HFMA2.MMA R148, -RZ, RZ, 0, 9.5367431640625e-07 ;  /* 0x00000010ff947435 */ /* 0x000fe200000001ff */
[----:B0-----:R-:W-:Y:S01]  /*52a0*/  IMAD.MOV.U32 R147, RZ, RZ, R151 ;  /* 0x000000ffff937224 */ /* 0x001fe200078e0097 */
[----:B------:R-:W-:Y:S02]  /*52b0*/  MOV R152, 0x1f ;  /* 0x0000001f00987802 */ /* 0x000fe40000000f00 */
[----:B------:R-:W-:Y:S02]  /*52c0*/  MOV R153, 0xffffffff ;  /* 0xffffffff00997802 */ /* 0x000fe40000000f00 */
[----:B------:R-:W-:Y:S02]  /*52d0*/  MOV R144, 0x52f0 ;  /* 0x000052f000907802 */ /* 0x000fe40000000f00 */
[----:B------:R-:W-:Y:S05]  /*52e0*/  CALL.REL.NOINC `($__internal_80_$__cuda_sm70_shflsync_bfly_p) ;  /* 0x0000002000007944 */ /* 0x000fea0003c00000 */
[----:B-1----:R-:W-:Y:S01]  /*52f0*/  MOV R144, R148 ;  /* 0x0000009400907202 */ /* 0x002fe20000000f00 */
[----:B0-----:R-:W-:Y:S05]  /*5300*/  BRA `(.L_x_1600) ;  /* 0xffffcc3000007947 */ /* 0x001fea000383ffff */
        .weak           $__internal_80_$__cuda_sm70_shflsync_bfly_p
        .type           $__internal_80_$__cuda_sm70_shflsync_bfly_p,@function
        .size           $__internal_80_$__cuda_sm70_shflsync_bfly_p,(.L_x_2618 - $__internal_80_$__cuda_sm70_shflsync_bfly_p)
$__internal_80_$__cuda_sm70_shflsync_bfly_p:
[----:B------:R-:W-:Y:S01]  /*5310*/  HFMA2.MMA R145, -RZ, RZ, 0, 0 ;  /* 0x00000000ff917435 */ /* 0x000fe200000001ff */
[----:B------:R-:W-:Y:S04]  /*5320*/  WARPSYNC R153 ;  /* 0x0000009900007348 */ /* 0x000fe80003800000 */
[----:B------:R0:W1:Y:S01]  /*5330*/  SHFL.BFLY PT, R148, R147, R148, R152 ;  /* 0x0c00009493947389 */ /* 0x00006200000e0098 */
[----:B------:R-:W-:Y:S05]  /*5340*/  RET.REL.NODEC R144 `(_ZN10layer_norm31ln_parallel_residual_bwd_kernelINS_13Kernel_traitsI6__halfS2_fS2_fjLj1024ELj1ELj4ELj1ELj16ENS_18Kernel_traits_baseILj1024ES2_S2_fS2_fjLj128EEEEELb1ELb1ELb0EEEvNS_9BwdParamsE) ;  /* 0xffffacb090007950 */ /* 0x000fea0003c3ffff */
.L_x_1601:
        /* <DEDUP_REMOVED lines=11> */
.L_x_2618:


//--------------------- .text._ZN10layer_norm22ln_bwd_finalize_kernelINS_22Kernel_traits_finalizeILj1024E6__halfS2_fS2_fjLb0ELj1024ELj4ENS_18Kernel_traits_baseILj1024ES2_S2_fS2_fjLj1024EEEEELb0ELb1EEEvNS_9BwdParamsE --------------------------
	.section	.text._ZN10layer_norm22ln_bwd_finalize_kernelINS_22Kernel_traits_finalizeILj1024E6__halfS2_fS2_fjLb0ELj1024ELj4ENS_18Kernel_traits_baseILj1024ES2_S2_fS2_fjLj1024EEEEELb0ELb1EEEvNS_9BwdParamsE,"ax",@progbits
	.sectioninfo	@"SHI_REGISTERS=32"
	.align	128
        .global         _ZN10layer_norm22ln_bwd_finalize_kernelINS_22Kernel_traits_finalizeILj1024E6__halfS2_fS2_fjLb0ELj1024ELj4ENS_18Kernel_traits_baseILj1024ES2_S2_fS2_fjLj1024EEEEELb0ELb1EEEvNS_9BwdParamsE
        .type           _ZN10layer_norm22ln_bwd_finalize_kernelINS_22Kernel_traits_finalizeILj1024E6__halfS2_fS2_fjLb0ELj1024ELj4ENS_18Kernel_traits_baseILj1024ES2_S2_fS2_fjLj1024EEEEELb0ELb1EEEvNS_9BwdParamsE,@function
        .size           _ZN10layer_norm22ln_bwd_finalize_kernelINS_22Kernel_traits_finalizeILj1024E6__halfS2_fS2_fjLb0ELj1024ELj4ENS_18Kernel_traits_baseILj1024ES2_S2_fS2_fjLj1024EEEEELb0ELb1EEEvNS_9BwdParamsE,(.L_x_2619 - _ZN10layer_norm22ln_bwd_finalize_kernelINS_22Kernel_traits_finalizeILj1024E6__halfS2_fS2_fjLb0ELj1024ELj4ENS_18Kernel_traits_baseILj1024ES2_S2_fS2_fjLj1024EEEEELb0ELb1EEEvNS_9BwdParamsE)
        .other          _ZN10layer_norm22ln_bwd_finalize_kernelINS_22Kernel_traits_finalizeILj1024E6__halfS2_fS2_fjLb0ELj1024ELj4ENS_18Kernel_traits_baseILj1024ES2_S2_fS2_fjLj1024EEEEELb0ELb1EEEvNS_9BwdParamsE,@"STO_CUDA_ENTRY STV_DEFAULT"
_ZN10layer_norm22ln_bwd_finalize_kernelINS_22Kernel_traits_finalizeILj1024E6__halfS2_fS2_fjLb0ELj1024ELj4ENS_18Kernel_traits_baseILj1024ES2_S2_fS2_fjLj1024EEEEELb0ELb1EEEvNS_9BwdParamsE:
.text._ZN10layer_norm22ln_bwd_finalize_kernelINS_22Kernel_traits_finalizeILj1024E6__halfS2_fS2_fjLb0ELj1024ELj4ENS_18Kernel_traits_baseILj1024ES2_S2_fS2_fjLj1024EEEEELb0ELb1EEEvNS_9BwdParamsE:
        /* <DEDUP_REMOVED lines=19> */
.L_x_1614:
        /* <DEDUP_REMOVED lines=27> */
.L_x_1606:
        /* <DEDUP_REMOVED lines=35> */
.L_x_1605:
[----:B------:R-:W-:Y:S05]  /*0510*/  BSYNC B1 ;  /* 0x0000000000017941 */ /* 0x000fea0003800000 */
.L_x_1604:
        /* <DEDUP_REMOVED lines=23> */
.L_x_1608:
[----:B------:R-:W-:Y:S05]  /*0690*/  BSYNC B1 ;  /* 0x0000000000017941 */ /* 0x000fea0003800000 */
.L_x_1607:
        /* <DEDUP_REMOVED lines=10> */
.L_x_1603:
[----:B------:R-:W-:Y:S05]  /*0740*/  BSYNC B0 ;  /* 0x0000000000007941 */ /* 0x000fea0003800000 */
.L_x_1602:
        /* <DEDUP_REMOVED lines=11> */
.L_x_1615:
        /* <DEDUP_REMOVED lines=18> */
.L_x_1616:
[----:B------:R-:W-:Y:S01]  /*0920*/  @!P1 SHF.R.U32.HI R2, RZ, 0x3, R0 ;  /* 0x00000003ff029819 */ /* 0x000fe20000011600 */
[----:B---3--:R-:W-:Y:S02]  /*0930*/  FADD.FTZ R5, R5, R10 ;  /* 0x0000000a05057221 */ /* 0x008fe40000010000 */
[----:B--2---:R-:W-:Y:S01]  /*0940*/  FADD.FTZ R7, R7, R4 ;  /* 0x0000000407077221 */ /* 0x004fe20000010000 */
[----:B------:R-:W-:-:S05]  /*0950*/  @!P1 LOP3.LUT R2, R2, 0x1ffffffc, RZ, 0xc0, !PT ;  /* 0x1ffffffc02029812 */ /* 0x000fca00078ec0ff */
[----:B------:R2:W-:Y:S04]  /*0960*/  @!P1 STS [R2+0x2000], R5 ;  /* 0x0020000502009388 */ /* 0x0005e80000000800 */
[----:B------:R2:W-:Y:S02]  /*0970*/  @!P1 STS [R2+0x2080], R7 ;  /* 0x0020800702009388 */ /* 0x0005e40000000800 */
.L_x_1609:
        /* <DEDUP_REMOVED lines=13> */
.L_x_1613:
[----:B------:R-:W-:Y:S05]  /*0a50*/  BSYNC B0 ;  /* 0x0000000000007941 */ /* 0x000fea0003800000 */
.L_x_1612:
[C---:B------:R-:W-:Y:S02]  /*0a60*/  ISETP.GT.U32.AND P1, PT, R18.reuse, -0x401, PT ;  /* 0xfffffbff1200780c */ /* 0x040fe40003f24070 */
[----:B------:R-:W-:Y:S02]  /*0a70*/  IADD3 R18, R18, 0x400, RZ ;  /* 0x0000040012127810 */ /* 0x000fe40007ffe0ff */
[----:B------:R-:W-:-:S09]  /*0a80*/  IADD3 R19, R19, 0x200, RZ ;  /* 0x0000020013137810 */ /* 0x000fd20007ffe0ff */
[----:B012---:R-:W-:Y:S05]  /*0a90*/  @P1 BRA `(.L_x_1614) ;  /* 0xfffff69000001947 */ /* 0x007fea000383ffff */
[----:B------:R-:W-:Y:S05]  /*0aa0*/  EXIT ;  /* 0x000000000000794d */ /* 0x000fea0003800000 */
.L_x_1610:
[----:B--2---:R-:W-:Y:S01]  /*0ab0*/  IMAD.MOV.U32 R10, RZ, RZ, R4 ;  /* 0x000000ffff0a7224 */ /* 0x004fe200078e0004 */
[----:B------:R-:W-:Y:S01]  /*0ac0*/  MOV R9, 0x1 ;  /* 0x0000000100097802 */ /* 0x000fe20000000f00 */
[----:B------:R-:W-:Y:S01]  /*0ad0*/  IMAD.MOV.U32 R6, RZ, RZ, 0x1f ;  /* 0x0000001fff067424 */ /* 0x000fe200078e00ff */
[----:B------:R-:W-:Y:S02]  /*0ae0*/  MOV R11, 0xffffffff ;  /* 0xffffffff000b7802 */ /* 0x000fe40000000f00 */
[----:B------:R-:W-:Y:S02]  /*0af0*/  MOV R2, 0xb10 ;  /* 0x00000b1000027802 */ /* 0x000fe40000000f00 */
[----:B01----:R-:W-:Y:S05]  /*0b00*/  CALL.REL.NOINC `($__internal_81_$__cuda_sm70_shflsync_bfly_p) ;  /* 0x000003c000007944 */ /* 0x003fea0003c00000 */
[----:B-1----:R-:W-:Y:S01]  /*0b10*/  IMAD.MOV.U32 R3, RZ, RZ, R6 ;  /* 0x000000ffff037224 */ /* 0x002fe200078e0006 */
[----:B0-----:R-:W-:Y:S05]  /*0b20*/  BRA `(.L_x_1615) ;  /* 0xfffffcd000007947 */ /* 0x001fea000383ffff */
.L_x_1611:
[----:B------:R-:W-:Y:S01]  /*0b30*/  HFMA2.MMA R6, -RZ, RZ, 0, 1.847743988037109375e-06 ;  /* 0x0000001fff067435 */ /* 0x000fe200000001ff */
[----:B------:R-:W-:Y:S01]  /*0b40*/  MOV R10, R13 ;  /* 0x0000000d000a7202 */ /* 0x000fe20000000f00 */
[----:B------:R-:W-:Y:S01]  /*0b50*/  IMAD.MOV.U32 R9, RZ, RZ, 0x2 ;  /* 0x00000002ff097424 */ /* 0x000fe200078e00ff */
[----:B------:R-:W-:Y:S01]  /*0b60*/  MOV R2, 0xb90 ;  /* 0x00000b9000027802 */ /* 0x000fe20000000f00 */
[----:B------:R-:W-:-:S02]  /*0b70*/  IMAD.MOV.U32 R11, RZ, RZ, -0x1 ;  /* 0xffffffffff0b7424 */ /* 0x000fc400078e00ff */
[----:B012---:R-:W-:Y:S05]  /*0b80*/  CALL.REL.NOINC `($__internal_81_$__cuda_sm70_shflsync_bfly_p) ;  /* 0x0000034000007944 */ /* 0x007fea0003c00000 */
[----:B01----:R-:W-:Y:S01]  /*0b90*/  FADD.FTZ R10, R13, R6 ;  /* 0x000000060d0a7221 */ /* 0x003fe20000010000 */
[----:B------:R-:W-:Y:S01]  /*0ba0*/  HFMA2.MMA R6, -RZ, RZ, 0, 1.847743988037109375e-06 ;  /* 0x0000001fff067435 */ /* 0x000fe200000001ff */
[----:B------:R-:W-:Y:S01]  /*0bb0*/  MOV R9, 0x4 ;  /* 0x0000000400097802 */ /* 0x000fe20000000f00 */
[----:B------:R-:W-:Y:S01]  /*0bc0*/  IMAD.MOV.U32 R11, RZ, RZ, -0x1 ;  /* 0xffffffffff0b7424 */ /* 0x000fe200078e00ff */
[----:B------:R-:W-:-:S03]  /*0bd0*/  MOV R2, 0xbf0 ;  /* 0x00000bf000027802 */ /* 0x000fc60000000f00 */
[----:B------:R-:W-:Y:S05]  /*0be0*/  CALL.REL.NOINC `($__internal_81_$__cuda_sm70_shflsync_bfly_p) ;  /* 0x000002e000007944 */ /* 0x000fea0003c00000 */
[----:B01----:R-:W-:Y:S01]  /*0bf0*/  FADD.FTZ R10, R10, R6 ;  /* 0x000000060a0a7221 */ /* 0x003fe20000010000 */
[----:B------:R-:W-:Y:S01]  /*0c00*/  HFMA2.MMA R6, -RZ, RZ, 0, 1.847743988037109375e-06 ;  /* 0x0000001fff067435 */ /* 0x000fe200000001ff */
[----:B------:R-:W-:Y:S01]  /*0c10*/  MOV R9, 0x8 ;  /* 0x0000000800097802 */ /* 0x000fe20000000f00 */
[----:B------:R-:W-:Y:S01]  /*0c20*/  IMAD.MOV.U32 R11, RZ, RZ, -0x1 ;  /* 0xffffffffff0b7424 */ /* 0x000fe200078e00ff */
[----:B------:R-:W-:-:S03]  /*0c30*/  MOV R2, 0xc50 ;  /* 0x00000c5000027802 */ /* 0x000fc60000000f00 */
[----:B------:R-:W-:Y:S05]  /*0c40*/  CALL.REL.NOINC `($__internal_81_$__cuda_sm70_shflsync_bfly_p) ;  /* 0x0000028000007944 */ /* 0x000fea0003c00000 */
[----:B-1----:R-:W-:Y:S01]  /*0c50*/  FADD.FTZ R4, R10, R6 ;  /* 0x000000060a047221 */ /* 0x002fe20000010000 */
[----:B------:R-:W-:Y:S01]  /*0c60*/  HFMA2.MMA R6, -RZ, RZ, 0, 1.847743988037109375e-06 ;  /* 0x0000001fff067435 */ /* 0x000fe200000001ff */
[----:B0-----:R-:W-:Y:S01]  /*0c70*/  MOV R9, 0x10 ;  /* 0x0000001000097802 */ /* 0x001fe20000000f00 */
[----:B------:R-:W-:Y:S01]  /*0c80*/  IMAD.MOV.U32 R11, RZ, RZ, -0x1 ;  /* 0xffffffffff0b7424 */ /* 0x000fe200078e00ff */
[----:B------:R-:W-:-:S02]  /*0c90*/  MOV R2, 0xcc0 ;  /* 0x00000cc000027802 */ /* 0x000fc40000000f00 */
[----:B------:R-:W-:Y:S02]  /*0ca0*/  MOV R10, R4 ;  /* 0x00000004000a7202 */ /* 0x000fe40000000f00 */
[----:B------:R-:W-:Y:S05]  /*0cb0*/  CALL.REL.NOINC `($__internal_81_$__cuda_sm70_shflsync_bfly_p) ;  /* 0x0000021000007944 */ /* 0x000fea0003c00000 */
[----:B0-----:R-:W-:Y:S01]  /*0cc0*/  HFMA2.MMA R9, -RZ, RZ, 0, 5.9604644775390625e-08 ;  /* 0x00000001ff097435 */ /* 0x001fe200000001ff */
[----:B-1----:R-:W-:Y:S01]  /*0cd0*/  MOV R7, R6 ;  /* 0x0000000600077202 */ /* 0x002fe20000000f00 */
[----:B------:R-:W-:Y:S01]  /*0ce0*/  IMAD.MOV.U32 R10, RZ, RZ, R5 ;  /* 0x000000ffff0a7224 */ /* 0x000fe200078e0005 */
[----:B------:R-:W-:Y:S01]  /*0cf0*/  MOV R6, 0x1f ;  /* 0x0000001f00067802 */ /* 0x000fe20000000f00 */
[----:B------:R-:W-:Y:S01]  /*0d00*/  IMAD.MOV.U32 R11, RZ, RZ, -0x1 ;  /* 0xffffffffff0b7424 */ /* 0x000fe200078e00ff */
[----:B------:R-:W-:Y:S02]  /*0d10*/  MOV R2, 0xd30 ;  /* 0x00000d3000027802 */ /* 0x000fe40000000f00 */
[----:B------:R-:W-:Y:S05]  /*0d20*/  CALL.REL.NOINC `($__internal_81_$__cuda_sm70_shflsync_bfly_p) ;  /* 0x000001a000007944 */ /* 0x000fea0003c00000 */
[----:B0-----:R-:W-:Y:S01]  /*0d30*/  HFMA2.MMA R9, -RZ, RZ, 0, 1.1920928955078125e-07 ;  /* 0x00000002ff097435 */ /* 0x001fe200000001ff */
[----:B-1----:R-:W-:Y:S01]  /*0d40*/  FADD.FTZ R10, R5, R6 ;  /* 0x00000006050a7221 */ /* 0x002fe20000010000 */
[----:B------:R-:W-:Y:S01]  /*0d50*/  MOV R6, 0x1f ;  /* 0x0000001f00067802 */ /* 0x000fe20000000f00 */
[----:B------:R-:W-:Y:S01]  /*0d60*/  IMAD.MOV.U32 R11, RZ, RZ, -0x1 ;  /* 0xffffffffff0b7424 */ /* 0x000fe200078e00ff */
[----:B------:R-:W-:Y:S02]  /*0d70*/  MOV R2, 0xd90 ;  /* 0x00000d9000027802 */ /* 0x000fe40000000f00 */
[----:B------:R-:W-:Y:S05]  /*0d80*/  CALL.REL.NOINC `($__internal_81_$__cuda_sm70_shflsync_bfly_p) ;  /* 0x0000014000007944 */ /* 0x000fea0003c00000 */
[----:B0-----:R-:W-:Y:S01]  /*0d90*/  HFMA2.MMA R9, -RZ, RZ, 0, 2.384185791015625e-07 ;  /* 0x00000004ff097435 */ /* 0x001fe200000001ff */
[----:B-1----:R-:W-:Y:S01]  /*0da0*/  FADD.FTZ R10, R10, R6 ;  /* 0x000000060a0a7221 */ /* 0x002fe20000010000 */
[----:B------:R-:W-:Y:S01]  /*0db0*/  MOV R6, 0x1f ;  /* 0x0000001f00067802 */ /* 0x000fe20000000f00 */
[----:B------:R-:W-:Y:S01]  /*0dc0*/  IMAD.MOV.U32 R11, RZ, RZ, -0x1 ;  /* 0xffffffffff0b7424 */ /* 0x000fe200078e00ff */
[----:B------:R-:W-:-:S02]  /*0dd0*/  MOV R2, 0xdf0 ;  /* 0x00000df000027802 */ /* 0x000fc40000000f00 */
[----:B------:R-:W-:Y:S05]  /*0de0*/  CALL.REL.NOINC `($__internal_81_$__cuda_sm70_shflsync_bfly_p) ;  /* 0x000000e000007944 */ /* 0x000fea0003c00000 */
[----:B0-----:R-:W-:Y:S01]  /*0df0*/  HFMA2.MMA R9, -RZ, RZ, 0, 4.76837158203125e-07 ;  /* 0x00000008ff097435 */ /* 0x001fe200000001ff */
[----:B-1----:R-:W-:Y:S01]  /*0e00*/  FADD.FTZ R10, R10, R6 ;  /* 0x000000060a0a7221 */ /* 0x002fe20000010000 */
[----:B------:R-:W-:Y:S01]  /*0e10*/  MOV R6, 0x1f ;  /* 0x0000001f00067802 */ /* 0x000fe20000000f00 */
[----:B------:R-:W-:Y:S01]  /*0e20*/  IMAD.MOV.U32 R11, RZ, RZ, -0x1 ;  /* 0xffffffffff0b7424 */ /* 0x000fe200078e00ff */
[----:B------:R-:W-:-:S02]  /*0e30*/  MOV R2, 0xe50 ;  /* 0x00000e5000027802 */ /* 0x000fc40000000f00 */
[----:B------:R-:W-:Y:S05]  /*0e40*/  CALL.REL.NOINC `($__internal_81_$__cuda_sm70_shflsync_bfly_p) ;  /* 0x0000008000007944 */ /* 0x000fea0003c00000 */
[----:B0-----:R-:W-:Y:S01]  /*0e50*/  HFMA2.MMA R9, -RZ, RZ, 0, 9.5367431640625e-07 ;  /* 0x00000010ff097435 */ /* 0x001fe200000001ff */
[----:B-1----:R-:W-:Y:S01]  /*0e60*/  FADD.FTZ R10, R10, R6 ;  /* 0x000000060a0a7221 */ /* 0x002fe20000010000 */
[----:B------:R-:W-:Y:S01]  /*0e70*/  MOV R6, 0x1f ;  /* 0x0000001f00067802 */ /* 0x000fe20000000f00 */
[----:B------:R-:W-:Y:S01]  /*0e80*/  IMAD.MOV.U32 R11, RZ, RZ, -0x1 ;  /* 0xffffffffff0b7424 */ /* 0x000fe200078e00ff */
[----:B------:R-:W-:-:S02]  /*0e90*/  MOV R2, 0xeb0 ;  /* 0x00000eb000027802 */ /* 0x000fc40000000f00 */
[----:B------:R-:W-:Y:S05]  /*0ea0*/  CALL.REL.NOINC `($__internal_81_$__cuda_sm70_shflsync_bfly_p) ;  /* 0x0000002000007944 */ /* 0x000fea0003c00000 */
[----:B-1----:R-:W-:Y:S01]  /*0eb0*/  MOV R5, R6 ;  /* 0x0000000600057202 */ /* 0x002fe20000000f00 */
[----:B0-----:R-:W-:Y:S05]  /*0ec0*/  BRA `(.L_x_1616) ;  /* 0xfffffa5000007947 */ /* 0x001fea000383ffff */
        .weak           $__internal_81_$__cuda_sm70_shflsync_bfly_p
        .type           $__internal_81_$__cuda_sm70_shflsync_bfly_p,@function
        .size           $__internal_81_$__cuda_sm70_shflsync_bfly_p,(.L_x_2619 - $__internal_81_$__cuda_sm70_shflsync_bfly_p)
$__internal_81_$__cuda_sm70_shflsync_bfly_p:
[----:B------:R-:W-:Y:S01]  /*0ed0*/  HFMA2.MMA R3, -RZ, RZ, 0, 0 ;  /* 0x00000000ff037435 */ /* 0x000fe200000001ff */
[----:B------:R-:W-:Y:S04]  /*0ee0*/  WARPSYNC R11 ;  /* 0x0000000b00007348 */ /* 0x000fe80003800000 */
[----:B------:R0:W1:Y:S01]  /*0ef0*/  SHFL.BFLY PT, R6, R10, R9, R6 ;  /* 0x0c0000090a067389 */ /* 0x00006200000e0006 */
[----:B------:R-:W-:Y:S05]  /*0f00*/  RET.REL.NODEC R2 `(_ZN10layer_norm22ln_bwd_finalize_kernelINS_22Kernel_traits_finalizeILj1024E6__halfS2_fS2_fjLb0ELj1024ELj4ENS_18Kernel_traits_baseILj1024ES2_S2_fS2_fjLj1024EEEEELb0ELb1EEEvNS_9BwdParamsE) ;  /* 0xfffff0f002007950 */ /* 0x000fea0003c3ffff */
.L_x_1617:
        /* <DEDUP_REMOVED lines=15> */
.L_x_2619:


//--------------------- .text._ZN10layer_norm40ln_parallel_residual_bwd_finalize_kernelINS_22Kernel_traits_finalizeILj1024E6__halfS2_fS2_fjLb0ELj1024ELj4ENS_18Kernel_traits_baseILj1024ES2_S2_fS2_fjLj1024EEEEELb1EEEvNS_9BwdParamsE --------------------------
	.section	.text._ZN10layer_norm40ln_parallel_residual_bwd_finalize_kernelINS_22Kernel_traits_finalizeILj1024E6__halfS2_fS2_fjLb0ELj1024ELj4ENS_18Kernel_traits_baseILj1024ES2_S2_fS2_fjLj1024EEEEELb1EEEvNS_9BwdParamsE,"ax",@progbits
	.sectioninfo	@"SHI_REGISTERS=32"
	.align	128
        .global         _ZN10layer_norm40ln_parallel_residual_bwd_finalize_kernelINS_22Kernel_traits_finalizeILj1024E6__halfS2_fS2_fjLb0ELj1024ELj4ENS_18Kernel_traits_baseILj1024ES2_S2_fS2_fjLj1024EEEEELb1EEEvNS_9BwdParamsE
        .type           _ZN10layer_norm40ln_parallel_residual_bwd_finalize_kernelINS_22Kernel_traits_finalizeILj1024E6__halfS2_fS2_fjLb0ELj1024ELj4ENS_18Kernel_traits_baseILj1024ES2_S2_fS2_fjLj1024EEEEELb1EEEvNS_9BwdParamsE,@function
        .size           _ZN10layer_norm40ln_parallel_residual_bwd_finalize_kernelINS_22Kernel_traits_finalizeILj1024E6__halfS2_fS2_fjLb0ELj1024ELj4ENS_18Kernel_traits_baseILj1024ES2_S2_fS2_fjLj1024EEEEELb1EEEvNS_9BwdParamsE,(.L_x_2620 - _ZN10layer_norm40ln_parallel_residual_bwd_finalize_kernelINS_22Kernel_traits_finalizeILj1024E6__halfS2_fS2_fjLb0ELj1024ELj4ENS_18Kernel_traits_baseILj1024ES2_S2_fS2_fjLj1024EEEEELb1EEEvNS_9BwdParamsE)
        .other          _ZN10layer_norm40ln_parallel_residual_bwd_finalize_kernelINS_22Kernel_traits_finalizeILj1024E6__halfS2_fS2_fjLb0ELj1024ELj4ENS_18Kernel_traits_baseILj1024ES2_S2_fS2_fjLj1024EEEEELb1EEEvNS_9BwdParamsE,@"STO_CUDA_ENTRY STV_DEFAULT"
_ZN10layer_norm40ln_parallel_residual_bwd_finalize_kernelINS_22Kernel_traits_finalizeILj1024E6__halfS2_fS2_fjLb0ELj1024ELj4ENS_18Kernel_traits_baseILj1024ES2_S2_fS2_fjLj1024EEEEELb1EEEvNS_9BwdParamsE:
.text._ZN10layer_norm40ln_parallel_residual_bwd_finalize_kernelINS_22Kernel_traits_finalizeILj1024E6__halfS2_fS2_fjLb0ELj1024ELj4ENS_18Kernel_traits_baseILj1024ES2_S2_fS2_fjLj1024EEEEELb1EEEvNS_9BwdParamsE:
        /* <DEDUP_REMOVED lines=19> */
.L_x_1631:
        /* <DEDUP_REMOVED lines=37> */
.L_x_1622:
        /* <DEDUP_REMOVED lines=59> */
.L_x_1621:
[----:B------:R-:W-:Y:S05]  /*0730*/  BSYNC B1 ;  /* 0x0000000000017941 */ /* 0x000fea0003800000 */
.L_x_1620:
        /* <DEDUP_REMOVED lines=35> */
.L_x_1624:
[----:B------:R-:W-:Y:S05]  /*0970*/  BSYNC B1 ;  /* 0x0000000000017941 */ /* 0x000fea0003800000 */
.L_x_1623:
        /* <DEDUP_REMOVED lines=16> */
.L_x_1619:
[----:B------:R-:W-:Y:S05]  /*0a80*/  BSYNC B0 ;  /* 0x0000000000007941 */ /* 0x000fea0003800000 */
.L_x_1618:
        /* <DEDUP_REMOVED lines=14> */
.L_x_1632:
        /* <DEDUP_REMOVED lines=36> */
.L_x_1633:
        /* <DEDUP_REMOVED lines=11> */
.L_x_1625:
        /* <DEDUP_REMOVED lines=23> */
.L_x_1629:
[----:B------:R-:W-:Y:S05]  /*0fd0*/  BSYNC B0 ;  /* 0x0000000000007941 */ /* 0x000fea0003800000 */
.L_x_1628:
[C---:B------:R-:W-:Y:S02]  /*0fe0*/  ISETP.GT.U32.AND P1, PT, R4.reuse, -0x401, PT ;  /* 0xfffffbff0400780c */ /* 0x040fe40003f24070 */
[----:B------:R-:W-:-:S02]  /*0ff0*/  IADD3 R4, R4, 0x400, RZ ;  /* 0x0000040004047810 */ /* 0x000fc40007ffe0ff */
[----:B------:R-:W-:-:S09]  /*1000*/  IADD3 R5, R5, 0x200, RZ ;  /* 0x0000020005057810 */ /* 0x000fd20007ffe0ff */
[----:B0-----:R-:W-:Y:S01]  /*1010*/  @!P1 CALL.REL.NOINC `(.L_x_1630) ;  /* 0x0000001000009944 */ /* 0x001fe20003c00000 */
[----:B------:R-:W-:Y:S05]  /*1020*/  BRA `(.L_x_1631) ;  /* 0xfffff10000007947 */ /* 0x000fea000383ffff */
.L_x_1630:
[----:B------:R-:W-:Y:S05]  /*1030*/  EXIT ;  /* 0x000000000000794d */ /* 0x000fea0003800000 */
.L_x_1626:
[----:B------:R-:W-:Y:S01]  /*1040*/  HFMA2.MMA R17, -RZ, RZ, 0, 1.847743988037109375e-06 ;  /* 0x0000001fff117435 */ /* 0x000fe200000001ff */
[----:B----4-:R-:W-:Y:S01]  /*1050*/  MOV R19, R12 ;  /* 0x0000000c00137202 */ /* 0x010fe20000000f00 */
[----:B------:R-:W-:Y:S01]  /*1060*/  IMAD.MOV.U32 R16, RZ, RZ, 0x1 ;  /* 0x00000001ff107424 */ /* 0x000fe200078e00ff */
[----:B------:R-:W-:Y:S02]  /*1070*/  MOV R14, 0xffffffff ;  /* 0xffffffff000e7802 */ /* 0x000fe40000000f00 */
[----:B------:R-:W-:Y:S02]  /*1080*/  MOV R8, 0x10a0 ;  /* 0x000010a000087802 */ /* 0x000fe40000000f00 */
[----:B0123--:R-:W-:Y:S05]  /*1090*/  CALL.REL.NOINC `($__internal_82_$__cuda_sm70_shflsync_bfly_p) ;  /* 0x000007b000007944 */ /* 0x00ffea0003c00000 */
[----:B01----:R-:W-:Y:S05]  /*10a0*/  BRA `(.L_x_1632) ;  /* 0xfffffac000007947 */ /* 0x003fea000383ffff */
.L_x_1627:
[----:B------:R-:W-:Y:S01]  /*10b0*/  HFMA2.MMA R17, -RZ, RZ, 0, 1.847743988037109375e-06 ;  /* 0x0000001fff117435 */ /* 0x000fe200000001ff */
[----:B------:R-:W-:Y:S01]  /*10c0*/  MOV R19, R12 ;  /* 0x0000000c00137202 */ /* 0x000fe20000000f00 */
[----:B------:R-:W-:Y:S01]  /*10d0*/  IMAD.MOV.U32 R16, RZ, RZ, 0x2 ;  /* 0x00000002ff107424 */ /* 0x000fe200078e00ff */
[----:B------:R-:W-:Y:S02]  /*10e0*/  MOV R14, 0xffffffff ;  /* 0xffffffff000e7802 */ /* 0x000fe40000000f00 */
[----:B------:R-:W-:-:S02]  /*10f0*/  MOV R8, 0x1110 ;  /* 0x0000111000087802 */ /* 0x000fc40000000f00 */
[----:B-123--:R-:W-:Y:S05]  /*1100*/  CALL.REL.NOINC `($__internal_82_$__cuda_sm70_shflsync_bfly_p) ;  /* 0x0000074000007944 */ /* 0x00efea0003c00000 */
[----:B0-----:R-:W-:Y:S01]  /*1110*/  HFMA2.MMA R16, -RZ, RZ, 0, 2.384185791015625e-07 ;  /* 0x00000004ff107435 */ /* 0x001fe200000001ff */
[----:B-1----:R-:W-:Y:S01]  /*1120*/  FADD.FTZ R19, R12, R14 ;  /* 0x0000000e0c137221 */ /* 0x002fe20000010000 */
[----:B------:R-:W-:Y:S01]  /*1130*/  MOV R14, 0xffffffff ;  /* 0xffffffff000e7802 */ /* 0x000fe20000000f00 */
[----:B------:R-:W-:Y:S01]  /*1140*/  IMAD.MOV.U32 R17, RZ, RZ, 0x1f ;  /* 0x0000001fff117424 */ /* 0x000fe200078e00ff */
[----:B------:R-:W-:-:S02]  /*1150*/  MOV R8, 0x1170 ;  /* 0x0000117000087802 */ /* 0x000fc40000000f00 */
[----:B------:R-:W-:Y:S05]  /*1160*/  CALL.REL.NOINC `($__internal_82_$__cuda_sm70_shflsync_bfly_p) ;  /* 0x000006e000007944 */ /* 0x000fea0003c00000 */
[----:B0-----:R-:W-:Y:S01]  /*1170*/  HFMA2.MMA R16, -RZ, RZ, 0, 4.76837158203125e-07 ;  /* 0x00000008ff107435 */ /* 0x001fe200000001ff */
[----:B-1----:R-:W-:Y:S01]  /*1180*/  FADD.FTZ R19, R19, R14 ;  /* 0x0000000e13137221 */ /* 0x002fe20000010000 */
[----:B------:R-:W-:Y:S01]  /*1190*/  MOV R17, 0x1f ;  /* 0x0000001f00117802 */ /* 0x000fe20000000f00 */
[----:B------:R-:W-:Y:S01]  /*11a0*/  IMAD.MOV.U32 R14, RZ, RZ, -0x1 ;  /* 0xffffffffff0e7424 */ /* 0x000fe200078e00ff */
[----:B------:R-:W-:-:S02]  /*11b0*/  MOV R8, 0x11d0 ;  /* 0x000011d000087802 */ /* 0x000fc40000000f00 */
[----:B------:R-:W-:Y:S05]  /*11c0*/  CALL.REL.NOINC `($__internal_82_$__cuda_sm70_shflsync_bfly_p) ;  /* 0x0000068000007944 */ /* 0x000fea0003c00000 */
[----:B-1----:R-:W-:Y:S01]  /*11d0*/  FADD.FTZ R12, R19, R14 ;  /* 0x0000000e130c7221 */ /* 0x002fe20000010000 */
[----:B0-----:R-:W-:Y:S01]  /*11e0*/  HFMA2.MMA R16, -RZ, RZ, 0, 9.5367431640625e-07 ;  /* 0x00000010ff107435 */ /* 0x001fe200000001ff */
[----:B------:R-:W-:-:S02]  /*11f0*/  MOV R17, 0x1f ;  /* 0x0000001f00117802 */ /* 0x000fc40000000f00 */
[----:B------:R-:W-:Y:S01]  /*1200*/  MOV R14, 0xffffffff ;  /* 0xffffffff000e7802 */ /* 0x000fe20000000f00 */
[----:B------:R-:W-:Y:S01]  /*1210*/  IMAD.MOV.U32 R19, RZ, RZ, R12 ;  /* 0x000000ffff137224 */ /* 0x000fe200078e000c */
[----:B------:R-:W-:Y:S02]  /*1220*/  MOV R8, 0x1240 ;  /* 0x0000124000087802 */ /* 0x000fe40000000f00 */
[----:B------:R-:W-:Y:S05]  /*1230*/  CALL.REL.NOINC `($__internal_82_$__cuda_sm70_shflsync_bfly_p) ;  /* 0x0000061000007944 */ /* 0x000fea0003c00000 */
[----:B0-----:R-:W-:Y:S01]  /*1240*/  HFMA2.MMA R16, -RZ, RZ, 0, 5.9604644775390625e-08 ;  /* 0x00000001ff107435 */ /* 0x001fe200000001ff */
[----:B-1----:R-:W-:Y:S01]  /*1250*/  MOV R15, R14 ;  /* 0x0000000e000f7202 */ /* 0x002fe20000000f00 */
[----:B------:R-:W-:Y:S01]  /*1260*/  IMAD.MOV.U32 R17, RZ, RZ, 0x1f ;  /* 0x0000001fff117424 */ /* 0x000fe200078e00ff */
[----:B------:R-:W-:Y:S02]  /*1270*/  MOV R19, R13 ;  /* 0x0000000d00137202 */ /* 0x000fe40000000f00 */
[----:B------:R-:W-:Y:S02]  /*1280*/  MOV R14, 0xffffffff ;  /* 0xffffffff000e7802 */ /* 0x000fe40000000f00 */
[----:B------:R-:W-:Y:S02]  /*1290*/  MOV R8, 0x12b0 ;  /* 0x000012b000087802 */ /* 0x000fe40000000f00 */
[----:B------:R-:W-:Y:S05]  /*12a0*/  CALL.REL.NOINC `($__internal_82_$__cuda_sm70_shflsync_bfly_p) ;  /* 0x000005a000007944 */ /* 0x000fea0003c00000 */
[----:B0-----:R-:W-:Y:S01]  /*12b0*/  HFMA2.MMA R16, -RZ, RZ, 0, 1.1920928955078125e-07 ;  /* 0x00000002ff107435 */ /* 0x001fe200000001ff */
[----:B-1----:R-:W-:Y:S01]  /*12c0*/  FADD.FTZ R19, R13, R14 ;  /* 0x0000000e0d137221 */ /* 0x002fe20000010000 */
[----:B------:R-:W-:Y:S01]  /*12d0*/  MOV R17, 0x1f ;  /* 0x0000001f00117802 */ /* 0x000fe20000000f00 */
[----:B------:R-:W-:Y:S01]  /*12e0*/  IMAD.MOV.U32 R14, RZ, RZ, -0x1 ;  /* 0xffffffffff0e7424 */ /* 0x000fe200078e00ff */
[----:B------:R-:W-:-:S02]  /*12f0*/  MOV R8, 0x1310 ;  /* 0x0000131000087802 */ /* 0x000fc40000000f00 */
[----:B------:R-:W-:Y:S05]  /*1300*/  CALL.REL.NOINC `($__internal_82_$__cuda_sm70_shflsync_bfly_p) ;  /* 0x0000054000007944 */ /* 0x000fea0003c00000 */
[----:B0-----:R-:W-:Y:S01]  /*1310*/  HFMA2.MMA R16, -RZ, RZ, 0, 2.384185791015625e-07 ;  /* 0x00000004ff107435 */ /* 0x001fe200000001ff */
[----:B-1----:R-:W-:Y:S01]  /*1320*/  FADD.FTZ R19, R19, R14 ;  /* 0x0000000e13137221 */ /* 0x002fe20000010000 */
[----:B------:R-:W-:-:S02]  /*1330*/  MOV R17, 0x1f ;  /* 0x0000001f00117802 */ /* 0x000fc40000000f00 */
[----:B------:R-:W-:Y:S02]  /*1340*/  MOV R14, 0xffffffff ;  /* 0xffffffff000e7802 */ /* 0x000fe40000000f00 */
[----:B------:R-:W-:Y:S02]  /*1350*/  MOV R8, 0x1370 ;  /* 0x0000137000087802 */ /* 0x000fe40000000f00 */
[----:B------:R-:W-:Y:S05]  /*1360*/  CALL.REL.NOINC `($__internal_82_$__cuda_sm70_shflsync_bfly_p) ;  /* 0x000004e000007944 */ /* 0x000fea0003c00000 */
[----:B0-----:R-:W-:Y:S01]  /*1370*/  HFMA2.MMA R17, -RZ, RZ, 0, 1.847743988037109375e-06 ;  /* 0x0000001fff117435 */ /* 0x001fe200000001ff */
[----:B-1----:R-:W-:Y:S01]  /*1380*/  FADD.FTZ R19, R19, R14 ;  /* 0x0000000e13137221 */ /* 0x002fe20000010000 */
[----:B------:R-:W-:Y:S01]  /*1390*/  MOV R14, 0xffffffff ;  /* 0xffffffff000e7802 */ /* 0x000fe20000000f00 */
[----:B------:R-:W-:Y:S01]  /*13a0*/  IMAD.MOV.U32 R16, RZ, RZ, 0x8 ;  /* 0x00000008ff107424 */ /* 0x000fe200078e00ff */
[----:B------:R-:W-:Y:S02]  /*13b0*/  MOV R8, 0x13d0 ;  /* 0x000013d000087802 */ /* 0x000fe40000000f00 */
[----:B------:R-:W-:Y:S05]  /*13c0*/  CALL.REL.NOINC `($__internal_82_$__cuda_sm70_shflsync_bfly_p) ;  /* 0x0000048000007944 */ /* 0x000fea0003c00000 */
[----:B-1----:R-:W-:Y:S01]  /*13d0*/  FADD.FTZ R13, R19, R14 ;  /* 0x0000000e130d7221 */ /* 0x002fe20000010000 */
[----:B0-----:R-:W-:Y:S01]  /*13e0*/  HFMA2.MMA R16, -RZ, RZ, 0, 9.5367431640625e-07 ;  /* 0x00000010ff107435 */ /* 0x001fe200000001ff */
[----:B------:R-:W-:Y:S01]  /*13f0*/  IMAD.MOV.U32 R17, RZ, RZ, 0x1f ;  /* 0x0000001fff117424 */ /* 0x000fe200078e00ff */
[----:B------:R-:W-:Y:S02]  /*1400*/  MOV R14, 0xffffffff ;  /* 0xffffffff000e7802 */ /* 0x000fe40000000f00 */
[----:B------:R-:W-:-:S02]  /*1410*/  MOV R19, R13 ;  /* 0x0000000d00137202 */ /* 0x000fc40000000f00 */
[----:B------:R-:W-:Y:S02]  /*1420*/  MOV R8, 0x1440 ;  /* 0x0000144000087802 */ /* 0x000fe40000000f00 */
[----:B------:R-:W-:Y:S05]  /*1430*/  CALL.REL.NOINC `($__internal_82_$__cuda_sm70_shflsync_bfly_p) ;  /* 0x0000041000007944 */ /* 0x000fea0003c00000 */
[----:B0-----:R-:W-:Y:S01]  /*1440*/  HFMA2.MMA R16, -RZ, RZ, 0, 5.9604644775390625e-08 ;  /* 0x00000001ff107435 */ /* 0x001fe200000001ff */
[----:B-1----:R-:W-:Y:S01]  /*1450*/  MOV R18, R14 ;  /* 0x0000000e00127202 */ /* 0x002fe20000000f00 */
[----:B------:R-:W-:Y:S01]  /*1460*/  IMAD.MOV.U32 R19, RZ, RZ, R11 ;  /* 0x000000ffff137224 */ /* 0x000fe200078e000b */
[----:B------:R-:W-:Y:S02]  /*1470*/  MOV R17, 0x1f ;  /* 0x0000001f00117802 */ /* 0x000fe40000000f00 */
[----:B------:R-:W-:Y:S02]  /*1480*/  MOV R14, 0xffffffff ;  /* 0xffffffff000e7802 */ /* 0x000fe40000000f00 */
[----:B------:R-:W-:Y:S02]  /*1490*/  MOV R8, 0x14b0 ;  /* 0x000014b000087802 */ /* 0x000fe40000000f00 */
[----:B------:R-:W-:Y:S05]  /*14a0*/  CALL.REL.NOINC `($__internal_82_$__cuda_sm70_shflsync_bfly_p) ;  /* 0x000003a000007944 */ /* 0x000fea0003c00000 */
[----:B0-----:R-:W-:Y:S01]  /*14b0*/  HFMA2.MMA R17, -RZ, RZ, 0, 1.847743988037109375e-06 ;  /* 0x0000001fff117435 */ /* 0x001fe200000001ff */
[----:B-1----:R-:W-:Y:S01]  /*14c0*/  FADD.FTZ R19, R11, R14 ;  /* 0x0000000e0b137221 */ /* 0x002fe20000010000 */
[----:B------:R-:W-:Y:S01]  /*14d0*/  MOV R14, 0xffffffff ;  /* 0xffffffff000e7802 */ /* 0x000fe20000000f00 */
[----:B------:R-:W-:Y:S01]  /*14e0*/  IMAD.MOV.U32 R16, RZ, RZ, 0x2 ;  /* 0x00000002ff107424 */ /* 0x000fe200078e00ff */
[----:B------:R-:W-:-:S02]  /*14f0*/  MOV R8, 0x1510 ;  /* 0x0000151000087802 */ /* 0x000fc40000000f00 */
[----:B------:R-:W-:Y:S05]  /*1500*/  CALL.REL.NOINC `($__internal_82_$__cuda_sm70_shflsync_bfly_p) ;  /* 0x0000034000007944 */ /* 0x000fea0003c00000 */
        /* <DEDUP_REMOVED lines=44> */
[----:B0-----:R-:W-:Y:S01]  /*17d0*/  HFMA2.MMA R16, -RZ, RZ, 0, 9.5367431640625e-07 ;  /* 0x00000010ff107435 */ /* 0x001fe200000001ff */
[----:B-1----:R-:W-:Y:S01]  /*17e0*/  FADD.FTZ R19, R19, R14 ;  /* 0x0000000e13137221 */ /* 0x002fe20000010000 */
[----:B------:R-:W-:Y:S01]  /*17f0*/  MOV R14, 0xffffffff ;  /* 0xffffffff000e7802 */ /* 0x000fe20000000f00 */
[----:B------:R-:W-:Y:S01]  /*1800*/  IMAD.MOV.U32 R17, RZ, RZ, 0x1f ;  /* 0x0000001fff117424 */ /* 0x000fe200078e00ff */
[----:B------:R-:W-:-:S02]  /*1810*/  MOV R8, 0x1830 ;  /* 0x0000183000087802 */ /* 0x000fc40000000f00 */
[----:B------:R-:W-:Y:S05]  /*1820*/  CALL.REL.NOINC `($__internal_82_$__cuda_sm70_shflsync_bfly_p) ;  /* 0x0000002000007944 */ /* 0x000fea0003c00000 */
[----:B-1----:R-:W-:Y:S01]  /*1830*/  MOV R8, R14 ;  /* 0x0000000e00087202 */ /* 0x002fe20000000f00 */
[----:B0-----:R-:W-:Y:S05]  /*1840*/  BRA `(.L_x_1633) ;  /* 0xfffff56000007947 */ /* 0x001fea000383ffff */
        .weak           $__internal_82_$__cuda_sm70_shflsync_bfly_p
        .type           $__internal_82_$__cuda_sm70_shflsync_bfly_p,@function
        .size           $__internal_82_$__cuda_sm70_shflsync_bfly_p,(.L_x_2620 - $__internal_82_$__cuda_sm70_shflsync_bfly_p)
$__internal_82_$__cuda_sm70_shflsync_bfly_p:
[----:B------:R-:W-:Y:S01]  /*1850*/  HFMA2.MMA R9, -RZ, RZ, 0, 0 ;  /* 0x00000000ff097435 */ /* 0x000fe200000001ff */
[----:B------:R-:W-:Y:S04]  /*1860*/  WARPSYNC R14 ;  /* 0x0000000e00007348 */ /* 0x000fe80003800000 */
[----:B------:R0:W1:Y:S01]  /*1870*/  SHFL.BFLY PT, R14, R19, R16, R17 ;  /* 0x0c000010130e7389 */ /* 0x00006200000e0011 */
[----:B------:R-:W-:Y:S05]  /*1880*/  RET.REL.NODEC R8 `(_ZN10layer_norm40ln_parallel_residual_bwd_finalize_kernelINS_22Kernel_traits_finalizeILj1024E6__halfS2_fS2_fjLb0ELj1024ELj4ENS_18Kernel_traits_baseILj1024ES2_S2_fS2_fjLj1024EEEEELb1EEEvNS_9BwdParamsE) ;  /* 0xffffe77008007950 */ /* 0x000fea0003c3ffff */
.L_x_1634:
        /* <DEDUP_REMOVED lines=15> */
.L_x_2620:


//--------------------- .text._ZN10layer_norm31ln_parallel_residual_bwd_kernelINS_13Kernel_traitsI6__halfS2_fS2_fjLj1024ELj1ELj4ELj1ELj16ENS_18Kernel_traits_baseILj1024ES2_S2_fS2_fjLj128EEEEELb1ELb1ELb1EEEvNS_9BwdParamsE --------------------------
	.section	.text._ZN10layer_norm31ln_parallel_residual_bwd_kernelINS_13Kernel_traitsI6__halfS2_fS2_fjLj1024ELj1ELj4ELj1ELj16ENS_18Kernel_traits_baseILj1024ES2_S2_fS2_fjLj128EEEEELb1ELb1ELb1EEEvNS_9BwdParamsE,"ax",@progbits
	.sectioninfo	@"SHI_REGISTERS=253"
	.align	128
        .global         _ZN10layer_norm31ln_parallel_residual_bwd_kernelINS_13Kernel_traitsI6__halfS2_fS2_fjLj1024ELj1ELj4ELj1ELj16ENS_18Kernel_traits_baseILj1024ES2_S2_fS2_fjLj128EEEEELb1ELb1ELb1EEEvNS_9BwdParamsE
        .type           _ZN10layer_norm31ln_parallel_residual_bwd_kernelINS_13Kernel_traitsI6__halfS2_fS2_fjLj1024ELj1ELj4ELj1ELj16ENS_18Kernel_traits_baseILj1024ES2_S2_fS2_fjLj128EEEEELb1ELb1ELb1EEEvNS_9BwdParamsE,@function
        .size           _ZN10layer_norm31ln_parallel_residual_bwd_kernelINS_13Kernel_traitsI6__halfS2_fS2_fjLj1024ELj1ELj4ELj1ELj16ENS_18Kernel_traits_baseILj1024ES2_S2_fS2_fjLj128EEEEELb1ELb1ELb1EEEvNS_9BwdParamsE,(.L_x_2621 - _ZN10layer_norm31ln_parallel_residual_bwd_kernelINS_13Kernel_traitsI6__halfS2_fS2_fjLj1024ELj1ELj4ELj1ELj16ENS_18Kernel_traits_baseILj1024ES2_S2_fS2_fjLj128EEEEELb1ELb1ELb1EEEvNS_9BwdParamsE)
        .other          _ZN10layer_norm31ln_parallel_residual_bwd_kernelINS_13Kernel_traitsI6__halfS2_fS2_fjLj1024ELj1ELj4ELj1ELj16ENS_18Kernel_traits_baseILj1024ES2_S2_fS2_fjLj128EEEEELb1ELb1ELb1EEEvNS_9BwdParamsE,@"STO_CUDA_ENTRY STV_DEFAULT"
_ZN10layer_norm31ln_parallel_residual_bwd_kernelINS_13Kernel_traitsI6__halfS2_fS2_fjLj1024ELj1ELj4ELj1ELj16ENS_18Kernel_traits_baseILj1024ES2_S2_fS2_fjLj128EEEEELb1ELb1ELb1EEEvNS_9BwdParamsE:
.text._ZN10layer_norm31ln_parallel_residual_bwd_kernelINS_13Kernel_traitsI6__halfS2_fS2_fjLj1024ELj1ELj4ELj1ELj16ENS_18Kernel_traits_baseILj1024ES2_S2_fS2_fjLj128EEEEELb1ELb1ELb1EEEvNS_9BwdParamsE:
        /* <DEDUP_REMOVED lines=42> */
.L_x_1636:
        /* <DEDUP_REMOVED lines=75> */
.L_x_1642:
        /* <DEDUP_REMOVED lines=74> */
[--C-:B------:R-:W-:Y:S01]  /*0bf0*/  HADD2.F32 R87, -RZ, R88.reuse.H0_H0 ;  /* 0x20000058ff577230 */ /* 0x100fe20000004100 */
[C---:B------:R-:W-:Y:S01]  /*0c00*/  FMUL.FTZ R84, R211.reuse, R84 ;  /* 0x00000054d3547220 */ /* 0x040fe20000410000 */
[----:B------:R-:W-:Y:S01]  /*0c10*/  HADD2.F32 R214, -RZ, R88.H1_H1 ;  /* 0x30000058ffd67230 */ /* 0x000fe20000004100 */
[----:B------:R-:W-:Y:S02]  /*0c20*/  FADD.FTZ R86, -R212, R86 ;  /* 0x00000056d4567221 */ /* 0x000fe40000010100 */
[----:B------:R-:W-:-:S02]  /*0c30*/  FMUL.FTZ R85, R211, R85 ;  /* 0x00000055d3557220 */ /* 0x000fc40000410000 */
[----:B------:R-:W-:Y:S02]  /*0c40*/  FADD.FTZ R164, R87, R164 ;  /* 0x000000a457a47221 */ /* 0x000fe40000010000 */
[-C--:B------:R-:W-:Y:S02]  /*0c50*/  FFMA.FTZ R207, R84, R87.reuse, R207 ;  /* 0x0000005754cf7223 */ /* 0x080fe400000100cf */
[----:B------:R-:W-:Y:S01]  /*0c60*/  FMUL.FTZ R87, R166, R87 ;  /* 0x00000057a6577220 */ /* 0x000fe20000410000 */
[----:B------:R-:W-:Y:S01]  /*0c70*/  HADD2.F32 R88, -RZ, R89.H0_H0 ;  /* 0x20000059ff587230 */ /* 0x000fe20000004100 */
[----:B------:R-:W-:Y:S02]  /*0c80*/  FMUL.FTZ R86, R211, R86 ;  /* 0x00000056d3567220 */ /* 0x000fe40000410000 */
[----:B------:R-:W-:Y:S02]  /*0c90*/  FADD.FTZ R162, R214, R162 ;  /* 0x000000a2d6a27221 */ /* 0x000fe40000010000 */
[----:B------:R-:W-:-:S02]  /*0ca0*/  FFMA.FTZ R163, R85, R214, R163 ;  /* 0x000000d655a37223 */ /* 0x000fc400000100a3 */
[----:B------:R-:W-:Y:S02]  /*0cb0*/  FMUL.FTZ R214, R167, R214 ;  /* 0x000000d6a7d67220 */ /* 0x000fe40000410000 */
[----:B------:R-:W-:Y:S01]  /*0cc0*/  FADD.FTZ R229, RZ, R87 ;  /* 0x00000057ffe57221 */ /* 0x000fe20000010000 */
[----:B------:R-:W-:Y:S01]  /*0cd0*/  HADD2.F32 R215, -RZ, R89.H1_H1 ;  /* 0x30000059ffd77230 */ /* 0x000fe20000004100 */
[----:B------:R-:W-:Y:S02]  /*0ce0*/  FFMA.FTZ R228, R84, R87, RZ ;  /* 0x0000005754e47223 */ /* 0x000fe400000100ff */
[----:B----4-:R-:W-:Y:S02]  /*0cf0*/  FADD.FTZ R92, -R212, R92 ;  /* 0x0000005cd45c7221 */ /* 0x010fe40000010100 */
[----:B------:R-:W-:Y:S02]  /*0d00*/  FMUL.FTZ R213, R211, R213 ;  /* 0x000000d5d3d57220 */ /* 0x000fe40000410000 */
[----:B------:R-:W-:-:S02]  /*0d10*/  FADD.FTZ R160, R88, R160 ;  /* 0x000000a058a07221 */ /* 0x000fc40000010000 */
[-C--:B------:R-:W-:Y:S02]  /*0d20*/  FFMA.FTZ R161, R86, R88.reuse, R161 ;  /* 0x0000005856a17223 */ /* 0x080fe400000100a1 */
[----:B------:R-:W-:Y:S02]  /*0d30*/  FMUL.FTZ R88, R168, R88 ;  /* 0x00000058a8587220 */ /* 0x000fe40000410000 */
[----:B------:R-:W-:Y:S01]  /*0d40*/  FADD.FTZ R229, R229, R214 ;  /* 0x000000d6e5e57221 */ /* 0x000fe20000010000 */
[----:B------:R-:W-:Y:S01]  /*0d50*/  HADD2.F32 R89, -RZ, R90.H0_H0 ;  /* 0x2000005aff597230 */ /* 0x000fe20000004100 */
[----:B------:R-:W-:Y:S02]  /*0d60*/  FFMA.FTZ R231, R85, R214, R228 ;  /* 0x000000d655e77223 */ /* 0x000fe400000100e4 */
[----:B------:R-:W-:Y:S02]  /*0d70*/  FADD.FTZ R93, -R212, R93 ;  /* 0x0000005dd45d7221 */ /* 0x000fe40000010100 */
[----:B------:R-:W-:-:S02]  /*0d80*/  FADD.FTZ R158, R215, R158 ;  /* 0x0000009ed79e7221 */ /* 0x000fc40000010000 */
[----:B------:R-:W-:Y:S02]  /*0d90*/  FMUL.FTZ R92, R211, R92 ;  /* 0x0000005cd35c7220 */ /* 0x000fe40000410000 */
[-C--:B------:R-:W-:Y:S02]  /*0da0*/  FFMA.FTZ R159, R213, R215.reuse, R159 ;  /* 0x000000d7d59f7223 */ /* 0x080fe4000001009f */
[----:B------:R-:W-:Y:S02]  /*0db0*/  FMUL.FTZ R215, R169, R215 ;  /* 0x000000d7a9d77220 */ /* 0x000fe40000410000 */
[----:B------:R-:W-:Y:S01]  /*0dc0*/  FADD.FTZ R228, R229, R88 ;  /* 0x00000058e5e47221 */ /* 0x000fe20000010000 */
[----:B------:R-:W-:Y:S01]  /*0dd0*/  HADD2.F32 R216, -RZ, R90.H1_H1 ;  /* 0x3000005affd87230 */ /* 0x000fe20000004100 */
[----:B------:R-:W-:Y:S02]  /*0de0*/  FFMA.FTZ R230, R86, R88, R231 ;  /* 0x0000005856e67223 */ /* 0x000fe400000100e7 */
[----:B------:R-:W-:-:S02]  /*0df0*/  FADD.FTZ R94, -R212, R94 ;  /* 0x0000005ed45e7221 */ /* 0x000fc40000010100 */
[----:B------:R-:W-:Y:S02]  /*0e00*/  FADD.FTZ R28, R89, R28 ;  /* 0x0000001c591c7221 */ /* 0x000fe40000010000 */
[----:B------:R-:W-:Y:S02]  /*0e10*/  FMUL.FTZ R93, R211, R93 ;  /* 0x0000005dd35d7220 */ /* 0x000fe40000410000 */
[-C--:B------:R-:W-:Y:S02]  /*0e20*/  FFMA.FTZ R156, R92, R89.reuse, R156 ;  /* 0x000000595c9c7223 */ /* 0x080fe4000001009c */
[----:B------:R-:W-:Y:S02]  /*0e30*/  FMUL.FTZ R89, R170, R89 ;  /* 0x00000059aa597220 */ /* 0x000fe40000410000 */
[----:B------:R-:W-:Y:S01]  /*0e40*/  FADD.FTZ R228, R228, R215 ;  /* 0x000000d7e4e47221 */ /* 0x000fe20000010000 */
[----:B------:R-:W-:Y:S01]  /*0e50*/  HADD2.F32 R90, -RZ, R91.H0_H0 ;  /* 0x2000005bff5a7230 */ /* 0x000fe20000004100 */
[----:B------:R-:W-:-:S02]  /*0e60*/  FFMA.FTZ R230, R213, R215, R230 ;  /* 0x000000d7d5e67223 */ /* 0x000fc400000100e6 */
[----:B------:R-:W-:Y:S02]  /*0e70*/  FADD.FTZ R95, -R212, R95 ;  /* 0x0000005fd45f7221 */ /* 0x000fe40000010100 */
[----:B------:R-:W-:Y:S02]  /*0e80*/  FADD.FTZ R29, R216, R29 ;  /* 0x0000001dd81d7221 */ /* 0x000fe40000010000 */
[----:B------:R-:W-:Y:S02]  /*0e90*/  FMUL.FTZ R94, R211, R94 ;  /* 0x0000005ed35e7220 */ /* 0x000fe40000410000 */
[-C--:B------:R-:W-:Y:S02]  /*0ea0*/  FFMA.FTZ R157, R93, R216.reuse, R157 ;  /* 0x000000d85d9d7223 */ /* 0x080fe4000001009d */
[----:B------:R-:W-:Y:S02]  /*0eb0*/  FMUL.FTZ R216, R171, R216 ;  /* 0x000000d8abd87220 */ /* 0x000fe40000410000 */
[----:B------:R-:W-:Y:S01]  /*0ec0*/  FADD.FTZ R229, R228, R89 ;  /* 0x00000059e4e57221 */ /* 0x000fe20000010000 */
[----:B------:R-:W-:Y:S01]  /*0ed0*/  HADD2.F32 R91, -RZ, R91.H1_H1 ;  /* 0x3000005bff5b7230 */ /* 0x000fe20000004100 */
        /* <DEDUP_REMOVED lines=8> */
[----:B------:R-:W-:Y:S01]  /*0f60*/  HADD2.F32 R99, -RZ, R100.H0_H0 ;  /* 0x20000064ff637230 */ /* 0x000fe20000004100 */
[----:B------:R-:W-:Y:S02]  /*0f70*/  FFMA.FTZ R231, R93, R216, R230 ;  /* 0x000000d85de77223 */ /* 0x000fe400000100e6 */
[----:B------:R-:W-:Y:S02]  /*0f80*/  FADD.FTZ R97, -R212, R97 ;  /* 0x00000061d4617221 */ /* 0x000fe40000010100 */
[----:B------:R-:W-:Y:S02]  /*0f90*/  FADD.FTZ R27, R91, R27 ;  /* 0x0000001b5b1b7221 */ /* 0x000fe40000010000 */
[----:B------:R-:W-:Y:S02]  /*0fa0*/  FFMA.FTZ R147, R95, R91, R147 ;  /* 0x0000005b5f937223 */ /* 0x000fe40000010093 */
[----:B------:R-:W-:-:S02]  /*0fb0*/  FMUL.FTZ R96, R211, R96 ;  /* 0x00000060d3607220 */ /* 0x000fc40000410000 */
[----:B------:R-:W-:Y:S02]  /*0fc0*/  FMUL.FTZ R91, R181, R91 ;  /* 0x0000005bb55b7220 */ /* 0x000fe40000410000 */
[----:B------:R-:W-:Y:S01]  /*0fd0*/  FADD.FTZ R228, R229, R90 ;  /* 0x0000005ae5e47221 */ /* 0x000fe20000010000 */
[----:B------:R-:W-:Y:S01]  /*0fe0*/  HADD2.F32 R218, -RZ, R100.H1_H1 ;  /* 0x30000064ffda7230 */ /* 0x000fe20000004100 */
[----:B------:R-:W-:Y:S02]  /*0ff0*/  FFMA.FTZ R230, R94, R90, R231 ;  /* 0x0000005a5ee67223 */ /* 0x000fe400000100e7 */
[----:B------:R-:W-:Y:S02]  /*1000*/  FADD.FTZ R98, -R212, R98 ;  /* 0x00000062d4627221 */ /* 0x000fe40000010100 */
[----:B------:R-:W-:Y:S02]  /*1010*/  FMUL.FTZ R97, R211, R97 ;  /* 0x00000061d3617220 */ /* 0x000fe40000410000 */
[----:B------:R-:W-:-:S02]  /*1020*/  FADD.FTZ R24, R99, R24 ;  /* 0x0000001863187221 */ /* 0x000fc40000010000 */
[-C--:B------:R-:W-:Y:S02]  /*1030*/  FFMA.FTZ R144, R96, R99.reuse, R144 ;  /* 0x0000006360907223 */ /* 0x080fe40000010090 */
[----:B------:R-:W-:Y:S02]  /*1040*/  FMUL.FTZ R99, R182, R99 ;  /* 0x00000063b6637220 */ /* 0x000fe40000410000 */
[----:B------:R-:W-:Y:S01]  /*1050*/  FADD.FTZ R228, R228, R91 ;  /* 0x0000005be4e47221 */ /* 0x000fe20000010000 */
[----:B------:R-:W-:Y:S01]  /*1060*/  HADD2.F32 R100, -RZ, R101.H0_H0 ;  /* 0x20000065ff647230 */ /* 0x000fe20000004100 */
[----:B------:R-:W-:Y:S02]  /*1070*/  FFMA.FTZ R230, R95, R91, R230 ;  /* 0x0000005b5fe67223 */ /* 0x000fe400000100e6 */
[----:B------:R-:W-:Y:S02]  /*1080*/  FMUL.FTZ R98, R211, R98 ;  /* 0x00000062d3627220 */ /* 0x000fe40000410000 */
[----:B------:R-:W-:-:S02]  /*1090*/  FADD.FTZ R25, R218, R25 ;  /* 0x00000019da197221 */ /* 0x000fc40000010000 */
[-C--:B------:R-:W-:Y:S02]  /*10a0*/  FFMA.FTZ R145, R97, R218.reuse, R145 ;  /* 0x000000da61917223 */ /* 0x080fe40000010091 */
[----:B------:R-:W-:Y:S02]  /*10b0*/  FMUL.FTZ R218, R183, R218 ;  /* 0x000000dab7da7220 */ /* 0x000fe40000410000 */
[----:B------:R-:W-:Y:S01]  /*10c0*/  FADD.FTZ R229, R228, R99 ;  /* 0x00000063e4e57221 */ /* 0x000fe20000010000 */
[----:B------:R-:W-:Y:S01]  /*10d0*/  HADD2.F32 R219, -RZ, R101.H1_H1 ;  /* 0x30000065ffdb7230 */ /* 0x000fe20000004100 */
[----:B------:R-:W-:Y:S02]  /*10e0*/  FFMA.FTZ R228, R96, R99, R230 ;  /* 0x0000006360e47223 */ /* 0x000fe400000100e6 */
[----:B------:R-:W-:Y:S02]  /*10f0*/  FADD.FTZ R104, -R212, R104 ;  /* 0x00000068d4687221 */ /* 0x000fe40000010100 */
[----:B------:R-:W-:-:S02]  /*1100*/  FMUL.FTZ R217, R211, R217 ;  /* 0x000000d9d3d97220 */ /* 0x000fc40000410000 */
[----:B------:R-:W-:Y:S02]  /*1110*/  FADD.FTZ R22, R100, R22 ;  /* 0x0000001664167221 */ /* 0x000fe40000010000 */
[-C--:B------:R-:W-:Y:S02]  /*1120*/  FFMA.FTZ R142, R98, R100.reuse, R142 ;  /* 0x00000064628e7223 */ /* 0x080fe4000001008e */
[----:B------:R-:W-:Y:S02]  /*1130*/  FMUL.FTZ R100, R184, R100 ;  /* 0x00000064b8647220 */ /* 0x000fe40000410000 */
[----:B------:R-:W-:Y:S01]  /*1140*/  FADD.FTZ R229, R229, R218 ;  /* 0x000000dae5e57221 */ /* 0x000fe20000010000 */
[----:B------:R-:W-:Y:S01]  /*1150*/  HADD2.F32 R101, -RZ, R102.H0_H0 ;  /* 0x20000066ff657230 */ /* 0x000fe20000004100 */
[----:B------:R-:W-:Y:S02]  /*1160*/  FFMA.FTZ R231, R97, R218, R228 ;  /* 0x000000da61e77223 */ /* 0x000fe400000100e4 */
[----:B------:R-:W-:-:S02]  /*1170*/  FADD.FTZ R105, -R212, R105 ;  /* 0x00000069d4697221 */ /* 0x000fc40000010100 */
        /* <DEDUP_REMOVED lines=49> */
[----:B------:R-:W-:Y:S02]  /*1490*/  FADD.FTZ R17, R112, R17 ;  /* 0x0000001170117221 */ /* 0x000fe40000010000 */
[----:B------:R-:W-:-:S02]  /*14a0*/  FFMA.FTZ R137, R109, R112, R137 ;  /* 0x000000706d897223 */ /* 0x000fc40000010089 */
[----:B------:R-:W-:Y:S02]  /*14b0*/  FADD.FTZ R229, R228, R221 ;  /* 0x000000dde4e57221 */ /* 0x000fe40000010000 */
[----:B------:R-:W-:Y:S02]  /*14c0*/  FMUL.FTZ R112, R191, R112 ;  /* 0x00000070bf707220 */ /* 0x000fe40000410000 */
[----:B------:R-:W-:Y:S01]  /*14d0*/  FFMA.FTZ R228, R108, R221, R230 ;  /* 0x000000dd6ce47223 */ /* 0x000fe200000100e6 */
[----:B------:R-:W-:Y:S01]  /*14e0*/  HADD2.F32 R113, -RZ, R113.H1_H1 ;  /* 0x30000071ff717230 */ /* 0x000fe20000004100 */
        /* <DEDUP_REMOVED lines=8> */
[----:B------:R-:W-:Y:S01]  /*1570*/  HADD2.F32 R223, -RZ, R114.H0_H0 ;  /* 0x20000072ffdf7230 */ /* 0x000fe20000004100 */
        /* <DEDUP_REMOVED lines=8> */
[----:B------:R-:W-:Y:S01]  /*1600*/  HADD2.F32 R114, -RZ, R114.H1_H1 ;  /* 0x30000072ff727230 */ /* 0x000fe20000004100 */
        /* <DEDUP_REMOVED lines=8> */
[----:B------:R-:W-:Y:S01]  /*1690*/  HADD2.F32 R224, -RZ, R115.H0_H0 ;  /* 0x20000073ffe07230 */ /* 0x000fe20000004100 */
        /* <DEDUP_REMOVED lines=8> */
[----:B------:R-:W-:Y:S01]  /*1720*/  HADD2.F32 R115, -RZ, R115.H1_H1 ;  /* 0x30000073ff737230 */ /* 0x000fe20000004100 */
        /* <DEDUP_REMOVED lines=12> */
[----:B------:R-:W-:Y:S01]  /*17f0*/  HADD2.F32 R212, -RZ, R128.H0_H0 ;  /* 0x20000080ffd47230 */ /* 0x000fe20000004100 */
[----:B------:R-:W-:-:S02]  /*1800*/  FADD.FTZ R11, R115, R11 ;  /* 0x0000000b730b7221 */ /* 0x000fc40000010000 */
[-C--:B------:R-:W-:Y:S02]  /*1810*/  FFMA.FTZ R39, R119, R115.reuse, R39 ;  /* 0x0000007377277223 */ /* 0x080fe40000010027 */
[C---:B------:R-:W-:Y:S02]  /*1820*/  FMUL.FTZ R120, R211.reuse, R120 ;  /* 0x00000078d3787220 */ /* 0x040fe40000410000 */
[----:B------:R-:W-:Y:S02]  /*1830*/  FMUL.FTZ R230, R211, R126 ;  /* 0x0000007ed3e67220 */ /* 0x000fe40000410000 */
[----:B------:R-:W-:Y:S02]  /*1840*/  FMUL.FTZ R115, R197, R115 ;  /* 0x00000073c5737220 */ /* 0x000fe40000410000 */
[----:B------:R-:W-:Y:S02]  /*1850*/  FADD.FTZ R124, R125, R224 ;  /* 0x000000e07d7c7221 */ /* 0x000fe40000010000 */
[----:B------:R-:W-:Y:S01]  /*1860*/  FFMA.FTZ R126, R118, R224, R233 ;  /* 0x000000e0767e7223 */ /* 0x000fe200000100e9 */
[----:B------:R-:W-:Y:S01]  /*1870*/  HADD2.F32 R128, -RZ, R128.H1_H1 ;  /* 0x30000080ff807230 */ /* 0x000fe20000004100 */
[----:B------:R-:W-:-:S02]  /*1880*/  FADD.FTZ R8, R212, R8 ;  /* 0x00000008d4087221 */ /* 0x000fc40000010000 */
[-C--:B------:R-:W-:Y:S02]  /*1890*/  FFMA.FTZ R36, R120, R212.reuse, R36 ;  /* 0x000000d478247223 */ /* 0x080fe40000010024 */
[----:B------:R-:W-:Y:S02]  /*18a0*/  FMUL.FTZ R212, R198, R212 ;  /* 0x000000d4c6d47220 */ /* 0x000fe40000410000 */
[----:B------:R-:W-:Y:S02]  /*18b0*/  FADD.FTZ R125, R124, R115 ;  /* 0x000000737c7d7221 */ /* 0x000fe40000010000 */
[----:B------:R-:W-:Y:S01]  /*18c0*/  FFMA.FTZ R233, R119, R115, R126 ;  /* 0x0000007377e97223 */ /* 0x000fe2000001007e */
[----:B------:R-:W-:Y:S01]  /*18d0*/  HADD2.F32 R225, -RZ, R129.H0_H0 ;  /* 0x20000081ffe17230 */ /* 0x000fe20000004100 */
[C---:B------:R-:W-:Y:S02]  /*18e0*/  FMUL.FTZ R122, R211.reuse, R122 ;  /* 0x0000007ad37a7220 */ /* 0x040fe40000410000 */
[----:B------:R-:W-:-:S02]  /*18f0*/  FMUL.FTZ R121, R211, R121 ;  /* 0x00000079d3797220 */ /* 0x000fc40000410000 */
        /* <DEDUP_REMOVED lines=9> */
[--C-:B------:R-:W-:Y:S01]  /*1990*/  HADD2.F32 R226, -RZ, R130.reuse.H0_H0 ;  /* 0x20000082ffe27230 */ /* 0x100fe20000004100 */
        /* <DEDUP_REMOVED lines=10> */
[----:B------:R-:W-:Y:S02]  /*1a40*/  FADD.FTZ R125, R125, R232 ;  /* 0x000000e87d7d7221 */ /* 0x000fe40000010000 */
[----:B------:R-:W-:Y:S01]  /*1a50*/  FFMA.FTZ R129, R123, R232, R126 ;  /* 0x000000e87b817223 */ /* 0x000fe2000001007e */
[----:B------:R-:W-:Y:S01]  /*1a60*/  HADD2.F32 R227, -RZ, R131.H0_H0 ;  /* 0x20000083ffe37230 */ /* 0x000fe20000004100 */
[----:B------:R-:W-:-:S02]  /*1a70*/  FADD.FTZ R5, R130, R5 ;  /* 0x0000000582057221 */ /* 0x000fc40000010000 */
[-C--:B------:R-:W-:Y:S02]  /*1a80*/  FFMA.FTZ R33, R229, R130.reuse, R33 ;  /* 0x00000082e5217223 */ /* 0x080fe40000010021 */
[----:B------:R-:W-:Y:S02]  /*1a90*/  FMUL.FTZ R130, R203, R130 ;  /* 0x00000082cb827220 */ /* 0x000fe40000410000 */
[----:B------:R-:W-:Y:S02]  /*1aa0*/  FADD.FTZ R125, R125, R226 ;  /* 0x000000e27d7d7221 */ /* 0x000fe40000010000 */
[----:B------:R-:W-:Y:S01]  /*1ab0*/  FFMA.FTZ R129, R228, R226, R129 ;  /* 0x000000e2e4817223 */ /* 0x000fe20000010081 */
[----:B------:R-:W-:Y:S01]  /*1ac0*/  HADD2.F32 R131, -RZ, R131.H1_H1 ;  /* 0x30000083ff837230 */ /* 0x000fe20000004100 */
        /* <DEDUP_REMOVED lines=17> */
.L_x_1643:
        /* <DEDUP_REMOVED lines=18> */
.L_x_1644:
        /* <DEDUP_REMOVED lines=42> */
[----:B------:R-:W-:Y:S01]  /*1fa0*/  @P0 F2FP.PACK_AB R124, RZ, R124 ;  /* 0x0000007cff7c023e */ /* 0x000fe200000000ff */
        /* <DEDUP_REMOVED lines=193> */
[----:B------:R-:W-:Y:S01]  /*2bc0*/  @P0 F2FP.PACK_AB R126, RZ, R126 ;  /* 0x0000007eff7e023e */ /* 0x000fe200000000ff */
[----:B------:R-:W-:Y:S01]  /*2bd0*/  FADD.FTZ R224, R224, -R177 ;  /* 0x800000b1e0e07221 */ /* 0x000fe20000010000 */
[----:B------:R-:W-:Y:S01]  /*2be0*/  @P0 F2FP.PACK_AB R128, RZ, R128 ;  /* 0x00000080ff80023e */ /* 0x000fe200000000ff */
[----:B------:R-:W-:Y:S01]  /*2bf0*/  FADD.FTZ R212, R212, -R119 ;  /* 0x80000077d4d47221 */ /* 0x000fe20000010000 */
[----:B------:R-:W-:Y:S01]  /*2c00*/  @P0 F2FP.PACK_AB R178, RZ, R178 ;  /* 0x000000b2ffb2023e */ /* 0x000fe200000000ff */
[----:B------:R-:W-:Y:S01]  /*2c10*/  FMUL.FTZ R229, R211, R224 ;  /* 0x000000e0d3e57220 */ /* 0x000fe20000410000 */
[----:B------:R-:W-:Y:S01]  /*2c20*/  @P0 F2FP.PACK_AB R125, RZ, R125 ;  /* 0x0000007dff7d023e */ /* 0x000fe200000000ff */
[----:B------:R-:W-:Y:S01]  /*2c30*/  FADD.FTZ R228, R226, -R87 ;  /* 0x80000057e2e47221 */ /* 0x000fe20000010000 */
[----:B------:R-:W-:Y:S01]  /*2c40*/  SEL R87, R94, R79, P4 ;  /* 0x0000004f5e577207 */ /* 0x000fe20002000000 */
[----:B------:R-:W-:Y:S01]  /*2c50*/  @P1 FADD.FTZ R229, R62, R229 ;  /* 0x000000e53ee51221 */ /* 0x000fe20000010000 */
[----:B------:R-:W-:Y:S01]  /*2c60*/  SEL R94, R101, R78, P4 ;  /* 0x0000004e655e7207 */ /* 0x000fe20002000000 */
[----:B------:R-:W-:Y:S01]  /*2c70*/  FMUL.FTZ R226, R211, R84 ;  /* 0x00000054d3e27220 */ /* 0x000fe20000410000 */
[----:B------:R-:W-:Y:S01]  /*2c80*/  SEL R84, R88, R76, P4 ;  /* 0x0000004c58547207 */ /* 0x000fe20002000000 */
[----:B------:R-:W-:Y:S01]  /*2c90*/  FMUL.FTZ R227, R229, c[0x0][0x1e8] ;  /* 0x00007a00e5e37a20 */ /* 0x000fe20000410000 */
[----:B------:R-:W-:Y:S01]  /*2ca0*/  F2FP.PACK_AB R101, R179, R131 ;  /* 0x00000083b365723e */ /* 0x000fe200000000ff */
        /* <DEDUP_REMOVED lines=27> */
[----:B------:R-:W-:Y:S01]  /*2e60*/  F2FP.PACK_AB R100, R93, R89 ;  /* 0x000000595d64723e */ /* 0x000fe200000000ff */
        /* <DEDUP_REMOVED lines=36> */
[----:B------:R-:W-:Y:S02]  /*30b0*/  F2FP.PACK_AB R103, R95, R91 ;  /* 0x0000005b5f67723e */ /* 0x000fe400000000ff */
        /* <DEDUP_REMOVED lines=23> */
[----:B------:R-:W-:Y:S02]  /*3230*/  @P0 F2FP.PACK_AB R127, RZ, R127 ;  /* 0x0000007fff7f023e */ /* 0x000fe400000000ff */
[----:B------:R-:W-:Y:S02]  /*3240*/  @P0 F2FP.PACK_AB R176, RZ, R129 ;  /* 0x00000081ffb0023e */ /* 0x000fe400000000ff */
[----:B------:R-:W-:Y:S02]  /*3250*/  @P0 F2FP.PACK_AB R240, RZ, R240 ;  /* 0x000000f0fff0023e */ /* 0x000fe400000000ff */
[----:B------:R-:W-:Y:S02]  /*3260*/  @P0 PRMT R81, R126, 0x7610, R81 ;  /* 0x000076107e510816 */ /* 0x000fe40000000051 */
[----:B------:R-:W-:Y:S01]  /*3270*/  @P0 PRMT R82, R128, 0x7610, R82 ;  /* 0x0000761080520816 */ /* 0x000fe20000000052 */
[----:B------:R-:W-:Y:S01]  /*3280*/  @P0 IMAD.WIDE.U32 R128, R208, R173, c[0x0][0x250] ;  /* 0x00009400d0800625 */ /* 0x000fe200078e00ad */
[----:B------:R-:W-:-:S02]  /*3290*/  @P2 MOV R179, 0x20 ;  /* 0x0000002000b32802 */ /* 0x000fc40000000f00 */
[----:B------:R-:W-:Y:S02]  /*32a0*/  @P0 PRMT R83, R178, 0x7610, R83 ;  /* 0x00007610b2530816 */ /* 0x000fe40000000053 */
[----:B------:R-:W-:Y:S02]  /*32b0*/  F2FP.PACK_AB R102, R214, R213 ;  /* 0x000000d5d666723e */ /* 0x000fe400000000ff */
[----:B------:R-:W-:Y:S01]  /*32c0*/  @P0 PRMT R80, R80, 0x5410, R125 ;  /* 0x0000541050500816 */ /* 0x000fe2000000007d */
[----:B------:R-:W-:Y:S01]  /*32d0*/  IMAD.WIDE.U32 R124, R210, R173, c[0x0][0x248] ;  /* 0x00009200d27c7625 */ /* 0x000fe200078e00ad */
[----:B------:R-:W-:Y:S01]  /*32e0*/  @P0 PRMT R81, R81, 0x5410, R127 ;  /* 0x0000541051510816 */ /* 0x000fe2000000007f */
[----:B------:R0:W-:Y:S01]  /*32f0*/  STG.E.128 [R230.64], R100 ;  /* 0x00000064e6007986 */ /* 0x0001e2000c101d04 */
[----:B------:R-:W-:Y:S01]  /*3300*/  @P0 PRMT R82, R82, 0x5410, R176 ;  /* 0x0000541052520816 */ /* 0x000fe200000000b0 */
[----:B------:R-:W-:Y:S01]  /*3310*/  @P2 IMAD.WIDE.U32 R126, R210, R179, c[0x0][0x258] ;  /* 0x00009600d27e2625 */ /* 0x000fe200078e00b3 */
[----:B------:R-:W-:-:S02]  /*3320*/  @P0 PRMT R83, R83, 0x5410, R240 ;  /* 0x0000541053530816 */ /* 0x000fc400000000f0 */
[----:B------:R-:W-:Y:S02]  /*3330*/  @P0 F2FP.PACK_AB R104, RZ, R104 ;  /* 0x00000068ff68023e */ /* 0x000fe400000000ff */
[----:B------:R-:W-:Y:S01]  /*3340*/  @P0 F2FP.PACK_AB R174, RZ, R174 ;  /* 0x000000aeffae023e */ /* 0x000fe200000000ff */
[----:B------:R1:W-:Y:S01]  /*3350*/  @P0 STG.E.128 [R128.64], R80 ;  /* 0x0000005080000986 */ /* 0x0003e2000c101d04 */
[----:B------:R-:W-:Y:S02]  /*3360*/  @P0 F2FP.PACK_AB R217, RZ, R217 ;  /* 0x000000d9ffd9023e */ /* 0x000fe400000000ff */
[----:B------:R-:W-:Y:S01]  /*3370*/  @P0 F2FP.PACK_AB R222, RZ, R222 ;  /* 0x000000deffde023e */ /* 0x000fe200000000ff */
[----:B------:R2:W-:Y:S01]  /*3380*/  @P2 STG.E.128 [R126.64], R96 ;  /* 0x000000607e002986 */ /* 0x0005e2000c101d04 */
[----:B------:R-:W-:Y:S02]  /*3390*/  @P0 F2FP.PACK_AB R215, RZ, R215 ;  /* 0x000000d7ffd7023e */ /* 0x000fe400000000ff */
[----:B------:R-:W-:Y:S01]  /*33a0*/  @P0 F2FP.PACK_AB R216, RZ, R216 ;  /* 0x000000d8ffd8023e */ /* 0x000fe200000000ff */
[----:B------:R-:W-:Y:S01]  /*33b0*/  @P2 STG.E.128 [R126.64+0x10], R92 ;  /* 0x0000105c7e002986 */ /* 0x000fe2000c101d04 */
[----:B------:R-:W-:-:S02]  /*33c0*/  @P0 F2FP.PACK_AB R116, RZ, R116 ;  /* 0x00000074ff74023e */ /* 0x000fc400000000ff */
[----:B0-----:R-:W-:Y:S02]  /*33d0*/  F2FP.PACK_AB R103, R223, R242 ;  /* 0x000000f2df67723e */ /* 0x001fe400000000ff */
[----:B------:R-:W-:Y:S02]  /*33e0*/  F2FP.PACK_AB R102, R220, R239 ;  /* 0x000000efdc66723e */ /* 0x000fe400000000ff */
[----:B------:R-:W-:Y:S02]  /*33f0*/  F2FP.PACK_AB R101, R238, R237 ;  /* 0x000000edee65723e */ /* 0x000fe400000000ff */
[----:B------:R-:W-:Y:S02]  /*3400*/  F2FP.PACK_AB R100, R219, R218 ;  /* 0x000000dadb64723e */ /* 0x000fe400000000ff */
[----:B------:R-:W-:Y:S02]  /*3410*/  @P0 F2FP.PACK_AB R221, RZ, R221 ;  /* 0x000000ddffdd023e */ /* 0x000fe400000000ff */
        /* <DEDUP_REMOVED lines=12> */
[----:B------:R-:W-:Y:S01]  /*34e0*/  @P0 F2FP.PACK_AB R105, RZ, R105 ;  /* 0x00000069ff69023e */ /* 0x000fe200000000ff */
[----:B0-----:R-:W-:Y:S01]  /*34f0*/  @P0 IMAD.WIDE.U32 R100, R210, R173, c[0x0][0x250] ;  /* 0x00009400d2640625 */ /* 0x001fe200078e00ad */
[----:B------:R-:W-:Y:S02]  /*3500*/  @P0 F2FP.PACK_AB R107, RZ, R107 ;  /* 0x0000006bff6b023e */ /* 0x000fe400000000ff */
[----:B------:R-:W-:Y:S02]  /*3510*/  @P0 F2FP.PACK_AB R109, RZ, R109 ;  /* 0x0000006dff6d023e */ /* 0x000fe400000000ff */
[----:B------:R-:W-:Y:S01]  /*3520*/  @P0 F2FP.PACK_AB R227, RZ, R227 ;  /* 0x000000e3ffe3023e */ /* 0x000fe200000000ff */
[----:B------:R0:W-:Y:S01]  /*3530*/  @P0 STG.E.128 [R100.64], R80 ;  /* 0x0000005064000986 */ /* 0x0001e2000c101d04 */
[----:B------:R-:W-:Y:S02]  /*3540*/  F2FP.PACK_AB R95, R228, R120 ;  /* 0x00000078e45f723e */ /* 0x000fe400000000ff */
[----:B------:R-:W-:Y:S01]  /*3550*/  F2FP.PACK_AB R94, R118, R175 ;  /* 0x000000af765e723e */ /* 0x000fe200000000ff */
[----:B------:R1:W-:Y:S01]  /*3560*/  @P2 STG.E.128 [R98.64], R88 ;  /* 0x0000005862002986 */ /* 0x0003e2000c101d04 */
[----:B------:R-:W-:-:S02]  /*3570*/  F2FP.PACK_AB R93, R112, R113 ;  /* 0x00000071705d723e */ /* 0x000fc400000000ff */
[----:B------:R-:W-:Y:S01]  /*3580*/  F2FP.PACK_AB R92, R110, R111 ;  /* 0x0000006f6e5c723e */ /* 0x000fe200000000ff */
[----:B------:R-:W-:Y:S01]  /*3590*/  @P2 STG.E.128 [R98.64+0x10], R84 ;  /* 0x0000105462002986 */ /* 0x000fe2000c101d04 */
[----:B------:R-:W-:Y:S02]  /*35a0*/  @P0 F2FP.PACK_AB R106, RZ, R106 ;  /* 0x0000006aff6a023e */ /* 0x000fe400000000ff */
[----:B------:R-:W-:Y:S01]  /*35b0*/  @P0 F2FP.PACK_AB R108, RZ, R108 ;  /* 0x0000006cff6c023e */ /* 0x000fe200000000ff */
[----:B------:R2:W-:Y:S01]  /*35c0*/  STG.E.128 [R96.64], R92 ;  /* 0x0000005c60007986 */ /* 0x0005e2000c101d04 */
[----:B------:R-:W-:Y:S02]  /*35d0*/  @P0 F2FP.PACK_AB R114, RZ, R114 ;  /* 0x00000072ff72023e */ /* 0x000fe400000000ff */
[----:B------:R-:W-:Y:S02]  /*35e0*/  @P0 F2FP.PACK_AB R225, RZ, R225 ;  /* 0x000000e1ffe1023e */ /* 0x000fe400000000ff */
[----:B------:R-:W-:-:S02]  /*35f0*/  @P0 FSEL R130, R130, RZ, P4 ;  /* 0x000000ff82820208 */ /* 0x000fc40002000000 */
[----:B0-----:R-:W-:Y:S02]  /*3600*/  @P0 PRMT R80, R105, 0x7610, R80 ;  /* 0x0000761069500816 */ /* 0x001fe40000000050 */
[----:B------:R-:W-:Y:S02]  /*3610*/  @P0 PRMT R81, R107, 0x7610, R81 ;  /* 0x000076106b510816 */ /* 0x000fe40000000051 */
[----:B------:R-:W-:Y:S02]  /*3620*/  @P0 PRMT R82, R109, 0x7610, R82 ;  /* 0x000076106d520816 */ /* 0x000fe40000000052 */
[----:B------:R-:W-:Y:S02]  /*3630*/  @P0 PRMT R83, R227, 0x7610, R83 ;  /* 0x00007610e3530816 */ /* 0x000fe40000000053 */
[----:B-1----:R-:W-:Y:S02]  /*3640*/  @P2 IADD3 R90, R208, 0x60, RZ ;  /* 0x00000060d05a2810 */ /* 0x002fe40007ffe0ff */
[----:B------:R-:W-:Y:S01]  /*3650*/  @P2 MOV R91, 0x20 ;  /* 0x00000020005b2802 */ /* 0x000fe20000000f00 */
[----:B--2---:R-:W-:Y:S01]  /*3660*/  @P0 IMAD.WIDE.U32 R92, R209, R173, c[0x0][0x250] ;  /* 0x00009400d15c0625 */ /* 0x004fe200078e00ad */
[----:B------:R-:W-:-:S02]  /*3670*/  @P0 PRMT R80, R80, 0x5410, R106 ;  /* 0x0000541050500816 */ /* 0x000fc4000000006a */
[----:B------:R-:W-:Y:S01]  /*3680*/  @P0 PRMT R81, R81, 0x5410, R108 ;  /* 0x0000541051510816 */ /* 0x000fe2000000006c */
[----:B------:R-:W-:Y:S01]  /*3690*/  FMUL.FTZ R94, R115, c[0x0][0x1e8] ;  /* 0x00007a00735e7a20 */ /* 0x000fe20000410000 */
[----:B------:R-:W-:Y:S01]  /*36a0*/  @P0 PRMT R82, R82, 0x5410, R114 ;  /* 0x0000541052520816 */ /* 0x000fe20000000072 */
[----:B------:R-:W-:Y:S01]  /*36b0*/  @P2 IMAD.WIDE.U32 R90, R90, R91, c[0x0][0x258] ;  /* 0x000096005a5a2625 */ /* 0x000fe200078e005b */
[----:B------:R-:W-:Y:S02]  /*36c0*/  @P0 PRMT R83, R83, 0x5410, R225 ;  /* 0x0000541053530816 */ /* 0x000fe400000000e1 */
[----:B------:R-:W-:Y:S02]  /*36d0*/  FSEL R87, R211, RZ, P1 ;  /* 0x000000ffd3577208 */ /* 0x000fe40000800000 */
[----:B------:R-:W-:Y:S01]  /*36e0*/  @P0 LOP3.LUT P1, RZ, R154, 0xff00, RZ, 0xc0, !PT ;  /* 0x0000ff009aff0812 */ /* 0x000fe2000782c0ff */
[----:B------:R-:W-:Y:S01]  /*36f0*/  @P0 STG.E.128 [R92.64], R80 ;  /* 0x000000505c000986 */ /* 0x000fe2000c101d04 */
[----:B------:R-:W-:-:S02]  /*3700*/  FSEL R89, R119, RZ, P3 ;  /* 0x000000ff77597208 */ /* 0x000fc40001800000 */
[----:B------:R-:W-:Y:S01]  /*3710*/  IADD3 R88, R131, 0x60, RZ ;  /* 0x0000006083587810 */ /* 0x000fe20007ffe0ff */
[----:B------:R-:W-:Y:S01]  /*3720*/  @P2 STG.E.128 [R90.64], R72 ;  /* 0x000000485a002986 */ /* 0x000fe2000c101d04 */
[----:B------:R-:W-:Y:S02]  /*3730*/  FSEL R85, R117, RZ, P5 ;  /* 0x000000ff75557208 */ /* 0x000fe40002800000 */
[----:B------:R-:W-:Y:S01]  /*3740*/  FSEL R84, R94, RZ, P6 ;  /* 0x000000ff5e547208 */ /* 0x000fe20003000000 */
[----:B------:R-:W-:Y:S01]  /*3750*/  @P2 STG.E.128 [R90.64+0x10], R76 ;  /* 0x0000104c5a002986 */ /* 0x000fe2000c101d04 */
[C---:B------:R-:W-:Y:S02]  /*3760*/  @P0 LOP3.LUT P3, RZ, R154.reuse, 0xff000000, RZ, 0xc0, !PT ;  /* 0xff0000009aff0812 */ /* 0x040fe4000786c0ff */
[----:B------:R-:W-:Y:S02]  /*3770*/  @P0 LOP3.LUT P2, RZ, R154, 0xff0000, RZ, 0xc0, !PT ;  /* 0x00ff00009aff0812 */ /* 0x000fe4000784c0ff */
[----:B------:R-:W-:-:S02]  /*3780*/  @P0 FSEL R94, R94, RZ, P1 ;  /* 0x000000ff5e5e0208 */ /* 0x000fc40000800000 */
[----:B------:R-:W-:Y:S02]  /*3790*/  @P0 LOP3.LUT P1, RZ, R155, 0xff, RZ, 0xc0, !PT ;  /* 0x000000ff9bff0812 */ /* 0x000fe4000782c0ff */
[----:B------:R-:W-:Y:S01]  /*37a0*/  F2FP.PACK_AB R86, R89, R224 ;  /* 0x000000e05956723e */ /* 0x000fe200000000ff */
[----:B------:R-:W-:Y:S01]  /*37b0*/  IMAD.WIDE.U32 R88, R173, R88, c[0x0][0x248] ;  /* 0x00009200ad587625 */ /* 0x000fe200078e0058 */
[----:B------:R-:W-:Y:S02]  /*37c0*/  F2FP.PACK_AB R87, R87, R172 ;  /* 0x000000ac5757723e */ /* 0x000fe400000000ff */
[----:B------:R-:W-:Y:S02]  /*37d0*/  F2FP.PACK_AB R85, R85, R212 ;  /* 0x000000d45555723e */ /* 0x000fe400000000ff */
[----:B------:R-:W-:Y:S02]  /*37e0*/  F2FP.PACK_AB R84, R84, R177 ;  /* 0x000000b15454723e */ /* 0x000fe400000000ff */
        /* <DEDUP_REMOVED lines=8> */
[----:B------:R-:W-:Y:S02]  /*3870*/  @P0 F2FP.PACK_AB R122, RZ, R122 ;  /* 0x0000007aff7a023e */ /* 0x000fe400000000ff */
[----:B------:R-:W-:Y:S02]  /*3880*/  @P0 F2FP.PACK_AB R130, RZ, R130 ;  /* 0x00000082ff82023e */ /* 0x000fe400000000ff */
[----:B------:R-:W-:Y:S02]  /*3890*/  @P0 F2FP.PACK_AB R121, RZ, R121 ;  /* 0x00000079ff79023e */ /* 0x000fe400000000ff */
[----:B------:R-:W-:Y:S02]  /*38a0*/  @P0 F2FP.PACK_AB R123, RZ, R123 ;  /* 0x0000007bff7b023e */ /* 0x000fe400000000ff */
[----:B0-----:R-:W-:Y:S02]  /*38b0*/  @P0 FSEL R84, R119, RZ, P2 ;  /* 0x000000ff77540208 */ /* 0x001fe40001000000 */
[----:B------:R-:W-:-:S02]  /*38c0*/  @P0 FSEL R85, R211, RZ, P4 ;  /* 0x000000ffd3550208 */ /* 0x000fc40002000000 */
[----:B------:R-:W-:Y:S02]  /*38d0*/  @P0 F2FP.PACK_AB R86, RZ, R84 ;  /* 0x00000054ff56023e */ /* 0x000fe400000000ff */
[----:B------:R-:W-:Y:S02]  /*38e0*/  @P0 PRMT R82, R122, 0x7610, R82 ;  /* 0x000076107a520816 */ /* 0x000fe40000000052 */
[----:B------:R-:W-:Y:S02]  /*38f0*/  @P0 IADD3 R84, R208, 0x60, RZ ;  /* 0x00000060d0540810 */ /* 0x000fe40007ffe0ff */
[----:B------:R-:W-:Y:S02]  /*3900*/  @P0 F2FP.PACK_AB R94, RZ, R94 ;  /* 0x0000005eff5e023e */ /* 0x000fe400000000ff */
[----:B------:R-:W-:Y:S02]  /*3910*/  @P0 F2FP.PACK_AB R95, RZ, R95 ;  /* 0x0000005fff5f023e */ /* 0x000fe400000000ff */
[----:B------:R-:W-:Y:S01]  /*3920*/  @P0 F2FP.PACK_AB R87, RZ, R85 ;  /* 0x00000055ff57023e */ /* 0x000fe200000000ff */
        /* <DEDUP_REMOVED lines=14> */
.L_x_1641:
[----:B------:R-:W-:Y:S05]  /*3a10*/  BSYNC B1 ;  /* 0x0000000000017941 */ /* 0x000fea0003800000 */
.L_x_1638:
        /* <DEDUP_REMOVED lines=38> */
.L_x_1637:
[----:B------:R-:W-:Y:S05]  /*3c80*/  BSYNC B0 ;  /* 0x0000000000007941 */ /* 0x000fea0003800000 */
.L_x_1635:
        /* <DEDUP_REMOVED lines=180> */
.L_x_1639:
[----:B------:R-:W-:Y:S01]  /*47d0*/  HFMA2.MMA R128, -RZ, RZ, 0, 5.9604644775390625e-08 ;  /* 0x00000001ff807435 */ /* 0x000fe200000001ff */
[----:B------:R-:W-:-:S02]  /*47e0*/  MOV R127, R131 ;  /* 0x00000083007f7202 */ /* 0x000fc40000000f00 */
[----:B------:R-:W-:Y:S02]  /*47f0*/  MOV R235, 0x1f ;  /* 0x0000001f00eb7802 */ /* 0x000fe40000000f00 */
[----:B------:R-:W-:Y:S02]  /*4800*/  MOV R238, 0xffffffff ;  /* 0xffffffff00ee7802 */ /* 0x000fe40000000f00 */
[----:B------:R-:W-:Y:S02]  /*4810*/  MOV R124, 0x4830 ;  /* 0x00004830007c7802 */ /* 0x000fe40000000f00 */
[----:B-----5:R-:W-:Y:S05]  /*4820*/  CALL.REL.NOINC `($__internal_83_$__cuda_sm70_shflsync_bfly_p) ;  /* 0x0000046000007944 */ /* 0x020fea0003c00000 */
[----:B-1----:R-:W-:Y:S01]  /*4830*/  MOV R126, R127 ;  /* 0x0000007f007e7202 */ /* 0x002fe20000000f00 */
[----:B0-----:R-:W-:Y:S05]  /*4840*/  BRA `(.L_x_1643) ;  /* 0xffffd39000007947 */ /* 0x001fea000383ffff */
.L_x_1640:
[----:B------:R-:W-:Y:S01]  /*4850*/  HFMA2.MMA R128, -RZ, RZ, 0, 5.9604644775390625e-08 ;  /* 0x00000001ff807435 */ /* 0x000fe200000001ff */
[----:B------:R-:W-:Y:S02]  /*4860*/  MOV R127, R129 ;  /* 0x00000081007f7202 */ /* 0x000fe40000000f00 */
[----:B------:R-:W-:Y:S02]  /*4870*/  MOV R235, 0x1f ;  /* 0x0000001f00eb7802 */ /* 0x000fe40000000f00 */
[----:B------:R-:W-:-:S02]  /*4880*/  MOV R238, 0xffffffff ;  /* 0xffffffff00ee7802 */ /* 0x000fc40000000f00 */
[----:B------:R-:W-:Y:S02]  /*4890*/  MOV R124, 0x48b0 ;  /* 0x000048b0007c7802 */ /* 0x000fe40000000f00 */
[----:B01---5:R-:W-:Y:S05]  /*48a0*/  CALL.REL.NOINC `($__internal_83_$__cuda_sm70_shflsync_bfly_p) ;  /* 0x000003e000007944 */ /* 0x023fea0003c00000 */
[----:B------:R-:W-:Y:S01]  /*48b0*/  FADD.FTZ R131, R131, R126 ;  /* 0x0000007e83837221 */ /* 0x000fe20000010000 */
[----:B0-----:R-:W-:Y:S01]  /*48c0*/  HFMA2.MMA R128, -RZ, RZ, 0, 1.1920928955078125e-07 ;  /* 0x00000002ff807435 */ /* 0x001fe200000001ff */
[----:B-1----:R-:W-:Y:S01]  /*48d0*/  FADD.FTZ R236, R129, R127 ;  /* 0x0000007f81ec7221 */ /* 0x002fe20000010000 */
[----:B------:R-:W-:Y:S02]  /*48e0*/  MOV R235, 0x1f ;  /* 0x0000001f00eb7802 */ /* 0x000fe40000000f00 */
[----:B------:R-:W-:Y:S02]  /*48f0*/  MOV R238, 0xffffffff ;  /* 0xffffffff00ee7802 */ /* 0x000fe40000000f00 */
[----:B------:R-:W-:Y:S02]  /*4900*/  MOV R127, R131 ;  /* 0x00000083007f7202 */ /* 0x000fe40000000f00 */
[----:B------:R-:W-:Y:S02]  /*4910*/  MOV R124, 0x4930 ;  /* 0x00004930007c7802 */ /* 0x000fe40000000f00 */
[----:B------:R-:W-:Y:S05]  /*4920*/  CALL.REL.NOINC `($__internal_83_$__cuda_sm70_shflsync_bfly_p) ;  /* 0x0000036000007944 */ /* 0x000fea0003c00000 */
[----:B0-----:R-:W-:Y:S01]  /*4930*/  HFMA2.MMA R128, -RZ, RZ, 0, 1.1920928955078125e-07 ;  /* 0x00000002ff807435 */ /* 0x001fe200000001ff */
[----:B-1----:R-:W-:-:S02]  /*4940*/  MOV R126, R127 ;  /* 0x0000007f007e7202 */ /* 0x002fc40000000f00 */
[----:B------:R-:W-:Y:S02]  /*4950*/  MOV R127, R236 ;  /* 0x000000ec007f7202 */ /* 0x000fe40000000f00 */
[----:B------:R-:W-:Y:S02]  /*4960*/  MOV R235, 0x1f ;  /* 0x0000001f00eb7802 */ /* 0x000fe40000000f00 */
[----:B------:R-:W-:Y:S02]  /*4970*/  MOV R238, 0xffffffff ;  /* 0xffffffff00ee7802 */ /* 0x000fe40000000f00 */
[----:B------:R-:W-:Y:S02]  /*4980*/  MOV R124, 0x49a0 ;  /* 0x000049a0007c7802 */ /* 0x000fe40000000f00 */
[----:B------:R-:W-:Y:S05]  /*4990*/  CALL.REL.NOINC `($__internal_83_$__cuda_sm70_shflsync_bfly_p) ;  /* 0x000002f000007944 */ /* 0x000fea0003c00000 */
[----:B------:R-:W-:Y:S01]  /*49a0*/  FADD.FTZ R131, R126, R131 ;  /* 0x000000837e837221 */ /* 0x000fe20000010000 */
[----:B0-----:R-:W-:Y:S01]  /*49b0*/  HFMA2.MMA R128, -RZ, RZ, 0, 2.384185791015625e-07 ;  /* 0x00000004ff807435 */ /* 0x001fe200000001ff */
[----:B-1----:R-:W-:Y:S01]  /*49c0*/  FADD.FTZ R236, R236, R127 ;  /* 0x0000007fecec7221 */ /* 0x002fe20000010000 */
[----:B------:R-:W-:Y:S02]  /*49d0*/  MOV R235, 0x1f ;  /* 0x0000001f00eb7802 */ /* 0x000fe40000000f00 */
[----:B------:R-:W-:-:S02]  /*49e0*/  MOV R238, 0xffffffff ;  /* 0xffffffff00ee7802 */ /* 0x000fc40000000f00 */
[----:B------:R-:W-:Y:S02]  /*49f0*/  MOV R127, R131 ;  /* 0x00000083007f7202 */ /* 0x000fe40000000f00 */
[----:B------:R-:W-:Y:S02]  /*4a00*/  MOV R124, 0x4a20 ;  /* 0x00004a20007c7802 */ /* 0x000fe40000000f00 */
[----:B------:R-:W-:Y:S05]  /*4a10*/  CALL.REL.NOINC `($__internal_83_$__cuda_sm70_shflsync_bfly_p) ;  /* 0x0000027000007944 */ /* 0x000fea0003c00000 */
[----:B0-----:R-:W-:Y:S01]  /*4a20*/  HFMA2.MMA R128, -RZ, RZ, 0, 2.384185791015625e-07 ;  /* 0x00000004ff807435 */ /* 0x001fe200000001ff */
[----:B-1----:R-:W-:Y:S02]  /*4a30*/  MOV R126, R127 ;  /* 0x0000007f007e7202 */ /* 0x002fe40000000f00 */
[----:B------:R-:W-:Y:S02]  /*4a40*/  MOV R127, R236 ;  /* 0x000000ec007f7202 */ /* 0x000fe40000000f00 */
[----:B------:R-:W-:Y:S02]  /*4a50*/  MOV R235, 0x1f ;  /* 0x0000001f00eb7802 */ /* 0x000fe40000000f00 */
[----:B------:R-:W-:Y:S02]  /*4a60*/  MOV R238, 0xffffffff ;  /* 0xffffffff00ee7802 */ /* 0x000fe40000000f00 */
[----:B------:R-:W-:-:S02]  /*4a70*/  MOV R124, 0x4a90 ;  /* 0x00004a90007c7802 */ /* 0x000fc40000000f00 */
[----:B------:R-:W-:Y:S05]  /*4a80*/  CALL.REL.NOINC `($__internal_83_$__cuda_sm70_shflsync_bfly_p) ;  /* 0x0000020000007944 */ /* 0x000fea0003c00000 */
[----:B------:R-:W-:Y:S01]  /*4a90*/  FADD.FTZ R129, R126, R131 ;  /* 0x000000837e817221 */ /* 0x000fe20000010000 */
[----:B0-----:R-:W-:Y:S01]  /*4aa0*/  HFMA2.MMA R128, -RZ, RZ, 0, 4.76837158203125e-07 ;  /* 0x00000008ff807435 */ /* 0x001fe200000001ff */
[----:B-1----:R-:W-:Y:S01]  /*4ab0*/  FADD.FTZ R236, R236, R127 ;  /* 0x0000007fecec7221 */ /* 0x002fe20000010000 */
[----:B------:R-:W-:-:S02]  /*4ac0*/  MOV R235, 0x1f ;  /* 0x0000001f00eb7802 */ /* 0x000fc40000000f00 */
[----:B------:R-:W-:Y:S02]  /*4ad0*/  MOV R238, 0xffffffff ;  /* 0xffffffff00ee7802 */ /* 0x000fe40000000f00 */
[----:B------:R-:W-:Y:S02]  /*4ae0*/  MOV R127, R129 ;  /* 0x00000081007f7202 */ /* 0x000fe40000000f00 */
[----:B------:R-:W-:Y:S02]  /*4af0*/  MOV R124, 0x4b10 ;  /* 0x00004b10007c7802 */ /* 0x000fe40000000f00 */
[----:B------:R-:W-:Y:S05]  /*4b00*/  CALL.REL.NOINC `($__internal_83_$__cuda_sm70_shflsync_bfly_p) ;  /* 0x0000018000007944 */ /* 0x000fea0003c00000 */
[----:B0-----:R-:W-:Y:S01]  /*4b10*/  HFMA2.MMA R128, -RZ, RZ, 0, 4.76837158203125e-07 ;  /* 0x00000008ff807435 */ /* 0x001fe200000001ff */
[----:B-1----:R-:W-:Y:S02]  /*4b20*/  MOV R126, R127 ;  /* 0x0000007f007e7202 */ /* 0x002fe40000000f00 */
[----:B------:R-:W-:Y:S02]  /*4b30*/  MOV R127, R236 ;  /* 0x000000ec007f7202 */ /* 0x000fe40000000f00 */
[----:B------:R-:W-:Y:S02]  /*4b40*/  MOV R235, 0x1f ;  /* 0x0000001f00eb7802 */ /* 0x000fe40000000f00 */
[----:B------:R-:W-:-:S02]  /*4b50*/  MOV R238, 0xffffffff ;  /* 0xffffffff00ee7802 */ /* 0x000fc40000000f00 */
[----:B------:R-:W-:Y:S02]  /*4b60*/  MOV R124, 0x4b80 ;  /* 0x00004b80007c7802 */ /* 0x000fe40000000f00 */
[----:B------:R-:W-:Y:S05]  /*4b70*/  CALL.REL.NOINC `($__internal_83_$__cuda_sm70_shflsync_bfly_p) ;  /* 0x0000011000007944 */ /* 0x000fea0003c00000 */
[----:B------:R-:W-:Y:S01]  /*4b80*/  FADD.FTZ R129, R126, R129 ;  /* 0x000000817e817221 */ /* 0x000fe20000010000 */
[----:B0-----:R-:W-:Y:S01]  /*4b90*/  HFMA2.MMA R128, -RZ, RZ, 0, 9.5367431640625e-07 ;  /* 0x00000010ff807435 */ /* 0x001fe200000001ff */
[----:B-1----:R-:W-:Y:S01]  /*4ba0*/  FADD.FTZ R131, R236, R127 ;  /* 0x0000007fec837221 */ /* 0x002fe20000010000 */
[----:B------:R-:W-:Y:S02]  /*4bb0*/  MOV R235, 0x1f ;  /* 0x0000001f00eb7802 */ /* 0x000fe40000000f00 */
[----:B------:R-:W-:Y:S02]  /*4bc0*/  MOV R238, 0xffffffff ;  /* 0xffffffff00ee7802 */ /* 0x000fe40000000f00 */
[----:B------:R-:W-:Y:S02]  /*4bd0*/  MOV R127, R129 ;  /* 0x00000081007f7202 */ /* 0x000fe40000000f00 */
[----:B------:R-:W-:Y:S02]  /*4be0*/  MOV R124, 0x4c00 ;  /* 0x00004c00007c7802 */ /* 0x000fe40000000f00 */
[----:B------:R-:W-:Y:S05]  /*4bf0*/  CALL.REL.NOINC `($__internal_83_$__cuda_sm70_shflsync_bfly_p) ;  /* 0x0000009000007944 */ /* 0x000fea0003c00000 */
[----:B0-----:R-:W-:Y:S01]  /*4c00*/  HFMA2.MMA R128, -RZ, RZ, 0, 9.5367431640625e-07 ;  /* 0x00000010ff807435 */ /* 0x001fe200000001ff */
[----:B-1----:R-:W-:-:S02]  /*4c10*/  MOV R236, R127 ;  /* 0x0000007f00ec7202 */ /* 0x002fc40000000f00 */
[----:B------:R-:W-:Y:S02]  /*4c20*/  MOV R127, R131 ;  /* 0x00000083007f7202 */ /* 0x000fe40000000f00 */
[----:B------:R-:W-:Y:S02]  /*4c30*/  MOV R235, 0x1f ;  /* 0x0000001f00eb7802 */ /* 0x000fe40000000f00 */
[----:B------:R-:W-:Y:S02]  /*4c40*/  MOV R238, 0xffffffff ;  /* 0xffffffff00ee7802 */ /* 0x000fe40000000f00 */
[----:B------:R-:W-:Y:S02]  /*4c50*/  MOV R124, 0x4c70 ;  /* 0x00004c70007c7802 */ /* 0x000fe40000000f00 */
[----:B------:R-:W-:Y:S05]  /*4c60*/  CALL.REL.NOINC `($__internal_83_$__cuda_sm70_shflsync_bfly_p) ;  /* 0x0000002000007944 */ /* 0x000fea0003c00000 */
[----:B-1----:R-:W-:Y:S01]  /*4c70*/  MOV R124, R127 ;  /* 0x0000007f007c7202 */ /* 0x002fe20000000f00 */
[----:B0-----:R-:W-:Y:S05]  /*4c80*/  BRA `(.L_x_1644) ;  /* 0xffffd07000007947 */ /* 0x001fea000383ffff */
        .weak           $__internal_83_$__cuda_sm70_shflsync_bfly_p
        .type           $__internal_83_$__cuda_sm70_shflsync_bfly_p,@function
        .size           $__internal_83_$__cuda_sm70_shflsync_bfly_p,(.L_x_2621 - $__internal_83_$__cuda_sm70_shflsync_bfly_p)
$__internal_83_$__cuda_sm70_shflsync_bfly_p:
[----:B------:R-:W-:Y:S01]  /*4c90*/  HFMA2.MMA R125, -RZ, RZ, 0, 0 ;  /* 0x00000000ff7d7435 */ /* 0x000fe200000001ff */
[----:B------:R-:W-:Y:S04]  /*4ca0*/  WARPSYNC R238 ;  /* 0x000000ee00007348 */ /* 0x000fe80003800000 */
[----:B------:R0:W1:Y:S01]  /*4cb0*/  SHFL.BFLY PT, R127, R127, R128, R235 ;  /* 0x0c0000807f7f7389 */ /* 0x00006200000e00eb */
[----:B------:R-:W-:Y:S05]  /*4cc0*/  RET.REL.NODEC R124 `(_ZN10layer_norm31ln_parallel_residual_bwd_kernelINS_13Kernel_traitsI6__halfS2_fS2_fjLj1024ELj1ELj4ELj1ELj16ENS_18Kernel_traits_baseILj1024ES2_S2_fS2_fjLj128EEEEELb1ELb1ELb1EEEvNS_9BwdParamsE) ;  /* 0xffffb3307c007950 */ /* 0x000fea0003c3ffff */
.L_x_1645:
        /* <DEDUP_REMOVED lines=11> */
.L_x_2621:


//--------------------- .text._ZN10layer_norm31ln_parallel_residual_bwd_kernelINS_13Kernel_traitsIf6__halffS2_fjLj1024ELj1ELj4ELj1ELj16ENS_18Kernel_traits_baseILj1024EfS2_fS2_fjLj128EEEEELb0ELb0ELb0EEEvNS_9BwdParamsE --------------------------
	.section	.text._ZN10layer_norm31ln_parallel_residual_bwd_kernelINS_13Kernel_traitsIf6__halffS2_fjLj1024ELj1ELj4ELj1ELj16ENS_18Kernel_traits_baseILj1024EfS2_fS2_fjLj128EEEEELb0ELb0ELb0EEEvNS_9BwdParamsE,"ax",@progbits
	.sectioninfo	@"SHI_REGISTERS=255"
	.align	128
        .global         _ZN10layer_norm31ln_parallel_residual_bwd_kernelINS_13Kernel_traitsIf6__halffS2_fjLj1024ELj1ELj4ELj1ELj16ENS_18Kernel_traits_baseILj1024EfS2_fS2_fjLj128EEEEELb0ELb0ELb0EEEvNS_9BwdParamsE
        .type           _ZN10layer_norm31ln_parallel_residual_bwd_kernelINS_13Kernel_traitsIf6__halffS2_fjLj1024ELj1ELj4ELj1ELj16ENS_18Kernel_traits_baseILj1024EfS2_fS2_fjLj128EEEEELb0ELb0ELb0EEEvNS_9BwdParamsE,@function
        .size           _ZN10layer_norm31ln_parallel_residual_bwd_kernelINS_13Kernel_traitsIf6__halffS2_fjLj1024ELj1ELj4ELj1ELj16ENS_18Kernel_traits_baseILj1024EfS2_fS2_fjLj128EEEEELb0ELb0ELb0EEEvNS_9BwdParamsE,(.L_x_2622 - _ZN10layer_norm31ln_parallel_residual_bwd_kernelINS_13Kernel_traitsIf6__halffS2_fjLj1024ELj1ELj4ELj1ELj16ENS_18Kernel_traits_baseILj1024EfS2_fS2_fjLj128EEEEELb0ELb0ELb0EEEvNS_9BwdParamsE)
        .other          _ZN10layer_norm31ln_parallel_residual_bwd_kernelINS_13Kernel_traitsIf6__halffS2_fjLj1024ELj1ELj4ELj1ELj16ENS_18Kernel_traits_baseILj1024EfS2_fS2_fjLj128EEEEELb0ELb0ELb0EEEvNS_9BwdParamsE,@"STO_CUDA_ENTRY STV_DEFAULT"
_ZN10layer_norm31ln_parallel_residual_bwd_kernelINS_13Kernel_traitsIf6__halffS2_fjLj1024ELj1ELj4ELj1ELj16ENS_18Kernel_traits_baseILj1024EfS2_fS2_fjLj128EEEEELb0ELb0ELb0EEEvNS_9BwdParamsE:
.text._ZN10layer_norm31ln_parallel_residual_bwd_kernelINS_13Kernel_traitsIf6__halffS2_fjLj1024ELj1ELj4ELj1ELj16ENS_18Kernel_traits_baseILj1024EfS2_fS2_fjLj128EEEEELb0ELb0ELb0EEEvNS_9BwdParamsE:
        /* <DEDUP_REMOVED lines=172> */
.L_x_1666:
        /* <DEDUP_REMOVED lines=23> */
[----:B------:R0:W4:Y:S01]  /*0c30*/  LDG.E.128 R196, [R200.64] ;  /* 0x00000004c8c47981 */ /* 0x000122000c1e1d00 */
[----:B------:R-:W-:-:S03]  /*0c40*/  ISETP.NE.U32.AND P0, PT, RZ, c[0x0][0x218], PT ;  /* 0x00008600ff007a0c */ /* 0x000fc60003f05070 */
[----:B------:R-:W2:Y:S04]  /*0c50*/  LDG.E.128 R204, [R204.64] ;  /* 0x00000004cccc7981 */ /* 0x000ea8000c1e1d00 */
[----:B------:R-:W2:Y:S04]  /*0c60*/  LDG.E.128 R208, [R208.64] ;  /* 0x00000004d0d07981 */ /* 0x000ea8000c1e1d00 */
[----:B0-----:R-:W2:Y:S01]  /*0c70*/  LDG.E.128 R200, [R200.64+0x10] ;  /* 0x00001004c8c87981 */ /* 0x001ea2000c1e1d00 */
[----:B------:R-:W-:-:S03]  /*0c80*/  ISETP.NE.AND.EX P0, PT, RZ, c[0x0][0x21c], PT, P0 ;  /* 0x00008700ff007a0c */ /* 0x000fc60003f05300 */
[----:B------:R-:W3:Y:S04]  /*0c90*/  LDL R231, [R1+0x104] ;  /* 0x0001040001e77983 */ /* 0x000ee80000100800 */
[----:B------:R-:W3:Y:S04]  /*0ca0*/  LDL R219, [R1+0x114] ;  /* 0x0001140001db7983 */ /* 0x000ee80000100800 */
[----:B------:R-:W3:Y:S02]  /*0cb0*/  LDL R218, [R1+0x108] ;  /* 0x0001080001da7983 */ /* 0x000ee40000100800 */
[----:B------:R-:W-:-:S02]  /*0cc0*/  @P0 LEA R212, P1, R3, c[0x0][0x218], 0x5 ;  /* 0x0000860003d40a11 */ /* 0x000fc400078228ff */
[----:B------:R-:W3:Y:S02]  /*0cd0*/  LDL R216, [R1+0x118] ;  /* 0x0001180001d87983 */ /* 0x000ee40000100800 */
[----:B------:R-:W-:Y:S01]  /*0ce0*/  @P0 LEA.HI.X R213, R3, c[0x0][0x21c], RZ, 0x5, P1 ;  /* 0x0000870003d50a11 */ /* 0x000fe200008f2cff */
[----:B------:R-:W0:Y:S01]  /*0cf0*/  LDC.U8 R240, c[0x0][0x1f0] ;  /* 0x00007c00fff07b82 */ /* 0x000e220000000000 */
        /* <DEDUP_REMOVED lines=8> */
[----:B-----5:R-:W-:-:S03]  /*0d80*/  FSEL R212, R11, RZ, !P0 ;  /* 0x000000ff0bd47208 */ /* 0x020fc60004000000 */
[----:B------:R-:W3:Y:S02]  /*0d90*/  LDL R240, [R1+0xe4] ;  /* 0x0000e40001f07983 */ /* 0x000ee40000100800 */
[--C-:B----4-:R-:W-:Y:S02]  /*0da0*/  FADD.FTZ R15, R199, -R212.reuse ;  /* 0x800000d4c70f7221 */ /* 0x110fe40000010000 */
[--C-:B------:R-:W-:Y:S02]  /*0db0*/  FADD.FTZ R196, R196, -R212.reuse ;  /* 0x800000d4c4c47221 */ /* 0x100fe40000010000 */
[--C-:B------:R-:W-:Y:S02]  /*0dc0*/  FADD.FTZ R197, R197, -R212.reuse ;  /* 0x800000d4c5c57221 */ /* 0x100fe40000010000 */
[----:B------:R-:W-:Y:S02]  /*0dd0*/  FADD.FTZ R198, R198, -R212 ;  /* 0x800000d4c6c67221 */ /* 0x000fe40000010000 */
[C---:B--2---:R-:W-:Y:S01]  /*0de0*/  FADD.FTZ R199, -R212.reuse, R200 ;  /* 0x000000c8d4c77221 */ /* 0x044fe20000010100 */
[----:B------:R-:W-:Y:S01]  /*0df0*/  HADD2.F32 R200, -RZ, R204.H0_H0 ;  /* 0x200000ccffc87230 */ /* 0x000fe20000004100 */
[----:B------:R-:W-:-:S02]  /*0e00*/  FADD.FTZ R201, -R212, R201 ;  /* 0x000000c9d4c97221 */ /* 0x000fc40000010100 */
[C---:B------:R-:W-:Y:S02]  /*0e10*/  FADD.FTZ R202, -R212.reuse, R202 ;  /* 0x000000cad4ca7221 */ /* 0x040fe40000010100 */
[----:B------:R-:W-:Y:S01]  /*0e20*/  FADD.FTZ R203, -R212, R203 ;  /* 0x000000cbd4cb7221 */ /* 0x000fe20000010100 */
[----:B------:R-:W-:Y:S01]  /*0e30*/  HADD2.F32 R212, -RZ, R208.H0_H0 ;  /* 0x200000d0ffd47230 */ /* 0x000fe20000004100 */
[----:B------:R-:W-:Y:S02]  /*0e40*/  FMUL.FTZ R217, R2, R196 ;  /* 0x000000c402d97220 */ /* 0x000fe40000410000 */
[----:B------:R-:W-:-:S04]  /*0e50*/  FMUL.FTZ R196, R237, R200 ;  /* 0x000000c8edc47220 */ /* 0x000fc80000410000 */
[----:B---3--:R-:W-:Y:S01]  /*0e60*/  FFMA.FTZ R237, R232, R212, R196 ;  /* 0x000000d4e8ed7223 */ /* 0x008fe200000100c4 */
[----:B------:R-:W-:Y:S01]  /*0e70*/  HADD2.F32 R196, -RZ, R204.H1_H1 ;  /* 0x300000ccffc47230 */ /* 0x000fe20000004100 */
[----:B------:R-:W-:Y:S02]  /*0e80*/  FMUL.FTZ R232, R2, R197 ;  /* 0x000000c502e87220 */ /* 0x000fe40000410000 */
[----:B------:R-:W-:Y:S02]  /*0e90*/  FADD.FTZ R124, R124, R200 ;  /* 0x000000c87c7c7221 */ /* 0x000fe40000010000 */
[----:B------:R-:W-:Y:S01]  /*0ea0*/  FFMA.FTZ R96, R217, R200, R96 ;  /* 0x000000c8d9607223 */ /* 0x000fe20000010060 */
[----:B------:R-:W-:Y:S01]  /*0eb0*/  HADD2.F32 R200, -RZ, R208.H1_H1 ;  /* 0x300000d0ffc87230 */ /* 0x000fe20000004100 */
[----:B------:R-:W-:Y:S02]  /*0ec0*/  FMUL.FTZ R197, R231, R196 ;  /* 0x000000c4e7c57220 */ /* 0x000fe40000410000 */
[----:B------:R-:W-:-:S02]  /*0ed0*/  FADD.FTZ R125, R125, R196 ;  /* 0x000000c47d7d7221 */ /* 0x000fc40000010000 */
[----:B------:R-:W-:Y:S01]  /*0ee0*/  FFMA.FTZ R97, R232, R196, R97 ;  /* 0x000000c4e8617223 */ /* 0x000fe20000010061 */
[----:B------:R-:W-:Y:S01]  /*0ef0*/  HADD2.F32 R196, -RZ, R205.H0_H0 ;  /* 0x200000cdffc47230 */ /* 0x000fe20000004100 */
[----:B------:R-:W-:Y:S01]  /*0f00*/  FFMA.FTZ R219, R219, R200, R197 ;  /* 0x000000c8dbdb7223 */ /* 0x000fe200000100c5 */
[----:B------:R-:W-:Y:S01]  /*0f10*/  HADD2.F32 R197, -RZ, R209.H0_H0 ;  /* 0x200000d1ffc57230 */ /* 0x000fe20000004100 */
[----:B------:R-:W-:Y:S02]  /*0f20*/  FMUL.FTZ R231, R2, R198 ;  /* 0x000000c602e77220 */ /* 0x000fe40000410000 */
[-C--:B------:R-:W-:Y:S02]  /*0f30*/  FMUL.FTZ R198, R218, R196.reuse ;  /* 0x000000c4dac67220 */ /* 0x080fe40000410000 */
[----:B------:R-:W-:Y:S02]  /*0f40*/  FADD.FTZ R126, R126, R196 ;  /* 0x000000c47e7e7221 */ /* 0x000fe40000010000 */
[----:B------:R-:W-:Y:S01]  /*0f50*/  FFMA.FTZ R98, R231, R196, R98 ;  /* 0x000000c4e7627223 */ /* 0x000fe20000010062 */
[----:B------:R-:W-:Y:S01]  /*0f60*/  HADD2.F32 R196, -RZ, R205.H1_H1 ;  /* 0x300000cdffc47230 */ /* 0x000fe20000004100 */
[----:B------:R-:W-:Y:S01]  /*0f70*/  FFMA.FTZ R218, R216, R197, R198 ;  /* 0x000000c5d8da7223 */ /* 0x000fe200000100c6 */
[----:B------:R-:W-:Y:S01]  /*0f80*/  STL [R1+0x2c], R219 ;  /* 0x00002cdb01007387 */ /* 0x000fe20000100800 */
[----:B------:R-:W-:-:S02]  /*0f90*/  FMUL.FTZ R216, R2, R15 ;  /* 0x0000000f02d87220 */ /* 0x000fc40000410000 */
[----:B------:R-:W-:Y:S01]  /*0fa0*/  FMUL.FTZ R15, R213, R196 ;  /* 0x000000c4d50f7220 */ /* 0x000fe20000410000 */
[----:B------:R0:W-:Y:S01]  /*0fb0*/  STL [R1+0x28], R218 ;  /* 0x000028da01007387 */ /* 0x0001e20000100800 */
[----:B------:R-:W-:-:S03]  /*0fc0*/  FADD.FTZ R66, R66, R197 ;  /* 0x000000c542427221 */ /* 0x000fc60000010000 */
[----:B------:R-:W2:Y:S01]  /*0fd0*/  LDL R213, [R1+0xe8] ;  /* 0x0000e80001d57983 */ /* 0x000ea20000100800 */
[----:B------:R-:W-:Y:S01]  /*0fe0*/  FFMA.FTZ R34, R231, R197, R34 ;  /* 0x000000c5e7227223 */ /* 0x000fe20000010022 */
[----:B------:R-:W-:Y:S02]  /*0ff0*/  HADD2.F32 R197, -RZ, R209.H1_H1 ;  /* 0x300000d1ffc57230 */ /* 0x000fe40000004100 */
[----:B------:R-:W3:Y:S04]  /*1000*/  LDL R209, [R1+0xf8] ;  /* 0x0000f80001d17983 */ /* 0x000ee80000100800 */
[----:B------:R-:W4:Y:S04]  /*1010*/  LDL R208, [R1+0xec] ;  /* 0x0000ec0001d07983 */ /* 0x000f280000100800 */
[----:B------:R-:W4:Y:S01]  /*1020*/  LDL R205, [R1+0xfc] ;  /* 0x0000fc0001cd7983 */ /* 0x000f220000100800 */
[----:B------:R-:W-:Y:S01]  /*1030*/  FFMA.FTZ R204, R215, R197, R15 ;  /* 0x000000c5d7cc7223 */ /* 0x000fe2000001000f */
[----:B------:R-:W-:Y:S01]  /*1040*/  HADD2.F32 R15, -RZ, R206.H0_H0 ;  /* 0x200000ceff0f7230 */ /* 0x000fe20000004100 */
[----:B------:R-:W-:-:S02]  /*1050*/  FADD.FTZ R127, R127, R196 ;  /* 0x000000c47f7f7221 */ /* 0x000fc40000010000 */
[C---:B------:R-:W-:Y:S01]  /*1060*/  FFMA.FTZ R99, R216.reuse, R196, R99 ;  /* 0x000000c4d8637223 */ /* 0x040fe20000010063 */
[----:B------:R-:W-:Y:S01]  /*1070*/  HADD2.F32 R196, -RZ, R210.H0_H0 ;  /* 0x200000d2ffc47230 */ /* 0x000fe20000004100 */
        /* <DEDUP_REMOVED lines=9> */
[----:B------:R-:W-:Y:S01]  /*1110*/  HADD2.F32 R196, -RZ, R206.H1_H1 ;  /* 0x300000ceffc47230 */ /* 0x000fe20000004100 */
[----:B------:R-:W-:Y:S02]  /*1120*/  FADD.FTZ R128, R128, R15 ;  /* 0x0000000f80807221 */ /* 0x000fe40000010000 */
[----:B------:R-:W-:-:S02]  /*1130*/  FFMA.FTZ R100, R215, R15, R100 ;  /* 0x0000000fd7647223 */ /* 0x000fc40000010064 */
[----:B------:R-:W-:Y:S01]  /*1140*/  FMUL.FTZ R15, R2, R201 ;  /* 0x000000c9020f7220 */ /* 0x000fe20000410000 */
[----:B------:R-:W-:Y:S01]  /*1150*/  HADD2.F32 R197, -RZ, R210.H1_H1 ;  /* 0x300000d2ffc57230 */ /* 0x000fe20000004100 */
[-C--:B------:R-:W-:Y:S02]  /*1160*/  FMUL.FTZ R198, R240, R196.reuse ;  /* 0x000000c4f0c67220 */ /* 0x080fe40000410000 */
[----:B------:R-:W-:Y:S02]  /*1170*/  FADD.FTZ R129, R129, R196 ;  /* 0x000000c481817221 */ /* 0x000fe40000010000 */
[----:B------:R-:W-:Y:S01]  /*1180*/  FFMA.FTZ R101, R15, R196, R101 ;  /* 0x000000c40f657223 */ /* 0x000fe20000010065 */
[----:B------:R-:W-:Y:S01]  /*1190*/  HADD2.F32 R196, -RZ, R207.H0_H0 ;  /* 0x200000cfffc47230 */ /* 0x000fe20000004100 */
[----:B------:R-:W-:Y:S02]  /*11a0*/  FADD.FTZ R64, R64, R212 ;  /* 0x000000d440407221 */ /* 0x000fe40000010000 */
[----:B------:R-:W-:-:S02]  /*11b0*/  FFMA.FTZ R32, R217, R212, R32 ;  /* 0x000000d4d9207223 */ /* 0x000fc40000010020 */
[----:B------:R-:W-:Y:S02]  /*11c0*/  FMUL.FTZ R212, R2, R202 ;  /* 0x000000ca02d47220 */ /* 0x000fe40000410000 */
[----:B------:R-:W-:Y:S02]  /*11d0*/  FADD.FTZ R69, R69, R197 ;  /* 0x000000c545457221 */ /* 0x000fe40000010000 */
[-C--:B------:R-:W-:Y:S02]  /*11e0*/  FFMA.FTZ R37, R15, R197.reuse, R37 ;  /* 0x000000c50f257223 */ /* 0x080fe40000010025 */
[----:B------:R-:W-:Y:S01]  /*11f0*/  FFMA.FTZ R248, R220, R197, R198 ;  /* 0x000000c5dcf87223 */ /* 0x000fe200000100c6 */
[----:B------:R-:W-:Y:S01]  /*1200*/  HADD2.F32 R197, -RZ, R211.H0_H0 ;  /* 0x200000d3ffc57230 */ /* 0x000fe20000004100 */
[----:B------:R-:W-:Y:S02]  /*1210*/  FADD.FTZ R130, R130, R196 ;  /* 0x000000c482827221 */ /* 0x000fe40000010000 */
[----:B------:R-:W-:-:S02]  /*1220*/  FFMA.FTZ R102, R212, R196, R102 ;  /* 0x000000c4d4667223 */ /* 0x000fc40000010066 */
[----:B------:R-:W-:Y:S02]  /*1230*/  FADD.FTZ R70, R70, R197 ;  /* 0x000000c546467221 */ /* 0x000fe40000010000 */
[----:B------:R-:W-:Y:S01]  /*1240*/  FFMA.FTZ R38, R212, R197, R38 ;  /* 0x000000c5d4267223 */ /* 0x000fe20000010026 */
[----:B------:R1:W-:Y:S04]  /*1250*/  STL [R1+0xc], R204 ;  /* 0x00000ccc01007387 */ /* 0x0003e80000100800 */
[----:B------:R1:W-:Y:S01]  /*1260*/  STL [R1+0x8], R200 ;  /* 0x000008c801007387 */ /* 0x0003e20000100800 */
[----:B--2---:R-:W-:Y:S01]  /*1270*/  FMUL.FTZ R198, R213, R196 ;  /* 0x000000c4d5c67220 */ /* 0x004fe20000410000 */
[----:B------:R-:W-:Y:S01]  /*1280*/  HADD2.F32 R196, -RZ, R207.H1_H1 ;  /* 0x300000cfffc47230 */ /* 0x000fe20000004100 */
[----:B------:R-:W-:-:S02]  /*1290*/  FMUL.FTZ R213, R2, R203 ;  /* 0x000000cb02d57220 */ /* 0x000fc40000410000 */
[----:B---3--:R-:W-:Y:S01]  /*12a0*/  FFMA.FTZ R247, R209, R197, R198 ;  /* 0x000000c5d1f77223 */ /* 0x008fe200000100c6 */
[----:B------:R-:W-:Y:S01]  /*12b0*/  HADD2.F32 R197, -RZ, R211.H1_H1 ;  /* 0x300000d3ffc57230 */ /* 0x000fe20000004100 */
[----:B----4-:R-:W-:-:S04]  /*12c0*/  FMUL.FTZ R198, R208, R196 ;  /* 0x000000c4d0c67220 */ /* 0x010fc80000410000 */
[----:B------:R-:W-:Y:S02]  /*12d0*/  FADD.FTZ R71, R71, R197 ;  /* 0x000000c547477221 */ /* 0x000fe40000010000 */
        /* <DEDUP_REMOVED lines=21> */
.L_x_1649:
[----:B-1----:R-:W-:Y:S05]  /*1430*/  BSYNC B1 ;  /* 0x0000000000017941 */ /* 0x002fea0003800000 */
.L_x_1648:
        /* <DEDUP_REMOVED lines=11> */
[----:B------:R-:W-:Y:S01]  /*14f0*/  ISETP.NE.U32.AND P0, PT, RZ, c[0x0][0x218], PT ;  /* 0x00008600ff007a0c */ /* 0x000fe20003f05070 */
[----:B------:R-:W-:Y:S02]  /*1500*/  IMAD.WIDE.U32 R12, R218, R12, c[0x0][0x210] ;  /* 0x00008400da0c7625 */ /* 0x000fe400078e000c */
[----:B------:R0:W3:Y:S01]  /*1510*/  LDG.E.128 R200, [R4.64] ;  /* 0x0000000404c87981 */ /* 0x0000e2000c1e1d00 */
[----:B------:R-:W-:-:S03]  /*1520*/  ISETP.NE.AND.EX P0, PT, RZ, c[0x0][0x21c], PT, P0 ;  /* 0x00008700ff007a0c */ /* 0x000fc60003f05300 */
[----:B------:R-:W3:Y:S04]  /*1530*/  LDL R246, [R1+0xd8] ;  /* 0x0000d80001f67983 */ /* 0x000ee80000100800 */
[----:B-1----:R1:W3:Y:S04]  /*1540*/  LDG.E.128 R196, [R12.64] ;  /* 0x000000040cc47981 */ /* 0x0022e8000c1e1d00 */
[----:B------:R-:W3:Y:S02]  /*1550*/  LDL R245, [R1+0xcc] ;  /* 0x0000cc0001f57983 */ /* 0x000ee40000100800 */
[----:B0-----:R-:W-:-:S04]  /*1560*/  @P0 LEA R4, P1, R218, c[0x0][0x218], 0x5 ;  /* 0x00008600da040a11 */ /* 0x001fc800078228ff */
[----:B------:R-:W-:-:S05]  /*1570*/  @P0 LEA.HI.X R5, R218, c[0x0][0x21c], RZ, 0x5, P1 ;  /* 0x00008700da050a11 */ /* 0x000fca00008f2cff */
[----:B------:R0:W5:Y:S04]  /*1580*/  @P0 LDG.E.128 R164, [R4.64] ;  /* 0x0000000404a40981 */ /* 0x000168000c1e1d00 */
[----:B------:R0:W5:Y:S01]  /*1590*/  @P0 LDG.E.128 R168, [R4.64+0x10] ;  /* 0x0000100404a80981 */ /* 0x000162000c1e1d00 */
[----:B------:R-:W-:-:S03]  /*15a0*/  ISETP.NE.AND P0, PT, R239, RZ, PT ;  /* 0x000000ffef00720c */ /* 0x000fc60003f05270 */
[----:B------:R-:W3:Y:S01]  /*15b0*/  LDL R239, [R1+0xdc] ;  /* 0x0000dc0001ef7983 */ /* 0x000ee20000100800 */
[----:B0----5:R-:W-:-:S05]  /*15c0*/  FSEL R4, R11, RZ, !P0 ;  /* 0x000000ff0b047208 */ /* 0x021fca0004000000 */
[C---:B----4-:R-:W-:Y:S02]  /*15d0*/  FADD.FTZ R14, -R4.reuse, R207 ;  /* 0x000000cf040e7221 */ /* 0x050fe40000010100 */
[C---:B--2---:R-:W-:Y:S02]  /*15e0*/  FADD.FTZ R207, -R4.reuse, R210 ;  /* 0x000000d204cf7221 */ /* 0x044fe40000010100 */
[----:B------:R-:W2:Y:S01]  /*15f0*/  LDL R210, [R1+0xc0] ;  /* 0x0000c00001d27983 */ /* 0x000ea20000100800 */
[C---:B-1----:R-:W-:Y:S02]  /*1600*/  FADD.FTZ R12, -R4.reuse, R205 ;  /* 0x000000cd040c7221 */ /* 0x042fe40000010100 */
[C---:B------:R-:W-:Y:S02]  /*1610*/  FADD.FTZ R205, -R4.reuse, R209 ;  /* 0x000000d104cd7221 */ /* 0x040fe40000010100 */
[----:B------:R-:W4:Y:S01]  /*1620*/  LDL R209, [R1+0xc4] ;  /* 0x0000c40001d17983 */ /* 0x000f220000100800 */
[----:B------:R-:W-:-:S02]  /*1630*/  FADD.FTZ R5, -R4, R204 ;  /* 0x000000cc04057221 */ /* 0x000fc40000010100 */
[C---:B------:R-:W-:Y:S02]  /*1640*/  FADD.FTZ R204, -R4.reuse, R208 ;  /* 0x000000d004cc7221 */ /* 0x040fe40000010100 */
[----:B------:R-:W4:Y:S01]  /*1650*/  LDL R208, [R1+0xc8] ;  /* 0x0000c80001d07983 */ /* 0x000f220000100800 */
[C---:B------:R-:W-:Y:S02]  /*1660*/  FADD.FTZ R13, -R4.reuse, R206 ;  /* 0x000000ce040d7221 */ /* 0x040fe40000010100 */
[----:B------:R-:W-:Y:S01]  /*1670*/  FADD.FTZ R211, -R4, R211 ;  /* 0x000000d304d37221 */ /* 0x000fe20000010100 */
[----:B---3--:R-:W-:Y:S01]  /*1680*/  HADD2.F32 R4, -RZ, R196.H0_H0 ;  /* 0x200000c4ff047230 */ /* 0x008fe20000004100 */
[----:B------:R-:W-:Y:S01]  /*1690*/  FMUL.FTZ R230, R2, R5 ;  /* 0x0000000502e67220 */ /* 0x000fe20000410000 */
[----:B------:R-:W-:-:S03]  /*16a0*/  HADD2.F32 R206, -RZ, R200.H0_H0 ;  /* 0x200000c8ffce7230 */ /* 0x000fc60000004100 */
[----:B------:R-:W-:Y:S02]  /*16b0*/  FADD.FTZ R132, R132, R4 ;  /* 0x0000000484847221 */ /* 0x000fe40000010000 */
[----:B------:R-:W-:Y:S02]  /*16c0*/  FFMA.FTZ R104, R230, R4, R104 ;  /* 0x00000004e6687223 */ /* 0x000fe40000010068 */
[----:B------:R-:W-:Y:S02]  /*16d0*/  FADD.FTZ R72, R72, R206 ;  /* 0x000000ce48487221 */ /* 0x000fe40000010000 */
[----:B------:R-:W-:Y:S02]  /*16e0*/  FFMA.FTZ R40, R230, R206, R40 ;  /* 0x000000cee6287223 */ /* 0x000fe40000010028 */
[----:B--2---:R-:W-:Y:S01]  /*16f0*/  FMUL.FTZ R5, R210, R4 ;  /* 0x00000004d2057220 */ /* 0x004fe20000410000 */
[----:B------:R-:W-:-:S03]  /*1700*/  HADD2.F32 R4, -RZ, R196.H1_H1 ;  /* 0x300000c4ff047230 */ /* 0x000fc60000004100 */
[----:B------:R-:W-:Y:S02]  /*1710*/  FFMA.FTZ R210, R228, R206, R5 ;  /* 0x000000cee4d27223 */ /* 0x000fe40000010005 */
[----:B------:R-:W-:Y:S01]  /*1720*/  FMUL.FTZ R228, R2, R12 ;  /* 0x0000000c02e47220 */ /* 0x000fe20000410000 */
[----:B------:R-:W-:Y:S01]  /*1730*/  HADD2.F32 R5, -RZ, R200.H1_H1 ;  /* 0x300000c8ff057230 */ /* 0x000fe20000004100 */
[-C--:B----4-:R-:W-:Y:S02]  /*1740*/  FMUL.FTZ R12, R209, R4.reuse ;  /* 0x00000004d10c7220 */ /* 0x090fe40000410000 */
[----:B------:R-:W-:Y:S02]  /*1750*/  FADD.FTZ R133, R133, R4 ;  /* 0x0000000485857221 */ /* 0x000fe40000010000 */
[----:B------:R-:W-:Y:S01]  /*1760*/  FFMA.FTZ R105, R228, R4, R105 ;  /* 0x00000004e4697223 */ /* 0x000fe20000010069 */
[----:B------:R-:W-:Y:S01]  /*1770*/  HADD2.F32 R4, -RZ, R197.H0_H0 ;  /* 0x200000c5ff047230 */ /* 0x000fe20000004100 */
[----:B------:R-:W-:-:S02]  /*1780*/  FADD.FTZ R73, R73, R5 ;  /* 0x0000000549497221 */ /* 0x000fc40000010000 */
[-C--:B------:R-:W-:Y:S02]  /*1790*/  FFMA.FTZ R41, R228, R5.reuse, R41 ;  /* 0x00000005e4297223 */ /* 0x080fe40000010029 */
[----:B------:R-:W-:Y:S01]  /*17a0*/  FFMA.FTZ R209, R225, R5, R12 ;  /* 0x00000005e1d17223 */ /* 0x000fe2000001000c */
[----:B------:R-:W-:Y:S01]  /*17b0*/  HADD2.F32 R5, -RZ, R201.H0_H0 ;  /* 0x200000c9ff057230 */ /* 0x000fe20000004100 */
[----:B------:R-:W-:Y:S02]  /*17c0*/  FMUL.FTZ R12, R208, R4 ;  /* 0x00000004d00c7220 */ /* 0x000fe40000410000 */
[----:B------:R-:W-:Y:S02]  /*17d0*/  FMUL.FTZ R225, R2, R13 ;  /* 0x0000000d02e17220 */ /* 0x000fe40000410000 */
[----:B------:R-:W-:Y:S01]  /*17e0*/  FFMA.FTZ R208, R246, R5, R12 ;  /* 0x00000005f6d07223 */ /* 0x000fe2000001000c */
[----:B------:R0:W-:Y:S01]  /*17f0*/  STL [R1+0x38], R210 ;  /* 0x000038d201007387 */ /* 0x0001e20000100800 */
[----:B------:R-:W-:-:S02]  /*1800*/  FADD.FTZ R134, R134, R4 ;  /* 0x0000000486867221 */ /* 0x000fc40000010000 */
[----:B------:R-:W-:Y:S01]  /*1810*/  FFMA.FTZ R106, R225, R4, R106 ;  /* 0x00000004e16a7223 */ /* 0x000fe2000001006a */
[----:B------:R0:W-:Y:S01]  /*1820*/  STL [R1+0x24], R209 ;  /* 0x000024d101007387 */ /* 0x0001e20000100800 */
[----:B------:R-:W-:-:S03]  /*1830*/  FMUL.FTZ R4, R2, R14 ;  /* 0x0000000e02047220 */ /* 0x000fc60000410000 */
[----:B------:R0:W-:Y:S04]  /*1840*/  STL [R1+0x20], R208 ;  /* 0x000020d001007387 */ /* 0x0001e80000100800 */
[----:B------:R-:W2:Y:S01]  /*1850*/  LDL R14, [R1+0xa0] ;  /* 0x0000a000010e7983 */ /* 0x000ea20000100800 */
[----:B------:R-:W-:Y:S02]  /*1860*/  FADD.FTZ R74, R74, R5 ;  /* 0x000000054a4a7221 */ /* 0x000fe40000010000 */
[----:B------:R-:W-:Y:S01]  /*1870*/  FFMA.FTZ R42, R225, R5, R42 ;  /* 0x00000005e12a7223 */ /* 0x000fe2000001002a */
[----:B------:R-:W3:Y:S01]  /*1880*/  LDL R200, [R1+0xb0] ;  /* 0x0000b00001c87983 */ /* 0x000ee20000100800 */
[----:B------:R-:W-:Y:S02]  /*1890*/  HADD2.F32 R5, -RZ, R197.H1_H1 ;  /* 0x300000c5ff057230 */ /* 0x000fe40000004100 */
[----:B------:R-:W-:Y:S01]  /*18a0*/  HADD2.F32 R12, -RZ, R201.H1_H1 ;  /* 0x300000c9ff0c7230 */ /* 0x000fe20000004100 */
[----:B------:R-:W4:Y:S02]  /*18b0*/  LDL R196, [R1+0xa4] ;  /* 0x0000a40001c47983 */ /* 0x000f240000100800 */
[----:B------:R-:W-:-:S02]  /*18c0*/  FMUL.FTZ R13, R245, R5 ;  /* 0x00000005f50d7220 */ /* 0x000fc40000410000 */
[----:B------:R-:W4:Y:S02]  /*18d0*/  LDL R197, [R1+0xb4] ;  /* 0x0000b40001c57983 */ /* 0x000f240000100800 */
[----:B------:R-:W-:Y:S02]  /*18e0*/  FFMA.FTZ R201, R239, R12, R13 ;  /* 0x0000000cefc97223 */ /* 0x000fe4000001000d */
[----:B------:R-:W4:Y:S01]  /*18f0*/  LDL R245, [R1+0xb8] ;  /* 0x0000b80001f57983 */ /* 0x000f220000100800 */
[----:B------:R-:W-:Y:S02]  /*1900*/  FADD.FTZ R135, R135, R5 ;  /* 0x0000000587877221 */ /* 0x000fe40000010000 */
[----:B------:R-:W-:Y:S01]  /*1910*/  FFMA.FTZ R107, R4, R5, R107 ;  /* 0x00000005046b7223 */ /* 0x000fe2000001006b */
[----:B------:R-:W4:Y:S01]  /*1920*/  LDL R239, [R1+0xac] ;  /* 0x0000ac0001ef7983 */ /* 0x000f220000100800 */
[----:B------:R-:W-:-:S03]  /*1930*/  FMUL.FTZ R5, R2, R204 ;  /* 0x000000cc02057220 */ /* 0x000fc60000410000 */
[----:B------:R-:W4:Y:S04]  /*1940*/  LDL R206, [R1+0xbc] ;  /* 0x0000bc0001ce7983 */ /* 0x000f280000100800 */
[----:B------:R0:W-:Y:S04]  /*1950*/  STL [R1+0x4], R201 ;  /* 0x000004c901007387 */ /* 0x0001e80000100800 */
[----:B------:R-:W4:Y:S01]  /*1960*/  LDL R204, [R1+0xa8] ;  /* 0x0000a80001cc7983 */ /* 0x000f220000100800 */
[----:B------:R-:W-:Y:S02]  /*1970*/  FADD.FTZ R75, R75, R12 ;  /* 0x0000000c4b4b7221 */ /* 0x000fe40000010000 */
[----:B------:R-:W-:Y:S01]  /*1980*/  FFMA.FTZ R43, R4, R12, R43 ;  /* 0x0000000c042b7223 */ /* 0x000fe2000001002b */
[----:B------:R-:W-:-:S02]  /*1990*/  HADD2.F32 R12, -RZ, R198.H0_H0 ;  /* 0x200000c6ff0c7230 */ /* 0x000fc40000004100 */
[----:B------:R-:W-:-:S05]  /*19a0*/  HADD2.F32 R13, -RZ, R202.H0_H0 ;  /* 0x200000caff0d7230 */ /* 0x000fca0000004100 */
[----:B------:R-:W-:Y:S02]  /*19b0*/  FADD.FTZ R76, R76, R13 ;  /* 0x0000000d4c4c7221 */ /* 0x000fe40000010000 */
[C---:B------:R-:W-:Y:S02]  /*19c0*/  FFMA.FTZ R44, R5.reuse, R13, R44 ;  /* 0x0000000d052c7223 */ /* 0x040fe4000001002c */
[----:B------:R-:W-:Y:S02]  /*19d0*/  FADD.FTZ R136, R136, R12 ;  /* 0x0000000c88887221 */ /* 0x000fe40000010000 */
[-C--:B------:R-:W-:Y:S01]  /*19e0*/  FFMA.FTZ R108, R5, R12.reuse, R108 ;  /* 0x0000000c056c7223 */ /* 0x080fe2000001006c */
[----:B------:R-:W-:Y:S01]  /*19f0*/  IADD3 R218, R218, 0x20, RZ ;  /* 0x00000020dada7810 */ /* 0x000fe20007ffe0ff */
[----:B--2---:R-:W-:-:S04]  /*1a00*/  FMUL.FTZ R14, R14, R12 ;  /* 0x0000000c0e0e7220 */ /* 0x004fc80000410000 */
[----:B---3--:R-:W-:Y:S01]  /*1a10*/  FFMA.FTZ R200, R200, R13, R14 ;  /* 0x0000000dc8c87223 */ /* 0x008fe2000001000e */
[----:B------:R-:W-:Y:S02]  /*1a20*/  HADD2.F32 R13, -RZ, R198.H1_H1 ;  /* 0x300000c6ff0d7230 */ /* 0x000fe40000004100 */
[----:B------:R-:W-:-:S03]  /*1a30*/  HADD2.F32 R14, -RZ, R202.H1_H1 ;  /* 0x300000caff0e7230 */ /* 0x000fc60000004100 */
[----:B----4-:R-:W-:Y:S02]  /*1a40*/  FMUL.FTZ R196, R196, R13 ;  /* 0x0000000dc4c47220 */ /* 0x010fe40000410000 */
[----:B------:R-:W-:Y:S02]  /*1a50*/  FMUL.FTZ R12, R2, R205 ;  /* 0x000000cd020c7220 */ /* 0x000fe40000410000 */
[-C--:B------:R-:W-:Y:S01]  /*1a60*/  FFMA.FTZ R246, R197, R14.reuse, R196 ;  /* 0x0000000ec5f67223 */ /* 0x080fe200000100c4 */
[----:B------:R-:W-:Y:S01]  /*1a70*/  HADD2.F32 R197, -RZ, R199.H0_H0 ;  /* 0x200000c7ffc57230 */ /* 0x000fe20000004100 */
[----:B------:R-:W-:Y:S02]  /*1a80*/  FADD.FTZ R77, R77, R14 ;  /* 0x0000000e4d4d7221 */ /* 0x000fe40000010000 */
[C---:B------:R-:W-:Y:S01]  /*1a90*/  FFMA.FTZ R45, R12.reuse, R14, R45 ;  /* 0x0000000e0c2d7223 */ /* 0x040fe2000001002d */
[----:B------:R-:W-:Y:S01]  /*1aa0*/  HADD2.F32 R14, -RZ, R203.H0_H0 ;  /* 0x200000cbff0e7230 */ /* 0x000fe20000004100 */
[----:B------:R-:W-:Y:S01]  /*1ab0*/  FADD.FTZ R137, R137, R13 ;  /* 0x0000000d89897221 */ /* 0x000fe20000010000 */
[----:B------:R-:W-:Y:S01]  /*1ac0*/  HADD2.F32 R199, -RZ, R199.H1_H1 ;  /* 0x300000c7ffc77230 */ /* 0x000fe20000004100 */
[----:B------:R-:W-:-:S02]  /*1ad0*/  FFMA.FTZ R109, R12, R13, R109 ;  /* 0x0000000d0c6d7223 */ /* 0x000fc4000001006d */
[----:B------:R-:W-:Y:S02]  /*1ae0*/  FMUL.FTZ R13, R2, R207 ;  /* 0x000000cf020d7220 */ /* 0x000fe40000410000 */
[----:B------:R-:W-:Y:S02]  /*1af0*/  FADD.FTZ R78, R78, R14 ;  /* 0x0000000e4e4e7221 */ /* 0x000fe40000010000 */
[----:B------:R-:W-:Y:S02]  /*1b00*/  FMUL.FTZ R196, R204, R197 ;  /* 0x000000c5ccc47220 */ /* 0x000fe40000410000 */
[-C--:B------:R-:W-:Y:S02]  /*1b10*/  FFMA.FTZ R46, R13, R14.reuse, R46 ;  /* 0x0000000e0d2e7223 */ /* 0x080fe4000001002e */
[----:B------:R-:W-:Y:S01]  /*1b20*/  FFMA.FTZ R245, R245, R14, R196 ;  /* 0x0000000ef5f57223 */ /* 0x000fe200000100c4 */
[----:B------:R-:W-:Y:S01]  /*1b30*/  HADD2.F32 R196, -RZ, R203.H1_H1 ;  /* 0x300000cbffc47230 */ /* 0x000fe20000004100 */
[----:B------:R-:W-:-:S02]  /*1b40*/  FADD.FTZ R138, R138, R197 ;  /* 0x000000c58a8a7221 */ /* 0x000fc40000010000 */
[----:B------:R-:W-:Y:S02]  /*1b50*/  FFMA.FTZ R110, R13, R197, R110 ;  /* 0x000000c50d6e7223 */ /* 0x000fe4000001006e */
[----:B------:R-:W-:Y:S02]  /*1b60*/  FMUL.FTZ R14, R2, R211 ;  /* 0x000000d3020e7220 */ /* 0x000fe40000410000 */
[----:B------:R-:W-:Y:S02]  /*1b70*/  FMUL.FTZ R197, R239, R199 ;  /* 0x000000c7efc57220 */ /* 0x000fe40000410000 */
[----:B------:R-:W-:Y:S02]  /*1b80*/  FADD.FTZ R79, R79, R196 ;  /* 0x000000c44f4f7221 */ /* 0x000fe40000010000 */
[-C--:B------:R-:W-:Y:S02]  /*1b90*/  FFMA.FTZ R47, R14, R196.reuse, R47 ;  /* 0x000000c40e2f7223 */ /* 0x080fe4000001002f */
[----:B------:R-:W-:-:S02]  /*1ba0*/  FFMA.FTZ R239, R206, R196, R197 ;  /* 0x000000c4ceef7223 */ /* 0x000fc400000100c5 */
[----:B------:R-:W-:Y:S02]  /*1bb0*/  FADD.FTZ R196, R220, R210 ;  /* 0x000000d2dcc47221 */ /* 0x000fe40000010000 */
[----:B------:R-:W-:Y:S02]  /*1bc0*/  FFMA.FTZ R197, R230, R210, R219 ;  /* 0x000000d2e6c57223 */ /* 0x000fe400000100db */
[----:B------:R-:W-:Y:S02]  /*1bd0*/  FADD.FTZ R196, R196, R209 ;  /* 0x000000d1c4c47221 */ /* 0x000fe40000010000 */
[----:B------:R-:W-:Y:S01]  /*1be0*/  FFMA.FTZ R197, R228, R209, R197 ;  /* 0x000000d1e4c57223 */ /* 0x000fe200000100c5 */
[----:B------:R0:W-:Y:S01]  /*1bf0*/  STL [R1], R200 ;  /* 0x000000c801007387 */ /* 0x0001e20000100800 */
        /* <DEDUP_REMOVED lines=14> */
.L_x_1651:
[----:B0-----:R-:W-:Y:S05]  /*1ce0*/  BSYNC B1 ;  /* 0x0000000000017941 */ /* 0x001fea0003800000 */
.L_x_1650:
        /* <DEDUP_REMOVED lines=18> */
[----:B0-----:R-:W-:-:S02]  /*1e10*/  @P0 LEA R6, P1, R218, c[0x0][0x218], 0x5 ;  /* 0x00008600da060a11 */ /* 0x001fc400078228ff */
        /* <DEDUP_REMOVED lines=11> */
[C---:B------:R-:W-:Y:S02]  /*1ed0*/  FADD.FTZ R7, -R6.reuse, R204 ;  /* 0x000000cc06077221 */ /* 0x040fe40000010100 */
[C---:B------:R-:W-:Y:S02]  /*1ee0*/  FADD.FTZ R204, -R6.reuse, R208 ;  /* 0x000000d006cc7221 */ /* 0x040fe40000010100 */
[----:B------:R-:W4:Y:S01]  /*1ef0*/  LDL R208, [R1+0x84] ;  /* 0x0000840001d07983 */ /* 0x000f220000100800 */
[----:B------:R-:W-:-:S02]  /*1f00*/  FADD.FTZ R10, -R6, R207 ;  /* 0x000000cf060a7221 */ /* 0x000fc40000010100 */
[C---:B------:R-:W-:Y:S02]  /*1f10*/  FADD.FTZ R9, -R6.reuse, R206 ;  /* 0x000000ce06097221 */ /* 0x040fe40000010100 */
[C---:B------:R-:W-:Y:S02]  /*1f20*/  FADD.FTZ R207, -R6.reuse, R210 ;  /* 0x000000d206cf7221 */ /* 0x040fe40000010100 */
[----:B------:R-:W-:Y:S01]  /*1f30*/  FADD.FTZ R211, -R6, R211 ;  /* 0x000000d306d37221 */ /* 0x000fe20000010100 */
[----:B---3--:R-:W-:Y:S01]  /*1f40*/  HADD2.F32 R6, -RZ, R196.H0_H0 ;  /* 0x200000c4ff067230 */ /* 0x008fe20000004100 */
[----:B------:R-:W-:Y:S01]  /*1f50*/  FMUL.FTZ R229, R2, R7 ;  /* 0x0000000702e57220 */ /* 0x000fe20000410000 */
[----:B------:R-:W-:-:S03]  /*1f60*/  HADD2.F32 R206, -RZ, R200.H0_H0 ;  /* 0x200000c8ffce7230 */ /* 0x000fc60000004100 */
[----:B------:R-:W-:Y:S02]  /*1f70*/  FADD.FTZ R140, R140, R6 ;  /* 0x000000068c8c7221 */ /* 0x000fe40000010000 */
[C---:B------:R-:W-:Y:S02]  /*1f80*/  FFMA.FTZ R112, R229.reuse, R6, R112 ;  /* 0x00000006e5707223 */ /* 0x040fe40000010070 */
        /* <DEDUP_REMOVED lines=17> */
[----:B------:R-:W-:Y:S02]  /*20a0*/  FADD.FTZ R82, R82, R7 ;  /* 0x0000000752527221 */ /* 0x000fe40000010000 */
[----:B------:R-:W-:-:S02]  /*20b0*/  FFMA.FTZ R50, R223, R7, R50 ;  /* 0x00000007df327223 */ /* 0x000fc40000010032 */
[----:B------:R-:W-:Y:S01]  /*20c0*/  FFMA.FTZ R208, R251, R7, R8 ;  /* 0x00000007fbd07223 */ /* 0x000fe20000010008 */
[----:B------:R-:W-:Y:S01]  /*20d0*/  HADD2.F32 R7, -RZ, R197.H1_H1 ;  /* 0x300000c5ff077230 */ /* 0x000fe20000004100 */
[----:B------:R0:W-:Y:S04]  /*20e0*/  STL [R1+0x34], R210 ;  /* 0x000034d201007387 */ /* 0x0001e80000100800 */
[----:B------:R0:W-:Y:S01]  /*20f0*/  STL [R1+0x1c], R209 ;  /* 0x00001cd101007387 */ /* 0x0001e20000100800 */
[----:B------:R-:W-:-:S03]  /*2100*/  FMUL.FTZ R9, R243, R7 ;  /* 0x00000007f3097220 */ /* 0x000fc60000410000 */
[----:B------:R0:W-:Y:S04]  /*2110*/  STL [R1+0x18], R208 ;  /* 0x000018d001007387 */ /* 0x0001e80000100800 */
[----:B------:R-:W2:Y:S04]  /*2120*/  LDL R243, [R1+0x70] ;  /* 0x0000700001f37983 */ /* 0x000ea80000100800 */
[----:B------:R-:W3:Y:S01]  /*2130*/  LDL R196, [R1+0x64] ;  /* 0x0000640001c47983 */ /* 0x000ee20000100800 */
[----:B------:R-:W-:-:S03]  /*2140*/  HADD2.F32 R8, -RZ, R201.H1_H1 ;  /* 0x300000c9ff087230 */ /* 0x000fc60000004100 */
[----:B------:R-:W4:Y:S02]  /*2150*/  LDL R197, [R1+0x74] ;  /* 0x0000740001c57983 */ /* 0x000f240000100800 */
[----:B------:R-:W-:Y:S02]  /*2160*/  FFMA.FTZ R252, R238, R8, R9 ;  /* 0x00000008eefc7223 */ /* 0x000fe40000010009 */
[----:B------:R-:W4:Y:S04]  /*2170*/  LDL R238, [R1+0x68] ;  /* 0x0000680001ee7983 */ /* 0x000f280000100800 */
        /* <DEDUP_REMOVED lines=8> */
[----:B------:R-:W-:Y:S01]  /*2200*/  HADD2.F32 R8, -RZ, R198.H0_H0 ;  /* 0x200000c6ff087230 */ /* 0x000fe20000004100 */
[----:B------:R-:W-:Y:S01]  /*2210*/  FADD.FTZ R143, R143, R7 ;  /* 0x000000078f8f7221 */ /* 0x000fe20000010000 */
[----:B------:R-:W-:Y:S01]  /*2220*/  HADD2.F32 R9, -RZ, R202.H0_H0 ;  /* 0x200000caff097230 */ /* 0x000fe20000004100 */
[----:B------:R-:W-:-:S02]  /*2230*/  FFMA.FTZ R115, R6, R7, R115 ;  /* 0x0000000706737223 */ /* 0x000fc40000010073 */
[----:B------:R-:W-:Y:S02]  /*2240*/  FMUL.FTZ R7, R2, R204 ;  /* 0x000000cc02077220 */ /* 0x000fe40000410000 */
[-C--:B------:R-:W-:Y:S02]  /*2250*/  FMUL.FTZ R10, R244, R8.reuse ;  /* 0x00000008f40a7220 */ /* 0x080fe40000410000 */
[----:B------:R-:W-:Y:S02]  /*2260*/  FADD.FTZ R84, R84, R9 ;  /* 0x0000000954547221 */ /* 0x000fe40000010000 */
[C---:B------:R-:W-:Y:S02]  /*2270*/  FFMA.FTZ R52, R7.reuse, R9, R52 ;  /* 0x0000000907347223 */ /* 0x040fe40000010034 */
[----:B------:R-:W-:Y:S02]  /*2280*/  FADD.FTZ R144, R144, R8 ;  /* 0x0000000890907221 */ /* 0x000fe40000010000 */
[----:B------:R-:W-:-:S02]  /*2290*/  FFMA.FTZ R116, R7, R8, R116 ;  /* 0x0000000807747223 */ /* 0x000fc40000010074 */
[----:B------:R-:W-:Y:S01]  /*22a0*/  FMUL.FTZ R8, R2, R205 ;  /* 0x000000cd02087220 */ /* 0x000fe20000410000 */
[----:B------:R-:W-:Y:S01]  /*22b0*/  IADD3 R218, R218, 0x20, RZ ;  /* 0x00000020dada7810 */ /* 0x000fe20007ffe0ff */
[----:B--2---:R-:W-:Y:S01]  /*22c0*/  FFMA.FTZ R251, R243, R9, R10 ;  /* 0x00000009f3fb7223 */ /* 0x004fe2000001000a */
[----:B------:R-:W-:Y:S02]  /*22d0*/  HADD2.F32 R9, -RZ, R198.H1_H1 ;  /* 0x300000c6ff097230 */ /* 0x000fe40000004100 */
[----:B------:R-:W-:-:S03]  /*22e0*/  HADD2.F32 R10, -RZ, R202.H1_H1 ;  /* 0x300000caff0a7230 */ /* 0x000fc60000004100 */
[----:B---3--:R-:W-:-:S04]  /*22f0*/  FMUL.FTZ R196, R196, R9 ;  /* 0x00000009c4c47220 */ /* 0x008fc80000410000 */
[-C--:B----4-:R-:W-:Y:S01]  /*2300*/  FFMA.FTZ R244, R197, R10.reuse, R196 ;  /* 0x0000000ac5f47223 */ /* 0x090fe200000100c4 */
[----:B------:R-:W-:Y:S01]  /*2310*/  HADD2.F32 R197, -RZ, R199.H0_H0 ;  /* 0x200000c7ffc57230 */ /* 0x000fe20000004100 */
[----:B------:R-:W-:Y:S02]  /*2320*/  FADD.FTZ R85, R85, R10 ;  /* 0x0000000a55557221 */ /* 0x000fe40000010000 */
[C---:B------:R-:W-:Y:S01]  /*2330*/  FFMA.FTZ R53, R8.reuse, R10, R53 ;  /* 0x0000000a08357223 */ /* 0x040fe20000010035 */
[----:B------:R-:W-:Y:S01]  /*2340*/  HADD2.F32 R10, -RZ, R203.H0_H0 ;  /* 0x200000cbff0a7230 */ /* 0x000fe20000004100 */
[----:B------:R-:W-:Y:S01]  /*2350*/  FADD.FTZ R145, R145, R9 ;  /* 0x0000000991917221 */ /* 0x000fe20000010000 */
[----:B------:R-:W-:Y:S01]  /*2360*/  HADD2.F32 R199, -RZ, R199.H1_H1 ;  /* 0x300000c7ffc77230 */ /* 0x000fe20000004100 */
[----:B------:R-:W-:Y:S02]  /*2370*/  FFMA.FTZ R117, R8, R9, R117 ;  /* 0x0000000908757223 */ /* 0x000fe40000010075 */
[----:B------:R-:W-:-:S02]  /*2380*/  FMUL.FTZ R196, R238, R197 ;  /* 0x000000c5eec47220 */ /* 0x000fc40000410000 */
[----:B------:R-:W-:Y:S02]  /*2390*/  FMUL.FTZ R9, R2, R207 ;  /* 0x000000cf02097220 */ /* 0x000fe40000410000 */
[-C--:B------:R-:W-:Y:S01]  /*23a0*/  FFMA.FTZ R243, R206, R10.reuse, R196 ;  /* 0x0000000acef37223 */ /* 0x080fe200000100c4 */
[----:B------:R-:W-:Y:S01]  /*23b0*/  HADD2.F32 R196, -RZ, R203.H1_H1 ;  /* 0x300000cbffc47230 */ /* 0x000fe20000004100 */
[----:B------:R-:W-:Y:S02]  /*23c0*/  FADD.FTZ R86, R86, R10 ;  /* 0x0000000a56567221 */ /* 0x000fe40000010000 */
[C---:B------:R-:W-:Y:S02]  /*23d0*/  FFMA.FTZ R54, R9.reuse, R10, R54 ;  /* 0x0000000a09367223 */ /* 0x040fe40000010036 */
[----:B------:R-:W-:Y:S02]  /*23e0*/  FADD.FTZ R146, R146, R197 ;  /* 0x000000c592927221 */ /* 0x000fe40000010000 */
        /* <DEDUP_REMOVED lines=24> */
.L_x_1653:
[----:B0-----:R-:W-:Y:S05]  /*2570*/  BSYNC B1 ;  /* 0x0000000000017941 */ /* 0x001fea0003800000 */
.L_x_1652:
        /* <DEDUP_REMOVED lines=13> */
[----:B------:R-:W2:Y:S04]  /*2650*/  LDG.E.128 R204, [R204.64] ;  /* 0x00000004cccc7981 */ /* 0x000ea8000c1e1d00 */
[----:B0-----:R-:W2:Y:S04]  /*2660*/  LDG.E.128 R200, [R200.64+0x10] ;  /* 0x00001004c8c87981 */ /* 0x001ea8000c1e1d00 */
[C---:B------:R-:W-:Y:S01]  /*2670*/  @P0 LEA R226, P1, R218.reuse, c[0x0][0x218], 0x5 ;  /* 0x00008600dae20a11 */ /* 0x040fe200078228ff */
[----:B------:R-:W3:Y:S03]  /*2680*/  LDL R241, [R1+0x44] ;  /* 0x0000440001f17983 */ /* 0x000ee60000100800 */
[----:B------:R-:W-:Y:S01]  /*2690*/  @P0 LEA.HI.X R227, R218, c[0x0][0x21c], RZ, 0x5, P1 ;  /* 0x00008700dae30a11 */ /* 0x000fe200008f2cff */
        /* <DEDUP_REMOVED lines=10> */
[C---:B----4-:R-:W-:Y:S02]  /*2740*/  FADD.FTZ R11, -R214.reuse, R198 ;  /* 0x000000c6d60b7221 */ /* 0x050fe40000010100 */
[C---:B------:R-:W-:Y:S02]  /*2750*/  FADD.FTZ R196, -R214.reuse, R196 ;  /* 0x000000c4d6c47221 */ /* 0x040fe40000010100 */
[C---:B------:R-:W-:Y:S02]  /*2760*/  FADD.FTZ R197, -R214.reuse, R197 ;  /* 0x000000c5d6c57221 */ /* 0x040fe40000010100 */
[----:B------:R-:W-:Y:S02]  /*2770*/  FADD.FTZ R199, -R214, R199 ;  /* 0x000000c7d6c77221 */ /* 0x000fe40000010100 */
[----:B------:R-:W-:Y:S02]  /*2780*/  FMUL.FTZ R235, R2, R196 ;  /* 0x000000c402eb7220 */ /* 0x000fe40000410000 */
[C---:B--2---:R-:W-:Y:S01]  /*2790*/  FADD.FTZ R198, -R214.reuse, R200 ;  /* 0x000000c8d6c67221 */ /* 0x044fe20000010100 */
[----:B------:R-:W-:Y:S01]  /*27a0*/  HADD2.F32 R200, -RZ, R204.H0_H0 ;  /* 0x200000ccffc87230 */ /* 0x000fe20000004100 */
[----:B------:R-:W-:-:S02]  /*27b0*/  FADD.FTZ R201, -R214, R201 ;  /* 0x000000c9d6c97221 */ /* 0x000fc40000010100 */
[C---:B------:R-:W-:Y:S02]  /*27c0*/  FADD.FTZ R202, -R214.reuse, R202 ;  /* 0x000000cad6ca7221 */ /* 0x040fe40000010100 */
[----:B------:R-:W-:Y:S01]  /*27d0*/  FADD.FTZ R203, -R214, R203 ;  /* 0x000000cbd6cb7221 */ /* 0x000fe20000010100 */
[----:B------:R-:W-:Y:S01]  /*27e0*/  HADD2.F32 R214, -RZ, R208.H0_H0 ;  /* 0x200000d0ffd67230 */ /* 0x000fe20000004100 */
[----:B------:R-:W-:Y:S02]  /*27f0*/  FMUL.FTZ R196, R242, R200 ;  /* 0x000000c8f2c47220 */ /* 0x000fe40000410000 */
[----:B------:R-:W-:Y:S02]  /*2800*/  FMUL.FTZ R234, R2, R197 ;  /* 0x000000c502ea7220 */ /* 0x000fe40000410000 */
[----:B---3--:R-:W-:Y:S01]  /*2810*/  FFMA.FTZ R221, R221, R214, R196 ;  /* 0x000000d6dddd7223 */ /* 0x008fe200000100c4 */
[----:B------:R-:W-:Y:S01]  /*2820*/  HADD2.F32 R196, -RZ, R204.H1_H1 ;  /* 0x300000ccffc47230 */ /* 0x000fe20000004100 */
[----:B------:R-:W-:-:S02]  /*2830*/  FADD.FTZ R180, R180, R200 ;  /* 0x000000c8b4b47221 */ /* 0x000fc40000010000 */
[----:B------:R-:W-:Y:S01]  /*2840*/  FFMA.FTZ R148, R235, R200, R148 ;  /* 0x000000c8eb947223 */ /* 0x000fe20000010094 */
[----:B------:R-:W-:Y:S01]  /*2850*/  HADD2.F32 R200, -RZ, R208.H1_H1 ;  /* 0x300000d0ffc87230 */ /* 0x000fe20000004100 */
[-C--:B------:R-:W-:Y:S02]  /*2860*/  FMUL.FTZ R197, R241, R196.reuse ;  /* 0x000000c4f1c57220 */ /* 0x080fe40000410000 */
[----:B------:R-:W-:Y:S02]  /*2870*/  FADD.FTZ R181, R181, R196 ;  /* 0x000000c4b5b57221 */ /* 0x000fe40000010000 */
[----:B------:R-:W-:Y:S01]  /*2880*/  FFMA.FTZ R149, R234, R196, R149 ;  /* 0x000000c4ea957223 */ /* 0x000fe20000010095 */
[----:B------:R-:W-:Y:S01]  /*2890*/  HADD2.F32 R196, -RZ, R205.H0_H0 ;  /* 0x200000cdffc47230 */ /* 0x000fe20000004100 */
[----:B------:R-:W-:Y:S01]  /*28a0*/  FFMA.FTZ R204, R236, R200, R197 ;  /* 0x000000c8eccc7223 */ /* 0x000fe200000100c5 */
[----:B------:R-:W-:Y:S01]  /*28b0*/  HADD2.F32 R197, -RZ, R209.H0_H0 ;  /* 0x200000d1ffc57230 */ /* 0x000fe20000004100 */
[----:B------:R-:W-:-:S02]  /*28c0*/  FMUL.FTZ R233, R2, R11 ;  /* 0x0000000b02e97220 */ /* 0x000fc40000410000 */
[-C--:B------:R-:W-:Y:S02]  /*28d0*/  FMUL.FTZ R11, R227, R196.reuse ;  /* 0x000000c4e30b7220 */ /* 0x080fe40000410000 */
[----:B------:R-:W-:Y:S02]  /*28e0*/  FMUL.FTZ R227, R2, R199 ;  /* 0x000000c702e37220 */ /* 0x000fe40000410000 */
[----:B------:R-:W-:Y:S01]  /*28f0*/  FFMA.FTZ R218, R218, R197, R11 ;  /* 0x000000c5dada7223 */ /* 0x000fe2000001000b */
[----:B------:R-:W-:Y:S01]  /*2900*/  HADD2.F32 R11, -RZ, R205.H1_H1 ;  /* 0x300000cdff0b7230 */ /* 0x000fe20000004100 */
[----:B------:R-:W-:Y:S02]  /*2910*/  FADD.FTZ R182, R182, R196 ;  /* 0x000000c4b6b67221 */ /* 0x000fe40000010000 */
[----:B------:R-:W-:Y:S01]  /*2920*/  FFMA.FTZ R150, R233, R196, R150 ;  /* 0x000000c4e9967223 */ /* 0x000fe20000010096 */
[----:B------:R-:W-:Y:S01]  /*2930*/  HADD2.F32 R196, -RZ, R209.H1_H1 ;  /* 0x300000d1ffc47230 */ /* 0x000fe20000004100 */
[----:B------:R-:W-:-:S02]  /*2940*/  FADD.FTZ R58, R58, R197 ;  /* 0x000000c53a3a7221 */ /* 0x000fc40000010000 */
[----:B------:R-:W-:Y:S02]  /*2950*/  FFMA.FTZ R90, R233, R197, R90 ;  /* 0x000000c5e95a7223 */ /* 0x000fe4000001005a */
[-C--:B------:R-:W-:Y:S02]  /*2960*/  FMUL.FTZ R197, R226, R11.reuse ;  /* 0x0000000be2c57220 */ /* 0x080fe40000410000 */
[----:B------:R-:W-:Y:S02]  /*2970*/  FADD.FTZ R183, R183, R11 ;  /* 0x0000000bb7b77221 */ /* 0x000fe40000010000 */
[----:B------:R-:W-:Y:S01]  /*2980*/  FFMA.FTZ R151, R227, R11, R151 ;  /* 0x0000000be3977223 */ /* 0x000fe20000010097 */
[----:B------:R-:W-:Y:S01]  /*2990*/  HADD2.F32 R11, -RZ, R206.H0_H0 ;  /* 0x200000ceff0b7230 */ /* 0x000fe20000004100 */
[----:B------:R-:W-:Y:S02]  /*29a0*/  FMUL.FTZ R226, R2, R198 ;  /* 0x000000c602e27220 */ /* 0x000fe40000410000 */
[----:B------:R-:W-:-:S02]  /*29b0*/  FADD.FTZ R59, R59, R196 ;  /* 0x000000c43b3b7221 */ /* 0x000fc40000010000 */
[-C--:B------:R-:W-:Y:S02]  /*29c0*/  FFMA.FTZ R91, R227, R196.reuse, R91 ;  /* 0x000000c4e35b7223 */ /* 0x080fe4000001005b */
[----:B------:R-:W-:Y:S01]  /*29d0*/  FFMA.FTZ R250, R222, R196, R197 ;  /* 0x000000c4defa7223 */ /* 0x000fe200000100c5 */
[----:B------:R-:W-:Y:S01]  /*29e0*/  HADD2.F32 R196, -RZ, R210.H0_H0 ;  /* 0x200000d2ffc47230 */ /* 0x000fe20000004100 */
[-C--:B------:R-:W-:Y:S02]  /*29f0*/  FMUL.FTZ R197, R28, R11.reuse ;  /* 0x0000000b1cc57220 */ /* 0x080fe40000410000 */
[----:B------:R-:W-:Y:S02]  /*2a00*/  FADD.FTZ R184, R184, R11 ;  /* 0x0000000bb8b87221 */ /* 0x000fe40000010000 */
[----:B------:R-:W-:Y:S01]  /*2a10*/  FFMA.FTZ R152, R226, R11, R152 ;  /* 0x0000000be2987223 */ /* 0x000fe20000010098 */
[----:B------:R-:W-:Y:S01]  /*2a20*/  HADD2.F32 R11, -RZ, R206.H1_H1 ;  /* 0x300000ceff0b7230 */ /* 0x000fe20000004100 */
[----:B------:R-:W-:-:S02]  /*2a30*/  FMUL.FTZ R222, R2, R201 ;  /* 0x000000c902de7220 */ /* 0x000fc40000410000 */
[----:B------:R-:W-:Y:S02]  /*2a40*/  FADD.FTZ R60, R60, R196 ;  /* 0x000000c43c3c7221 */ /* 0x000fe40000010000 */
[-C--:B------:R-:W-:Y:S02]  /*2a50*/  FFMA.FTZ R92, R226, R196.reuse, R92 ;  /* 0x000000c4e25c7223 */ /* 0x080fe4000001005c */
[----:B------:R-:W-:Y:S01]  /*2a60*/  FFMA.FTZ R249, R24, R196, R197 ;  /* 0x000000c418f97223 */ /* 0x000fe200000100c5 */
[----:B------:R-:W-:Y:S01]  /*2a70*/  HADD2.F32 R196, -RZ, R210.H1_H1 ;  /* 0x300000d2ffc47230 */ /* 0x000fe20000004100 */
[----:B------:R-:W-:Y:S01]  /*2a80*/  FMUL.FTZ R197, R29, R11 ;  /* 0x0000000b1dc57220 */ /* 0x000fe20000410000 */
[----:B------:R0:W-:Y:S01]  /*2a90*/  STL [R1+0x30], R221 ;  /* 0x000030dd01007387 */ /* 0x0001e20000100800 */
[----:B------:R-:W-:Y:S01]  /*2aa0*/  FADD.FTZ R185, R185, R11 ;  /* 0x0000000bb9b97221 */ /* 0x000fe20000010000 */
[----:B------:R-:W-:Y:S01]  /*2ab0*/  MOV R208, R221 ;  /* 0x000000dd00d07202 */ /* 0x000fe20000000f00 */
[----:B------:R-:W-:Y:S01]  /*2ac0*/  FFMA.FTZ R153, R222, R11, R153 ;  /* 0x0000000bde997223 */ /* 0x000fe20000010099 */
[----:B------:R-:W-:Y:S01]  /*2ad0*/  HADD2.F32 R11, -RZ, R207.H0_H0 ;  /* 0x200000cfff0b7230 */ /* 0x000fe20000004100 */
[----:B------:R-:W-:-:S02]  /*2ae0*/  FADD.FTZ R61, R61, R196 ;  /* 0x000000c43d3d7221 */ /* 0x000fc40000010000 */
[----:B------:R-:W-:Y:S02]  /*2af0*/  FFMA.FTZ R93, R222, R196, R93 ;  /* 0x000000c4de5d7223 */ /* 0x000fe4000001005d */
[----:B0-----:R-:W-:Y:S02]  /*2b00*/  FMUL.FTZ R221, R2, R202 ;  /* 0x000000ca02dd7220 */ /* 0x001fe40000410000 */
[----:B------:R-:W-:Y:S01]  /*2b10*/  FFMA.FTZ R242, R25, R196, R197 ;  /* 0x000000c419f27223 */ /* 0x000fe200000100c5 */
[----:B------:R-:W-:Y:S01]  /*2b20*/  HADD2.F32 R196, -RZ, R211.H0_H0 ;  /* 0x200000d3ffc47230 */ /* 0x000fe20000004100 */
[-C--:B------:R-:W-:Y:S02]  /*2b30*/  FMUL.FTZ R197, R30, R11.reuse ;  /* 0x0000000b1ec57220 */ /* 0x080fe40000410000 */
[----:B------:R-:W-:Y:S02]  /*2b40*/  FADD.FTZ R186, R186, R11 ;  /* 0x0000000bbaba7221 */ /* 0x000fe40000010000 */
[----:B------:R-:W-:Y:S01]  /*2b50*/  FFMA.FTZ R154, R221, R11, R154 ;  /* 0x0000000bdd9a7223 */ /* 0x000fe2000001009a */
[----:B------:R-:W-:Y:S01]  /*2b60*/  HADD2.F32 R11, -RZ, R207.H1_H1 ;  /* 0x300000cfff0b7230 */ /* 0x000fe20000004100 */
[----:B------:R-:W-:-:S02]  /*2b70*/  FADD.FTZ R62, R62, R196 ;  /* 0x000000c43e3e7221 */ /* 0x000fc40000010000 */
[-C--:B------:R-:W-:Y:S02]  /*2b80*/  FFMA.FTZ R94, R221, R196.reuse, R94 ;  /* 0x000000c4dd5e7223 */ /* 0x080fe4000001005e */
[----:B------:R-:W-:Y:S01]  /*2b90*/  FFMA.FTZ R241, R26, R196, R197 ;  /* 0x000000c41af17223 */ /* 0x000fe200000100c5 */
[----:B------:R-:W-:Y:S01]  /*2ba0*/  HADD2.F32 R196, -RZ, R211.H1_H1 ;  /* 0x300000d3ffc47230 */ /* 0x000fe20000004100 */
[----:B------:R-:W-:Y:S02]  /*2bb0*/  FADD.FTZ R56, R56, R214 ;  /* 0x000000d638387221 */ /* 0x000fe40000010000 */
[----:B------:R-:W-:Y:S02]  /*2bc0*/  FFMA.FTZ R88, R235, R214, R88 ;  /* 0x000000d6eb587223 */ /* 0x000fe40000010058 */
[----:B------:R-:W-:Y:S02]  /*2bd0*/  FMUL.FTZ R214, R2, R203 ;  /* 0x000000cb02d67220 */ /* 0x000fe40000410000 */
[----:B------:R-:W-:-:S02]  /*2be0*/  FMUL.FTZ R197, R31, R11 ;  /* 0x0000000b1fc57220 */ /* 0x000fc40000410000 */
[----:B------:R-:W-:Y:S02]  /*2bf0*/  FADD.FTZ R63, R63, R196 ;  /* 0x000000c43f3f7221 */ /* 0x000fe40000010000 */
[CC--:B------:R-:W-:Y:S02]  /*2c00*/  FFMA.FTZ R95, R214.reuse, R196.reuse, R95 ;  /* 0x000000c4d65f7223 */ /* 0x0c0fe4000001005f */
[----:B------:R-:W-:Y:S02]  /*2c10*/  FFMA.FTZ R236, R27, R196, R197 ;  /* 0x000000c41bec7223 */ /* 0x000fe400000100c5 */
[----:B------:R-:W-:Y:S02]  /*2c20*/  FADD.FTZ R187, R187, R11 ;  /* 0x0000000bbbbb7221 */ /* 0x000fe40000010000 */
[----:B------:R-:W-:Y:S02]  /*2c30*/  FFMA.FTZ R155, R214, R11, R155 ;  /* 0x0000000bd69b7223 */ /* 0x000fe4000001009b */
[----:B------:R-:W-:-:S02]  /*2c40*/  FADD.FTZ R11, R220, R208 ;  /* 0x000000d0dc0b7221 */ /* 0x000fc40000010000 */
        /* <DEDUP_REMOVED lines=19> */
.L_x_1655:
[----:B0-----:R-:W-:Y:S05]  /*2d80*/  BSYNC B1 ;  /* 0x0000000000017941 */ /* 0x001fea0003800000 */
.L_x_1654:
[----:B------:R-:W-:Y:S05]  /*2d90*/  BRA.DIV ~URZ, `(.L_x_1656) ;  /* 0x000035b27f007947 */ /* 0x000fea000b800000 */
[----:B------:R0:W1:Y:S02]  /*2da0*/  SHFL.BFLY PT, R198, R220, 0x1, 0x1f ;  /* 0x0c201f00dcc67f89 */ /* 0x00006400000e0000 */
.L_x_1681:
        /* <DEDUP_REMOVED lines=18> */
.L_x_1682:
        /* <DEDUP_REMOVED lines=24> */
[----:B------:R-:W-:Y:S02]  /*3050*/  @P0 F2FP.PACK_AB R197, RZ, R196 ;  /* 0x000000c4ffc5023e */ /* 0x000fe400000000ff */
        /* <DEDUP_REMOVED lines=10> */
[----:B------:R-:W-:Y:S02]  /*3100*/  F2FP.PACK_AB R196, R197, R196 ;  /* 0x000000c4c5c4723e */ /* 0x000fe400000000ff */
[----:B------:R-:W-:Y:S02]  /*3110*/  @P0 F2FP.PACK_AB R197, RZ, R197 ;  /* 0x000000c5ffc5023e */ /* 0x000fe400000000ff */
[----:B------:R-:W-:Y:S02]  /*3120*/  SEL R194, R198, R194, P6 ;  /* 0x000000c2c6c27207 */ /* 0x000fe40003000000 */
[----:B------:R-:W-:Y:S02]  /*3130*/  @P0 PRMT R188, R188, 0x5410, R197 ;  /* 0x00005410bcbc0816 */ /* 0x000fe400000000c5 */
[----:B------:R-:W-:-:S04]  /*3140*/  @P0 F2FP.PACK_AB R197, RZ, R198 ;  /* 0x000000c6ffc5023e */ /* 0x000fc800000000ff */
[----:B------:R-:W-:Y:S01]  /*3150*/  @P0 PRMT R189, R197, 0x7610, R189 ;  /* 0x00007610c5bd0816 */ /* 0x000fe200000000bd */
[----:B------:R-:W-:-:S04]  /*3160*/  FFMA.FTZ R197, R216, R11, R202 ;  /* 0x0000000bd8c57223 */ /* 0x000fc800000100ca */
[----:B----4-:R-:W-:-:S04]  /*3170*/  FADD.FTZ R197, R204, -R197 ;  /* 0x800000c5ccc57221 */ /* 0x010fc80000010000 */
[----:B------:R-:W-:-:S04]  /*3180*/  FMUL.FTZ R197, R2, R197 ;  /* 0x000000c502c57220 */ /* 0x000fc80000410000 */
[----:B------:R-:W-:-:S05]  /*3190*/  @P1 FADD.FTZ R197, R159, R197 ;  /* 0x000000c59fc51221 */ /* 0x000fca0000010000 */
[----:B------:R-:W-:Y:S02]  /*31a0*/  @P0 F2FP.PACK_AB R199, RZ, R197 ;  /* 0x000000c5ffc7023e */ /* 0x000fe400000000ff */
[C---:B------:R-:W-:Y:S02]  /*31b0*/  SEL R195, R197.reuse, R195, P6 ;  /* 0x000000c3c5c37207 */ /* 0x040fe40003000000 */
[----:B------:R-:W-:Y:S01]  /*31c0*/  F2FP.PACK_AB R197, R197, R198 ;  /* 0x000000c6c5c5723e */ /* 0x000fe200000000ff */
[----:B------:R-:W-:Y:S01]  /*31d0*/  FFMA.FTZ R198, R215, R11, R202 ;  /* 0x0000000bd7c67223 */ /* 0x000fe200000100ca */
[----:B------:R-:W-:-:S03]  /*31e0*/  @P0 PRMT R189, R189, 0x5410, R199 ;  /* 0x00005410bdbd0816 */ /* 0x000fc600000000c7 */
[----:B-----5:R-:W-:-:S04]  /*31f0*/  FADD.FTZ R198, R203, -R198 ;  /* 0x800000c6cbc67221 */ /* 0x020fc80000010000 */
        /* <DEDUP_REMOVED lines=10> */
[C---:B------:R-:W-:Y:S02]  /*32a0*/  SEL R121, R199.reuse, R121, P6 ;  /* 0x00000079c7797207 */ /* 0x040fe40003000000 */
[----:B------:R-:W-:Y:S01]  /*32b0*/  F2FP.PACK_AB R198, R199, R198 ;  /* 0x000000c6c7c6723e */ /* 0x000fe200000000ff */
[----:B------:R-:W-:Y:S01]  /*32c0*/  FFMA.FTZ R199, R212, R11, R202 ;  /* 0x0000000bd4c77223 */ /* 0x000fe200000100ca */
[----:B------:R-:W-:-:S03]  /*32d0*/  @P0 PRMT R190, R190, 0x5410, R200 ;  /* 0x00005410bebe0816 */ /* 0x000fc600000000c8 */
        /* <DEDUP_REMOVED lines=12> */
[----:B------:R-:W-:Y:S02]  /*33a0*/  F2FP.PACK_AB R199, R200, R199 ;  /* 0x000000c7c8c7723e */ /* 0x000fe400000000ff */
        /* <DEDUP_REMOVED lines=12> */
.L_x_1659:
[----:B------:R-:W-:Y:S05]  /*3470*/  BSYNC B1 ;  /* 0x0000000000017941 */ /* 0x000fea0003800000 */
.L_x_1658:
        /* <DEDUP_REMOVED lines=17> */
[----:B------:R-:W-:Y:S02]  /*3590*/  @P0 F2FP.PACK_AB R197, RZ, R196 ;  /* 0x000000c4ffc5023e */ /* 0x000fe400000000ff */
        /* <DEDUP_REMOVED lines=18> */
[----:B-----5:R-:W-:-:S04]  /*36c0*/  FADD.FTZ R197, R204, -R197 ;  /* 0x800000c5ccc57221 */ /* 0x020fc80000010000 */
[----:B------:R-:W-:-:S04]  /*36d0*/  FMUL.FTZ R197, R2, R197 ;  /* 0x000000c502c57220 */ /* 0x000fc80000410000 */
[----:B------:R-:W-:-:S05]  /*36e0*/  @P1 FADD.FTZ R197, R167, R197 ;  /* 0x000000c5a7c51221 */ /* 0x000fca0000010000 */
[----:B------:R-:W-:Y:S02]  /*36f0*/  @P0 F2FP.PACK_AB R199, RZ, R197 ;  /* 0x000000c5ffc7023e */ /* 0x000fe400000000ff */
[C---:B------:R-:W-:Y:S02]  /*3700*/  SEL R195, R197.reuse, R195, P6 ;  /* 0x000000c3c5c37207 */ /* 0x040fe40003000000 */
[----:B------:R-:W-:Y:S01]  /*3710*/  F2FP.PACK_AB R197, R197, R198 ;  /* 0x000000c6c5c5723e */ /* 0x000fe200000000ff */
[----:B------:R-:W-:Y:S01]  /*3720*/  FFMA.FTZ R198, R5, R11, R202 ;  /* 0x0000000b05c67223 */ /* 0x000fe200000100ca */
[----:B------:R-:W-:-:S03]  /*3730*/  @P0 PRMT R189, R189, 0x5410, R199 ;  /* 0x00005410bdbd0816 */ /* 0x000fc600000000c7 */
[----:B--2---:R-:W-:-:S04]  /*3740*/  FADD.FTZ R198, R203, -R198 ;  /* 0x800000c6cbc67221 */ /* 0x004fc80000010000 */
        /* <DEDUP_REMOVED lines=39> */
.L_x_1661:
[----:B------:R-:W-:Y:S05]  /*39c0*/  BSYNC B1 ;  /* 0x0000000000017941 */ /* 0x000fea0003800000 */
.L_x_1660:
        /* <DEDUP_REMOVED lines=82> */
.L_x_1663:
[----:B------:R-:W-:Y:S05]  /*3ef0*/  BSYNC B1 ;  /* 0x0000000000017941 */ /* 0x000fea0003800000 */
.L_x_1662:
        /* <DEDUP_REMOVED lines=37> */
[----:B------:R-:W-:Y:S01]  /*4150*/  @P0 F2FP.PACK_AB R202, RZ, R198 ;  /* 0x000000c6ffca023e */ /* 0x000fe200000000ff */
[----:B------:R-:W-:-:S02]  /*4160*/  @P1 FADD.FTZ R201, R17, R201 ;  /* 0x000000c911c91221 */ /* 0x000fc40000010000 */
[----:B------:R-:W-:Y:S01]  /*4170*/  @P1 FADD.FTZ R197, R22, R197 ;  /* 0x000000c516c51221 */ /* 0x000fe20000010000 */
[----:B------:R-:W-:Y:S01]  /*4180*/  @P0 PRMT R190, R202, 0x7610, R190 ;  /* 0x00007610cabe0816 */ /* 0x000fe200000000be */
[----:B------:R-:W-:Y:S01]  /*4190*/  @P1 FADD.FTZ R200, R23, R200 ;  /* 0x000000c817c81221 */ /* 0x000fe20000010000 */
[----:B------:R-:W-:Y:S02]  /*41a0*/  @P0 F2FP.PACK_AB R202, RZ, R201 ;  /* 0x000000c9ffca023e */ /* 0x000fe400000000ff */
[C---:B------:R-:W-:Y:S02]  /*41b0*/  SEL R121, R201.reuse, R121, P6 ;  /* 0x00000079c9797207 */ /* 0x040fe40003000000 */
[----:B------:R-:W-:Y:S01]  /*41c0*/  F2FP.PACK_AB R198, R201, R198 ;  /* 0x000000c6c9c6723e */ /* 0x000fe200000000ff */
[----:B------:R-:W-:Y:S01]  /*41d0*/  @P1 FADD.FTZ R196, R20, R196 ;  /* 0x000000c414c41221 */ /* 0x000fe20000010000 */
[----:B------:R-:W-:Y:S02]  /*41e0*/  @P0 F2FP.PACK_AB R201, RZ, R197 ;  /* 0x000000c5ffc9023e */ /* 0x000fe400000000ff */
[----:B------:R-:W-:-:S02]  /*41f0*/  SEL R194, R197, R194, P6 ;  /* 0x000000c2c5c27207 */ /* 0x000fc40003000000 */
[----:B------:R-:W-:Y:S02]  /*4200*/  @P0 PRMT R189, R201, 0x7610, R189 ;  /* 0x00007610c9bd0816 */ /* 0x000fe400000000bd */
[----:B------:R-:W-:Y:S02]  /*4210*/  @P0 F2FP.PACK_AB R201, RZ, R200 ;  /* 0x000000c8ffc9023e */ /* 0x000fe400000000ff */
[C---:B------:R-:W-:Y:S02]  /*4220*/  SEL R195, R200.reuse, R195, P6 ;  /* 0x000000c3c8c37207 */ /* 0x040fe40003000000 */
[----:B------:R-:W-:Y:S02]  /*4230*/  F2FP.PACK_AB R197, R200, R197 ;  /* 0x000000c5c8c5723e */ /* 0x000fe400000000ff */
[----:B------:R-:W-:Y:S01]  /*4240*/  @P0 F2FP.PACK_AB R200, RZ, R196 ;  /* 0x000000c4ffc8023e */ /* 0x000fe200000000ff */
        /* <DEDUP_REMOVED lines=14> */
[----:B------:R-:W-:Y:S02]  /*4330*/  @P0 F2FP.PACK_AB R202, RZ, R11 ;  /* 0x0000000bffca023e */ /* 0x000fe400000000ff */
[----:B------:R-:W-:Y:S02]  /*4340*/  @P0 F2FP.PACK_AB R203, RZ, R199 ;  /* 0x000000c7ffcb023e */ /* 0x000fe400000000ff */
[----:B------:R-:W-:Y:S02]  /*4350*/  F2FP.PACK_AB R196, R199, R196 ;  /* 0x000000c4c7c4723e */ /* 0x000fe400000000ff */
[----:B------:R-:W-:Y:S02]  /*4360*/  @P0 PRMT R191, R202, 0x7610, R191 ;  /* 0x00007610cabf0816 */ /* 0x000fe400000000bf */
[----:B------:R-:W-:Y:S02]  /*4370*/  @P0 F2FP.PACK_AB R202, RZ, R2 ;  /* 0x00000002ffca023e */ /* 0x000fe400000000ff */
[----:B------:R-:W-:Y:S01]  /*4380*/  F2FP.PACK_AB R199, R2, R11 ;  /* 0x0000000b02c7723e */ /* 0x000fe200000000ff */
        /* <DEDUP_REMOVED lines=8> */
.L_x_1665:
[----:B------:R-:W-:Y:S05]  /*4410*/  BSYNC B1 ;  /* 0x0000000000017941 */ /* 0x000fea0003800000 */
.L_x_1664:
[----:B-1----:R-:W-:-:S04]  /*4420*/  MOV R2, c[0x0][0x160] ;  /* 0x0000580000027a02 */ /* 0x002fc80000000f00 */
[----:B------:R-:W-:-:S04]  /*4430*/  LEA R0, R2, R0, 0x2 ;  /* 0x0000000002007211 */ /* 0x000fc800078e10ff */
[----:B------:R-:W-:-:S13]  /*4440*/  ISETP.GE.AND P0, PT, R0, c[0x0][0x164], PT ;  /* 0x0000590000007a0c */ /* 0x000fda0003f06270 */
[----:B0-----:R-:W-:Y:S01]  /*4450*/  @P0 CALL.REL.NOINC `(.L_x_1647) ;  /* 0x0000001000000944 */ /* 0x001fe20003c00000 */
[----:B------:R-:W-:Y:S05]  /*4460*/  BRA `(.L_x_1666) ;  /* 0xffffc65000007947 */ /* 0x000fea000383ffff */
.L_x_1647:
[----:B------:R-:W-:Y:S05]  /*4470*/  BSYNC B0 ;  /* 0x0000000000007941 */ /* 0x000fea0003800000 */
.L_x_1646:
        /* <DEDUP_REMOVED lines=203> */
.L_x_1668:
[----:B------:R-:W-:Y:S05]  /*5130*/  BSYNC B0 ;  /* 0x0000000000007941 */ /* 0x000fea0003800000 */
.L_x_1667:
        /* <DEDUP_REMOVED lines=161> */
.L_x_1670:
[----:B0-----:R-:W-:Y:S05]  /*5b50*/  BSYNC B0 ;  /* 0x0000000000007941 */ /* 0x001fea0003800000 */
.L_x_1669:
        /* <DEDUP_REMOVED lines=23> */
.L_x_1672:
[----:B------:R-:W-:Y:S05]  /*5cd0*/  BSYNC B0 ;  /* 0x0000000000007941 */ /* 0x000fea0003800000 */
.L_x_1671:
        /* <DEDUP_REMOVED lines=23> */
.L_x_1674:
[----:B------:R-:W-:Y:S05]  /*5e50*/  BSYNC B0 ;  /* 0x0000000000007941 */ /* 0x000fea0003800000 */
.L_x_1673:
        /* <DEDUP_REMOVED lines=23> */
.L_x_1676:
[----:B------:R-:W-:Y:S05]  /*5fd0*/  BSYNC B0 ;  /* 0x0000000000007941 */ /* 0x000fea0003800000 */
.L_x_1675:
        /* <DEDUP_REMOVED lines=23> */
.L_x_1678:
[----:B------:R-:W-:Y:S05]  /*6150*/  BSYNC B0 ;  /* 0x0000000000007941 */ /* 0x000fea0003800000 */
.L_x_1677:
        /* <DEDUP_REMOVED lines=23> */
.L_x_1680:
[----:B------:R-:W-:Y:S05]  /*62d0*/  BSYNC B0 ;  /* 0x0000000000007941 */ /* 0x000fea0003800000 */
.L_x_1679:
[----:B------:R-:W-:Y:S05]  /*62e0*/  @!P4 EXIT ;  /* 0x000000000000c94d */ /* 0x000fea0003800000 */
[----:B------:R-:W-:Y:S01]  /*62f0*/  FADD.FTZ R93, R32, R93 ;  /* 0x0000005d205d7221 */ /* 0x000fe20000010000 */
[----:B------:R-:W-:Y:S04]  /*6300*/  STG.E [R10.64], R49 ;  /* 0x000000310a007986 */ /* 0x000fe8000c101904 */
[----:B------:R-:W-:Y:S04]  /*6310*/  STG.E [R8.64], R31 ;  /* 0x0000001f08007986 */ /* 0x000fe8000c101904 */
[----:B------:R-:W-:Y:S04]  /*6320*/  STG.E [R4.64], R93 ;  /* 0x0000005d04007986 */ /* 0x000fe8000c101904 */
[----:B------:R-:W-:Y:S01]  /*6330*/  STG.E [R2.64], R19 ;  /* 0x0000001302007986 */ /* 0x000fe2000c101904 */
[----:B------:R-:W-:Y:S05]  /*6340*/  EXIT ;  /* 0x000000000000794d */ /* 0x000fea0003800000 */
.L_x_1656:
[----:B-----5:R-:W-:Y:S01]  /*6350*/  HFMA2.MMA R11, -RZ, RZ, 0, 5.9604644775390625e-08 ;  /* 0x00000001ff0b7435 */ /* 0x020fe200000001ff */
[----:B------:R-:W-:-:S02]  /*6360*/  MOV R197, R220 ;  /* 0x000000dc00c57202 */ /* 0x000fc40000000f00 */
[----:B------:R-:W-:Y:S02]  /*6370*/  MOV R202, 0x1f ;  /* 0x0000001f00ca7802 */ /* 0x000fe40000000f00 */
[----:B------:R-:W-:Y:S02]  /*6380*/  MOV R201, 0xffffffff ;  /* 0xffffffff00c97802 */ /* 0x000fe40000000f00 */
[----:B------:R-:W-:Y:S02]  /*6390*/  MOV R196, 0x63b0 ;  /* 0x000063b000c47802 */ /* 0x000fe40000000f00 */
[----:B------:R-:W-:Y:S05]  /*63a0*/  CALL.REL.NOINC `($__internal_84_$__cuda_sm70_shflsync_bfly_p) ;  /* 0x0000045000007944 */ /* 0x000fea0003c00000 */
[----:B-1----:R-:W-:Y:S01]  /*63b0*/  MOV R198, R11 ;  /* 0x0000000b00c67202 */ /* 0x002fe20000000f00 */
[----:B------:R-:W-:Y:S05]  /*63c0*/  BRA `(.L_x_1681) ;  /* 0xffffc9e000007947 */ /* 0x000fea000383ffff */
.L_x_1657:
[----:B-----5:R-:W-:Y:S01]  /*63d0*/  HFMA2.MMA R11, -RZ, RZ, 0, 5.9604644775390625e-08 ;  /* 0x00000001ff0b7435 */ /* 0x020fe200000001ff */
[----:B------:R-:W-:Y:S02]  /*63e0*/  MOV R197, R219 ;  /* 0x000000db00c57202 */ /* 0x000fe40000000f00 */
[----:B------:R-:W-:Y:S02]  /*63f0*/  MOV R202, 0x1f ;  /* 0x0000001f00ca7802 */ /* 0x000fe40000000f00 */
[----:B------:R-:W-:-:S02]  /*6400*/  MOV R201, 0xffffffff ;  /* 0xffffffff00c97802 */ /* 0x000fc40000000f00 */
[----:B------:R-:W-:Y:S02]  /*6410*/  MOV R196, 0x6430 ;  /* 0x0000643000c47802 */ /* 0x000fe40000000f00 */
[----:B01----:R-:W-:Y:S05]  /*6420*/  CALL.REL.NOINC `($__internal_84_$__cuda_sm70_shflsync_bfly_p) ;  /* 0x000003d000007944 */ /* 0x003fea0003c00000 */
[----:B------:R-:W-:Y:S01]  /*6430*/  FADD.FTZ R198, R198, R220 ;  /* 0x000000dcc6c67221 */ /* 0x000fe20000010000 */
[----:B------:R-:W-:Y:S01]  /*6440*/  MOV R202, 0x1f ;  /* 0x0000001f00ca7802 */ /* 0x000fe20000000f00 */
[----:B-1----:R-:W-:Y:S01]  /*6450*/  FADD.FTZ R199, R219, R11 ;  /* 0x0000000bdbc77221 */ /* 0x002fe20000010000 */
[----:B------:R-:W-:Y:S01]  /*6460*/  HFMA2.MMA R11, -RZ, RZ, 0, 1.1920928955078125e-07 ;  /* 0x00000002ff0b7435 */ /* 0x000fe200000001ff */
[----:B------:R-:W-:Y:S02]  /*6470*/  MOV R201, 0xffffffff ;  /* 0xffffffff00c97802 */ /* 0x000fe40000000f00 */
[----:B------:R-:W-:Y:S02]  /*6480*/  MOV R197, R198 ;  /* 0x000000c600c57202 */ /* 0x000fe40000000f00 */
[----:B------:R-:W-:Y:S02]  /*6490*/  MOV R196, 0x64b0 ;  /* 0x000064b000c47802 */ /* 0x000fe40000000f00 */
[----:B------:R-:W-:Y:S05]  /*64a0*/  CALL.REL.NOINC `($__internal_84_$__cuda_sm70_shflsync_bfly_p) ;  /* 0x0000035000007944 */ /* 0x000fea0003c00000 */
[----:B-1----:R-:W-:Y:S01]  /*64b0*/  MOV R200, R11 ;  /* 0x0000000b00c87202 */ /* 0x002fe20000000f00 */
[----:B------:R-:W-:Y:S01]  /*64c0*/  HFMA2.MMA R11, -RZ, RZ, 0, 1.1920928955078125e-07 ;  /* 0x00000002ff0b7435 */ /* 0x000fe200000001ff */
[----:B------:R-:W-:-:S02]  /*64d0*/  MOV R197, R199 ;  /* 0x000000c700c57202 */ /* 0x000fc40000000f00 */
[----:B------:R-:W-:Y:S02]  /*64e0*/  MOV R202, 0x1f ;  /* 0x0000001f00ca7802 */ /* 0x000fe40000000f00 */
[----:B------:R-:W-:Y:S02]  /*64f0*/  MOV R201, 0xffffffff ;  /* 0xffffffff00c97802 */ /* 0x000fe40000000f00 */
[----:B------:R-:W-:Y:S02]  /*6500*/  MOV R196, 0x6520 ;  /* 0x0000652000c47802 */ /* 0x000fe40000000f00 */
[----:B------:R-:W-:Y:S05]  /*6510*/  CALL.REL.NOINC `($__internal_84_$__cuda_sm70_shflsync_bfly_p) ;  /* 0x000002e000007944 */ /* 0x000fea0003c00000 */
[----:B------:R-:W-:Y:S01]  /*6520*/  FADD.FTZ R198, R200, R198 ;  /* 0x000000c6c8c67221 */ /* 0x000fe20000010000 */
[----:B------:R-:W-:Y:S01]  /*6530*/  MOV R202, 0x1f ;  /* 0x0000001f00ca7802 */ /* 0x000fe20000000f00 */
[----:B-1----:R-:W-:Y:S01]  /*6540*/  FADD.FTZ R199, R199, R11 ;  /* 0x0000000bc7c77221 */ /* 0x002fe20000010000 */
[----:B------:R-:W-:Y:S01]  /*6550*/  HFMA2.MMA R11, -RZ, RZ, 0, 2.384185791015625e-07 ;  /* 0x00000004ff0b7435 */ /* 0x000fe200000001ff */
[----:B------:R-:W-:Y:S02]  /*6560*/  MOV R201, 0xffffffff ;  /* 0xffffffff00c97802 */ /* 0x000fe40000000f00 */
[----:B------:R-:W-:-:S02]  /*6570*/  MOV R197, R198 ;  /* 0x000000c600c57202 */ /* 0x000fc40000000f00 */
[----:B------:R-:W-:Y:S02]  /*6580*/  MOV R196, 0x65a0 ;  /* 0x000065a000c47802 */ /* 0x000fe40000000f00 */
[----:B------:R-:W-:Y:S05]  /*6590*/  CALL.REL.NOINC `($__internal_84_$__cuda_sm70_shflsync_bfly_p) ;  /* 0x0000026000007944 */ /* 0x000fea0003c00000 */
[----:B-1----:R-:W-:Y:S01]  /*65a0*/  MOV R200, R11 ;  /* 0x0000000b00c87202 */ /* 0x002fe20000000f00 */
[----:B------:R-:W-:Y:S01]  /*65b0*/  HFMA2.MMA R11, -RZ, RZ, 0, 2.384185791015625e-07 ;  /* 0x00000004ff0b7435 */ /* 0x000fe200000001ff */
[----:B------:R-:W-:Y:S02]  /*65c0*/  MOV R197, R199 ;  /* 0x000000c700c57202 */ /* 0x000fe40000000f00 */
[----:B------:R-:W-:Y:S02]  /*65d0*/  MOV R202, 0x1f ;  /* 0x0000001f00ca7802 */ /* 0x000fe40000000f00 */
[----:B------:R-:W-:Y:S02]  /*65e0*/  MOV R201, 0xffffffff ;  /* 0xffffffff00c97802 */ /* 0x000fe40000000f00 */
[----:B------:R-:W-:Y:S02]  /*65f0*/  MOV R196, 0x6610 ;  /* 0x0000661000c47802 */ /* 0x000fe40000000f00 */
[----:B------:R-:W-:Y:S05]  /*6600*/  CALL.REL.NOINC `($__internal_84_$__cuda_sm70_shflsync_bfly_p) ;  /* 0x000001f000007944 */ /* 0x000fea0003c00000 */
[----:B------:R-:W-:Y:S01]  /*6610*/  FADD.FTZ R198, R200, R198 ;  /* 0x000000c6c8c67221 */ /* 0x000fe20000010000 */
[----:B------:R-:W-:Y:S01]  /*6620*/  MOV R202, 0x1f ;  /* 0x0000001f00ca7802 */ /* 0x000fe20000000f00 */
[----:B-1----:R-:W-:Y:S01]  /*6630*/  FADD.FTZ R199, R199, R11 ;  /* 0x0000000bc7c77221 */ /* 0x002fe20000010000 */
[----:B------:R-:W-:Y:S01]  /*6640*/  HFMA2.MMA R11, -RZ, RZ, 0, 4.76837158203125e-07 ;  /* 0x00000008ff0b7435 */ /* 0x000fe200000001ff */
[----:B------:R-:W-:-:S02]  /*6650*/  MOV R201, 0xffffffff ;  /* 0xffffffff00c97802 */ /* 0x000fc40000000f00 */
[----:B------:R-:W-:Y:S02]  /*6660*/  MOV R197, R198 ;  /* 0x000000c600c57202 */ /* 0x000fe40000000f00 */
[----:B------:R-:W-:Y:S02]  /*6670*/  MOV R196, 0x6690 ;  /* 0x0000669000c47802 */ /* 0x000fe40000000f00 */
[----:B------:R-:W-:Y:S05]  /*6680*/  CALL.REL.NOINC `($__internal_84_$__cuda_sm70_shflsync_bfly_p) ;  /* 0x0000017000007944 */ /* 0x000fea0003c00000 */
[----:B-1----:R-:W-:Y:S01]  /*6690*/  MOV R200, R11 ;  /* 0x0000000b00c87202 */ /* 0x002fe20000000f00 */
[----:B------:R-:W-:Y:S01]  /*66a0*/  HFMA2.MMA R11, -RZ, RZ, 0, 4.76837158203125e-07 ;  /* 0x00000008ff0b7435 */ /* 0x000fe200000001ff */
[----:B------:R-:W-:Y:S02]  /*66b0*/  MOV R197, R199 ;  /* 0x000000c700c57202 */ /* 0x000fe40000000f00 */
[----:B------:R-:W-:Y:S02]  /*66c0*/  MOV R202, 0x1f ;  /* 0x0000001f00ca7802 */ /* 0x000fe40000000f00 */
[----:B------:R-:W-:Y:S02]  /*66d0*/  MOV R201, 0xffffffff ;  /* 0xffffffff00c97802 */ /* 0x000fe40000000f00 */
[----:B------:R-:W-:-:S02]  /*66e0*/  MOV R196, 0x6700 ;  /* 0x0000670000c47802 */ /* 0x000fc40000000f00 */
[----:B------:R-:W-:Y:S05]  /*66f0*/  CALL.REL.NOINC `($__internal_84_$__cuda_sm70_shflsync_bfly_p) ;  /* 0x0000010000007944 */ /* 0x000fea0003c00000 */
[----:B------:R-:W-:Y:S01]  /*6700*/  FADD.FTZ R198, R200, R198 ;  /* 0x000000c6c8c67221 */ /* 0x000fe20000010000 */
[----:B------:R-:W-:Y:S01]  /*6710*/  MOV R202, 0x1f ;  /* 0x0000001f00ca7802 */ /* 0x000fe20000000f00 */
[----:B-1----:R-:W-:Y:S01]  /*6720*/  FADD.FTZ R199, R199, R11 ;  /* 0x0000000bc7c77221 */ /* 0x002fe20000010000 */
[----:B------:R-:W-:Y:S01]  /*6730*/  HFMA2.MMA R11, -RZ, RZ, 0, 9.5367431640625e-07 ;  /* 0x00000010ff0b7435 */ /* 0x000fe200000001ff */
[----:B------:R-:W-:-:S02]  /*6740*/  MOV R201, 0xffffffff ;  /* 0xffffffff00c97802 */ /* 0x000fc40000000f00 */
[----:B------:R-:W-:Y:S02]  /*6750*/  MOV R197, R198 ;  /* 0x000000c600c57202 */ /* 0x000fe40000000f00 */
[----:B------:R-:W-:Y:S02]  /*6760*/  MOV R196, 0x6780 ;  /* 0x0000678000c47802 */ /* 0x000fe40000000f00 */
[----:B------:R-:W-:Y:S05]  /*6770*/  CALL.REL.NOINC `($__internal_84_$__cuda_sm70_shflsync_bfly_p) ;  /* 0x0000008000007944 */ /* 0x000fea0003c00000 */
[----:B-1----:R-:W-:Y:S01]  /*6780*/  MOV R200, R11 ;  /* 0x0000000b00c87202 */ /* 0x002fe20000000f00 */
[----:B------:R-:W-:Y:S01]  /*6790*/  HFMA2.MMA R11, -RZ, RZ, 0, 9.5367431640625e-07 ;  /* 0x00000010ff0b7435 */ /* 0x000fe200000001ff */
[----:B------:R-:W-:Y:S02]  /*67a0*/  MOV R197, R199 ;  /* 0x000000c700c57202 */ /* 0x000fe40000000f00 */
[----:B------:R-:W-:Y:S02]  /*67b0*/  MOV R202, 0x1f ;  /* 0x0000001f00ca7802 */ /* 0x000fe40000000f00 */
[----:B------:R-:W-:Y:S02]  /*67c0*/  MOV R201, 0xffffffff ;  /* 0xffffffff00c97802 */ /* 0x000fe40000000f00 */
[----:B------:R-:W-:-:S02]  /*67d0*/  MOV R196, 0x67f0 ;  /* 0x000067f000c47802 */ /* 0x000fc40000000f00 */
[----:B------:R-:W-:Y:S05]  /*67e0*/  CALL.REL.NOINC `($__internal_84_$__cuda_sm70_shflsync_bfly_p) ;  /* 0x0000001000007944 */ /* 0x000fea0003c00000 */
[----:B-1----:R-:W-:Y:S05]  /*67f0*/  BRA `(.L_x_1682) ;  /* 0xffffc6d000007947 */ /* 0x002fea000383ffff */
        .weak           $__internal_84_$__cuda_sm70_shflsync_bfly_p
        .type           $__internal_84_$__cuda_sm70_shflsync_bfly_p,@function
        .size           $__internal_84_$__cuda_sm70_shflsync_bfly_p,(.L_x_2622 - $__internal_84_$__cuda_sm70_shflsync_bfly_p)
$__internal_84_$__cuda_sm70_shflsync_bfly_p:
[----:B------:R-:W-:Y:S04]  /*6800*/  WARPSYNC R201 ;  /* 0x000000c900007348 */ /* 0x000fe80003800000 */
[----:B------:R0:W1:Y:S02]  /*6810*/  SHFL.BFLY PT, R11, R197, R11, R202 ;  /* 0x0c00000bc50b7389 */ /* 0x00006400000e00ca */
[----:B0-----:R-:W-:-:S06]  /*6820*/  HFMA2.MMA R197, -RZ, RZ, 0, 0 ;  /* 0x00000000ffc57435 */ /* 0x001fcc00000001ff */
[----:B------:R-:W-:Y:S05]  /*6830*/  RET.REL.NODEC R196 `(_ZN10layer_norm31ln_parallel_residual_bwd_kernelINS_13Kernel_traitsIf6__halffS2_fjLj1024ELj1ELj4ELj1ELj16ENS_18Kernel_traits_baseILj1024EfS2_fS2_fjLj128EEEEELb0ELb0ELb0EEEvNS_9BwdParamsE) ;  /* 0xffff97c0c4007950 */ /* 0x000fea0003c3ffff */
.L_x_1683:
        /* <DEDUP_REMOVED lines=12> */
.L_x_2622:


//--------------------- .text._ZN10layer_norm31ln_parallel_residual_bwd_kernelINS_13Kernel_traitsIf6__halffS2_fjLj1024ELj1ELj4ELj1ELj16ENS_18Kernel_traits_baseILj1024EfS2_fS2_fjLj128EEEEELb0ELb0ELb1EEEvNS_9BwdParamsE --------------------------
	.section	.text._ZN10layer_norm31ln_parallel_residual_bwd_kernelINS_13Kernel_traitsIf6__halffS2_fjLj1024ELj1ELj4ELj1ELj16ENS_18Kernel_traits_baseILj1024EfS2_fS2_fjLj128EEEEELb0ELb0ELb1EEEvNS_9BwdParamsE,"ax",@progbits
	.sectioninfo	@"SHI_REGISTERS=255"
	.align	128
        .global         _ZN10layer_norm31ln_parallel_residual_bwd_kernelINS_13Kernel_traitsIf6__halffS2_fjLj1024ELj1ELj4ELj1ELj16ENS_18Kernel_traits_baseILj1024EfS2_fS2_fjLj128EEEEELb0ELb0ELb1EEEvNS_9BwdParamsE
        .type           _ZN10layer_norm31ln_parallel_residual_bwd_kernelINS_13Kernel_traitsIf6__halffS2_fjLj1024ELj1ELj4ELj1ELj16ENS_18Kernel_traits_baseILj1024EfS2_fS2_fjLj128EEEEELb0ELb0ELb1EEEvNS_9BwdParamsE,@function
        .size           _ZN10layer_norm31ln_parallel_residual_bwd_kernelINS_13Kernel_traitsIf6__halffS2_fjLj1024ELj1ELj4ELj1ELj16ENS_18Kernel_traits_baseILj1024EfS2_fS2_fjLj128EEEEELb0ELb0ELb1EEEvNS_9BwdParamsE,(.L_x_2623 - _ZN10layer_norm31ln_parallel_residual_bwd_kernelINS_13Kernel_traitsIf6__halffS2_fjLj1024ELj1ELj4ELj1ELj16ENS_18Kernel_traits_baseILj1024EfS2_fS2_fjLj128EEEEELb0ELb0ELb1EEEvNS_9BwdParamsE)
        .other          _ZN10layer_norm31ln_parallel_residual_bwd_kernelINS_13Kernel_traitsIf6__halffS2_fjLj1024ELj1ELj4ELj1ELj16ENS_18Kernel_traits_baseILj1024EfS2_fS2_fjLj128EEEEELb0ELb0ELb1EEEvNS_9BwdParamsE,@"STO_CUDA_ENTRY STV_DEFAULT"
_ZN10layer_norm31ln_parallel_residual_bwd_kernelINS_13Kernel_traitsIf6__halffS2_fjLj1024ELj1ELj4ELj1ELj16ENS_18Kernel_traits_baseILj1024EfS2_fS2_fjLj128EEEEELb0ELb0ELb1EEEvNS_9BwdParamsE:
.text._ZN10layer_norm31ln_parallel_residual_bwd_kernelINS_13Kernel_traitsIf6__halffS2_fjLj1024ELj1ELj4ELj1ELj16ENS_18Kernel_traits_baseILj1024EfS2_fS2_fjLj128EEEEELb0ELb0ELb1EEEvNS_9BwdParamsE:
        /* <DEDUP_REMOVED lines=75> */
.L_x_1685:
        /* <DEDUP_REMOVED lines=119> */
.L_x_1691:
        /* <DEDUP_REMOVED lines=8> */
[----:B------:R-:W-:Y:S01]  /*0ca0*/  STL [R1+0xf0], R177 ;  /* 0x0000f0b101007387 */ /* 0x000fe20000100800 */
[----:B------:R-:W-:-:S03]  /*0cb0*/  LEA.HI R25, R25, R24, RZ, 0x3 ;  /* 0x0000001819197211 */ /* 0x000fc600078f18ff */
[----:B------:R-:W2:Y:S01]  /*0cc0*/  LDG.E R104, [R104.64] ;  /* 0x0000000468687981 */ /* 0x000ea2000c1e1900 */
[----:B0-----:R-:W-:Y:S01]  /*0cd0*/  LOP3.LUT R208, R26, 0x1f, RZ, 0xc0, !PT ;  /* 0x0000001f1ad07812 */ /* 0x001fe200078ec0ff */
[----:B------:R-:W-:Y:S02]  /*0ce0*/  IMAD.WIDE R30, R0, R31, c[0x0][0x1a8] ;  /* 0x00006a00001e7625 */ /* 0x000fe400078e021f */
[----:B------:R0:W-:Y:S01]  /*0cf0*/  STL [R1+0xec], R176 ;  /* 0x0000ecb001007387 */ /* 0x0001e20000100800 */
[----:B------:R-:W-:-:S03]  /*0d00*/  LEA.HI.SX32 R208, R25, R208, 0x1d ;  /* 0x000000d019d07211 */ /* 0x000fc600078feaff */
[----:B------:R1:W3:Y:S02]  /*0d10*/  LDG.E R218, [R30.64] ;  /* 0x000000041eda7981 */ /* 0x0002e4000c1e1900 */
[C---:B------:R-:W-:Y:S02]  /*0d20*/  IMAD.WIDE.U32 R32, R208.reuse, R106, c[0x0][0x188] ;  /* 0x00006200d0207625 */ /* 0x040fe400078e006a */
[----:B0-----:R-:W4:Y:S02]  /*0d30*/  LDL.LU R176, [R1+0x8] ;  /* 0x0000080001b07983 */ /* 0x001f240000300800 */
[CC--:B------:R-:W-:Y:S02]  /*0d40*/  IMAD.WIDE.U32 R24, R208.reuse, R173.reuse, c[0x0][0x210] ;  /* 0x00008400d0187625 */ /* 0x0c0fe400078e00ad */
[----:B------:R0:W3:Y:S02]  /*0d50*/  LDG.E.128 R188, [R32.64] ;  /* 0x0000000420bc7981 */ /* 0x0000e4000c1e1d00 */
[----:B------:R-:W-:-:S02]  /*0d60*/  IMAD.WIDE.U32 R28, R208, R173, c[0x0][0x208] ;  /* 0x00008200d01c7625 */ /* 0x000fc400078e00ad */
[----:B------:R-:W4:Y:S04]  /*0d70*/  LDG.E.128 R24, [R24.64] ;  /* 0x0000000418187981 */ /* 0x000f28000c1e1d00 */
[----:B-1----:R-:W4:Y:S01]  /*0d80*/  LDG.E.128 R28, [R28.64] ;  /* 0x000000041c1c7981 */ /* 0x002f22000c1e1d00 */
[----:B------:R-:W1:Y:S01]  /*0d90*/  LDC.U8 R107, c[0x0][0x1f0] ;  /* 0x00007c00ff6b7b82 */ /* 0x000e620000000000 */
[----:B------:R-:W-:Y:S02]  /*0da0*/  ISETP.NE.U32.AND P0, PT, RZ, c[0x0][0x218], PT ;  /* 0x00008600ff007a0c */ /* 0x000fe40003f05070 */
[----:B------:R-:W-:Y:S01]  /*0db0*/  IADD3 R210, R208, 0x40, RZ ;  /* 0x00000040d0d27810 */ /* 0x000fe20007ffe0ff */
[----:B0-----:R-:W4:Y:S01]  /*0dc0*/  LDG.E.128 R32, [R32.64+0x10] ;  /* 0x0000100420207981 */ /* 0x001f22000c1e1d00 */
[----:B------:R-:W-:-:S02]  /*0dd0*/  ISETP.NE.AND.EX P0, PT, RZ, c[0x0][0x21c], PT, P0 ;  /* 0x00008700ff007a0c */ /* 0x000fc40003f05300 */
[C---:B------:R-:W-:Y:S01]  /*0de0*/  IADD3 R172, R208.reuse, 0x60, RZ ;  /* 0x00000060d0ac7810 */ /* 0x040fe20007ffe0ff */
[----:B------:R-:W4:Y:S10]  /*0df0*/  LDL.LU R177, [R1+0x4] ;  /* 0x0000040001b17983 */ /* 0x000f340000300800 */
[----:B------:R-:W-:-:S05]  /*0e00*/  @P0 IMAD.WIDE.U32 R100, R208, R106, c[0x0][0x218] ;  /* 0x00008600d0640625 */ /* 0x000fca00078e006a */
[----:B-----5:R0:W5:Y:S01]  /*0e10*/  @P0 LDG.E.128 R124, [R100.64] ;  /* 0x00000004647c0981 */ /* 0x020162000c1e1d00 */
[----:B-1----:R-:W-:-:S03]  /*0e20*/  ISETP.NE.AND P1, PT, R107, RZ, PT ;  /* 0x000000ff6b00720c */ /* 0x002fc60003f25270 */
[----:B------:R0:W5:Y:S02]  /*0e30*/  @P0 LDG.E.128 R128, [R100.64+0x10] ;  /* 0x0000100464800981 */ /* 0x000164000c1e1d00 */
[----:B0-----:R-:W-:-:S05]  /*0e40*/  @P0 IMAD.WIDE.U32 R100, R106, R210, c[0x0][0x218] ;  /* 0x000086006a640625 */ /* 0x001fca00078e00d2 */
[----:B------:R0:W5:Y:S04]  /*0e50*/  @P0 LDG.E.128 R140, [R100.64] ;  /* 0x00000004648c0981 */ /* 0x000168000c1e1d00 */
[----:B------:R0:W5:Y:S02]  /*0e60*/  @P0 LDG.E.128 R144, [R100.64+0x10] ;  /* 0x0000100464900981 */ /* 0x000164000c1e1d00 */
[----:B0-----:R-:W-:-:S05]  /*0e70*/  @P0 IMAD.WIDE.U32 R100, R172, R106, c[0x0][0x218] ;  /* 0x00008600ac640625 */ /* 0x001fca00078e006a */
[----:B------:R4:W5:Y:S04]  /*0e80*/  @P0 LDG.E.128 R148, [R100.64] ;  /* 0x0000000464940981 */ /* 0x000968000c1e1d00 */
[----:B------:R4:W5:Y:S01]  /*0e90*/  @P0 LDG.E.128 R152, [R100.64+0x10] ;  /* 0x0000100464980981 */ /* 0x000962000c1e1d00 */
[----:B--2---:R-:W-:-:S05]  /*0ea0*/  FSEL R240, R104, RZ, !P1 ;  /* 0x000000ff68f07208 */ /* 0x004fca0004800000 */
[----:B---3--:R-:W-:Y:S01]  /*0eb0*/  FADD.FTZ R188, R188, -R240 ;  /* 0x800000f0bcbc7221 */ /* 0x008fe20000010000 */
[----:B----4-:R-:W-:-:S03]  /*0ec0*/  HADD2.F32 R100, -RZ, R24.H0_H0 ;  /* 0x20000018ff647230 */ /* 0x010fc60000004100 */
[----:B------:R-:W-:Y:S02]  /*0ed0*/  FMUL.FTZ R239, R218, R188 ;  /* 0x000000bcdaef7220 */ /* 0x000fe40000410000 */
[--C-:B------:R-:W-:Y:S01]  /*0ee0*/  FADD.FTZ R189, R189, -R240.reuse ;  /* 0x800000f0bdbd7221 */ /* 0x100fe20000010000 */
[----:B------:R-:W-:Y:S01]  /*0ef0*/  HADD2.F32 R238, -RZ, R28.H0_H0 ;  /* 0x2000001cffee7230 */ /* 0x000fe20000004100 */
[----:B------:R-:W-:Y:S01]  /*0f00*/  FADD.FTZ R190, R190, -R240 ;  /* 0x800000f0bebe7221 */ /* 0x000fe20000010000 */
[----:B------:R-:W-:Y:S01]  /*0f10*/  HADD2.F32 R24, -RZ, R24.H1_H1 ;  /* 0x30000018ff187230 */ /* 0x000fe20000004100 */
[----:B------:R-:W-:Y:S02]  /*0f20*/  FADD.FTZ R235, R100, R235 ;  /* 0x000000eb64eb7221 */ /* 0x000fe40000010000 */
[-C--:B------:R-:W-:Y:S01]  /*0f30*/  FFMA.FTZ R231, R239, R100.reuse, R231 ;  /* 0x00000064efe77223 */ /* 0x080fe200000100e7 */
[----:B------:R-:W-:Y:S01]  /*0f40*/  HADD2.F32 R243, -RZ, R25.H0_H0 ;  /* 0x20000019fff37230 */ /* 0x000fe20000004100 */
[----:B------:R-:W-:-:S02]  /*0f50*/  FMUL.FTZ R100, R68, R100 ;  /* 0x0000006444647220 */ /* 0x000fc40000410000 */
[C---:B------:R-:W-:Y:S02]  /*0f60*/  FMUL.FTZ R241, R218.reuse, R189 ;  /* 0x000000bddaf17220 */ /* 0x040fe40000410000 */
[----:B------:R-:W-:Y:S02]  /*0f70*/  FMUL.FTZ R242, R218, R190 ;  /* 0x000000bedaf27220 */ /* 0x000fe40000410000 */
[----:B------:R-:W-:Y:S02]  /*0f80*/  FADD.FTZ R6, R238, R6 ;  /* 0x00000006ee067221 */ /* 0x000fe40000010000 */
[-C--:B------:R-:W-:Y:S02]  /*0f90*/  FFMA.FTZ R206, R239, R238.reuse, R206 ;  /* 0x000000eeefce7223 */ /* 0x080fe400000100ce */
[----:B------:R-:W-:Y:S02]  /*0fa0*/  FFMA.FTZ R238, R36, R238, R100 ;  /* 0x000000ee24ee7223 */ /* 0x000fe40000010064 */
        /* <DEDUP_REMOVED lines=8> */
[-C--:B------:R-:W-:Y:S02]  /*1030*/  FFMA.FTZ R204, R242, R24.reuse, R204 ;  /* 0x00000018f2cc7223 */ /* 0x080fe400000100cc */
[----:B------:R-:W-:Y:S01]  /*1040*/  FFMA.FTZ R243, R38, R24, R243 ;  /* 0x0000001826f37223 */ /* 0x000fe200000100f3 */
[----:B------:R-:W-:-:S05]  /*1050*/  HADD2.F32 R24, -RZ, R26.H0_H0 ;  /* 0x2000001aff187230 */ /* 0x000fca0000004100 */
[----:B------:R-:W-:-:S05]  /*1060*/  FADD.FTZ R176, R24, R176 ;  /* 0x000000b018b07221 */ /* 0x000fca0000010000 */
[----:B------:R0:W-:Y:S04]  /*1070*/  STL [R1+0x8], R176 ;  /* 0x000008b001007387 */ /* 0x0001e80000100800 */
[----:B0-----:R-:W2:Y:S01]  /*1080*/  LDL.LU R176, [R1+0x10] ;  /* 0x0000100001b07983 */ /* 0x001ea20000300800 */
[----:B------:R-:W-:Y:S01]  /*1090*/  FADD.FTZ R191, R191, -R240 ;  /* 0x800000f0bfbf7221 */ /* 0x000fe20000010000 */
[----:B------:R-:W-:Y:S01]  /*10a0*/  HADD2.F32 R25, -RZ, R25.H1_H1 ;  /* 0x30000019ff197230 */ /* 0x000fe20000004100 */
[----:B------:R-:W-:Y:S01]  /*10b0*/  FADD.FTZ R245, -R240, R32 ;  /* 0x00000020f0f57221 */ /* 0x000fe20000010100 */
[----:B------:R-:W-:Y:S01]  /*10c0*/  HADD2.F32 R29, -RZ, R29.H1_H1 ;  /* 0x3000001dff1d7230 */ /* 0x000fe20000004100 */
[----:B------:R-:W-:Y:S01]  /*10d0*/  FMUL.FTZ R244, R218, R191 ;  /* 0x000000bfdaf47220 */ /* 0x000fe20000410000 */
[----:B------:R-:W-:Y:S01]  /*10e0*/  IADD3 R214, R208, 0x20, RZ ;  /* 0x00000020d0d67810 */ /* 0x000fe20007ffe0ff */
[----:B------:R-:W-:Y:S01]  /*10f0*/  FADD.FTZ R236, R25, R236 ;  /* 0x000000ec19ec7221 */ /* 0x000fe20000010000 */
[----:B------:R-:W3:Y:S01]  /*1100*/  LDL.LU R246, [R1] ;  /* 0x0000000001f67983 */ /* 0x000ee20000300800 */
[----:B------:R-:W-:-:S02]  /*1110*/  FFMA.FTZ R232, R244, R25, R232 ;  /* 0x00000019f4e87223 */ /* 0x000fc400000100e8 */
[----:B------:R-:W-:Y:S01]  /*1120*/  FMUL.FTZ R25, R71, R25 ;  /* 0x0000001947197220 */ /* 0x000fe20000410000 */
[----:B------:R-:W-:Y:S01]  /*1130*/  HADD2.F32 R32, -RZ, R30.H0_H0 ;  /* 0x2000001eff207230 */ /* 0x000fe20000004100 */
[----:B------:R-:W-:Y:S01]  /*1140*/  FMUL.FTZ R245, R218, R245 ;  /* 0x000000f5daf57220 */ /* 0x000fe20000410000 */
[----:B------:R-:W4:Y:S01]  /*1150*/  LDL.LU R178, [R1+0xc] ;  /* 0x00000c0001b27983 */ /* 0x000f220000300800 */
[----:B------:R-:W-:Y:S02]  /*1160*/  FADD.FTZ R5, R29, R5 ;  /* 0x000000051d057221 */ /* 0x000fe40000010000 */
[-C--:B------:R-:W-:Y:S02]  /*1170*/  FFMA.FTZ R205, R244, R29.reuse, R205 ;  /* 0x0000001df4cd7223 */ /* 0x080fe400000100cd */
[----:B------:R-:W-:Y:S02]  /*1180*/  FFMA.FTZ R29, R39, R29, R25 ;  /* 0x0000001d271d7223 */ /* 0x000fe40000010019 */
[----:B------:R-:W-:-:S02]  /*1190*/  FADD.FTZ R33, -R240, R33 ;  /* 0x00000021f0217221 */ /* 0x000fc40000010100 */
[-C--:B------:R-:W-:Y:S02]  /*11a0*/  FMUL.FTZ R25, R72, R24.reuse ;  /* 0x0000001848197220 */ /* 0x080fe40000410000 */
[----:B------:R-:W-:Y:S01]  /*11b0*/  FFMA.FTZ R251, R245, R24, R251 ;  /* 0x00000018f5fb7223 */ /* 0x000fe200000100fb */
[----:B------:R-:W-:Y:S02]  /*11c0*/  HADD2.F32 R24, -RZ, R26.H1_H1 ;  /* 0x3000001aff187230 */ /* 0x000fe40000004100 */
[----:B------:R-:W-:Y:S01]  /*11d0*/  HADD2.F32 R26, -RZ, R30.H1_H1 ;  /* 0x3000001eff1a7230 */ /* 0x000fe20000004100 */
[----:B------:R-:W-:Y:S02]  /*11e0*/  FMUL.FTZ R30, R218, R33 ;  /* 0x00000021da1e7220 */ /* 0x000fe40000410000 */
[----:B------:R-:W-:-:S04]  /*11f0*/  IMAD.WIDE.U32 R156, R214, R173, c[0x0][0x210] ;  /* 0x00008400d69c7625 */ /* 0x000fc800078e00ad */
[----:B------:R-:W-:Y:S02]  /*1200*/  FADD.FTZ R2, R32, R2 ;  /* 0x0000000220027221 */ /* 0x000fe40000010000 */
[----:B------:R-:W-:Y:S01]  /*1210*/  FFMA.FTZ R202, R245, R32, R202 ;  /* 0x00000020f5ca7223 */ /* 0x000fe200000100ca */
[----:B------:R-:W4:Y:S01]  /*1220*/  LDG.E.128 R156, [R156.64] ;  /* 0x000000049c9c7981 */ /* 0x000f22000c1e1d00 */
[----:B------:R-:W-:-:S04]  /*1230*/  IMAD.WIDE.U32 R160, R214, R106, c[0x0][0x188] ;  /* 0x00006200d6a07625 */ /* 0x000fc800078e006a */
[----:B------:R-:W-:Y:S01]  /*1240*/  FFMA.FTZ R32, R40, R32, R25 ;  /* 0x0000002028207223 */ /* 0x000fe20000010019 */
[----:B------:R0:W4:Y:S01]  /*1250*/  LDG.E.128 R120, [R160.64] ;  /* 0x00000004a0787981 */ /* 0x000122000c1e1d00 */
[-C--:B------:R-:W-:Y:S02]  /*1260*/  FMUL.FTZ R25, R73, R24.reuse ;  /* 0x0000001849197220 */ /* 0x080fe40000410000 */
[----:B------:R-:W-:Y:S02]  /*1270*/  FADD.FTZ R177, R24, R177 ;  /* 0x000000b118b17221 */ /* 0x000fe40000010000 */
[----:B------:R-:W-:Y:S01]  /*1280*/  FFMA.FTZ R250, R30, R24, R250 ;  /* 0x000000181efa7223 */ /* 0x000fe200000100fa */
[----:B------:R-:W-:Y:S02]  /*1290*/  HADD2.F32 R24, -RZ, R27.H0_H0 ;  /* 0x2000001bff187230 */ /* 0x000fe40000004100 */
[----:B------:R1:W-:Y:S01]  /*12a0*/  STL [R1+0x4], R177 ;  /* 0x000004b101007387 */ /* 0x0003e20000100800 */
[----:B------:R-:W-:-:S02]  /*12b0*/  FADD.FTZ R34, -R240, R34 ;  /* 0x00000022f0227221 */ /* 0x000fc40000010100 */
[----:B------:R-:W-:Y:S01]  /*12c0*/  IMAD.WIDE.U32 R116, R214, R173, c[0x0][0x208] ;  /* 0x00008200d6747625 */ /* 0x000fe200078e00ad */
[----:B------:R-:W-:Y:S01]  /*12d0*/  HADD2.F32 R33, -RZ, R31.H0_H0 ;  /* 0x2000001fff217230 */ /* 0x000fe20000004100 */
[----:B0-----:R-:W4:Y:S04]  /*12e0*/  LDG.E.128 R160, [R160.64+0x10] ;  /* 0x00001004a0a07981 */ /* 0x001f28000c1e1d00 */
[----:B-1----:R-:W4:Y:S01]  /*12f0*/  LDL.LU R177, [R1+0x38] ;  /* 0x0000380001b17983 */ /* 0x002f220000300800 */
[----:B--2---:R-:W-:-:S03]  /*1300*/  FADD.FTZ R176, R24, R176 ;  /* 0x000000b018b07221 */ /* 0x004fc60000010000 */
[----:B------:R-:W2:Y:S04]  /*1310*/  LDG.E.128 R116, [R116.64] ;  /* 0x0000000474747981 */ /* 0x000ea8000c1e1d00 */
[----:B------:R0:W-:Y:S04]  /*1320*/  STL [R1+0x10], R176 ;  /* 0x000010b001007387 */ /* 0x0001e80000100800 */
[----:B0-----:R-:W2:Y:S01]  /*1330*/  LDL.LU R176, [R1+0x28] ;  /* 0x0000280001b07983 */ /* 0x001ea20000300800 */
[----:B------:R-:W-:Y:S02]  /*1340*/  FMUL.FTZ R34, R218, R34 ;  /* 0x00000022da227220 */ /* 0x000fe40000410000 */
[----:B------:R-:W-:-:S02]  /*1350*/  FADD.FTZ R3, R26, R3 ;  /* 0x000000031a037221 */ /* 0x000fc40000010000 */
[-C--:B------:R-:W-:Y:S02]  /*1360*/  FFMA.FTZ R203, R30, R26.reuse, R203 ;  /* 0x0000001a1ecb7223 */ /* 0x080fe400000100cb */
[----:B------:R-:W-:Y:S02]  /*1370*/  FFMA.FTZ R26, R41, R26, R25 ;  /* 0x0000001a291a7223 */ /* 0x000fe40000010019 */
[----:B------:R-:W-:Y:S02]  /*1380*/  FADD.FTZ R35, -R240, R35 ;  /* 0x00000023f0237221 */ /* 0x000fe40000010100 */
[-C--:B------:R-:W-:Y:S02]  /*1390*/  FMUL.FTZ R25, R74, R24.reuse ;  /* 0x000000184a197220 */ /* 0x080fe40000410000 */
[----:B---3--:R-:W-:Y:S01]  /*13a0*/  FFMA.FTZ R246, R34, R24, R246 ;  /* 0x0000001822f67223 */ /* 0x008fe200000100f6 */
[----:B------:R-:W-:Y:S02]  /*13b0*/  HADD2.F32 R24, -RZ, R27.H1_H1 ;  /* 0x3000001bff187230 */ /* 0x000fe40000004100 */
[----:B------:R-:W-:Y:S01]  /*13c0*/  HADD2.F32 R27, -RZ, R31.H1_H1 ;  /* 0x3000001fff1b7230 */ /* 0x000fe20000004100 */
[----:B------:R-:W-:-:S02]  /*13d0*/  FMUL.FTZ R31, R218, R35 ;  /* 0x00000023da1f7220 */ /* 0x000fc40000410000 */
[----:B------:R-:W-:Y:S02]  /*13e0*/  FADD.FTZ R211, R33, R211 ;  /* 0x000000d321d37221 */ /* 0x000fe40000010000 */
[-C--:B------:R-:W-:Y:S02]  /*13f0*/  FFMA.FTZ R200, R34, R33.reuse, R200 ;  /* 0x0000002122c87223 */ /* 0x080fe400000100c8 */
[----:B------:R-:W-:Y:S02]  /*1400*/  FFMA.FTZ R33, R42, R33, R25 ;  /* 0x000000212a217223 */ /* 0x000fe40000010019 */
[-C--:B------:R-:W-:Y:S02]  /*1410*/  FMUL.FTZ R25, R75, R24.reuse ;  /* 0x000000184b197220 */ /* 0x080fe40000410000 */
[----:B----4-:R-:W-:Y:S02]  /*1420*/  FADD.FTZ R178, R24, R178 ;  /* 0x000000b218b27221 */ /* 0x010fe40000010000 */
[----:B------:R-:W-:Y:S01]  /*1430*/  FFMA.FTZ R252, R31, R24, R252 ;  /* 0x000000181ffc7223 */ /* 0x000fe200000100fc */
[----:B------:R-:W-:Y:S01]  /*1440*/  HADD2.F32 R24, -RZ, R156.H0_H0 ;  /* 0x2000009cff187230 */ /* 0x000fe20000004100 */
[----:B------:R-:W-:Y:S01]  /*1450*/  FADD.FTZ R120, -R240, R120 ;  /* 0x00000078f0787221 */ /* 0x000fe20000010100 */
[----:B------:R0:W-:Y:S01]  /*1460*/  STL [R1], R246 ;  /* 0x000000f601007387 */ /* 0x0001e20000100800 */
[----:B------:R-:W-:-:S02]  /*1470*/  FADD.FTZ R209, R27, R209 ;  /* 0x000000d11bd17221 */ /* 0x000fc40000010000 */
[----:B------:R-:W-:Y:S01]  /*1480*/  FMUL.FTZ R120, R218, R120 ;  /* 0x00000078da787220 */ /* 0x000fe20000410000 */
[----:B------:R1:W-:Y:S01]  /*1490*/  STL [R1+0xc], R178 ;  /* 0x00000cb201007387 */ /* 0x0003e20000100800 */
[-C--:B------:R-:W-:Y:S02]  /*14a0*/  FFMA.FTZ R201, R31, R27.reuse, R201 ;  /* 0x0000001b1fc97223 */ /* 0x080fe400000100c9 */
[----:B------:R-:W-:Y:S01]  /*14b0*/  FFMA.FTZ R27, R43, R27, R25 ;  /* 0x0000001b2b1b7223 */ /* 0x000fe20000010019 */
[----:B0-----:R-:W3:Y:S04]  /*14c0*/  LDL.LU R246, [R1+0x34] ;  /* 0x0000340001f67983 */ /* 0x001ee80000300800 */
[----:B------:R-:W4:Y:S01]  /*14d0*/  LDL.LU R25, [R1+0x24] ;  /* 0x0000240001197983 */ /* 0x000f220000300800 */
[----:B------:R-:W-:-:S05]  /*14e0*/  FADD.FTZ R177, R24, R177 ;  /* 0x000000b118b17221 */ /* 0x000fca0000010000 */
[----:B------:R0:W-:Y:S04]  /*14f0*/  STL [R1+0x38], R177 ;  /* 0x000038b101007387 */ /* 0x0001e80000100800 */
[----:B-1----:R-:W4:Y:S04]  /*1500*/  LDL.LU R178, [R1+0x40] ;  /* 0x0000400001b27983 */ /* 0x002f280000300800 */
[----:B0-----:R-:W4:Y:S01]  /*1510*/  LDL.LU R177, [R1+0x30] ;  /* 0x0000300001b17983 */ /* 0x001f220000300800 */
[----:B--2---:R-:W-:-:S05]  /*1520*/  FFMA.FTZ R176, R120, R24, R176 ;  /* 0x0000001878b07223 */ /* 0x004fca00000100b0 */
[----:B------:R0:W-:Y:S04]  /*1530*/  STL [R1+0x28], R176 ;  /* 0x000028b001007387 */ /* 0x0001e80000100800 */
[----:B0-----:R-:W2:Y:S01]  /*1540*/  LDL.LU R176, [R1+0x3c] ;  /* 0x00003c0001b07983 */ /* 0x001ea20000300800 */
[----:B------:R-:W-:Y:S01]  /*1550*/  HADD2.F32 R35, -RZ, R116.H0_H0 ;  /* 0x20000074ff237230 */ /* 0x000fe20000004100 */
[----:B------:R-:W-:Y:S01]  /*1560*/  FMUL.FTZ R24, R76, R24 ;  /* 0x000000184c187220 */ /* 0x000fe20000410000 */
[----:B------:R-:W-:Y:S01]  /*1570*/  HADD2.F32 R156, -RZ, R156.H1_H1 ;  /* 0x3000009cff9c7230 */ /* 0x000fe20000004100 */
[----:B------:R-:W-:Y:S01]  /*1580*/  FADD.FTZ R121, -R240, R121 ;  /* 0x00000079f0797221 */ /* 0x000fe20000010100 */
        /* <DEDUP_REMOVED lines=8> */
[----:B------:R-:W-:Y:S02]  /*1610*/  FADD.FTZ R122, -R240, R122 ;  /* 0x0000007af07a7221 */ /* 0x000fe40000010100 */
[----:B------:R-:W-:Y:S01]  /*1620*/  FFMA.FTZ R116, R45, R116, R24 ;  /* 0x000000742d747223 */ /* 0x000fe20000010018 */
[--C-:B------:R-:W-:Y:S02]  /*1630*/  HADD2.F32 R24, -RZ, R157.reuse.H0_H0 ;  /* 0x2000009dff187230 */ /* 0x100fe40000004100 */
[----:B------:R-:W-:Y:S01]  /*1640*/  HADD2.F32 R157, -RZ, R157.H1_H1 ;  /* 0x3000009dff9d7230 */ /* 0x000fe20000004100 */
[----:B---3--:R-:W-:Y:S02]  /*1650*/  FADD.FTZ R246, R156, R246 ;  /* 0x000000f69cf67221 */ /* 0x008fe40000010000 */
[----:B----4-:R-:W-:Y:S02]  /*1660*/  FFMA.FTZ R25, R121, R156, R25 ;  /* 0x0000009c79197223 */ /* 0x010fe40000010019 */
[----:B------:R-:W-:-:S03]  /*1670*/  FMUL.FTZ R156, R218, R122 ;  /* 0x0000007ada9c7220 */ /* 0x000fc60000410000 */
[----:B------:R0:W-:Y:S01]  /*1680*/  STL [R1+0x24], R25 ;  /* 0x0000241901007387 */ /* 0x0001e20000100800 */
[----:B------:R-:W-:-:S03]  /*1690*/  FADD.FTZ R178, R24, R178 ;  /* 0x000000b218b27221 */ /* 0x000fc60000010000 */
[----:B0-----:R-:W3:Y:S01]  /*16a0*/  LDL.LU R25, [R1+0x2c] ;  /* 0x00002c0001197983 */ /* 0x001ee20000300800 */
[----:B------:R-:W-:-:S03]  /*16b0*/  FFMA.FTZ R177, R156, R24, R177 ;  /* 0x000000189cb17223 */ /* 0x000fc600000100b1 */
[----:B------:R0:W-:Y:S04]  /*16c0*/  STL [R1+0x34], R246 ;  /* 0x000034f601007387 */ /* 0x0001e80000100800 */
[----:B------:R-:W-:Y:S04]  /*16d0*/  STL [R1+0x40], R178 ;  /* 0x000040b201007387 */ /* 0x000fe80000100800 */
[----:B------:R-:W-:Y:S04]  /*16e0*/  STL [R1+0x30], R177 ;  /* 0x000030b101007387 */ /* 0x000fe80000100800 */
[----:B0-----:R-:W4:Y:S01]  /*16f0*/  LDL.LU R246, [R1+0x68] ;  /* 0x0000680001f67983 */ /* 0x001f220000300800 */
[----:B--2---:R-:W-:-:S05]  /*1700*/  FADD.FTZ R176, R157, R176 ;  /* 0x000000b09db07221 */ /* 0x004fca0000010000 */
[----:B------:R0:W-:Y:S04]  /*1710*/  STL [R1+0x3c], R176 ;  /* 0x00003cb001007387 */ /* 0x0001e80000100800 */
[----:B0-----:R-:W2:Y:S01]  /*1720*/  LDL.LU R176, [R1+0x50] ;  /* 0x0000500001b07983 */ /* 0x001ea20000300800 */
[----:B------:R-:W-:Y:S01]  /*1730*/  HADD2.F32 R122, -RZ, R117.H0_H0 ;  /* 0x20000075ff7a7230 */ /* 0x000fe20000004100 */
[----:B------:R-:W-:Y:S02]  /*1740*/  FMUL.FTZ R24, R78, R24 ;  /* 0x000000184e187220 */ /* 0x000fe40000410000 */
[----:B------:R-:W2:Y:S01]  /*1750*/  LDL.LU R178, [R1+0x64] ;  /* 0x0000640001b27983 */ /* 0x000ea20000300800 */
[C---:B------:R-:W-:Y:S02]  /*1760*/  FADD.FTZ R123, -R240.reuse, R123 ;  /* 0x0000007bf07b7221 */ /* 0x040fe40000010100 */
[----:B------:R-:W-:Y:S01]  /*1770*/  FADD.FTZ R160, -R240, R160 ;  /* 0x000000a0f0a07221 */ /* 0x000fe20000010100 */
[----:B------:R-:W2:Y:S01]  /*1780*/  LDL.LU R177, [R1+0x4c] ;  /* 0x00004c0001b17983 */ /* 0x000ea20000300800 */
[----:B------:R-:W-:-:S02]  /*1790*/  FADD.FTZ R216, R122, R216 ;  /* 0x000000d87ad87221 */ /* 0x000fc40000010000 */
[-C--:B------:R-:W-:Y:S02]  /*17a0*/  FFMA.FTZ R196, R156, R122.reuse, R196 ;  /* 0x0000007a9cc47223 */ /* 0x080fe400000100c4 */
[----:B------:R-:W-:Y:S01]  /*17b0*/  FFMA.FTZ R122, R46, R122, R24 ;  /* 0x0000007a2e7a7223 */ /* 0x000fe20000010018 */
[----:B------:R-:W-:Y:S01]  /*17c0*/  HADD2.F32 R24, -RZ, R158.H0_H0 ;  /* 0x2000009eff187230 */ /* 0x000fe20000004100 */
[C---:B------:R-:W-:Y:S02]  /*17d0*/  FMUL.FTZ R123, R218.reuse, R123 ;  /* 0x0000007bda7b7220 */ /* 0x040fe40000410000 */
[----:B------:R-:W-:Y:S02]  /*17e0*/  FMUL.FTZ R160, R218, R160 ;  /* 0x000000a0daa07220 */ /* 0x000fe40000410000 */
[----:B---3--:R-:W-:-:S05]  /*17f0*/  FFMA.FTZ R25, R123, R157, R25 ;  /* 0x0000009d7b197223 */ /* 0x008fca0000010019 */
[----:B------:R-:W-:Y:S04]  /*1800*/  STL [R1+0x2c], R25 ;  /* 0x00002c1901007387 */ /* 0x000fe80000100800 */
[----:B------:R-:W3:Y:S01]  /*1810*/  LDL.LU R247, [R1+0x70] ;  /* 0x0000700001f77983 */ /* 0x000ee20000300800 */
[----:B----4-:R-:W-:Y:S02]  /*1820*/  FADD.FTZ R246, R24, R246 ;  /* 0x000000f618f67221 */ /* 0x010fe40000010000 */
[----:B--2---:R-:W-:-:S05]  /*1830*/  FFMA.FTZ R176, R160, R24, R176 ;  /* 0x00000018a0b07223 */ /* 0x004fca00000100b0 */
[----:B------:R0:W-:Y:S04]  /*1840*/  STL [R1+0x50], R176 ;  /* 0x000050b001007387 */ /* 0x0001e80000100800 */
[----:B------:R1:W-:Y:S04]  /*1850*/  STL [R1+0x68], R246 ;  /* 0x000068f601007387 */ /* 0x0003e80000100800 */
[----:B0-----:R-:W2:Y:S01]  /*1860*/  LDL.LU R176, [R1+0x58] ;  /* 0x0000580001b07983 */ /* 0x001ea20000300800 */
[----:B------:R-:W-:Y:S01]  /*1870*/  FMUL.FTZ R25, R80, R24 ;  /* 0x0000001850197220 */ /* 0x000fe20000410000 */
[----:B------:R-:W-:Y:S01]  /*1880*/  HADD2.F32 R24, -RZ, R158.H1_H1 ;  /* 0x3000009eff187230 */ /* 0x000fe20000004100 */
[----:B------:R-:W-:Y:S01]  /*1890*/  FADD.FTZ R158, -R240, R161 ;  /* 0x000000a1f09e7221 */ /* 0x000fe20000010100 */
[----:B------:R-:W-:Y:S01]  /*18a0*/  HADD2.F32 R117, -RZ, R117.H1_H1 ;  /* 0x30000075ff757230 */ /* 0x000fe20000004100 */
[----:B------:R-:W-:Y:S01]  /*18b0*/  IMAD.WIDE.U32 R164, R210, R173, c[0x0][0x210] ;  /* 0x00008400d2a47625 */ /* 0x000fe200078e00ad */
[----:B-1----:R-:W4:Y:S03]  /*18c0*/  LDL.LU R246, [R1+0x6c] ;  /* 0x00006c0001f67983 */ /* 0x002f260000300800 */
[----:B------:R-:W-:-:S02]  /*18d0*/  FADD.FTZ R178, R24, R178 ;  /* 0x000000b218b27221 */ /* 0x000fc40000010000 */
[----:B------:R-:W-:Y:S01]  /*18e0*/  FMUL.FTZ R157, R79, R157 ;  /* 0x0000009d4f9d7220 */ /* 0x000fe20000410000 */
[----:B------:R-:W3:Y:S01]  /*18f0*/  LDG.E.128 R164, [R164.64] ;  /* 0x00000004a4a47981 */ /* 0x000ee2000c1e1d00 */
[----:B------:R-:W-:Y:S02]  /*1900*/  FMUL.FTZ R158, R218, R158 ;  /* 0x0000009eda9e7220 */ /* 0x000fe40000410000 */
[----:B------:R-:W-:Y:S01]  /*1910*/  FADD.FTZ R215, R117, R215 ;  /* 0x000000d775d77221 */ /* 0x000fe20000010000 */
[----:B------:R0:W-:Y:S01]  /*1920*/  STL [R1+0x64], R178 ;  /* 0x000064b201007387 */ /* 0x0001e20000100800 */
[-C--:B------:R-:W-:Y:S02]  /*1930*/  FFMA.FTZ R197, R123, R117.reuse, R197 ;  /* 0x000000757bc57223 */ /* 0x080fe400000100c5 */
[----:B------:R-:W-:Y:S01]  /*1940*/  FFMA.FTZ R117, R47, R117, R157 ;  /* 0x000000752f757223 */ /* 0x000fe2000001009d */
[----:B------:R-:W-:Y:S01]  /*1950*/  HADD2.F32 R157, -RZ, R118.H0_H0 ;  /* 0x20000076ff9d7230 */ /* 0x000fe20000004100 */
[----:B------:R-:W-:Y:S01]  /*1960*/  FFMA.FTZ R177, R158, R24, R177 ;  /* 0x000000189eb17223 */ /* 0x000fe200000100b1 */
[----:B0-----:R-:W4:Y:S03]  /*1970*/  LDL.LU R178, [R1+0x54] ;  /* 0x0000540001b27983 */ /* 0x001f260000300800 */
[----:B------:R-:W-:-:S02]  /*1980*/  FADD.FTZ R219, R157, R219 ;  /* 0x000000db9ddb7221 */ /* 0x000fc40000010000 */
[----:B------:R-:W-:Y:S01]  /*1990*/  FFMA.FTZ R194, R160, R157, R194 ;  /* 0x0000009da0c27223 */ /* 0x000fe200000100c2 */
[----:B------:R0:W-:Y:S01]  /*19a0*/  STL [R1+0x4c], R177 ;  /* 0x00004cb101007387 */ /* 0x0001e20000100800 */
[----:B------:R-:W-:Y:S02]  /*19b0*/  FADD.FTZ R162, -R240, R162 ;  /* 0x000000a2f0a27221 */ /* 0x000fe40000010100 */
[----:B------:R-:W-:-:S04]  /*19c0*/  IMAD.WIDE.U32 R168, R210, R106, c[0x0][0x188] ;  /* 0x00006200d2a87625 */ /* 0x000fc800078e006a */
[----:B------:R-:W-:Y:S01]  /*19d0*/  FFMA.FTZ R157, R48, R157, R25 ;  /* 0x0000009d309d7223 */ /* 0x000fe20000010019 */
[----:B------:R1:W4:Y:S01]  /*19e0*/  LDG.E.128 R112, [R168.64] ;  /* 0x00000004a8707981 */ /* 0x000322000c1e1d00 */
[----:B------:R-:W-:Y:S01]  /*19f0*/  FMUL.FTZ R25, R81, R24 ;  /* 0x0000001851197220 */ /* 0x000fe20000410000 */
[----:B------:R-:W-:Y:S02]  /*1a00*/  HADD2.F32 R24, -RZ, R159.H0_H0 ;  /* 0x2000009fff187230 */ /* 0x000fe40000004100 */
[----:B0-----:R-:W4:Y:S01]  /*1a10*/  LDL.LU R177, [R1+0x98] ;  /* 0x0000980001b17983 */ /* 0x001f220000300800 */
[----:B------:R-:W-:Y:S01]  /*1a20*/  FMUL.FTZ R162, R218, R162 ;  /* 0x000000a2daa27220 */ /* 0x000fe20000410000 */
[----:B------:R-:W-:Y:S01]  /*1a30*/  HADD2.F32 R118, -RZ, R118.H1_H1 ;  /* 0x30000076ff767230 */ /* 0x000fe20000004100 */
[----:B------:R-:W-:Y:S01]  /*1a40*/  IMAD.WIDE.U32 R108, R210, R173, c[0x0][0x208] ;  /* 0x00008200d26c7625 */ /* 0x000fe200078e00ad */
[----:B------:R-:W-:Y:S01]  /*1a50*/  HADD2.F32 R161, -RZ, R119.H0_H0 ;  /* 0x20000077ffa17230 */ /* 0x000fe20000004100 */
[----:B-1----:R-:W4:Y:S02]  /*1a60*/  LDG.E.128 R168, [R168.64+0x10] ;  /* 0x00001004a8a87981 */ /* 0x002f24000c1e1d00 */
[----:B--2---:R-:W-:-:S02]  /*1a70*/  FFMA.FTZ R176, R162, R24, R176 ;  /* 0x00000018a2b07223 */ /* 0x004fc400000100b0 */
[----:B------:R-:W2:Y:S04]  /*1a80*/  LDG.E.128 R108, [R108.64] ;  /* 0x000000046c6c7981 */ /* 0x000ea8000c1e1d00 */
[----:B------:R0:W-:Y:S04]  /*1a90*/  STL [R1+0x58], R176 ;  /* 0x000058b001007387 */ /* 0x0001e80000100800 */
[----:B0-----:R-:W2:Y:S01]  /*1aa0*/  LDL.LU R176, [R1+0x60] ;  /* 0x0000600001b07983 */ /* 0x001ea20000300800 */
[----:B------:R-:W-:Y:S02]  /*1ab0*/  FADD.FTZ R217, R118, R217 ;  /* 0x000000d976d97221 */ /* 0x000fe40000010000 */
[----:B------:R-:W-:-:S02]  /*1ac0*/  FFMA.FTZ R195, R158, R118, R195 ;  /* 0x000000769ec37223 */ /* 0x000fc400000100c3 */
[----:B------:R-:W-:Y:S02]  /*1ad0*/  FFMA.FTZ R118, R49, R118, R25 ;  /* 0x0000007631767223 */ /* 0x000fe40000010019 */
[----:B------:R-:W-:Y:S02]  /*1ae0*/  FMUL.FTZ R25, R82, R24 ;  /* 0x0000001852197220 */ /* 0x000fe40000410000 */
[----:B---3--:R-:W-:Y:S01]  /*1af0*/  FADD.FTZ R247, R24, R247 ;  /* 0x000000f718f77221 */ /* 0x008fe20000010000 */
[----:B------:R-:W-:Y:S01]  /*1b00*/  HADD2.F32 R24, -RZ, R159.H1_H1 ;  /* 0x3000009fff187230 */ /* 0x000fe20000004100 */
[----:B------:R-:W-:Y:S02]  /*1b10*/  FADD.FTZ R159, -R240, R163 ;  /* 0x000000a3f09f7221 */ /* 0x000fe40000010100 */
[----:B------:R-:W-:Y:S02]  /*1b20*/  FADD.FTZ R221, R161, R221 ;  /* 0x000000dda1dd7221 */ /* 0x000fe40000010000 */
[----:B------:R-:W-:-:S02]  /*1b30*/  FMUL.FTZ R159, R218, R159 ;  /* 0x0000009fda9f7220 */ /* 0x000fc40000410000 */
[-C--:B------:R-:W-:Y:S02]  /*1b40*/  FFMA.FTZ R192, R162, R161.reuse, R192 ;  /* 0x000000a1a2c07223 */ /* 0x080fe400000100c0 */
[----:B------:R-:W-:Y:S01]  /*1b50*/  FFMA.FTZ R161, R50, R161, R25 ;  /* 0x000000a132a17223 */ /* 0x000fe20000010019 */
[----:B------:R-:W-:Y:S01]  /*1b60*/  HADD2.F32 R119, -RZ, R119.H1_H1 ;  /* 0x30000077ff777230 */ /* 0x000fe20000004100 */
[-C--:B------:R-:W-:Y:S02]  /*1b70*/  FMUL.FTZ R25, R83, R24.reuse ;  /* 0x0000001853197220 */ /* 0x080fe40000410000 */
[----:B----4-:R-:W-:Y:S02]  /*1b80*/  FADD.FTZ R246, R24, R246 ;  /* 0x000000f618f67221 */ /* 0x010fe40000010000 */
[----:B------:R-:W-:Y:S01]  /*1b90*/  FFMA.FTZ R178, R159, R24, R178 ;  /* 0x000000189fb27223 */ /* 0x000fe200000100b2 */
[----:B------:R-:W-:Y:S01]  /*1ba0*/  HADD2.F32 R24, -RZ, R164.H0_H0 ;  /* 0x200000a4ff187230 */ /* 0x000fe20000004100 */
[----:B------:R-:W-:Y:S01]  /*1bb0*/  STL [R1+0x70], R247 ;  /* 0x000070f701007387 */ /* 0x000fe20000100800 */
[----:B------:R-:W-:-:S02]  /*1bc0*/  FADD.FTZ R220, R119, R220 ;  /* 0x000000dc77dc7221 */ /* 0x000fc40000010000 */
[-C--:B------:R-:W-:Y:S01]  /*1bd0*/  FFMA.FTZ R193, R159, R119.reuse, R193 ;  /* 0x000000779fc17223 */ /* 0x080fe200000100c1 */
[----:B------:R0:W-:Y:S01]  /*1be0*/  STL [R1+0x6c], R246 ;  /* 0x00006cf601007387 */ /* 0x0001e20000100800 */
[----:B------:R-:W-:Y:S02]  /*1bf0*/  FADD.FTZ R177, R24, R177 ;  /* 0x000000b118b17221 */ /* 0x000fe40000010000 */
[----:B------:R-:W-:Y:S01]  /*1c00*/  FFMA.FTZ R119, R51, R119, R25 ;  /* 0x0000007733777223 */ /* 0x000fe20000010019 */
[----:B------:R1:W-:Y:S01]  /*1c10*/  STL [R1+0x54], R178 ;  /* 0x000054b201007387 */ /* 0x0003e20000100800 */
[----:B------:R-:W-:-:S03]  /*1c20*/  FADD.FTZ R112, -R240, R112 ;  /* 0x00000070f0707221 */ /* 0x000fc60000010100 */
[----:B0-----:R-:W3:Y:S04]  /*1c30*/  LDL.LU R246, [R1+0x94] ;  /* 0x0000940001f67983 */ /* 0x001ee80000300800 */
[----:B------:R-:W4:Y:S04]  /*1c40*/  LDL.LU R25, [R1+0x5c] ;  /* 0x00005c0001197983 */ /* 0x000f280000300800 */
[----:B------:R0:W-:Y:S01]  /*1c50*/  STL [R1+0x98], R177 ;  /* 0x000098b101007387 */ /* 0x0001e20000100800 */
[----:B------:R-:W-:-:S03]  /*1c60*/  FMUL.FTZ R163, R218, R112 ;  /* 0x00000070daa37220 */ /* 0x000fc60000410000 */
        /* <DEDUP_REMOVED lines=19> */
[----:B------:R-:W-:Y:S01]  /*1da0*/  HADD2.F32 R24, -RZ, R165.H0_H0 ;  /* 0x200000a5ff187230 */ /* 0x000fe20000004100 */
[----:B---3--:R-:W-:Y:S02]  /*1db0*/  FADD.FTZ R246, R164, R246 ;  /* 0x000000f6a4f67221 */ /* 0x008fe40000010000 */
[----:B----4-:R-:W-:Y:S02]  /*1dc0*/  FFMA.FTZ R25, R113, R164, R25 ;  /* 0x000000a471197223 */ /* 0x010fe40000010019 */
[----:B------:R-:W-:-:S03]  /*1dd0*/  FMUL.FTZ R164, R218, R114 ;  /* 0x00000072daa47220 */ /* 0x000fc60000410000 */
[----:B------:R0:W-:Y:S01]  /*1de0*/  STL [R1+0x5c], R25 ;  /* 0x00005c1901007387 */ /* 0x0001e20000100800 */
[----:B------:R-:W-:Y:S02]  /*1df0*/  FADD.FTZ R178, R24, R178 ;  /* 0x000000b218b27221 */ /* 0x000fe40000010000 */
[----:B------:R-:W-:Y:S01]  /*1e00*/  FFMA.FTZ R177, R164, R24, R177 ;  /* 0x00000018a4b17223 */ /* 0x000fe200000100b1 */
[----:B0-----:R-:W3:Y:S04]  /*1e10*/  LDL.LU R25, [R1+0x74] ;  /* 0x0000740001197983 */ /* 0x001ee80000300800 */
[----:B------:R0:W-:Y:S01]  /*1e20*/  STL [R1+0x94], R246 ;  /* 0x000094f601007387 */ /* 0x0001e20000100800 */
[----:B------:R-:W-:-:S03]  /*1e30*/  HADD2.F32 R165, -RZ, R165.H1_H1 ;  /* 0x300000a5ffa57230 */ /* 0x000fc60000004100 */
[----:B------:R-:W-:Y:S04]  /*1e40*/  STL [R1+0xa0], R178 ;  /* 0x0000a0b201007387 */ /* 0x000fe80000100800 */
[----:B------:R1:W-:Y:S04]  /*1e50*/  STL [R1+0x78], R177 ;  /* 0x000078b101007387 */ /* 0x0003e80000100800 */
[----:B0-----:R-:W4:Y:S04]  /*1e60*/  LDL.LU R246, [R1+0xc0] ;  /* 0x0000c00001f67983 */ /* 0x001f280000300800 */
[----:B-1----:R-:W4:Y:S01]  /*1e70*/  LDL.LU R177, [R1+0x80] ;  /* 0x0000800001b17983 */ /* 0x002f220000300800 */
[----:B--2---:R-:W-:-:S05]  /*1e80*/  FADD.FTZ R176, R165, R176 ;  /* 0x000000b0a5b07221 */ /* 0x004fca0000010000 */
[----:B------:R0:W-:Y:S04]  /*1e90*/  STL [R1+0x9c], R176 ;  /* 0x00009cb001007387 */ /* 0x0001e80000100800 */
[----:B------:R-:W2:Y:S04]  /*1ea0*/  LDL.LU R178, [R1+0xbc] ;  /* 0x0000bc0001b27983 */ /* 0x000ea80000300800 */
[----:B0-----:R-:W2:Y:S01]  /*1eb0*/  LDL.LU R176, [R1+0x7c] ;  /* 0x00007c0001b07983 */ /* 0x001ea20000300800 */
[----:B------:R-:W-:Y:S01]  /*1ec0*/  HADD2.F32 R114, -RZ, R109.H0_H0 ;  /* 0x2000006dff727230 */ /* 0x000fe20000004100 */
[----:B------:R-:W-:-:S02]  /*1ed0*/  FMUL.FTZ R24, R86, R24 ;  /* 0x0000001856187220 */ /* 0x000fc40000410000 */
[C---:B------:R-:W-:Y:S02]  /*1ee0*/  FADD.FTZ R115, -R240.reuse, R115 ;  /* 0x00000073f0737221 */ /* 0x040fe40000010100 */
[----:B------:R-:W-:Y:S02]  /*1ef0*/  FADD.FTZ R168, -R240, R168 ;  /* 0x000000a8f0a87221 */ /* 0x000fe40000010100 */
[----:B------:R-:W-:Y:S02]  /*1f00*/  FADD.FTZ R225, R114, R225 ;  /* 0x000000e172e17221 */ /* 0x000fe40000010000 */
[-C--:B------:R-:W-:Y:S02]  /*1f10*/  FFMA.FTZ R20, R164, R114.reuse, R20 ;  /* 0x00000072a4147223 */ /* 0x080fe40000010014 */
[----:B------:R-:W-:Y:S01]  /*1f20*/  FFMA.FTZ R114, R54, R114, R24 ;  /* 0x0000007236727223 */ /* 0x000fe20000010018 */
[----:B------:R-:W-:Y:S01]  /*1f30*/  HADD2.F32 R24, -RZ, R166.H0_H0 ;  /* 0x200000a6ff187230 */ /* 0x000fe20000004100 */
[----:B------:R-:W-:-:S02]  /*1f40*/  FMUL.FTZ R115, R218, R115 ;  /* 0x00000073da737220 */ /* 0x000fc40000410000 */
[----:B------:R-:W-:Y:S01]  /*1f50*/  FMUL.FTZ R168, R218, R168 ;  /* 0x000000a8daa87220 */ /* 0x000fe20000410000 */
[----:B------:R-:W-:Y:S01]  /*1f60*/  HADD2.F32 R28, -RZ, R28.H1_H1 ;  /* 0x3000001cff1c7230 */ /* 0x000fe20000004100 */
[----:B---3--:R-:W-:-:S05]  /*1f70*/  FFMA.FTZ R25, R115, R165, R25 ;  /* 0x000000a573197223 */ /* 0x008fca0000010019 */
[----:B------:R0:W-:Y:S04]  /*1f80*/  STL [R1+0x74], R25 ;  /* 0x0000741901007387 */ /* 0x0001e80000100800 */
[----:B------:R-:W3:Y:S01]  /*1f90*/  LDL.LU R247, [R1+0xc8] ;  /* 0x0000c80001f77983 */ /* 0x000ee20000300800 */
[----:B----4-:R-:W-:Y:S02]  /*1fa0*/  FADD.FTZ R246, R24, R246 ;  /* 0x000000f618f67221 */ /* 0x010fe40000010000 */
[-C--:B------:R-:W-:Y:S02]  /*1fb0*/  FFMA.FTZ R177, R168, R24.reuse, R177 ;  /* 0x00000018a8b17223 */ /* 0x080fe400000100b1 */
[----:B0-----:R-:W-:Y:S01]  /*1fc0*/  FMUL.FTZ R25, R88, R24 ;  /* 0x0000001858197220 */ /* 0x001fe20000410000 */
[----:B------:R-:W-:-:S02]  /*1fd0*/  HADD2.F32 R24, -RZ, R166.H1_H1 ;  /* 0x300000a6ff187230 */ /* 0x000fc40000004100 */
[----:B------:R0:W-:Y:S01]  /*1fe0*/  STL [R1+0x80], R177 ;  /* 0x000080b101007387 */ /* 0x0001e20000100800 */
[----:B------:R-:W-:-:S03]  /*1ff0*/  FADD.FTZ R7, R28, R7 ;  /* 0x000000071c077221 */ /* 0x000fc60000010000 */
[----:B------:R1:W-:Y:S01]  /*2000*/  STL [R1+0xc0], R246 ;  /* 0x0000c0f601007387 */ /* 0x0003e20000100800 */
[-C--:B------:R-:W-:Y:S02]  /*2010*/  FFMA.FTZ R207, R241, R28.reuse, R207 ;  /* 0x0000001cf1cf7223 */ /* 0x080fe400000100cf */
[----:B------:R-:W-:Y:S01]  /*2020*/  FADD.FTZ R166, -R240, R169 ;  /* 0x000000a9f0a67221 */ /* 0x000fe20000010100 */
[----:B0-----:R-:W4:Y:S01]  /*2030*/  LDL.LU R177, [R1+0x88] ;  /* 0x0000880001b17983 */ /* 0x001f220000300800 */
[----:B------:R-:W-:Y:S02]  /*2040*/  FFMA.FTZ R28, R37, R28, R100 ;  /* 0x0000001c251c7223 */ /* 0x000fe40000010064 */
[CC--:B------:R-:W-:Y:S01]  /*2050*/  IMAD.WIDE.U32 R100, R172.reuse, R173.reuse, c[0x0][0x208] ;  /* 0x00008200ac647625 */ /* 0x0c0fe200078e00ad */
[----:B-1----:R-:W4:Y:S03]  /*2060*/  LDL.LU R246, [R1+0xc4] ;  /* 0x0000c40001f67983 */ /* 0x002f260000300800 */
[----:B------:R-:W-:-:S04]  /*2070*/  IMAD.WIDE.U32 R172, R172, R173, c[0x0][0x210] ;  /* 0x00008400acac7625 */ /* 0x000fc800078e00ad */
[----:B------:R-:W-:Y:S02]  /*2080*/  FMUL.FTZ R166, R218, R166 ;  /* 0x000000a6daa67220 */ /* 0x000fe40000410000 */
[----:B------:R-:W4:Y:S01]  /*2090*/  LDG.E.128 R172, [R172.64] ;  /* 0x00000004acac7981 */ /* 0x000f22000c1e1d00 */
[----:B--2---:R-:W-:-:S05]  /*20a0*/  FADD.FTZ R178, R24, R178 ;  /* 0x000000b218b27221 */ /* 0x004fca0000010000 */
[----:B------:R0:W-:Y:S01]  /*20b0*/  STL [R1+0xbc], R178 ;  /* 0x0000bcb201007387 */ /* 0x0001e20000100800 */
[----:B------:R-:W-:-:S03]  /*20c0*/  FFMA.FTZ R176, R166, R24, R176 ;  /* 0x00000018a6b07223 */ /* 0x000fc600000100b0 */
[----:B0-----:R-:W2:Y:S04]  /*20d0*/  LDL.LU R178, [R1+0x84] ;  /* 0x0000840001b27983 */ /* 0x001ea80000300800 */
[----:B------:R0:W-:Y:S04]  /*20e0*/  STL [R1+0x7c], R176 ;  /* 0x00007cb001007387 */ /* 0x0001e80000100800 */
[----:B0-----:R-:W2:Y:S01]  /*20f0*/  LDL.LU R176, [R1+0xd0] ;  /* 0x0000d00001b07983 */ /* 0x001ea20000300800 */
[----:B------:R-:W-:Y:S01]  /*2100*/  HADD2.F32 R109, -RZ, R109.H1_H1 ;  /* 0x3000006dff6d7230 */ /* 0x000fe20000004100 */
[----:B------:R-:W-:-:S04]  /*2110*/  FMUL.FTZ R165, R87, R165 ;  /* 0x000000a557a57220 */ /* 0x000fc80000410000 */
[----:B------:R-:W-:Y:S02]  /*2120*/  FADD.FTZ R224, R109, R224 ;  /* 0x000000e06de07221 */ /* 0x000fe40000010000 */
[-C--:B------:R-:W-:Y:S02]  /*2130*/  FFMA.FTZ R21, R115, R109.reuse, R21 ;  /* 0x0000006d73157223 */ /* 0x080fe40000010015 */
[----:B------:R-:W-:Y:S01]  /*2140*/  FFMA.FTZ R109, R55, R109, R165 ;  /* 0x0000006d376d7223 */ /* 0x000fe200000100a5 */
[--C-:B------:R-:W-:Y:S01]  /*2150*/  HADD2.F32 R165, -RZ, R110.reuse.H0_H0 ;  /* 0x2000006effa57230 */ /* 0x100fe20000004100 */
[----:B------:R-:W-:Y:S01]  /*2160*/  FADD.FTZ R170, -R240, R170 ;  /* 0x000000aaf0aa7221 */ /* 0x000fe20000010100 */
[----:B------:R-:W-:-:S03]  /*2170*/  HADD2.F32 R110, -RZ, R110.H1_H1 ;  /* 0x3000006eff6e7230 */ /* 0x000fc60000004100 */
[----:B------:R-:W-:Y:S02]  /*2180*/  FADD.FTZ R227, R165, R227 ;  /* 0x000000e3a5e37221 */ /* 0x000fe40000010000 */
[-C--:B------:R-:W-:Y:S02]  /*2190*/  FFMA.FTZ R18, R168, R165.reuse, R18 ;  /* 0x000000a5a8127223 */ /* 0x080fe40000010012 */
[----:B------:R-:W-:Y:S02]  /*21a0*/  FFMA.FTZ R165, R56, R165, R25 ;  /* 0x000000a538a57223 */ /* 0x000fe40000010019 */
[----:B------:R-:W-:Y:S01]  /*21b0*/  FMUL.FTZ R25, R89, R24 ;  /* 0x0000001859197220 */ /* 0x000fe20000410000 */
[----:B------:R-:W-:Y:S01]  /*21c0*/  HADD2.F32 R24, -RZ, R167.H0_H0 ;  /* 0x200000a7ff187230 */ /* 0x000fe20000004100 */
[----:B------:R-:W-:Y:S02]  /*21d0*/  FMUL.FTZ R170, R218, R170 ;  /* 0x000000aadaaa7220 */ /* 0x000fe40000410000 */
[----:B------:R-:W-:-:S02]  /*21e0*/  FADD.FTZ R226, R110, R226 ;  /* 0x000000e26ee27221 */ /* 0x000fc40000010000 */
[-C--:B------:R-:W-:Y:S02]  /*21f0*/  FFMA.FTZ R19, R166, R110.reuse, R19 ;  /* 0x0000006ea6137223 */ /* 0x080fe40000010013 */
[----:B------:R-:W-:Y:S02]  /*2200*/  FFMA.FTZ R110, R57, R110, R25 ;  /* 0x0000006e396e7223 */ /* 0x000fe40000010019 */
[-C--:B------:R-:W-:Y:S02]  /*2210*/  FMUL.FTZ R25, R90, R24.reuse ;  /* 0x000000185a197220 */ /* 0x080fe40000410000 */
[----:B---3--:R-:W-:Y:S01]  /*2220*/  FADD.FTZ R247, R24, R247 ;  /* 0x000000f718f77221 */ /* 0x008fe20000010000 */
[----:B------:R-:W-:Y:S01]  /*2230*/  IADD3 R188, R208, 0x60, RZ ;  /* 0x00000060d0bc7810 */ /* 0x000fe20007ffe0ff */
[----:B------:R-:W-:Y:S01]  /*2240*/  HADD2.F32 R169, -RZ, R111.H0_H0 ;  /* 0x2000006fffa97230 */ /* 0x000fe20000004100 */
[----:B----4-:R-:W-:Y:S01]  /*2250*/  FFMA.FTZ R177, R170, R24, R177 ;  /* 0x00000018aab17223 */ /* 0x010fe200000100b1 */
[----:B------:R-:W-:Y:S01]  /*2260*/  HADD2.F32 R24, -RZ, R167.H1_H1 ;  /* 0x300000a7ff187230 */ /* 0x000fe20000004100 */
[----:B------:R-:W-:-:S02]  /*2270*/  FADD.FTZ R167, -R240, R171 ;  /* 0x000000abf0a77221 */ /* 0x000fc40000010100 */
[----:B------:R-:W-:-:S04]  /*2280*/  IMAD.WIDE.U32 R188, R188, R106, c[0x0][0x188] ;  /* 0x00006200bcbc7625 */ /* 0x000fc800078e006a */
[----:B------:R-:W-:Y:S02]  /*2290*/  FMUL.FTZ R167, R218, R167 ;  /* 0x000000a7daa77220 */ /* 0x000fe40000410000 */
[----:B------:R-:W-:Y:S02]  /*22a0*/  FADD.FTZ R229, R169, R229 ;  /* 0x000000e5a9e57221 */ /* 0x000fe40000010000 */
[-C--:B------:R-:W-:Y:S02]  /*22b0*/  FFMA.FTZ R16, R170, R169.reuse, R16 ;  /* 0x000000a9aa107223 */ /* 0x080fe40000010010 */
[----:B------:R-:W-:Y:S02]  /*22c0*/  FFMA.FTZ R169, R58, R169, R25 ;  /* 0x000000a93aa97223 */ /* 0x000fe40000010019 */
[----:B------:R-:W-:Y:S02]  /*22d0*/  FMUL.FTZ R25, R91, R24 ;  /* 0x000000185b197220 */ /* 0x000fe40000410000 */
[----:B------:R-:W-:-:S02]  /*22e0*/  FADD.FTZ R246, R24, R246 ;  /* 0x000000f618f67221 */ /* 0x000fc40000010000 */
[----:B------:R-:W-:Y:S02]  /*22f0*/  @P0 IMAD.WIDE.U32 R102, R106, R214, c[0x0][0x218] ;  /* 0x000086006a660625 */ /* 0x000fe400078e00d6 */
[----:B------:R0:W3:Y:S04]  /*2300*/  LDG.E.128 R104, [R188.64] ;  /* 0x00000004bc687981 */ /* 0x0000e8000c1e1d00 */
[----:B------:R1:W-:Y:S04]  /*2310*/  STL [R1+0x88], R177 ;  /* 0x000088b101007387 */ /* 0x0003e80000100800 */
[----:B------:R4:W5:Y:S04]  /*2320*/  @P0 LDG.E.128 R132, [R102.64] ;  /* 0x0000000466840981 */ /* 0x000968000c1e1d00 */
[----:B------:R4:W5:Y:S04]  /*2330*/  @P0 LDG.E.128 R136, [R102.64+0x10] ;  /* 0x0000100466880981 */ /* 0x000968000c1e1d00 */
[----:B-1----:R-:W3:Y:S04]  /*2340*/  LDL.LU R177, [R1+0x90] ;  /* 0x0000900001b17983 */ /* 0x002ee80000300800 */
[----:B------:R-:W-:Y:S04]  /*2350*/  STL [R1+0xc8], R247 ;  /* 0x0000c8f701007387 */ /* 0x000fe80000100800 */
[----:B------:R-:W-:Y:S04]  /*2360*/  STL [R1+0xc4], R246 ;  /* 0x0000c4f601007387 */ /* 0x000fe80000100800 */
[----:B----4-:R-:W4:Y:S01]  /*2370*/  LDG.E.128 R100, [R100.64] ;  /* 0x0000000464647981 */ /* 0x010f22000c1e1d00 */
[----:B------:R-:W-:-:S03]  /*2380*/  HADD2.F32 R111, -RZ, R111.H1_H1 ;  /* 0x3000006fff6f7230 */ /* 0x000fc60000004100 */
[----:B0-----:R-:W4:Y:S01]  /*2390*/  LDG.E.128 R188, [R188.64+0x10] ;  /* 0x00001004bcbc7981 */ /* 0x001f22000c1e1d00 */
[----:B--2---:R-:W-:Y:S01]  /*23a0*/  FFMA.FTZ R178, R167, R24, R178 ;  /* 0x00000018a7b27223 */ /* 0x004fe200000100b2 */
[----:B------:R-:W-:-:S04]  /*23b0*/  HADD2.F32 R24, -RZ, R172.H0_H0 ;  /* 0x200000acff187230 */ /* 0x000fc80000004100 */
[----:B------:R-:W-:Y:S01]  /*23c0*/  STL [R1+0x84], R178 ;  /* 0x000084b201007387 */ /* 0x000fe20000100800 */
[----:B------:R-:W-:-:S05]  /*23d0*/  FADD.FTZ R176, R24, R176 ;  /* 0x000000b018b07221 */ /* 0x000fca0000010000 */
[----:B------:R0:W-:Y:S04]  /*23e0*/  STL [R1+0xd0], R176 ;  /* 0x0000d0b001007387 */ /* 0x0001e80000100800 */
[----:B0-----:R-:W2:Y:S01]  /*23f0*/  LDL.LU R176, [R1+0xcc] ;  /* 0x0000cc0001b07983 */ /* 0x001ea20000300800 */
[----:B------:R-:W-:Y:S01]  /*2400*/  FADD.FTZ R228, R111, R228 ;  /* 0x000000e46fe47221 */ /* 0x000fe20000010000 */
[----:B------:R-:W-:Y:S01]  /*2410*/  HADD2.F32 R172, -RZ, R172.H1_H1 ;  /* 0x300000acffac7230 */ /* 0x000fe20000004100 */
[-C--:B------:R-:W-:Y:S02]  /*2420*/  FFMA.FTZ R17, R167, R111.reuse, R17 ;  /* 0x0000006fa7117223 */ /* 0x080fe40000010011 */
[----:B------:R-:W-:Y:S02]  /*2430*/  FFMA.FTZ R111, R59, R111, R25 ;  /* 0x0000006f3b6f7223 */ /* 0x000fe40000010019 */
[----:B------:R-:W4:Y:S04]  /*2440*/  LDL.LU R25, [R1+0x8c] ;  /* 0x00008c0001197983 */ /* 0x000f280000300800 */
[----:B------:R-:W4:Y:S04]  /*2450*/  LDL.LU R247, [R1+0xd8] ;  /* 0x0000d80001f77983 */ /* 0x000f280000300800 */
[----:B------:R-:W4:Y:S04]  /*2460*/  LDL.LU R246, [R1+0xa8] ;  /* 0x0000a80001f67983 */ /* 0x000f280000300800 */
[----:B------:R-:W4:Y:S01]  /*2470*/  LDL.LU R178, [R1+0x18] ;  /* 0x0000180001b27983 */ /* 0x000f220000300800 */
[----:B---3--:R-:W-:-:S04]  /*2480*/  FADD.FTZ R104, -R240, R104 ;  /* 0x00000068f0687221 */ /* 0x008fc80000010100 */
[----:B------:R-:W-:-:S04]  /*2490*/  FMUL.FTZ R171, R218, R104 ;  /* 0x00000068daab7220 */ /* 0x000fc80000410000 */
[----:B------:R-:W-:-:S05]  /*24a0*/  FFMA.FTZ R177, R171, R24, R177 ;  /* 0x00000018abb17223 */ /* 0x000fca00000100b1 */
[----:B------:R0:W-:Y:S04]  /*24b0*/  STL [R1+0x90], R177 ;  /* 0x000090b101007387 */ /* 0x0001e80000100800 */
[----:B0-----:R-:W3:Y:S01]  /*24c0*/  LDL.LU R177, [R1+0xd4] ;  /* 0x0000d40001b17983 */ /* 0x001ee20000300800 */
[----:B--2---:R-:W-:-:S05]  /*24d0*/  FADD.FTZ R176, R172, R176 ;  /* 0x000000b0acb07221 */ /* 0x004fca0000010000 */
[----:B------:R0:W-:Y:S04]  /*24e0*/  STL [R1+0xcc], R176 ;  /* 0x0000ccb001007387 */ /* 0x0001e80000100800 */
[----:B0-----:R-:W2:Y:S01]  /*24f0*/  LDL.LU R176, [R1+0xa4] ;  /* 0x0000a40001b07983 */ /* 0x001ea20000300800 */
[--C-:B----4-:R-:W-:Y:S01]  /*2500*/  HADD2.F32 R104, -RZ, R100.reuse.H0_H0 ;  /* 0x20000064ff687230 */ /* 0x110fe20000004100 */
[----:B------:R-:W-:Y:S02]  /*2510*/  FMUL.FTZ R24, R92, R24 ;  /* 0x000000185c187220 */ /* 0x000fe40000410000 */
[----:B------:R-:W-:Y:S01]  /*2520*/  FADD.FTZ R105, -R240, R105 ;  /* 0x00000069f0697221 */ /* 0x000fe20000010100 */
[----:B------:R-:W-:Y:S01]  /*2530*/  HADD2.F32 R100, -RZ, R100.H1_H1 ;  /* 0x30000064ff647230 */ /* 0x000fe20000004100 */
[----:B------:R-:W-:-:S02]  /*2540*/  FADD.FTZ R249, R104, R249 ;  /* 0x000000f968f97221 */ /* 0x000fc40000010000 */
[-C--:B------:R-:W-:Y:S02]  /*2550*/  FFMA.FTZ R14, R171, R104.reuse, R14 ;  /* 0x00000068ab0e7223 */ /* 0x080fe4000001000e */
[----:B------:R-:W-:Y:S02]  /*2560*/  FFMA.FTZ R104, R60, R104, R24 ;  /* 0x000000683c687223 */ /* 0x000fe40000010018 */
[----:B------:R-:W-:Y:S02]  /*2570*/  FMUL.FTZ R105, R218, R105 ;  /* 0x00000069da697220 */ /* 0x000fe40000410000 */
[----:B------:R-:W-:Y:S02]  /*2580*/  FMUL.FTZ R24, R93, R172 ;  /* 0x000000ac5d187220 */ /* 0x000fe40000410000 */
[----:B------:R-:W-:Y:S02]  /*2590*/  FADD.FTZ R106, -R240, R106 ;  /* 0x0000006af06a7221 */ /* 0x000fe40000010100 */
[----:B------:R-:W-:-:S02]  /*25a0*/  FADD.FTZ R248, R100, R248 ;  /* 0x000000f864f87221 */ /* 0x000fc40000010000 */
[-C--:B------:R-:W-:Y:S02]  /*25b0*/  FFMA.FTZ R15, R105, R100.reuse, R15 ;  /* 0x00000064690f7223 */ /* 0x080fe4000001000f */
[----:B------:R-:W-:Y:S01]  /*25c0*/  FFMA.FTZ R100, R61, R100, R24 ;  /* 0x000000643d647223 */ /* 0x000fe20000010018 */
[----:B------:R-:W-:Y:S01]  /*25d0*/  HADD2.F32 R24, -RZ, R173.H0_H0 ;  /* 0x200000adff187230 */ /* 0x000fe20000004100 */
[----:B------:R-:W-:Y:S02]  /*25e0*/  FFMA.FTZ R25, R105, R172, R25 ;  /* 0x000000ac69197223 */ /* 0x000fe40000010019 */
[----:B------:R-:W-:Y:S01]  /*25f0*/  FMUL.FTZ R172, R218, R106 ;  /* 0x0000006adaac7220 */ /* 0x000fe20000410000 */
[----:B------:R-:W-:Y:S01]  /*2600*/  HADD2.F32 R106, -RZ, R101.H0_H0 ;  /* 0x20000065ff6a7230 */ /* 0x000fe20000004100 */
[----:B------:R-:W-:Y:S01]  /*2610*/  FADD.FTZ R107, -R240, R107 ;  /* 0x0000006bf06b7221 */ /* 0x000fe20000010100 */
[----:B------:R-:W-:Y:S01]  /*2620*/  HADD2.F32 R173, -RZ, R173.H1_H1 ;  /* 0x300000adffad7230 */ /* 0x000fe20000004100 */
[----:B------:R-:W-:-:S02]  /*2630*/  FADD.FTZ R247, R24, R247 ;  /* 0x000000f718f77221 */ /* 0x000fc40000010000 */
[----:B------:R-:W-:Y:S02]  /*2640*/  FFMA.FTZ R246, R172, R24, R246 ;  /* 0x00000018acf67223 */ /* 0x000fe400000100f6 */
[----:B------:R-:W-:Y:S01]  /*2650*/  FMUL.FTZ R107, R218, R107 ;  /* 0x0000006bda6b7220 */ /* 0x000fe20000410000 */
[----:B------:R0:W-:Y:S01]  /*2660*/  STL [R1+0x8c], R25 ;  /* 0x00008c1901007387 */ /* 0x0001e20000100800 */
[----:B------:R-:W-:-:S03]  /*2670*/  FADD.FTZ R178, R106, R178 ;  /* 0x000000b26ab27221 */ /* 0x000fc60000010000 */
[----:B0-----:R-:W4:Y:S04]  /*2680*/  LDL.LU R25, [R1+0x14] ;  /* 0x0000140001197983 */ /* 0x001f280000300800 */
[----:B------:R-:W-:Y:S04]  /*2690*/  STL [R1+0xd8], R247 ;  /* 0x0000d8f701007387 */ /* 0x000fe80000100800 */
[----:B------:R-:W-:Y:S04]  /*26a0*/  STL [R1+0xa8], R246 ;  /* 0x0000a8f601007387 */ /* 0x000fe80000100800 */
[----:B------:R0:W-:Y:S01]  /*26b0*/  STL [R1+0x18], R178 ;  /* 0x000018b201007387 */ /* 0x0001e20000100800 */
[----:B---3--:R-:W-:-:S03]  /*26c0*/  FADD.FTZ R177, R173, R177 ;  /* 0x000000b1adb17221 */ /* 0x008fc60000010000 */
[----:B0-----:R-:W3:Y:S04]  /*26d0*/  LDL.LU R178, [R1+0x20] ;  /* 0x0000200001b27983 */ /* 0x001ee80000300800 */
[----:B------:R0:W-:Y:S01]  /*26e0*/  STL [R1+0xd4], R177 ;  /* 0x0000d4b101007387 */ /* 0x0001e20000100800 */
[----:B--2---:R-:W-:-:S05]  /*26f0*/  FFMA.FTZ R176, R107, R173, R176 ;  /* 0x000000ad6bb07223 */ /* 0x004fca00000100b0 */
[----:B------:R1:W-:Y:S04]  /*2700*/  STL [R1+0xa4], R176 ;  /* 0x0000a4b001007387 */ /* 0x0003e80000100800 */
[----:B0-----:R-:W2:Y:S01]  /*2710*/  LDL.LU R177, [R1+0xe0] ;  /* 0x0000e00001b17983 */ /* 0x001ea20000300800 */
[----:B------:R-:W-:Y:S01]  /*2720*/  FMUL.FTZ R24, R94, R24 ;  /* 0x000000185e187220 */ /* 0x000fe20000410000 */
[----:B------:R-:W-:Y:S01]  /*2730*/  HADD2.F32 R101, -RZ, R101.H1_H1 ;  /* 0x30000065ff657230 */ /* 0x000fe20000004100 */
[-C--:B------:R-:W-:Y:S02]  /*2740*/  FFMA.FTZ R12, R172, R106.reuse, R12 ;  /* 0x0000006aac0c7223 */ /* 0x080fe4000001000c */
[----:B------:R-:W-:Y:S01]  /*2750*/  FMUL.FTZ R173, R95, R173 ;  /* 0x000000ad5fad7220 */ /* 0x000fe20000410000 */
[----:B-1----:R-:W2:Y:S01]  /*2760*/  LDL.LU R176, [R1+0xb0] ;  /* 0x0000b00001b07983 */ /* 0x002ea20000300800 */
[----:B------:R-:W-:-:S02]  /*2770*/  FFMA.FTZ R106, R62, R106, R24 ;  /* 0x0000006a3e6a7223 */ /* 0x000fc40000010018 */
[C---:B------:R-:W-:Y:S01]  /*2780*/  FADD.FTZ R24, -R240.reuse, R190 ;  /* 0x000000bef0187221 */ /* 0x040fe20000010100 */
[----:B------:R-:W-:Y:S01]  /*2790*/  HADD2.F32 R190, -RZ, R102.H0_H0 ;  /* 0x20000066ffbe7230 */ /* 0x000fe20000004100 */
[-C--:B------:R-:W-:Y:S01]  /*27a0*/  FFMA.FTZ R13, R107, R101.reuse, R13 ;  /* 0x000000656b0d7223 */ /* 0x080fe2000001000d */
[----:B------:R-:W2:Y:S01]  /*27b0*/  LDL.LU R247, [R1+0xdc] ;  /* 0x0000dc0001f77983 */ /* 0x000ea20000300800 */
[----:B------:R-:W-:Y:S02]  /*27c0*/  FFMA.FTZ R173, R63, R101, R173 ;  /* 0x000000653fad7223 */ /* 0x000fe400000100ad */
[C---:B------:R-:W-:Y:S02]  /*27d0*/  FADD.FTZ R188, -R240.reuse, R188 ;  /* 0x000000bcf0bc7221 */ /* 0x040fe40000010100 */
[----:B------:R-:W-:Y:S02]  /*27e0*/  FADD.FTZ R191, -R240, R191 ;  /* 0x000000bff0bf7221 */ /* 0x000fe40000010100 */
[----:B----4-:R-:W-:Y:S01]  /*27f0*/  FADD.FTZ R25, R101, R25 ;  /* 0x0000001965197221 */ /* 0x010fe20000010000 */
[----:B------:R-:W-:-:S04]  /*2800*/  HADD2.F32 R101, -RZ, R174.H0_H0 ;  /* 0x200000aeff657230 */ /* 0x000fc80000004100 */
[----:B------:R0:W-:Y:S04]  /*2810*/  STL [R1+0x14], R25 ;  /* 0x0000141901007387 */ /* 0x0001e80000100800 */
[----:B------:R-:W4:Y:S01]  /*2820*/  LDL.LU R246, [R1+0xac] ;  /* 0x0000ac0001f67983 */ /* 0x000f220000300800 */
[----:B0-----:R-:W-:-:S03]  /*2830*/  FADD.FTZ R25, -R240, R189 ;  /* 0x000000bdf0197221 */ /* 0x001fc60000010100 */
[----:B------:R-:W4:Y:S01]  /*2840*/  LDL.LU R240, [R1+0x1c] ;  /* 0x00001c0001f07983 */ /* 0x000f220000300800 */
[----:B---3--:R-:W-:-:S05]  /*2850*/  FADD.FTZ R178, R190, R178 ;  /* 0x000000b2beb27221 */ /* 0x008fca0000010000 */
[----:B------:R0:W-:Y:S04]  /*2860*/  STL [R1+0x20], R178 ;  /* 0x000020b201007387 */ /* 0x0001e80000100800 */
[----:B0-----:R0:W5:Y:S01]  /*2870*/  LDL.LU R178, [R1+0xf4] ;  /* 0x0000f40001b27983 */ /* 0x0011620000300800 */
[----:B--2---:R-:W-:-:S05]  /*2880*/  FADD.FTZ R177, R101, R177 ;  /* 0x000000b165b17221 */ /* 0x004fca0000010000 */
[----:B------:R1:W-:Y:S04]  /*2890*/  STL [R1+0xe0], R177 ;  /* 0x0000e0b101007387 */ /* 0x0003e80000100800 */
[----:B-1----:R-:W2:Y:S01]  /*28a0*/  LDL.LU R177, [R1+0x48] ;  /* 0x0000480001b17983 */ /* 0x002ea20000300800 */
[----:B------:R-:W-:Y:S01]  /*28b0*/  FMUL.FTZ R189, R218, R188 ;  /* 0x000000bcdabd7220 */ /* 0x000fe20000410000 */
[----:B------:R-:W-:Y:S01]  /*28c0*/  HADD2.F32 R174, -RZ, R174.H1_H1 ;  /* 0x300000aeffae7230 */ /* 0x000fe20000004100 */
[-C--:B------:R-:W-:Y:S02]  /*28d0*/  FMUL.FTZ R188, R96, R101.reuse ;  /* 0x0000006560bc7220 */ /* 0x080fe40000410000 */
[C---:B------:R-:W-:Y:S01]  /*28e0*/  FFMA.FTZ R176, R189.reuse, R101, R176 ;  /* 0x00000065bdb07223 */ /* 0x040fe200000100b0 */
[----:B------:R-:W-:Y:S01]  /*28f0*/  HADD2.F32 R101, -RZ, R102.H1_H1 ;  /* 0x30000066ff657230 */ /* 0x000fe20000004100 */
[----:B------:R-:W-:-:S02]  /*2900*/  FFMA.FTZ R10, R189, R190, R10 ;  /* 0x000000bebd0a7223 */ /* 0x000fc4000001000a */
[----:B------:R-:W-:Y:S02]  /*2910*/  FFMA.FTZ R188, R64, R190, R188 ;  /* 0x000000be40bc7223 */ /* 0x000fe400000100bc */
[----:B------:R-:W-:Y:S02]  /*2920*/  FMUL.FTZ R190, R218, R25 ;  /* 0x00000019dabe7220 */ /* 0x000fe40000410000 */
[-C--:B------:R-:W-:Y:S01]  /*2930*/  FMUL.FTZ R25, R97, R174.reuse ;  /* 0x000000ae61197220 */ /* 0x080fe20000410000 */
[----:B------:R-:W-:Y:S01]  /*2940*/  HADD2.F32 R102, -RZ, R103.H0_H0 ;  /* 0x20000067ff667230 */ /* 0x000fe20000004100 */
[----:B------:R-:W-:Y:S02]  /*2950*/  FFMA.FTZ R11, R190, R101, R11 ;  /* 0x00000065be0b7223 */ /* 0x000fe4000001000b */
[----:B------:R-:W-:Y:S01]  /*2960*/  FADD.FTZ R247, R174, R247 ;  /* 0x000000f7aef77221 */ /* 0x000fe20000010000 */
[----:B------:R1:W-:Y:S04]  /*2970*/  STL [R1+0xb0], R176 ;  /* 0x0000b0b001007387 */ /* 0x0003e80000100800 */
[----:B-1----:R-:W3:Y:S01]  /*2980*/  LDL.LU R176, [R1+0xe8] ;  /* 0x0000e80001b07983 */ /* 0x002ee20000300800 */
[----:B----4-:R-:W-:-:S02]  /*2990*/  FFMA.FTZ R246, R190, R174, R246 ;  /* 0x000000aebef67223 */ /* 0x010fc400000100f6 */
[----:B------:R-:W-:Y:S02]  /*29a0*/  FMUL.FTZ R174, R218, R24 ;  /* 0x00000018daae7220 */ /* 0x000fe40000410000 */
[----:B------:R-:W-:Y:S02]  /*29b0*/  FADD.FTZ R240, R101, R240 ;  /* 0x000000f065f07221 */ /* 0x000fe40000010000 */
[----:B------:R-:W-:Y:S01]  /*29c0*/  FFMA.FTZ R101, R65, R101, R25 ;  /* 0x0000006541657223 */ /* 0x000fe20000010019 */
[----:B------:R-:W-:Y:S02]  /*29d0*/  HADD2.F32 R25, -RZ, R175.H0_H0 ;  /* 0x200000afff197230 */ /* 0x000fe40000004100 */
[----:B------:R-:W-:Y:S03]  /*29e0*/  STL [R1+0x1c], R240 ;  /* 0x00001cf001007387 */ /* 0x000fe60000100800 */
[----:B------:R-:W-:Y:S01]  /*29f0*/  FMUL.FTZ R24, R98, R25 ;  /* 0x0000001962187220 */ /* 0x000fe20000410000 */
[----:B------:R1:W-:Y:S01]  /*2a00*/  STL [R1+0xdc], R247 ;  /* 0x0000dcf701007387 */ /* 0x0003e20000100800 */
[----:B------:R-:W-:-:S03]  /*2a10*/  FFMA.FTZ R8, R174, R102, R8 ;  /* 0x00000066ae087223 */ /* 0x000fc60000010008 */
[----:B-1----:R-:W4:Y:S04]  /*2a20*/  LDL.LU R247, [R1+0x44] ;  /* 0x0000440001f77983 */ /* 0x002f280000300800 */
[----:B------:R1:W-:Y:S04]  /*2a30*/  STL [R1+0xac], R246 ;  /* 0x0000acf601007387 */ /* 0x0003e80000100800 */
[----:B-1----:R-:W4:Y:S04]  /*2a40*/  LDL.LU R246, [R1+0xe4] ;  /* 0x0000e40001f67983 */ /* 0x002f280000300800 */
[----:B------:R-:W4:Y:S01]  /*2a50*/  LDL.LU R240, [R1+0xb4] ;  /* 0x0000b40001f07983 */ /* 0x000f220000300800 */
[----:B--2---:R-:W-:-:S02]  /*2a60*/  FADD.FTZ R177, R102, R177 ;  /* 0x000000b166b17221 */ /* 0x004fc40000010000 */
[----:B------:R-:W-:-:S03]  /*2a70*/  FFMA.FTZ R102, R66, R102, R24 ;  /* 0x0000006642667223 */ /* 0x000fc60000010018 */
[----:B------:R1:W-:Y:S04]  /*2a80*/  STL [R1+0x48], R177 ;  /* 0x000048b101007387 */ /* 0x0003e80000100800 */
[----:B-1----:R0:W5:Y:S04]  /*2a90*/  LDL.LU R177, [R1+0xf0] ;  /* 0x0000f00001b17983 */ /* 0x0021680000300800 */
[----:B------:R-:W2:Y:S01]  /*2aa0*/  LDL.LU R24, [R1+0xb8] ;  /* 0x0000b80001187983 */ /* 0x000ea20000300800 */
[----:B------:R-:W-:Y:S01]  /*2ab0*/  HADD2.F32 R103, -RZ, R103.H1_H1 ;  /* 0x30000067ff677230 */ /* 0x000fe20000004100 */
[----:B---3--:R-:W-:-:S05]  /*2ac0*/  FADD.FTZ R176, R25, R176 ;  /* 0x000000b019b07221 */ /* 0x008fca0000010000 */
[----:B------:R1:W-:Y:S04]  /*2ad0*/  STL [R1+0xe8], R176 ;  /* 0x0000e8b001007387 */ /* 0x0003e80000100800 */
[----:B-1----:R0:W5:Y:S01]  /*2ae0*/  LDL.LU R176, [R1+0xec] ;  /* 0x0000ec0001b07983 */ /* 0x0021620000300800 */
[----:B----4-:R-:W-:Y:S02]  /*2af0*/  FADD.FTZ R247, R103, R247 ;  /* 0x000000f767f77221 */ /* 0x010fe40000010000 */
[----:B--2---:R-:W-:-:S05]  /*2b00*/  FFMA.FTZ R24, R174, R25, R24 ;  /* 0x00000019ae187223 */ /* 0x004fca0000010018 */
[----:B------:R1:W-:Y:S02]  /*2b10*/  STL [R1+0xb8], R24 ;  /* 0x0000b81801007387 */ /* 0x0003e40000100800 */
[----:B-1----:R-:W-:Y:S01]  /*2b20*/  HADD2.F32 R24, -RZ, R175.H1_H1 ;  /* 0x300000afff187230 */ /* 0x002fe20000004100 */
[----:B------:R-:W-:-:S04]  /*2b30*/  FMUL.FTZ R175, R218, R191 ;  /* 0x000000bfdaaf7220 */ /* 0x000fc80000410000 */
[----:B------:R-:W-:Y:S02]  /*2b40*/  FADD.FTZ R246, R24, R246 ;  /* 0x000000f618f67221 */ /* 0x000fe40000010000 */
[----:B------:R-:W-:Y:S01]  /*2b50*/  FFMA.FTZ R240, R175, R24, R240 ;  /* 0x00000018aff07223 */ /* 0x000fe200000100f0 */
[----:B------:R-:W-:Y:S04]  /*2b60*/  STL [R1+0x44], R247 ;  /* 0x000044f701007387 */ /* 0x000fe80000100800 */
[----:B------:R1:W-:Y:S04]  /*2b70*/  STL [R1+0xe4], R246 ;  /* 0x0000e4f601007387 */ /* 0x0003e80000100800 */
[----:B------:R2:W-:Y:S01]  /*2b80*/  STL [R1+0xb4], R240 ;  /* 0x0000b4f001007387 */ /* 0x0005e20000100800 */
[----:B-1----:R-:W-:-:S02]  /*2b90*/  FADD.FTZ R246, RZ, R238 ;  /* 0x000000eefff67221 */ /* 0x002fc40000010000 */
[----:B--2---:R-:W-:Y:S02]  /*2ba0*/  FFMA.FTZ R240, R239, R238, RZ ;  /* 0x000000eeeff07223 */ /* 0x004fe400000100ff */
        /* <DEDUP_REMOVED lines=56> */
[----:B------:R-:W-:Y:S02]  /*2f30*/  FMUL.FTZ R25, R99, R24 ;  /* 0x0000001863197220 */ /* 0x000fe40000410000 */
[----:B------:R-:W-:Y:S02]  /*2f40*/  FADD.FTZ R246, R246, R101 ;  /* 0x00000065f6f67221 */ /* 0x000fe40000010000 */
[----:B------:R-:W-:-:S02]  /*2f50*/  FFMA.FTZ R240, R190, R101, R240 ;  /* 0x00000065bef07223 */ /* 0x000fc400000100f0 */
[-C--:B------:R-:W-:Y:S02]  /*2f60*/  FFMA.FTZ R9, R175, R103.reuse, R9 ;  /* 0x00000067af097223 */ /* 0x080fe40000010009 */
[----:B------:R-:W-:Y:S02]  /*2f70*/  FFMA.FTZ R103, R67, R103, R25 ;  /* 0x0000006743677223 */ /* 0x000fe40000010019 */
[----:B------:R-:W-:Y:S02]  /*2f80*/  FADD.FTZ R246, R246, R102 ;  /* 0x00000066f6f67221 */ /* 0x000fe40000010000 */
[----:B------:R-:W-:Y:S02]  /*2f90*/  FFMA.FTZ R240, R174, R102, R240 ;  /* 0x00000066aef07223 */ /* 0x000fe400000100f0 */
[----:B------:R-:W-:Y:S02]  /*2fa0*/  FADD.FTZ R246, R246, R103 ;  /* 0x00000067f6f67221 */ /* 0x000fe40000010000 */
[----:B------:R-:W-:Y:S01]  /*2fb0*/  FFMA.FTZ R240, R175, R103, R240 ;  /* 0x00000067aff07223 */ /* 0x000fe200000100f0 */
[----:B------:R-:W-:Y:S05]  /*2fc0*/  BRA.DIV ~URZ, `(.L_x_1688) ;  /* 0x000031d27f007947 */ /* 0x000fea000b800000 */
[----:B0-----:R0:W1:Y:S02]  /*2fd0*/  SHFL.BFLY PT, R247, R246, 0x1, 0x1f ;  /* 0x0c201f00f6f77f89 */ /* 0x00106400000e0000 */
.L_x_1692:
        /* <DEDUP_REMOVED lines=18> */
.L_x_1693:
        /* <DEDUP_REMOVED lines=300> */
.L_x_1690:
[----:B------:R-:W-:Y:S05]  /*43c0*/  BSYNC B1 ;  /* 0x0000000000017941 */ /* 0x000fea0003800000 */
.L_x_1687:
        /* <DEDUP_REMOVED lines=127> */
.L_x_1686:
[----:B0-----:R-:W-:Y:S05]  /*4bc0*/  BSYNC B0 ;  /* 0x0000000000007941 */ /* 0x001fea0003800000 */
.L_x_1684:
        /* <DEDUP_REMOVED lines=85> */
[----:B------:R-:W-:Y:S01]  /*5120*/  STS.128 [R0+0xc10], R124 ;  /* 0x000c107c00007388 */ /* 0x000fe20000000c00 */
[----:B------:R-:W-:Y:S02]  /*5130*/  FADD.FTZ R3, R85, R40 ;  /* 0x0000002855037221 */ /* 0x000fe40000010000 */
[----:B----4-:R-:W-:Y:S01]  /*5140*/  FADD.FTZ R4, R32, R43 ;  /* 0x0000002b20047221 */ /* 0x010fe20000010000 */
[----:B------:R-:W-:Y:S01]  /*5150*/  BAR.SYNC.DEFER_BLOCKING 0x0 ;  /* 0x0000000000007b1d */ /* 0x000fe20000010000 */
[----:B------:R-:W-:-:S05]  /*5160*/  FADD.FTZ R7, R7, R58 ;  /* 0x0000003a07077221 */ /* 0x000fca0000010000 */
        /* <DEDUP_REMOVED lines=71> */
[----:B------:R-:W-:Y:S04]  /*55e0*/  STS.128 [R0+0x800], R92 ;  /* 0x0008005c00007388 */ /* 0x000fe80000000c00 */
        /* <DEDUP_REMOVED lines=47> */
[----:B------:R-:W-:Y:S01]  /*58e0*/  LDS R50, [R132.X4+0x3400] ;  /* 0x0034000084327984 */ /* 0x000fe20000004800 */
[----:B------:R-:W-:-:S03]  /*58f0*/  FADD.FTZ R11, R11, R36 ;  /* 0x000000240b0b7221 */ /* 0x000fc60000010000 */
[----:B------:R-:W3:Y:S01]  /*5900*/  LDS R53, [R132.X4+0x3600] ;  /* 0x0036000084357984 */ /* 0x000ee20000004800 */
        /* <DEDUP_REMOVED lines=13> */
[----:B------:R-:W-:Y:S01]  /*59e0*/  SHF.L.U32 R16, R10, 0x2, RZ ;  /* 0x000000020a107819 */ /* 0x000fe200000006ff */
[----:B---3--:R-:W-:Y:S01]  /*59f0*/  FADD.FTZ R53, R18, R53 ;  /* 0x0000003512357221 */ /* 0x008fe20000010000 */
[----:B------:R0:W-:Y:S01]  /*5a00*/  STS.128 [R0], R24 ;  /* 0x0000001800007388 */ /* 0x0001e20000000c00 */
[----:B----4-:R-:W-:-:S03]  /*5a10*/  FADD.FTZ R55, R20, R55 ;  /* 0x0000003714377221 */ /* 0x010fc60000010000 */
[----:B------:R-:W-:Y:S01]  /*5a20*/  STS.128 [R0+0x10], R44 ;  /* 0x0000102c00007388 */ /* 0x000fe20000000c00 */
[----:B------:R-:W-:-:S03]  /*5a30*/  FADD.FTZ R21, R21, R52 ;  /* 0x0000003415157221 */ /* 0x000fc60000010000 */
[----:B------:R-:W-:Y:S01]  /*5a40*/  STS.128 [R0+0x400], R60 ;  /* 0x0004003c00007388 */ /* 0x000fe20000000c00 */
[----:B------:R-:W-:-:S03]  /*5a50*/  FADD.FTZ R57, R22, R57 ;  /* 0x0000003916397221 */ /* 0x000fc60000010000 */
[----:B------:R-:W-:Y:S01]  /*5a60*/  STS.128 [R0+0x410], R72 ;  /* 0x0004104800007388 */ /* 0x000fe20000000c00 */
[----:B------:R-:W-:-:S03]  /*5a70*/  FADD.FTZ R23, R23, R54 ;  /* 0x0000003617177221 */ /* 0x000fc60000010000 */
[----:B------:R-:W-:Y:S01]  /*5a80*/  STS.128 [R0+0x800], R88 ;  /* 0x0008005800007388 */ /* 0x000fe20000000c00 */
[----:B0-----:R-:W-:Y:S01]  /*5a90*/  FADD.FTZ R25, R11, R48 ;  /* 0x000000300b197221 */ /* 0x001fe20000010000 */
[----:B------:R-:W-:Y:S01]  /*5aa0*/  IADD3.X R11, RZ, RZ, RZ, P0, !PT ;  /* 0x000000ffff0b7210 */ /* 0x000fe200007fe4ff */
[----:B------:R-:W-:Y:S01]  /*5ab0*/  FADD.FTZ R27, R17, R50 ;  /* 0x00000032111b7221 */ /* 0x000fe20000010000 */
[----:B------:R-:W-:Y:S02]  /*5ac0*/  STS.128 [R0+0x810], R100 ;  /* 0x0008106400007388 */ /* 0x000fe40000000c00 */
[----:B------:R-:W-:Y:S02]  /*5ad0*/  SHF.L.U64.HI R17, R10, 0x2, R11 ;  /* 0x000000020a117819 */ /* 0x000fe4000001020b */
[----:B------:R-:W-:Y:S01]  /*5ae0*/  STS.128 [R0+0xc00], R112 ;  /* 0x000c007000007388 */ /* 0x000fe20000000c00 */
[----:B------:R-:W-:-:S03]  /*5af0*/  IADD3 R10, P0, R16, c[0x0][0x228], RZ ;  /* 0x00008a00100a7a10 */ /* 0x000fc60007f1e0ff */
[----:B------:R0:W-:Y:S01]  /*5b00*/  STS.128 [R0+0xc10], R12 ;  /* 0x000c100c00007388 */ /* 0x0001e20000000c00 */
[----:B------:R-:W-:-:S03]  /*5b10*/  IADD3.X R11, R17, c[0x0][0x22c], RZ, P0, !PT ;  /* 0x00008b00110b7a10 */ /* 0x000fc600007fe4ff */
[----:B------:R-:W-:Y:S01]  /*5b20*/  BAR.SYNC.DEFER_BLOCKING 0x0 ;  /* 0x0000000000007b1d */ /* 0x000fe20000010000 */
[----:B0-----:R-:W-:-:S04]  /*5b30*/  IADD3 R14, P1, R16, c[0x0][0x238], RZ ;  /* 0x00008e00100e7a10 */ /* 0x001fc80007f3e0ff */
[----:B------:R-:W-:Y:S01]  /*5b40*/  IADD3.X R15, R17, c[0x0][0x23c], RZ, P1, !PT ;  /* 0x00008f00110f7a10 */ /* 0x000fe20000ffe4ff */
        /* <DEDUP_REMOVED lines=101> */
.L_x_1688:
[----:B0-----:R-:W-:Y:S01]  /*61a0*/  HFMA2.MMA R191, -RZ, RZ, 0, 5.9604644775390625e-08 ;  /* 0x00000001ffbf7435 */ /* 0x001fe200000001ff */
[----:B------:R-:W-:-:S02]  /*61b0*/  MOV R25, R246 ;  /* 0x000000f600197202 */ /* 0x000fc40000000f00 */
[----:B------:R-:W-:-:S03]  /*61c0*/  MOV R24, 0x61e0 ;  /* 0x000061e000187802 */ /* 0x000fc60000000f00 */
[----:B-----5:R-:W-:Y:S05]  /*61d0*/  CALL.REL.NOINC `($__internal_85_$__cuda_sm70_shflsync_bfly_p) ;  /* 0x0000034000007944 */ /* 0x020fea0003c00000 */
[----:B-1----:R-:W-:Y:S01]  /*61e0*/  MOV R247, R191 ;  /* 0x000000bf00f77202 */ /* 0x002fe20000000f00 */
[----:B0----5:R-:W-:Y:S05]  /*61f0*/  BRA `(.L_x_1692) ;  /* 0xffffcde000007947 */ /* 0x021fea000383ffff */
.L_x_1689:
[----:B------:R-:W-:Y:S01]  /*6200*/  HFMA2.MMA R191, -RZ, RZ, 0, 5.9604644775390625e-08 ;  /* 0x00000001ffbf7435 */ /* 0x000fe200000001ff */
[----:B------:R-:W-:Y:S02]  /*6210*/  MOV R25, R240 ;  /* 0x000000f000197202 */ /* 0x000fe40000000f00 */
[----:B------:R-:W-:-:S03]  /*6220*/  MOV R24, 0x6240 ;  /* 0x0000624000187802 */ /* 0x000fc60000000f00 */
[----:B01---5:R-:W-:Y:S05]  /*6230*/  CALL.REL.NOINC `($__internal_85_$__cuda_sm70_shflsync_bfly_p) ;  /* 0x000002e000007944 */ /* 0x023fea0003c00000 */
[----:B------:R-:W-:Y:S01]  /*6240*/  FADD.FTZ R246, R246, R247 ;  /* 0x000000f7f6f67221 */ /* 0x000fe20000010000 */
[----:B------:R-:W-:Y:S01]  /*6250*/  MOV R24, 0x62a0 ;  /* 0x000062a000187802 */ /* 0x000fe20000000f00 */
[----:B-1----:R-:W-:Y:S01]  /*6260*/  FADD.FTZ R240, R240, R191 ;  /* 0x000000bff0f07221 */ /* 0x002fe20000010000 */
[----:B------:R-:W-:Y:S02]  /*6270*/  MOV R191, 0x2 ;  /* 0x0000000200bf7802 */ /* 0x000fe40000000f00 */
[----:B------:R-:W-:Y:S02]  /*6280*/  MOV R25, R246 ;  /* 0x000000f600197202 */ /* 0x000fe40000000f00 */
[----:B0----5:R-:W-:Y:S05]  /*6290*/  CALL.REL.NOINC `($__internal_85_$__cuda_sm70_shflsync_bfly_p) ;  /* 0x0000028000007944 */ /* 0x021fea0003c00000 */
[----:B-1----:R-:W-:Y:S01]  /*62a0*/  MOV R247, R191 ;  /* 0x000000bf00f77202 */ /* 0x002fe20000000f00 */
[----:B------:R-:W-:Y:S01]  /*62b0*/  HFMA2.MMA R191, -RZ, RZ, 0, 1.1920928955078125e-07 ;  /* 0x00000002ffbf7435 */ /* 0x000fe200000001ff */
[----:B------:R-:W-:-:S02]  /*62c0*/  MOV R25, R240 ;  /* 0x000000f000197202 */ /* 0x000fc40000000f00 */
[----:B------:R-:W-:-:S03]  /*62d0*/  MOV R24, 0x62f0 ;  /* 0x000062f000187802 */ /* 0x000fc60000000f00 */
[----:B0----5:R-:W-:Y:S05]  /*62e0*/  CALL.REL.NOINC `($__internal_85_$__cuda_sm70_shflsync_bfly_p) ;  /* 0x0000023000007944 */ /* 0x021fea0003c00000 */
[----:B------:R-:W-:Y:S01]  /*62f0*/  FADD.FTZ R246, R247, R246 ;  /* 0x000000f6f7f67221 */ /* 0x000fe20000010000 */
[----:B------:R-:W-:Y:S01]  /*6300*/  MOV R24, 0x6350 ;  /* 0x0000635000187802 */ /* 0x000fe20000000f00 */
[----:B-1----:R-:W-:Y:S01]  /*6310*/  FADD.FTZ R240, R240, R191 ;  /* 0x000000bff0f07221 */ /* 0x002fe20000010000 */
[----:B------:R-:W-:Y:S02]  /*6320*/  MOV R191, 0x4 ;  /* 0x0000000400bf7802 */ /* 0x000fe40000000f00 */
[----:B------:R-:W-:Y:S02]  /*6330*/  MOV R25, R246 ;  /* 0x000000f600197202 */ /* 0x000fe40000000f00 */
[----:B0----5:R-:W-:Y:S05]  /*6340*/  CALL.REL.NOINC `($__internal_85_$__cuda_sm70_shflsync_bfly_p) ;  /* 0x000001d000007944 */ /* 0x021fea0003c00000 */
[----:B-1----:R-:W-:Y:S01]  /*6350*/  MOV R247, R191 ;  /* 0x000000bf00f77202 */ /* 0x002fe20000000f00 */
[----:B------:R-:W-:Y:S01]  /*6360*/  HFMA2.MMA R191, -RZ, RZ, 0, 2.384185791015625e-07 ;  /* 0x00000004ffbf7435 */ /* 0x000fe200000001ff */
[----:B------:R-:W-:Y:S02]  /*6370*/  MOV R25, R240 ;  /* 0x000000f000197202 */ /* 0x000fe40000000f00 */
[----:B------:R-:W-:-:S03]  /*6380*/  MOV R24, 0x63a0 ;  /* 0x000063a000187802 */ /* 0x000fc60000000f00 */
[----:B0----5:R-:W-:Y:S05]  /*6390*/  CALL.REL.NOINC `($__internal_85_$__cuda_sm70_shflsync_bfly_p) ;  /* 0x0000018000007944 */ /* 0x021fea0003c00000 */
[----:B------:R-:W-:Y:S01]  /*63a0*/  FADD.FTZ R246, R247, R246 ;  /* 0x000000f6f7f67221 */ /* 0x000fe20000010000 */
[----:B------:R-:W-:Y:S01]  /*63b0*/  MOV R24, 0x6400 ;  /* 0x0000640000187802 */ /* 0x000fe20000000f00 */
[----:B-1----:R-:W-:Y:S01]  /*63c0*/  FADD.FTZ R240, R240, R191 ;  /* 0x000000bff0f07221 */ /* 0x002fe20000010000 */
[----:B------:R-:W-:-:S02]  /*63d0*/  MOV R191, 0x8 ;  /* 0x0000000800bf7802 */ /* 0x000fc40000000f00 */
[----:B------:R-:W-:Y:S02]  /*63e0*/  MOV R25, R246 ;  /* 0x000000f600197202 */ /* 0x000fe40000000f00 */
[----:B0----5:R-:W-:Y:S05]  /*63f0*/  CALL.REL.NOINC `($__internal_85_$__cuda_sm70_shflsync_bfly_p) ;  /* 0x0000012000007944 */ /* 0x021fea0003c00000 */
[----:B-1----:R-:W-:Y:S01]  /*6400*/  MOV R247, R191 ;  /* 0x000000bf00f77202 */ /* 0x002fe20000000f00 */
[----:B------:R-:W-:Y:S01]  /*6410*/  HFMA2.MMA R191, -RZ, RZ, 0, 4.76837158203125e-07 ;  /* 0x00000008ffbf7435 */ /* 0x000fe200000001ff */
[----:B------:R-:W-:Y:S02]  /*6420*/  MOV R25, R240 ;  /* 0x000000f000197202 */ /* 0x000fe40000000f00 */
        /* <DEDUP_REMOVED lines=9> */
[----:B------:R-:W-:Y:S01]  /*64c0*/  HFMA2.MMA R191, -RZ, RZ, 0, 9.5367431640625e-07 ;  /* 0x00000010ffbf7435 */ /* 0x000fe200000001ff */
[----:B------:R-:W-:-:S02]  /*64d0*/  MOV R25, R240 ;  /* 0x000000f000197202 */ /* 0x000fc40000000f00 */
[----:B------:R-:W-:-:S03]  /*64e0*/  MOV R24, 0x6500 ;  /* 0x0000650000187802 */ /* 0x000fc60000000f00 */
[----:B0----5:R-:W-:Y:S05]  /*64f0*/  CALL.REL.NOINC `($__internal_85_$__cuda_sm70_shflsync_bfly_p) ;  /* 0x0000002000007944 */ /* 0x021fea0003c00000 */
[----:B-1----:R-:W-:Y:S01]  /*6500*/  MOV R24, R191 ;  /* 0x000000bf00187202 */ /* 0x002fe20000000f00 */
[----:B0----5:R-:W-:Y:S05]  /*6510*/  BRA `(.L_x_1693) ;  /* 0xffffcbe000007947 */ /* 0x021fea000383ffff */
        .weak           $__internal_85_$__cuda_sm70_shflsync_bfly_p
        .type           $__internal_85_$__cuda_sm70_shflsync_bfly_p,@function
        .size           $__internal_85_$__cuda_sm70_shflsync_bfly_p,(.L_x_2623 - $__internal_85_$__cuda_sm70_shflsync_bfly_p)
$__internal_85_$__cuda_sm70_shflsync_bfly_p:
        /* <DEDUP_REMOVED lines=9> */
[----:B------:R-:W-:Y:S05]  /*65b0*/  RET.REL.NODEC R24 `(_ZN10layer_norm31ln_parallel_residual_bwd_kernelINS_13Kernel_traitsIf6__halffS2_fjLj1024ELj1ELj4ELj1ELj16ENS_18Kernel_traits_baseILj1024EfS2_fS2_fjLj128EEEEELb0ELb0ELb1EEEvNS_9BwdParamsE) ;  /* 0xffff9a4018007950 */ /* 0x000fea0003c3ffff */
.L_x_1694:
        /* <DEDUP_REMOVED lines=12> */
.L_x_2623:


//--------------------- .text._ZN10layer_norm31ln_parallel_residual_bwd_kernelINS_13Kernel_traitsIf6__halffS2_fjLj1024ELj1ELj4ELj1ELj16ENS_18Kernel_traits_baseILj1024EfS2_fS2_fjLj128EEEEELb0ELb1ELb0EEEvNS_9BwdParamsE --------------------------
	.section	.text._ZN10layer_norm31ln_parallel_residual_bwd_kernelINS_13Kernel_traitsIf6__halffS2_fjLj1024ELj1ELj4ELj1ELj16ENS_18Kernel_traits_baseILj1024EfS2_fS2_fjLj128EEEEELb0ELb1ELb0EEEvNS_9BwdParamsE,"ax",@progbits
	.sectioninfo	@"SHI_REGISTERS=233"
	.align	128
        .global         _ZN10layer_norm31ln_parallel_residual_bwd_kernelINS_13Kernel_traitsIf6__halffS2_fjLj1024ELj1ELj4ELj1ELj16ENS_18Kernel_traits_baseILj1024EfS2_fS2_fjLj128EEEEELb0ELb1ELb0EEEvNS_9BwdParamsE
        .type           _ZN10layer_norm31ln_parallel_residual_bwd_kernelINS_13Kernel_traitsIf6__halffS2_fjLj1024ELj1ELj4ELj1ELj16ENS_18Kernel_traits_baseILj1024EfS2_fS2_fjLj128EEEEELb0ELb1ELb0EEEvNS_9BwdParamsE,@function
        .size           _ZN10layer_norm31ln_parallel_residual_bwd_kernelINS_13Kernel_traitsIf6__halffS2_fjLj1024ELj1ELj4ELj1ELj16ENS_18Kernel_traits_baseILj1024EfS2_fS2_fjLj128EEEEELb0ELb1ELb0EEEvNS_9BwdParamsE,(.L_x_2624 - _ZN10layer_norm31ln_parallel_residual_bwd_kernelINS_13Kernel_traitsIf6__halffS2_fjLj1024ELj1ELj4ELj1ELj16ENS_18Kernel_traits_baseILj1024EfS2_fS2_fjLj128EEEEELb0ELb1ELb0EEEvNS_9BwdParamsE)
        .other          _ZN10layer_norm31ln_parallel_residual_bwd_kernelINS_13Kernel_traitsIf6__halffS2_fjLj1024ELj1ELj4ELj1ELj16ENS_18Kernel_traits_baseILj1024EfS2_fS2_fjLj128EEEEELb0ELb1ELb0EEEvNS_9BwdParamsE,@"STO_CUDA_ENTRY STV_DEFAULT"
_ZN10layer_norm31ln_parallel_residual_bwd_kernelINS_13Kernel_traitsIf6__halffS2_fjLj1024ELj1ELj4ELj1ELj16ENS_18Kernel_traits_baseILj1024EfS2_fS2_fjLj128EEEEELb0ELb1ELb0EEEvNS_9BwdParamsE:
.text._ZN10layer_norm31ln_parallel_residual_bwd_kernelINS_13Kernel_traitsIf6__halffS2_fjLj1024ELj1ELj4ELj1ELj16ENS_18Kernel_traits_baseILj1024EfS2_fS2_fjLj128EEEEELb0ELb1ELb0EEEvNS_9BwdParamsE:
        /* <DEDUP_REMOVED lines=73> */
.L_x_1715:
        /* <DEDUP_REMOVED lines=33> */
[--C-:B---3--:R-:W-:Y:S01]  /*06a0*/  HADD2.F32 R221, -RZ, R172.reuse.H0_H0 ;  /* 0x200000acffdd7230 */ /* 0x108fe20000004100 */
[----:B0----5:R-:W-:Y:S01]  /*06b0*/  FMUL.FTZ R6, R27, R168 ;  /* 0x000000a81b067220 */ /* 0x021fe20000410000 */
[----:B------:R-:W-:Y:S01]  /*06c0*/  HADD2.F32 R172, -RZ, R172.H1_H1 ;  /* 0x300000acffac7230 */ /* 0x000fe20000004100 */
[C---:B------:R-:W-:Y:S01]  /*06d0*/  FADD.FTZ R220, -R222.reuse, R169 ;  /* 0x000000a9dedc7221 */ /* 0x040fe20000010100 */
[--C-:B------:R-:W-:Y:S01]  /*06e0*/  HADD2.F32 R217, -RZ, R173.reuse.H0_H0 ;  /* 0x200000adffd97230 */ /* 0x100fe20000004100 */
[----:B----4-:R-:W-:Y:S01]  /*06f0*/  FADD.FTZ R8, -R222, R8 ;  /* 0x00000008de087221 */ /* 0x010fe20000010100 */
[--C-:B------:R-:W-:Y:S01]  /*0700*/  HADD2.F32 R213, -RZ, R174.reuse.H0_H0 ;  /* 0x200000aeffd57230 */ /* 0x100fe20000004100 */
[----:B------:R-:W-:Y:S01]  /*0710*/  FADD.FTZ R96, R96, R221 ;  /* 0x000000dd60607221 */ /* 0x000fe20000010000 */
[----:B------:R-:W-:Y:S01]  /*0720*/  HADD2.F32 R176, -RZ, R174.H1_H1 ;  /* 0x300000aeffb07230 */ /* 0x000fe20000004100 */
[-C--:B------:R-:W-:Y:S01]  /*0730*/  FFMA.FTZ R68, R6, R221.reuse, R68 ;  /* 0x000000dd06447223 */ /* 0x080fe20000010044 */
[----:B------:R-:W-:Y:S01]  /*0740*/  HADD2.F32 R12, -RZ, R173.H1_H1 ;  /* 0x300000adff0c7230 */ /* 0x000fe20000004100 */
[----:B------:R-:W-:Y:S01]  /*0750*/  FMUL.FTZ R221, R36, R221 ;  /* 0x000000dd24dd7220 */ /* 0x000fe20000410000 */
[----:B------:R-:W-:Y:S01]  /*0760*/  HADD2.F32 R226, -RZ, R175.H1_H1 ;  /* 0x300000afffe27230 */ /* 0x000fe20000004100 */
        /* <DEDUP_REMOVED lines=10> */
[----:B------:R-:W-:Y:S01]  /*0810*/  HADD2.F32 R171, -RZ, R175.H0_H0 ;  /* 0x200000afffab7230 */ /* 0x000fe20000004100 */
        /* <DEDUP_REMOVED lines=38> */
.L_x_1698:
[----:B-1----:R-:W-:Y:S05]  /*0a80*/  BSYNC B1 ;  /* 0x0000000000017941 */ /* 0x002fea0003800000 */
.L_x_1697:
        /* <DEDUP_REMOVED lines=18> */
[----:B----4-:R-:W-:-:S03]  /*0bb0*/  HADD2.F32 R21, -RZ, R168.H0_H0 ;  /* 0x200000a8ff157230 */ /* 0x010fc60000004100 */
[----:B-----5:R-:W-:Y:S01]  /*0bc0*/  FMUL.FTZ R5, R27, R20 ;  /* 0x000000141b057220 */ /* 0x020fe20000410000 */
[----:B------:R-:W-:Y:S01]  /*0bd0*/  HADD2.F32 R168, -RZ, R168.H1_H1 ;  /* 0x300000a8ffa87230 */ /* 0x000fe20000004100 */
[----:B------:R-:W-:Y:S02]  /*0be0*/  FADD.FTZ R172, -R222, R23 ;  /* 0x00000017deac7221 */ /* 0x000fe40000010100 */
[----:B-1----:R-:W-:Y:S01]  /*0bf0*/  FMUL.FTZ R14, R44, R21 ;  /* 0x000000152c0e7220 */ /* 0x002fe20000410000 */
[--C-:B0-----:R-:W-:Y:S02]  /*0c00*/  HADD2.F32 R25, -RZ, R170.reuse.H0_H0 ;  /* 0x200000aaff197230 */ /* 0x101fe40000004100 */
[----:B------:R-:W-:Y:S01]  /*0c10*/  HADD2.F32 R176, -RZ, R170.H1_H1 ;  /* 0x300000aaffb07230 */ /* 0x000fe20000004100 */
[C---:B---3--:R-:W-:Y:S01]  /*0c20*/  FADD.FTZ R170, -R222.reuse, R16 ;  /* 0x00000010deaa7221 */ /* 0x048fe20000010100 */
[----:B------:R-:W-:Y:S01]  /*0c30*/  HADD2.F32 R23, -RZ, R169.H0_H0 ;  /* 0x200000a9ff177230 */ /* 0x000fe20000004100 */
[----:B------:R-:W-:-:S02]  /*0c40*/  FADD.FTZ R22, -R222, R22 ;  /* 0x00000016de167221 */ /* 0x000fc40000010100 */
[----:B------:R-:W-:Y:S02]  /*0c50*/  FMUL.FTZ R13, R27, R26 ;  /* 0x0000001a1b0d7220 */ /* 0x000fe40000410000 */
[----:B------:R-:W-:Y:S02]  /*0c60*/  FMUL.FTZ R16, R45, R168 ;  /* 0x000000a82d107220 */ /* 0x000fe40000410000 */
[----:B------:R-:W-:Y:S02]  /*0c70*/  FADD.FTZ R223, R223, R14 ;  /* 0x0000000edfdf7221 */ /* 0x000fe40000010000 */
[----:B------:R-:W-:Y:S01]  /*0c80*/  FFMA.FTZ R224, R5, R14, R224 ;  /* 0x0000000e05e07223 */ /* 0x000fe200000100e0 */
[----:B------:R-:W-:Y:S01]  /*0c90*/  HADD2.F32 R24, -RZ, R169.H1_H1 ;  /* 0x300000a9ff187230 */ /* 0x000fe20000004100 */
        /* <DEDUP_REMOVED lines=15> */
[----:B------:R-:W-:Y:S01]  /*0d90*/  HADD2.F32 R169, -RZ, R171.H0_H0 ;  /* 0x200000abffa97230 */ /* 0x000fe20000004100 */
[----:B------:R-:W-:Y:S02]  /*0da0*/  FADD.FTZ R104, R104, R21 ;  /* 0x0000001568687221 */ /* 0x000fe40000010000 */
[----:B------:R-:W-:Y:S02]  /*0db0*/  FFMA.FTZ R76, R5, R21, R76 ;  /* 0x00000015054c7223 */ /* 0x000fe4000001004c */
[----:B------:R-:W-:Y:S02]  /*0dc0*/  FADD.FTZ R107, R107, R24 ;  /* 0x000000186b6b7221 */ /* 0x000fe40000010000 */
[----:B------:R-:W-:Y:S02]  /*0dd0*/  FFMA.FTZ R79, R17, R24, R79 ;  /* 0x00000018114f7223 */ /* 0x000fe4000001004f */
        /* <DEDUP_REMOVED lines=27> */
.L_x_1700:
[----:B------:R-:W-:Y:S05]  /*0f90*/  BSYNC B1 ;  /* 0x0000000000017941 */ /* 0x000fea0003800000 */
.L_x_1699:
        /* <DEDUP_REMOVED lines=21> */
[C---:B-1---5:R-:W-:Y:S01]  /*10f0*/  FMUL.FTZ R183, R27.reuse, R168 ;  /* 0x000000a81bb77220 */ /* 0x062fe20000410000 */
[--C-:B------:R-:W-:Y:S01]  /*1100*/  HADD2.F32 R171, -RZ, R173.reuse.H0_H0 ;  /* 0x200000adffab7230 */ /* 0x100fe20000004100 */
[----:B0-----:R-:W-:Y:S01]  /*1110*/  FMUL.FTZ R184, R52, R169 ;  /* 0x000000a934b87220 */ /* 0x001fe20000410000 */
[----:B------:R-:W-:Y:S01]  /*1120*/  HADD2.F32 R190, -RZ, R173.H1_H1 ;  /* 0x300000adffbe7230 */ /* 0x000fe20000004100 */
[----:B------:R-:W-:Y:S01]  /*1130*/  FADD.FTZ R170, -R222, R170 ;  /* 0x000000aadeaa7221 */ /* 0x000fe20000010100 */
[--C-:B------:R-:W-:Y:S01]  /*1140*/  HADD2.F32 R173, -RZ, R174.reuse.H0_H0 ;  /* 0x200000aeffad7230 */ /* 0x100fe20000004100 */
[----:B------:R-:W-:Y:S01]  /*1150*/  FMUL.FTZ R182, R27, R186 ;  /* 0x000000ba1bb67220 */ /* 0x000fe20000410000 */
[----:B------:R-:W-:Y:S01]  /*1160*/  HADD2.F32 R174, -RZ, R174.H1_H1 ;  /* 0x300000aeffae7230 */ /* 0x000fe20000004100 */
[----:B------:R-:W-:Y:S01]  /*1170*/  FMUL.FTZ R187, R53, R172 ;  /* 0x000000ac35bb7220 */ /* 0x000fe20000410000 */
[--C-:B------:R-:W-:Y:S01]  /*1180*/  HADD2.F32 R197, -RZ, R175.reuse.H0_H0 ;  /* 0x200000afffc57230 */ /* 0x100fe20000004100 */
[----:B------:R-:W-:Y:S01]  /*1190*/  FADD.FTZ R168, R223, R184 ;  /* 0x000000b8dfa87221 */ /* 0x000fe20000010000 */
[----:B------:R-:W-:Y:S01]  /*11a0*/  HADD2.F32 R228, -RZ, R175.H1_H1 ;  /* 0x300000afffe47230 */ /* 0x000fe20000004100 */
        /* <DEDUP_REMOVED lines=47> */
.L_x_1702:
[----:B------:R-:W-:Y:S05]  /*14a0*/  BSYNC B1 ;  /* 0x0000000000017941 */ /* 0x000fea0003800000 */
.L_x_1701:
        /* <DEDUP_REMOVED lines=18> */
[C---:B-----5:R-:W-:Y:S01]  /*15d0*/  FMUL.FTZ R181, R27.reuse, R168 ;  /* 0x000000a81bb57220 */ /* 0x060fe20000410000 */
[----:B------:R-:W-:Y:S01]  /*15e0*/  HADD2.F32 R172, -RZ, R172.H1_H1 ;  /* 0x300000acffac7230 */ /* 0x000fe20000004100 */
[----:B------:R-:W-:Y:S02]  /*15f0*/  FADD.FTZ R204, -R222, R171 ;  /* 0x000000abdecc7221 */ /* 0x000fe40000010100 */
        /* <DEDUP_REMOVED lines=58> */
.L_x_1704:
[----:B------:R-:W-:Y:S05]  /*19a0*/  BSYNC B1 ;  /* 0x0000000000017941 */ /* 0x000fea0003800000 */
.L_x_1703:
[----:B------:R-:W-:Y:S05]  /*19b0*/  BRA.DIV ~URZ, `(.L_x_1705) ;  /* 0x000025827f007947 */ /* 0x000fea000b800000 */
[----:B------:R0:W1:Y:S02]  /*19c0*/  SHFL.BFLY PT, R170, R223, 0x1, 0x1f ;  /* 0x0c201f00dfaa7f89 */ /* 0x00006400000e0000 */
.L_x_1716:
        /* <DEDUP_REMOVED lines=18> */
.L_x_1717:
        /* <DEDUP_REMOVED lines=84> */
.L_x_1708:
[----:B------:R-:W-:Y:S05]  /*2030*/  BSYNC B1 ;  /* 0x0000000000017941 */ /* 0x000fea0003800000 */
.L_x_1707:
        /* <DEDUP_REMOVED lines=79> */
.L_x_1710:
[----:B------:R-:W-:Y:S05]  /*2530*/  BSYNC B1 ;  /* 0x0000000000017941 */ /* 0x000fea0003800000 */
.L_x_1709:
        /* <DEDUP_REMOVED lines=79> */
.L_x_1712:
[----:B------:R-:W-:Y:S05]  /*2a30*/  BSYNC B1 ;  /* 0x0000000000017941 */ /* 0x000fea0003800000 */
.L_x_1711:
        /* <DEDUP_REMOVED lines=78> */
.L_x_1714:
[----:B------:R-:W-:Y:S05]  /*2f20*/  BSYNC B1 ;  /* 0x0000000000017941 */ /* 0x000fea0003800000 */
.L_x_1713:
[----:B-----5:R-:W-:-:S04]  /*2f30*/  MOV R27, c[0x0][0x160] ;  /* 0x00005800001b7a02 */ /* 0x020fc80000000f00 */
[----:B------:R-:W-:-:S04]  /*2f40*/  LEA R2, R27, R2, 0x2 ;  /* 0x000000021b027211 */ /* 0x000fc800078e10ff */
[----:B------:R-:W-:-:S13]  /*2f50*/  ISETP.GE.AND P0, PT, R2, c[0x0][0x164], PT ;  /* 0x0000590002007a0c */ /* 0x000fda0003f06270 */
[----:B01----:R-:W-:Y:S01]  /*2f60*/  @P0 CALL.REL.NOINC `(.L_x_1696) ;  /* 0x0000001000000944 */ /* 0x003fe20003c00000 */
[----:B------:R-:W-:Y:S05]  /*2f70*/  BRA `(.L_x_1715) ;  /* 0xffffd51000007947 */ /* 0x000fea000383ffff */
.L_x_1696:
[----:B0-----:R-:W-:Y:S05]  /*2f80*/  BSYNC B0 ;  /* 0x0000000000007941 */ /* 0x001fea0003800000 */
.L_x_1695:
        /* <DEDUP_REMOVED lines=251> */
.L_x_1705:
[----:B------:R-:W-:Y:S01]  /*3f40*/  HFMA2.MMA R176, -RZ, RZ, 0, 5.9604644775390625e-08 ;  /* 0x00000001ffb07435 */ /* 0x000fe200000001ff */
[----:B------:R-:W-:-:S02]  /*3f50*/  MOV R171, R223 ;  /* 0x000000df00ab7202 */ /* 0x000fc40000000f00 */
[----:B------:R-:W-:Y:S02]  /*3f60*/  MOV R173, 0x1f ;  /* 0x0000001f00ad7802 */ /* 0x000fe40000000f00 */
[----:B------:R-:W-:Y:S02]  /*3f70*/  MOV R178, 0xffffffff ;  /* 0xffffffff00b27802 */ /* 0x000fe40000000f00 */
[----:B------:R-:W-:Y:S02]  /*3f80*/  MOV R168, 0x3fa0 ;  /* 0x00003fa000a87802 */ /* 0x000fe40000000f00 */
[----:B-----5:R-:W-:Y:S05]  /*3f90*/  CALL.REL.NOINC `($__internal_86_$__cuda_sm70_shflsync_bfly_p) ;  /* 0x0000046000007944 */ /* 0x020fea0003c00000 */
[----:B-1----:R-:W-:Y:S01]  /*3fa0*/  MOV R170, R171 ;  /* 0x000000ab00aa7202 */ /* 0x002fe20000000f00 */
[----:B0-----:R-:W-:Y:S05]  /*3fb0*/  BRA `(.L_x_1716) ;  /* 0xffffda1000007947 */ /* 0x001fea000383ffff */
.L_x_1706:
[----:B------:R-:W-:Y:S01]  /*3fc0*/  HFMA2.MMA R176, -RZ, RZ, 0, 5.9604644775390625e-08 ;  /* 0x00000001ffb07435 */ /* 0x000fe200000001ff */
[----:B------:R-:W-:Y:S02]  /*3fd0*/  MOV R171, R224 ;  /* 0x000000e000ab7202 */ /* 0x000fe40000000f00 */
[----:B------:R-:W-:Y:S02]  /*3fe0*/  MOV R173, 0x1f ;  /* 0x0000001f00ad7802 */ /* 0x000fe40000000f00 */
[----:B------:R-:W-:-:S02]  /*3ff0*/  MOV R178, 0xffffffff ;  /* 0xffffffff00b27802 */ /* 0x000fc40000000f00 */
[----:B------:R-:W-:Y:S02]  /*4000*/  MOV R168, 0x4020 ;  /* 0x0000402000a87802 */ /* 0x000fe40000000f00 */
[----:B01---5:R-:W-:Y:S05]  /*4010*/  CALL.REL.NOINC `($__internal_86_$__cuda_sm70_shflsync_bfly_p) ;  /* 0x000003e000007944 */ /* 0x023fea0003c00000 */
[----:B------:R-:W-:Y:S01]  /*4020*/  FADD.FTZ R223, R170, R223 ;  /* 0x000000dfaadf7221 */ /* 0x000fe20000010000 */
[----:B0-----:R-:W-:Y:S01]  /*4030*/  HFMA2.MMA R176, -RZ, RZ, 0, 1.1920928955078125e-07 ;  /* 0x00000002ffb07435 */ /* 0x001fe200000001ff */
[----:B-1----:R-:W-:Y:S01]  /*4040*/  FADD.FTZ R224, R224, R171 ;  /* 0x000000abe0e07221 */ /* 0x002fe20000010000 */
[----:B------:R-:W-:Y:S02]  /*4050*/  MOV R173, 0x1f ;  /* 0x0000001f00ad7802 */ /* 0x000fe40000000f00 */
[----:B------:R-:W-:Y:S02]  /*4060*/  MOV R178, 0xffffffff ;  /* 0xffffffff00b27802 */ /* 0x000fe40000000f00 */
[----:B------:R-:W-:Y:S02]  /*4070*/  MOV R171, R223 ;  /* 0x000000df00ab7202 */ /* 0x000fe40000000f00 */
[----:B------:R-:W-:Y:S02]  /*4080*/  MOV R168, 0x40a0 ;  /* 0x000040a000a87802 */ /* 0x000fe40000000f00 */
[----:B------:R-:W-:Y:S05]  /*4090*/  CALL.REL.NOINC `($__internal_86_$__cuda_sm70_shflsync_bfly_p) ;  /* 0x0000036000007944 */ /* 0x000fea0003c00000 */
[----:B0-----:R-:W-:Y:S01]  /*40a0*/  HFMA2.MMA R176, -RZ, RZ, 0, 1.1920928955078125e-07 ;  /* 0x00000002ffb07435 */ /* 0x001fe200000001ff */
[----:B-1----:R-:W-:-:S02]  /*40b0*/  MOV R170, R171 ;  /* 0x000000ab00aa7202 */ /* 0x002fc40000000f00 */
[----:B------:R-:W-:Y:S02]  /*40c0*/  MOV R171, R224 ;  /* 0x000000e000ab7202 */ /* 0x000fe40000000f00 */
[----:B------:R-:W-:Y:S02]  /*40d0*/  MOV R173, 0x1f ;  /* 0x0000001f00ad7802 */ /* 0x000fe40000000f00 */
[----:B------:R-:W-:Y:S02]  /*40e0*/  MOV R178, 0xffffffff ;  /* 0xffffffff00b27802 */ /* 0x000fe40000000f00 */
[----:B------:R-:W-:Y:S02]  /*40f0*/  MOV R168, 0x4110 ;  /* 0x0000411000a87802 */ /* 0x000fe40000000f00 */
[----:B------:R-:W-:Y:S05]  /*4100*/  CALL.REL.NOINC `($__internal_86_$__cuda_sm70_shflsync_bfly_p) ;  /* 0x000002f000007944 */ /* 0x000fea0003c00000 */
[----:B------:R-:W-:Y:S01]  /*4110*/  FADD.FTZ R223, R170, R223 ;  /* 0x000000dfaadf7221 */ /* 0x000fe20000010000 */
[----:B0-----:R-:W-:Y:S01]  /*4120*/  HFMA2.MMA R176, -RZ, RZ, 0, 2.384185791015625e-07 ;  /* 0x00000004ffb07435 */ /* 0x001fe200000001ff */
[----:B-1----:R-:W-:Y:S01]  /*4130*/  FADD.FTZ R224, R224, R171 ;  /* 0x000000abe0e07221 */ /* 0x002fe20000010000 */
[----:B------:R-:W-:Y:S02]  /*4140*/  MOV R173, 0x1f ;  /* 0x0000001f00ad7802 */ /* 0x000fe40000000f00 */
[----:B------:R-:W-:-:S02]  /*4150*/  MOV R178, 0xffffffff ;  /* 0xffffffff00b27802 */ /* 0x000fc40000000f00 */
[----:B------:R-:W-:Y:S02]  /*4160*/  MOV R171, R223 ;  /* 0x000000df00ab7202 */ /* 0x000fe40000000f00 */
[----:B------:R-:W-:Y:S02]  /*4170*/  MOV R168, 0x4190 ;  /* 0x0000419000a87802 */ /* 0x000fe40000000f00 */
[----:B------:R-:W-:Y:S05]  /*4180*/  CALL.REL.NOINC `($__internal_86_$__cuda_sm70_shflsync_bfly_p) ;  /* 0x0000027000007944 */ /* 0x000fea0003c00000 */
[----:B0-----:R-:W-:Y:S01]  /*4190*/  HFMA2.MMA R176, -RZ, RZ, 0, 2.384185791015625e-07 ;  /* 0x00000004ffb07435 */ /* 0x001fe200000001ff */
[----:B-1----:R-:W-:Y:S02]  /*41a0*/  MOV R170, R171 ;  /* 0x000000ab00aa7202 */ /* 0x002fe40000000f00 */
[----:B------:R-:W-:Y:S02]  /*41b0*/  MOV R171, R224 ;  /* 0x000000e000ab7202 */ /* 0x000fe40000000f00 */
[----:B------:R-:W-:Y:S02]  /*41c0*/  MOV R173, 0x1f ;  /* 0x0000001f00ad7802 */ /* 0x000fe40000000f00 */
[----:B------:R-:W-:Y:S02]  /*41d0*/  MOV R178, 0xffffffff ;  /* 0xffffffff00b27802 */ /* 0x000fe40000000f00 */
[----:B------:R-:W-:-:S02]  /*41e0*/  MOV R168, 0x4200 ;  /* 0x0000420000a87802 */ /* 0x000fc40000000f00 */
[----:B------:R-:W-:Y:S05]  /*41f0*/  CALL.REL.NOINC `($__internal_86_$__cuda_sm70_shflsync_bfly_p) ;  /* 0x0000020000007944 */ /* 0x000fea0003c00000 */
[----:B------:R-:W-:Y:S01]  /*4200*/  FADD.FTZ R223, R170, R223 ;  /* 0x000000dfaadf7221 */ /* 0x000fe20000010000 */
[----:B0-----:R-:W-:Y:S01]  /*4210*/  HFMA2.MMA R176, -RZ, RZ, 0, 4.76837158203125e-07 ;  /* 0x00000008ffb07435 */ /* 0x001fe200000001ff */
[----:B-1----:R-:W-:Y:S01]  /*4220*/  FADD.FTZ R174, R224, R171 ;  /* 0x000000abe0ae7221 */ /* 0x002fe20000010000 */
[----:B------:R-:W-:-:S02]  /*4230*/  MOV R173, 0x1f ;  /* 0x0000001f00ad7802 */ /* 0x000fc40000000f00 */
[----:B------:R-:W-:Y:S02]  /*4240*/  MOV R178, 0xffffffff ;  /* 0xffffffff00b27802 */ /* 0x000fe40000000f00 */
[----:B------:R-:W-:Y:S02]  /*4250*/  MOV R171, R223 ;  /* 0x000000df00ab7202 */ /* 0x000fe40000000f00 */
[----:B------:R-:W-:Y:S02]  /*4260*/  MOV R168, 0x4280 ;  /* 0x0000428000a87802 */ /* 0x000fe40000000f00 */
[----:B------:R-:W-:Y:S05]  /*4270*/  CALL.REL.NOINC `($__internal_86_$__cuda_sm70_shflsync_bfly_p) ;  /* 0x0000018000007944 */ /* 0x000fea0003c00000 */
[----:B0-----:R-:W-:Y:S01]  /*4280*/  HFMA2.MMA R176, -RZ, RZ, 0, 4.76837158203125e-07 ;  /* 0x00000008ffb07435 */ /* 0x001fe200000001ff */
[----:B-1----:R-:W-:Y:S02]  /*4290*/  MOV R170, R171 ;  /* 0x000000ab00aa7202 */ /* 0x002fe40000000f00 */
[----:B------:R-:W-:Y:S02]  /*42a0*/  MOV R171, R174 ;  /* 0x000000ae00ab7202 */ /* 0x000fe40000000f00 */
[----:B------:R-:W-:Y:S02]  /*42b0*/  MOV R173, 0x1f ;  /* 0x0000001f00ad7802 */ /* 0x000fe40000000f00 */
[----:B------:R-:W-:-:S02]  /*42c0*/  MOV R178, 0xffffffff ;  /* 0xffffffff00b27802 */ /* 0x000fc40000000f00 */
[----:B------:R-:W-:Y:S02]  /*42d0*/  MOV R168, 0x42f0 ;  /* 0x000042f000a87802 */ /* 0x000fe40000000f00 */
[----:B------:R-:W-:Y:S05]  /*42e0*/  CALL.REL.NOINC `($__internal_86_$__cuda_sm70_shflsync_bfly_p) ;  /* 0x0000011000007944 */ /* 0x000fea0003c00000 */
[----:B------:R-:W-:Y:S01]  /*42f0*/  FADD.FTZ R172, R170, R223 ;  /* 0x000000dfaaac7221 */ /* 0x000fe20000010000 */
[----:B0-----:R-:W-:Y:S01]  /*4300*/  HFMA2.MMA R176, -RZ, RZ, 0, 9.5367431640625e-07 ;  /* 0x00000010ffb07435 */ /* 0x001fe200000001ff */
[----:B-1----:R-:W-:Y:S01]  /*4310*/  FADD.FTZ R174, R174, R171 ;  /* 0x000000abaeae7221 */ /* 0x002fe20000010000 */
[----:B------:R-:W-:Y:S02]  /*4320*/  MOV R173, 0x1f ;  /* 0x0000001f00ad7802 */ /* 0x000fe40000000f00 */
[----:B------:R-:W-:Y:S02]  /*4330*/  MOV R178, 0xffffffff ;  /* 0xffffffff00b27802 */ /* 0x000fe40000000f00 */
[----:B------:R-:W-:Y:S02]  /*4340*/  MOV R171, R172 ;  /* 0x000000ac00ab7202 */ /* 0x000fe40000000f00 */
[----:B------:R-:W-:Y:S02]  /*4350*/  MOV R168, 0x4370 ;  /* 0x0000437000a87802 */ /* 0x000fe40000000f00 */
[----:B------:R-:W-:Y:S05]  /*4360*/  CALL.REL.NOINC `($__internal_86_$__cuda_sm70_shflsync_bfly_p) ;  /* 0x0000009000007944 */ /* 0x000fea0003c00000 */
[----:B0-----:R-:W-:Y:S01]  /*4370*/  HFMA2.MMA R176, -RZ, RZ, 0, 9.5367431640625e-07 ;  /* 0x00000010ffb07435 */ /* 0x001fe200000001ff */
[----:B-1----:R-:W-:-:S02]  /*4380*/  MOV R175, R171 ;  /* 0x000000ab00af7202 */ /* 0x002fc40000000f00 */
[----:B------:R-:W-:Y:S02]  /*4390*/  MOV R171, R174 ;  /* 0x000000ae00ab7202 */ /* 0x000fe40000000f00 */
[----:B------:R-:W-:Y:S02]  /*43a0*/  MOV R173, 0x1f ;  /* 0x0000001f00ad7802 */ /* 0x000fe40000000f00 */
[----:B------:R-:W-:Y:S02]  /*43b0*/  MOV R178, 0xffffffff ;  /* 0xffffffff00b27802 */ /* 0x000fe40000000f00 */
[----:B------:R-:W-:Y:S02]  /*43c0*/  MOV R168, 0x43e0 ;  /* 0x000043e000a87802 */ /* 0x000fe40000000f00 */
[----:B------:R-:W-:Y:S05]  /*43d0*/  CALL.REL.NOINC `($__internal_86_$__cuda_sm70_shflsync_bfly_p) ;  /* 0x0000002000007944 */ /* 0x000fea0003c00000 */
[----:B-1----:R-:W-:Y:S01]  /*43e0*/  MOV R169, R171 ;  /* 0x000000ab00a97202 */ /* 0x002fe20000000f00 */
[----:B0-----:R-:W-:Y:S05]  /*43f0*/  BRA `(.L_x_1717) ;  /* 0xffffd6f000007947 */ /* 0x001fea000383ffff */
        .weak           $__internal_86_$__cuda_sm70_shflsync_bfly_p
        .type           $__internal_86_$__cuda_sm70_shflsync_bfly_p,@function
        .size           $__internal_86_$__cuda_sm70_shflsync_bfly_p,(.L_x_2624 - $__internal_86_$__cuda_sm70_shflsync_bfly_p)
$__internal_86_$__cuda_sm70_shflsync_bfly_p:
[----:B------:R-:W-:Y:S01]  /*4400*/  HFMA2.MMA R169, -RZ, RZ, 0, 0 ;  /* 0x00000000ffa97435 */ /* 0x000fe200000001ff */
[----:B------:R-:W-:Y:S04]  /*4410*/  WARPSYNC R178 ;  /* 0x000000b200007348 */ /* 0x000fe80003800000 */
[----:B------:R0:W1:Y:S01]  /*4420*/  SHFL.BFLY PT, R171, R171, R176, R173 ;  /* 0x0c0000b0abab7389 */ /* 0x00006200000e00ad */
[----:B------:R-:W-:Y:S05]  /*4430*/  RET.REL.NODEC R168 `(_ZN10layer_norm31ln_parallel_residual_bwd_kernelINS_13Kernel_traitsIf6__halffS2_fjLj1024ELj1ELj4ELj1ELj16ENS_18Kernel_traits_baseILj1024EfS2_fS2_fjLj128EEEEELb0ELb1ELb0EEEvNS_9BwdParamsE) ;  /* 0xffffbbc0a8007950 */ /* 0x000fea0003c3ffff */
.L_x_1718:
        /* <DEDUP_REMOVED lines=12> */
.L_x_2624:


//--------------------- .text._ZN10layer_norm31ln_parallel_residual_bwd_kernelINS_13Kernel_traitsIf6__halffS2_fjLj1024ELj1ELj4ELj1ELj16ENS_18Kernel_traits_baseILj1024EfS2_fS2_fjLj128EEEEELb0ELb1ELb1EEEvNS_9BwdParamsE --------------------------
	.section	.text._ZN10layer_norm31ln_parallel_residual_bwd_kernelINS_13Kernel_traitsIf6__halffS2_fjLj1024ELj1ELj4ELj1ELj16ENS_18Kernel_traits_baseILj1024EfS2_fS2_fjLj128EEEEELb0ELb1ELb1EEEvNS_9BwdParamsE,"ax",@progbits
	.sectioninfo	@"SHI_REGISTERS=246"
	.align	128
        .global         _ZN10layer_norm31ln_parallel_residual_bwd_kernelINS_13Kernel_traitsIf6__halffS2_fjLj1024ELj1ELj4ELj1ELj16ENS_18Kernel_traits_baseILj1024EfS2_fS2_fjLj128EEEEELb0ELb1ELb1EEEvNS_9BwdParamsE
        .type           _ZN10layer_norm31ln_parallel_residual_bwd_kernelINS_13Kernel_traitsIf6__halffS2_fjLj1024ELj1ELj4ELj1ELj16ENS_18Kernel_traits_baseILj1024EfS2_fS2_fjLj128EEEEELb0ELb1ELb1EEEvNS_9BwdParamsE,@function
        .size           _ZN10layer_norm31ln_parallel_residual_bwd_kernelINS_13Kernel_traitsIf6__halffS2_fjLj1024ELj1ELj4ELj1ELj16ENS_18Kernel_traits_baseILj1024EfS2_fS2_fjLj128EEEEELb0ELb1ELb1EEEvNS_9BwdParamsE,(.L_x_2625 - _ZN10layer_norm31ln_parallel_residual_bwd_kernelINS_13Kernel_traitsIf6__halffS2_fjLj1024ELj1ELj4ELj1ELj16ENS_18Kernel_traits_baseILj1024EfS2_fS2_fjLj128EEEEELb0ELb1ELb1EEEvNS_9BwdParamsE)
        .other          _ZN10layer_norm31ln_parallel_residual_bwd_kernelINS_13Kernel_traitsIf6__halffS2_fjLj1024ELj1ELj4ELj1ELj16ENS_18Kernel_traits_baseILj1024EfS2_fS2_fjLj128EEEEELb0ELb1ELb1EEEvNS_9BwdParamsE,@"STO_CUDA_ENTRY STV_DEFAULT"
_ZN10layer_norm31ln_parallel_residual_bwd_kernelINS_13Kernel_traitsIf6__halffS2_fjLj1024ELj1ELj4ELj1ELj16ENS_18Kernel_traits_baseILj1024EfS2_fS2_fjLj128EEEEELb0ELb1ELb1EEEvNS_9BwdParamsE:
.text._ZN10layer_norm31ln_parallel_residual_bwd_kernelINS_13Kernel_traitsIf6__halffS2_fjLj1024ELj1ELj4ELj1ELj16ENS_18Kernel_traits_baseILj1024EfS2_fS2_fjLj128EEEEELb0ELb1ELb1EEEvNS_9BwdParamsE:
        /* <DEDUP_REMOVED lines=42> */
.L_x_1720:
        /* <DEDUP_REMOVED lines=47> */
.L_x_1726:
        /* <DEDUP_REMOVED lines=51> */
[----:B--2---:R-:W-:Y:S01]  /*08c0*/  FSEL R135, R207, RZ, !P0 ;  /* 0x000000ffcf877208 */ /* 0x004fe20004000000 */
[--C-:B---3--:R-:W-:Y:S02]  /*08d0*/  HADD2.F32 R3, -RZ, R84.reuse.H0_H0 ;  /* 0x20000054ff037230 */ /* 0x108fe40000004100 */
[--C-:B0-----:R-:W-:Y:S02]  /*08e0*/  HADD2.F32 R133, -RZ, R87.reuse.H0_H0 ;  /* 0x20000057ff857230 */ /* 0x101fe40000004100 */
[C---:B----4-:R-:W-:Y:S02]  /*08f0*/  FADD.FTZ R137, -R135.reuse, R80 ;  /* 0x0000005087897221 */ /* 0x050fe40000010100 */
[C---:B------:R-:W-:Y:S02]  /*0900*/  FADD.FTZ R81, -R135.reuse, R81 ;  /* 0x0000005187517221 */ /* 0x040fe40000010100 */
[C---:B------:R-:W-:Y:S01]  /*0910*/  FADD.FTZ R83, -R135.reuse, R83 ;  /* 0x0000005387537221 */ /* 0x040fe20000010100 */
[----:B------:R-:W-:Y:S01]  /*0920*/  HADD2.F32 R80, -RZ, R87.H1_H1 ;  /* 0x30000057ff507230 */ /* 0x000fe20000004100 */
[C---:B------:R-:W-:Y:S01]  /*0930*/  FADD.FTZ R87, -R135.reuse, R88 ;  /* 0x0000005887577221 */ /* 0x040fe20000010100 */
[----:B------:R-:W-:Y:S01]  /*0940*/  HADD2.F32 R84, -RZ, R84.H1_H1 ;  /* 0x30000054ff547230 */ /* 0x000fe20000004100 */
[C---:B------:R-:W-:Y:S01]  /*0950*/  FADD.FTZ R219, -R135.reuse, R102 ;  /* 0x0000006687db7221 */ /* 0x040fe20000010100 */
[----:B------:R-:W-:Y:S01]  /*0960*/  HADD2.F32 R2, -RZ, R85.H1_H1 ;  /* 0x30000055ff027230 */ /* 0x000fe20000004100 */
[----:B------:R-:W-:-:S02]  /*0970*/  FADD.FTZ R131, -R135, R82 ;  /* 0x0000005287837221 */ /* 0x000fc40000010100 */
[C---:B------:R-:W-:Y:S01]  /*0980*/  FADD.FTZ R223, -R135.reuse, R106 ;  /* 0x0000006a87df7221 */ /* 0x040fe20000010100 */
[----:B-1----:R-:W-:Y:S01]  /*0990*/  HADD2.F32 R129, -RZ, R85.H0_H0 ;  /* 0x20000055ff817230 */ /* 0x002fe20000004100 */
[C---:B------:R-:W-:Y:S02]  /*09a0*/  FADD.FTZ R209, -R135.reuse, R92 ;  /* 0x0000005c87d17221 */ /* 0x040fe40000010100 */
[C---:B------:R-:W-:Y:S02]  /*09b0*/  FMUL.FTZ R102, R134.reuse, R137 ;  /* 0x0000008986667220 */ /* 0x040fe40000410000 */
[C---:B------:R-:W-:Y:S02]  /*09c0*/  FMUL.FTZ R81, R134.reuse, R81 ;  /* 0x0000005186517220 */ /* 0x040fe40000410000 */
[----:B------:R-:W-:Y:S01]  /*09d0*/  FMUL.FTZ R106, R134, R83 ;  /* 0x00000053866a7220 */ /* 0x000fe20000410000 */
[--C-:B------:R-:W-:Y:S01]  /*09e0*/  HADD2.F32 R229, -RZ, R111.reuse.H0_H0 ;  /* 0x2000006fffe57230 */ /* 0x100fe20000004100 */
[----:B------:R-:W-:Y:S01]  /*09f0*/  FMUL.FTZ R83, R32, R3 ;  /* 0x0000000320537220 */ /* 0x000fe20000410000 */
[----:B------:R-:W-:Y:S01]  /*0a00*/  HADD2.F32 R92, -RZ, R111.H1_H1 ;  /* 0x3000006fff5c7230 */ /* 0x000fe20000004100 */
        /* <DEDUP_REMOVED lines=22> */
[----:B------:R-:W-:Y:S01]  /*0b70*/  FFMA.FTZ R2, R104, R129, R2 ;  /* 0x0000008168027223 */ /* 0x000fe20000010002 */
[----:B------:R-:W-:Y:S01]  /*0b80*/  HADD2.F32 R86, -RZ, R86.H1_H1 ;  /* 0x30000056ff567230 */ /* 0x000fe20000004100 */
        /* <DEDUP_REMOVED lines=23> */
[----:B------:R-:W-:Y:S02]  /*0d00*/  FMUL.FTZ R80, R31, R80 ;  /* 0x000000501f507220 */ /* 0x000fe40000410000 */
[----:B------:R-:W-:Y:S02]  /*0d10*/  FADD.FTZ R3, R3, R114 ;  /* 0x0000007203037221 */ /* 0x000fe40000010000 */
[----:B------:R-:W-:Y:S01]  /*0d20*/  FFMA.FTZ R2, R207, R114, R2 ;  /* 0x00000072cf027223 */ /* 0x000fe20000010002 */
[----:B------:R-:W-:Y:S01]  /*0d30*/  HADD2.F32 R96, -RZ, R96.H1_H1 ;  /* 0x30000060ff607230 */ /* 0x000fe20000004100 */
        /* <DEDUP_REMOVED lines=32> */
[----:B------:R-:W-:Y:S01]  /*0f40*/  FMUL.FTZ R101, R134, R101 ;  /* 0x0000006586657220 */ /* 0x000fe20000410000 */
[--C-:B------:R-:W-:Y:S02]  /*0f50*/  HADD2.F32 R241, -RZ, R123.reuse.H0_H0 ;  /* 0x2000007bfff17230 */ /* 0x100fe40000004100 */
[----:B------:R-:W-:Y:S01]  /*0f60*/  HADD2.F32 R100, -RZ, R123.H1_H1 ;  /* 0x3000007bff647230 */ /* 0x000fe20000004100 */
        /* <DEDUP_REMOVED lines=152> */
.L_x_1727:
        /* <DEDUP_REMOVED lines=18> */
.L_x_1728:
        /* <DEDUP_REMOVED lines=78> */
[----:B------:R-:W-:Y:S01]  /*1ef0*/  F2FP.PACK_AB R91, R116, R207 ;  /* 0x000000cf745b723e */ /* 0x000fe200000000ff */
[-CC-:B------:R-:W-:Y:S01]  /*1f00*/  FFMA.FTZ R215, R125, R2.reuse, R97.reuse ;  /* 0x000000027dd77223 */ /* 0x180fe20000010061 */
[----:B------:R-:W-:Y:S01]  /*1f10*/  F2FP.PACK_AB R89, R112, R129 ;  /* 0x000000817059723e */ /* 0x000fe200000000ff */
[-CC-:B------:R-:W-:Y:S01]  /*1f20*/  FFMA.FTZ R221, R221, R2.reuse, R97.reuse ;  /* 0x00000002dddd7223 */ /* 0x180fe20000010061 */
[----:B------:R-:W-:Y:S01]  /*1f30*/  @P1 F2FP.PACK_AB R207, RZ, R207 ;  /* 0x000000cfffcf123e */ /* 0x000fe200000000ff */
[-CC-:B------:R-:W-:Y:S01]  /*1f40*/  FFMA.FTZ R223, R223, R2.reuse, R97.reuse ;  /* 0x00000002dfdf7223 */ /* 0x180fe20000010061 */
[----:B------:R-:W-:Y:S01]  /*1f50*/  @P1 F2FP.PACK_AB R129, RZ, R129 ;  /* 0x00000081ff81123e */ /* 0x000fe200000000ff */
[--C-:B------:R-:W-:Y:S01]  /*1f60*/  FFMA.FTZ R111, R111, R2, R97.reuse ;  /* 0x000000026f6f7223 */ /* 0x100fe20000010061 */
[----:B------:R-:W-:Y:S01]  /*1f70*/  @P1 F2FP.PACK_AB R116, RZ, R116 ;  /* 0x00000074ff74123e */ /* 0x000fe200000000ff */
        /* <DEDUP_REMOVED lines=14> */
[----:B------:R-:W-:Y:S01]  /*2060*/  F2FP.PACK_AB R88, R94, R95 ;  /* 0x0000005f5e58723e */ /* 0x000fe200000000ff */
[----:B------:R-:W-:Y:S01]  /*2070*/  @P0 IMAD.WIDE.U32 R2, R204, R3, c[0x0][0x258] ;  /* 0x00009600cc020625 */ /* 0x000fe200078e0003 */
[----:B------:R-:W-:-:S03]  /*2080*/  @P1 F2FP.PACK_AB R95, RZ, R95 ;  /* 0x0000005fff5f123e */ /* 0x000fc600000000ff */
[----:B------:R-:W-:Y:S01]  /*2090*/  FADD.FTZ R131, R90, -R131 ;  /* 0x800000835a837221 */ /* 0x000fe20000010000 */
[-C--:B------:R-:W-:Y:S01]  /*20a0*/  F2FP.PACK_AB R90, R114, R119.reuse ;  /* 0x00000077725a723e */ /* 0x080fe200000000ff */
[----:B------:R-:W-:Y:S01]  /*20b0*/  FADD.FTZ R133, R110, -R133 ;  /* 0x800000856e857221 */ /* 0x000fe20000010000 */
[----:B------:R-:W-:Y:S01]  /*20c0*/  @P1 F2FP.PACK_AB R119, RZ, R119 ;  /* 0x00000077ff77123e */ /* 0x000fe200000000ff */
[----:B------:R-:W-:Y:S01]  /*20d0*/  FADD.FTZ R135, R120, -R117 ;  /* 0x8000007578877221 */ /* 0x000fe20000010000 */
[----:B------:R-:W-:Y:S01]  /*20e0*/  @P0 STG.E.128 [R2.64], R80 ;  /* 0x0000005002000986 */ /* 0x000fe2000c101d04 */
[----:B------:R-:W-:Y:S01]  /*20f0*/  FADD.FTZ R213, R121, -R212 ;  /* 0x800000d479d57221 */ /* 0x000fe20000010000 */
[----:B------:R-:W-:Y:S01]  /*2100*/  @P1 F2FP.PACK_AB R114, RZ, R114 ;  /* 0x00000072ff72123e */ /* 0x000fe200000000ff */
        /* <DEDUP_REMOVED lines=15> */
[----:B0-----:R-:W-:Y:S01]  /*2200*/  @P1 F2FP.PACK_AB R3, RZ, R112 ;  /* 0x00000070ff03123e */ /* 0x001fe200000000ff */
[----:B------:R-:W-:Y:S01]  /*2210*/  IMAD.WIDE.U32 R92, R204, R99, c[0x0][0x248] ;  /* 0x00009200cc5c7625 */ /* 0x000fe200078e0063 */
[----:B------:R-:W-:Y:S02]  /*2220*/  @P1 F2FP.PACK_AB R112, RZ, R94 ;  /* 0x0000005eff70123e */ /* 0x000fe400000000ff */
        /* <DEDUP_REMOVED lines=20> */
[----:B0-----:R-:W-:Y:S01]  /*2370*/  F2FP.PACK_AB R91, R122, R219 ;  /* 0x000000db7a5b723e */ /* 0x001fe200000000ff */
[----:B------:R-:W-:Y:S01]  /*2380*/  FADD.FTZ R223, R130, -R223 ;  /* 0x800000df82df7221 */ /* 0x000fe20000010000 */
[----:B------:R-:W-:Y:S01]  /*2390*/  F2FP.PACK_AB R90, R120, R121 ;  /* 0x00000079785a723e */ /* 0x000fe200000000ff */
[----:B------:R-:W-:Y:S01]  /*23a0*/  FADD.FTZ R113, R132, -R111 ;  /* 0x8000006f84717221 */ /* 0x000fe20000010000 */
[----:B------:R-:W-:Y:S01]  /*23b0*/  F2FP.PACK_AB R89, R118, R211 ;  /* 0x000000d37659723e */ /* 0x000fe200000000ff */
[----:B------:R-:W-:Y:S01]  /*23c0*/  FADD.FTZ R231, R136, -R231 ;  /* 0x800000e788e77221 */ /* 0x000fe20000010000 */
[----:B------:R-:W-:Y:S01]  /*23d0*/  F2FP.PACK_AB R88, R110, R117 ;  /* 0x000000756e58723e */ /* 0x000fe200000000ff */
[----:B------:R-:W-:Y:S01]  /*23e0*/  @P1 IMAD.WIDE.U32 R92, R204, R99, c[0x0][0x250] ;  /* 0x00009400cc5c1625 */ /* 0x000fe200078e0063 */
[----:B------:R-:W-:-:S02]  /*23f0*/  @P1 F2FP.PACK_AB R219, RZ, R219 ;  /* 0x000000dbffdb123e */ /* 0x000fc400000000ff */
[----:B------:R-:W-:Y:S01]  /*2400*/  @P1 F2FP.PACK_AB R121, RZ, R121 ;  /* 0x00000079ff79123e */ /* 0x000fe200000000ff */
[----:B------:R-:W-:Y:S01]  /*2410*/  FADD.FTZ R217, R109, -R216 ;  /* 0x800000d86dd97221 */ /* 0x000fe20000010000 */
[----:B------:R-:W-:Y:S01]  /*2420*/  @P1 F2FP.PACK_AB R211, RZ, R211 ;  /* 0x000000d3ffd3123e */ /* 0x000fe200000000ff */
[C---:B------:R-:W-:Y:S01]  /*2430*/  FMUL.FTZ R109, R134.reuse, R221 ;  /* 0x000000dd866d7220 */ /* 0x040fe20000410000 */
[----:B------:R-:W-:Y:S01]  /*2440*/  @P1 F2FP.PACK_AB R117, RZ, R117 ;  /* 0x00000075ff75123e */ /* 0x000fe200000000ff */
[----:B------:R-:W-:Y:S01]  /*2450*/  FMUL.FTZ R102, R134, R127 ;  /* 0x0000007f86667220 */ /* 0x000fe20000410000 */
[----:B------:R-:W-:Y:S01]  /*2460*/  SEL R87, R122, R75, P3 ;  /* 0x0000004b7a577207 */ /* 0x000fe20001800000 */
[C---:B------:R-:W-:Y:S01]  /*2470*/  FMUL.FTZ R111, R134.reuse, R223 ;  /* 0x000000df866f7220 */ /* 0x040fe20000410000 */
[----:B------:R0:W-:Y:S01]  /*2480*/  @P1 STG.E.128 [R92.64], R76 ;  /* 0x0000004c5c001986 */ /* 0x0001e2000c101d04 */
[C---:B------:R-:W-:Y:S01]  /*2490*/  FMUL.FTZ R104, R134.reuse, R131 ;  /* 0x0000008386687220 */ /* 0x040fe20000410000 */
[----:B------:R-:W-:Y:S01]  /*24a0*/  @P1 F2FP.PACK_AB R122, RZ, R122 ;  /* 0x0000007aff7a123e */ /* 0x000fe200000000ff */
[C---:B------:R-:W-:Y:S01]  /*24b0*/  FMUL.FTZ R113, R134.reuse, R113 ;  /* 0x0000007186717220 */ /* 0x040fe20000410000 */
[----:B------:R-:W-:Y:S01]  /*24c0*/  @P1 F2FP.PACK_AB R120, RZ, R120 ;  /* 0x00000078ff78123e */ /* 0x000fe200000000ff */
[C---:B------:R-:W-:Y:S01]  /*24d0*/  FMUL.FTZ R106, R134.reuse, R133 ;  /* 0x00000085866a7220 */ /* 0x040fe20000410000 */
[----:B------:R-:W-:Y:S01]  /*24e0*/  @P1 F2FP.PACK_AB R118, RZ, R118 ;  /* 0x00000076ff76123e */ /* 0x000fe200000000ff */
[C---:B------:R-:W-:Y:S01]  /*24f0*/  FMUL.FTZ R115, R134.reuse, R231 ;  /* 0x000000e786737220 */ /* 0x040fe20000410000 */
[----:B------:R-:W-:Y:S01]  /*2500*/  @P1 F2FP.PACK_AB R110, RZ, R110 ;  /* 0x0000006eff6e123e */ /* 0x000fe200000000ff */
        /* <DEDUP_REMOVED lines=44> */
[----:B------:R-:W-:Y:S01]  /*27d0*/  FMUL.FTZ R134, R134, R217 ;  /* 0x000000d986867220 */ /* 0x000fe20000410000 */
[----:B------:R-:W-:Y:S01]  /*27e0*/  @P1 F2FP.PACK_AB R113, RZ, R113 ;  /* 0x00000071ff71123e */ /* 0x000fe200000000ff */
[C---:B------:R-:W-:Y:S01]  /*27f0*/  @P0 IMAD.WIDE.U32 R92, R205.reuse, R92, c[0x0][0x258] ;  /* 0x00009600cd5c0625 */ /* 0x040fe200078e005c */
[----:B------:R-:W-:Y:S01]  /*2800*/  @P1 F2FP.PACK_AB R111, RZ, R111 ;  /* 0x0000006fff6f123e */ /* 0x000fe200000000ff */
[----:B------:R0:W-:Y:S01]  /*2810*/  @P1 STG.E.128 [R206.64], R76 ;  /* 0x0000004cce001986 */ /* 0x0001e2000c101d04 */
[----:B------:R-:W-:Y:S01]  /*2820*/  @P1 F2FP.PACK_AB R109, RZ, R109 ;  /* 0x0000006dff6d123e */ /* 0x000fe200000000ff */
[----:B------:R-:W-:Y:S01]  /*2830*/  IMAD.WIDE.U32 R2, R205, R99, c[0x0][0x248] ;  /* 0x00009200cd027625 */ /* 0x000fe200078e0063 */
[----:B------:R-:W-:-:S02]  /*2840*/  SEL R83, R104, R71, P3 ;  /* 0x0000004768537207 */ /* 0x000fc40001800000 */
        /* <DEDUP_REMOVED lines=26> */
[----:B-1----:R-:W-:-:S02]  /*29f0*/  F2FP.PACK_AB R83, R134, R101 ;  /* 0x000000658653723e */ /* 0x002fc400000000ff */
        /* <DEDUP_REMOVED lines=8> */
[----:B------:R-:W-:Y:S01]  /*2a80*/  F2FP.PACK_AB R82, R100, R107 ;  /* 0x0000006b6452723e */ /* 0x000fe200000000ff */
[----:B------:R0:W-:Y:S01]  /*2a90*/  @P1 STG.E.128 [R2.64], R76 ;  /* 0x0000004c02001986 */ /* 0x0001e2000c101d04 */
[----:B------:R-:W-:Y:S01]  /*2aa0*/  F2FP.PACK_AB R81, R98, R105 ;  /* 0x000000696251723e */ /* 0x000fe200000000ff */
[----:B------:R-:W-:Y:S01]  /*2ab0*/  IMAD.WIDE.U32 R86, R86, R99, c[0x0][0x248] ;  /* 0x0000920056567625 */ /* 0x000fe200078e0063 */
[----:B------:R-:W-:-:S02]  /*2ac0*/  F2FP.PACK_AB R80, R96, R103 ;  /* 0x000000676050723e */ /* 0x000fc400000000ff */
[----:B------:R-:W-:Y:S02]  /*2ad0*/  @P1 F2FP.PACK_AB R101, RZ, R101 ;  /* 0x00000065ff65123e */ /* 0x000fe400000000ff */
[----:B------:R-:W-:Y:S02]  /*2ae0*/  @P1 F2FP.PACK_AB R107, RZ, R107 ;  /* 0x0000006bff6b123e */ /* 0x000fe400000000ff */
[----:B------:R-:W-:Y:S02]  /*2af0*/  @P1 F2FP.PACK_AB R105, RZ, R105 ;  /* 0x00000069ff69123e */ /* 0x000fe400000000ff */
[----:B------:R-:W-:Y:S02]  /*2b00*/  @P1 F2FP.PACK_AB R103, RZ, R103 ;  /* 0x00000067ff67123e */ /* 0x000fe400000000ff */
[----:B------:R-:W-:Y:S02]  /*2b10*/  SEL R69, R96, R69, P3 ;  /* 0x0000004560457207 */ /* 0x000fe40001800000 */
[----:B------:R-:W-:-:S02]  /*2b20*/  SEL R71, R98, R71, P3 ;  /* 0x0000004762477207 */ /* 0x000fc40001800000 */
[----:B------:R-:W-:Y:S02]  /*2b30*/  SEL R73, R100, R73, P3 ;  /* 0x0000004964497207 */ /* 0x000fe40001800000 */
[----:B------:R-:W-:Y:S01]  /*2b40*/  SEL R75, R134, R75, P3 ;  /* 0x0000004b864b7207 */ /* 0x000fe20001800000 */
[----:B------:R-:W-:Y:S01]  /*2b50*/  @P0 STG.E.128 [R84.64], R68 ;  /* 0x0000004454000986 */ /* 0x000fe2000c101d04 */
[----:B0-----:R-:W-:Y:S02]  /*2b60*/  @P1 IADD3 R2, R204, 0x60, RZ ;  /* 0x00000060cc021810 */ /* 0x001fe40007ffe0ff */
[----:B------:R-:W-:Y:S01]  /*2b70*/  @P1 F2FP.PACK_AB R134, RZ, R134 ;  /* 0x00000086ff86123e */ /* 0x000fe200000000ff */
[----:B------:R-:W-:Y:S01]  /*2b80*/  @P0 STG.E.128 [R84.64+0x10], R72 ;  /* 0x0000104854000986 */ /* 0x000fe2000c101d04 */
[----:B------:R-:W-:Y:S01]  /*2b90*/  @P1 F2FP.PACK_AB R100, RZ, R100 ;  /* 0x00000064ff64123e */ /* 0x000fe200000000ff */
[----:B------:R-:W-:Y:S01]  /*2ba0*/  @P1 IMAD.WIDE.U32 R2, R2, R99, c[0x0][0x250] ;  /* 0x0000940002021625 */ /* 0x000fe200078e0063 */
[----:B------:R-:W-:Y:S01]  /*2bb0*/  @P1 F2FP.PACK_AB R98, RZ, R98 ;  /* 0x00000062ff62123e */ /* 0x000fe200000000ff */
[----:B------:R0:W-:Y:S01]  /*2bc0*/  STG.E.128 [R86.64], R80 ;  /* 0x0000005056007986 */ /* 0x0001e2000c101d04 */
[----:B------:R-:W-:-:S02]  /*2bd0*/  @P1 F2FP.PACK_AB R96, RZ, R96 ;  /* 0x00000060ff60123e */ /* 0x000fc400000000ff */
        /* <DEDUP_REMOVED lines=14> */
.L_x_1725:
[----:B------:R-:W-:Y:S05]  /*2cc0*/  BSYNC B1 ;  /* 0x0000000000017941 */ /* 0x000fea0003800000 */
.L_x_1722:
        /* <DEDUP_REMOVED lines=38> */
.L_x_1721:
[----:B------:R-:W-:Y:S05]  /*2f30*/  BSYNC B0 ;  /* 0x0000000000007941 */ /* 0x000fea0003800000 */
.L_x_1719:
        /* <DEDUP_REMOVED lines=180> */
.L_x_1723:
[----:B------:R-:W-:Y:S01]  /*3a80*/  HFMA2.MMA R131, -RZ, RZ, 0, 5.9604644775390625e-08 ;  /* 0x00000001ff837435 */ /* 0x000fe200000001ff */
[----:B------:R-:W-:-:S02]  /*3a90*/  MOV R100, R220 ;  /* 0x000000dc00647202 */ /* 0x000fc40000000f00 */
[----:B------:R-:W-:Y:S02]  /*3aa0*/  MOV R133, 0x1f ;  /* 0x0000001f00857802 */ /* 0x000fe40000000f00 */
[----:B------:R-:W-:Y:S02]  /*3ab0*/  MOV R218, 0xffffffff ;  /* 0xffffffff00da7802 */ /* 0x000fe40000000f00 */
[----:B------:R-:W-:Y:S02]  /*3ac0*/  MOV R2, 0x3ae0 ;  /* 0x00003ae000027802 */ /* 0x000fe40000000f00 */
[----:B-----5:R-:W-:Y:S05]  /*3ad0*/  CALL.REL.NOINC `($__internal_87_$__cuda_sm70_shflsync_bfly_p) ;  /* 0x0000046000007944 */ /* 0x020fea0003c00000 */
[----:B-1----:R-:W-:Y:S01]  /*3ae0*/  MOV R97, R100 ;  /* 0x0000006400617202 */ /* 0x002fe20000000f00 */
[----:B0-----:R-:W-:Y:S05]  /*3af0*/  BRA `(.L_x_1727) ;  /* 0xffffddf000007947 */ /* 0x001fea000383ffff */
.L_x_1724:
[----:B------:R-:W-:Y:S01]  /*3b00*/  HFMA2.MMA R131, -RZ, RZ, 0, 5.9604644775390625e-08 ;  /* 0x00000001ff837435 */ /* 0x000fe200000001ff */
[----:B------:R-:W-:Y:S02]  /*3b10*/  MOV R100, R123 ;  /* 0x0000007b00647202 */ /* 0x000fe40000000f00 */
[----:B------:R-:W-:Y:S02]  /*3b20*/  MOV R133, 0x1f ;  /* 0x0000001f00857802 */ /* 0x000fe40000000f00 */
[----:B------:R-:W-:-:S02]  /*3b30*/  MOV R218, 0xffffffff ;  /* 0xffffffff00da7802 */ /* 0x000fc40000000f00 */
[----:B------:R-:W-:Y:S02]  /*3b40*/  MOV R2, 0x3b60 ;  /* 0x00003b6000027802 */ /* 0x000fe40000000f00 */
[----:B01---5:R-:W-:Y:S05]  /*3b50*/  CALL.REL.NOINC `($__internal_87_$__cuda_sm70_shflsync_bfly_p) ;  /* 0x000003e000007944 */ /* 0x023fea0003c00000 */
[----:B------:R-:W-:Y:S01]  /*3b60*/  FADD.FTZ R220, R220, R97 ;  /* 0x00000061dcdc7221 */ /* 0x000fe20000010000 */
[----:B0-----:R-:W-:Y:S01]  /*3b70*/  HFMA2.MMA R131, -RZ, RZ, 0, 1.1920928955078125e-07 ;  /* 0x00000002ff837435 */ /* 0x001fe200000001ff */
[----:B-1----:R-:W-:Y:S01]  /*3b80*/  FADD.FTZ R123, R123, R100 ;  /* 0x000000647b7b7221 */ /* 0x002fe20000010000 */
[----:B------:R-:W-:Y:S02]  /*3b90*/  MOV R133, 0x1f ;  /* 0x0000001f00857802 */ /* 0x000fe40000000f00 */
[----:B------:R-:W-:Y:S02]  /*3ba0*/  MOV R218, 0xffffffff ;  /* 0xffffffff00da7802 */ /* 0x000fe40000000f00 */
[----:B------:R-:W-:Y:S02]  /*3bb0*/  MOV R100, R220 ;  /* 0x000000dc00647202 */ /* 0x000fe40000000f00 */
[----:B------:R-:W-:Y:S02]  /*3bc0*/  MOV R2, 0x3be0 ;  /* 0x00003be000027802 */ /* 0x000fe40000000f00 */
[----:B------:R-:W-:Y:S05]  /*3bd0*/  CALL.REL.NOINC `($__internal_87_$__cuda_sm70_shflsync_bfly_p) ;  /* 0x0000036000007944 */ /* 0x000fea0003c00000 */
[----:B0-----:R-:W-:Y:S01]  /*3be0*/  HFMA2.MMA R131, -RZ, RZ, 0, 1.1920928955078125e-07 ;  /* 0x00000002ff837435 */ /* 0x001fe200000001ff */
[----:B-1----:R-:W-:-:S02]  /*3bf0*/  MOV R97, R100 ;  /* 0x0000006400617202 */ /* 0x002fc40000000f00 */
[----:B------:R-:W-:Y:S02]  /*3c00*/  MOV R100, R123 ;  /* 0x0000007b00647202 */ /* 0x000fe40000000f00 */
[----:B------:R-:W-:Y:S02]  /*3c10*/  MOV R133, 0x1f ;  /* 0x0000001f00857802 */ /* 0x000fe40000000f00 */
[----:B------:R-:W-:Y:S02]  /*3c20*/  MOV R218, 0xffffffff ;  /* 0xffffffff00da7802 */ /* 0x000fe40000000f00 */
[----:B------:R-:W-:Y:S02]  /*3c30*/  MOV R2, 0x3c50 ;  /* 0x00003c5000027802 */ /* 0x000fe40000000f00 */
[----:B------:R-:W-:Y:S05]  /*3c40*/  CALL.REL.NOINC `($__internal_87_$__cuda_sm70_shflsync_bfly_p) ;  /* 0x000002f000007944 */ /* 0x000fea0003c00000 */
[----:B------:R-:W-:Y:S01]  /*3c50*/  FADD.FTZ R220, R97, R220 ;  /* 0x000000dc61dc7221 */ /* 0x000fe20000010000 */
[----:B0-----:R-:W-:Y:S01]  /*3c60*/  HFMA2.MMA R131, -RZ, RZ, 0, 2.384185791015625e-07 ;  /* 0x00000004ff837435 */ /* 0x001fe200000001ff */
[----:B-1----:R-:W-:Y:S01]  /*3c70*/  FADD.FTZ R123, R123, R100 ;  /* 0x000000647b7b7221 */ /* 0x002fe20000010000 */
[----:B------:R-:W-:Y:S02]  /*3c80*/  MOV R133, 0x1f ;  /* 0x0000001f00857802 */ /* 0x000fe40000000f00 */
[----:B------:R-:W-:-:S02]  /*3c90*/  MOV R218, 0xffffffff ;  /* 0xffffffff00da7802 */ /* 0x000fc40000000f00 */
[----:B------:R-:W-:Y:S02]  /*3ca0*/  MOV R100, R220 ;  /* 0x000000dc00647202 */ /* 0x000fe40000000f00 */
[----:B------:R-:W-:Y:S02]  /*3cb0*/  MOV R2, 0x3cd0 ;  /* 0x00003cd000027802 */ /* 0x000fe40000000f00 */
[----:B------:R-:W-:Y:S05]  /*3cc0*/  CALL.REL.NOINC `($__internal_87_$__cuda_sm70_shflsync_bfly_p) ;  /* 0x0000027000007944 */ /* 0x000fea0003c00000 */
[----:B0-----:R-:W-:Y:S01]  /*3cd0*/  HFMA2.MMA R131, -RZ, RZ, 0, 2.384185791015625e-07 ;  /* 0x00000004ff837435 */ /* 0x001fe200000001ff */
[----:B-1----:R-:W-:Y:S02]  /*3ce0*/  MOV R97, R100 ;  /* 0x0000006400617202 */ /* 0x002fe40000000f00 */
[----:B------:R-:W-:Y:S02]  /*3cf0*/  MOV R100, R123 ;  /* 0x0000007b00647202 */ /* 0x000fe40000000f00 */
[----:B------:R-:W-:Y:S02]  /*3d00*/  MOV R133, 0x1f ;  /* 0x0000001f00857802 */ /* 0x000fe40000000f00 */
[----:B------:R-:W-:Y:S02]  /*3d10*/  MOV R218, 0xffffffff ;  /* 0xffffffff00da7802 */ /* 0x000fe40000000f00 */
[----:B------:R-:W-:-:S02]  /*3d20*/  MOV R2, 0x3d40 ;  /* 0x00003d4000027802 */ /* 0x000fc40000000f00 */
[----:B------:R-:W-:Y:S05]  /*3d30*/  CALL.REL.NOINC `($__internal_87_$__cuda_sm70_shflsync_bfly_p) ;  /* 0x0000020000007944 */ /* 0x000fea0003c00000 */
[----:B------:R-:W-:Y:S01]  /*3d40*/  FADD.FTZ R220, R97, R220 ;  /* 0x000000dc61dc7221 */ /* 0x000fe20000010000 */
[----:B0-----:R-:W-:Y:S01]  /*3d50*/  HFMA2.MMA R131, -RZ, RZ, 0, 4.76837158203125e-07 ;  /* 0x00000008ff837435 */ /* 0x001fe200000001ff */
[----:B-1----:R-:W-:Y:S01]  /*3d60*/  FADD.FTZ R127, R123, R100 ;  /* 0x000000647b7f7221 */ /* 0x002fe20000010000 */
[----:B------:R-:W-:-:S02]  /*3d70*/  MOV R133, 0x1f ;  /* 0x0000001f00857802 */ /* 0x000fc40000000f00 */
[----:B------:R-:W-:Y:S02]  /*3d80*/  MOV R218, 0xffffffff ;  /* 0xffffffff00da7802 */ /* 0x000fe40000000f00 */
[----:B------:R-:W-:Y:S02]  /*3d90*/  MOV R100, R220 ;  /* 0x000000dc00647202 */ /* 0x000fe40000000f00 */
[----:B------:R-:W-:Y:S02]  /*3da0*/  MOV R2, 0x3dc0 ;  /* 0x00003dc000027802 */ /* 0x000fe40000000f00 */
[----:B------:R-:W-:Y:S05]  /*3db0*/  CALL.REL.NOINC `($__internal_87_$__cuda_sm70_shflsync_bfly_p) ;  /* 0x0000018000007944 */ /* 0x000fea0003c00000 */
[----:B0-----:R-:W-:Y:S01]  /*3dc0*/  HFMA2.MMA R131, -RZ, RZ, 0, 4.76837158203125e-07 ;  /* 0x00000008ff837435 */ /* 0x001fe200000001ff */
[----:B-1----:R-:W-:Y:S02]  /*3dd0*/  MOV R97, R100 ;  /* 0x0000006400617202 */ /* 0x002fe40000000f00 */
[----:B------:R-:W-:Y:S02]  /*3de0*/  MOV R100, R127 ;  /* 0x0000007f00647202 */ /* 0x000fe40000000f00 */
[----:B------:R-:W-:Y:S02]  /*3df0*/  MOV R133, 0x1f ;  /* 0x0000001f00857802 */ /* 0x000fe40000000f00 */
[----:B------:R-:W-:-:S02]  /*3e00*/  MOV R218, 0xffffffff ;  /* 0xffffffff00da7802 */ /* 0x000fc40000000f00 */
[----:B------:R-:W-:Y:S02]  /*3e10*/  MOV R2, 0x3e30 ;  /* 0x00003e3000027802 */ /* 0x000fe40000000f00 */
[----:B------:R-:W-:Y:S05]  /*3e20*/  CALL.REL.NOINC `($__internal_87_$__cuda_sm70_shflsync_bfly_p) ;  /* 0x0000011000007944 */ /* 0x000fea0003c00000 */
[----:B------:R-:W-:Y:S01]  /*3e30*/  FADD.FTZ R123, R97, R220 ;  /* 0x000000dc617b7221 */ /* 0x000fe20000010000 */
[----:B0-----:R-:W-:Y:S01]  /*3e40*/  HFMA2.MMA R131, -RZ, RZ, 0, 9.5367431640625e-07 ;  /* 0x00000010ff837435 */ /* 0x001fe200000001ff */
[----:B-1----:R-:W-:Y:S01]  /*3e50*/  FADD.FTZ R127, R127, R100 ;  /* 0x000000647f7f7221 */ /* 0x002fe20000010000 */
[----:B------:R-:W-:Y:S02]  /*3e60*/  MOV R133, 0x1f ;  /* 0x0000001f00857802 */ /* 0x000fe40000000f00 */
[----:B------:R-:W-:Y:S02]  /*3e70*/  MOV R218, 0xffffffff ;  /* 0xffffffff00da7802 */ /* 0x000fe40000000f00 */
[----:B------:R-:W-:Y:S02]  /*3e80*/  MOV R100, R123 ;  /* 0x0000007b00647202 */ /* 0x000fe40000000f00 */
[----:B------:R-:W-:Y:S02]  /*3e90*/  MOV R2, 0x3eb0 ;  /* 0x00003eb000027802 */ /* 0x000fe40000000f00 */
[----:B------:R-:W-:Y:S05]  /*3ea0*/  CALL.REL.NOINC `($__internal_87_$__cuda_sm70_shflsync_bfly_p) ;  /* 0x0000009000007944 */ /* 0x000fea0003c00000 */
[----:B0-----:R-:W-:Y:S01]  /*3eb0*/  HFMA2.MMA R131, -RZ, RZ, 0, 9.5367431640625e-07 ;  /* 0x00000010ff837435 */ /* 0x001fe200000001ff */
[----:B-1----:R-:W-:-:S02]  /*3ec0*/  MOV R220, R100 ;  /* 0x0000006400dc7202 */ /* 0x002fc40000000f00 */
[----:B------:R-:W-:Y:S02]  /*3ed0*/  MOV R100, R127 ;  /* 0x0000007f00647202 */ /* 0x000fe40000000f00 */
[----:B------:R-:W-:Y:S02]  /*3ee0*/  MOV R133, 0x1f ;  /* 0x0000001f00857802 */ /* 0x000fe40000000f00 */
[----:B------:R-:W-:Y:S02]  /*3ef0*/  MOV R218, 0xffffffff ;  /* 0xffffffff00da7802 */ /* 0x000fe40000000f00 */
[----:B------:R-:W-:Y:S02]  /*3f00*/  MOV R2, 0x3f20 ;  /* 0x00003f2000027802 */ /* 0x000fe40000000f00 */
[----:B------:R-:W-:Y:S05]  /*3f10*/  CALL.REL.NOINC `($__internal_87_$__cuda_sm70_shflsync_bfly_p) ;  /* 0x0000002000007944 */ /* 0x000fea0003c00000 */
[----:B-1----:R-:W-:Y:S01]  /*3f20*/  MOV R2, R100 ;  /* 0x0000006400027202 */ /* 0x002fe20000000f00 */
[----:B0-----:R-:W-:Y:S05]  /*3f30*/  BRA `(.L_x_1728) ;  /* 0xffffdad000007947 */ /* 0x001fea000383ffff */
        .weak           $__internal_87_$__cuda_sm70_shflsync_bfly_p
        .type           $__internal_87_$__cuda_sm70_shflsync_bfly_p,@function
        .size           $__internal_87_$__cuda_sm70_shflsync_bfly_p,(.L_x_2625 - $__internal_87_$__cuda_sm70_shflsync_bfly_p)
$__internal_87_$__cuda_sm70_shflsync_bfly_p:
[----:B------:R-:W-:Y:S01]  /*3f40*/  HFMA2.MMA R3, -RZ, RZ, 0, 0 ;  /* 0x00000000ff037435 */ /* 0x000fe200000001ff */
[----:B------:R-:W-:Y:S04]  /*3f50*/  WARPSYNC R218 ;  /* 0x000000da00007348 */ /* 0x000fe80003800000 */
[----:B------:R0:W1:Y:S01]  /*3f60*/  SHFL.BFLY PT, R100, R100, R131, R133 ;  /* 0x0c00008364647389 */ /* 0x00006200000e0085 */
[----:B------:R-:W-:Y:S05]  /*3f70*/  RET.REL.NODEC R2 `(_ZN10layer_norm31ln_parallel_residual_bwd_kernelINS_13Kernel_traitsIf6__halffS2_fjLj1024ELj1ELj4ELj1ELj16ENS_18Kernel_traits_baseILj1024EfS2_fS2_fjLj128EEEEELb0ELb1ELb1EEEvNS_9BwdParamsE) ;  /* 0xffffc08002007950 */ /* 0x000fea0003c3ffff */
.L_x_1729:
        /* <DEDUP_REMOVED lines=16> */
.L_x_2625:


//--------------------- .text._ZN10layer_norm31ln_parallel_residual_bwd_kernelINS_13Kernel_traitsIf6__halffS2_fjLj1024ELj1ELj4ELj1ELj16ENS_18Kernel_traits_baseILj1024EfS2_fS2_fjLj128EEEEELb1ELb0ELb0EEEvNS_9BwdParamsE --------------------------
	.section	.text._ZN10layer_norm31ln_parallel_residual_bwd_kernelINS_13Kernel_traitsIf6__halffS2_fjLj1024ELj1ELj4ELj1ELj16ENS_18Kernel_traits_baseILj1024EfS2_fS2_fjLj128EEEEELb1ELb0ELb0EEEvNS_9BwdParamsE,"ax",@progbits
	.sectioninfo	@"SHI_REGISTERS=255"
	.align	128
        .global         _ZN10layer_norm31ln_parallel_residual_bwd_kernelINS_13Kernel_traitsIf6__halffS2_fjLj1024ELj1ELj4ELj1ELj16ENS_18Kernel_traits_baseILj1024EfS2_fS2_fjLj128EEEEELb1ELb0ELb0EEEvNS_9BwdParamsE
        .type           _ZN10layer_norm31ln_parallel_residual_bwd_kernelINS_13Kernel_traitsIf6__halffS2_fjLj1024ELj1ELj4ELj1ELj16ENS_18Kernel_traits_baseILj1024EfS2_fS2_fjLj128EEEEELb1ELb0ELb0EEEvNS_9BwdParamsE,@function
        .size           _ZN10layer_norm31ln_parallel_residual_bwd_kernelINS_13Kernel_traitsIf6__halffS2_fjLj1024ELj1ELj4ELj1ELj16ENS_18Kernel_traits_baseILj1024EfS2_fS2_fjLj128EEEEELb1ELb0ELb0EEEvNS_9BwdParamsE,(.L_x_2626 - _ZN10layer_norm31ln_parallel_residual_bwd_kernelINS_13Kernel_traitsIf6__halffS2_fjLj1024ELj1ELj4ELj1ELj16ENS_18Kernel_traits_baseILj1024EfS2_fS2_fjLj128EEEEELb1ELb0ELb0EEEvNS_9BwdParamsE)
        .other          _ZN10layer_norm31ln_parallel_residual_bwd_kernelINS_13Kernel_traitsIf6__halffS2_fjLj1024ELj1ELj4ELj1ELj16ENS_18Kernel_traits_baseILj1024EfS2_fS2_fjLj128EEEEELb1ELb0ELb0EEEvNS_9BwdParamsE,@"STO_CUDA_ENTRY STV_DEFAULT"
_ZN10layer_norm31ln_parallel_residual_bwd_kernelINS_13Kernel_traitsIf6__halffS2_fjLj1024ELj1ELj4ELj1ELj16ENS_18Kernel_traits_baseILj1024EfS2_fS2_fjLj128EEEEELb1ELb0ELb0EEEvNS_9BwdParamsE:
.text._ZN10layer_norm31ln_parallel_residual_bwd_kernelINS_13Kernel_traitsIf6__halffS2_fjLj1024ELj1ELj4ELj1ELj16ENS_18Kernel_traits_baseILj1024EfS2_fS2_fjLj128EEEEELb1ELb0ELb0EEEvNS_9BwdParamsE:
        /* <DEDUP_REMOVED lines=180> */
.L_x_1750:
        /* <DEDUP_REMOVED lines=19> */
[C---:B------:R-:W-:Y:S02]  /*0c70*/  LEA R198, P2, R3.reuse, c[0x0][0x188], 0x5 ;  /* 0x0000620003c67a11 */ /* 0x040fe400078428ff */
[----:B------:R-:W-:Y:S01]  /*0c80*/  ISETP.NE.U32.AND P3, PT, RZ, c[0x0][0x250], PT ;  /* 0x00009400ff007a0c */ /* 0x000fe20003f65070 */
[CC--:B------:R-:W-:Y:S01]  /*0c90*/  IMAD.WIDE.U32 R16, R3.reuse, R196.reuse, c[0x0][0x208] ;  /* 0x0000820003107625 */ /* 0x0c0fe200078e00c4 */
[C---:B------:R-:W-:Y:S01]  /*0ca0*/  LEA.HI.X R199, R3.reuse, c[0x0][0x18c], RZ, 0x5, P2 ;  /* 0x0000630003c77a11 */ /* 0x040fe200010f2cff */
[----:B------:R-:W3:Y:S02]  /*0cb0*/  LDL R238, [R1+0x150] ;  /* 0x0001500001ee7983 */ /* 0x000ee40000100800 */
[----:B------:R-:W-:Y:S01]  /*0cc0*/  IMAD.WIDE.U32 R196, R3, R196, c[0x0][0x210] ;  /* 0x0000840003c47625 */ /* 0x000fe200078e00c4 */
[----:B------:R-:W-:Y:S01]  /*0cd0*/  ISETP.NE.AND.EX P3, PT, RZ, c[0x0][0x254], PT, P3 ;  /* 0x00009500ff007a0c */ /* 0x000fe20003f65330 */
[----:B------:R0:W4:Y:S01]  /*0ce0*/  LDG.E.128 R204, [R198.64] ;  /* 0x00000004c6cc7981 */ /* 0x000122000c1e1d00 */
[----:B------:R-:W-:-:S03]  /*0cf0*/  ISETP.NE.U32.AND P2, PT, RZ, c[0x0][0x218], PT ;  /* 0x00008600ff007a0c */ /* 0x000fc60003f45070 */
[----:B------:R0:W2:Y:S01]  /*0d00*/  LDG.E.128 R208, [R198.64+0x10] ;  /* 0x00001004c6d07981 */ /* 0x0000a2000c1e1d00 */
[----:B------:R-:W-:-:S03]  /*0d10*/  SHF.L.U32 R215, R3, 0x3, RZ ;  /* 0x0000000303d77819 */ /* 0x000fc600000006ff */
[----:B------:R1:W3:Y:S01]  /*0d20*/  LDG.E.128 R200, [R16.64] ;  /* 0x0000000410c87981 */ /* 0x0002e2000c1e1d00 */
[----:B------:R-:W-:-:S03]  /*0d30*/  SHF.L.U64.HI R4, R3, 0x3, RZ ;  /* 0x0000000303047819 */ /* 0x000fc600000102ff */
[----:B------:R-:W3:Y:S04]  /*0d40*/  LDL R220, [R1+0x144] ;  /* 0x0001440001dc7983 */ /* 0x000ee80000100800 */
[----:B0-----:R-:W3:Y:S01]  /*0d50*/  LDG.E.128 R196, [R196.64] ;  /* 0x00000004c4c47981 */ /* 0x001ee2000c1e1d00 */
[----:B------:R-:W-:Y:S02]  /*0d60*/  ISETP.NE.AND.EX P2, PT, RZ, c[0x0][0x21c], PT, P2 ;  /* 0x00008700ff007a0c */ /* 0x000fe40003f45320 */
[----:B-1----:R-:W-:Y:S01]  /*0d70*/  @P3 IADD3 R16, P4, R215, c[0x0][0x198], RZ ;  /* 0x00006600d7103a10 */ /* 0x002fe20007f9e0ff */
[----:B------:R-:W3:Y:S03]  /*0d80*/  LDL R249, [R1+0x154] ;  /* 0x0001540001f97983 */ /* 0x000ee60000100800 */
[----:B------:R-:W-:Y:S01]  /*0d90*/  @P3 IADD3.X R17, R4, c[0x0][0x19c], RZ, P4, !PT ;  /* 0x0000670004113a10 */ /* 0x000fe200027fe4ff */
[----:B------:R-:W3:Y:S04]  /*0da0*/  LDL R237, [R1+0x148] ;  /* 0x0001480001ed7983 */ /* 0x000ee80000100800 */
[----:B------:R0:W5:Y:S04]  /*0db0*/  @P3 LDG.E.64 R14, [R16.64] ;  /* 0x00000004100e3981 */ /* 0x000168000c1e1b00 */
[----:B------:R-:W3:Y:S01]  /*0dc0*/  LDL R219, [R1+0x158] ;  /* 0x0001580001db7983 */ /* 0x000ee20000100800 */
[----:B0-----:R-:W-:-:S04]  /*0dd0*/  @P2 LEA R16, P3, R3, c[0x0][0x218], 0x5 ;  /* 0x0000860003102a11 */ /* 0x001fc800078628ff */
[----:B------:R-:W-:-:S05]  /*0de0*/  @P2 LEA.HI.X R17, R3, c[0x0][0x21c], RZ, 0x5, P3 ;  /* 0x0000870003112a11 */ /* 0x000fca00018f2cff */
[----:B------:R0:W5:Y:S04]  /*0df0*/  @P2 LDG.E.128 R28, [R16.64] ;  /* 0x00000004101c2981 */ /* 0x000168000c1e1d00 */
[----:B------:R0:W5:Y:S02]  /*0e00*/  @P2 LDG.E.128 R24, [R16.64+0x10] ;  /* 0x0000100410182981 */ /* 0x000164000c1e1d00 */
[----:B0-----:R-:W-:Y:S02]  /*0e10*/  IADD3 R16, P2, R215, c[0x0][0x190], RZ ;  /* 0x00006400d7107a10 */ /* 0x001fe40007f5e0ff */
[----:B------:R-:W3:Y:S01]  /*0e20*/  LDL R215, [R1+0x14c] ;  /* 0x00014c0001d77983 */ /* 0x000ee20000100800 */
[----:B------:R-:W0:Y:S01]  /*0e30*/  LDC.U8 R228, c[0x0][0x1f0] ;  /* 0x00007c00ffe47b82 */ /* 0x000e220000000000 */
[----:B------:R-:W-:-:S06]  /*0e40*/  IADD3.X R17, R4, c[0x0][0x194], RZ, P2, !PT ;  /* 0x0000650004117a10 */ /* 0x000fcc00017fe4ff */
[----:B------:R-:W5:Y:S01]  /*0e50*/  LDG.E.64 R16, [R16.64] ;  /* 0x0000000410107981 */ /* 0x000f62000c1e1b00 */
[----:B0-----:R-:W-:-:S03]  /*0e60*/  ISETP.NE.AND P2, PT, R228, RZ, PT ;  /* 0x000000ffe400720c */ /* 0x001fc60003f45270 */
[----:B------:R-:W3:Y:S01]  /*0e70*/  LDL R228, [R1+0x15c] ;  /* 0x00015c0001e47983 */ /* 0x000ee20000100800 */
[----:B-----5:R-:W-:-:S05]  /*0e80*/  FSEL R4, R236, RZ, !P2 ;  /* 0x000000ffec047208 */ /* 0x020fca0005000000 */
[--C-:B----4-:R-:W-:Y:S02]  /*0e90*/  FADD.FTZ R204, R204, -R4.reuse ;  /* 0x80000004cccc7221 */ /* 0x110fe40000010000 */
[--C-:B--2---:R-:W-:Y:S02]  /*0ea0*/  FADD.FTZ R218, R210, -R4.reuse ;  /* 0x80000004d2da7221 */ /* 0x104fe40000010000 */
[--C-:B------:R-:W-:Y:S02]  /*0eb0*/  FADD.FTZ R205, R205, -R4.reuse ;  /* 0x80000004cdcd7221 */ /* 0x100fe40000010000 */
[--C-:B------:R-:W-:Y:S02]  /*0ec0*/  FADD.FTZ R206, R206, -R4.reuse ;  /* 0x80000004cece7221 */ /* 0x100fe40000010000 */
[--C-:B------:R-:W-:Y:S02]  /*0ed0*/  FADD.FTZ R207, R207, -R4.reuse ;  /* 0x80000004cfcf7221 */ /* 0x100fe40000010000 */
[--C-:B------:R-:W-:Y:S01]  /*0ee0*/  FADD.FTZ R208, R208, -R4.reuse ;  /* 0x80000004d0d07221 */ /* 0x100fe20000010000 */
[----:B---3--:R-:W-:Y:S01]  /*0ef0*/  HADD2.F32 R210, -RZ, R196.H0_H0 ;  /* 0x200000c4ffd27230 */ /* 0x008fe20000004100 */
[----:B------:R-:W-:-:S02]  /*0f00*/  FADD.FTZ R209, R209, -R4 ;  /* 0x80000004d1d17221 */ /* 0x000fc40000010000 */
[----:B------:R-:W-:Y:S01]  /*0f10*/  FADD.FTZ R211, R211, -R4 ;  /* 0x80000004d3d37221 */ /* 0x000fe20000010000 */
[----:B------:R-:W-:Y:S01]  /*0f20*/  HADD2.F32 R4, -RZ, R200.H0_H0 ;  /* 0x200000c8ff047230 */ /* 0x000fe20000004100 */
[----:B------:R-:W-:Y:S02]  /*0f30*/  FMUL.FTZ R229, R2, R204 ;  /* 0x000000cc02e57220 */ /* 0x000fe40000410000 */
[----:B------:R-:W-:Y:S02]  /*0f40*/  FMUL.FTZ R204, R241, R210 ;  /* 0x000000d2f1cc7220 */ /* 0x000fe40000410000 */
[----:B------:R-:W-:Y:S02]  /*0f50*/  FADD.FTZ R32, R32, R4 ;  /* 0x0000000420207221 */ /* 0x000fe40000010000 */
[-C--:B------:R-:W-:Y:S02]  /*0f60*/  FFMA.FTZ R64, R229, R4.reuse, R64 ;  /* 0x00000004e5407223 */ /* 0x080fe40000010040 */
[----:B------:R-:W-:Y:S01]  /*0f70*/  FFMA.FTZ R245, R238, R4, R204 ;  /* 0x00000004eef57223 */ /* 0x000fe200000100cc */
[----:B------:R-:W-:Y:S01]  /*0f80*/  HADD2.F32 R4, -RZ, R196.H1_H1 ;  /* 0x300000c4ff047230 */ /* 0x000fe20000004100 */
[----:B------:R-:W-:Y:S01]  /*0f90*/  FMUL.FTZ R242, R2, R205 ;  /* 0x000000cd02f27220 */ /* 0x000fe20000410000 */
[----:B------:R-:W-:-:S03]  /*0fa0*/  HADD2.F32 R196, -RZ, R200.H1_H1 ;  /* 0x300000c8ffc47230 */ /* 0x000fc60000004100 */
[-C--:B------:R-:W-:Y:S02]  /*0fb0*/  FMUL.FTZ R200, R220, R4.reuse ;  /* 0x00000004dcc87220 */ /* 0x080fe40000410000 */
[----:B------:R-:W-:Y:S02]  /*0fc0*/  FADD.FTZ R161, R161, R4 ;  /* 0x00000004a1a17221 */ /* 0x000fe40000010000 */
[C---:B------:R-:W-:Y:S01]  /*0fd0*/  FFMA.FTZ R129, R242.reuse, R4, R129 ;  /* 0x00000004f2817223 */ /* 0x040fe20000010081 */
[----:B------:R-:W-:Y:S01]  /*0fe0*/  HADD2.F32 R4, -RZ, R197.H0_H0 ;  /* 0x200000c5ff047230 */ /* 0x000fe20000004100 */
[----:B------:R-:W-:Y:S02]  /*0ff0*/  FADD.FTZ R33, R33, R196 ;  /* 0x000000c421217221 */ /* 0x000fe40000010000 */
[-C--:B------:R-:W-:Y:S02]  /*1000*/  FFMA.FTZ R65, R242, R196.reuse, R65 ;  /* 0x000000c4f2417223 */ /* 0x080fe40000010041 */
        /* <DEDUP_REMOVED lines=8> */
[----:B------:R0:W-:Y:S04]  /*1090*/  STL [R1+0x50], R220 ;  /* 0x000050dc01007387 */ /* 0x0001e80000100800 */
[----:B------:R1:W-:Y:S01]  /*10a0*/  STL [R1+0x40], R219 ;  /* 0x000040db01007387 */ /* 0x0003e20000100800 */
[----:B------:R-:W-:-:S03]  /*10b0*/  FMUL.FTZ R197, R215, R4 ;  /* 0x00000004d7c57220 */ /* 0x000fc60000410000 */
[----:B------:R-:W2:Y:S04]  /*10c0*/  LDL R204, [R1+0x130] ;  /* 0x0001300001cc7983 */ /* 0x000ea80000100800 */
[----:B------:R-:W3:Y:S01]  /*10d0*/  LDL R215, [R1+0x120] ;  /* 0x0001200001d77983 */ /* 0x000ee20000100800 */
[----:B------:R-:W-:-:S03]  /*10e0*/  FADD.FTZ R34, R34, R196 ;  /* 0x000000c422227221 */ /* 0x000fc60000010000 */
[----:B------:R-:W4:Y:S01]  /*10f0*/  LDL R238, [R1+0x124] ;  /* 0x0001240001ee7983 */ /* 0x000f220000100800 */
[----:B------:R-:W-:Y:S01]  /*1100*/  FFMA.FTZ R66, R241, R196, R66 ;  /* 0x000000c4f1427223 */ /* 0x000fe20000010042 */
[----:B------:R-:W-:Y:S02]  /*1110*/  HADD2.F32 R196, -RZ, R201.H1_H1 ;  /* 0x300000c9ffc47230 */ /* 0x000fe40000004100 */
[----:B------:R-:W4:Y:S01]  /*1120*/  LDL R201, [R1+0x134] ;  /* 0x0001340001c97983 */ /* 0x000f220000100800 */
[----:B------:R-:W-:Y:S02]  /*1130*/  FADD.FTZ R160, R160, R210 ;  /* 0x000000d2a0a07221 */ /* 0x000fe40000010000 */
[----:B------:R-:W-:Y:S01]  /*1140*/  FFMA.FTZ R128, R229, R210, R128 ;  /* 0x000000d2e5807223 */ /* 0x000fe20000010080 */
[----:B------:R-:W4:Y:S04]  /*1150*/  LDL R200, [R1+0x138] ;  /* 0x0001380001c87983 */ /* 0x000f280000100800 */
[----:B------:R-:W4:Y:S01]  /*1160*/  LDL R210, [R1+0x128] ;  /* 0x0001280001d27983 */ /* 0x000f220000100800 */
[----:B------:R-:W-:-:S03]  /*1170*/  FMUL.FTZ R237, R2, R207 ;  /* 0x000000cf02ed7220 */ /* 0x000fc60000410000 */
[----:B------:R-:W4:Y:S04]  /*1180*/  LDL R207, [R1+0x12c] ;  /* 0x00012c0001cf7983 */ /* 0x000f280000100800 */
[----:B------:R-:W4:Y:S01]  /*1190*/  LDL R206, [R1+0x13c] ;  /* 0x00013c0001ce7983 */ /* 0x000f220000100800 */
[----:B------:R-:W-:Y:S02]  /*11a0*/  FADD.FTZ R163, R163, R4 ;  /* 0x00000004a3a37221 */ /* 0x000fe40000010000 */
[----:B------:R-:W-:Y:S01]  /*11b0*/  FFMA.FTZ R131, R237, R4, R131 ;  /* 0x00000004ed837223 */ /* 0x000fe20000010083 */
[----:B------:R-:W-:Y:S01]  /*11c0*/  HADD2.F32 R4, -RZ, R198.H0_H0 ;  /* 0x200000c6ff047230 */ /* 0x000fe20000004100 */
[----:B------:R-:W-:Y:S02]  /*11d0*/  FFMA.FTZ R205, R228, R196, R197 ;  /* 0x000000c4e4cd7223 */ /* 0x000fe400000100c5 */
[----:B------:R-:W-:-:S02]  /*11e0*/  FMUL.FTZ R228, R2, R208 ;  /* 0x000000d002e47220 */ /* 0x000fc40000410000 */
[----:B------:R-:W-:Y:S02]  /*11f0*/  FADD.FTZ R35, R35, R196 ;  /* 0x000000c423237221 */ /* 0x000fe40000010000 */
[----:B------:R-:W-:Y:S01]  /*1200*/  FFMA.FTZ R67, R237, R196, R67 ;  /* 0x000000c4ed437223 */ /* 0x000fe20000010043 */
[----:B------:R-:W-:Y:S01]  /*1210*/  HADD2.F32 R196, -RZ, R202.H0_H0 ;  /* 0x200000caffc47230 */ /* 0x000fe20000004100 */
[----:B------:R-:W-:Y:S02]  /*1220*/  FADD.FTZ R164, R164, R4 ;  /* 0x00000004a4a47221 */ /* 0x000fe40000010000 */
[----:B------:R-:W-:Y:S02]  /*1230*/  FFMA.FTZ R132, R228, R4, R132 ;  /* 0x00000004e4847223 */ /* 0x000fe40000010084 */
[----:B------:R-:W-:Y:S02]  /*1240*/  FADD.FTZ R36, R36, R196 ;  /* 0x000000c424247221 */ /* 0x000fe40000010000 */
[----:B------:R-:W-:Y:S01]  /*1250*/  FFMA.FTZ R68, R228, R196, R68 ;  /* 0x000000c4e4447223 */ /* 0x000fe20000010044 */
[----:B------:R0:W-:Y:S01]  /*1260*/  STL [R1+0x30], R205 ;  /* 0x000030cd01007387 */ /* 0x0001e20000100800 */
[----:B---3--:R-:W-:Y:S01]  /*1270*/  FMUL.FTZ R197, R215, R4 ;  /* 0x00000004d7c57220 */ /* 0x008fe20000410000 */
[----:B------:R-:W-:Y:S01]  /*1280*/  HADD2.F32 R4, -RZ, R198.H1_H1 ;  /* 0x300000c6ff047230 */ /* 0x000fe20000004100 */
[----:B------:R-:W-:-:S02]  /*1290*/  FMUL.FTZ R215, R2, R209 ;  /* 0x000000d102d77220 */ /* 0x000fc40000410000 */
[----:B--2---:R-:W-:Y:S01]  /*12a0*/  FFMA.FTZ R204, R204, R196, R197 ;  /* 0x000000c4cccc7223 */ /* 0x004fe200000100c5 */
[----:B------:R-:W-:Y:S01]  /*12b0*/  HADD2.F32 R196, -RZ, R202.H1_H1 ;  /* 0x300000caffc47230 */ /* 0x000fe20000004100 */
[----:B----4-:R-:W-:-:S04]  /*12c0*/  FMUL.FTZ R197, R238, R4 ;  /* 0x00000004eec57220 */ /* 0x010fc80000410000 */
[----:B------:R-:W-:Y:S02]  /*12d0*/  FADD.FTZ R37, R37, R196 ;  /* 0x000000c425257221 */ /* 0x000fe40000010000 */
[-C--:B------:R-:W-:Y:S02]  /*12e0*/  FFMA.FTZ R69, R215, R196.reuse, R69 ;  /* 0x000000c4d7457223 */ /* 0x080fe40000010045 */
[----:B------:R-:W-:Y:S01]  /*12f0*/  FFMA.FTZ R201, R201, R196, R197 ;  /* 0x000000c4c9c97223 */ /* 0x000fe200000100c5 */
[----:B------:R-:W-:Y:S01]  /*1300*/  HADD2.F32 R196, -RZ, R199.H0_H0 ;  /* 0x200000c7ffc47230 */ /* 0x000fe20000004100 */
[----:B------:R-:W-:Y:S01]  /*1310*/  FADD.FTZ R165, R165, R4 ;  /* 0x00000004a5a57221 */ /* 0x000fe20000010000 */
[----:B------:R-:W-:Y:S01]  /*1320*/  HADD2.F32 R197, -RZ, R203.H0_H0 ;  /* 0x200000cbffc57230 */ /* 0x000fe20000004100 */
[----:B------:R-:W-:Y:S01]  /*1330*/  FFMA.FTZ R133, R215, R4, R133 ;  /* 0x00000004d7857223 */ /* 0x000fe20000010085 */
[----:B------:R-:W-:Y:S01]  /*1340*/  HADD2.F32 R199, -RZ, R199.H1_H1 ;  /* 0x300000c7ffc77230 */ /* 0x000fe20000004100 */
[----:B------:R-:W-:-:S02]  /*1350*/  FMUL.FTZ R4, R2, R218 ;  /* 0x000000da02047220 */ /* 0x000fc40000410000 */
[-C--:B------:R-:W-:Y:S02]  /*1360*/  FMUL.FTZ R198, R210, R196.reuse ;  /* 0x000000c4d2c67220 */ /* 0x080fe40000410000 */
[----:B------:R-:W-:Y:S02]  /*1370*/  FADD.FTZ R166, R166, R196 ;  /* 0x000000c4a6a67221 */ /* 0x000fe40000010000 */
[----:B------:R-:W-:Y:S01]  /*1380*/  FFMA.FTZ R134, R4, R196, R134 ;  /* 0x000000c404867223 */ /* 0x000fe20000010086 */
[----:B------:R-:W-:Y:S01]  /*1390*/  HADD2.F32 R196, -RZ, R203.H1_H1 ;  /* 0x300000cbffc47230 */ /* 0x000fe20000004100 */
        /* <DEDUP_REMOVED lines=27> */
[C---:B------:R-:W-:Y:S02]  /*1550*/  FFMA.FTZ R135, R238.reuse, R199, R135 ;  /* 0x000000c7ee877223 */ /* 0x040fe40000010087 */
[----:B0-----:R-:W-:Y:S02]  /*1560*/  FADD.FTZ R220, R197, R249 ;  /* 0x000000f9c5dc7221 */ /* 0x001fe40000010000 */
[----:B-1----:R-:W-:Y:S02]  /*1570*/  FFMA.FTZ R219, R238, R249, R196 ;  /* 0x000000f9eedb7223 */ /* 0x002fe400000100c4 */
.L_x_1733:
[----:B--2---:R-:W-:Y:S05]  /*1580*/  BSYNC B1 ;  /* 0x0000000000017941 */ /* 0x004fea0003800000 */
.L_x_1732:
[----:B------:R-:W-:Y:S01]  /*1590*/  BSSY B1, `(.L_x_1734) ;  /* 0x0000098000017945 */ /* 0x000fe20003800000 */
[----:B------:R-:W-:Y:S05]  /*15a0*/  @!P0 BRA `(.L_x_1735) ;  /* 0x0000096000008947 */ /* 0x000fea0003800000 */
[----:B------:R-:W-:Y:S01]  /*15b0*/  HFMA2.MMA R196, -RZ, RZ, 0, 9.5367431640625e-07 ;  /* 0x00000010ffc47435 */ /* 0x000fe200000001ff */
[C---:B------:R-:W-:Y:S01]  /*15c0*/  LEA R198, P2, R218.reuse, c[0x0][0x188], 0x5 ;  /* 0x00006200dac67a11 */ /* 0x040fe200078428ff */
[----:B------:R0:W-:Y:S03]  /*15d0*/  STL [R1+0x160], R0 ;  /* 0x0001600001007387 */ /* 0x0001e60000100800 */
[C---:B------:R-:W-:Y:S01]  /*15e0*/  LEA.HI.X R199, R218.reuse, c[0x0][0x18c], RZ, 0x5, P2 ;  /* 0x00006300dac77a11 */ /* 0x040fe200010f2cff */
[----:B------:R-:W2:Y:S04]  /*15f0*/  LDL R234, [R1+0x100] ;  /* 0x0001000001ea7983 */ /* 0x000ea80000100800 */
[CC--:B------:R-:W-:Y:S01]  /*1600*/  IMAD.WIDE.U32 R20, R218.reuse, R196.reuse, c[0x0][0x208] ;  /* 0x00008200da147625 */ /* 0x0c0fe200078e00c4 */
[----:B------:R1:W3:Y:S03]  /*1610*/  LDG.E.128 R204, [R198.64] ;  /* 0x00000004c6cc7981 */ /* 0x0002e6000c1e1d00 */
[----:B------:R-:W-:Y:S01]  /*1620*/  IMAD.WIDE.U32 R196, R218, R196, c[0x0][0x210] ;  /* 0x00008400dac47625 */ /* 0x000fe200078e00c4 */
[----:B------:R1:W4:Y:S04]  /*1630*/  LDG.E.128 R208, [R198.64+0x10] ;  /* 0x00001004c6d07981 */ /* 0x000328000c1e1d00 */
[----:B------:R1:W2:Y:S04]  /*1640*/  LDG.E.128 R200, [R20.64] ;  /* 0x0000000414c87981 */ /* 0x0002a8000c1e1d00 */
[----:B0-----:R-:W2:Y:S04]  /*1650*/  LDL R0, [R1+0x110] ;  /* 0x0001100001007983 */ /* 0x001ea80000100800 */
[----:B-1----:R-:W2:Y:S01]  /*1660*/  LDG.E.128 R196, [R196.64] ;  /* 0x00000004c4c47981 */ /* 0x002ea2000c1e1d00 */
[----:B------:R-:W-:-:S02]  /*1670*/  ISETP.NE.U32.AND P3, PT, RZ, c[0x0][0x250], PT ;  /* 0x00009400ff007a0c */ /* 0x000fc40003f65070 */
[C---:B------:R-:W-:Y:S01]  /*1680*/  SHF.L.U32 R6, R218.reuse, 0x3, RZ ;  /* 0x00000003da067819 */ /* 0x040fe200000006ff */
[----:B------:R-:W0:Y:S01]  /*1690*/  LDC.U8 R248, c[0x0][0x1f0] ;  /* 0x00007c00fff87b82 */ /* 0x000e220000000000 */
[----:B------:R-:W-:Y:S01]  /*16a0*/  ISETP.NE.AND.EX P3, PT, RZ, c[0x0][0x254], PT, P3 ;  /* 0x00009500ff007a0c */ /* 0x000fe20003f65330 */
[----:B------:R-:W2:Y:S01]  /*16b0*/  LDL R233, [R1+0x114] ;  /* 0x0001140001e97983 */ /* 0x000ea20000100800 */
[----:B------:R-:W-:Y:S02]  /*16c0*/  ISETP.NE.U32.AND P2, PT, RZ, c[0x0][0x218], PT ;  /* 0x00008600ff007a0c */ /* 0x000fe40003f45070 */
[----:B------:R-:W-:Y:S01]  /*16d0*/  SHF.L.U64.HI R5, R218, 0x3, RZ ;  /* 0x00000003da057819 */ /* 0x000fe200000102ff */
[----:B------:R-:W2:Y:S01]  /*16e0*/  LDL R227, [R1+0x118] ;  /* 0x0001180001e37983 */ /* 0x000ea20000100800 */
[----:B------:R-:W-:-:S03]  /*16f0*/  ISETP.NE.AND.EX P2, PT, RZ, c[0x0][0x21c], PT, P2 ;  /* 0x00008700ff007a0c */ /* 0x000fc60003f45320 */
[----:B------:R-:W2:Y:S04]  /*1700*/  LDL R226, [R1+0x11c] ;  /* 0x00011c0001e27983 */ /* 0x000ea80000100800 */
        /* <DEDUP_REMOVED lines=9> */
[----:B0-----:R-:W-:Y:S02]  /*17a0*/  ISETP.NE.AND P2, PT, R248, RZ, PT ;  /* 0x000000fff800720c */ /* 0x001fe40003f45270 */
[----:B------:R-:W2:Y:S02]  /*17b0*/  LDL R248, [R1+0x10c] ;  /* 0x00010c0001f87983 */ /* 0x000ea40000100800 */
[----:B-----5:R-:W-:Y:S02]  /*17c0*/  FSEL R5, R236, RZ, !P2 ;  /* 0x000000ffec057208 */ /* 0x020fe40005000000 */
[----:B------:R-:W5:Y:S03]  /*17d0*/  LDG.E.64 R20, [R20.64] ;  /* 0x0000000414147981 */ /* 0x000f66000c1e1b00 */
[----:B---3--:R-:W-:-:S02]  /*17e0*/  FADD.FTZ R6, -R5, R206 ;  /* 0x000000ce05067221 */ /* 0x008fc40000010100 */
[C---:B------:R-:W-:Y:S02]  /*17f0*/  FADD.FTZ R204, -R5.reuse, R204 ;  /* 0x000000cc05cc7221 */ /* 0x040fe40000010100 */
[C---:B----4-:R-:W-:Y:S02]  /*1800*/  FADD.FTZ R206, -R5.reuse, R208 ;  /* 0x000000d005ce7221 */ /* 0x050fe40000010100 */
[C---:B------:R-:W-:Y:S02]  /*1810*/  FADD.FTZ R221, -R5.reuse, R209 ;  /* 0x000000d105dd7221 */ /* 0x040fe40000010100 */
[C---:B------:R-:W-:Y:S01]  /*1820*/  FADD.FTZ R205, -R5.reuse, R205 ;  /* 0x000000cd05cd7221 */ /* 0x040fe20000010100 */
[----:B--2---:R-:W-:Y:S01]  /*1830*/  HADD2.F32 R209, -RZ, R200.H0_H0 ;  /* 0x200000c8ffd17230 */ /* 0x004fe20000004100 */
[C---:B------:R-:W-:Y:S02]  /*1840*/  FADD.FTZ R207, -R5.reuse, R207 ;  /* 0x000000cf05cf7221 */ /* 0x040fe40000010100 */
[C---:B------:R-:W-:Y:S01]  /*1850*/  FADD.FTZ R210, -R5.reuse, R210 ;  /* 0x000000d205d27221 */ /* 0x040fe20000010100 */
[----:B------:R-:W-:Y:S01]  /*1860*/  HADD2.F32 R208, -RZ, R196.H0_H0 ;  /* 0x200000c4ffd07230 */ /* 0x000fe20000004100 */
[----:B------:R-:W-:-:S02]  /*1870*/  FADD.FTZ R211, -R5, R211 ;  /* 0x000000d305d37221 */ /* 0x000fc40000010100 */
[----:B------:R-:W-:Y:S02]  /*1880*/  FMUL.FTZ R243, R2, R204 ;  /* 0x000000cc02f37220 */ /* 0x000fe40000410000 */
[----:B------:R-:W-:Y:S01]  /*1890*/  FMUL.FTZ R5, R234, R208 ;  /* 0x000000d0ea057220 */ /* 0x000fe20000410000 */
[----:B------:R-:W2:Y:S01]  /*18a0*/  LDL R204, [R1+0x108] ;  /* 0x0001080001cc7983 */ /* 0x000ea20000100800 */
[----:B------:R-:W-:Y:S02]  /*18b0*/  FADD.FTZ R72, R72, R209 ;  /* 0x000000d148487221 */ /* 0x000fe40000010000 */
[-C--:B------:R-:W-:Y:S02]  /*18c0*/  FFMA.FTZ R40, R243, R209.reuse, R40 ;  /* 0x000000d1f3287223 */ /* 0x080fe40000010028 */
[----:B------:R-:W-:Y:S02]  /*18d0*/  FFMA.FTZ R0, R0, R209, R5 ;  /* 0x000000d100007223 */ /* 0x000fe40000010005 */
[----:B------:R-:W3:Y:S01]  /*18e0*/  LDL R209, [R1+0x104] ;  /* 0x0001040001d17983 */ /* 0x000ee20000100800 */
[----:B------:R-:W-:Y:S01]  /*18f0*/  HADD2.F32 R5, -RZ, R196.H1_H1 ;  /* 0x300000c4ff057230 */ /* 0x000fe20000004100 */
[----:B------:R-:W-:Y:S01]  /*1900*/  FMUL.FTZ R234, R2, R205 ;  /* 0x000000cd02ea7220 */ /* 0x000fe20000410000 */
[----:B------:R-:W-:Y:S01]  /*1910*/  HADD2.F32 R196, -RZ, R200.H1_H1 ;  /* 0x300000c8ffc47230 */ /* 0x000fe20000004100 */
[----:B------:R-:W-:-:S02]  /*1920*/  FADD.FTZ R136, R136, R208 ;  /* 0x000000d088887221 */ /* 0x000fc40000010000 */
[----:B------:R-:W-:Y:S02]  /*1930*/  FFMA.FTZ R104, R243, R208, R104 ;  /* 0x000000d0f3687223 */ /* 0x000fe40000010068 */
[----:B------:R-:W-:Y:S02]  /*1940*/  FADD.FTZ R137, R137, R5 ;  /* 0x0000000589897221 */ /* 0x000fe40000010000 */
[CC--:B------:R-:W-:Y:S02]  /*1950*/  FFMA.FTZ R105, R234.reuse, R5.reuse, R105 ;  /* 0x00000005ea697223 */ /* 0x0c0fe40000010069 */
[----:B------:R-:W-:Y:S02]  /*1960*/  FADD.FTZ R73, R73, R196 ;  /* 0x000000c449497221 */ /* 0x000fe40000010000 */
[----:B------:R-:W-:Y:S01]  /*1970*/  FFMA.FTZ R41, R234, R196, R41 ;  /* 0x000000c4ea297223 */ /* 0x000fe20000010029 */
[----:B------:R0:W-:Y:S01]  /*1980*/  STL [R1+0x5c], R0 ;  /* 0x00005c0001007387 */ /* 0x0001e20000100800 */
[----:B---3--:R-:W-:Y:S01]  /*1990*/  FMUL.FTZ R200, R209, R5 ;  /* 0x00000005d1c87220 */ /* 0x008fe20000410000 */
[----:B------:R-:W-:-:S03]  /*19a0*/  HADD2.F32 R5, -RZ, R197.H0_H0 ;  /* 0x200000c5ff057230 */ /* 0x000fc60000004100 */
[----:B------:R-:W-:Y:S02]  /*19b0*/  FFMA.FTZ R208, R233, R196, R200 ;  /* 0x000000c4e9d07223 */ /* 0x000fe400000100c8 */
[----:B------:R-:W-:Y:S01]  /*19c0*/  FMUL.FTZ R233, R2, R6 ;  /* 0x0000000602e97220 */ /* 0x000fe20000410000 */
[----:B------:R-:W-:Y:S01]  /*19d0*/  HADD2.F32 R196, -RZ, R201.H0_H0 ;  /* 0x200000c9ffc47230 */ /* 0x000fe20000004100 */
[-C--:B--2---:R-:W-:Y:S02]  /*19e0*/  FMUL.FTZ R6, R204, R5.reuse ;  /* 0x00000005cc067220 */ /* 0x084fe40000410000 */
[----:B------:R-:W-:Y:S02]  /*19f0*/  FADD.FTZ R138, R138, R5 ;  /* 0x000000058a8a7221 */ /* 0x000fe40000010000 */
[----:B------:R-:W-:Y:S01]  /*1a00*/  FFMA.FTZ R106, R233, R5, R106 ;  /* 0x00000005e96a7223 */ /* 0x000fe2000001006a */
[----:B------:R-:W-:Y:S01]  /*1a10*/  HADD2.F32 R5, -RZ, R197.H1_H1 ;  /* 0x300000c5ff057230 */ /* 0x000fe20000004100 */
[----:B------:R-:W-:-:S02]  /*1a20*/  FADD.FTZ R74, R74, R196 ;  /* 0x000000c44a4a7221 */ /* 0x000fc40000010000 */
[-C--:B------:R-:W-:Y:S02]  /*1a30*/  FFMA.FTZ R42, R233, R196.reuse, R42 ;  /* 0x000000c4e92a7223 */ /* 0x080fe4000001002a */
[----:B------:R-:W-:Y:S01]  /*1a40*/  FFMA.FTZ R209, R227, R196, R6 ;  /* 0x000000c4e3d17223 */ /* 0x000fe20000010006 */
[----:B------:R-:W-:Y:S01]  /*1a50*/  HADD2.F32 R6, -RZ, R201.H1_H1 ;  /* 0x300000c9ff067230 */ /* 0x000fe20000004100 */
[----:B------:R-:W-:Y:S01]  /*1a60*/  FMUL.FTZ R196, R248, R5 ;  /* 0x00000005f8c47220 */ /* 0x000fe20000410000 */
[----:B------:R1:W-:Y:S03]  /*1a70*/  STL [R1+0x4c], R208 ;  /* 0x00004cd001007387 */ /* 0x0003e60000100800 */
[----:B------:R-:W-:Y:S01]  /*1a80*/  FFMA.FTZ R205, R226, R6, R196 ;  /* 0x00000006e2cd7223 */ /* 0x000fe200000100c4 */
[----:B------:R1:W-:Y:S04]  /*1a90*/  STL [R1+0x3c], R209 ;  /* 0x00003cd101007387 */ /* 0x0003e80000100800 */
[----:B------:R-:W2:Y:S04]  /*1aa0*/  LDL R196, [R1+0xe0] ;  /* 0x0000e00001c47983 */ /* 0x000ea80000100800 */
[----:B------:R-:W3:Y:S01]  /*1ab0*/  LDL R204, [R1+0xf0] ;  /* 0x0000f00001cc7983 */ /* 0x000ee20000100800 */
[----:B------:R-:W-:-:S03]  /*1ac0*/  FMUL.FTZ R227, R2, R207 ;  /* 0x000000cf02e37220 */ /* 0x000fc60000410000 */
[----:B------:R-:W4:Y:S01]  /*1ad0*/  LDL R197, [R1+0xe4] ;  /* 0x0000e40001c57983 */ /* 0x000f220000100800 */
[----:B------:R-:W-:-:S03]  /*1ae0*/  FMUL.FTZ R226, R2, R206 ;  /* 0x000000ce02e27220 */ /* 0x000fc60000410000 */
[----:B------:R-:W4:Y:S04]  /*1af0*/  LDL R201, [R1+0xf4] ;  /* 0x0000f40001c97983 */ /* 0x000f280000100800 */
[----:B------:R-:W4:Y:S04]  /*1b00*/  LDL R200, [R1+0xf8] ;  /* 0x0000f80001c87983 */ /* 0x000f280000100800 */
[----:B------:R-:W4:Y:S04]  /*1b10*/  LDL R248, [R1+0xec] ;  /* 0x0000ec0001f87983 */ /* 0x000f280000100800 */
[----:B------:R-:W4:Y:S04]  /*1b20*/  LDL R207, [R1+0xfc] ;  /* 0x0000fc0001cf7983 */ /* 0x000f280000100800 */
[----:B------:R1:W-:Y:S04]  /*1b30*/  STL [R1+0x28], R205 ;  /* 0x000028cd01007387 */ /* 0x0003e80000100800 */
[----:B------:R-:W4:Y:S01]  /*1b40*/  LDL R206, [R1+0xe8] ;  /* 0x0000e80001ce7983 */ /* 0x000f220000100800 */
[----:B------:R-:W-:-:S02]  /*1b50*/  FADD.FTZ R139, R139, R5 ;  /* 0x000000058b8b7221 */ /* 0x000fc40000010000 */
[----:B------:R-:W-:Y:S01]  /*1b60*/  FFMA.FTZ R107, R227, R5, R107 ;  /* 0x00000005e36b7223 */ /* 0x000fe2000001006b */
[----:B------:R-:W-:Y:S01]  /*1b70*/  HADD2.F32 R5, -RZ, R198.H0_H0 ;  /* 0x200000c6ff057230 */ /* 0x000fe20000004100 */
[----:B------:R-:W-:Y:S02]  /*1b80*/  FADD.FTZ R75, R75, R6 ;  /* 0x000000064b4b7221 */ /* 0x000fe40000010000 */
[----:B------:R-:W-:Y:S01]  /*1b90*/  FFMA.FTZ R43, R227, R6, R43 ;  /* 0x00000006e32b7223 */ /* 0x000fe2000001002b */
[----:B------:R-:W-:-:S05]  /*1ba0*/  HADD2.F32 R6, -RZ, R202.H0_H0 ;  /* 0x200000caff067230 */ /* 0x000fca0000004100 */
[----:B------:R-:W-:Y:S02]  /*1bb0*/  FADD.FTZ R76, R76, R6 ;  /* 0x000000064c4c7221 */ /* 0x000fe40000010000 */
[----:B------:R-:W-:Y:S02]  /*1bc0*/  FFMA.FTZ R44, R226, R6, R44 ;  /* 0x00000006e22c7223 */ /* 0x000fe4000001002c */
[----:B------:R-:W-:Y:S02]  /*1bd0*/  FADD.FTZ R140, R140, R5 ;  /* 0x000000058c8c7221 */ /* 0x000fe40000010000 */
[-C--:B------:R-:W-:Y:S02]  /*1be0*/  FFMA.FTZ R108, R226, R5.reuse, R108 ;  /* 0x00000005e26c7223 */ /* 0x080fe4000001006c */
[----:B--2---:R-:W-:-:S04]  /*1bf0*/  FMUL.FTZ R196, R196, R5 ;  /* 0x00000005c4c47220 */ /* 0x004fc80000410000 */
[----:B---3--:R-:W-:Y:S01]  /*1c00*/  FFMA.FTZ R204, R204, R6, R196 ;  /* 0x00000006cccc7223 */ /* 0x008fe200000100c4 */
[----:B------:R-:W-:Y:S02]  /*1c10*/  HADD2.F32 R6, -RZ, R198.H1_H1 ;  /* 0x300000c6ff067230 */ /* 0x000fe40000004100 */
[----:B------:R-:W-:Y:S01]  /*1c20*/  HADD2.F32 R196, -RZ, R202.H1_H1 ;  /* 0x300000caffc47230 */ /* 0x000fe20000004100 */
[----:B------:R-:W-:Y:S01]  /*1c30*/  FMUL.FTZ R5, R2, R221 ;  /* 0x000000dd02057220 */ /* 0x000fe20000410000 */
[----:B------:R-:W-:Y:S01]  /*1c40*/  HADD2.F32 R198, -RZ, R199.H0_H0 ;  /* 0x200000c7ffc67230 */ /* 0x000fe20000004100 */
[----:B----4-:R-:W-:Y:S02]  /*1c50*/  FMUL.FTZ R197, R197, R6 ;  /* 0x00000006c5c57220 */ /* 0x010fe40000410000 */
[----:B------:R-:W-:Y:S02]  /*1c60*/  FADD.FTZ R77, R77, R196 ;  /* 0x000000c44d4d7221 */ /* 0x000fe40000010000 */
[-C--:B------:R-:W-:Y:S01]  /*1c70*/  FFMA.FTZ R201, R201, R196.reuse, R197 ;  /* 0x000000c4c9c97223 */ /* 0x080fe200000100c5 */
[----:B------:R-:W-:Y:S01]  /*1c80*/  HADD2.F32 R197, -RZ, R203.H0_H0 ;  /* 0x200000cbffc57230 */ /* 0x000fe20000004100 */
[----:B------:R-:W-:-:S02]  /*1c90*/  FFMA.FTZ R45, R5, R196, R45 ;  /* 0x000000c4052d7223 */ /* 0x000fc4000001002d */
[----:B------:R-:W-:Y:S02]  /*1ca0*/  FADD.FTZ R141, R141, R6 ;  /* 0x000000068d8d7221 */ /* 0x000fe40000010000 */
[----:B------:R-:W-:Y:S01]  /*1cb0*/  FFMA.FTZ R109, R5, R6, R109 ;  /* 0x00000006056d7223 */ /* 0x000fe2000001006d */
[----:B------:R-:W-:Y:S01]  /*1cc0*/  HADD2.F32 R199, -RZ, R199.H1_H1 ;  /* 0x300000c7ffc77230 */ /* 0x000fe20000004100 */
[----:B------:R-:W-:Y:S02]  /*1cd0*/  FMUL.FTZ R6, R2, R210 ;  /* 0x000000d202067220 */ /* 0x000fe40000410000 */
[----:B------:R-:W-:Y:S02]  /*1ce0*/  FADD.FTZ R78, R78, R197 ;  /* 0x000000c54e4e7221 */ /* 0x000fe40000010000 */
[----:B------:R-:W-:Y:S02]  /*1cf0*/  FFMA.FTZ R46, R6, R197, R46 ;  /* 0x000000c5062e7223 */ /* 0x000fe4000001002e */
[----:B------:R-:W-:-:S02]  /*1d00*/  FMUL.FTZ R196, R206, R198 ;  /* 0x000000c6cec47220 */ /* 0x000fc40000410000 */
[----:B------:R-:W-:Y:S02]  /*1d10*/  FMUL.FTZ R221, R2, R211 ;  /* 0x000000d302dd7220 */ /* 0x000fe40000410000 */
[----:B------:R-:W-:Y:S01]  /*1d20*/  FFMA.FTZ R200, R200, R197, R196 ;  /* 0x000000c5c8c87223 */ /* 0x000fe200000100c4 */
[----:B------:R-:W-:Y:S01]  /*1d30*/  HADD2.F32 R197, -RZ, R203.H1_H1 ;  /* 0x300000cbffc57230 */ /* 0x000fe20000004100 */
[----:B------:R-:W-:Y:S01]  /*1d40*/  FMUL.FTZ R196, R248, R199 ;  /* 0x000000c7f8c47220 */ /* 0x000fe20000410000 */
[----:B------:R1:W-:Y:S03]  /*1d50*/  STL [R1+0x18], R204 ;  /* 0x000018cc01007387 */ /* 0x0003e60000100800 */
[----:B------:R-:W-:Y:S01]  /*1d60*/  FADD.FTZ R79, R79, R197 ;  /* 0x000000c54f4f7221 */ /* 0x000fe20000010000 */
[----:B------:R1:W-:Y:S01]  /*1d70*/  STL [R1+0x8], R201 ;  /* 0x000008c901007387 */ /* 0x0003e20000100800 */
[----:B------:R-:W-:-:S02]  /*1d80*/  FFMA.FTZ R47, R221, R197, R47 ;  /* 0x000000c5dd2f7223 */ /* 0x000fc4000001002f */
[----:B------:R-:W-:Y:S01]  /*1d90*/  FFMA.FTZ R248, R207, R197, R196 ;  /* 0x000000c5cff87223 */ /* 0x000fe200000100c4 */
[----:B------:R1:W-:Y:S01]  /*1da0*/  STL [R1+0x4], R200 ;  /* 0x000004c801007387 */ /* 0x0003e20000100800 */
[----:B------:R-:W-:Y:S02]  /*1db0*/  FADD.FTZ R196, R220, R0 ;  /* 0x00000000dcc47221 */ /* 0x000fe40000010000 */
[----:B------:R-:W-:Y:S02]  /*1dc0*/  FFMA.FTZ R197, R243, R0, R219 ;  /* 0x00000000f3c57223 */ /* 0x000fe400000100db */
[----:B0-----:R1:W5:Y:S01]  /*1dd0*/  LDL.LU R0, [R1+0x160] ;  /* 0x0001600001007983 */ /* 0x0013620000300800 */
        /* <DEDUP_REMOVED lines=19> */
.L_x_1735:
[----:B-1----:R-:W-:Y:S05]  /*1f10*/  BSYNC B1 ;  /* 0x0000000000017941 */ /* 0x002fea0003800000 */
.L_x_1734:
[----:B------:R-:W-:Y:S01]  /*1f20*/  BSSY B1, `(.L_x_1736) ;  /* 0x0000097000017945 */ /* 0x000fe20003800000 */
[----:B------:R-:W-:Y:S05]  /*1f30*/  @!P1 BRA `(.L_x_1737) ;  /* 0x0000095000009947 */ /* 0x000fea0003800000 */
[C---:B------:R-:W-:Y:S01]  /*1f40*/  LEA R198, P2, R218.reuse, c[0x0][0x188], 0x5 ;  /* 0x00006200dac67a11 */ /* 0x040fe200078428ff */
[----:B------:R-:W-:Y:S01]  /*1f50*/  HFMA2.MMA R196, -RZ, RZ, 0, 9.5367431640625e-07 ;  /* 0x00000010ffc47435 */ /* 0x000fe200000001ff */
[----:B-----5:R0:W-:Y:S02]  /*1f60*/  STL [R1+0x160], R0 ;  /* 0x0001600001007387 */ /* 0x0201e40000100800 */
[----:B------:R-:W-:Y:S02]  /*1f70*/  LEA.HI.X R199, R218, c[0x0][0x18c], RZ, 0x5, P2 ;  /* 0x00006300dac77a11 */ /* 0x000fe400010f2cff */
[----:B------:R-:W-:-:S02]  /*1f80*/  ISETP.NE.U32.AND P3, PT, RZ, c[0x0][0x250], PT ;  /* 0x00009400ff007a0c */ /* 0x000fc40003f65070 */
[C---:B------:R-:W-:Y:S01]  /*1f90*/  SHF.L.U32 R8, R218.reuse, 0x3, RZ ;  /* 0x00000003da087819 */ /* 0x040fe200000006ff */
[----:B------:R1:W2:Y:S01]  /*1fa0*/  LDG.E.128 R204, [R198.64] ;  /* 0x00000004c6cc7981 */ /* 0x0002a2000c1e1d00 */
[----:B------:R-:W-:Y:S01]  /*1fb0*/  ISETP.NE.AND.EX P3, PT, RZ, c[0x0][0x254], PT, P3 ;  /* 0x00009500ff007a0c */ /* 0x000fe20003f65330 */
[CC--:B------:R-:W-:Y:S01]  /*1fc0*/  IMAD.WIDE.U32 R10, R218.reuse, R196.reuse, c[0x0][0x208] ;  /* 0x00008200da0a7625 */ /* 0x0c0fe200078e00c4 */
[----:B------:R-:W-:Y:S01]  /*1fd0*/  ISETP.NE.U32.AND P2, PT, RZ, c[0x0][0x218], PT ;  /* 0x00008600ff007a0c */ /* 0x000fe20003f45070 */
[----:B------:R-:W3:Y:S01]  /*1fe0*/  LDC.U8 R247, c[0x0][0x1f0] ;  /* 0x00007c00fff77b82 */ /* 0x000ee20000000000 */
[C---:B------:R-:W-:Y:S01]  /*1ff0*/  SHF.L.U64.HI R7, R218.reuse, 0x3, RZ ;  /* 0x00000003da077819 */ /* 0x040fe200000102ff */
[----:B------:R-:W-:Y:S01]  /*2000*/  IMAD.WIDE.U32 R196, R218, R196, c[0x0][0x210] ;  /* 0x00008400dac47625 */ /* 0x000fe200078e00c4 */
[----:B------:R-:W-:Y:S01]  /*2010*/  ISETP.NE.AND.EX P2, PT, RZ, c[0x0][0x21c], PT, P2 ;  /* 0x00008700ff007a0c */ /* 0x000fe20003f45320 */
[----:B------:R4:W2:Y:S04]  /*2020*/  LDG.E.128 R200, [R10.64] ;  /* 0x000000040ac87981 */ /* 0x0008a8000c1e1d00 */
[----:B------:R1:W2:Y:S04]  /*2030*/  LDG.E.128 R208, [R198.64+0x10] ;  /* 0x00001004c6d07981 */ /* 0x0002a8000c1e1d00 */
[----:B------:R-:W2:Y:S01]  /*2040*/  LDL R232, [R1+0xc0] ;  /* 0x0000c00001e87983 */ /* 0x000ea20000100800 */
[----:B----4-:R-:W-:-:S03]  /*2050*/  @P3 IADD3 R10, P4, R8, c[0x0][0x198], RZ ;  /* 0x00006600080a3a10 */ /* 0x010fc60007f9e0ff */
[----:B0-----:R-:W4:Y:S01]  /*2060*/  LDL R0, [R1+0xd0] ;  /* 0x0000d00001007983 */ /* 0x001f220000100800 */
[----:B------:R-:W-:-:S03]  /*2070*/  @P3 IADD3.X R11, R7, c[0x0][0x19c], RZ, P4, !PT ;  /* 0x00006700070b3a10 */ /* 0x000fc600027fe4ff */
[----:B-1----:R-:W4:Y:S04]  /*2080*/  LDG.E.128 R196, [R196.64] ;  /* 0x00000004c4c47981 */ /* 0x002f28000c1e1d00 */
[----:B------:R0:W5:Y:S04]  /*2090*/  @P3 LDG.E.64 R12, [R10.64] ;  /* 0x000000040a0c3981 */ /* 0x000168000c1e1b00 */
[----:B------:R-:W4:Y:S04]  /*20a0*/  LDL R231, [R1+0xd4] ;  /* 0x0000d40001e77983 */ /* 0x000f280000100800 */
[----:B------:R-:W4:Y:S01]  /*20b0*/  LDL R252, [R1+0xc8] ;  /* 0x0000c80001fc7983 */ /* 0x000f220000100800 */
[----:B0-----:R-:W-:-:S03]  /*20c0*/  @P2 LEA R10, P3, R218, c[0x0][0x218], 0x5 ;  /* 0x00008600da0a2a11 */ /* 0x001fc600078628ff */
[----:B------:R-:W4:Y:S01]  /*20d0*/  LDL R225, [R1+0xd8] ;  /* 0x0000d80001e17983 */ /* 0x000f220000100800 */
[----:B------:R-:W-:-:S03]  /*20e0*/  @P2 LEA.HI.X R11, R218, c[0x0][0x21c], RZ, 0x5, P3 ;  /* 0x00008700da0b2a11 */ /* 0x000fc600018f2cff */
[----:B------:R-:W4:Y:S04]  /*20f0*/  LDL R224, [R1+0xdc] ;  /* 0x0000dc0001e07983 */ /* 0x000f280000100800 */
[----:B------:R0:W5:Y:S04]  /*2100*/  @P2 LDG.E.128 R176, [R10.64] ;  /* 0x000000040ab02981 */ /* 0x000168000c1e1d00 */
[----:B------:R0:W5:Y:S02]  /*2110*/  @P2 LDG.E.128 R180, [R10.64+0x10] ;  /* 0x000010040ab42981 */ /* 0x000164000c1e1d00 */
[----:B0-----:R-:W-:-:S04]  /*2120*/  IADD3 R10, P2, R8, c[0x0][0x190], RZ ;  /* 0x00006400080a7a10 */ /* 0x001fc80007f5e0ff */
[----:B------:R-:W-:Y:S02]  /*2130*/  IADD3.X R11, R7, c[0x0][0x194], RZ, P2, !PT ;  /* 0x00006500070b7a10 */ /* 0x000fe400017fe4ff */
[----:B---3--:R-:W-:Y:S02]  /*2140*/  ISETP.NE.AND P2, PT, R247, RZ, PT ;  /* 0x000000fff700720c */ /* 0x008fe40003f45270 */
[----:B------:R-:W3:Y:S02]  /*2150*/  LDL R247, [R1+0xcc] ;  /* 0x0000cc0001f77983 */ /* 0x000ee40000100800 */
[----:B------:R-:W-:Y:S02]  /*2160*/  FSEL R7, R236, RZ, !P2 ;  /* 0x000000ffec077208 */ /* 0x000fe40005000000 */
[----:B------:R-:W5:Y:S03]  /*2170*/  LDG.E.64 R10, [R10.64] ;  /* 0x000000040a0a7981 */ /* 0x000f66000c1e1b00 */
[----:B--2---:R-:W-:-:S04]  /*2180*/  FADD.FTZ R204, -R7, R204 ;  /* 0x000000cc07cc7221 */ /* 0x004fc80000010100 */
[----:B------:R-:W-:Y:S02]  /*2190*/  FMUL.FTZ R240, R2, R204 ;  /* 0x000000cc02f07220 */ /* 0x000fe40000410000 */
[----:B------:R-:W2:Y:S01]  /*21a0*/  LDL R204, [R1+0xc4] ;  /* 0x0000c40001cc7983 */ /* 0x000ea20000100800 */
[C---:B------:R-:W-:Y:S02]  /*21b0*/  FADD.FTZ R8, -R7.reuse, R206 ;  /* 0x000000ce07087221 */ /* 0x040fe40000010100 */
[C---:B------:R-:W-:Y:S02]  /*21c0*/  FADD.FTZ R206, -R7.reuse, R208 ;  /* 0x000000d007ce7221 */ /* 0x040fe40000010100 */
[C---:B------:R-:W-:Y:S01]  /*21d0*/  FADD.FTZ R217, -R7.reuse, R209 ;  /* 0x000000d107d97221 */ /* 0x040fe20000010100 */
[----:B------:R-:W-:Y:S01]  /*21e0*/  HADD2.F32 R209, -RZ, R200.H0_H0 ;  /* 0x200000c8ffd17230 */ /* 0x000fe20000004100 */
[C---:B------:R-:W-:Y:S02]  /*21f0*/  FADD.FTZ R205, -R7.reuse, R205 ;  /* 0x000000cd07cd7221 */ /* 0x040fe40000010100 */
[----:B------:R-:W-:-:S02]  /*2200*/  FADD.FTZ R207, -R7, R207 ;  /* 0x000000cf07cf7221 */ /* 0x000fc40000010100 */
[C---:B------:R-:W-:Y:S01]  /*2210*/  FADD.FTZ R210, -R7.reuse, R210 ;  /* 0x000000d207d27221 */ /* 0x040fe20000010100 */
[----:B----4-:R-:W-:Y:S01]  /*2220*/  HADD2.F32 R208, -RZ, R196.H0_H0 ;  /* 0x200000c4ffd07230 */ /* 0x010fe20000004100 */
[----:B------:R-:W-:-:S04]  /*2230*/  FADD.FTZ R211, -R7, R211 ;  /* 0x000000d307d37221 */ /* 0x000fc80000010100 */
[----:B------:R-:W-:-:S04]  /*2240*/  FMUL.FTZ R7, R232, R208 ;  /* 0x000000d0e8077220 */ /* 0x000fc80000410000 */
[----:B------:R-:W-:Y:S01]  /*2250*/  FFMA.FTZ R0, R0, R209, R7 ;  /* 0x000000d100007223 */ /* 0x000fe20000010007 */
[----:B------:R-:W-:Y:S01]  /*2260*/  HADD2.F32 R7, -RZ, R196.H1_H1 ;  /* 0x300000c4ff077230 */ /* 0x000fe20000004100 */
[----:B------:R-:W-:Y:S01]  /*2270*/  FMUL.FTZ R232, R2, R205 ;  /* 0x000000cd02e87220 */ /* 0x000fe20000410000 */
[----:B------:R-:W-:Y:S01]  /*2280*/  HADD2.F32 R196, -RZ, R200.H1_H1 ;  /* 0x300000c8ffc47230 */ /* 0x000fe20000004100 */
        /* <DEDUP_REMOVED lines=8> */
[----:B------:R0:W-:Y:S01]  /*2310*/  STL [R1+0x58], R0 ;  /* 0x0000580001007387 */ /* 0x0001e20000100800 */
[----:B--2---:R-:W-:Y:S01]  /*2320*/  FMUL.FTZ R200, R204, R7 ;  /* 0x00000007ccc87220 */ /* 0x004fe20000410000 */
[----:B------:R-:W-:-:S03]  /*2330*/  HADD2.F32 R7, -RZ, R197.H0_H0 ;  /* 0x200000c5ff077230 */ /* 0x000fc60000004100 */
[----:B------:R-:W-:Y:S02]  /*2340*/  FFMA.FTZ R208, R231, R196, R200 ;  /* 0x000000c4e7d07223 */ /* 0x000fe400000100c8 */
[----:B------:R-:W-:Y:S01]  /*2350*/  FMUL.FTZ R231, R2, R8 ;  /* 0x0000000802e77220 */ /* 0x000fe20000410000 */
        /* <DEDUP_REMOVED lines=9> */
[----:B---3--:R-:W-:Y:S01]  /*23f0*/  FMUL.FTZ R196, R247, R7 ;  /* 0x00000007f7c47220 */ /* 0x008fe20000410000 */
[----:B------:R1:W-:Y:S03]  /*2400*/  STL [R1+0x48], R208 ;  /* 0x000048d001007387 */ /* 0x0003e60000100800 */
[----:B------:R-:W-:Y:S01]  /*2410*/  FFMA.FTZ R204, R224, R8, R196 ;  /* 0x00000008e0cc7223 */ /* 0x000fe200000100c4 */
[----:B------:R1:W-:Y:S04]  /*2420*/  STL [R1+0x34], R209 ;  /* 0x000034d101007387 */ /* 0x0003e80000100800 */
[----:B------:R-:W2:Y:S04]  /*2430*/  LDL R196, [R1+0xa0] ;  /* 0x0000a00001c47983 */ /* 0x000ea80000100800 */
[----:B------:R-:W3:Y:S04]  /*2440*/  LDL R201, [R1+0xb0] ;  /* 0x0000b00001c97983 */ /* 0x000ee80000100800 */
[----:B------:R-:W4:Y:S04]  /*2450*/  LDL R197, [R1+0xa4] ;  /* 0x0000a40001c57983 */ /* 0x000f280000100800 */
[----:B------:R-:W4:Y:S04]  /*2460*/  LDL R200, [R1+0xb4] ;  /* 0x0000b40001c87983 */ /* 0x000f280000100800 */
[----:B------:R-:W4:Y:S01]  /*2470*/  LDL R252, [R1+0xa8] ;  /* 0x0000a80001fc7983 */ /* 0x000f220000100800 */
[----:B------:R-:W-:-:S03]  /*2480*/  FMUL.FTZ R225, R2, R207 ;  /* 0x000000cf02e17220 */ /* 0x000fc60000410000 */
[----:B------:R-:W4:Y:S04]  /*2490*/  LDL R247, [R1+0xb8] ;  /* 0x0000b80001f77983 */ /* 0x000f280000100800 */
[----:B------:R-:W4:Y:S04]  /*24a0*/  LDL R207, [R1+0xac] ;  /* 0x0000ac0001cf7983 */ /* 0x000f280000100800 */
[----:B------:R-:W4:Y:S01]  /*24b0*/  LDL R205, [R1+0xbc] ;  /* 0x0000bc0001cd7983 */ /* 0x000f220000100800 */
[----:B------:R-:W-:Y:S02]  /*24c0*/  FADD.FTZ R147, R147, R7 ;  /* 0x0000000793937221 */ /* 0x000fe40000010000 */
[----:B------:R-:W-:Y:S01]  /*24d0*/  FFMA.FTZ R115, R225, R7, R115 ;  /* 0x00000007e1737223 */ /* 0x000fe20000010073 */
[----:B------:R-:W-:Y:S01]  /*24e0*/  HADD2.F32 R7, -RZ, R198.H0_H0 ;  /* 0x200000c6ff077230 */ /* 0x000fe20000004100 */
[----:B------:R-:W-:-:S02]  /*24f0*/  FADD.FTZ R83, R83, R8 ;  /* 0x0000000853537221 */ /* 0x000fc40000010000 */
[----:B------:R-:W-:Y:S01]  /*2500*/  FFMA.FTZ R51, R225, R8, R51 ;  /* 0x00000008e1337223 */ /* 0x000fe20000010033 */
[----:B------:R-:W-:Y:S01]  /*2510*/  HADD2.F32 R8, -RZ, R202.H0_H0 ;  /* 0x200000caff087230 */ /* 0x000fe20000004100 */
[----:B------:R-:W-:-:S04]  /*2520*/  FMUL.FTZ R224, R2, R206 ;  /* 0x000000ce02e07220 */ /* 0x000fc80000410000 */
[----:B------:R-:W-:Y:S02]  /*2530*/  FADD.FTZ R84, R84, R8 ;  /* 0x0000000854547221 */ /* 0x000fe40000010000 */
[----:B------:R-:W-:Y:S02]  /*2540*/  FFMA.FTZ R52, R224, R8, R52 ;  /* 0x00000008e0347223 */ /* 0x000fe40000010034 */
[----:B------:R-:W-:Y:S02]  /*2550*/  FADD.FTZ R148, R148, R7 ;  /* 0x0000000794947221 */ /* 0x000fe40000010000 */
[-C--:B------:R-:W-:Y:S01]  /*2560*/  FFMA.FTZ R116, R224, R7.reuse, R116 ;  /* 0x00000007e0747223 */ /* 0x080fe20000010074 */
[----:B------:R1:W-:Y:S01]  /*2570*/  STL [R1+0x20], R204 ;  /* 0x000020cc01007387 */ /* 0x0003e20000100800 */
        /* <DEDUP_REMOVED lines=15> */
[----:B------:R-:W-:Y:S02]  /*2670*/  FMUL.FTZ R196, R252, R198 ;  /* 0x000000c6fcc47220 */ /* 0x000fe40000410000 */
[----:B------:R-:W-:Y:S02]  /*2680*/  FADD.FTZ R86, R86, R197 ;  /* 0x000000c556567221 */ /* 0x000fe40000010000 */
[----:B------:R-:W-:-:S02]  /*2690*/  FFMA.FTZ R54, R8, R197, R54 ;  /* 0x000000c508367223 */ /* 0x000fc40000010036 */
[----:B------:R-:W-:Y:S01]  /*26a0*/  FFMA.FTZ R252, R247, R197, R196 ;  /* 0x000000c5f7fc7223 */ /* 0x000fe200000100c4 */
[----:B------:R-:W-:Y:S01]  /*26b0*/  HADD2.F32 R197, -RZ, R203.H1_H1 ;  /* 0x300000cbffc57230 */ /* 0x000fe20000004100 */
        /* <DEDUP_REMOVED lines=29> */
.L_x_1737:
[----:B-1----:R-:W-:Y:S05]  /*2890*/  BSYNC B1 ;  /* 0x0000000000017941 */ /* 0x002fea0003800000 */
.L_x_1736:
[----:B------:R-:W-:Y:S01]  /*28a0*/  ISETP.GE.U32.AND P2, PT, R244, 0x80, PT ;  /* 0x00000080f400780c */ /* 0x000fe20003f46070 */
[----:B------:R-:W-:-:S12]  /*28b0*/  BSSY B1, `(.L_x_1738) ;  /* 0x0000093000017945 */ /* 0x000fd80003800000 */
[----:B------:R-:W-:Y:S05]  /*28c0*/  @!P2 BRA `(.L_x_1739) ;  /* 0x000009100000a947 */ /* 0x000fea0003800000 */
[----:B------:R-:W-:Y:S01]  /*28d0*/  HFMA2.MMA R196, -RZ, RZ, 0, 9.5367431640625e-07 ;  /* 0x00000010ffc47435 */ /* 0x000fe200000001ff */
[C---:B------:R-:W-:Y:S01]  /*28e0*/  LEA R198, P2, R218.reuse, c[0x0][0x188], 0x5 ;  /* 0x00006200dac67a11 */ /* 0x040fe200078428ff */
[----:B------:R-:W2:Y:S01]  /*28f0*/  LDL R251, [R1+0x80] ;  /* 0x0000800001fb7983 */ /* 0x000ea20000100800 */
[----:B------:R-:W-:Y:S02]  /*2900*/  ISETP.NE.U32.AND P3, PT, RZ, c[0x0][0x250], PT ;  /* 0x00009400ff007a0c */ /* 0x000fe40003f65070 */
[C---:B------:R-:W-:Y:S01]  /*2910*/  LEA.HI.X R199, R218.reuse, c[0x0][0x18c], RZ, 0x5, P2 ;  /* 0x00006300dac77a11 */ /* 0x040fe200010f2cff */
[----:B------:R-:W3:Y:S04]  /*2920*/  LDL R235, [R1+0x90] ;  /* 0x0000900001eb7983 */ /* 0x000ee80000100800 */
[CC--:B------:R-:W-:Y:S01]  /*2930*/  IMAD.WIDE.U32 R200, R218.reuse, R196.reuse, c[0x0][0x208] ;  /* 0x00008200dac87625 */ /* 0x0c0fe200078e00c4 */
[----:B------:R-:W-:Y:S01]  /*2940*/  ISETP.NE.AND.EX P3, PT, RZ, c[0x0][0x254], PT, P3 ;  /* 0x00009500ff007a0c */ /* 0x000fe20003f65330 */
[----:B------:R0:W4:Y:S02]  /*2950*/  LDG.E.128 R204, [R198.64] ;  /* 0x00000004c6cc7981 */ /* 0x000124000c1e1d00 */
[----:B------:R-:W-:-:S02]  /*2960*/  IMAD.WIDE.U32 R196, R218, R196, c[0x0][0x210] ;  /* 0x00008400dac47625 */ /* 0x000fc400078e00c4 */
[----:B------:R0:W2:Y:S01]  /*2970*/  LDG.E.128 R208, [R198.64+0x10] ;  /* 0x00001004c6d07981 */ /* 0x0000a2000c1e1d00 */
[----:B------:R-:W-:-:S03]  /*2980*/  ISETP.NE.U32.AND P2, PT, RZ, c[0x0][0x218], PT ;  /* 0x00008600ff007a0c */ /* 0x000fc60003f45070 */
[----:B------:R-:W3:Y:S01]  /*2990*/  LDG.E.128 R200, [R200.64] ;  /* 0x00000004c8c87981 */ /* 0x000ee2000c1e1d00 */
[----:B------:R-:W-:Y:S01]  /*29a0*/  SHF.L.U32 R214, R218, 0x3, RZ ;  /* 0x00000003dad67819 */ /* 0x000fe200000006ff */
[----:B------:R-:W1:Y:S01]  /*29b0*/  LDC.U8 R246, c[0x0][0x1f0] ;  /* 0x00007c00fff67b82 */ /* 0x000e620000000000 */
[----:B------:R-:W-:Y:S01]  /*29c0*/  SHF.R.U32.HI R9, RZ, 0x1d, R218 ;  /* 0x0000001dff097819 */ /* 0x000fe200000116da */
[----:B------:R-:W3:Y:S04]  /*29d0*/  LDL R250, [R1+0x84] ;  /* 0x0000840001fa7983 */ /* 0x000ee80000100800 */
[----:B0-----:R-:W3:Y:S01]  /*29e0*/  LDG.E.128 R196, [R196.64] ;  /* 0x00000004c4c47981 */ /* 0x001ee2000c1e1d00 */
[----:B------:R-:W-:Y:S02]  /*29f0*/  ISETP.NE.AND.EX P2, PT, RZ, c[0x0][0x21c], PT, P2 ;  /* 0x00008700ff007a0c */ /* 0x000fe40003f45320 */
[----:B------:R-:W-:Y:S01]  /*2a00*/  @P3 IADD3 R212, P4, R214, c[0x0][0x198], RZ ;  /* 0x00006600d6d43a10 */ /* 0x000fe20007f9e0ff */
[----:B------:R-:W3:Y:S03]  /*2a10*/  LDL R230, [R1+0x94] ;  /* 0x0000940001e67983 */ /* 0x000ee60000100800 */
[----:B------:R-:W-:Y:S01]  /*2a20*/  @P3 IADD3.X R213, R9, c[0x0][0x19c], RZ, P4, !PT ;  /* 0x0000670009d53a10 */ /* 0x000fe200027fe4ff */
[----:B------:R-:W3:Y:S04]  /*2a30*/  LDL R223, [R1+0x88] ;  /* 0x0000880001df7983 */ /* 0x000ee80000100800 */
[----:B------:R0:W5:Y:S04]  /*2a40*/  @P3 LDG.E.64 R22, [R212.64] ;  /* 0x00000004d4163981 */ /* 0x000168000c1e1b00 */
[----:B------:R-:W3:Y:S01]  /*2a50*/  LDL R222, [R1+0x9c] ;  /* 0x00009c0001de7983 */ /* 0x000ee20000100800 */
[----:B0-----:R-:W-:-:S04]  /*2a60*/  @P2 LEA R212, P3, R218, c[0x0][0x218], 0x5 ;  /* 0x00008600dad42a11 */ /* 0x001fc800078628ff */
[----:B------:R-:W-:Y:S02]  /*2a70*/  @P2 LEA.HI.X R213, R218, c[0x0][0x21c], RZ, 0x5, P3 ;  /* 0x00008700dad52a11 */ /* 0x000fe400018f2cff */
[----:B------:R-:W3:Y:S04]  /*2a80*/  LDL R218, [R1+0x98] ;  /* 0x0000980001da7983 */ /* 0x000ee80000100800 */
[----:B------:R0:W5:Y:S04]  /*2a90*/  @P2 LDG.E.128 R184, [R212.64] ;  /* 0x00000004d4b82981 */ /* 0x000168000c1e1d00 */
[----:B------:R0:W5:Y:S02]  /*2aa0*/  @P2 LDG.E.128 R188, [R212.64+0x10] ;  /* 0x00001004d4bc2981 */ /* 0x000164000c1e1d00 */
[----:B0-----:R-:W-:-:S04]  /*2ab0*/  IADD3 R212, P2, R214, c[0x0][0x190], RZ ;  /* 0x00006400d6d47a10 */ /* 0x001fc80007f5e0ff */
[----:B------:R-:W-:Y:S02]  /*2ac0*/  IADD3.X R213, R9, c[0x0][0x194], RZ, P2, !PT ;  /* 0x0000650009d57a10 */ /* 0x000fe400017fe4ff */
[----:B-1----:R-:W-:Y:S02]  /*2ad0*/  ISETP.NE.AND P2, PT, R246, RZ, PT ;  /* 0x000000fff600720c */ /* 0x002fe40003f45270 */
[----:B------:R-:W3:Y:S02]  /*2ae0*/  LDL R246, [R1+0x8c] ;  /* 0x00008c0001f67983 */ /* 0x000ee40000100800 */
[----:B-----5:R-:W-:Y:S02]  /*2af0*/  FSEL R9, R236, RZ, !P2 ;  /* 0x000000ffec097208 */ /* 0x020fe40005000000 */
[----:B------:R-:W5:Y:S03]  /*2b00*/  LDG.E.64 R212, [R212.64] ;  /* 0x00000004d4d47981 */ /* 0x000f66000c1e1b00 */
[----:B--2---:R-:W-:-:S02]  /*2b10*/  FADD.FTZ R216, -R9, R211 ;  /* 0x000000d309d87221 */ /* 0x004fc40000010100 */
[C---:B----4-:R-:W-:Y:S02]  /*2b20*/  FADD.FTZ R204, -R9.reuse, R204 ;  /* 0x000000cc09cc7221 */ /* 0x050fe40000010100 */
[C---:B------:R-:W-:Y:S01]  /*2b30*/  FADD.FTZ R205, -R9.reuse, R205 ;  /* 0x000000cd09cd7221 */ /* 0x040fe20000010100 */
[----:B---3--:R-:W-:Y:S01]  /*2b40*/  HADD2.F32 R214, -RZ, R200.H0_H0 ;  /* 0x200000c8ffd67230 */ /* 0x008fe20000004100 */
[C---:B------:R-:W-:Y:S02]  /*2b50*/  FADD.FTZ R206, -R9.reuse, R206 ;  /* 0x000000ce09ce7221 */ /* 0x040fe40000010100 */
[C---:B------:R-:W-:Y:S01]  /*2b60*/  FADD.FTZ R207, -R9.reuse, R207 ;  /* 0x000000cf09cf7221 */ /* 0x040fe20000010100 */
[----:B------:R-:W-:Y:S01]  /*2b70*/  HADD2.F32 R211, -RZ, R196.H0_H0 ;  /* 0x200000c4ffd37230 */ /* 0x000fe20000004100 */
[C---:B------:R-:W-:Y:S02]  /*2b80*/  FADD.FTZ R208, -R9.reuse, R208 ;  /* 0x000000d009d07221 */ /* 0x040fe40000010100 */
[----:B------:R-:W-:-:S02]  /*2b90*/  FADD.FTZ R209, -R9, R209 ;  /* 0x000000d109d17221 */ /* 0x000fc40000010100 */
[----:B------:R-:W-:Y:S02]  /*2ba0*/  FADD.FTZ R210, -R9, R210 ;  /* 0x000000d209d27221 */ /* 0x000fe40000010100 */
[----:B------:R-:W-:Y:S02]  /*2bb0*/  FMUL.FTZ R9, R251, R211 ;  /* 0x000000d3fb097220 */ /* 0x000fe40000410000 */
[C---:B------:R-:W-:Y:S02]  /*2bc0*/  FMUL.FTZ R239, R2.reuse, R204 ;  /* 0x000000cc02ef7220 */ /* 0x040fe40000410000 */
[----:B------:R-:W-:Y:S01]  /*2bd0*/  FFMA.FTZ R204, R235, R214, R9 ;  /* 0x000000d6ebcc7223 */ /* 0x000fe20000010009 */
[----:B------:R-:W-:Y:S01]  /*2be0*/  HADD2.F32 R9, -RZ, R196.H1_H1 ;  /* 0x300000c4ff097230 */ /* 0x000fe20000004100 */
[----:B------:R-:W-:Y:S01]  /*2bf0*/  FMUL.FTZ R235, R2, R205 ;  /* 0x000000cd02eb7220 */ /* 0x000fe20000410000 */
[----:B------:R-:W-:-:S03]  /*2c00*/  HADD2.F32 R196, -RZ, R200.H1_H1 ;  /* 0x300000c8ffc47230 */ /* 0x000fc60000004100 */
[-C--:B------:R-:W-:Y:S02]  /*2c10*/  FMUL.FTZ R200, R250, R9.reuse ;  /* 0x00000009fac87220 */ /* 0x080fe40000410000 */
[----:B------:R-:W-:Y:S02]  /*2c20*/  FADD.FTZ R153, R153, R9 ;  /* 0x0000000999997221 */ /* 0x000fe40000010000 */
[----:B------:R-:W-:Y:S01]  /*2c30*/  FFMA.FTZ R121, R235, R9, R121 ;  /* 0x00000009eb797223 */ /* 0x000fe20000010079 */
[----:B------:R-:W-:Y:S01]  /*2c40*/  HADD2.F32 R9, -RZ, R197.H0_H0 ;  /* 0x200000c5ff097230 */ /* 0x000fe20000004100 */
[----:B------:R-:W-:Y:S02]  /*2c50*/  FADD.FTZ R89, R89, R196 ;  /* 0x000000c459597221 */ /* 0x000fe40000010000 */
[-C--:B------:R-:W-:Y:S02]  /*2c60*/  FFMA.FTZ R57, R235, R196.reuse, R57 ;  /* 0x000000c4eb397223 */ /* 0x080fe40000010039 */
[----:B------:R-:W-:Y:S01]  /*2c70*/  FFMA.FTZ R236, R230, R196, R200 ;  /* 0x000000c4e6ec7223 */ /* 0x000fe200000100c8 */
[----:B------:R-:W-:Y:S01]  /*2c80*/  HADD2.F32 R196, -RZ, R201.H0_H0 ;  /* 0x200000c9ffc47230 */ /* 0x000fe20000004100 */
[----:B------:R-:W-:-:S02]  /*2c90*/  FMUL.FTZ R200, R223, R9 ;  /* 0x00000009dfc87220 */ /* 0x000fc40000410000 */
[----:B------:R-:W-:Y:S02]  /*2ca0*/  FMUL.FTZ R230, R2, R206 ;  /* 0x000000ce02e67220 */ /* 0x000fe40000410000 */
[----:B------:R-:W-:Y:S01]  /*2cb0*/  FFMA.FTZ R218, R218, R196, R200 ;  /* 0x000000c4dada7223 */ /* 0x000fe200000100c8 */
[----:B------:R0:W-:Y:S01]  /*2cc0*/  STL [R1+0x54], R204 ;  /* 0x000054cc01007387 */ /* 0x0001e20000100800 */
[----:B------:R-:W-:Y:S02]  /*2cd0*/  FADD.FTZ R154, R154, R9 ;  /* 0x000000099a9a7221 */ /* 0x000fe40000010000 */
[----:B------:R-:W-:Y:S01]  /*2ce0*/  FFMA.FTZ R122, R230, R9, R122 ;  /* 0x00000009e67a7223 */ /* 0x000fe2000001007a */
[----:B------:R0:W-:Y:S01]  /*2cf0*/  STL [R1+0x44], R236 ;  /* 0x000044ec01007387 */ /* 0x0001e20000100800 */
[----:B------:R-:W-:-:S03]  /*2d00*/  HADD2.F32 R9, -RZ, R197.H1_H1 ;  /* 0x300000c5ff097230 */ /* 0x000fc60000004100 */
[----:B------:R0:W-:Y:S04]  /*2d10*/  STL [R1+0x38], R218 ;  /* 0x000038da01007387 */ /* 0x0001e80000100800 */
[----:B------:R-:W2:Y:S04]  /*2d20*/  LDL R250, [R1+0x60] ;  /* 0x0000600001fa7983 */ /* 0x000ea80000100800 */
[----:B------:R-:W3:Y:S01]  /*2d30*/  LDL R200, [R1+0x70] ;  /* 0x0000700001c87983 */ /* 0x000ee20000100800 */
[----:B------:R-:W-:-:S03]  /*2d40*/  FMUL.FTZ R197, R246, R9 ;  /* 0x00000009f6c57220 */ /* 0x000fc60000410000 */
[----:B------:R-:W4:Y:S01]  /*2d50*/  LDL R206, [R1+0x6c] ;  /* 0x00006c0001ce7983 */ /* 0x000f220000100800 */
[----:B------:R-:W-:-:S03]  /*2d60*/  FADD.FTZ R88, R88, R214 ;  /* 0x000000d658587221 */ /* 0x000fc60000010000 */
[----:B------:R-:W4:Y:S01]  /*2d70*/  LDL R246, [R1+0x64] ;  /* 0x0000640001f67983 */ /* 0x000f220000100800 */
[----:B------:R-:W-:-:S03]  /*2d80*/  FFMA.FTZ R56, R239, R214, R56 ;  /* 0x000000d6ef387223 */ /* 0x000fc60000010038 */
[----:B------:R-:W4:Y:S01]  /*2d90*/  LDL R214, [R1+0x74] ;  /* 0x0000740001d67983 */ /* 0x000f220000100800 */
[----:B------:R-:W-:Y:S02]  /*2da0*/  FADD.FTZ R152, R152, R211 ;  /* 0x000000d398987221 */ /* 0x000fe40000010000 */
[----:B------:R-:W-:Y:S01]  /*2db0*/  FFMA.FTZ R120, R239, R211, R120 ;  /* 0x000000d3ef787223 */ /* 0x000fe20000010078 */
[----:B------:R-:W4:Y:S01]  /*2dc0*/  LDL R205, [R1+0x7c] ;  /* 0x00007c0001cd7983 */ /* 0x000f220000100800 */
[----:B------:R-:W-:-:S03]  /*2dd0*/  FMUL.FTZ R223, R2, R207 ;  /* 0x000000cf02df7220 */ /* 0x000fc60000410000 */
[----:B------:R-:W4:Y:S04]  /*2de0*/  LDL R211, [R1+0x68] ;  /* 0x0000680001d37983 */ /* 0x000f280000100800 */
[----:B------:R-:W4:Y:S01]  /*2df0*/  LDL R207, [R1+0x78] ;  /* 0x0000780001cf7983 */ /* 0x000f220000100800 */
[----:B------:R-:W-:Y:S02]  /*2e00*/  FADD.FTZ R90, R90, R196 ;  /* 0x000000c45a5a7221 */ /* 0x000fe40000010000 */
[----:B------:R-:W-:Y:S01]  /*2e10*/  FFMA.FTZ R58, R230, R196, R58 ;  /* 0x000000c4e63a7223 */ /* 0x000fe2000001003a */
[----:B------:R-:W-:Y:S01]  /*2e20*/  HADD2.F32 R196, -RZ, R201.H1_H1 ;  /* 0x300000c9ffc47230 */ /* 0x000fe20000004100 */
[----:B------:R-:W-:Y:S02]  /*2e30*/  FADD.FTZ R155, R155, R9 ;  /* 0x000000099b9b7221 */ /* 0x000fe40000010000 */
[----:B------:R-:W-:Y:S01]  /*2e40*/  FFMA.FTZ R123, R223, R9, R123 ;  /* 0x00000009df7b7223 */ /* 0x000fe2000001007b */
[----:B------:R-:W-:Y:S01]  /*2e50*/  HADD2.F32 R9, -RZ, R198.H0_H0 ;  /* 0x200000c6ff097230 */ /* 0x000fe20000004100 */
[----:B------:R-:W-:-:S02]  /*2e60*/  FADD.FTZ R91, R91, R196 ;  /* 0x000000c45b5b7221 */ /* 0x000fc40000010000 */
[-C--:B------:R-:W-:Y:S02]  /*2e70*/  FFMA.FTZ R59, R223, R196.reuse, R59 ;  /* 0x000000c4df3b7223 */ /* 0x080fe4000001003b */
[----:B------:R-:W-:Y:S01]  /*2e80*/  FFMA.FTZ R201, R222, R196, R197 ;  /* 0x000000c4dec97223 */ /* 0x000fe200000100c5 */
[----:B------:R-:W-:Y:S01]  /*2e90*/  HADD2.F32 R196, -RZ, R202.H0_H0 ;  /* 0x200000caffc47230 */ /* 0x000fe20000004100 */
[----:B------:R-:W-:Y:S01]  /*2ea0*/  FMUL.FTZ R222, R2, R208 ;  /* 0x000000d002de7220 */ /* 0x000fe20000410000 */
[----:B------:R-:W-:Y:S01]  /*2eb0*/  HADD2.F32 R198, -RZ, R198.H1_H1 ;  /* 0x300000c6ffc67230 */ /* 0x000fe20000004100 */
[----:B------:R-:W-:Y:S02]  /*2ec0*/  FADD.FTZ R156, R156, R9 ;  /* 0x000000099c9c7221 */ /* 0x000fe40000010000 */
[----:B------:R-:W-:Y:S02]  /*2ed0*/  FADD.FTZ R92, R92, R196 ;  /* 0x000000c45c5c7221 */ /* 0x000fe40000010000 */
[----:B------:R-:W-:-:S02]  /*2ee0*/  FFMA.FTZ R60, R222, R196, R60 ;  /* 0x000000c4de3c7223 */ /* 0x000fc4000001003c */
[-C--:B------:R-:W-:Y:S02]  /*2ef0*/  FFMA.FTZ R124, R222, R9.reuse, R124 ;  /* 0x00000009de7c7223 */ /* 0x080fe4000001007c */
[----:B------:R-:W-:Y:S02]  /*2f00*/  FADD.FTZ R157, R157, R198 ;  /* 0x000000c69d9d7221 */ /* 0x000fe40000010000 */
[----:B------:R-:W-:Y:S01]  /*2f10*/  FMUL.FTZ R216, R2, R216 ;  /* 0x000000d802d87220 */ /* 0x000fe20000410000 */
[----:B------:R0:W-:Y:S01]  /*2f20*/  STL [R1+0x1c], R201 ;  /* 0x00001cc901007387 */ /* 0x0001e20000100800 */
[----:B--2---:R-:W-:Y:S02]  /*2f30*/  FMUL.FTZ R197, R250, R9 ;  /* 0x00000009fac57220 */ /* 0x004fe40000410000 */
[----:B------:R-:W-:Y:S02]  /*2f40*/  FMUL.FTZ R9, R2, R209 ;  /* 0x000000d102097220 */ /* 0x000fe40000410000 */
[----:B---3--:R-:W-:Y:S01]  /*2f50*/  FFMA.FTZ R200, R200, R196, R197 ;  /* 0x000000c4c8c87223 */ /* 0x008fe200000100c5 */
[----:B------:R-:W-:Y:S01]  /*2f60*/  HADD2.F32 R196, -RZ, R202.H1_H1 ;  /* 0x300000caffc47230 */ /* 0x000fe20000004100 */
[----:B----4-:R-:W-:-:S04]  /*2f70*/  FMUL.FTZ R197, R246, R198 ;  /* 0x000000c6f6c57220 */ /* 0x010fc80000410000 */
[----:B------:R-:W-:Y:S02]  /*2f80*/  FADD.FTZ R93, R93, R196 ;  /* 0x000000c45d5d7221 */ /* 0x000fe40000010000 */
[CC--:B------:R-:W-:Y:S02]  /*2f90*/  FFMA.FTZ R61, R9.reuse, R196.reuse, R61 ;  /* 0x000000c4093d7223 */ /* 0x0c0fe4000001003d */
[----:B------:R-:W-:Y:S01]  /*2fa0*/  FFMA.FTZ R251, R214, R196, R197 ;  /* 0x000000c4d6fb7223 */ /* 0x000fe200000100c5 */
[----:B------:R-:W-:Y:S01]  /*2fb0*/  HADD2.F32 R196, -RZ, R199.H0_H0 ;  /* 0x200000c7ffc47230 */ /* 0x000fe20000004100 */
[----:B------:R-:W-:Y:S01]  /*2fc0*/  FFMA.FTZ R125, R9, R198, R125 ;  /* 0x000000c6097d7223 */ /* 0x000fe2000001007d */
[----:B------:R-:W-:Y:S01]  /*2fd0*/  HADD2.F32 R197, -RZ, R203.H0_H0 ;  /* 0x200000cbffc57230 */ /* 0x000fe20000004100 */
[----:B------:R-:W-:Y:S01]  /*2fe0*/  FMUL.FTZ R214, R2, R210 ;  /* 0x000000d202d67220 */ /* 0x000fe20000410000 */
[----:B------:R-:W-:Y:S01]  /*2ff0*/  HADD2.F32 R199, -RZ, R199.H1_H1 ;  /* 0x300000c7ffc77230 */ /* 0x000fe20000004100 */
[----:B------:R-:W-:-:S02]  /*3000*/  FMUL.FTZ R198, R211, R196 ;  /* 0x000000c4d3c67220 */ /* 0x000fc40000410000 */
[----:B------:R-:W-:Y:S02]  /*3010*/  FADD.FTZ R158, R158, R196 ;  /* 0x000000c49e9e7221 */ /* 0x000fe40000010000 */
[----:B------:R-:W-:Y:S01]  /*3020*/  FFMA.FTZ R126, R214, R196, R126 ;  /* 0x000000c4d67e7223 */ /* 0x000fe2000001007e */
[----:B------:R-:W-:Y:S01]  /*3030*/  HADD2.F32 R196, -RZ, R203.H1_H1 ;  /* 0x300000cbffc47230 */ /* 0x000fe20000004100 */
[----:B------:R-:W-:Y:S02]  /*3040*/  FADD.FTZ R94, R94, R197 ;  /* 0x000000c55e5e7221 */ /* 0x000fe40000010000 */
[-C--:B------:R-:W-:Y:S02]  /*3050*/  FFMA.FTZ R62, R214, R197.reuse, R62 ;  /* 0x000000c5d63e7223 */ /* 0x080fe4000001003e */
[----:B------:R-:W-:Y:S02]  /*3060*/  FFMA.FTZ R250, R207, R197, R198 ;  /* 0x000000c5cffa7223 */ /* 0x000fe400000100c6 */
[----:B------:R-:W-:-:S02]  /*3070*/  FMUL.FTZ R197, R206, R199 ;  /* 0x000000c7cec57220 */ /* 0x000fc40000410000 */
        /* <DEDUP_REMOVED lines=22> */
.L_x_1739:
[----:B0-----:R-:W-:Y:S05]  /*31e0*/  BSYNC B1 ;  /* 0x0000000000017941 */ /* 0x001fea0003800000 */
.L_x_1738:
[----:B------:R-:W-:Y:S05]  /*31f0*/  BRA.DIV ~URZ, `(.L_x_1740) ;  /* 0x000041427f007947 */ /* 0x000fea000b800000 */
[----:B------:R0:W1:Y:S02]  /*3200*/  SHFL.BFLY PT, R199, R220, 0x1, 0x1f ;  /* 0x0c201f00dcc77f89 */ /* 0x00006400000e0000 */
.L_x_1765:
        /* <DEDUP_REMOVED lines=18> */
.L_x_1766:
        /* <DEDUP_REMOVED lines=47> */
[----:B------:R-:W-:-:S03]  /*3620*/  @P2 F2FP.PACK_AB R196, RZ, R196 ;  /* 0x000000c4ffc4223e */ /* 0x000fc600000000ff */
[----:B------:R-:W-:Y:S01]  /*3630*/  FMUL.FTZ R205, R2, R205 ;  /* 0x000000cd02cd7220 */ /* 0x000fe20000410000 */
[----:B------:R-:W-:Y:S02]  /*3640*/  SEL R193, R199, R193, P4 ;  /* 0x000000c1c7c17207 */ /* 0x000fe40002000000 */
[----:B------:R-:W-:Y:S01]  /*3650*/  @P2 FSEL R199, R204, RZ, P5 ;  /* 0x000000ffccc72208 */ /* 0x000fe20002800000 */
[----:B------:R-:W-:Y:S01]  /*3660*/  @P3 FADD.FTZ R205, R31, R205 ;  /* 0x000000cd1fcd3221 */ /* 0x000fe20000010000 */
[----:B------:R-:W-:Y:S01]  /*3670*/  @P2 PRMT R100, R196, 0x7610, R100 ;  /* 0x00007610c4642816 */ /* 0x000fe20000000064 */
[----:B------:R-:W-:Y:S01]  /*3680*/  FFMA.FTZ R196, R228, R203, R197 ;  /* 0x000000cbe4c47223 */ /* 0x000fe200000100c5 */
[----:B------:R-:W-:Y:S02]  /*3690*/  @P2 F2FP.PACK_AB R199, RZ, R199 ;  /* 0x000000c7ffc7223e */ /* 0x000fe400000000ff */
        /* <DEDUP_REMOVED lines=9> */
[----:B------:R-:W-:Y:S01]  /*3730*/  @P2 F2FP.PACK_AB R196, RZ, R206 ;  /* 0x000000ceffc4223e */ /* 0x000fe200000000ff */
[C---:B------:R-:W-:Y:S01]  /*3740*/  FMUL.FTZ R206, R199.reuse, c[0x0][0x1e8] ;  /* 0x00007a00c7ce7a20 */ /* 0x040fe20000410000 */
[----:B------:R-:W-:-:S04]  /*3750*/  SEL R96, R199, R96, P4 ;  /* 0x00000060c7607207 */ /* 0x000fc80002000000 */
[----:B------:R-:W-:-:S04]  /*3760*/  @P2 FSEL R199, R206, RZ, P5 ;  /* 0x000000ffcec72208 */ /* 0x000fc80002800000 */
[----:B------:R-:W-:-:S04]  /*3770*/  @P2 F2FP.PACK_AB R199, RZ, R199 ;  /* 0x000000c7ffc7223e */ /* 0x000fc800000000ff */
[----:B------:R-:W-:Y:S01]  /*3780*/  @P2 PRMT R102, R199, 0x7610, R102 ;  /* 0x00007610c7662816 */ /* 0x000fe20000000066 */
[----:B------:R-:W-:Y:S01]  /*3790*/  FFMA.FTZ R199, R215, R203, R197 ;  /* 0x000000cbd7c77223 */ /* 0x000fe200000100c5 */
[----:B------:R-:W-:Y:S02]  /*37a0*/  @P2 LOP3.LUT P5, RZ, R15, 0xff00, RZ, 0xc0, !PT ;  /* 0x0000ff000fff2812 */ /* 0x000fe400078ac0ff */
[----:B------:R-:W-:Y:S02]  /*37b0*/  @P2 PRMT R101, R101, 0x5410, R196 ;  /* 0x0000541065652816 */ /* 0x000fe400000000c4 */
[----:B------:R-:W-:Y:S02]  /*37c0*/  @P2 LOP3.LUT P6, RZ, R15, 0xff0000, RZ, 0xc0, !PT ;  /* 0x00ff00000fff2812 */ /* 0x000fe400078cc0ff */
[----:B------:R-:W-:-:S04]  /*37d0*/  @P2 F2FP.PACK_AB R200, RZ, R200 ;  /* 0x000000c8ffc8223e */ /* 0x000fc800000000ff */
[----:B------:R-:W-:Y:S01]  /*37e0*/  @P2 PRMT R100, R100, 0x5410, R200 ;  /* 0x0000541064642816 */ /* 0x000fe200000000c8 */
[----:B--2---:R-:W-:-:S04]  /*37f0*/  FADD.FTZ R199, R207, -R199 ;  /* 0x800000c7cfc77221 */ /* 0x004fc80000010000 */
[----:B------:R-:W-:-:S04]  /*3800*/  FMUL.FTZ R199, R2, R199 ;  /* 0x000000c702c77220 */ /* 0x000fc80000410000 */
[----:B------:R-:W-:-:S04]  /*3810*/  @P3 FADD.FTZ R199, R25, R199 ;  /* 0x000000c719c73221 */ /* 0x000fc80000010000 */
        /* <DEDUP_REMOVED lines=37> */
[----:B------:R-:W-:Y:S01]  /*3a70*/  F2FP.PACK_AB R197, R196, R197 ;  /* 0x000000c5c4c5723e */ /* 0x000fe200000000ff */
        /* <DEDUP_REMOVED lines=9> */
[----:B------:R-:W-:-:S04]  /*3b10*/  @P2 LOP3.LUT P3, RZ, R15, 0xff000000, RZ, 0xc0, !PT ;  /* 0xff0000000fff2812 */ /* 0x000fc8000786c0ff */
[----:B------:R1:W-:Y:S02]  /*3b20*/  STG.E.128 [R200.64], R196 ;  /* 0x000000c4c8007986 */ /* 0x0003e4000c101d04 */
[----:B-1----:R-:W-:-:S04]  /*3b30*/  @P2 FSEL R196, R204, RZ, P3 ;  /* 0x000000ffccc42208 */ /* 0x002fc80001800000 */
[----:B------:R-:W-:-:S04]  /*3b40*/  @P2 F2FP.PACK_AB R196, RZ, R196 ;  /* 0x000000c4ffc4223e */ /* 0x000fc800000000ff */
[----:B------:R-:W-:Y:S02]  /*3b50*/  @P2 PRMT R103, R103, 0x5410, R196 ;  /* 0x0000541067672816 */ /* 0x000fe400000000c4 */
[----:B------:R-:W-:-:S04]  /*3b60*/  @P2 LEA R196, P3, R3, c[0x0][0x250], 0x4 ;  /* 0x0000940003c42a11 */ /* 0x000fc800078620ff */
[----:B------:R-:W-:-:S05]  /*3b70*/  @P2 LEA.HI.X R197, R3, c[0x0][0x254], RZ, 0x4, P3 ;  /* 0x0000950003c52a11 */ /* 0x000fca00018f24ff */
[----:B------:R1:W-:Y:S01]  /*3b80*/  @P2 STG.E.128 [R196.64], R100 ;  /* 0x00000064c4002986 */ /* 0x0003e2000c101d04 */
[----:B------:R-:W-:-:S03]  /*3b90*/  IADD3 R3, R3, 0x20, RZ ;  /* 0x0000002003037810 */ /* 0x000fc60007ffe0ff */
.L_x_1743:
[----:B------:R-:W-:Y:S05]  /*3ba0*/  BSYNC B1 ;  /* 0x0000000000017941 */ /* 0x000fea0003800000 */
.L_x_1742:
        /* <DEDUP_REMOVED lines=130> */
.L_x_1745:
[----:B------:R-:W-:Y:S05]  /*43d0*/  BSYNC B1 ;  /* 0x0000000000017941 */ /* 0x000fea0003800000 */
.L_x_1744:
        /* <DEDUP_REMOVED lines=129> */
.L_x_1747:
[----:B------:R-:W-:Y:S05]  /*4bf0*/  BSYNC B1 ;  /* 0x0000000000017941 */ /* 0x000fea0003800000 */
.L_x_1746:
        /* <DEDUP_REMOVED lines=114> */
[----:B------:R-:W-:Y:S02]  /*5320*/  LOP3.LUT P3, RZ, R213, 0xff000000, RZ, 0xc0, !PT ;  /* 0xff000000d5ff7812 */ /* 0x000fe4000786c0ff */
[----:B------:R-:W-:-:S02]  /*5330*/  F2FP.PACK_AB R196, R200, R196 ;  /* 0x000000c4c8c4723e */ /* 0x000fc400000000ff */
[----:B------:R-:W-:Y:S02]  /*5340*/  FSEL R200, R2, RZ, P3 ;  /* 0x000000ff02c87208 */ /* 0x000fe40001800000 */
[----:B------:R-:W-:Y:S02]  /*5350*/  F2FP.PACK_AB R197, R202, R197 ;  /* 0x000000c5cac5723e */ /* 0x000fe400000000ff */
[----:B------:R-:W-:Y:S01]  /*5360*/  F2FP.PACK_AB R199, R200, R199 ;  /* 0x000000c7c8c7723e */ /* 0x000fe200000000ff */
[----:B------:R-:W-:Y:S01]  /*5370*/  IMAD.WIDE.U32 R200, R3, R201, c[0x0][0x248] ;  /* 0x0000920003c87625 */ /* 0x000fe200078e00c9 */
[----:B------:R-:W-:-:S04]  /*5380*/  @P2 LOP3.LUT P3, RZ, R23, 0xff000000, RZ, 0xc0, !PT ;  /* 0xff00000017ff2812 */ /* 0x000fc8000786c0ff */
[----:B------:R1:W-:Y:S02]  /*5390*/  STG.E.128 [R200.64], R196 ;  /* 0x000000c4c8007986 */ /* 0x0003e4000c101d04 */
[----:B-1----:R-:W-:Y:S02]  /*53a0*/  @P2 FSEL R196, R2, RZ, P3 ;  /* 0x000000ff02c42208 */ /* 0x002fe40001800000 */
[C---:B------:R-:W-:Y:S02]  /*53b0*/  @P2 LEA R2, P3, R3.reuse, c[0x0][0x250], 0x4 ;  /* 0x0000940003022a11 */ /* 0x040fe400078620ff */
[----:B------:R-:W-:Y:S02]  /*53c0*/  @P2 F2FP.PACK_AB R196, RZ, R196 ;  /* 0x000000c4ffc4223e */ /* 0x000fe400000000ff */
[----:B------:R-:W-:Y:S02]  /*53d0*/  @P2 LEA.HI.X R3, R3, c[0x0][0x254], RZ, 0x4, P3 ;  /* 0x0000950003032a11 */ /* 0x000fe400018f24ff */
[----:B------:R-:W-:-:S05]  /*53e0*/  @P2 PRMT R103, R103, 0x5410, R196 ;  /* 0x0000541067672816 */ /* 0x000fca00000000c4 */
[----:B------:R1:W-:Y:S02]  /*53f0*/  @P2 STG.E.128 [R2.64], R100 ;  /* 0x0000006402002986 */ /* 0x0003e4000c101d04 */
.L_x_1749:
[----:B------:R-:W-:Y:S05]  /*5400*/  BSYNC B1 ;  /* 0x0000000000017941 */ /* 0x000fea0003800000 */
.L_x_1748:
[----:B-1---5:R-:W-:-:S04]  /*5410*/  MOV R2, c[0x0][0x160] ;  /* 0x0000580000027a02 */ /* 0x022fc80000000f00 */
[----:B------:R-:W-:-:S04]  /*5420*/  LEA R0, R2, R0, 0x2 ;  /* 0x0000000002007211 */ /* 0x000fc800078e10ff */
[----:B------:R-:W-:-:S13]  /*5430*/  ISETP.GE.AND P2, PT, R0, c[0x0][0x164], PT ;  /* 0x0000590000007a0c */ /* 0x000fda0003f46270 */
[----:B0--3--:R-:W-:Y:S01]  /*5440*/  @P2 CALL.REL.NOINC `(.L_x_1731) ;  /* 0x0000001000002944 */ /* 0x009fe20003c00000 */
[----:B------:R-:W-:Y:S05]  /*5450*/  BRA `(.L_x_1750) ;  /* 0xffffb6e000007947 */ /* 0x000fea000383ffff */
.L_x_1731:
[----:B------:R-:W-:Y:S05]  /*5460*/  BSYNC B0 ;  /* 0x0000000000007941 */ /* 0x000fea0003800000 */
.L_x_1730:
        /* <DEDUP_REMOVED lines=203> */
.L_x_1752:
[----:B------:R-:W-:Y:S05]  /*6120*/  BSYNC B0 ;  /* 0x0000000000007941 */ /* 0x000fea0003800000 */
.L_x_1751:
        /* <DEDUP_REMOVED lines=161> */
.L_x_1754:
[----:B0-----:R-:W-:Y:S05]  /*6b40*/  BSYNC B0 ;  /* 0x0000000000007941 */ /* 0x001fea0003800000 */
.L_x_1753:
        /* <DEDUP_REMOVED lines=23> */
.L_x_1756:
[----:B------:R-:W-:Y:S05]  /*6cc0*/  BSYNC B0 ;  /* 0x0000000000007941 */ /* 0x000fea0003800000 */
.L_x_1755:
        /* <DEDUP_REMOVED lines=23> */
.L_x_1758:
[----:B------:R-:W-:Y:S05]  /*6e40*/  BSYNC B0 ;  /* 0x0000000000007941 */ /* 0x000fea0003800000 */
.L_x_1757:
        /* <DEDUP_REMOVED lines=23> */
.L_x_1760:
[----:B------:R-:W-:Y:S05]  /*6fc0*/  BSYNC B0 ;  /* 0x0000000000007941 */ /* 0x000fea0003800000 */
.L_x_1759:
        /* <DEDUP_REMOVED lines=23> */
.L_x_1762:
[----:B------:R-:W-:Y:S05]  /*7140*/  BSYNC B0 ;  /* 0x0000000000007941 */ /* 0x000fea0003800000 */
.L_x_1761:
        /* <DEDUP_REMOVED lines=23> */
.L_x_1764:
[----:B------:R-:W-:Y:S05]  /*72c0*/  BSYNC B0 ;  /* 0x0000000000007941 */ /* 0x000fea0003800000 */
.L_x_1763:
[----:B------:R-:W-:Y:S05]  /*72d0*/  @!P4 EXIT ;  /* 0x000000000000c94d */ /* 0x000fea0003800000 */
[----:B------:R-:W-:Y:S01]  /*72e0*/  FADD.FTZ R93, R32, R93 ;  /* 0x0000005d205d7221 */ /* 0x000fe20000010000 */
[----:B------:R-:W-:Y:S04]  /*72f0*/  STG.E [R10.64], R53 ;  /* 0x000000350a007986 */ /* 0x000fe8000c101904 */
[----:B------:R-:W-:Y:S04]  /*7300*/  STG.E [R8.64], R31 ;  /* 0x0000001f08007986 */ /* 0x000fe8000c101904 */
[----:B------:R-:W-:Y:S04]  /*7310*/  STG.E [R4.64], R93 ;  /* 0x0000005d04007986 */ /* 0x000fe8000c101904 */
[----:B------:R-:W-:Y:S01]  /*7320*/  STG.E [R2.64], R19 ;  /* 0x0000001302007986 */ /* 0x000fe2000c101904 */
[----:B------:R-:W-:Y:S05]  /*7330*/  EXIT ;  /* 0x000000000000794d */ /* 0x000fea0003800000 */
.L_x_1740:
[----:B------:R-:W-:Y:S01]  /*7340*/  HFMA2.MMA R198, -RZ, RZ, 0, 5.9604644775390625e-08 ;  /* 0x00000001ffc67435 */ /* 0x000fe200000001ff */
[----:B------:R-:W-:-:S02]  /*7350*/  MOV R197, R220 ;  /* 0x000000dc00c57202 */ /* 0x000fc40000000f00 */
[----:B------:R-:W-:Y:S02]  /*7360*/  MOV R203, 0x1f ;  /* 0x0000001f00cb7802 */ /* 0x000fe40000000f00 */
[----:B------:R-:W-:Y:S02]  /*7370*/  MOV R202, 0xffffffff ;  /* 0xffffffff00ca7802 */ /* 0x000fe40000000f00 */
[----:B------:R-:W-:Y:S02]  /*7380*/  MOV R196, 0x73a0 ;  /* 0x000073a000c47802 */ /* 0x000fe40000000f00 */
[----:B-----5:R-:W-:Y:S05]  /*7390*/  CALL.REL.NOINC `($__internal_88_$__cuda_sm70_shflsync_bfly_p) ;  /* 0x0000046000007944 */ /* 0x020fea0003c00000 */
[----:B-1----:R-:W-:Y:S01]  /*73a0*/  MOV R199, R198 ;  /* 0x000000c600c77202 */ /* 0x002fe20000000f00 */
[----:B------:R-:W-:Y:S05]  /*73b0*/  BRA `(.L_x_1765) ;  /* 0xffffbe5000007947 */ /* 0x000fea000383ffff */
.L_x_1741:
[----:B------:R-:W-:Y:S01]  /*73c0*/  HFMA2.MMA R198, -RZ, RZ, 0, 5.9604644775390625e-08 ;  /* 0x00000001ffc67435 */ /* 0x000fe200000001ff */
[----:B------:R-:W-:Y:S02]  /*73d0*/  MOV R197, R219 ;  /* 0x000000db00c57202 */ /* 0x000fe40000000f00 */
[----:B------:R-:W-:Y:S02]  /*73e0*/  MOV R203, 0x1f ;  /* 0x0000001f00cb7802 */ /* 0x000fe40000000f00 */
[----:B------:R-:W-:-:S02]  /*73f0*/  MOV R202, 0xffffffff ;  /* 0xffffffff00ca7802 */ /* 0x000fc40000000f00 */
[----:B------:R-:W-:Y:S02]  /*7400*/  MOV R196, 0x7420 ;  /* 0x0000742000c47802 */ /* 0x000fe40000000f00 */
[----:B01---5:R-:W-:Y:S05]  /*7410*/  CALL.REL.NOINC `($__internal_88_$__cuda_sm70_shflsync_bfly_p) ;  /* 0x000003e000007944 */ /* 0x023fea0003c00000 */
[----:B------:R-:W-:Y:S01]  /*7420*/  FADD.FTZ R199, R199, R220 ;  /* 0x000000dcc7c77221 */ /* 0x000fe20000010000 */
[----:B------:R-:W-:Y:S01]  /*7430*/  MOV R203, 0x1f ;  /* 0x0000001f00cb7802 */ /* 0x000fe20000000f00 */
[----:B-1----:R-:W-:Y:S01]  /*7440*/  FADD.FTZ R200, R219, R198 ;  /* 0x000000c6dbc87221 */ /* 0x002fe20000010000 */
[----:B------:R-:W-:Y:S01]  /*7450*/  HFMA2.MMA R198, -RZ, RZ, 0, 1.1920928955078125e-07 ;  /* 0x00000002ffc67435 */ /* 0x000fe200000001ff */
[----:B------:R-:W-:Y:S02]  /*7460*/  MOV R202, 0xffffffff ;  /* 0xffffffff00ca7802 */ /* 0x000fe40000000f00 */
[----:B------:R-:W-:Y:S02]  /*7470*/  MOV R197, R199 ;  /* 0x000000c700c57202 */ /* 0x000fe40000000f00 */
[----:B------:R-:W-:Y:S02]  /*7480*/  MOV R196, 0x74a0 ;  /* 0x000074a000c47802 */ /* 0x000fe40000000f00 */
[----:B------:R-:W-:Y:S05]  /*7490*/  CALL.REL.NOINC `($__internal_88_$__cuda_sm70_shflsync_bfly_p) ;  /* 0x0000036000007944 */ /* 0x000fea0003c00000 */
[----:B-1----:R-:W-:Y:S01]  /*74a0*/  MOV R201, R198 ;  /* 0x000000c600c97202 */ /* 0x002fe20000000f00 */
[----:B------:R-:W-:Y:S01]  /*74b0*/  HFMA2.MMA R198, -RZ, RZ, 0, 1.1920928955078125e-07 ;  /* 0x00000002ffc67435 */ /* 0x000fe200000001ff */
[----:B------:R-:W-:-:S02]  /*74c0*/  MOV R197, R200 ;  /* 0x000000c800c57202 */ /* 0x000fc40000000f00 */
[----:B------:R-:W-:Y:S02]  /*74d0*/  MOV R203, 0x1f ;  /* 0x0000001f00cb7802 */ /* 0x000fe40000000f00 */
[----:B------:R-:W-:Y:S02]  /*74e0*/  MOV R202, 0xffffffff ;  /* 0xffffffff00ca7802 */ /* 0x000fe40000000f00 */
[----:B------:R-:W-:Y:S02]  /*74f0*/  MOV R196, 0x7510 ;  /* 0x0000751000c47802 */ /* 0x000fe40000000f00 */
[----:B------:R-:W-:Y:S05]  /*7500*/  CALL.REL.NOINC `($__internal_88_$__cuda_sm70_shflsync_bfly_p) ;  /* 0x000002f000007944 */ /* 0x000fea0003c00000 */
[----:B------:R-:W-:Y:S01]  /*7510*/  FADD.FTZ R199, R201, R199 ;  /* 0x000000c7c9c77221 */ /* 0x000fe20000010000 */
[----:B------:R-:W-:Y:S01]  /*7520*/  MOV R203, 0x1f ;  /* 0x0000001f00cb7802 */ /* 0x000fe20000000f00 */
[----:B-1----:R-:W-:Y:S01]  /*7530*/  FADD.FTZ R200, R200, R198 ;  /* 0x000000c6c8c87221 */ /* 0x002fe20000010000 */
[----:B------:R-:W-:Y:S01]  /*7540*/  HFMA2.MMA R198, -RZ, RZ, 0, 2.384185791015625e-07 ;  /* 0x00000004ffc67435 */ /* 0x000fe200000001ff */
[----:B------:R-:W-:Y:S02]  /*7550*/  MOV R202, 0xffffffff ;  /* 0xffffffff00ca7802 */ /* 0x000fe40000000f00 */
[----:B------:R-:W-:-:S02]  /*7560*/  MOV R197, R199 ;  /* 0x000000c700c57202 */ /* 0x000fc40000000f00 */
[----:B------:R-:W-:Y:S02]  /*7570*/  MOV R196, 0x7590 ;  /* 0x0000759000c47802 */ /* 0x000fe40000000f00 */
[----:B------:R-:W-:Y:S05]  /*7580*/  CALL.REL.NOINC `($__internal_88_$__cuda_sm70_shflsync_bfly_p) ;  /* 0x0000027000007944 */ /* 0x000fea0003c00000 */
[----:B-1----:R-:W-:Y:S01]  /*7590*/  MOV R201, R198 ;  /* 0x000000c600c97202 */ /* 0x002fe20000000f00 */
[----:B------:R-:W-:Y:S01]  /*75a0*/  HFMA2.MMA R198, -RZ, RZ, 0, 2.384185791015625e-07 ;  /* 0x00000004ffc67435 */ /* 0x000fe200000001ff */
[----:B------:R-:W-:Y:S02]  /*75b0*/  MOV R197, R200 ;  /* 0x000000c800c57202 */ /* 0x000fe40000000f00 */
[----:B------:R-:W-:Y:S02]  /*75c0*/  MOV R203, 0x1f ;  /* 0x0000001f00cb7802 */ /* 0x000fe40000000f00 */
[----:B------:R-:W-:Y:S02]  /*75d0*/  MOV R202, 0xffffffff ;  /* 0xffffffff00ca7802 */ /* 0x000fe40000000f00 */
[----:B------:R-:W-:Y:S02]  /*75e0*/  MOV R196, 0x7600 ;  /* 0x0000760000c47802 */ /* 0x000fe40000000f00 */
[----:B------:R-:W-:Y:S05]  /*75f0*/  CALL.REL.NOINC `($__internal_88_$__cuda_sm70_shflsync_bfly_p) ;  /* 0x0000020000007944 */ /* 0x000fea0003c00000 */
[----:B------:R-:W-:Y:S01]  /*7600*/  FADD.FTZ R199, R201, R199 ;  /* 0x000000c7c9c77221 */ /* 0x000fe20000010000 */
[----:B------:R-:W-:Y:S01]  /*7610*/  MOV R203, 0x1f ;  /* 0x0000001f00cb7802 */ /* 0x000fe20000000f00 */
[----:B-1----:R-:W-:Y:S01]  /*7620*/  FADD.FTZ R200, R200, R198 ;  /* 0x000000c6c8c87221 */ /* 0x002fe20000010000 */
[----:B------:R-:W-:Y:S01]  /*7630*/  HFMA2.MMA R198, -RZ, RZ, 0, 4.76837158203125e-07 ;  /* 0x00000008ffc67435 */ /* 0x000fe200000001ff */
[----:B------:R-:W-:-:S02]  /*7640*/  MOV R202, 0xffffffff ;  /* 0xffffffff00ca7802 */ /* 0x000fc40000000f00 */
[----:B------:R-:W-:Y:S02]  /*7650*/  MOV R197, R199 ;  /* 0x000000c700c57202 */ /* 0x000fe40000000f00 */
[----:B------:R-:W-:Y:S02]  /*7660*/  MOV R196, 0x7680 ;  /* 0x0000768000c47802 */ /* 0x000fe40000000f00 */
[----:B------:R-:W-:Y:S05]  /*7670*/  CALL.REL.NOINC `($__internal_88_$__cuda_sm70_shflsync_bfly_p) ;  /* 0x0000018000007944 */ /* 0x000fea0003c00000 */
[----:B-1----:R-:W-:Y:S01]  /*7680*/  MOV R201, R198 ;  /* 0x000000c600c97202 */ /* 0x002fe20000000f00 */
[----:B------:R-:W-:Y:S01]  /*7690*/  HFMA2.MMA R198, -RZ, RZ, 0, 4.76837158203125e-07 ;  /* 0x00000008ffc67435 */ /* 0x000fe200000001ff */
[----:B------:R-:W-:Y:S02]  /*76a0*/  MOV R197, R200 ;  /* 0x000000c800c57202 */ /* 0x000fe40000000f00 */
[----:B------:R-:W-:Y:S02]  /*76b0*/  MOV R203, 0x1f ;  /* 0x0000001f00cb7802 */ /* 0x000fe40000000f00 */
[----:B------:R-:W-:Y:S02]  /*76c0*/  MOV R202, 0xffffffff ;  /* 0xffffffff00ca7802 */ /* 0x000fe40000000f00 */
[----:B------:R-:W-:-:S02]  /*76d0*/  MOV R196, 0x76f0 ;  /* 0x000076f000c47802 */ /* 0x000fc40000000f00 */
[----:B------:R-:W-:Y:S05]  /*76e0*/  CALL.REL.NOINC `($__internal_88_$__cuda_sm70_shflsync_bfly_p) ;  /* 0x0000011000007944 */ /* 0x000fea0003c00000 */
[----:B------:R-:W-:Y:S01]  /*76f0*/  FADD.FTZ R199, R201, R199 ;  /* 0x000000c7c9c77221 */ /* 0x000fe20000010000 */
[----:B------:R-:W-:Y:S01]  /*7700*/  MOV R203, 0x1f ;  /* 0x0000001f00cb7802 */ /* 0x000fe20000000f00 */
[----:B-1----:R-:W-:Y:S01]  /*7710*/  FADD.FTZ R200, R200, R198 ;  /* 0x000000c6c8c87221 */ /* 0x002fe20000010000 */
[----:B------:R-:W-:Y:S01]  /*7720*/  HFMA2.MMA R198, -RZ, RZ, 0, 9.5367431640625e-07 ;  /* 0x00000010ffc67435 */ /* 0x000fe200000001ff */
[----:B------:R-:W-:-:S02]  /*7730*/  MOV R202, 0xffffffff ;  /* 0xffffffff00ca7802 */ /* 0x000fc40000000f00 */
[----:B------:R-:W-:Y:S02]  /*7740*/  MOV R197, R199 ;  /* 0x000000c700c57202 */ /* 0x000fe40000000f00 */
[----:B------:R-:W-:Y:S02]  /*7750*/  MOV R196, 0x7770 ;  /* 0x0000777000c47802 */ /* 0x000fe40000000f00 */
[----:B------:R-:W-:Y:S05]  /*7760*/  CALL.REL.NOINC `($__internal_88_$__cuda_sm70_shflsync_bfly_p) ;  /* 0x0000009000007944 */ /* 0x000fea0003c00000 */
[----:B-1----:R-:W-:Y:S01]  /*7770*/  MOV R201, R198 ;  /* 0x000000c600c97202 */ /* 0x002fe20000000f00 */
[----:B------:R-:W-:Y:S01]  /*7780*/  HFMA2.MMA R198, -RZ, RZ, 0, 9.5367431640625e-07 ;  /* 0x00000010ffc67435 */ /* 0x000fe200000001ff */
[----:B------:R-:W-:Y:S02]  /*7790*/  MOV R197, R200 ;  /* 0x000000c800c57202 */ /* 0x000fe40000000f00 */
[----:B------:R-:W-:Y:S02]  /*77a0*/  MOV R203, 0x1f ;  /* 0x0000001f00cb7802 */ /* 0x000fe40000000f00 */
[----:B------:R-:W-:Y:S02]  /*77b0*/  MOV R202, 0xffffffff ;  /* 0xffffffff00ca7802 */ /* 0x000fe40000000f00 */
[----:B------:R-:W-:-:S02]  /*77c0*/  MOV R196, 0x77e0 ;  /* 0x000077e000c47802 */ /* 0x000fc40000000f00 */
[----:B------:R-:W-:Y:S05]  /*77d0*/  CALL.REL.NOINC `($__internal_88_$__cuda_sm70_shflsync_bfly_p) ;  /* 0x0000002000007944 */ /* 0x000fea0003c00000 */
[----:B-1----:R-:W-:Y:S01]  /*77e0*/  MOV R196, R198 ;  /* 0x000000c600c47202 */ /* 0x002fe20000000f00 */
[----:B------:R-:W-:Y:S05]  /*77f0*/  BRA `(.L_x_1766) ;  /* 0xffffbb3000007947 */ /* 0x000fea000383ffff */
        .weak           $__internal_88_$__cuda_sm70_shflsync_bfly_p
        .type           $__internal_88_$__cuda_sm70_shflsync_bfly_p,@function
        .size           $__internal_88_$__cuda_sm70_shflsync_bfly_p,(.L_x_2626 - $__internal_88_$__cuda_sm70_shflsync_bfly_p)
$__internal_88_$__cuda_sm70_shflsync_bfly_p:
[----:B------:R-:W-:Y:S04]  /*7800*/  WARPSYNC R202 ;  /* 0x000000ca00007348 */ /* 0x000fe80003800000 */
[----:B------:R0:W1:Y:S02]  /*7810*/  SHFL.BFLY PT, R198, R197, R198, R203 ;  /* 0x0c0000c6c5c67389 */ /* 0x00006400000e00cb */
[----:B0-----:R-:W-:-:S06]  /*7820*/  HFMA2.MMA R197, -RZ, RZ, 0, 0 ;  /* 0x00000000ffc57435 */ /* 0x001fcc00000001ff */
[----:B------:R-:W-:Y:S05]  /*7830*/  RET.REL.NODEC R196 `(_ZN10layer_norm31ln_parallel_residual_bwd_kernelINS_13Kernel_traitsIf6__halffS2_fjLj1024ELj1ELj4ELj1ELj16ENS_18Kernel_traits_baseILj1024EfS2_fS2_fjLj128EEEEELb1ELb0ELb0EEEvNS_9BwdParamsE) ;  /* 0xffff87c0c4007950 */ /* 0x000fea0003c3ffff */
.L_x_1767:
        /* <DEDUP_REMOVED lines=12> */
.L_x_2626:


//--------------------- .text._ZN10layer_norm31ln_parallel_residual_bwd_kernelINS_13Kernel_traitsIf6__halffS2_fjLj1024ELj1ELj4ELj1ELj16ENS_18Kernel_traits_baseILj1024EfS2_fS2_fjLj128EEEEELb1ELb0ELb1EEEvNS_9BwdParamsE --------------------------
	.section	.text._ZN10layer_norm31ln_parallel_residual_bwd_kernelINS_13Kernel_traitsIf6__halffS2_fjLj1024ELj1ELj4ELj1ELj16ENS_18Kernel_traits_baseILj1024EfS2_fS2_fjLj128EEEEELb1ELb0ELb1EEEvNS_9BwdParamsE,"ax",@progbits
	.sectioninfo	@"SHI_REGISTERS=255"
	.align	128
        .global         _ZN10layer_norm31ln_parallel_residual_bwd_kernelINS_13Kernel_traitsIf6__halffS2_fjLj1024ELj1ELj4ELj1ELj16ENS_18Kernel_traits_baseILj1024EfS2_fS2_fjLj128EEEEELb1ELb0ELb1EEEvNS_9BwdParamsE
        .type           _ZN10layer_norm31ln_parallel_residual_bwd_kernelINS_13Kernel_traitsIf6__halffS2_fjLj1024ELj1ELj4ELj1ELj16ENS_18Kernel_traits_baseILj1024EfS2_fS2_fjLj128EEEEELb1ELb0ELb1EEEvNS_9BwdParamsE,@function
        .size           _ZN10layer_norm31ln_parallel_residual_bwd_kernelINS_13Kernel_traitsIf6__halffS2_fjLj1024ELj1ELj4ELj1ELj16ENS_18Kernel_traits_baseILj1024EfS2_fS2_fjLj128EEEEELb1ELb0ELb1EEEvNS_9BwdParamsE,(.L_x_2627 - _ZN10layer_norm31ln_parallel_residual_bwd_kernelINS_13Kernel_traitsIf6__halffS2_fjLj1024ELj1ELj4ELj1ELj16ENS_18Kernel_traits_baseILj1024EfS2_fS2_fjLj128EEEEELb1ELb0ELb1EEEvNS_9BwdParamsE)
        .other          _ZN10layer_norm31ln_parallel_residual_bwd_kernelINS_13Kernel_traitsIf6__halffS2_fjLj1024ELj1ELj4ELj1ELj16ENS_18Kernel_traits_baseILj1024EfS2_fS2_fjLj128EEEEELb1ELb0ELb1EEEvNS_9BwdParamsE,@"STO_CUDA_ENTRY STV_DEFAULT"
_ZN10layer_norm31ln_parallel_residual_bwd_kernelINS_13Kernel_traitsIf6__halffS2_fjLj1024ELj1ELj4ELj1ELj16ENS_18Kernel_traits_baseILj1024EfS2_fS2_fjLj128EEEEELb1ELb0ELb1EEEvNS_9BwdParamsE:
.text._ZN10layer_norm31ln_parallel_residual_bwd_kernelINS_13Kernel_traitsIf6__halffS2_fjLj1024ELj1ELj4ELj1ELj16ENS_18Kernel_traits_baseILj1024EfS2_fS2_fjLj128EEEEELb1ELb0ELb1EEEvNS_9BwdParamsE:
        /* <DEDUP_REMOVED lines=75> */
.L_x_1769:
[----:B------:R-:W-:-:S04]  /*04b0*/  SHF.L.U32 R0, R2, 0x5, RZ ;  /* 0x0000000502007819 */ /* 0x000fc800000006ff */
[----:B------:R-:W-:-:S04]  /*04c0*/  LOP3.LUT R0, R0, 0x3e0, RZ, 0xc0, !PT ;  /* 0x000003e000007812 */ /* 0x000fc800078ec0ff */
[C---:B------:R-:W-:Y:S01]  /*04d0*/  IADD3 R2, P0, R0.reuse, c[0x0][0x1b0], RZ ;  /* 0x00006c0000027a10 */ /* 0x040fe20007f1e0ff */
[----:B------:R0:W-:Y:S01]  /*04e0*/  STL [R1+0x130], RZ ;  /* 0x000130ff01007387 */ /* 0x0001e20000100800 */
[----:B------:R-:W-:Y:S02]  /*04f0*/  IADD3 R4, P1, R0, c[0x0][0x1b8], RZ ;  /* 0x00006e0000047a10 */ /* 0x000fe40007f3e0ff */
[----:B------:R-:W-:Y:S01]  /*0500*/  IADD3.X R3, RZ, c[0x0][0x1b4], RZ, P0, !PT ;  /* 0x00006d00ff037a10 */ /* 0x000fe200007fe4ff */
[----:B------:R0:W-:Y:S01]  /*0510*/  STL [R1+0x12c], RZ ;  /* 0x00012cff01007387 */ /* 0x0001e20000100800 */
[----:B------:R-:W-:-:S03]  /*0520*/  IADD3.X R5, RZ, c[0x0][0x1bc], RZ, P1, !PT ;  /* 0x00006f00ff057a10 */ /* 0x000fc60000ffe4ff */
[----:B------:R0:W5:Y:S04]  /*0530*/  LDG.E.128 R84, [R2.64] ;  /* 0x0000000402547981 */ /* 0x000168000c1e1d00 */
[----:B------:R0:W5:Y:S04]  /*0540*/  LDG.E.128 R80, [R2.64+0x10] ;  /* 0x0000100402507981 */ /* 0x000168000c1e1d00 */
[----:B------:R0:W5:Y:S04]  /*0550*/  LDG.E.128 R76, [R2.64+0x400] ;  /* 0x00040004024c7981 */ /* 0x000168000c1e1d00 */
[----:B------:R0:W5:Y:S04]  /*0560*/  LDG.E.128 R72, [R2.64+0x410] ;  /* 0x0004100402487981 */ /* 0x000168000c1e1d00 */
[----:B------:R0:W5:Y:S04]  /*0570*/  LDG.E.128 R68, [R2.64+0x800] ;  /* 0x0008000402447981 */ /* 0x000168000c1e1d00 */
[----:B------:R0:W5:Y:S04]  /*0580*/  LDG.E.128 R64, [R2.64+0x810] ;  /* 0x0008100402407981 */ /* 0x000168000c1e1d00 */
[----:B------:R0:W5:Y:S04]  /*0590*/  LDG.E.128 R60, [R2.64+0xc00] ;  /* 0x000c0004023c7981 */ /* 0x000168000c1e1d00 */
[----:B------:R0:W5:Y:S04]  /*05a0*/  LDG.E.128 R56, [R2.64+0xc10] ;  /* 0x000c100402387981 */ /* 0x000168000c1e1d00 */
        /* <DEDUP_REMOVED lines=79> */
[----:B------:R-:W-:-:S03]  /*0aa0*/  CS2R R250, SRZ ;  /* 0x0000000000fa7805 */ /* 0x000fc6000001ff00 */
[----:B------:R1:W5:Y:S01]  /*0ab0*/  LDG.E.128 R48, [R4.64+0x10] ;  /* 0x0000100404307981 */ /* 0x000362000c1e1d00 */
        /* <DEDUP_REMOVED lines=31> */
.L_x_1775:
[----:B------:R-:W0:Y:S01]  /*0cb0*/  S2R R4, SR_TID.X ;  /* 0x0000000000047919 */ /* 0x000e220000002100 */
[----:B------:R-:W-:Y:S01]  /*0cc0*/  IMAD R0, R193, c[0x0][0x168], RZ ;  /* 0x00005a00c1007a24 */ /* 0x000fe200078e02ff */
[----:B------:R-:W-:-:S02]  /*0cd0*/  MOV R2, 0x4 ;  /* 0x0000000400027802 */ /* 0x000fc40000000f00 */
[----:B------:R1:W-:Y:S02]  /*0ce0*/  STL [R1+0x134], R120 ;  /* 0x0001347801007387 */ /* 0x0003e40000100800 */
[----:B------:R-:W-:Y:S01]  /*0cf0*/  SHF.R.S32.HI R3, RZ, 0x1f, R0 ;  /* 0x0000001fff037819 */ /* 0x000fe20000011400 */
[----:B------:R-:W-:Y:S01]  /*0d00*/  IMAD.WIDE R194, R193, R2, c[0x0][0x1a0] ;  /* 0x00006800c1c27625 */ /* 0x000fe200078e0202 */
[----:B------:R-:W-:Y:S01]  /*0d10*/  MOV R187, 0x20 ;  /* 0x0000002000bb7802 */ /* 0x000fe20000000f00 */
[----:B------:R-:W2:Y:S01]  /*0d20*/  LDL.LU R208, [R1+0x20] ;  /* 0x0000200001d07983 */ /* 0x000ea20000300800 */
[----:B------:R-:W-:Y:S02]  /*0d30*/  LEA.HI R0, R3, R0, RZ, 0x3 ;  /* 0x0000000003007211 */ /* 0x000fe400078f18ff */
[----:B------:R-:W-:Y:S01]  /*0d40*/  MOV R186, 0x10 ;  /* 0x0000001000ba7802 */ /* 0x000fe20000000f00 */
[----:B------:R-:W3:Y:S01]  /*0d50*/  LDG.E R194, [R194.64] ;  /* 0x00000004c2c27981 */ /* 0x000ee2000c1e1900 */
[----:B-1----:R-:W1:Y:S01]  /*0d60*/  LDC.U8 R120, c[0x0][0x1f0] ;  /* 0x00007c00ff787b82 */ /* 0x002e620000000000 */
[----:B0-----:R-:W-:-:S02]  /*0d70*/  LOP3.LUT R4, R4, 0x1f, RZ, 0xc0, !PT ;  /* 0x0000001f04047812 */ /* 0x001fc400078ec0ff */
[----:B------:R-:W4:Y:S02]  /*0d80*/  LDL.LU R207, [R1+0x10] ;  /* 0x0000100001cf7983 */ /* 0x000f240000300800 */
[----:B------:R-:W-:Y:S01]  /*0d90*/  LEA.HI.SX32 R4, R0, R4, 0x1d ;  /* 0x0000000400047211 */ /* 0x000fe200078feaff */
[----:B------:R-:W-:Y:S01]  /*0da0*/  IMAD.WIDE R2, R193, R2, c[0x0][0x1a8] ;  /* 0x00006a00c1027625 */ /* 0x000fe200078e0202 */
[----:B------:R-:W2:Y:S03]  /*0db0*/  LDL.LU R197, [R1+0x1c] ;  /* 0x00001c0001c57983 */ /* 0x000ea60000300800 */
[C---:B------:R-:W-:Y:S02]  /*0dc0*/  IMAD.WIDE.U32 R140, R4.reuse, R187, c[0x0][0x188] ;  /* 0x00006200048c7625 */ /* 0x040fe400078e00bb */
[----:B------:R-:W2:Y:S02]  /*0dd0*/  LDG.E R3, [R2.64] ;  /* 0x0000000402037981 */ /* 0x000ea4000c1e1900 */
[----:B------:R-:W-:-:S02]  /*0de0*/  IMAD.WIDE.U32 R132, R4, R186, c[0x0][0x210] ;  /* 0x0000840004847625 */ /* 0x000fc400078e00ba */
[----:B------:R0:W2:Y:S04]  /*0df0*/  LDG.E.128 R176, [R140.64] ;  /* 0x000000048cb07981 */ /* 0x0000a8000c1e1d00 */
[----:B------:R-:W4:Y:S01]  /*0e00*/  LDG.E.128 R132, [R132.64] ;  /* 0x0000000484847981 */ /* 0x000f22000c1e1d00 */
[----:B-1----:R-:W-:-:S03]  /*0e10*/  ISETP.NE.AND P2, PT, R120, RZ, PT ;  /* 0x000000ff7800720c */ /* 0x002fc60003f45270 */
[----:B------:R-:W4:Y:S01]  /*0e20*/  LDL.LU R120, [R1+0xc] ;  /* 0x00000c0001787983 */ /* 0x000f220000300800 */
[----:B------:R-:W-:-:S03]  /*0e30*/  IMAD.WIDE.U32 R136, R4, R186, c[0x0][0x208] ;  /* 0x0000820004887625 */ /* 0x000fc600078e00ba */
[----:B------:R-:W4:Y:S04]  /*0e40*/  LDL.LU R212, [R1+0x28] ;  /* 0x0000280001d47983 */ /* 0x000f280000300800 */
[----:B------:R-:W4:Y:S04]  /*0e50*/  LDG.E.128 R136, [R136.64] ;  /* 0x0000000488887981 */ /* 0x000f28000c1e1d00 */
[----:B------:R-:W4:Y:S01]  /*0e60*/  LDL.LU R211, [R1+0x18] ;  /* 0x0000180001d37983 */ /* 0x000f220000300800 */
[----:B------:R-:W-:Y:S02]  /*0e70*/  ISETP.NE.U32.AND P0, PT, RZ, c[0x0][0x250], PT ;  /* 0x00009400ff007a0c */ /* 0x000fe40003f05070 */
[----:B------:R-:W-:Y:S01]  /*0e80*/  IADD3 R0, R4, 0x40, RZ ;  /* 0x0000004004007810 */ /* 0x000fe20007ffe0ff */
[----:B0-----:R-:W4:Y:S01]  /*0e90*/  LDG.E.128 R140, [R140.64+0x10] ;  /* 0x000010048c8c7981 */ /* 0x001f22000c1e1d00 */
[----:B---3--:R-:W-:-:S05]  /*0ea0*/  FSEL R194, R194, RZ, !P2 ;  /* 0x000000ffc2c27208 */ /* 0x008fca0005000000 */
[--C-:B--2---:R-:W-:Y:S01]  /*0eb0*/  FADD.FTZ R206, R178, -R194.reuse ;  /* 0x800000c2b2ce7221 */ /* 0x104fe20000010000 */
[--C-:B----4-:R-:W-:Y:S01]  /*0ec0*/  HADD2.F32 R178, -RZ, R132.reuse.H0_H0 ;  /* 0x20000084ffb27230 */ /* 0x110fe20000004100 */
[--C-:B------:R-:W-:Y:S02]  /*0ed0*/  FADD.FTZ R176, R176, -R194.reuse ;  /* 0x800000c2b0b07221 */ /* 0x100fe40000010000 */
[----:B------:R-:W-:Y:S02]  /*0ee0*/  FADD.FTZ R177, R177, -R194 ;  /* 0x800000c2b1b17221 */ /* 0x000fe40000010000 */
[----:B------:R-:W-:Y:S01]  /*0ef0*/  FADD.FTZ R208, R178, R208 ;  /* 0x000000d0b2d07221 */ /* 0x000fe20000010000 */
[----:B------:R-:W-:Y:S01]  /*0f00*/  HADD2.F32 R132, -RZ, R132.H1_H1 ;  /* 0x30000084ff847230 */ /* 0x000fe20000004100 */
[----:B------:R-:W-:-:S03]  /*0f10*/  FMUL.FTZ R196, R3, R176 ;  /* 0x000000b003c47220 */ /* 0x000fc60000410000 */
[----:B------:R0:W-:Y:S01]  /*0f20*/  STL [R1+0x20], R208 ;  /* 0x000020d001007387 */ /* 0x0001e20000100800 */
[----:B------:R-:W-:Y:S02]  /*0f30*/  FFMA.FTZ R207, R196, R178, R207 ;  /* 0x000000b2c4cf7223 */ /* 0x000fe400000100cf */
[----:B0-----:R-:W-:-:S04]  /*0f40*/  FMUL.FTZ R208, R3, R177 ;  /* 0x000000b103d07220 */ /* 0x001fc80000410000 */
[----:B------:R-:W-:Y:S01]  /*0f50*/  FFMA.FTZ R120, R208, R132, R120 ;  /* 0x00000084d0787223 */ /* 0x000fe20000010078 */
[----:B------:R-:W-:Y:S04]  /*0f60*/  STL [R1+0x10], R207 ;  /* 0x000010cf01007387 */ /* 0x000fe80000100800 */
[----:B------:R0:W-:Y:S04]  /*0f70*/  STL [R1+0xc], R120 ;  /* 0x00000c7801007387 */ /* 0x0001e80000100800 */
[----:B0-----:R-:W2:Y:S01]  /*0f80*/  LDL.LU R120, [R1+0x24] ;  /* 0x0000240001787983 */ /* 0x001ea20000300800 */
[----:B------:R-:W-:-:S02]  /*0f90*/  ISETP.NE.AND.EX P0, PT, RZ, c[0x0][0x254], PT, P0 ;  /* 0x00009500ff007a0c */ /* 0x000fc40003f05300 */
[----:B------:R-:W-:Y:S01]  /*0fa0*/  MOV R229, 0x8 ;  /* 0x0000000800e57802 */ /* 0x000fe20000000f00 */
[----:B------:R-:W-:-:S05]  /*0fb0*/  FADD.FTZ R197, R132, R197 ;  /* 0x000000c584c57221 */ /* 0x000fca0000010000 */
[----:B------:R0:W-:Y:S05]  /*0fc0*/  STL [R1+0x1c], R197 ;  /* 0x00001cc501007387 */ /* 0x0001ea0000100800 */
[----:B------:R-:W-:-:S05]  /*0fd0*/  @P0 IMAD.WIDE.U32 R180, R0, R229, c[0x0][0x198] ;  /* 0x0000660000b40625 */ /* 0x000fca00078e00e5 */
[----:B-----5:R1:W5:Y:S01]  /*0fe0*/  @P0 LDG.E.64 R202, [R180.64] ;  /* 0x00000004b4ca0981 */ /* 0x020362000c1e1b00 */
[--C-:B------:R-:W-:Y:S01]  /*0ff0*/  HADD2.F32 R209, -RZ, R136.reuse.H0_H0 ;  /* 0x20000088ffd17230 */ /* 0x100fe20000004100 */
[----:B------:R-:W-:Y:S01]  /*1000*/  FMUL.FTZ R207, R53, R132 ;  /* 0x0000008435cf7220 */ /* 0x000fe20000410000 */
[----:B------:R-:W-:Y:S01]  /*1010*/  HADD2.F32 R136, -RZ, R136.H1_H1 ;  /* 0x30000088ff887230 */ /* 0x000fe20000004100 */
[----:B-1----:R-:W3:Y:S04]  /*1020*/  LDL.LU R180, [R1+0x14] ;  /* 0x0000140001b47983 */ /* 0x002ee80000300800 */
[----:B------:R-:W4:Y:S04]  /*1030*/  LDL.LU R215, [R1+0x50] ;  /* 0x0000500001d77983 */ /* 0x000f280000300800 */
[----:B------:R-:W4:Y:S01]  /*1040*/  LDL.LU R214, [R1+0x40] ;  /* 0x0000400001d67983 */ /* 0x000f220000300800 */
[----:B------:R-:W-:-:S02]  /*1050*/  FADD.FTZ R234, R136, R234 ;  /* 0x000000ea88ea7221 */ /* 0x000fc40000010000 */
[-C--:B------:R-:W-:Y:S02]  /*1060*/  FFMA.FTZ R5, R208, R136.reuse, R5 ;  /* 0x00000088d0057223 */ /* 0x080fe40000010005 */
[----:B------:R-:W-:Y:S01]  /*1070*/  FFMA.FTZ R207, R85, R136, R207 ;  /* 0x0000008855cf7223 */ /* 0x000fe200000100cf */
[----:B------:R-:W-:Y:S01]  /*1080*/  HADD2.F32 R136, -RZ, R133.H0_H0 ;  /* 0x20000085ff887230 */ /* 0x000fe20000004100 */
[----:B------:R-:W-:Y:S01]  /*1090*/  FMUL.FTZ R206, R3, R206 ;  /* 0x000000ce03ce7220 */ /* 0x000fe20000410000 */
[----:B0-----:R-:W-:-:S03]  /*10a0*/  HADD2.F32 R197, -RZ, R137.H0_H0 ;  /* 0x20000089ffc57230 */ /* 0x001fc60000004100 */
[----:B------:R-:W-:Y:S02]  /*10b0*/  FADD.FTZ R212, R136, R212 ;  /* 0x000000d488d47221 */ /* 0x000fe40000010000 */
[-C--:B------:R-:W-:Y:S02]  /*10c0*/  FFMA.FTZ R211, R206, R136.reuse, R211 ;  /* 0x00000088ced37223 */ /* 0x080fe400000100d3 */
[----:B------:R-:W-:Y:S02]  /*10d0*/  FMUL.FTZ R136, R54, R136 ;  /* 0x0000008836887220 */ /* 0x000fe40000410000 */
[----:B------:R-:W-:Y:S02]  /*10e0*/  FADD.FTZ R237, R197, R237 ;  /* 0x000000edc5ed7221 */ /* 0x000fe40000010000 */
[-C--:B------:R-:W-:Y:S02]  /*10f0*/  FFMA.FTZ R8, R206, R197.reuse, R8 ;  /* 0x000000c5ce087223 */ /* 0x080fe40000010008 */
[----:B------:R-:W-:Y:S01]  /*1100*/  FFMA.FTZ R197, R86, R197, R136 ;  /* 0x000000c556c57223 */ /* 0x000fe20000010088 */
[----:B------:R-:W-:Y:S01]  /*1110*/  HADD2.F32 R136, -RZ, R133.H1_H1 ;  /* 0x30000085ff887230 */ /* 0x000fe20000004100 */
[----:B------:R-:W-:Y:S04]  /*1120*/  STL [R1+0x28], R212 ;  /* 0x000028d401007387 */ /* 0x000fe80000100800 */
[----:B------:R-:W4:Y:S04]  /*1130*/  LDL.LU R216, [R1+0x4c] ;  /* 0x00004c0001d87983 */ /* 0x000f280000300800 */
[----:B------:R-:W-:Y:S01]  /*1140*/  STL [R1+0x18], R211 ;  /* 0x000018d301007387 */ /* 0x000fe20000100800 */
[----:B--2---:R-:W-:-:S05]  /*1150*/  FADD.FTZ R120, R136, R120 ;  /* 0x0000007888787221 */ /* 0x004fca0000010000 */
[----:B------:R0:W-:Y:S04]  /*1160*/  STL [R1+0x24], R120 ;  /* 0x0000247801007387 */ /* 0x0001e80000100800 */
[----:B0-----:R-:W2:Y:S01]  /*1170*/  LDL.LU R120, [R1+0x3c] ;  /* 0x00003c0001787983 */ /* 0x001ea20000300800 */
[--C-:B------:R-:W-:Y:S02]  /*1180*/  FADD.FTZ R210, R179, -R194.reuse ;  /* 0x800000c2b3d27221 */ /* 0x100fe40000010000 */
[----:B------:R-:W-:Y:S01]  /*1190*/  FADD.FTZ R212, R140, -R194 ;  /* 0x800000c28cd47221 */ /* 0x000fe20000010000 */
[----:B------:R-:W2:Y:S01]  /*11a0*/  LDL.LU R218, [R1+0x58] ;  /* 0x0000580001da7983 */ /* 0x000ea20000300800 */
[----:B------:R-:W-:Y:S02]  /*11b0*/  FMUL.FTZ R210, R3, R210 ;  /* 0x000000d203d27220 */ /* 0x000fe40000410000 */
[----:B------:R-:W-:Y:S01]  /*11c0*/  FMUL.FTZ R211, R55, R136 ;  /* 0x0000008837d37220 */ /* 0x000fe20000410000 */
[----:B------:R-:W2:Y:S01]  /*11d0*/  LDL.LU R213, [R1+0x48] ;  /* 0x0000480001d57983 */ /* 0x000ea20000300800 */
[----:B------:R-:W-:-:S02]  /*11e0*/  FMUL.FTZ R212, R3, R212 ;  /* 0x000000d403d47220 */ /* 0x000fc40000410000 */
[----:B---3--:R-:W-:Y:S01]  /*11f0*/  FFMA.FTZ R180, R210, R136, R180 ;  /* 0x00000088d2b47223 */ /* 0x008fe200000100b4 */
[----:B------:R-:W-:-:S05]  /*1200*/  HADD2.F32 R136, -RZ, R134.H0_H0 ;  /* 0x20000086ff887230 */ /* 0x000fca0000004100 */
[----:B----4-:R-:W-:Y:S01]  /*1210*/  FFMA.FTZ R214, R212, R136, R214 ;  /* 0x00000088d4d67223 */ /* 0x010fe200000100d6 */
[----:B------:R-:W-:Y:S01]  /*1220*/  STL [R1+0x14], R180 ;  /* 0x000014b401007387 */ /* 0x000fe20000100800 */
[----:B------:R-:W-:-:S03]  /*1230*/  HADD2.F32 R137, -RZ, R137.H1_H1 ;  /* 0x30000089ff897230 */ /* 0x000fc60000004100 */
[----:B------:R0:W-:Y:S01]  /*1240*/  STL [R1+0x40], R214 ;  /* 0x000040d601007387 */ /* 0x0001e20000100800 */
[----:B------:R-:W-:Y:S01]  /*1250*/  HADD2.F32 R140, -RZ, R138.H0_H0 ;  /* 0x2000008aff8c7230 */ /* 0x000fe20000004100 */
[----:B------:R-:W-:Y:S02]  /*1260*/  FADD.FTZ R236, R137, R236 ;  /* 0x000000ec89ec7221 */ /* 0x000fe40000010000 */
[----:B0-----:R-:W3:Y:S01]  /*1270*/  LDL.LU R214, [R1+0x54] ;  /* 0x0000540001d67983 */ /* 0x001ee20000300800 */
[-C--:B------:R-:W-:Y:S02]  /*1280*/  FFMA.FTZ R7, R210, R137.reuse, R7 ;  /* 0x00000089d2077223 */ /* 0x080fe40000010007 */
[----:B------:R-:W-:Y:S02]  /*1290*/  FFMA.FTZ R211, R87, R137, R211 ;  /* 0x0000008957d37223 */ /* 0x000fe400000100d3 */
[----:B------:R-:W-:Y:S02]  /*12a0*/  FMUL.FTZ R137, R48, R136 ;  /* 0x0000008830897220 */ /* 0x000fe40000410000 */
[----:B------:R-:W-:Y:S01]  /*12b0*/  FADD.FTZ R215, R136, R215 ;  /* 0x000000d788d77221 */ /* 0x000fe20000010000 */
[----:B------:R-:W-:Y:S01]  /*12c0*/  IADD3 R2, R4, 0x20, RZ ;  /* 0x0000002004027810 */ /* 0x000fe20007ffe0ff */
[----:B------:R-:W-:-:S02]  /*12d0*/  FADD.FTZ R239, R140, R239 ;  /* 0x000000ef8cef7221 */ /* 0x000fc40000010000 */
[-C--:B------:R-:W-:Y:S01]  /*12e0*/  FFMA.FTZ R10, R212, R140.reuse, R10 ;  /* 0x0000008cd40a7223 */ /* 0x080fe2000001000a */
[----:B------:R0:W-:Y:S01]  /*12f0*/  STL [R1+0x50], R215 ;  /* 0x000050d701007387 */ /* 0x0001e20000100800 */
[----:B------:R-:W-:Y:S02]  /*1300*/  FFMA.FTZ R140, R80, R140, R137 ;  /* 0x0000008c508c7223 */ /* 0x000fe40000010089 */
[----:B------:R-:W-:Y:S01]  /*1310*/  FADD.FTZ R141, R141, -R194 ;  /* 0x800000c28d8d7221 */ /* 0x000fe20000010000 */
[----:B------:R-:W4:Y:S01]  /*1320*/  LDL.LU R137, [R1+0x44] ;  /* 0x0000440001897983 */ /* 0x000f220000300800 */
[C---:B------:R-:W-:Y:S01]  /*1330*/  IMAD.WIDE.U32 R156, R2.reuse, R187, c[0x0][0x188] ;  /* 0x00006200029c7625 */ /* 0x040fe200078e00bb */
[----:B------:R-:W-:Y:S02]  /*1340*/  HADD2.F32 R134, -RZ, R134.H1_H1 ;  /* 0x30000086ff867230 */ /* 0x000fe40000004100 */
[----:B------:R-:W4:Y:S01]  /*1350*/  LDL.LU R219, [R1+0x80] ;  /* 0x0000800001db7983 */ /* 0x000f220000300800 */
[----:B------:R-:W-:-:S03]  /*1360*/  IMAD.WIDE.U32 R148, R2, R186, c[0x0][0x210] ;  /* 0x0000840002947625 */ /* 0x000fc600078e00ba */
[----:B------:R1:W4:Y:S01]  /*1370*/  LDG.E.128 R144, [R156.64] ;  /* 0x000000049c907981 */ /* 0x000322000c1e1d00 */
[----:B------:R-:W-:Y:S02]  /*1380*/  FMUL.FTZ R141, R3, R141 ;  /* 0x0000008d038d7220 */ /* 0x000fe40000410000 */
[----:B------:R-:W-:Y:S01]  /*1390*/  FADD.FTZ R216, R134, R216 ;  /* 0x000000d886d87221 */ /* 0x000fe20000010000 */
[----:B------:R-:W4:Y:S04]  /*13a0*/  LDG.E.128 R148, [R148.64] ;  /* 0x0000000494947981 */ /* 0x000f28000c1e1d00 */
[----:B------:R-:W-:Y:S01]  /*13b0*/  STL [R1+0x4c], R216 ;  /* 0x00004cd801007387 */ /* 0x000fe20000100800 */
[----:B------:R-:W-:-:S04]  /*13c0*/  IMAD.WIDE.U32 R152, R2, R186, c[0x0][0x208] ;  /* 0x0000820002987625 */ /* 0x000fc800078e00ba */
[--C-:B------:R-:W-:Y:S01]  /*13d0*/  FADD.FTZ R142, R142, -R194.reuse ;  /* 0x800000c28e8e7221 */ /* 0x100fe20000010000 */
[----:B------:R-:W-:Y:S01]  /*13e0*/  HADD2.F32 R217, -RZ, R139.H0_H0 ;  /* 0x2000008bffd97230 */ /* 0x000fe20000004100 */
[-C--:B0-----:R-:W-:Y:S01]  /*13f0*/  FMUL.FTZ R215, R49, R134.reuse ;  /* 0x0000008631d77220 */ /* 0x081fe20000410000 */
[----:B------:R-:W4:Y:S01]  /*1400*/  LDG.E.128 R152, [R152.64] ;  /* 0x0000000498987981 */ /* 0x000f22000c1e1d00 */
[----:B------:R-:W-:Y:S01]  /*1410*/  FADD.FTZ R143, R143, -R194 ;  /* 0x800000c28f8f7221 */ /* 0x000fe20000010000 */
[----:B------:R-:W-:Y:S02]  /*1420*/  HADD2.F32 R138, -RZ, R138.H1_H1 ;  /* 0x3000008aff8a7230 */ /* 0x000fe40000004100 */
[----:B-1----:R-:W4:Y:S01]  /*1430*/  LDG.E.128 R156, [R156.64+0x10] ;  /* 0x000010049c9c7981 */ /* 0x002f22000c1e1d00 */
[----:B--2---:R-:W-:-:S05]  /*1440*/  FFMA.FTZ R120, R141, R134, R120 ;  /* 0x000000868d787223 */ /* 0x004fca0000010078 */
[----:B------:R0:W-:Y:S04]  /*1450*/  STL [R1+0x3c], R120 ;  /* 0x00003c7801007387 */ /* 0x0001e80000100800 */
[----:B0-----:R-:W2:Y:S01]  /*1460*/  LDL.LU R120, [R1+0x70] ;  /* 0x0000700001787983 */ /* 0x001ea20000300800 */
[----:B------:R-:W-:Y:S01]  /*1470*/  HADD2.F32 R134, -RZ, R135.H0_H0 ;  /* 0x20000087ff867230 */ /* 0x000fe20000004100 */
[----:B------:R-:W-:-:S04]  /*1480*/  FMUL.FTZ R216, R3, R142 ;  /* 0x0000008e03d87220 */ /* 0x000fc80000410000 */
[-C--:B------:R-:W-:Y:S02]  /*1490*/  FMUL.FTZ R136, R50, R134.reuse ;  /* 0x0000008632887220 */ /* 0x080fe40000410000 */
[----:B------:R-:W-:Y:S02]  /*14a0*/  FADD.FTZ R218, R134, R218 ;  /* 0x000000da86da7221 */ /* 0x000fe40000010000 */
[C---:B------:R-:W-:Y:S02]  /*14b0*/  FFMA.FTZ R213, R216.reuse, R134, R213 ;  /* 0x00000086d8d57223 */ /* 0x040fe400000100d5 */
[----:B------:R-:W-:Y:S02]  /*14c0*/  FADD.FTZ R241, R217, R241 ;  /* 0x000000f1d9f17221 */ /* 0x000fe40000010000 */
[-C--:B------:R-:W-:Y:S01]  /*14d0*/  FFMA.FTZ R12, R216, R217.reuse, R12 ;  /* 0x000000d9d80c7223 */ /* 0x080fe2000001000c */
[----:B------:R0:W-:Y:S01]  /*14e0*/  STL [R1+0x58], R218 ;  /* 0x000058da01007387 */ /* 0x0001e20000100800 */
[----:B------:R-:W-:Y:S01]  /*14f0*/  FFMA.FTZ R217, R82, R217, R136 ;  /* 0x000000d952d97223 */ /* 0x000fe20000010088 */
[----:B------:R-:W-:-:S02]  /*1500*/  HADD2.F32 R136, -RZ, R135.H1_H1 ;  /* 0x30000087ff887230 */ /* 0x000fc40000004100 */
[----:B0-----:R-:W2:Y:S03]  /*1510*/  LDL.LU R218, [R1+0x7c] ;  /* 0x00007c0001da7983 */ /* 0x001ea60000300800 */
[----:B---3--:R-:W-:Y:S01]  /*1520*/  FADD.FTZ R214, R136, R214 ;  /* 0x000000d688d67221 */ /* 0x008fe20000010000 */
[----:B------:R0:W-:Y:S01]  /*1530*/  STL [R1+0x48], R213 ;  /* 0x000048d501007387 */ /* 0x0001e20000100800 */
[----:B------:R-:W-:-:S03]  /*1540*/  FMUL.FTZ R223, R3, R143 ;  /* 0x0000008f03df7220 */ /* 0x000fc60000410000 */
[----:B0-----:R-:W3:Y:S04]  /*1550*/  LDL.LU R213, [R1+0x6c] ;  /* 0x00006c0001d57983 */ /* 0x001ee80000300800 */
[----:B------:R0:W-:Y:S01]  /*1560*/  STL [R1+0x54], R214 ;  /* 0x000054d601007387 */ /* 0x0001e20000100800 */
[----:B----4-:R-:W-:-:S03]  /*1570*/  FFMA.FTZ R137, R223, R136, R137 ;  /* 0x00000088df897223 */ /* 0x010fc60000010089 */
[----:B0-----:R-:W4:Y:S04]  /*1580*/  LDL.LU R214, [R1+0x88] ;  /* 0x0000880001d67983 */ /* 0x001f280000300800 */
[----:B------:R-:W4:Y:S01]  /*1590*/  LDL.LU R143, [R1+0x78] ;  /* 0x00007800018f7983 */ /* 0x000f220000300800 */
[----:B------:R-:W-:-:S03]  /*15a0*/  FADD.FTZ R238, R138, R238 ;  /* 0x000000ee8aee7221 */ /* 0x000fc60000010000 */
[----:B------:R0:W-:Y:S01]  /*15b0*/  STL [R1+0x44], R137 ;  /* 0x0000448901007387 */ /* 0x0001e20000100800 */
[-C--:B------:R-:W-:Y:S02]  /*15c0*/  FFMA.FTZ R9, R141, R138.reuse, R9 ;  /* 0x0000008a8d097223 */ /* 0x080fe40000010009 */
[----:B------:R-:W-:Y:S01]  /*15d0*/  FFMA.FTZ R215, R81, R138, R215 ;  /* 0x0000008a51d77223 */ /* 0x000fe200000100d7 */
[----:B------:R-:W-:Y:S01]  /*15e0*/  HADD2.F32 R138, -RZ, R148.H0_H0 ;  /* 0x20000094ff8a7230 */ /* 0x000fe20000004100 */
[----:B------:R-:W4:Y:S01]  /*15f0*/  LDL.LU R142, [R1+0x84] ;  /* 0x00008400018e7983 */ /* 0x000f220000300800 */
[----:B0-----:R-:W-:-:S04]  /*1600*/  FADD.FTZ R137, -R194, R144 ;  /* 0x00000090c2897221 */ /* 0x001fc80000010100 */
[----:B------:R-:W-:Y:S02]  /*1610*/  FMUL.FTZ R137, R3, R137 ;  /* 0x0000008903897220 */ /* 0x000fe40000410000 */
[----:B------:R-:W-:-:S05]  /*1620*/  FADD.FTZ R219, R138, R219 ;  /* 0x000000db8adb7221 */ /* 0x000fca0000010000 */
[----:B------:R-:W-:Y:S01]  /*1630*/  STL [R1+0x80], R219 ;  /* 0x000080db01007387 */ /* 0x000fe20000100800 */
[----:B--2---:R-:W-:-:S05]  /*1640*/  FFMA.FTZ R120, R137, R138, R120 ;  /* 0x0000008a89787223 */ /* 0x004fca0000010078 */
[----:B------:R0:W-:Y:S04]  /*1650*/  STL [R1+0x70], R120 ;  /* 0x0000707801007387 */ /* 0x0001e80000100800 */
[----:B0-----:R-:W2:Y:S01]  /*1660*/  LDL.LU R120, [R1+0x74] ;  /* 0x0000740001787983 */ /* 0x001ea20000300800 */
[----:B------:R-:W-:Y:S01]  /*1670*/  FMUL.FTZ R222, R51, R136 ;  /* 0x0000008833de7220 */ /* 0x000fe20000410000 */
[----:B------:R-:W-:Y:S01]  /*1680*/  HADD2.F32 R136, -RZ, R152.H0_H0 ;  /* 0x20000098ff887230 */ /* 0x000fe20000004100 */
[----:B------:R-:W-:Y:S02]  /*1690*/  FMUL.FTZ R138, R44, R138 ;  /* 0x0000008a2c8a7220 */ /* 0x000fe40000410000 */
[----:B------:R-:W-:Y:S02]  /*16a0*/  FADD.FTZ R145, -R194, R145 ;  /* 0x00000091c2917221 */ /* 0x000fe40000010100 */
[----:B------:R-:W-:-:S02]  /*16b0*/  FADD.FTZ R243, R136, R243 ;  /* 0x000000f388f37221 */ /* 0x000fc40000010000 */
[-C--:B------:R-:W-:Y:S02]  /*16c0*/  FFMA.FTZ R14, R137, R136.reuse, R14 ;  /* 0x00000088890e7223 */ /* 0x080fe4000001000e */
[----:B------:R-:W-:Y:S01]  /*16d0*/  FFMA.FTZ R136, R76, R136, R138 ;  /* 0x000000884c887223 */ /* 0x000fe2000001008a */
[----:B------:R-:W-:Y:S01]  /*16e0*/  HADD2.F32 R138, -RZ, R148.H1_H1 ;  /* 0x30000094ff8a7230 */ /* 0x000fe20000004100 */
[----:B------:R-:W-:Y:S01]  /*16f0*/  FMUL.FTZ R148, R3, R145 ;  /* 0x0000009103947220 */ /* 0x000fe20000410000 */
[----:B------:R-:W-:-:S03]  /*1700*/  HADD2.F32 R139, -RZ, R139.H1_H1 ;  /* 0x3000008bff8b7230 */ /* 0x000fc60000004100 */
[----:B------:R-:W-:Y:S02]  /*1710*/  FADD.FTZ R218, R138, R218 ;  /* 0x000000da8ada7221 */ /* 0x000fe40000010000 */
[----:B------:R-:W-:Y:S02]  /*1720*/  FADD.FTZ R240, R139, R240 ;  /* 0x000000f08bf07221 */ /* 0x000fe40000010000 */
[-C--:B------:R-:W-:Y:S02]  /*1730*/  FFMA.FTZ R11, R223, R139.reuse, R11 ;  /* 0x0000008bdf0b7223 */ /* 0x080fe4000001000b */
[----:B------:R-:W-:Y:S02]  /*1740*/  FFMA.FTZ R222, R83, R139, R222 ;  /* 0x0000008b53de7223 */ /* 0x000fe400000100de */
[-C--:B---3--:R-:W-:Y:S02]  /*1750*/  FFMA.FTZ R213, R148, R138.reuse, R213 ;  /* 0x0000008a94d57223 */ /* 0x088fe400000100d5 */
[----:B------:R-:W-:Y:S01]  /*1760*/  FMUL.FTZ R139, R45, R138 ;  /* 0x0000008a2d8b7220 */ /* 0x000fe20000410000 */
[----:B------:R-:W-:Y:S01]  /*1770*/  HADD2.F32 R138, -RZ, R149.H0_H0 ;  /* 0x20000095ff8a7230 */ /* 0x000fe20000004100 */
[----:B------:R-:W-:Y:S01]  /*1780*/  FADD.FTZ R146, -R194, R146 ;  /* 0x00000092c2927221 */ /* 0x000fe20000010100 */
[----:B------:R-:W-:Y:S04]  /*1790*/  STL [R1+0x7c], R218 ;  /* 0x00007cda01007387 */ /* 0x000fe80000100800 */
[----:B------:R0:W-:Y:S01]  /*17a0*/  STL [R1+0x6c], R213 ;  /* 0x00006cd501007387 */ /* 0x0001e20000100800 */
[----:B----4-:R-:W-:-:S02]  /*17b0*/  FADD.FTZ R214, R138, R214 ;  /* 0x000000d68ad67221 */ /* 0x010fc40000010000 */
[----:B0-----:R-:W-:Y:S02]  /*17c0*/  FMUL.FTZ R213, R3, R146 ;  /* 0x0000009203d57220 */ /* 0x001fe40000410000 */
[----:B------:R-:W3:Y:S02]  /*17d0*/  LDL.LU R146, [R1+0xb0] ;  /* 0x0000b00001927983 */ /* 0x000ee40000300800 */
[----:B------:R-:W-:Y:S02]  /*17e0*/  FFMA.FTZ R143, R213, R138, R143 ;  /* 0x0000008ad58f7223 */ /* 0x000fe4000001008f */
[----:B------:R-:W4:Y:S04]  /*17f0*/  LDL.LU R145, [R1+0x98] ;  /* 0x0000980001917983 */ /* 0x000f280000300800 */
[----:B------:R-:W-:Y:S04]  /*1800*/  STL [R1+0x88], R214 ;  /* 0x000088d601007387 */ /* 0x000fe80000100800 */
[----:B------:R-:W4:Y:S04]  /*1810*/  LDL.LU R144, [R1+0xac] ;  /* 0x0000ac0001907983 */ /* 0x000f280000300800 */
[----:B------:R0:W-:Y:S04]  /*1820*/  STL [R1+0x78], R143 ;  /* 0x0000788f01007387 */ /* 0x0001e80000100800 */
[----:B0-----:R-:W4:Y:S01]  /*1830*/  LDL.LU R143, [R1+0x94] ;  /* 0x00009400018f7983 */ /* 0x001f220000300800 */
[----:B------:R-:W-:Y:S01]  /*1840*/  HADD2.F32 R149, -RZ, R149.H1_H1 ;  /* 0x30000095ff957230 */ /* 0x000fe20000004100 */
[----:B------:R-:W-:-:S04]  /*1850*/  FADD.FTZ R147, -R194, R147 ;  /* 0x00000093c2937221 */ /* 0x000fc80000010100 */
[----:B------:R-:W-:Y:S02]  /*1860*/  FMUL.FTZ R218, R3, R147 ;  /* 0x0000009303da7220 */ /* 0x000fe40000410000 */
[----:B------:R-:W-:-:S05]  /*1870*/  FADD.FTZ R142, R149, R142 ;  /* 0x0000008e958e7221 */ /* 0x000fca0000010000 */
[----:B------:R0:W-:Y:S04]  /*1880*/  STL [R1+0x84], R142 ;  /* 0x0000848e01007387 */ /* 0x0001e80000100800 */
[----:B0-----:R-:W4:Y:S01]  /*1890*/  LDL.LU R142, [R1+0xb8] ;  /* 0x0000b800018e7983 */ /* 0x001f220000300800 */
[----:B--2---:R-:W-:-:S05]  /*18a0*/  FFMA.FTZ R120, R218, R149, R120 ;  /* 0x00000095da787223 */ /* 0x004fca0000010078 */
[----:B------:R0:W-:Y:S04]  /*18b0*/  STL [R1+0x74], R120 ;  /* 0x0000747801007387 */ /* 0x0001e80000100800 */
[----:B0-----:R-:W2:Y:S01]  /*18c0*/  LDL.LU R120, [R1+0xa0] ;  /* 0x0000a00001787983 */ /* 0x001ea20000300800 */
[----:B------:R-:W-:Y:S01]  /*18d0*/  HADD2.F32 R214, -RZ, R153.H0_H0 ;  /* 0x20000099ffd67230 */ /* 0x000fe20000004100 */
[----:B------:R-:W-:Y:S02]  /*18e0*/  FMUL.FTZ R138, R46, R138 ;  /* 0x0000008a2e8a7220 */ /* 0x000fe40000410000 */
[----:B------:R-:W-:Y:S01]  /*18f0*/  FMUL.FTZ R219, R47, R149 ;  /* 0x000000952fdb7220 */ /* 0x000fe20000410000 */
[----:B------:R-:W-:Y:S01]  /*1900*/  HADD2.F32 R152, -RZ, R152.H1_H1 ;  /* 0x30000098ff987230 */ /* 0x000fe20000004100 */
[----:B------:R-:W-:-:S02]  /*1910*/  FADD.FTZ R149, -R194, R156 ;  /* 0x0000009cc2957221 */ /* 0x000fc40000010100 */
[----:B------:R-:W-:Y:S02]  /*1920*/  FADD.FTZ R245, R214, R245 ;  /* 0x000000f5d6f57221 */ /* 0x000fe40000010000 */
[-C--:B------:R-:W-:Y:S02]  /*1930*/  FFMA.FTZ R16, R213, R214.reuse, R16 ;  /* 0x000000d6d5107223 */ /* 0x080fe40000010010 */
[----:B------:R-:W-:Y:S01]  /*1940*/  FFMA.FTZ R214, R78, R214, R138 ;  /* 0x000000d64ed67223 */ /* 0x000fe2000001008a */
[----:B------:R-:W-:Y:S01]  /*1950*/  HADD2.F32 R138, -RZ, R150.H0_H0 ;  /* 0x20000096ff8a7230 */ /* 0x000fe20000004100 */
[----:B------:R-:W-:Y:S01]  /*1960*/  FMUL.FTZ R149, R3, R149 ;  /* 0x0000009503957220 */ /* 0x000fe20000410000 */
[----:B------:R-:W-:Y:S01]  /*1970*/  HADD2.F32 R153, -RZ, R153.H1_H1 ;  /* 0x30000099ff997230 */ /* 0x000fe20000004100 */
[----:B------:R-:W-:Y:S02]  /*1980*/  FADD.FTZ R242, R152, R242 ;  /* 0x000000f298f27221 */ /* 0x000fe40000010000 */
[----:B------:R-:W-:-:S02]  /*1990*/  FFMA.FTZ R13, R148, R152, R13 ;  /* 0x00000098940d7223 */ /* 0x000fc4000001000d */
[----:B------:R-:W-:Y:S02]  /*19a0*/  FFMA.FTZ R152, R77, R152, R139 ;  /* 0x000000984d987223 */ /* 0x000fe4000001008b */
[----:B------:R-:W-:Y:S02]  /*19b0*/  FADD.FTZ R157, -R194, R157 ;  /* 0x0000009dc29d7221 */ /* 0x000fe40000010100 */
[----:B------:R-:W-:Y:S02]  /*19c0*/  FMUL.FTZ R139, R40, R138 ;  /* 0x0000008a288b7220 */ /* 0x000fe40000410000 */
[----:B------:R-:W-:Y:S02]  /*19d0*/  FADD.FTZ R244, R153, R244 ;  /* 0x000000f499f47221 */ /* 0x000fe40000010000 */
[-C--:B------:R-:W-:Y:S02]  /*19e0*/  FFMA.FTZ R15, R218, R153.reuse, R15 ;  /* 0x00000099da0f7223 */ /* 0x080fe4000001000f */
[----:B------:R-:W-:-:S02]  /*19f0*/  FFMA.FTZ R219, R79, R153, R219 ;  /* 0x000000994fdb7223 */ /* 0x000fc400000100db */
[----:B---3--:R-:W-:Y:S01]  /*1a00*/  FADD.FTZ R146, R138, R146 ;  /* 0x000000928a927221 */ /* 0x008fe20000010000 */
[----:B------:R-:W-:Y:S01]  /*1a10*/  HADD2.F32 R153, -RZ, R154.H0_H0 ;  /* 0x2000009aff997230 */ /* 0x000fe20000004100 */
[----:B----4-:R-:W-:Y:S01]  /*1a20*/  FFMA.FTZ R145, R149, R138, R145 ;  /* 0x0000008a95917223 */ /* 0x010fe20000010091 */
[----:B------:R-:W-:Y:S02]  /*1a30*/  HADD2.F32 R138, -RZ, R150.H1_H1 ;  /* 0x30000096ff8a7230 */ /* 0x000fe40000004100 */
[----:B------:R-:W-:Y:S01]  /*1a40*/  HADD2.F32 R150, -RZ, R154.H1_H1 ;  /* 0x3000009aff967230 */ /* 0x000fe20000004100 */
[----:B------:R-:W-:Y:S01]  /*1a50*/  FMUL.FTZ R154, R3, R157 ;  /* 0x0000009d039a7220 */ /* 0x000fe20000410000 */
[----:B------:R0:W-:Y:S01]  /*1a60*/  STL [R1+0xb0], R146 ;  /* 0x0000b09201007387 */ /* 0x0001e20000100800 */
[----:B------:R-:W-:-:S03]  /*1a70*/  FADD.FTZ R144, R138, R144 ;  /* 0x000000908a907221 */ /* 0x000fc60000010000 */
[----:B------:R1:W-:Y:S01]  /*1a80*/  STL [R1+0x98], R145 ;  /* 0x0000989101007387 */ /* 0x0003e20000100800 */
[----:B------:R-:W-:-:S03]  /*1a90*/  IMAD.WIDE.U32 R172, R0, R187, c[0x0][0x188] ;  /* 0x0000620000ac7625 */ /* 0x000fc600078e00bb */
[----:B------:R-:W3:Y:S01]  /*1aa0*/  LDL.LU R230, [R1+0xb4] ;  /* 0x0000b40001e67983 */ /* 0x000ee20000300800 */
[----:B------:R-:W-:-:S03]  /*1ab0*/  IMAD.WIDE.U32 R164, R0, R186, c[0x0][0x210] ;  /* 0x0000840000a47625 */ /* 0x000fc600078e00ba */
[----:B------:R4:W-:Y:S01]  /*1ac0*/  STL [R1+0xac], R144 ;  /* 0x0000ac9001007387 */ /* 0x0009e20000100800 */
[----:B------:R-:W-:-:S03]  /*1ad0*/  IMAD.WIDE.U32 R168, R0, R186, c[0x0][0x208] ;  /* 0x0000820000a87625 */ /* 0x000fc600078e00ba */
[----:B------:R-:W3:Y:S01]  /*1ae0*/  LDG.E.128 R160, [R172.64] ;  /* 0x00000004aca07981 */ /* 0x000ee2000c1e1d00 */
[----:B------:R-:W-:-:S03]  /*1af0*/  FFMA.FTZ R143, R154, R138, R143 ;  /* 0x0000008a9a8f7223 */ /* 0x000fc6000001008f */
[----:B------:R-:W3:Y:S04]  /*1b00*/  LDG.E.128 R164, [R164.64] ;  /* 0x00000004a4a47981 */ /* 0x000ee8000c1e1d00 */
[----:B------:R0:W-:Y:S04]  /*1b10*/  STL [R1+0x94], R143 ;  /* 0x0000948f01007387 */ /* 0x0001e80000100800 */
[----:B------:R-:W3:Y:S01]  /*1b20*/  LDL.LU R147, [R1+0x9c] ;  /* 0x00009c0001937983 */ /* 0x000ee20000300800 */
[----:B------:R-:W-:Y:S02]  /*1b30*/  FADD.FTZ R247, R153, R247 ;  /* 0x000000f799f77221 */ /* 0x000fe40000010000 */
[-C--:B------:R-:W-:Y:S01]  /*1b40*/  FFMA.FTZ R18, R149, R153.reuse, R18 ;  /* 0x0000009995127223 */ /* 0x080fe20000010012 */
[----:B------:R-:W3:Y:S01]  /*1b50*/  LDG.E.128 R168, [R168.64] ;  /* 0x00000004a8a87981 */ /* 0x000ee2000c1e1d00 */
[----:B------:R-:W-:-:S03]  /*1b60*/  FFMA.FTZ R153, R72, R153, R139 ;  /* 0x0000009948997223 */ /* 0x000fc6000001008b */
[----:B0-----:R-:W3:Y:S01]  /*1b70*/  LDL.LU R146, [R1+0xe0] ;  /* 0x0000e00001927983 */ /* 0x001ee20000300800 */
[----:B------:R-:W-:Y:S01]  /*1b80*/  FMUL.FTZ R139, R41, R138 ;  /* 0x0000008a298b7220 */ /* 0x000fe20000410000 */
[----:B------:R-:W-:Y:S02]  /*1b90*/  HADD2.F32 R138, -RZ, R151.H0_H0 ;  /* 0x20000097ff8a7230 */ /* 0x000fe40000004100 */
[----:B-1----:R-:W3:Y:S01]  /*1ba0*/  LDL.LU R145, [R1+0xa8] ;  /* 0x0000a80001917983 */ /* 0x002ee20000300800 */
[----:B------:R-:W-:Y:S02]  /*1bb0*/  FADD.FTZ R156, -R194, R158 ;  /* 0x0000009ec29c7221 */ /* 0x000fe40000010100 */
[----:B------:R-:W-:Y:S02]  /*1bc0*/  FADD.FTZ R142, R138, R142 ;  /* 0x0000008e8a8e7221 */ /* 0x000fe40000010000 */
[----:B------:R-:W-:-:S03]  /*1bd0*/  FMUL.FTZ R156, R3, R156 ;  /* 0x0000009c039c7220 */ /* 0x000fc60000410000 */
[----:B------:R0:W-:Y:S04]  /*1be0*/  STL [R1+0xb8], R142 ;  /* 0x0000b88e01007387 */ /* 0x0001e80000100800 */
[----:B----4-:R-:W4:Y:S04]  /*1bf0*/  LDL.LU R144, [R1+0xdc] ;  /* 0x0000dc0001907983 */ /* 0x010f280000300800 */
[----:B------:R-:W4:Y:S04]  /*1c00*/  LDL.LU R143, [R1+0xa4] ;  /* 0x0000a400018f7983 */ /* 0x000f280000300800 */
[----:B0-----:R-:W4:Y:S01]  /*1c10*/  LDL.LU R142, [R1+0xe8] ;  /* 0x0000e800018e7983 */ /* 0x001f220000300800 */
[----:B--2---:R-:W-:-:S05]  /*1c20*/  FFMA.FTZ R120, R156, R138, R120 ;  /* 0x0000008a9c787223 */ /* 0x004fca0000010078 */
[----:B------:R0:W-:Y:S04]  /*1c30*/  STL [R1+0xa0], R120 ;  /* 0x0000a07801007387 */ /* 0x0001e80000100800 */
[----:B0-----:R-:W2:Y:S01]  /*1c40*/  LDL.LU R120, [R1+0xc0] ;  /* 0x0000c00001787983 */ /* 0x001ea20000300800 */
[----:B------:R-:W-:Y:S01]  /*1c50*/  FADD.FTZ R159, -R194, R159 ;  /* 0x0000009fc29f7221 */ /* 0x000fe20000010100 */
[----:B------:R-:W-:-:S03]  /*1c60*/  HADD2.F32 R151, -RZ, R151.H1_H1 ;  /* 0x30000097ff977230 */ /* 0x000fc60000004100 */
[----:B------:R-:W-:Y:S01]  /*1c70*/  FMUL.FTZ R221, R3, R159 ;  /* 0x0000009f03dd7220 */ /* 0x000fe20000410000 */
[--C-:B------:R-:W-:Y:S01]  /*1c80*/  HADD2.F32 R157, -RZ, R155.reuse.H0_H0 ;  /* 0x2000009bff9d7230 */ /* 0x100fe20000004100 */
[----:B------:R-:W-:Y:S01]  /*1c90*/  FMUL.FTZ R220, R43, R151 ;  /* 0x000000972bdc7220 */ /* 0x000fe20000410000 */
        /* <DEDUP_REMOVED lines=8> */
[----:B---3--:R-:W-:Y:S01]  /*1d20*/  FADD.FTZ R230, R151, R230 ;  /* 0x000000e697e67221 */ /* 0x008fe20000010000 */
[----:B------:R-:W-:Y:S01]  /*1d30*/  HADD2.F32 R138, -RZ, R164.H0_H0 ;  /* 0x200000a4ff8a7230 */ /* 0x000fe20000004100 */
[----:B------:R-:W-:Y:S02]  /*1d40*/  FFMA.FTZ R147, R221, R151, R147 ;  /* 0x00000097dd937223 */ /* 0x000fe40000010093 */
[----:B------:R-:W-:-:S04]  /*1d50*/  FADD.FTZ R151, -R194, R160 ;  /* 0x000000a0c2977221 */ /* 0x000fc80000010100 */
[----:B------:R-:W-:Y:S01]  /*1d60*/  FMUL.FTZ R151, R3, R151 ;  /* 0x0000009703977220 */ /* 0x000fe20000410000 */
[----:B------:R-:W-:Y:S01]  /*1d70*/  HADD2.F32 R155, -RZ, R168.H0_H0 ;  /* 0x200000a8ff9b7230 */ /* 0x000fe20000004100 */
[----:B------:R-:W-:Y:S01]  /*1d80*/  FADD.FTZ R146, R138, R146 ;  /* 0x000000928a927221 */ /* 0x000fe20000010000 */
[----:B------:R-:W-:Y:S01]  /*1d90*/  HADD2.F32 R164, -RZ, R164.H1_H1 ;  /* 0x300000a4ffa47230 */ /* 0x000fe20000004100 */
[----:B------:R-:W-:Y:S02]  /*1da0*/  FADD.FTZ R159, -R194, R161 ;  /* 0x000000a1c29f7221 */ /* 0x000fe40000010100 */
[-C--:B------:R-:W-:Y:S02]  /*1db0*/  FFMA.FTZ R145, R151, R138.reuse, R145 ;  /* 0x0000008a97917223 */ /* 0x080fe40000010091 */
[----:B------:R-:W-:Y:S01]  /*1dc0*/  FMUL.FTZ R138, R36, R138 ;  /* 0x0000008a248a7220 */ /* 0x000fe20000410000 */
        /* <DEDUP_REMOVED lines=11> */
[----:B------:R-:W-:Y:S02]  /*1e80*/  FADD.FTZ R249, R157, R249 ;  /* 0x000000f99df97221 */ /* 0x000fe40000010000 */
[-C--:B------:R-:W-:Y:S02]  /*1e90*/  FFMA.FTZ R20, R156, R157.reuse, R20 ;  /* 0x0000009d9c147223 */ /* 0x080fe40000010014 */
[----:B------:R-:W-:Y:S02]  /*1ea0*/  FFMA.FTZ R157, R74, R157, R139 ;  /* 0x0000009d4a9d7223 */ /* 0x000fe4000001008b */
[----:B------:R-:W3:Y:S01]  /*1eb0*/  LDL.LU R139, [R1] ;  /* 0x00000000018b7983 */ /* 0x000ee20000300800 */
[----:B----4-:R-:W-:-:S02]  /*1ec0*/  FADD.FTZ R144, R164, R144 ;  /* 0x00000090a4907221 */ /* 0x010fc40000010000 */
[----:B------:R-:W-:Y:S01]  /*1ed0*/  FMUL.FTZ R160, R3, R160 ;  /* 0x000000a003a07220 */ /* 0x000fe20000410000 */
[----:B------:R-:W-:Y:S01]  /*1ee0*/  STL [R1+0xb4], R230 ;  /* 0x0000b4e601007387 */ /* 0x000fe20000100800 */
[----:B------:R-:W-:Y:S02]  /*1ef0*/  FFMA.FTZ R143, R159, R164, R143 ;  /* 0x000000a49f8f7223 */ /* 0x000fe4000001008f */
[----:B------:R-:W-:Y:S01]  /*1f00*/  FADD.FTZ R142, R138, R142 ;  /* 0x0000008e8a8e7221 */ /* 0x000fe20000010000 */
[----:B------:R-:W-:Y:S04]  /*1f10*/  STL [R1+0x9c], R147 ;  /* 0x00009c9301007387 */ /* 0x000fe80000100800 */
[----:B------:R-:W-:Y:S04]  /*1f20*/  STL [R1+0xe0], R146 ;  /* 0x0000e09201007387 */ /* 0x000fe80000100800 */
[----:B------:R-:W-:Y:S04]  /*1f30*/  STL [R1+0xa8], R145 ;  /* 0x0000a89101007387 */ /* 0x000fe80000100800 */
[----:B------:R-:W-:Y:S04]  /*1f40*/  STL [R1+0xdc], R144 ;  /* 0x0000dc9001007387 */ /* 0x000fe80000100800 */
[----:B------:R-:W-:Y:S04]  /*1f50*/  STL [R1+0xa4], R143 ;  /* 0x0000a48f01007387 */ /* 0x000fe80000100800 */
[----:B------:R-:W4:Y:S04]  /*1f60*/  LDL.LU R164, [R1+0xe4] ;  /* 0x0000e40001a47983 */ /* 0x000f280000300800 */
[----:B------:R-:W-:Y:S01]  /*1f70*/  STL [R1+0xe8], R142 ;  /* 0x0000e88e01007387 */ /* 0x000fe20000100800 */
[----:B--2---:R-:W-:-:S05]  /*1f80*/  FFMA.FTZ R120, R160, R138, R120 ;  /* 0x0000008aa0787223 */ /* 0x004fca0000010078 */
[----:B------:R0:W-:Y:S04]  /*1f90*/  STL [R1+0xc0], R120 ;  /* 0x0000c07801007387 */ /* 0x0001e80000100800 */
[----:B0-----:R-:W2:Y:S01]  /*1fa0*/  LDL.LU R120, [R1+0xbc] ;  /* 0x0000bc0001787983 */ /* 0x001ea20000300800 */
[----:B------:R-:W-:Y:S01]  /*1fb0*/  ISETP.NE.U32.AND P1, PT, RZ, c[0x0][0x218], PT ;  /* 0x00008600ff007a0c */ /* 0x000fe20003f25070 */
[----:B------:R-:W-:Y:S01]  /*1fc0*/  @P0 IMAD.WIDE.U32 R174, R2, R229, c[0x0][0x198] ;  /* 0x0000660002ae0625 */ /* 0x000fe200078e00e5 */
[----:B------:R-:W-:Y:S01]  /*1fd0*/  HADD2.F32 R161, -RZ, R169.H0_H0 ;  /* 0x200000a9ffa17230 */ /* 0x000fe20000004100 */
[----:B------:R-:W2:Y:S01]  /*1fe0*/  LDL.LU R230, [R1+0x8] ;  /* 0x0000080001e67983 */ /* 0x000ea20000300800 */
[----:B------:R-:W-:Y:S01]  /*1ff0*/  ISETP.NE.AND.EX P1, PT, RZ, c[0x0][0x21c], PT, P1 ;  /* 0x00008700ff007a0c */ /* 0x000fe20003f25310 */
[----:B------:R-:W-:-:S02]  /*2000*/  FMUL.FTZ R178, R52, R178 ;  /* 0x000000b234b27220 */ /* 0x000fc40000410000 */
[----:B------:R-:W-:Y:S01]  /*2010*/  FADD.FTZ R235, R209, R235 ;  /* 0x000000ebd1eb7221 */ /* 0x000fe20000010000 */
[----:B------:R0:W5:Y:S01]  /*2020*/  @P0 LDG.E.64 R200, [R174.64] ;  /* 0x00000004aec80981 */ /* 0x000162000c1e1b00 */
[-C--:B------:R-:W-:Y:S02]  /*2030*/  FFMA.FTZ R6, R196, R209.reuse, R6 ;  /* 0x000000d1c4067223 */ /* 0x080fe40000010006 */
[----:B------:R-:W-:-:S06]  /*2040*/  FFMA.FTZ R209, R84, R209, R178 ;  /* 0x000000d154d17223 */ /* 0x000fcc00000100b2 */
[C---:B------:R-:W-:Y:S01]  /*2050*/  @P1 IMAD.WIDE.U32 R176, R4.reuse, R187, c[0x0][0x218] ;  /* 0x0000860004b01625 */ /* 0x040fe200078e00bb */
[----:B0-----:R-:W2:Y:S01]  /*2060*/  LDG.E.128 R172, [R172.64+0x10] ;  /* 0x00001004acac7981 */ /* 0x001ea2000c1e1d00 */
[C---:B------:R-:W-:Y:S02]  /*2070*/  IADD3 R195, R4.reuse, 0x60, RZ ;  /* 0x0000006004c37810 */ /* 0x040fe40007ffe0ff */
[C---:B------:R-:W-:Y:S01]  /*2080*/  @P0 IMAD.WIDE.U32 R184, R4.reuse, R229, c[0x0][0x198] ;  /* 0x0000660004b80625 */ /* 0x040fe200078e00e5 */
[----:B------:R0:W5:Y:S01]  /*2090*/  @P1 LDG.E.128 R88, [R176.64] ;  /* 0x00000004b0581981 */ /* 0x000162000c1e1d00 */
[----:B------:R-:W-:Y:S02]  /*20a0*/  IADD3 R132, R4, 0x60, RZ ;  /* 0x0000006004847810 */ /* 0x000fe40007ffe0ff */
[----:B------:R-:W-:Y:S01]  /*20b0*/  @P1 IMAD.WIDE.U32 R178, R187, R2, c[0x0][0x218] ;  /* 0x00008600bbb21625 */ /* 0x000fe200078e0002 */
[----:B------:R0:W5:Y:S01]  /*20c0*/  @P1 LDG.E.128 R92, [R176.64+0x10] ;  /* 0x00001004b05c1981 */ /* 0x000162000c1e1d00 */
[----:B------:R-:W-:-:S02]  /*20d0*/  HADD2.F32 R165, -RZ, R165.H1_H1 ;  /* 0x300000a5ffa57230 */ /* 0x000fc40000004100 */
[----:B------:R-:W-:Y:S01]  /*20e0*/  FADD.FTZ R162, -R194, R163 ;  /* 0x000000a3c2a27221 */ /* 0x000fe20000010100 */
[----:B------:R1:W5:Y:S01]  /*20f0*/  @P0 LDG.E.64 R198, [R184.64] ;  /* 0x00000004b8c60981 */ /* 0x000362000c1e1b00 */
[----:B------:R-:W-:Y:S02]  /*2100*/  FMUL.FTZ R138, R38, R138 ;  /* 0x0000008a268a7220 */ /* 0x000fe40000410000 */
[----:B------:R-:W-:Y:S01]  /*2110*/  FFMA.FTZ R188, R160, R161, R188 ;  /* 0x000000a1a0bc7223 */ /* 0x000fe200000100bc */
[----:B------:R1:W5:Y:S01]  /*2120*/  @P1 LDG.E.128 R96, [R178.64] ;  /* 0x00000004b2601981 */ /* 0x000362000c1e1d00 */
[----:B0-----:R-:W-:-:S03]  /*2130*/  @P1 IMAD.WIDE.U32 R176, R187, R0, c[0x0][0x218] ;  /* 0x00008600bbb01625 */ /* 0x001fc600078e0000 */
[----:B------:R0:W5:Y:S01]  /*2140*/  @P1 LDG.E.128 R100, [R178.64+0x10] ;  /* 0x00001004b2641981 */ /* 0x000162000c1e1d00 */
[----:B------:R-:W-:-:S03]  /*2150*/  FMUL.FTZ R162, R3, R162 ;  /* 0x000000a203a27220 */ /* 0x000fc60000410000 */
[----:B------:R0:W5:Y:S01]  /*2160*/  @P1 LDG.E.128 R104, [R176.64] ;  /* 0x00000004b0681981 */ /* 0x000162000c1e1d00 */
[----:B------:R-:W-:-:S03]  /*2170*/  @P0 IMAD.WIDE.U32 R182, R195, R229, c[0x0][0x198] ;  /* 0x00006600c3b60625 */ /* 0x000fc600078e00e5 */
[----:B------:R0:W5:Y:S01]  /*2180*/  @P1 LDG.E.128 R108, [R176.64+0x10] ;  /* 0x00001004b06c1981 */ /* 0x000162000c1e1d00 */
[----:B-1----:R-:W-:-:S04]  /*2190*/  IMAD.WIDE.U32 R184, R132, R186, c[0x0][0x208] ;  /* 0x0000820084b87625 */ /* 0x002fc800078e00ba */
[----:B------:R-:W-:-:S04]  /*21a0*/  IMAD.WIDE.U32 R142, R4, R229, c[0x0][0x190] ;  /* 0x00006400048e7625 */ /* 0x000fc800078e00e5 */
[----:B------:R-:W-:-:S04]  /*21b0*/  IMAD.WIDE.U32 R144, R195, R229, c[0x0][0x190] ;  /* 0x00006400c3907625 */ /* 0x000fc800078e00e5 */
[----:B------:R-:W-:-:S04]  /*21c0*/  IMAD.WIDE.U32 R146, R0, R229, c[0x0][0x190] ;  /* 0x0000640000927625 */ /* 0x000fc800078e00e5 */
[----:B---3--:R-:W-:Y:S02]  /*21d0*/  FADD.FTZ R139, R161, R139 ;  /* 0x0000008ba18b7221 */ /* 0x008fe40000010000 */
[----:B----4-:R-:W-:-:S03]  /*21e0*/  FADD.FTZ R164, R165, R164 ;  /* 0x000000a4a5a47221 */ /* 0x010fc60000010000 */
[----:B------:R1:W-:Y:S01]  /*21f0*/  STL [R1], R139 ;  /* 0x0000008b01007387 */ /* 0x0003e20000100800 */
[----:B------:R-:W-:Y:S02]  /*2200*/  FFMA.FTZ R161, R70, R161, R138 ;  /* 0x000000a146a17223 */ /* 0x000fe4000001008a */
[C---:B0-----:R-:W-:Y:S01]  /*2210*/  @P1 IMAD.WIDE.U32 R178, R132.reuse, R187, c[0x0][0x218] ;  /* 0x0000860084b21625 */ /* 0x041fe200078e00bb */
[----:B------:R-:W-:Y:S01]  /*2220*/  HADD2.F32 R163, -RZ, R169.H1_H1 ;  /* 0x300000a9ffa37230 */ /* 0x000fe20000004100 */
[----:B------:R0:W5:Y:S02]  /*2230*/  @P0 LDG.E.64 R204, [R182.64] ;  /* 0x00000004b6cc0981 */ /* 0x000164000c1e1b00 */
[----:B------:R-:W-:Y:S01]  /*2240*/  IMAD.WIDE.U32 R176, R132, R186, c[0x0][0x210] ;  /* 0x0000840084b07625 */ /* 0x000fe200078e00ba */
[----:B------:R-:W-:Y:S01]  /*2250*/  HADD2.F32 R168, -RZ, R166.H0_H0 ;  /* 0x200000a6ffa87230 */ /* 0x000fe20000004100 */
[----:B------:R3:W5:Y:S02]  /*2260*/  @P1 LDG.E.128 R112, [R178.64] ;  /* 0x00000004b2701981 */ /* 0x000764000c1e1d00 */
[----:B-1----:R-:W-:-:S02]  /*2270*/  IMAD.WIDE.U32 R138, R2, R229, c[0x0][0x190] ;  /* 0x00006400028a7625 */ /* 0x002fc400078e00e5 */
[----:B------:R-:W2:Y:S02]  /*2280*/  LDL.LU R229, [R1+0x108] ;  /* 0x0001080001e57983 */ /* 0x000ea40000300800 */
[----:B------:R-:W-:Y:S02]  /*2290*/  IMAD.WIDE.U32 R132, R195, R187, c[0x0][0x188] ;  /* 0x00006200c3847625 */ /* 0x000fe400078e00bb */
[----:B------:R-:W2:Y:S04]  /*22a0*/  LDL.LU R195, [R1+0xc8] ;  /* 0x0000c80001c37983 */ /* 0x000ea80000300800 */
[----:B------:R1:W-:Y:S01]  /*22b0*/  STL [R1+0xe4], R164 ;  /* 0x0000e4a401007387 */ /* 0x0003e20000100800 */
[----:B--2---:R-:W-:-:S03]  /*22c0*/  FFMA.FTZ R120, R162, R165, R120 ;  /* 0x000000a5a2787223 */ /* 0x004fc60000010078 */
[----:B------:R3:W5:Y:S04]  /*22d0*/  @P1 LDG.E.128 R116, [R178.64+0x10] ;  /* 0x00001004b2741981 */ /* 0x000768000c1e1d00 */
[----:B------:R2:W-:Y:S01]  /*22e0*/  STL [R1+0xbc], R120 ;  /* 0x0000bc7801007387 */ /* 0x0005e20000100800 */
[----:B-1----:R-:W-:Y:S01]  /*22f0*/  HADD2.F32 R164, -RZ, R170.H0_H0 ;  /* 0x200000aaffa47230 */ /* 0x002fe20000004100 */
[----:B------:R-:W-:Y:S02]  /*2300*/  FMUL.FTZ R165, R39, R165 ;  /* 0x000000a527a57220 */ /* 0x000fe40000410000 */
[----:B------:R-:W-:Y:S01]  /*2310*/  FADD.FTZ R252, R163, R252 ;  /* 0x000000fca3fc7221 */ /* 0x000fe20000010000 */
[----:B0-----:R0:W4:Y:S01]  /*2320*/  LDG.E.128 R180, [R132.64] ;  /* 0x0000000484b47981 */ /* 0x001122000c1e1d00 */
[----:B------:R-:W-:-:S02]  /*2330*/  FFMA.FTZ R23, R162, R163, R23 ;  /* 0x000000a3a2177223 */ /* 0x000fc40000010017 */
[----:B------:R-:W-:Y:S01]  /*2340*/  FMUL.FTZ R169, R32, R168 ;  /* 0x000000a820a97220 */ /* 0x000fe20000410000 */
[----:B---3--:R-:W3:Y:S04]  /*2350*/  LDG.E.128 R176, [R176.64] ;  /* 0x00000004b0b07981 */ /* 0x008ee8000c1e1d00 */
[----:B--2---:R-:W2:Y:S01]  /*2360*/  LDL.LU R120, [R1+0x4] ;  /* 0x0000040001787983 */ /* 0x004ea20000300800 */
[----:B------:R-:W-:Y:S02]  /*2370*/  FFMA.FTZ R163, R71, R163, R165 ;  /* 0x000000a347a37223 */ /* 0x000fe400000100a5 */
[----:B------:R-:W-:Y:S01]  /*2380*/  FADD.FTZ R230, R164, R230 ;  /* 0x000000e6a4e67221 */ /* 0x000fe20000010000 */
[----:B------:R-:W3:Y:S01]  /*2390*/  LDG.E.128 R184, [R184.64] ;  /* 0x00000004b8b87981 */ /* 0x000ee2000c1e1d00 */
[----:B------:R-:W-:-:S03]  /*23a0*/  FADD.FTZ R165, -R194, R172 ;  /* 0x000000acc2a57221 */ /* 0x000fc60000010100 */
[----:B------:R1:W-:Y:S01]  /*23b0*/  STL [R1+0x8], R230 ;  /* 0x000008e601007387 */ /* 0x0003e20000100800 */
[----:B------:R-:W-:-:S03]  /*23c0*/  FMUL.FTZ R165, R3, R165 ;  /* 0x000000a503a57220 */ /* 0x000fc60000410000 */
[----:B0-----:R-:W3:Y:S04]  /*23d0*/  LDG.E.128 R132, [R132.64+0x10] ;  /* 0x0000100484847981 */ /* 0x001ee8000c1e1d00 */
[----:B------:R-:W5:Y:S04]  /*23e0*/  LDG.E.64 R142, [R142.64] ;  /* 0x000000048e8e7981 */ /* 0x000f68000c1e1b00 */
[----:B-1----:R-:W3:Y:S04]  /*23f0*/  LDL.LU R230, [R1+0x104] ;  /* 0x0001040001e67983 */ /* 0x002ee80000300800 */
[----:B------:R-:W3:Y:S04]  /*2400*/  LDL.LU R172, [R1+0xc4] ;  /* 0x0000c40001ac7983 */ /* 0x000ee80000300800 */
[----:B------:R-:W5:Y:S04]  /*2410*/  LDG.E.64 R138, [R138.64] ;  /* 0x000000048a8a7981 */ /* 0x000f68000c1e1b00 */
[----:B------:R-:W5:Y:S04]  /*2420*/  LDG.E.64 R144, [R144.64] ;  /* 0x0000000490907981 */ /* 0x000f68000c1e1b00 */
[----:B------:R-:W5:Y:S01]  /*2430*/  LDG.E.64 R146, [R146.64] ;  /* 0x0000000492927981 */ /* 0x000f62000c1e1b00 */
[----:B------:R-:W-:-:S02]  /*2440*/  FADD.FTZ R229, R168, R229 ;  /* 0x000000e5a8e57221 */ /* 0x000fc40000010000 */
[----:B------:R-:W-:Y:S01]  /*2450*/  FFMA.FTZ R195, R165, R168, R195 ;  /* 0x000000a8a5c37223 */ /* 0x000fe200000100c3 */
[----:B------:R-:W-:Y:S02]  /*2460*/  HADD2.F32 R168, -RZ, R170.H1_H1 ;  /* 0x300000aaffa87230 */ /* 0x000fe40000004100 */
[----:B------:R0:W-:Y:S04]  /*2470*/  STL [R1+0x108], R229 ;  /* 0x000108e501007387 */ /* 0x0001e80000100800 */
[----:B0-----:R-:W4:Y:S04]  /*2480*/  LDL.LU R229, [R1+0x30] ;  /* 0x0000300001e57983 */ /* 0x001f280000300800 */
[----:B------:R0:W-:Y:S04]  /*2490*/  STL [R1+0xc8], R195 ;  /* 0x0000c8c301007387 */ /* 0x0001e80000100800 */
[----:B0-----:R-:W4:Y:S01]  /*24a0*/  LDL.LU R195, [R1+0x110] ;  /* 0x0001100001c37983 */ /* 0x001f220000300800 */
[----:B--2---:R-:W-:-:S05]  /*24b0*/  FADD.FTZ R120, R168, R120 ;  /* 0x00000078a8787221 */ /* 0x004fca0000010000 */
[----:B------:R0:W-:Y:S04]  /*24c0*/  STL [R1+0x4], R120 ;  /* 0x0000047801007387 */ /* 0x0001e80000100800 */
[----:B0-----:R-:W2:Y:S01]  /*24d0*/  LDL.LU R120, [R1+0xd0] ;  /* 0x0000d00001787983 */ /* 0x001ea20000300800 */
[-C--:B------:R-:W-:Y:S02]  /*24e0*/  FFMA.FTZ R190, R165, R164.reuse, R190 ;  /* 0x000000a4a5be7223 */ /* 0x080fe400000100be */
[----:B------:R-:W-:Y:S01]  /*24f0*/  FFMA.FTZ R164, R64, R164, R169 ;  /* 0x000000a440a47223 */ /* 0x000fe200000100a9 */
[----:B------:R-:W-:Y:S01]  /*2500*/  HADD2.F32 R169, -RZ, R166.H1_H1 ;  /* 0x300000a6ffa97230 */ /* 0x000fe20000004100 */
[----:B------:R-:W-:-:S04]  /*2510*/  FADD.FTZ R166, -R194, R173 ;  /* 0x000000adc2a67221 */ /* 0x000fc80000010100 */
[----:B------:R-:W-:-:S04]  /*2520*/  FMUL.FTZ R166, R3, R166 ;  /* 0x000000a603a67220 */ /* 0x000fc80000410000 */
[CC--:B---3--:R-:W-:Y:S02]  /*2530*/  FFMA.FTZ R172, R166.reuse, R169.reuse, R172 ;  /* 0x000000a9a6ac7223 */ /* 0x0c8fe400000100ac */
[----:B------:R-:W-:Y:S02]  /*2540*/  FMUL.FTZ R170, R33, R169 ;  /* 0x000000a921aa7220 */ /* 0x000fe40000410000 */
[----:B------:R-:W-:Y:S01]  /*2550*/  FADD.FTZ R230, R169, R230 ;  /* 0x000000e6a9e67221 */ /* 0x000fe20000010000 */
[----:B------:R0:W-:Y:S01]  /*2560*/  STL [R1+0xc4], R172 ;  /* 0x0000c4ac01007387 */ /* 0x0001e20000100800 */
[----:B------:R-:W-:Y:S01]  /*2570*/  HADD2.F32 R169, -RZ, R171.H0_H0 ;  /* 0x200000abffa97230 */ /* 0x000fe20000004100 */
[-C--:B------:R-:W-:Y:S02]  /*2580*/  FFMA.FTZ R189, R166, R168.reuse, R189 ;  /* 0x000000a8a6bd7223 */ /* 0x080fe400000100bd */
[----:B------:R-:W-:Y:S01]  /*2590*/  FFMA.FTZ R168, R65, R168, R170 ;  /* 0x000000a841a87223 */ /* 0x000fe200000100aa */
[----:B------:R-:W-:Y:S01]  /*25a0*/  HADD2.F32 R170, -RZ, R167.H0_H0 ;  /* 0x200000a7ffaa7230 */ /* 0x000fe20000004100 */
[----:B0-----:R-:W-:-:S04]  /*25b0*/  FADD.FTZ R172, -R194, R174 ;  /* 0x000000aec2ac7221 */ /* 0x001fc80000010100 */
[----:B------:R-:W-:Y:S01]  /*25c0*/  FMUL.FTZ R172, R3, R172 ;  /* 0x000000ac03ac7220 */ /* 0x000fe20000410000 */
[----:B------:R0:W-:Y:S01]  /*25d0*/  STL [R1+0x104], R230 ;  /* 0x000104e601007387 */ /* 0x0001e20000100800 */
[----:B------:R-:W-:Y:S02]  /*25e0*/  FMUL.FTZ R173, R34, R170 ;  /* 0x000000aa22ad7220 */ /* 0x000fe40000410000 */
[----:B------:R-:W-:Y:S01]  /*25f0*/  FFMA.FTZ R192, R172, R169, R192 ;  /* 0x000000a9acc07223 */ /* 0x000fe200000100c0 */
[----:B0-----:R-:W3:Y:S01]  /*2600*/  LDL.LU R230, [R1+0x10c] ;  /* 0x00010c0001e67983 */ /* 0x001ee20000300800 */
[----:B----4-:R-:W-:-:S05]  /*2610*/  FADD.FTZ R229, R169, R229 ;  /* 0x000000e5a9e57221 */ /* 0x010fca0000010000 */
[----:B------:R0:W-:Y:S01]  /*2620*/  STL [R1+0x30], R229 ;  /* 0x000030e501007387 */ /* 0x0001e20000100800 */
[----:B------:R-:W-:Y:S02]  /*2630*/  FFMA.FTZ R169, R66, R169, R173 ;  /* 0x000000a942a97223 */ /* 0x000fe400000100ad */
[----:B------:R-:W-:Y:S01]  /*2640*/  FADD.FTZ R195, R170, R195 ;  /* 0x000000c3aac37221 */ /* 0x000fe20000010000 */
[----:B0-----:R-:W4:Y:S04]  /*2650*/  LDL.LU R229, [R1+0xcc] ;  /* 0x0000cc0001e57983 */ /* 0x001f280000300800 */
[----:B------:R-:W4:Y:S01]  /*2660*/  LDL.LU R174, [R1+0x118] ;  /* 0x0001180001ae7983 */ /* 0x000f220000300800 */
[----:B------:R-:W-:Y:S02]  /*2670*/  FADD.FTZ R173, -R194, R175 ;  /* 0x000000afc2ad7221 */ /* 0x000fe40000010100 */
[----:B--2---:R-:W-:-:S05]  /*2680*/  FFMA.FTZ R120, R172, R170, R120 ;  /* 0x000000aaac787223 */ /* 0x004fca0000010078 */
[----:B------:R0:W-:Y:S04]  /*2690*/  STL [R1+0xd0], R120 ;  /* 0x0000d07801007387 */ /* 0x0001e80000100800 */
[----:B------:R1:W-:Y:S04]  /*26a0*/  STL [R1+0x110], R195 ;  /* 0x000110c301007387 */ /* 0x0003e80000100800 */
[----:B0-----:R-:W2:Y:S04]  /*26b0*/  LDL.LU R120, [R1+0xd8] ;  /* 0x0000d80001787983 */ /* 0x001ea80000300800 */
[----:B-1----:R-:W2:Y:S04]  /*26c0*/  LDL.LU R195, [R1+0x38] ;  /* 0x0000380001c37983 */ /* 0x002ea80000300800 */
[----:B------:R-:W2:Y:S01]  /*26d0*/  LDL.LU R175, [R1+0x2c] ;  /* 0x00002c0001af7983 */ /* 0x000ea20000300800 */
[----:B------:R-:W-:-:S02]  /*26e0*/  HADD2.F32 R170, -RZ, R167.H1_H1 ;  /* 0x300000a7ffaa7230 */ /* 0x000fc40000004100 */
[----:B------:R-:W-:Y:S01]  /*26f0*/  HADD2.F32 R167, -RZ, R171.H1_H1 ;  /* 0x300000abffa77230 */ /* 0x000fe20000004100 */
[----:B------:R-:W-:Y:S02]  /*2700*/  FMUL.FTZ R173, R3, R173 ;  /* 0x000000ad03ad7220 */ /* 0x000fe40000410000 */
[-C--:B------:R-:W-:Y:S02]  /*2710*/  FMUL.FTZ R171, R35, R170.reuse ;  /* 0x000000aa23ab7220 */ /* 0x080fe40000410000 */
[----:B---3--:R-:W-:Y:S02]  /*2720*/  FADD.FTZ R230, R170, R230 ;  /* 0x000000e6aae67221 */ /* 0x008fe40000010000 */
[----:B----4-:R-:W-:Y:S01]  /*2730*/  FFMA.FTZ R229, R173, R170, R229 ;  /* 0x000000aaade57223 */ /* 0x010fe200000100e5 */
[----:B------:R-:W-:-:S05]  /*2740*/  HADD2.F32 R170, -RZ, R176.H0_H0 ;  /* 0x200000b0ffaa7230 */ /* 0x000fca0000004100 */
[----:B------:R-:W-:Y:S02]  /*2750*/  FADD.FTZ R174, R170, R174 ;  /* 0x000000aeaaae7221 */ /* 0x000fe40000010000 */
[----:B--2---:R-:W-:-:S05]  /*2760*/  FADD.FTZ R175, R167, R175 ;  /* 0x000000afa7af7221 */ /* 0x004fca0000010000 */
[----:B------:R0:W-:Y:S04]  /*2770*/  STL [R1+0x2c], R175 ;  /* 0x00002caf01007387 */ /* 0x0001e80000100800 */
[----:B------:R-:W-:Y:S01]  /*2780*/  STL [R1+0x10c], R230 ;  /* 0x00010ce601007387 */ /* 0x000fe20000100800 */
[----:B0-----:R-:W-:-:S03]  /*2790*/  FADD.FTZ R175, -R194, R180 ;  /* 0x000000b4c2af7221 */ /* 0x001fc60000010100 */
[----:B------:R-:W-:Y:S01]  /*27a0*/  STL [R1+0xcc], R229 ;  /* 0x0000cce501007387 */ /* 0x000fe20000100800 */
[----:B------:R-:W-:-:S03]  /*27b0*/  FMUL.FTZ R175, R3, R175 ;  /* 0x000000af03af7220 */ /* 0x000fc60000410000 */
[----:B------:R0:W-:Y:S01]  /*27c0*/  STL [R1+0x118], R174 ;  /* 0x000118ae01007387 */ /* 0x0001e20000100800 */
[----:B------:R-:W-:Y:S01]  /*27d0*/  FFMA.FTZ R120, R175, R170, R120 ;  /* 0x000000aaaf787223 */ /* 0x000fe20000010078 */
[----:B0-----:R-:W-:-:S04]  /*27e0*/  HADD2.F32 R174, -RZ, R184.H0_H0 ;  /* 0x200000b8ffae7230 */ /* 0x001fc80000004100 */
[----:B------:R0:W-:Y:S01]  /*27f0*/  STL [R1+0xd8], R120 ;  /* 0x0000d87801007387 */ /* 0x0001e20000100800 */
[----:B------:R-:W-:Y:S02]  /*2800*/  FMUL.FTZ R170, R28, R170 ;  /* 0x000000aa1caa7220 */ /* 0x000fe40000410000 */
[----:B------:R-:W-:Y:S02]  /*2810*/  FADD.FTZ R195, R174, R195 ;  /* 0x000000c3aec37221 */ /* 0x000fe40000010000 */
[-C--:B------:R-:W-:Y:S01]  /*2820*/  FFMA.FTZ R225, R175, R174.reuse, R225 ;  /* 0x000000aeafe17223 */ /* 0x080fe200000100e1 */
[----:B0-----:R-:W2:Y:S01]  /*2830*/  LDL.LU R120, [R1+0xd4] ;  /* 0x0000d40001787983 */ /* 0x001ea20000300800 */
[----:B------:R-:W-:-:S03]  /*2840*/  FFMA.FTZ R174, R60, R174, R170 ;  /* 0x000000ae3cae7223 */ /* 0x000fc600000100aa */
[----:B------:R-:W3:Y:S01]  /*2850*/  LDL.LU R230, [R1+0x120] ;  /* 0x0001200001e67983 */ /* 0x000ee20000300800 */
[----:B------:R-:W-:Y:S01]  /*2860*/  FADD.FTZ R180, -R194, R181 ;  /* 0x000000b5c2b47221 */ /* 0x000fe20000010100 */
[----:B------:R-:W-:Y:S02]  /*2870*/  HADD2.F32 R170, -RZ, R176.H1_H1 ;  /* 0x300000b0ffaa7230 */ /* 0x000fe40000004100 */
[----:B------:R-:W4:Y:S01]  /*2880*/  LDL.LU R229, [R1+0xf0] ;  /* 0x0000f00001e57983 */ /* 0x000f220000300800 */
[----:B------:R-:W-:-:S03]  /*2890*/  HADD2.F32 R176, -RZ, R184.H1_H1 ;  /* 0x300000b8ffb07230 */ /* 0x000fc60000004100 */
[----:B------:R0:W-:Y:S04]  /*28a0*/  STL [R1+0x38], R195 ;  /* 0x000038c301007387 */ /* 0x0001e80000100800 */
[----:B0-----:R-:W3:Y:S04]  /*28b0*/  LDL.LU R195, [R1+0x60] ;  /* 0x0000600001c37983 */ /* 0x001ee80000300800 */
[----:B------:R-:W3:Y:S04]  /*28c0*/  LDL.LU R181, [R1+0x114] ;  /* 0x0001140001b57983 */ /* 0x000ee80000300800 */
[----:B------:R-:W4:Y:S01]  /*28d0*/  LDL.LU R184, [R1+0x34] ;  /* 0x0000340001b87983 */ /* 0x000f220000300800 */
[----:B------:R-:W-:-:S02]  /*28e0*/  FFMA.FTZ R191, R173, R167, R191 ;  /* 0x000000a7adbf7223 */ /* 0x000fc400000100bf */
[----:B------:R-:W-:Y:S02]  /*28f0*/  FFMA.FTZ R167, R67, R167, R171 ;  /* 0x000000a743a77223 */ /* 0x000fe400000100ab */
[----:B------:R-:W-:Y:S02]  /*2900*/  FMUL.FTZ R180, R3, R180 ;  /* 0x000000b403b47220 */ /* 0x000fe40000410000 */
[----:B------:R-:W-:Y:S02]  /*2910*/  FMUL.FTZ R171, R29, R170 ;  /* 0x000000aa1dab7220 */ /* 0x000fe40000410000 */
[C---:B------:R-:W-:Y:S02]  /*2920*/  FFMA.FTZ R224, R180.reuse, R176, R224 ;  /* 0x000000b0b4e07223 */ /* 0x040fe400000100e0 */
[----:B--2---:R-:W-:Y:S02]  /*2930*/  FFMA.FTZ R120, R180, R170, R120 ;  /* 0x000000aab4787223 */ /* 0x004fe40000010078 */
[----:B---3--:R-:W-:-:S02]  /*2940*/  FADD.FTZ R181, R170, R181 ;  /* 0x000000b5aab57221 */ /* 0x008fc40000010000 */
[----:B----4-:R-:W-:Y:S02]  /*2950*/  FADD.FTZ R184, R176, R184 ;  /* 0x000000b8b0b87221 */ /* 0x010fe40000010000 */
[----:B------:R-:W-:-:S03]  /*2960*/  FFMA.FTZ R176, R61, R176, R171 ;  /* 0x000000b03db07223 */ /* 0x000fc600000100ab */
[----:B------:R0:W-:Y:S01]  /*2970*/  STL [R1+0x34], R184 ;  /* 0x000034b801007387 */ /* 0x0001e20000100800 */
[----:B------:R-:W-:-:S03]  /*2980*/  HADD2.F32 R170, -RZ, R177.H0_H0 ;  /* 0x200000b1ffaa7230 */ /* 0x000fc60000004100 */
[----:B0-----:R-:W2:Y:S04]  /*2990*/  LDL.LU R184, [R1+0x11c] ;  /* 0x00011c0001b87983 */ /* 0x001ea80000300800 */
[----:B------:R-:W3:Y:S04]  /*29a0*/  LDL.LU R171, [R1+0xec] ;  /* 0x0000ec0001ab7983 */ /* 0x000ee80000300800 */
[----:B------:R0:W-:Y:S04]  /*29b0*/  STL [R1+0x114], R181 ;  /* 0x000114b501007387 */ /* 0x0001e80000100800 */
[----:B------:R1:W-:Y:S01]  /*29c0*/  STL [R1+0xd4], R120 ;  /* 0x0000d47801007387 */ /* 0x0003e20000100800 */
[----:B0-----:R-:W-:Y:S01]  /*29d0*/  FADD.FTZ R181, -R194, R182 ;  /* 0x000000b6c2b57221 */ /* 0x001fe20000010100 */
[----:B------:R-:W-:-:S02]  /*29e0*/  HADD2.F32 R182, -RZ, R185.H0_H0 ;  /* 0x200000b9ffb67230 */ /* 0x000fc40000004100 */
[----:B-1----:R-:W4:Y:S01]  /*29f0*/  LDL.LU R120, [R1+0x5c] ;  /* 0x00005c0001787983 */ /* 0x002f220000300800 */
[----:B------:R-:W-:Y:S02]  /*2a00*/  FMUL.FTZ R181, R3, R181 ;  /* 0x000000b503b57220 */ /* 0x000fe40000410000 */
[----:B------:R-:W-:Y:S02]  /*2a10*/  FADD.FTZ R230, R170, R230 ;  /* 0x000000e6aae67221 */ /* 0x000fe40000010000 */
[-C--:B------:R-:W-:Y:S02]  /*2a20*/  FFMA.FTZ R229, R181, R170.reuse, R229 ;  /* 0x000000aab5e57223 */ /* 0x080fe400000100e5 */
[----:B------:R-:W-:Y:S01]  /*2a30*/  FADD.FTZ R195, R182, R195 ;  /* 0x000000c3b6c37221 */ /* 0x000fe20000010000 */
[----:B------:R0:W-:Y:S04]  /*2a40*/  STL [R1+0x120], R230 ;  /* 0x000120e601007387 */ /* 0x0001e80000100800 */
[----:B------:R-:W-:Y:S04]  /*2a50*/  STL [R1+0xf0], R229 ;  /* 0x0000f0e501007387 */ /* 0x000fe80000100800 */
[----:B------:R1:W-:Y:S04]  /*2a60*/  STL [R1+0x60], R195 ;  /* 0x000060c301007387 */ /* 0x0003e80000100800 */
[----:B0-----:R-:W4:Y:S01]  /*2a70*/  LDL.LU R230, [R1+0x68] ;  /* 0x0000680001e67983 */ /* 0x001f220000300800 */
[----:B------:R-:W-:-:S02]  /*2a80*/  FMUL.FTZ R170, R30, R170 ;  /* 0x000000aa1eaa7220 */ /* 0x000fc40000410000 */
[-C--:B------:R-:W-:Y:S02]  /*2a90*/  FFMA.FTZ R227, R181, R182.reuse, R227 ;  /* 0x000000b6b5e37223 */ /* 0x080fe400000100e3 */
[----:B------:R-:W-:Y:S02]  /*2aa0*/  FADD.FTZ R183, -R194, R183 ;  /* 0x000000b7c2b77221 */ /* 0x000fe40000010100 */
[----:B------:R-:W-:Y:S01]  /*2ab0*/  FFMA.FTZ R182, R62, R182, R170 ;  /* 0x000000b63eb67223 */ /* 0x000fe200000100aa */
[----:B------:R-:W-:Y:S01]  /*2ac0*/  HADD2.F32 R170, -RZ, R177.H1_H1 ;  /* 0x300000b1ffaa7230 */ /* 0x000fe20000004100 */
[----:B------:R-:W-:Y:S01]  /*2ad0*/  FMUL.FTZ R177, R3, R183 ;  /* 0x000000b703b17220 */ /* 0x000fe20000410000 */
[----:B------:R-:W-:Y:S01]  /*2ae0*/  HADD2.F32 R183, -RZ, R185.H1_H1 ;  /* 0x300000b9ffb77230 */ /* 0x000fe20000004100 */
[----:B------:R-:W-:-:S04]  /*2af0*/  FADD.FTZ R132, -R194, R132 ;  /* 0x00000084c2847221 */ /* 0x000fc80000010100 */
[----:B------:R-:W-:Y:S02]  /*2b00*/  FFMA.FTZ R226, R177, R183, R226 ;  /* 0x000000b7b1e27223 */ /* 0x000fe400000100e2 */
[----:B------:R-:W-:Y:S02]  /*2b10*/  FMUL.FTZ R185, R3, R132 ;  /* 0x0000008403b97220 */ /* 0x000fe40000410000 */
[----:B--2---:R-:W-:Y:S02]  /*2b20*/  FADD.FTZ R184, R170, R184 ;  /* 0x000000b8aab87221 */ /* 0x004fe40000010000 */
[-C--:B---3--:R-:W-:Y:S02]  /*2b30*/  FFMA.FTZ R171, R177, R170.reuse, R171 ;  /* 0x000000aab1ab7223 */ /* 0x088fe400000100ab */
[----:B------:R-:W-:Y:S01]  /*2b40*/  FMUL.FTZ R170, R31, R170 ;  /* 0x000000aa1faa7220 */ /* 0x000fe20000410000 */
[----:B------:R0:W-:Y:S04]  /*2b50*/  STL [R1+0x11c], R184 ;  /* 0x00011cb801007387 */ /* 0x0001e80000100800 */
[----:B------:R-:W-:Y:S04]  /*2b60*/  STL [R1+0xec], R171 ;  /* 0x0000ecab01007387 */ /* 0x000fe80000100800 */
[----:B-1----:R-:W2:Y:S01]  /*2b70*/  LDL.LU R195, [R1+0x128] ;  /* 0x0001280001c37983 */ /* 0x002ea20000300800 */
[----:B----4-:R-:W-:-:S02]  /*2b80*/  FADD.FTZ R120, R183, R120 ;  /* 0x00000078b7787221 */ /* 0x010fc40000010000 */
[----:B------:R-:W-:Y:S01]  /*2b90*/  FFMA.FTZ R183, R63, R183, R170 ;  /* 0x000000b73fb77223 */ /* 0x000fe200000100aa */
[----:B------:R-:W-:Y:S02]  /*2ba0*/  HADD2.F32 R170, -RZ, R178.H0_H0 ;  /* 0x200000b2ffaa7230 */ /* 0x000fe40000004100 */
[----:B------:R1:W-:Y:S01]  /*2bb0*/  STL [R1+0x5c], R120 ;  /* 0x00005c7801007387 */ /* 0x0003e20000100800 */
[----:B0-----:R-:W-:Y:S02]  /*2bc0*/  HADD2.F32 R184, -RZ, R186.H0_H0 ;  /* 0x200000baffb87230 */ /* 0x001fe40000004100 */
[----:B------:R-:W-:Y:S01]  /*2bd0*/  FMUL.FTZ R132, R24, R170 ;  /* 0x000000aa18847220 */ /* 0x000fe20000410000 */
[----:B-1----:R-:W3:Y:S02]  /*2be0*/  LDL.LU R120, [R1+0xf8] ;  /* 0x0000f80001787983 */ /* 0x002ee40000300800 */
[----:B------:R-:W-:Y:S02]  /*2bf0*/  FFMA.FTZ R231, R185, R184, R231 ;  /* 0x000000b8b9e77223 */ /* 0x000fe400000100e7 */
[----:B------:R-:W4:Y:S01]  /*2c00*/  LDL.LU R229, [R1+0x124] ;  /* 0x0001240001e57983 */ /* 0x000f220000300800 */
[----:B------:R-:W-:-:S02]  /*2c10*/  FADD.FTZ R230, R184, R230 ;  /* 0x000000e6b8e67221 */ /* 0x000fc40000010000 */
[----:B------:R-:W-:Y:S01]  /*2c20*/  FFMA.FTZ R184, R56, R184, R132 ;  /* 0x000000b838b87223 */ /* 0x000fe20000010084 */
[----:B------:R-:W4:Y:S04]  /*2c30*/  LDL.LU R171, [R1+0xf4] ;  /* 0x0000f40001ab7983 */ /* 0x000f280000300800 */
[----:B------:R-:W4:Y:S01]  /*2c40*/  LDL.LU R132, [R1+0x64] ;  /* 0x0000640001847983 */ /* 0x000f220000300800 */
[C---:B------:R-:W-:Y:S01]  /*2c50*/  FADD.FTZ R133, -R194.reuse, R133 ;  /* 0x00000085c2857221 */ /* 0x040fe20000010100 */
[----:B------:R-:W-:Y:S02]  /*2c60*/  HADD2.F32 R186, -RZ, R186.H1_H1 ;  /* 0x300000baffba7230 */ /* 0x000fe40000004100 */
[----:B------:R-:W-:Y:S01]  /*2c70*/  STL [R1+0x68], R230 ;  /* 0x000068e601007387 */ /* 0x000fe20000100800 */
[----:B------:R-:W-:Y:S01]  /*2c80*/  HADD2.F32 R178, -RZ, R178.H1_H1 ;  /* 0x300000b2ffb27230 */ /* 0x000fe20000004100 */
[----:B------:R-:W-:-:S02]  /*2c90*/  FADD.FTZ R134, -R194, R134 ;  /* 0x00000086c2867221 */ /* 0x000fc40000010100 */
[----:B------:R-:W-:Y:S02]  /*2ca0*/  FADD.FTZ R135, -R194, R135 ;  /* 0x00000087c2877221 */ /* 0x000fe40000010100 */
[----:B------:R-:W-:-:S04]  /*2cb0*/  FMUL.FTZ R194, R25, R178 ;  /* 0x000000b219c27220 */ /* 0x000fc80000410000 */
[----:B------:R-:W-:Y:S02]  /*2cc0*/  FFMA.FTZ R194, R57, R186, R194 ;  /* 0x000000ba39c27223 */ /* 0x000fe400000100c2 */
[----:B--2---:R-:W-:Y:S02]  /*2cd0*/  FADD.FTZ R195, R170, R195 ;  /* 0x000000c3aac37221 */ /* 0x004fe40000010000 */
[----:B---3--:R-:W-:-:S05]  /*2ce0*/  FFMA.FTZ R120, R185, R170, R120 ;  /* 0x000000aab9787223 */ /* 0x008fca0000010078 */
[----:B------:R0:W-:Y:S01]  /*2cf0*/  STL [R1+0xf8], R120 ;  /* 0x0000f87801007387 */ /* 0x0001e20000100800 */
[----:B----4-:R-:W-:Y:S02]  /*2d00*/  FADD.FTZ R229, R178, R229 ;  /* 0x000000e5b2e57221 */ /* 0x010fe40000010000 */
[----:B------:R-:W-:Y:S01]  /*2d10*/  FADD.FTZ R132, R186, R132 ;  /* 0x00000084ba847221 */ /* 0x000fe20000010000 */
[----:B0-----:R-:W2:Y:S04]  /*2d20*/  LDL.LU R120, [R1+0x90] ;  /* 0x0000900001787983 */ /* 0x001ea80000300800 */
[----:B------:R0:W-:Y:S04]  /*2d30*/  STL [R1+0x128], R195 ;  /* 0x000128c301007387 */ /* 0x0001e80000100800 */
[----:B------:R-:W3:Y:S01]  /*2d40*/  LDL.LU R230, [R1+0x100] ;  /* 0x0001000001e67983 */ /* 0x000ee20000300800 */
[----:B0-----:R-:W-:-:S03]  /*2d50*/  FMUL.FTZ R195, R3, R133 ;  /* 0x0000008503c37220 */ /* 0x001fc60000410000 */
[----:B------:R-:W-:Y:S01]  /*2d60*/  STL [R1+0x64], R132 ;  /* 0x0000648401007387 */ /* 0x000fe20000100800 */
[----:B------:R-:W-:-:S03]  /*2d70*/  FFMA.FTZ R171, R195, R178, R171 ;  /* 0x000000b2c3ab7223 */ /* 0x000fc600000100ab */
[----:B------:R0:W-:Y:S01]  /*2d80*/  STL [R1+0x124], R229 ;  /* 0x000124e501007387 */ /* 0x0001e20000100800 */
[----:B------:R-:W-:Y:S02]  /*2d90*/  FFMA.FTZ R228, R195, R186, R228 ;  /* 0x000000bac3e47223 */ /* 0x000fe400000100e4 */
[----:B------:R-:W-:Y:S01]  /*2da0*/  FMUL.FTZ R186, R3, R134 ;  /* 0x0000008603ba7220 */ /* 0x000fe20000410000 */
[----:B0-----:R-:W4:Y:S04]  /*2db0*/  LDL.LU R229, [R1+0x8c] ;  /* 0x00008c0001e57983 */ /* 0x001f280000300800 */
[----:B------:R0:W-:Y:S04]  /*2dc0*/  STL [R1+0xf4], R171 ;  /* 0x0000f4ab01007387 */ /* 0x0001e80000100800 */
[----:B0-----:R-:W4:Y:S04]  /*2dd0*/  LDL.LU R171, [R1+0x12c] ;  /* 0x00012c0001ab7983 */ /* 0x001f280000300800 */
[----:B------:R-:W4:Y:S04]  /*2de0*/  LDL.LU R170, [R1+0xfc] ;  /* 0x0000fc0001aa7983 */ /* 0x000f280000300800 */
[----:B------:R-:W4:Y:S01]  /*2df0*/  LDL.LU R134, [R1+0x130] ;  /* 0x0001300001867983 */ /* 0x000f220000300800 */
[----:B------:R-:W-:-:S02]  /*2e00*/  HADD2.F32 R132, -RZ, R179.H0_H0 ;  /* 0x200000b3ff847230 */ /* 0x000fc40000004100 */
[--C-:B------:R-:W-:Y:S02]  /*2e10*/  HADD2.F32 R178, -RZ, R187.reuse.H0_H0 ;  /* 0x200000bbffb27230 */ /* 0x100fe40000004100 */
[----:B------:R-:W-:Y:S01]  /*2e20*/  HADD2.F32 R187, -RZ, R187.H1_H1 ;  /* 0x300000bbffbb7230 */ /* 0x000fe20000004100 */
[----:B------:R-:W-:Y:S02]  /*2e30*/  FMUL.FTZ R133, R26, R132 ;  /* 0x000000841a857220 */ /* 0x000fe40000410000 */
[----:B------:R-:W-:Y:S02]  /*2e40*/  FFMA.FTZ R233, R186, R178, R233 ;  /* 0x000000b2bae97223 */ /* 0x000fe400000100e9 */
[----:B--2---:R-:W-:Y:S02]  /*2e50*/  FADD.FTZ R120, R178, R120 ;  /* 0x00000078b2787221 */ /* 0x004fe40000010000 */
[----:B---3--:R-:W-:-:S03]  /*2e60*/  FFMA.FTZ R230, R186, R132, R230 ;  /* 0x00000084bae67223 */ /* 0x008fc600000100e6 */
[----:B------:R0:W-:Y:S04]  /*2e70*/  STL [R1+0x90], R120 ;  /* 0x0000907801007387 */ /* 0x0001e80000100800 */
[----:B0-----:R0:W5:Y:S01]  /*2e80*/  LDL.LU R120, [R1+0x134] ;  /* 0x0001340001787983 */ /* 0x0011620000300800 */
[----:B----4-:R-:W-:Y:S02]  /*2e90*/  FADD.FTZ R229, R187, R229 ;  /* 0x000000e5bbe57221 */ /* 0x010fe40000010000 */
[----:B------:R-:W-:Y:S01]  /*2ea0*/  FADD.FTZ R134, R132, R134 ;  /* 0x0000008684867221 */ /* 0x000fe20000010000 */
[----:B------:R-:W-:Y:S01]  /*2eb0*/  HADD2.F32 R132, -RZ, R179.H1_H1 ;  /* 0x300000b3ff847230 */ /* 0x000fe20000004100 */
[----:B------:R-:W-:-:S04]  /*2ec0*/  FMUL.FTZ R179, R3, R135 ;  /* 0x0000008703b37220 */ /* 0x000fc80000410000 */
[----:B------:R-:W-:Y:S01]  /*2ed0*/  FFMA.FTZ R170, R179, R132, R170 ;  /* 0x00000084b3aa7223 */ /* 0x000fe200000100aa */
[----:B------:R-:W-:Y:S01]  /*2ee0*/  STL [R1+0x130], R134 ;  /* 0x0001308601007387 */ /* 0x000fe20000100800 */
[----:B------:R-:W-:-:S03]  /*2ef0*/  FFMA.FTZ R135, R196, R209, RZ ;  /* 0x000000d1c4877223 */ /* 0x000fc600000100ff */
[----:B------:R-:W-:Y:S04]  /*2f00*/  STL [R1+0x100], R230 ;  /* 0x000100e601007387 */ /* 0x000fe80000100800 */
[----:B------:R-:W-:Y:S04]  /*2f10*/  STL [R1+0x8c], R229 ;  /* 0x00008ce501007387 */ /* 0x000fe80000100800 */
[----:B------:R1:W-:Y:S01]  /*2f20*/  STL [R1+0xfc], R170 ;  /* 0x0000fcaa01007387 */ /* 0x0003e20000100800 */
[----:B------:R-:W-:Y:S02]  /*2f30*/  FFMA.FTZ R135, R208, R207, R135 ;  /* 0x000000cfd0877223 */ /* 0x000fe40000010087 */
[----:B-1----:R-:W-:-:S04]  /*2f40*/  FADD.FTZ R170, RZ, R209 ;  /* 0x000000d1ffaa7221 */ /* 0x002fc80000010000 */
        /* <DEDUP_REMOVED lines=48> */
[----:B------:R-:W-:Y:S02]  /*3250*/  FADD.FTZ R170, R170, R176 ;  /* 0x000000b0aaaa7221 */ /* 0x000fe40000010000 */
[----:B------:R-:W-:Y:S01]  /*3260*/  FFMA.FTZ R135, R180, R176, R135 ;  /* 0x000000b0b4877223 */ /* 0x000fe20000010087 */
[----:B------:R0:W-:Y:S01]  /*3270*/  STL [R1+0x12c], R171 ;  /* 0x00012cab01007387 */ /* 0x0001e20000100800 */
[----:B------:R-:W-:Y:S02]  /*3280*/  FADD.FTZ R170, R170, R182 ;  /* 0x000000b6aaaa7221 */ /* 0x000fe40000010000 */
[----:B------:R-:W-:Y:S02]  /*3290*/  FFMA.FTZ R135, R181, R182, R135 ;  /* 0x000000b6b5877223 */ /* 0x000fe40000010087 */
[----:B------:R-:W-:Y:S02]  /*32a0*/  FADD.FTZ R170, R170, R183 ;  /* 0x000000b7aaaa7221 */ /* 0x000fe40000010000 */
[----:B------:R-:W-:-:S02]  /*32b0*/  FFMA.FTZ R135, R177, R183, R135 ;  /* 0x000000b7b1877223 */ /* 0x000fc40000010087 */
[----:B------:R-:W-:Y:S02]  /*32c0*/  FADD.FTZ R170, R170, R184 ;  /* 0x000000b8aaaa7221 */ /* 0x000fe40000010000 */
[----:B------:R-:W-:Y:S02]  /*32d0*/  FFMA.FTZ R135, R185, R184, R135 ;  /* 0x000000b8b9877223 */ /* 0x000fe40000010087 */
        /* <DEDUP_REMOVED lines=12> */
.L_x_1776:
        /* <DEDUP_REMOVED lines=18> */
.L_x_1777:
        /* <DEDUP_REMOVED lines=30> */
[----:B------:R-:W-:-:S02]  /*36a0*/  FFMA.FTZ R210, R210, R230, R229 ;  /* 0x000000e6d2d27223 */ /* 0x000fc400000100e5 */
        /* <DEDUP_REMOVED lines=9> */
[----:B------:R-:W-:Y:S01]  /*3740*/  FSEL R196, R196, RZ, P5 ;  /* 0x000000ffc4c47208 */ /* 0x000fe20002800000 */
        /* <DEDUP_REMOVED lines=10> */
[----:B------:R-:W-:Y:S01]  /*37f0*/  FFMA.FTZ R216, R216, R230, R229 ;  /* 0x000000e6d8d87223 */ /* 0x000fe200000100e5 */
[----:B------:R-:W-:Y:S01]  /*3800*/  @P0 PRMT R121, R135, 0x7610, R121 ;  /* 0x0000761087790816 */ /* 0x000fe20000000079 */
[----:B------:R-:W-:-:S02]  /*3810*/  FMUL.FTZ R135, R3, R210 ;  /* 0x000000d203877220 */ /* 0x000fc40000410000 */
[----:B------:R-:W-:Y:S02]  /*3820*/  @P1 FADD.FTZ R141, R93, R141 ;  /* 0x0000008d5d8d1221 */ /* 0x000fe40000010000 */
[----:B------:R-:W-:Y:S02]  /*3830*/  @P1 FADD.FTZ R135, R91, R135 ;  /* 0x000000875b871221 */ /* 0x000fe40000010000 */
[----:B------:R-:W-:Y:S02]  /*3840*/  FADD.FTZ R216, R217, -R216 ;  /* 0x800000d8d9d87221 */ /* 0x000fe40000010000 */
[----:B------:R-:W-:Y:S02]  /*3850*/  FMUL.FTZ R206, R135, c[0x0][0x1e8] ;  /* 0x00007a0087ce7a20 */ /* 0x000fe40000410000 */
[----:B------:R-:W-:Y:S02]  /*3860*/  FMUL.FTZ R208, R141, c[0x0][0x1e8] ;  /* 0x00007a008dd07a20 */ /* 0x000fe40000410000 */
[----:B------:R-:W-:Y:S01]  /*3870*/  FMUL.FTZ R209, R3, R216 ;  /* 0x000000d803d17220 */ /* 0x000fe20000410000 */
[----:B------:R-:W-:Y:S01]  /*3880*/  @P0 FSEL R171, R206, RZ, P2 ;  /* 0x000000ffceab0208 */ /* 0x000fe20001000000 */
[----:B------:R-:W-:Y:S01]  /*3890*/  FFMA.FTZ R211, R223, R230, R229 ;  /* 0x000000e6dfd37223 */ /* 0x000fe200000100e5 */
[----:B------:R-:W-:Y:S01]  /*38a0*/  @P0 LOP3.LUT P2, RZ, R199, 0xff, RZ, 0xc0, !PT ;  /* 0x000000ffc7ff0812 */ /* 0x000fe2000784c0ff */
[----:B------:R-:W-:Y:S01]  /*38b0*/  @P1 FADD.FTZ R209, R94, R209 ;  /* 0x000000d15ed11221 */ /* 0x000fe20000010000 */
[----:B------:R-:W-:Y:S01]  /*38c0*/  @P0 F2FP.PACK_AB R171, RZ, R171 ;  /* 0x000000abffab023e */ /* 0x000fe200000000ff */
[----:B------:R-:W-:-:S02]  /*38d0*/  FADD.FTZ R211, R222, -R211 ;  /* 0x800000d3ded37221 */ /* 0x000fc40000010000 */
[----:B------:R-:W-:Y:S01]  /*38e0*/  FMUL.FTZ R210, R209, c[0x0][0x1e8] ;  /* 0x00007a00d1d27a20 */ /* 0x000fe20000410000 */
[----:B------:R-:W-:Y:S01]  /*38f0*/  @P0 PRMT R121, R121, 0x5410, R171 ;  /* 0x0000541079790816 */ /* 0x000fe200000000ab */
[----:B------:R-:W-:Y:S02]  /*3900*/  FMUL.FTZ R171, R207, c[0x0][0x1e8] ;  /* 0x00007a00cfab7a20 */ /* 0x000fe40000410000 */
[----:B------:R-:W-:Y:S02]  /*3910*/  FMUL.FTZ R211, R3, R211 ;  /* 0x000000d303d37220 */ /* 0x000fe40000410000 */
[-C--:B------:R-:W-:Y:S01]  /*3920*/  FFMA.FTZ R137, R137, R230.reuse, R229 ;  /* 0x000000e689897223 */ /* 0x080fe200000100e5 */
[----:B------:R-:W-:Y:S01]  /*3930*/  @P0 FSEL R140, R171, RZ, P2 ;  /* 0x000000ffab8c0208 */ /* 0x000fe20001000000 */
[----:B------:R-:W-:Y:S01]  /*3940*/  @P1 FADD.FTZ R211, R95, R211 ;  /* 0x000000d35fd31221 */ /* 0x000fe20000010000 */
[----:B------:R-:W-:Y:S01]  /*3950*/  @P0 LOP3.LUT P2, RZ, R199, 0xff00, RZ, 0xc0, !PT ;  /* 0x0000ff00c7ff0812 */ /* 0x000fe2000784c0ff */
[--C-:B------:R-:W-:Y:S01]  /*3960*/  FFMA.FTZ R148, R148, R230, R229.reuse ;  /* 0x000000e694947223 */ /* 0x100fe200000100e5 */
[----:B------:R-:W-:Y:S01]  /*3970*/  @P0 F2FP.PACK_AB R140, RZ, R140 ;  /* 0x0000008cff8c023e */ /* 0x000fe200000000ff */
[----:B------:R-:W-:-:S02]  /*3980*/  FFMA.FTZ R218, R218, R230, R229 ;  /* 0x000000e6dada7223 */ /* 0x000fc400000100e5 */
[----:B------:R-:W-:Y:S01]  /*3990*/  FADD.FTZ R137, R136, -R137 ;  /* 0x8000008988897221 */ /* 0x000fe20000010000 */
[----:B------:R-:W-:Y:S01]  /*39a0*/  @P0 PRMT R122, R140, 0x7610, R122 ;  /* 0x000076108c7a0816 */ /* 0x000fe2000000007a */
[----:B------:R-:W-:Y:S01]  /*39b0*/  FADD.FTZ R148, R152, -R148 ;  /* 0x8000009498947221 */ /* 0x000fe20000010000 */
[----:B------:R-:W-:Y:S01]  /*39c0*/  @P0 FSEL R140, R208, RZ, P2 ;  /* 0x000000ffd08c0208 */ /* 0x000fe20001000000 */
[----:B------:R-:W-:Y:S01]  /*39d0*/  FADD.FTZ R218, R219, -R218 ;  /* 0x800000dadbda7221 */ /* 0x000fe20000010000 */
[----:B------:R-:W-:Y:S01]  /*39e0*/  @P0 LOP3.LUT P2, RZ, R199, 0xff0000, RZ, 0xc0, !PT ;  /* 0x00ff0000c7ff0812 */ /* 0x000fe2000784c0ff */
[--C-:B------:R-:W-:Y:S01]  /*39f0*/  FFMA.FTZ R154, R154, R230, R229.reuse ;  /* 0x000000e69a9a7223 */ /* 0x100fe200000100e5 */
[----:B------:R-:W-:Y:S01]  /*3a00*/  @P0 F2FP.PACK_AB R140, RZ, R140 ;  /* 0x0000008cff8c023e */ /* 0x000fe200000000ff */
[-CC-:B------:R-:W-:Y:S01]  /*3a10*/  FFMA.FTZ R149, R149, R230.reuse, R229.reuse ;  /* 0x000000e695957223 */ /* 0x180fe200000100e5 */
[----:B------:R-:W-:Y:S01]  /*3a20*/  FSEL R208, R208, RZ, P3 ;  /* 0x000000ffd0d07208 */ /* 0x000fe20001800000 */
[-CC-:B------:R-:W-:Y:S01]  /*3a30*/  FFMA.FTZ R156, R156, R230.reuse, R229.reuse ;  /* 0x000000e69c9c7223 */ /* 0x180fe200000100e5 */
[----:B------:R-:W-:Y:S01]  /*3a40*/  @P0 PRMT R122, R122, 0x5410, R140 ;  /* 0x000054107a7a0816 */ /* 0x000fe2000000008c */
[----:B------:R-:W-:Y:S01]  /*3a50*/  FFMA.FTZ R221, R221, R230, R229 ;  /* 0x000000e6dddd7223 */ /* 0x000fe200000100e5 */
[----:B------:R-:W-:Y:S01]  /*3a60*/  @P0 FSEL R140, R210, RZ, P2 ;  /* 0x000000ffd28c0208 */ /* 0x000fe20001000000 */
[----:B------:R-:W-:Y:S01]  /*3a70*/  FADD.FTZ R154, R150, -R154 ;  /* 0x8000009a969a7221 */ /* 0x000fe20000010000 */
[----:B------:R-:W-:Y:S01]  /*3a80*/  LOP3.LUT P2, RZ, R143, 0xff, RZ, 0xc0, !PT ;  /* 0x000000ff8fff7812 */ /* 0x000fe2000784c0ff */
[----:B------:R-:W-:Y:S01]  /*3a90*/  FADD.FTZ R149, R153, -R149 ;  /* 0x8000009599957221 */ /* 0x000fe20000010000 */
[----:B------:R-:W-:Y:S01]  /*3aa0*/  @P0 F2FP.PACK_AB R140, RZ, R140 ;  /* 0x0000008cff8c023e */ /* 0x000fe200000000ff */
[----:B------:R-:W-:Y:S01]  /*3ab0*/  FADD.FTZ R156, R157, -R156 ;  /* 0x8000009c9d9c7221 */ /* 0x000fe20000010000 */
[----:B------:R-:W-:Y:S01]  /*3ac0*/  LOP3.LUT P3, RZ, R143, 0xff000000, RZ, 0xc0, !PT ;  /* 0xff0000008fff7812 */ /* 0x000fe2000786c0ff */
[----:B------:R-:W-:Y:S01]  /*3ad0*/  FADD.FTZ R221, R220, -R221 ;  /* 0x800000dddcdd7221 */ /* 0x000fe20000010000 */
[----:B------:R-:W-:Y:S01]  /*3ae0*/  @P0 PRMT R123, R140, 0x7610, R123 ;  /* 0x000076108c7b0816 */ /* 0x000fe2000000007b */
[----:B------:R-:W-:Y:S01]  /*3af0*/  FMUL.FTZ R157, R3, R154 ;  /* 0x0000009a039d7220 */ /* 0x000fe20000410000 */
[----:B------:R-:W-:Y:S01]  /*3b00*/  FSEL R140, R170, RZ, P6 ;  /* 0x000000ffaa8c7208 */ /* 0x000fe20003000000 */
[----:B------:R-:W-:Y:S01]  /*3b10*/  FMUL.FTZ R170, R211, c[0x0][0x1e8] ;  /* 0x00007a00d3aa7a20 */ /* 0x000fe20000410000 */
[----:B------:R-:W-:Y:S01]  /*3b20*/  LOP3.LUT P6, RZ, R142, 0xff000000, RZ, 0xc0, !PT ;  /* 0xff0000008eff7812 */ /* 0x000fe200078cc0ff */
[----:B------:R-:W-:Y:S01]  /*3b30*/  FMUL.FTZ R149, R3, R149 ;  /* 0x0000009503957220 */ /* 0x000fe20000410000 */
[----:B------:R-:W-:Y:S01]  /*3b40*/  FSEL R142, R171, RZ, P2 ;  /* 0x000000ffab8e7208 */ /* 0x000fe20001000000 */
[----:B------:R-:W-:Y:S01]  /*3b50*/  FMUL.FTZ R156, R3, R156 ;  /* 0x0000009c039c7220 */ /* 0x000fe20000410000 */
[----:B------:R-:W-:Y:S01]  /*3b60*/  LOP3.LUT P2, RZ, R143, 0xff0000, RZ, 0xc0, !PT ;  /* 0x00ff00008fff7812 */ /* 0x000fe2000784c0ff */
[----:B------:R-:W-:Y:S01]  /*3b70*/  FMUL.FTZ R154, R3, R221 ;  /* 0x000000dd039a7220 */ /* 0x000fe20000410000 */
[----:B------:R-:W-:Y:S01]  /*3b80*/  F2FP.PACK_AB R140, R196, R140 ;  /* 0x0000008cc48c723e */ /* 0x000fe200000000ff */
[----:B------:R-:W-:Y:S01]  /*3b90*/  HFMA2.MMA R196, -RZ, RZ, 0, 9.5367431640625e-07 ;  /* 0x00000010ffc47435 */ /* 0x000fe200000001ff */
[----:B------:R-:W-:Y:S01]  /*3ba0*/  FSEL R143, R210, RZ, P2 ;  /* 0x000000ffd28f7208 */ /* 0x000fe20001000000 */
[----:B------:R-:W-:Y:S01]  /*3bb0*/  @P1 FADD.FTZ R149, R100, R149 ;  /* 0x0000009564951221 */ /* 0x000fe20000010000 */
[----:B------:R-:W-:Y:S01]  /*3bc0*/  ISETP.NE.U32.AND P2, PT, RZ, c[0x0][0x258], PT ;  /* 0x00009600ff007a0c */ /* 0x000fe20003f45070 */
[----:B------:R-:W-:Y:S01]  /*3bd0*/  @P1 FADD.FTZ R157, R101, R157 ;  /* 0x0000009d659d1221 */ /* 0x000fe20000010000 */
[----:B------:R-:W-:Y:S01]  /*3be0*/  FSEL R210, R170, RZ, P3 ;  /* 0x000000ffaad27208 */ /* 0x000fe20001800000 */
[----:B------:R-:W-:Y:S01]  /*3bf0*/  @P1 FADD.FTZ R156, R102, R156 ;  /* 0x0000009c669c1221 */ /* 0x000fe20000010000 */
[----:B------:R-:W-:Y:S01]  /*3c00*/  @P0 LOP3.LUT P3, RZ, R199, 0xff000000, RZ, 0xc0, !PT ;  /* 0xff000000c7ff0812 */ /* 0x000fe2000786c0ff */
[----:B------:R-:W-:Y:S01]  /*3c10*/  @P1 FADD.FTZ R154, R103, R154 ;  /* 0x0000009a679a1221 */ /* 0x000fe20000010000 */
[----:B------:R-:W-:Y:S01]  /*3c20*/  ISETP.NE.AND.EX P2, PT, RZ, c[0x0][0x25c], PT, P2 ;  /* 0x00009700ff007a0c */ /* 0x000fe20003f45320 */
[-CC-:B------:R-:W-:Y:S01]  /*3c30*/  FFMA.FTZ R162, R162, R230.reuse, R229.reuse ;  /* 0x000000e6a2a27223 */ /* 0x180fe200000100e5 */
[----:B------:R-:W-:Y:S01]  /*3c40*/  @P0 FSEL R170, R170, RZ, P3 ;  /* 0x000000ffaaaa0208 */ /* 0x000fe20001800000 */
[--C-:B------:R-:W-:Y:S01]  /*3c50*/  FFMA.FTZ R166, R166, R230, R229.reuse ;  /* 0x000000e6a6a67223 */ /* 0x100fe200000100e5 */
[----:B------:R-:W-:Y:S01]  /*3c60*/  ISETP.NE.U32.AND P3, PT, RZ, c[0x0][0x258], PT ;  /* 0x00009600ff007a0c */ /* 0x000fe20003f65070 */
[----:B------:R-:W-:Y:S01]  /*3c70*/  FADD.FTZ R163, R163, -R162 ;  /* 0x800000a2a3a37221 */ /* 0x000fe20000010000 */
[----:B------:R-:W-:Y:S01]  /*3c80*/  @P0 F2FP.PACK_AB R170, RZ, R170 ;  /* 0x000000aaffaa023e */ /* 0x000fe200000000ff */
[----:B------:R-:W-:Y:S01]  /*3c90*/  FADD.FTZ R168, R168, -R166 ;  /* 0x800000a6a8a87221 */ /* 0x000fe20000010000 */
[----:B------:R-:W-:Y:S01]  /*3ca0*/  ISETP.NE.AND.EX P3, PT, RZ, c[0x0][0x25c], PT, P3 ;  /* 0x00009700ff007a0c */ /* 0x000fe20003f65330 */
[--C-:B------:R-:W-:Y:S01]  /*3cb0*/  FFMA.FTZ R166, R185, R230, R229.reuse ;  /* 0x000000e6b9a67223 */ /* 0x100fe200000100e5 */
[----:B------:R-:W-:Y:S01]  /*3cc0*/  @P0 PRMT R123, R123, 0x5410, R170 ;  /* 0x000054107b7b0816 */ /* 0x000fe200000000aa */
[----:B------:R-:W-:Y:S01]  /*3cd0*/  FMUL.FTZ R185, R3, R168 ;  /* 0x000000a803b97220 */ /* 0x000fe20000410000 */
[----:B------:R-:W-:Y:S01]  /*3ce0*/  SEL R133, R133, R125, P3 ;  /* 0x0000007d85857207 */ /* 0x000fe20001800000 */
[----:B------:R-:W-:Y:S01]  /*3cf0*/  FFMA.FTZ R172, R172, R230, R229 ;  /* 0x000000e6acac7223 */ /* 0x000fe200000100e5 */
[----:B------:R-:W-:Y:S01]  /*3d00*/  @P2 MOV R170, 0x20 ;  /* 0x0000002000aa2802 */ /* 0x000fe20000000f00 */
[----:B------:R-:W-:Y:S01]  /*3d10*/  @P1 FADD.FTZ R185, R109, R185 ;  /* 0x000000b96db91221 */ /* 0x000fe20000010000 */
[----:B------:R-:W-:Y:S01]  /*3d20*/  SEL R134, R134, R126, P3 ;  /* 0x0000007e86867207 */ /* 0x000fe20001800000 */
[----:B------:R-:W-:Y:S01]  /*3d30*/  FADD.FTZ R172, R169, -R172 ;  /* 0x800000aca9ac7221 */ /* 0x000fe20000010000 */
[----:B------:R-:W-:Y:S01]  /*3d40*/  SEL R135, R135, R127, P3 ;  /* 0x0000007f87877207 */ /* 0x000fe20001800000 */
[----:B------:R-:W-:Y:S01]  /*3d50*/  @P2 IMAD.WIDE.U32 R170, R4, R170, c[0x0][0x258] ;  /* 0x0000960004aa2625 */ /* 0x000fe200078e00aa */
[----:B------:R-:W-:-:S02]  /*3d60*/  @P2 SEL R132, R132, R124, P3 ;  /* 0x0000007c84842207 */ /* 0x000fc40001800000 */
[----:B------:R-:W-:Y:S01]  /*3d70*/  FSEL R206, R206, RZ, P6 ;  /* 0x000000ffcece7208 */ /* 0x000fe20003000000 */
[----:B------:R-:W-:Y:S01]  /*3d80*/  FFMA.FTZ R173, R173, R230, R229 ;  /* 0x000000e6adad7223 */ /* 0x000fe200000100e5 */
[----:B------:R-:W-:Y:S01]  /*3d90*/  F2FP.PACK_AB R143, R210, R143 ;  /* 0x0000008fd28f723e */ /* 0x000fe200000000ff */
[----:B------:R1:W-:Y:S01]  /*3da0*/  @P2 STG.E.128 [R170.64], R132 ;  /* 0x00000084aa002986 */ /* 0x0003e2000c101d04 */
[----:B------:R-:W-:Y:S01]  /*3db0*/  F2FP.PACK_AB R142, R208, R142 ;  /* 0x0000008ed08e723e */ /* 0x000fe200000000ff */
[----:B------:R-:W-:Y:S01]  /*3dc0*/  FADD.FTZ R173, R167, -R173 ;  /* 0x800000ada7ad7221 */ /* 0x000fe20000010000 */
[----:B------:R-:W-:Y:S01]  /*3dd0*/  @P2 MOV R136, 0x20 ;  /* 0x0000002000882802 */ /* 0x000fe20000000f00 */
[--C-:B------:R-:W-:Y:S01]  /*3de0*/  FFMA.FTZ R177, R177, R230, R229.reuse ;  /* 0x000000e6b1b17223 */ /* 0x100fe200000100e5 */
[----:B------:R-:W-:Y:S01]  /*3df0*/  MOV R167, R144 ;  /* 0x0000009000a77202 */ /* 0x000fe20000000f00 */
[-CC-:B------:R-:W-:Y:S02]  /*3e00*/  FFMA.FTZ R181, R181, R230.reuse, R229.reuse ;  /* 0x000000e6b5b57223 */ /* 0x180fe400000100e5 */
[----:B------:R-:W-:-:S02]  /*3e10*/  FFMA.FTZ R186, R186, R230, R229 ;  /* 0x000000e6baba7223 */ /* 0x000fc400000100e5 */
[----:B------:R-:W-:Y:S02]  /*3e20*/  FADD.FTZ R177, R183, -R177 ;  /* 0x800000b1b7b17221 */ /* 0x000fe40000010000 */
[----:B------:R-:W-:Y:S02]  /*3e30*/  FFMA.FTZ R179, R179, R230, R229 ;  /* 0x000000e6b3b37223 */ /* 0x000fe400000100e5 */
[----:B------:R-:W-:Y:S02]  /*3e40*/  FMUL.FTZ R183, R3, R173 ;  /* 0x000000ad03b77220 */ /* 0x000fe40000410000 */
[----:B------:R-:W-:Y:S01]  /*3e50*/  FADD.FTZ R181, R182, -R181 ;  /* 0x800000b5b6b57221 */ /* 0x000fe20000010000 */
[----:B-1----:R-:W-:Y:S01]  /*3e60*/  SEL R132, R207, R128, P3 ;  /* 0x00000080cf847207 */ /* 0x002fe20001800000 */
[----:B------:R-:W-:Y:S01]  /*3e70*/  FADD.FTZ R166, R184, -R166 ;  /* 0x800000a6b8a67221 */ /* 0x000fe20000010000 */
[----:B------:R-:W-:Y:S01]  /*3e80*/  SEL R133, R141, R129, P3 ;  /* 0x000000818d857207 */ /* 0x000fe20001800000 */
[--C-:B------:R-:W-:Y:S01]  /*3e90*/  FFMA.FTZ R175, R175, R230, R229.reuse ;  /* 0x000000e6afaf7223 */ /* 0x100fe200000100e5 */
[----:B------:R-:W-:Y:S01]  /*3ea0*/  SEL R134, R209, R130, P3 ;  /* 0x00000082d1867207 */ /* 0x000fe20001800000 */
[-CC-:B------:R-:W-:Y:S01]  /*3eb0*/  FFMA.FTZ R180, R180, R230.reuse, R229.reuse ;  /* 0x000000e6b4b47223 */ /* 0x180fe200000100e5 */
[----:B------:R-:W-:Y:S01]  /*3ec0*/  SEL R135, R211, R131, P3 ;  /* 0x00000083d3877207 */ /* 0x000fe20001800000 */
[----:B------:R-:W-:Y:S01]  /*3ed0*/  FADD.FTZ R178, R178, -R186 ;  /* 0x800000bab2b27221 */ /* 0x000fe20000010000 */
[----:B------:R-:W-:Y:S01]  /*3ee0*/  FSEL R141, R197, RZ, P4 ;  /* 0x000000ffc58d7208 */ /* 0x000fe20002000000 */
[----:B------:R-:W-:Y:S01]  /*3ef0*/  FFMA.FTZ R195, R195, R230, R229 ;  /* 0x000000e6c3c37223 */ /* 0x000fe200000100e5 */
[----:B------:R-:W-:Y:S01]  /*3f00*/  LOP3.LUT P4, RZ, R138, 0xff00, RZ, 0xc0, !PT ;  /* 0x0000ff008aff7812 */ /* 0x000fe2000788c0ff */
[----:B------:R1:W-:Y:S01]  /*3f10*/  @P2 STG.E.128 [R170.64+0x10], R132 ;  /* 0x00001084aa002986 */ /* 0x0003e2000c101d04 */
[----:B------:R-:W-:Y:S01]  /*3f20*/  F2FP.PACK_AB R141, R206, R141 ;  /* 0x0000008dce8d723e */ /* 0x000fe200000000ff */
[----:B------:R-:W-:-:S02]  /*3f30*/  FADD.FTZ R179, R187, -R179 ;  /* 0x800000b3bbb37221 */ /* 0x000fc40000010000 */
[----:B------:R-:W-:Y:S02]  /*3f40*/  @P1 FADD.FTZ R183, R111, R183 ;  /* 0x000000b76fb71221 */ /* 0x000fe40000010000 */
[C---:B------:R-:W-:Y:S02]  /*3f50*/  FMUL.FTZ R187, R3.reuse, R181 ;  /* 0x000000b503bb7220 */ /* 0x040fe40000410000 */
[C---:B------:R-:W-:Y:S02]  /*3f60*/  FMUL.FTZ R186, R3.reuse, R166 ;  /* 0x000000a603ba7220 */ /* 0x040fe40000410000 */
[----:B------:R-:W-:Y:S02]  /*3f70*/  FADD.FTZ R175, R174, -R175 ;  /* 0x800000afaeaf7221 */ /* 0x000fe40000010000 */
[----:B------:R-:W-:Y:S02]  /*3f80*/  FADD.FTZ R176, R176, -R180 ;  /* 0x800000b4b0b07221 */ /* 0x000fe40000010000 */
[----:B------:R-:W-:-:S02]  /*3f90*/  FMUL.FTZ R184, R3, R178 ;  /* 0x000000b203b87220 */ /* 0x000fc40000410000 */
[----:B------:R-:W-:Y:S02]  /*3fa0*/  FADD.FTZ R195, R194, -R195 ;  /* 0x800000c3c2c37221 */ /* 0x000fe40000010000 */
[----:B-1----:R-:W-:-:S04]  /*3fb0*/  IMAD.WIDE.U32 R132, R4, R196, c[0x0][0x248] ;  /* 0x0000920004847625 */ /* 0x002fc800078e00c4 */
[----:B------:R-:W-:Y:S01]  /*3fc0*/  FMUL.FTZ R171, R185, c[0x0][0x1e8] ;  /* 0x00007a00b9ab7a20 */ /* 0x000fe20000410000 */
[----:B------:R1:W-:Y:S01]  /*3fd0*/  STG.E.128 [R132.64], R140 ;  /* 0x0000008c84007986 */ /* 0x0003e2000c101d04 */
[----:B------:R-:W-:Y:S02]  /*3fe0*/  FMUL.FTZ R180, R183, c[0x0][0x1e8] ;  /* 0x00007a00b7b47a20 */ /* 0x000fe40000410000 */
[C---:B------:R-:W-:Y:S02]  /*3ff0*/  FMUL.FTZ R178, R3.reuse, R179 ;  /* 0x000000b303b27220 */ /* 0x040fe40000410000 */
[----:B------:R-:W-:Y:S02]  /*4000*/  @P1 FADD.FTZ R187, R114, R187 ;  /* 0x000000bb72bb1221 */ /* 0x000fe40000010000 */
[----:B------:R-:W-:Y:S02]  /*4010*/  @P1 FADD.FTZ R186, R116, R186 ;  /* 0x000000ba74ba1221 */ /* 0x000fe40000010000 */
[----:B------:R-:W-:-:S02]  /*4020*/  FMUL.FTZ R194, R3, R175 ;  /* 0x000000af03c27220 */ /* 0x000fc40000410000 */
[C---:B------:R-:W-:Y:S02]  /*4030*/  FMUL.FTZ R176, R3.reuse, R176 ;  /* 0x000000b003b07220 */ /* 0x040fe40000410000 */
[C---:B------:R-:W-:Y:S02]  /*4040*/  FMUL.FTZ R175, R3.reuse, R177 ;  /* 0x000000b103af7220 */ /* 0x040fe40000410000 */
[----:B------:R-:W-:Y:S02]  /*4050*/  FMUL.FTZ R174, R3, R195 ;  /* 0x000000c303ae7220 */ /* 0x000fe40000410000 */
[----:B------:R-:W-:Y:S02]  /*4060*/  FMUL.FTZ R166, R187, c[0x0][0x1e8] ;  /* 0x00007a00bba67a20 */ /* 0x000fe40000410000 */
[----:B-1----:R-:W-:Y:S02]  /*4070*/  FFMA.FTZ R140, R213, R230, R229 ;  /* 0x000000e6d58c7223 */ /* 0x002fe400000100e5 */
[----:B------:R-:W-:-:S02]  /*4080*/  FMUL.FTZ R142, R3, R137 ;  /* 0x00000089038e7220 */ /* 0x000fc40000410000 */
[----:B------:R-:W-:Y:S02]  /*4090*/  FADD.FTZ R140, R214, -R140 ;  /* 0x8000008cd68c7221 */ /* 0x000fe40000010000 */
[C---:B------:R-:W-:Y:S02]  /*40a0*/  FMUL.FTZ R143, R3.reuse, R148 ;  /* 0x00000094038f7220 */ /* 0x040fe40000410000 */
[C---:B------:R-:W-:Y:S02]  /*40b0*/  FMUL.FTZ R140, R3.reuse, R140 ;  /* 0x0000008c038c7220 */ /* 0x040fe40000410000 */
[----:B------:R-:W-:Y:S02]  /*40c0*/  FMUL.FTZ R141, R3, R218 ;  /* 0x000000da038d7220 */ /* 0x000fe40000410000 */
[----:B------:R-:W-:-:S04]  /*40d0*/  @P0 IMAD.WIDE.U32 R132, R4, R196, c[0x0][0x250] ;  /* 0x0000940004840625 */ /* 0x000fc800078e00c4 */
[----:B------:R-:W-:Y:S01]  /*40e0*/  @P1 FADD.FTZ R142, R96, R142 ;  /* 0x0000008e608e1221 */ /* 0x000fe20000010000 */
[----:B------:R1:W-:Y:S01]  /*40f0*/  @P0 STG.E.128 [R132.64], R120 ;  /* 0x0000007884000986 */ /* 0x0003e2000c101d04 */
[----:B------:R-:W-:Y:S02]  /*4100*/  @P1 FADD.FTZ R143, R97, R143 ;  /* 0x0000008f618f1221 */ /* 0x000fe40000010000 */
[----:B------:R-:W-:Y:S02]  /*4110*/  @P1 FADD.FTZ R140, R98, R140 ;  /* 0x0000008c628c1221 */ /* 0x000fe40000010000 */
[----:B------:R-:W-:Y:S02]  /*4120*/  @P1 FADD.FTZ R141, R99, R141 ;  /* 0x0000008d638d1221 */ /* 0x000fe40000010000 */
[----:B------:R-:W-:Y:S01]  /*4130*/  @P2 IMAD.WIDE.U32 R136, R2, R136, c[0x0][0x258] ;  /* 0x0000960002882625 */ /* 0x000fe200078e0088 */
[C---:B------:R-:W-:Y:S02]  /*4140*/  SEL R134, R140.reuse, R126, P3 ;  /* 0x0000007e8c867207 */ /* 0x040fe40001800000 */
[----:B------:R-:W-:Y:S01]  /*4150*/  SEL R135, R141, R127, P3 ;  /* 0x0000007f8d877207 */ /* 0x000fe20001800000 */
[----:B------:R-:W-:-:S02]  /*4160*/  FMUL.FTZ R150, R140, c[0x0][0x1e8] ;  /* 0x00007a008c967a20 */ /* 0x000fc40000410000 */
[----:B------:R-:W-:Y:S02]  /*4170*/  FMUL.FTZ R152, R141, c[0x0][0x1e8] ;  /* 0x00007a008d987a20 */ /* 0x000fe40000410000 */
[----:B------:R-:W-:Y:S02]  /*4180*/  FMUL.FTZ R168, R186, c[0x0][0x1e8] ;  /* 0x00007a00baa87a20 */ /* 0x000fe40000410000 */
[----:B------:R-:W-:Y:S01]  /*4190*/  @P1 FADD.FTZ R194, R112, R194 ;  /* 0x000000c270c21221 */ /* 0x000fe20000010000 */
[C---:B-1----:R-:W-:Y:S01]  /*41a0*/  SEL R132, R142.reuse, R124, P3 ;  /* 0x0000007c8e847207 */ /* 0x042fe20001800000 */
[----:B------:R-:W-:Y:S01]  /*41b0*/  FMUL.FTZ R142, R142, c[0x0][0x1e8] ;  /* 0x00007a008e8e7a20 */ /* 0x000fe20000410000 */
[C---:B------:R-:W-:Y:S01]  /*41c0*/  SEL R133, R143.reuse, R125, P3 ;  /* 0x0000007d8f857207 */ /* 0x040fe20001800000 */
[----:B------:R-:W-:Y:S02]  /*41d0*/  FMUL.FTZ R143, R143, c[0x0][0x1e8] ;  /* 0x00007a008f8f7a20 */ /* 0x000fe40000410000 */
[----:B------:R-:W-:-:S02]  /*41e0*/  @P1 FADD.FTZ R184, R118, R184 ;  /* 0x000000b876b81221 */ /* 0x000fc40000010000 */
[----:B------:R1:W-:Y:S01]  /*41f0*/  @P2 STG.E.128 [R136.64], R132 ;  /* 0x0000008488002986 */ /* 0x0003e2000c101d04 */
[----:B------:R-:W-:Y:S01]  /*4200*/  FSEL R140, R143, RZ, P4 ;  /* 0x000000ff8f8c7208 */ /* 0x000fe20002000000 */
[----:B------:R-:W-:Y:S01]  /*4210*/  FMUL.FTZ R169, R184, c[0x0][0x1e8] ;  /* 0x00007a00b8a97a20 */ /* 0x000fe20000410000 */
[----:B------:R-:W-:Y:S01]  /*4220*/  @P0 LOP3.LUT P4, RZ, R200, 0xff0000, RZ, 0xc0, !PT ;  /* 0x00ff0000c8ff0812 */ /* 0x000fe2000788c0ff */
[----:B------:R-:W-:Y:S02]  /*4230*/  @P1 FADD.FTZ R176, R113, R176 ;  /* 0x000000b071b01221 */ /* 0x000fe40000010000 */
[----:B------:R-:W-:Y:S02]  /*4240*/  @P1 FADD.FTZ R175, R115, R175 ;  /* 0x000000af73af1221 */ /* 0x000fe40000010000 */
[----:B------:R-:W-:Y:S02]  /*4250*/  @P1 FADD.FTZ R174, R117, R174 ;  /* 0x000000ae75ae1221 */ /* 0x000fe40000010000 */
[----:B------:R-:W-:Y:S01]  /*4260*/  @P1 FADD.FTZ R178, R119, R178 ;  /* 0x000000b277b21221 */ /* 0x000fe20000010000 */
        /* <DEDUP_REMOVED lines=19> */
[----:B------:R-:W-:-:S02]  /*43a0*/  @P0 LOP3.LUT P5, RZ, R200, 0xff00, RZ, 0xc0, !PT ;  /* 0x0000ff00c8ff0812 */ /* 0x000fc400078ac0ff */
[----:B------:R-:W-:Y:S01]  /*43b0*/  @P0 FSEL R153, R142, RZ, P6 ;  /* 0x000000ff8e990208 */ /* 0x000fe20003000000 */
[----:B------:R-:W-:Y:S01]  /*43c0*/  @P1 FADD.FTZ R136, R104, R136 ;  /* 0x0000008868881221 */ /* 0x000fe20000010000 */
[----:B------:R-:W-:Y:S02]  /*43d0*/  LOP3.LUT P6, RZ, R138, 0xff0000, RZ, 0xc0, !PT ;  /* 0x00ff00008aff7812 */ /* 0x000fe400078cc0ff */
[----:B------:R-:W-:Y:S01]  /*43e0*/  @P0 FSEL R148, R143, RZ, P5 ;  /* 0x000000ff8f940208 */ /* 0x000fe20002800000 */
[----:B------:R-:W-:Y:S01]  /*43f0*/  FMUL.FTZ R155, R136, c[0x0][0x1e8] ;  /* 0x00007a00889b7a20 */ /* 0x000fe20000410000 */
[----:B------:R-:W-:Y:S01]  /*4400*/  LOP3.LUT P5, RZ, R138, 0xff000000, RZ, 0xc0, !PT ;  /* 0xff0000008aff7812 */ /* 0x000fe200078ac0ff */
[----:B------:R-:W-:Y:S01]  /*4410*/  FFMA.FTZ R138, R160, R230, R229 ;  /* 0x000000e6a08a7223 */ /* 0x000fe200000100e5 */
[----:B------:R-:W-:Y:S02]  /*4420*/  FSEL R141, R150, RZ, P6 ;  /* 0x000000ff968d7208 */ /* 0x000fe40003000000 */
[----:B------:R-:W-:Y:S01]  /*4430*/  @P0 LOP3.LUT P6, RZ, R200, 0xff000000, RZ, 0xc0, !PT ;  /* 0xff000000c8ff0812 */ /* 0x000fe200078cc0ff */
[----:B------:R-:W-:Y:S01]  /*4440*/  FADD.FTZ R138, R161, -R138 ;  /* 0x8000008aa18a7221 */ /* 0x000fe20000010000 */
[----:B------:R-:W-:-:S02]  /*4450*/  @P0 FSEL R150, R150, RZ, P4 ;  /* 0x000000ff96960208 */ /* 0x000fc40002000000 */
[C---:B------:R-:W-:Y:S01]  /*4460*/  FSEL R135, R152.reuse, RZ, P5 ;  /* 0x000000ff98877208 */ /* 0x040fe20002800000 */
[----:B------:R-:W-:Y:S01]  /*4470*/  FMUL.FTZ R138, R3, R138 ;  /* 0x0000008a038a7220 */ /* 0x000fe20000410000 */
[----:B------:R-:W-:Y:S02]  /*4480*/  LOP3.LUT P4, RZ, R139, 0xff, RZ, 0xc0, !PT ;  /* 0x000000ff8bff7812 */ /* 0x000fe4000788c0ff */
[----:B------:R-:W-:Y:S01]  /*4490*/  @P0 FSEL R152, R152, RZ, P6 ;  /* 0x000000ff98980208 */ /* 0x000fe20003000000 */
[----:B------:R-:W-:Y:S01]  /*44a0*/  @P1 FADD.FTZ R138, R106, R138 ;  /* 0x0000008a6a8a1221 */ /* 0x000fe20000010000 */
[----:B------:R-:W-:Y:S02]  /*44b0*/  @P0 LOP3.LUT P5, RZ, R201, 0xff, RZ, 0xc0, !PT ;  /* 0x000000ffc9ff0812 */ /* 0x000fe400078ac0ff */
[----:B------:R-:W-:Y:S02]  /*44c0*/  LOP3.LUT P6, RZ, R139, 0xff00, RZ, 0xc0, !PT ;  /* 0x0000ff008bff7812 */ /* 0x000fe400078cc0ff */
[----:B------:R-:W-:-:S02]  /*44d0*/  FSEL R142, R149, RZ, P4 ;  /* 0x000000ff958e7208 */ /* 0x000fc40002000000 */
[----:B------:R-:W-:Y:S02]  /*44e0*/  @P0 FSEL R149, R149, RZ, P5 ;  /* 0x000000ff95950208 */ /* 0x000fe40002800000 */
[----:B------:R-:W-:Y:S02]  /*44f0*/  FSEL R137, R157, RZ, P6 ;  /* 0x000000ff9d897208 */ /* 0x000fe40003000000 */
[C---:B------:R-:W-:Y:S02]  /*4500*/  LOP3.LUT P4, RZ, R139.reuse, 0xff0000, RZ, 0xc0, !PT ;  /* 0x00ff00008bff7812 */ /* 0x040fe4000788c0ff */
[----:B------:R-:W-:Y:S01]  /*4510*/  LOP3.LUT P5, RZ, R139, 0xff000000, RZ, 0xc0, !PT ;  /* 0xff0000008bff7812 */ /* 0x000fe200078ac0ff */
[----:B------:R-:W-:Y:S01]  /*4520*/  FFMA.FTZ R139, R159, R230, R229 ;  /* 0x000000e69f8b7223 */ /* 0x000fe200000100e5 */
[----:B------:R-:W-:Y:S02]  /*4530*/  @P0 LOP3.LUT P6, RZ, R201, 0xff00, RZ, 0xc0, !PT ;  /* 0x0000ff00c9ff0812 */ /* 0x000fe400078cc0ff */
[----:B------:R-:W-:Y:S01]  /*4540*/  MOV R132, R146 ;  /* 0x0000009200847202 */ /* 0x000fe20000000f00 */
[----:B------:R-:W-:Y:S01]  /*4550*/  FADD.FTZ R139, R158, -R139 ;  /* 0x8000008b9e8b7221 */ /* 0x000fe20000010000 */
[----:B------:R-:W-:-:S02]  /*4560*/  @P0 FSEL R159, R157, RZ, P6 ;  /* 0x000000ff9d9f0208 */ /* 0x000fc40003000000 */
[----:B------:R-:W-:Y:S01]  /*4570*/  FSEL R143, R156, RZ, P4 ;  /* 0x000000ff9c8f7208 */ /* 0x000fe20002000000 */
[----:B------:R-:W-:Y:S01]  /*4580*/  FMUL.FTZ R139, R3, R139 ;  /* 0x0000008b038b7220 */ /* 0x000fe20000410000 */
[----:B------:R-:W-:Y:S02]  /*4590*/  LOP3.LUT P6, RZ, R132, 0xff, RZ, 0xc0, !PT ;  /* 0x000000ff84ff7812 */ /* 0x000fe400078cc0ff */
[----:B------:R-:W-:Y:S01]  /*45a0*/  @P0 LOP3.LUT P4, RZ, R201, 0xff0000, RZ, 0xc0, !PT ;  /* 0x00ff0000c9ff0812 */ /* 0x000fe2000788c0ff */
[----:B------:R-:W-:Y:S01]  /*45b0*/  @P1 FADD.FTZ R139, R105, R139 ;  /* 0x0000008b698b1221 */ /* 0x000fe20000010000 */
[----:B------:R-:W-:Y:S02]  /*45c0*/  @P0 MOV R132, R202 ;  /* 0x000000ca00840202 */ /* 0x000fe40000000f00 */
[----:B------:R-:W-:Y:S01]  /*45d0*/  @P0 FSEL R158, R156, RZ, P4 ;  /* 0x000000ff9c9e0208 */ /* 0x000fe20002000000 */
[----:B------:R-:W-:Y:S01]  /*45e0*/  FMUL.FTZ R151, R139, c[0x0][0x1e8] ;  /* 0x00007a008b977a20 */ /* 0x000fe20000410000 */
[----:B------:R-:W-:Y:S01]  /*45f0*/  @P0 LOP3.LUT P4, RZ, R132, 0xff, RZ, 0xc0, !PT ;  /* 0x000000ff84ff0812 */ /* 0x000fe2000788c0ff */
[----:B------:R-:W-:Y:S01]  /*4600*/  FFMA.FTZ R132, R165, R230, R229 ;  /* 0x000000e6a5847223 */ /* 0x000fe200000100e5 */
[----:B------:R-:W-:Y:S01]  /*4610*/  FSEL R170, R154, RZ, P5 ;  /* 0x000000ff9aaa7208 */ /* 0x000fe20002800000 */
[----:B------:R-:W-:Y:S01]  /*4620*/  FMUL.FTZ R165, R3, R163 ;  /* 0x000000a303a57220 */ /* 0x000fe20000410000 */
[----:B------:R-:W-:Y:S01]  /*4630*/  @P0 LOP3.LUT P5, RZ, R201, 0xff000000, RZ, 0xc0, !PT ;  /* 0xff000000c9ff0812 */ /* 0x000fe200078ac0ff */
[----:B------:R-:W-:Y:S01]  /*4640*/  FADD.FTZ R132, R164, -R132 ;  /* 0x80000084a4847221 */ /* 0x000fe20000010000 */
[----:B------:R-:W-:Y:S01]  /*4650*/  FSEL R161, R155, RZ, P6 ;  /* 0x000000ff9ba17208 */ /* 0x000fe20003000000 */
[----:B------:R-:W-:Y:S01]  /*4660*/  @P1 FADD.FTZ R165, R107, R165 ;  /* 0x000000a56ba51221 */ /* 0x000fe20000010000 */
[----:B------:R-:W-:Y:S01]  /*4670*/  @P0 FSEL R164, R154, RZ, P5 ;  /* 0x000000ff9aa40208 */ /* 0x000fe20002800000 */
[----:B------:R-:W-:Y:S01]  /*4680*/  FMUL.FTZ R132, R3, R132 ;  /* 0x0000008403847220 */ /* 0x000fe20000410000 */
[----:B------:R-:W-:Y:S01]  /*4690*/  LOP3.LUT P5, RZ, R146, 0xff00, RZ, 0xc0, !PT ;  /* 0x0000ff0092ff7812 */ /* 0x000fe200078ac0ff */
[----:B------:R-:W-:Y:S01]  /*46a0*/  FMUL.FTZ R154, R138, c[0x0][0x1e8] ;  /* 0x00007a008a9a7a20 */ /* 0x000fe20000410000 */
[----:B------:R-:W-:Y:S01]  /*46b0*/  @P0 LOP3.LUT P6, RZ, R202, 0xff00, RZ, 0xc0, !PT ;  /* 0x0000ff00caff0812 */ /* 0x000fe200078cc0ff */
[----:B------:R-:W-:Y:S01]  /*46c0*/  @P1 FADD.FTZ R132, R108, R132 ;  /* 0x000000846c841221 */ /* 0x000fe20000010000 */
[----:B------:R-:W-:Y:S01]  /*46d0*/  @P0 FSEL R155, R155, RZ, P4 ;  /* 0x000000ff9b9b0208 */ /* 0x000fe20002000000 */
[----:B------:R-:W-:Y:S01]  /*46e0*/  FMUL.FTZ R156, R165, c[0x0][0x1e8] ;  /* 0x00007a00a59c7a20 */ /* 0x000fe20000410000 */
[----:B------:R-:W-:Y:S01]  /*46f0*/  LOP3.LUT P4, RZ, R146, 0xff0000, RZ, 0xc0, !PT ;  /* 0x00ff000092ff7812 */ /* 0x000fe2000788c0ff */
[----:B------:R-:W-:Y:S01]  /*4700*/  FMUL.FTZ R157, R132, c[0x0][0x1e8] ;  /* 0x00007a00849d7a20 */ /* 0x000fe20000410000 */
[----:B------:R-:W-:-:S02]  /*4710*/  FSEL R160, R151, RZ, P5 ;  /* 0x000000ff97a07208 */ /* 0x000fc40002800000 */
[----:B------:R-:W-:Y:S02]  /*4720*/  @P0 LOP3.LUT P5, RZ, R202, 0xff0000, RZ, 0xc0, !PT ;  /* 0x00ff0000caff0812 */ /* 0x000fe400078ac0ff */
[----:B------:R-:W-:Y:S02]  /*4730*/  @P0 FSEL R151, R151, RZ, P6 ;  /* 0x000000ff97970208 */ /* 0x000fe40003000000 */
[----:B------:R-:W-:Y:S02]  /*4740*/  LOP3.LUT P6, RZ, R146, 0xff000000, RZ, 0xc0, !PT ;  /* 0xff00000092ff7812 */ /* 0x000fe400078cc0ff */
[----:B------:R-:W-:Y:S02]  /*4750*/  FSEL R162, R154, RZ, P4 ;  /* 0x000000ff9aa27208 */ /* 0x000fe40002000000 */
[----:B------:R-:W-:Y:S02]  /*4760*/  @P0 LOP3.LUT P4, RZ, R202, 0xff000000, RZ, 0xc0, !PT ;  /* 0xff000000caff0812 */ /* 0x000fe4000788c0ff */
[----:B------:R-:W-:-:S02]  /*4770*/  @P0 FSEL R154, R154, RZ, P5 ;  /* 0x000000ff9a9a0208 */ /* 0x000fc40002800000 */
[----:B------:R-:W-:Y:S02]  /*4780*/  LOP3.LUT P5, RZ, R147, 0xff, RZ, 0xc0, !PT ;  /* 0x000000ff93ff7812 */ /* 0x000fe400078ac0ff */
[C---:B------:R-:W-:Y:S02]  /*4790*/  FSEL R146, R156.reuse, RZ, P6 ;  /* 0x000000ff9c927208 */ /* 0x040fe40003000000 */
[----:B------:R-:W-:Y:S02]  /*47a0*/  @P0 LOP3.LUT P6, RZ, R203, 0xff, RZ, 0xc0, !PT ;  /* 0x000000ffcbff0812 */ /* 0x000fe400078cc0ff */
[----:B------:R-:W-:Y:S02]  /*47b0*/  @P0 FSEL R156, R156, RZ, P4 ;  /* 0x000000ff9c9c0208 */ /* 0x000fe40002000000 */
[----:B------:R-:W-:Y:S02]  /*47c0*/  LOP3.LUT P4, RZ, R147, 0xff00, RZ, 0xc0, !PT ;  /* 0x0000ff0093ff7812 */ /* 0x000fe4000788c0ff */
[----:B------:R-:W-:-:S02]  /*47d0*/  FSEL R163, R157, RZ, P5 ;  /* 0x000000ff9da37208 */ /* 0x000fc40002800000 */
[----:B------:R-:W-:Y:S02]  /*47e0*/  @P0 FSEL R157, R157, RZ, P6 ;  /* 0x000000ff9d9d0208 */ /* 0x000fe40003000000 */
[C---:B------:R-:W-:Y:S02]  /*47f0*/  LOP3.LUT P5, RZ, R147.reuse, 0xff0000, RZ, 0xc0, !PT ;  /* 0x00ff000093ff7812 */ /* 0x040fe400078ac0ff */
[----:B------:R-:W-:Y:S02]  /*4800*/  LOP3.LUT P6, RZ, R147, 0xff000000, RZ, 0xc0, !PT ;  /* 0xff00000093ff7812 */ /* 0x000fe400078cc0ff */
[----:B------:R-:W-:Y:S02]  /*4810*/  FSEL R147, R171, RZ, P4 ;  /* 0x000000ffab937208 */ /* 0x000fe40002000000 */
[----:B------:R-:W-:Y:S02]  /*4820*/  @P0 LOP3.LUT P4, RZ, R203, 0xff00, RZ, 0xc0, !PT ;  /* 0x0000ff00cbff0812 */ /* 0x000fe4000788c0ff */
[----:B------:R-:W-:-:S02]  /*4830*/  FSEL R3, R180, RZ, P6 ;  /* 0x000000ffb4037208 */ /* 0x000fc40003000000 */
[----:B------:R-:W-:Y:S02]  /*4840*/  @P0 FSEL R171, R171, RZ, P4 ;  /* 0x000000ffabab0208 */ /* 0x000fe40002000000 */
[----:B------:R-:W-:Y:S01]  /*4850*/  LOP3.LUT P4, RZ, R167, 0xff, RZ, 0xc0, !PT ;  /* 0x000000ffa7ff7812 */ /* 0x000fe2000788c0ff */
[----:B------:R-:W-:Y:S01]  /*4860*/  FMUL.FTZ R167, R134, c[0x0][0x1e8] ;  /* 0x00007a0086a77a20 */ /* 0x000fe20000410000 */
[----:B------:R-:W-:Y:S02]  /*4870*/  LOP3.LUT P6, RZ, R144, 0xff0000, RZ, 0xc0, !PT ;  /* 0x00ff000090ff7812 */ /* 0x000fe400078cc0ff */
[----:B------:R-:W-:Y:S02]  /*4880*/  F2FP.PACK_AB R143, R170, R143 ;  /* 0x0000008faa8f723e */ /* 0x000fe400000000ff */
[----:B------:R-:W-:Y:S02]  /*4890*/  FSEL R182, R167, RZ, P5 ;  /* 0x000000ffa7b67208 */ /* 0x000fe40002800000 */
[----:B------:R-:W-:-:S02]  /*48a0*/  @P0 LOP3.LUT P5, RZ, R203, 0xff0000, RZ, 0xc0, !PT ;  /* 0x00ff0000cbff0812 */ /* 0x000fc400078ac0ff */
[----:B------:R-:W-:Y:S02]  /*48b0*/  FSEL R173, R166, RZ, P6 ;  /* 0x000000ffa6ad7208 */ /* 0x000fe40003000000 */
[----:B------:R-:W-:Y:S01]  /*48c0*/  @P0 FSEL R179, R167, RZ, P5 ;  /* 0x000000ffa7b30208 */ /* 0x000fe20002800000 */
[----:B------:R-:W-:Y:S01]  /*48d0*/  FMUL.FTZ R167, R194, c[0x0][0x1e8] ;  /* 0x00007a00c2a77a20 */ /* 0x000fe20000410000 */
[----:B------:R-:W-:Y:S02]  /*48e0*/  @P0 LOP3.LUT P5, RZ, R203, 0xff000000, RZ, 0xc0, !PT ;  /* 0xff000000cbff0812 */ /* 0x000fe400078ac0ff */
[----:B------:R-:W-:Y:S02]  /*48f0*/  LOP3.LUT P6, RZ, R144, 0xff00, RZ, 0xc0, !PT ;  /* 0x0000ff0090ff7812 */ /* 0x000fe400078cc0ff */
[----:B------:R-:W-:Y:S02]  /*4900*/  @P0 FSEL R180, R180, RZ, P5 ;  /* 0x000000ffb4b40208 */ /* 0x000fe40002800000 */
[----:B------:R-:W-:-:S02]  /*4910*/  LOP3.LUT P5, RZ, R145, 0xff, RZ, 0xc0, !PT ;  /* 0x000000ff91ff7812 */ /* 0x000fc400078ac0ff */
[----:B------:R-:W-:Y:S02]  /*4920*/  FSEL R172, R167, RZ, P4 ;  /* 0x000000ffa7ac7208 */ /* 0x000fe40002000000 */
[----:B------:R-:W-:Y:S02]  /*4930*/  FSEL R177, R168, RZ, P5 ;  /* 0x000000ffa8b17208 */ /* 0x000fe40002800000 */
[----:B------:R-:W-:Y:S01]  /*4940*/  LOP3.LUT P5, RZ, R144, 0xff000000, RZ, 0xc0, !PT ;  /* 0xff00000090ff7812 */ /* 0x000fe200078ac0ff */
[----:B------:R-:W-:Y:S01]  /*4950*/  IMAD R144, R193, c[0x0][0x168], RZ ;  /* 0x00005a00c1907a24 */ /* 0x000fe200078e02ff */
[C---:B------:R-:W-:Y:S02]  /*4960*/  LOP3.LUT P4, RZ, R145.reuse, 0xff0000, RZ, 0xc0, !PT ;  /* 0x00ff000091ff7812 */ /* 0x040fe4000788c0ff */
[----:B------:R-:W-:Y:S02]  /*4970*/  LOP3.LUT P1, RZ, R145, 0xff000000, RZ, 0xc0, !PT ;  /* 0xff00000091ff7812 */ /* 0x000fe4000782c0ff */
[----:B------:R-:W-:-:S02]  /*4980*/  SHF.R.S32.HI R170, RZ, 0x1f, R144 ;  /* 0x0000001fffaa7819 */ /* 0x000fc40000011490 */
[----:B------:R-:W-:Y:S02]  /*4990*/  FSEL R181, R169, RZ, P4 ;  /* 0x000000ffa9b57208 */ /* 0x000fe40002000000 */
[----:B------:R-:W-:Y:S02]  /*49a0*/  LOP3.LUT P4, RZ, R145, 0xff00, RZ, 0xc0, !PT ;  /* 0x0000ff0091ff7812 */ /* 0x000fe4000788c0ff */
[----:B------:R-:W-:Y:S01]  /*49b0*/  LEA.HI R170, R170, R144, RZ, 0x3 ;  /* 0x00000090aaaa7211 */ /* 0x000fe200078f18ff */
[----:B------:R-:W-:Y:S01]  /*49c0*/  IMAD.WIDE.U32 R144, R2, R196, c[0x0][0x248] ;  /* 0x0000920002907625 */ /* 0x000fe200078e00c4 */
        /* <DEDUP_REMOVED lines=12> */
[----:B------:R-:W-:Y:S02]  /*4a90*/  @P0 PRMT R120, R153, 0x7610, R120 ;  /* 0x0000761099780816 */ /* 0x000fe40000000078 */
[----:B------:R-:W-:Y:S02]  /*4aa0*/  @P0 PRMT R121, R150, 0x7610, R121 ;  /* 0x0000761096790816 */ /* 0x000fe40000000079 */
[----:B------:R-:W-:Y:S02]  /*4ab0*/  @P0 PRMT R122, R149, 0x7610, R122 ;  /* 0x00007610957a0816 */ /* 0x000fe4000000007a */
[----:B-1----:R-:W-:-:S02]  /*4ac0*/  @P2 MOV R144, 0x20 ;  /* 0x0000002000902802 */ /* 0x002fc40000000f00 */
[----:B------:R-:W-:Y:S02]  /*4ad0*/  @P0 PRMT R123, R158, 0x7610, R123 ;  /* 0x000076109e7b0816 */ /* 0x000fe4000000007b */
[----:B------:R-:W-:Y:S01]  /*4ae0*/  F2FP.PACK_AB R143, R3, R182 ;  /* 0x000000b6038f723e */ /* 0x000fe200000000ff */
[----:B------:R-:W-:Y:S01]  /*4af0*/  @P0 IMAD.WIDE.U32 R2, R2, R196, c[0x0][0x250] ;  /* 0x0000940002020625 */ /* 0x000fe200078e00c4 */
[----:B------:R-:W-:Y:S02]  /*4b00*/  SEL R137, R139, R125, P3 ;  /* 0x0000007d8b897207 */ /* 0x000fe40001800000 */
[----:B------:R-:W-:Y:S01]  /*4b10*/  @P0 PRMT R120, R120, 0x5410, R148 ;  /* 0x0000541078780816 */ /* 0x000fe20000000094 */
[----:B------:R-:W-:Y:S01]  /*4b20*/  @P2 IMAD.WIDE.U32 R144, R0, R144, c[0x0][0x258] ;  /* 0x0000960000902625 */ /* 0x000fe200078e0090 */
[----:B------:R-:W-:Y:S02]  /*4b30*/  @P0 PRMT R121, R121, 0x5410, R152 ;  /* 0x0000541079790816 */ /* 0x000fe40000000098 */
[----:B------:R-:W-:-:S02]  /*4b40*/  @P0 PRMT R122, R122, 0x5410, R159 ;  /* 0x000054107a7a0816 */ /* 0x000fc4000000009f */
[----:B------:R-:W-:Y:S02]  /*4b50*/  @P0 PRMT R123, R123, 0x5410, R164 ;  /* 0x000054107b7b0816 */ /* 0x000fe400000000a4 */
[----:B------:R-:W-:Y:S02]  /*4b60*/  SEL R136, R136, R124, P3 ;  /* 0x0000007c88887207 */ /* 0x000fe40001800000 */
[----:B------:R-:W-:Y:S01]  /*4b70*/  SEL R138, R138, R126, P3 ;  /* 0x0000007e8a8a7207 */ /* 0x000fe20001800000 */
[----:B------:R1:W-:Y:S01]  /*4b80*/  @P0 STG.E.128 [R2.64], R120 ;  /* 0x0000007802000986 */ /* 0x0003e2000c101d04 */
[----:B------:R-:W-:Y:S02]  /*4b90*/  SEL R139, R165, R127, P3 ;  /* 0x0000007fa58b7207 */ /* 0x000fe40001800000 */
[----:B------:R-:W-:Y:S02]  /*4ba0*/  @P0 F2FP.PACK_AB R155, RZ, R155 ;  /* 0x0000009bff9b023e */ /* 0x000fe400000000ff */
[----:B------:R-:W-:Y:S01]  /*4bb0*/  @P0 F2FP.PACK_AB R154, RZ, R154 ;  /* 0x0000009aff9a023e */ /* 0x000fe200000000ff */
[----:B------:R2:W-:Y:S01]  /*4bc0*/  @P2 STG.E.128 [R144.64], R136 ;  /* 0x0000008890002986 */ /* 0x0005e2000c101d04 */
[----:B------:R-:W-:-:S02]  /*4bd0*/  @P0 F2FP.PACK_AB R157, RZ, R157 ;  /* 0x0000009dff9d023e */ /* 0x000fc400000000ff */
[----:B------:R-:W-:Y:S02]  /*4be0*/  @P0 F2FP.PACK_AB R179, RZ, R179 ;  /* 0x000000b3ffb3023e */ /* 0x000fe400000000ff */
[----:B------:R-:W-:Y:S02]  /*4bf0*/  SEL R135, R183, R131, P3 ;  /* 0x00000083b7877207 */ /* 0x000fe40001800000 */
[----:B------:R-:W-:Y:S02]  /*4c00*/  SEL R132, R132, R128, P3 ;  /* 0x0000008084847207 */ /* 0x000fe40001800000 */
[----:B------:R-:W-:Y:S02]  /*4c10*/  SEL R134, R134, R130, P3 ;  /* 0x0000008286867207 */ /* 0x000fe40001800000 */
[----:B------:R-:W-:Y:S01]  /*4c20*/  SEL R133, R185, R129, P3 ;  /* 0x00000081b9857207 */ /* 0x000fe20001800000 */
[----:B-1----:R-:W-:Y:S01]  /*4c30*/  @P0 IMAD.WIDE.U32 R2, R0, R196, c[0x0][0x250] ;  /* 0x0000940000020625 */ /* 0x002fe200078e00c4 */
[----:B------:R-:W-:-:S02]  /*4c40*/  SEL R131, R178, R131, P3 ;  /* 0x00000083b2837207 */ /* 0x000fc40001800000 */
[----:B------:R-:W-:Y:S01]  /*4c50*/  @P0 F2FP.PACK_AB R151, RZ, R151 ;  /* 0x00000097ff97023e */ /* 0x000fe200000000ff */
[----:B------:R-:W-:Y:S01]  /*4c60*/  FMUL.FTZ R178, R178, c[0x0][0x1e8] ;  /* 0x00007a00b2b27a20 */ /* 0x000fe20000410000 */
[----:B------:R-:W-:Y:S01]  /*4c70*/  @P0 F2FP.PACK_AB R156, RZ, R156 ;  /* 0x0000009cff9c023e */ /* 0x000fe200000000ff */
[----:B------:R1:W-:Y:S01]  /*4c80*/  @P2 STG.E.128 [R144.64+0x10], R132 ;  /* 0x0000108490002986 */ /* 0x0003e2000c101d04 */
[----:B------:R-:W-:Y:S02]  /*4c90*/  @P0 F2FP.PACK_AB R171, RZ, R171 ;  /* 0x000000abffab023e */ /* 0x000fe400000000ff */
[----:B------:R-:W-:Y:S02]  /*4ca0*/  @P0 F2FP.PACK_AB R180, RZ, R180 ;  /* 0x000000b4ffb4023e */ /* 0x000fe400000000ff */
[----:B------:R-:W-:Y:S02]  /*4cb0*/  @P0 PRMT R120, R155, 0x7610, R120 ;  /* 0x000076109b780816 */ /* 0x000fe40000000078 */
[----:B------:R-:W-:-:S02]  /*4cc0*/  @P0 PRMT R121, R154, 0x7610, R121 ;  /* 0x000076109a790816 */ /* 0x000fc40000000079 */
[----:B------:R-:W-:Y:S02]  /*4cd0*/  @P0 PRMT R122, R157, 0x7610, R122 ;  /* 0x000076109d7a0816 */ /* 0x000fe4000000007a */
[----:B------:R-:W-:Y:S02]  /*4ce0*/  @P0 PRMT R123, R179, 0x7610, R123 ;  /* 0x00007610b37b0816 */ /* 0x000fe4000000007b */
[----:B--2---:R-:W-:Y:S02]  /*4cf0*/  @P2 IADD3 R137, R4, 0x60, RZ ;  /* 0x0000006004892810 */ /* 0x004fe40007ffe0ff */
[----:B------:R-:W-:Y:S02]  /*4d00*/  @P2 MOV R136, 0x20 ;  /* 0x0000002000882802 */ /* 0x000fe40000000f00 */
[----:B------:R-:W-:Y:S02]  /*4d10*/  SEL R130, R184, R130, P3 ;  /* 0x00000082b8827207 */ /* 0x000fe40001800000 */
[----:B------:R-:W-:Y:S01]  /*4d20*/  F2FP.PACK_AB R142, R147, R163 ;  /* 0x000000a3938e723e */ /* 0x000fe200000000ff */
[----:B------:R-:W-:Y:S01]  /*4d30*/  @P2 IMAD.WIDE.U32 R136, R137, R136, c[0x0][0x258] ;  /* 0x0000960089882625 */ /* 0x000fe200078e0088 */
[----:B------:R-:W-:-:S02]  /*4d40*/  F2FP.PACK_AB R141, R146, R162 ;  /* 0x000000a2928d723e */ /* 0x000fc400000000ff */
[----:B------:R-:W-:Y:S01]  /*4d50*/  @P0 MOV R184, R204 ;  /* 0x000000cc00b80202 */ /* 0x000fe20000000f00 */
[----:B------:R-:W-:Y:S01]  /*4d60*/  IMAD.WIDE.U32 R146, R0, R196, c[0x0][0x248] ;  /* 0x0000920000927625 */ /* 0x000fe200078e00c4 */
[----:B------:R-:W-:Y:S02]  /*4d70*/  F2FP.PACK_AB R140, R160, R161 ;  /* 0x000000a1a08c723e */ /* 0x000fe400000000ff */
        /* <DEDUP_REMOVED lines=10> */
[----:B------:R-:W-:Y:S01]  /*4e20*/  SEL R126, R187, R126, P3 ;  /* 0x0000007ebb7e7207 */ /* 0x000fe20001800000 */
[----:B------:R2:W-:Y:S01]  /*4e30*/  @P0 STG.E.128 [R2.64], R120 ;  /* 0x0000007802000986 */ /* 0x0005e2000c101d04 */
[----:B------:R-:W-:Y:S02]  /*4e40*/  SEL R128, R186, R128, P3 ;  /* 0x00000080ba807207 */ /* 0x000fe40001800000 */
[C---:B------:R-:W-:Y:S01]  /*4e50*/  SEL R127, R175.reuse, R127, P3 ;  /* 0x0000007faf7f7207 */ /* 0x040fe20001800000 */
[----:B------:R-:W-:Y:S01]  /*4e60*/  FMUL.FTZ R175, R175, c[0x0][0x1e8] ;  /* 0x00007a00afaf7a20 */ /* 0x000fe20000410000 */
[----:B-1----:R-:W-:Y:S01]  /*4e70*/  FSEL R135, R178, RZ, P1 ;  /* 0x000000ffb2877208 */ /* 0x002fe20000800000 */
[----:B------:R1:W-:Y:S01]  /*4e80*/  @P2 STG.E.128 [R136.64+0x10], R128 ;  /* 0x0000108088002986 */ /* 0x0003e2000c101d04 */
[----:B------:R-:W-:-:S02]  /*4e90*/  @P0 LOP3.LUT P3, RZ, R184, 0xff, RZ, 0xc0, !PT ;  /* 0x000000ffb8ff0812 */ /* 0x000fc4000786c0ff */
[----:B------:R-:W-:Y:S01]  /*4ea0*/  @P0 LOP3.LUT P1, RZ, R204, 0xff00, RZ, 0xc0, !PT ;  /* 0x0000ff00ccff0812 */ /* 0x000fe2000782c0ff */
[----:B------:R1:W-:Y:S01]  /*4eb0*/  @P2 STG.E.128 [R136.64], R124 ;  /* 0x0000007c88002986 */ /* 0x0003e2000c101d04 */
[----:B------:R-:W-:Y:S02]  /*4ec0*/  FSEL R134, R174, RZ, P4 ;  /* 0x000000ffae867208 */ /* 0x000fe40002000000 */
[----:B------:R-:W-:Y:S02]  /*4ed0*/  FSEL R132, R176, RZ, P6 ;  /* 0x000000ffb0847208 */ /* 0x000fe40003000000 */
[C---:B------:R-:W-:Y:S02]  /*4ee0*/  @P0 LOP3.LUT P2, RZ, R204.reuse, 0xff0000, RZ, 0xc0, !PT ;  /* 0x00ff0000ccff0812 */ /* 0x040fe4000784c0ff */
[----:B------:R-:W-:Y:S02]  /*4ef0*/  @P0 LOP3.LUT P4, RZ, R204, 0xff000000, RZ, 0xc0, !PT ;  /* 0xff000000ccff0812 */ /* 0x000fe4000788c0ff */
[----:B------:R-:W-:-:S02]  /*4f00*/  @P0 FSEL R167, R167, RZ, P3 ;  /* 0x000000ffa7a70208 */ /* 0x000fc40001800000 */
[----:B------:R-:W-:Y:S02]  /*4f10*/  @P0 FSEL R176, R176, RZ, P1 ;  /* 0x000000ffb0b00208 */ /* 0x000fe40000800000 */
[C---:B------:R-:W-:Y:S02]  /*4f20*/  @P0 LOP3.LUT P1, RZ, R205.reuse, 0xff, RZ, 0xc0, !PT ;  /* 0x000000ffcdff0812 */ /* 0x040fe4000782c0ff */
[----:B------:R-:W-:Y:S02]  /*4f30*/  @P0 LOP3.LUT P3, RZ, R205, 0xff0000, RZ, 0xc0, !PT ;  /* 0x00ff0000cdff0812 */ /* 0x000fe4000786c0ff */
[----:B0-----:R-:W-:Y:S02]  /*4f40*/  LOP3.LUT R186, R212, 0x1f, RZ, 0xc0, !PT ;  /* 0x0000001fd4ba7812 */ /* 0x001fe400078ec0ff */
[----:B------:R-:W-:Y:S02]  /*4f50*/  FSEL R133, R175, RZ, P5 ;  /* 0x000000ffaf857208 */ /* 0x000fe40002800000 */
[----:B------:R-:W-:-:S02]  /*4f60*/  @P0 FSEL R166, R166, RZ, P2 ;  /* 0x000000ffa6a60208 */ /* 0x000fc40001000000 */
[----:B------:R-:W-:Y:S02]  /*4f70*/  @P0 FSEL R175, R175, RZ, P4 ;  /* 0x000000ffafaf0208 */ /* 0x000fe40002000000 */
[C---:B------:R-:W-:Y:S02]  /*4f80*/  @P0 LOP3.LUT P2, RZ, R205.reuse, 0xff00, RZ, 0xc0, !PT ;  /* 0x0000ff00cdff0812 */ /* 0x040fe4000784c0ff */
[----:B------:R-:W-:Y:S02]  /*4f90*/  @P0 LOP3.LUT P4, RZ, R205, 0xff000000, RZ, 0xc0, !PT ;  /* 0xff000000cdff0812 */ /* 0x000fe4000788c0ff */
[----:B------:R-:W-:Y:S02]  /*4fa0*/  @P0 FSEL R168, R168, RZ, P1 ;  /* 0x000000ffa8a80208 */ /* 0x000fe40000800000 */
[----:B------:R-:W-:Y:S02]  /*4fb0*/  @P0 FSEL R169, R169, RZ, P3 ;  /* 0x000000ffa9a90208 */ /* 0x000fe40001800000 */
[----:B------:R-:W-:-:S02]  /*4fc0*/  LEA.HI.SX32 R165, R170, R186, 0x1d ;  /* 0x000000baaaa57211 */ /* 0x000fc400078feaff */
[----:B------:R-:W-:Y:S02]  /*4fd0*/  @P0 F2FP.PACK_AB R167, RZ, R167 ;  /* 0x000000a7ffa7023e */ /* 0x000fe400000000ff */
[----:B------:R-:W-:Y:S02]  /*4fe0*/  @P0 F2FP.PACK_AB R166, RZ, R166 ;  /* 0x000000a6ffa6023e */ /* 0x000fe400000000ff */
[----:B------:R-:W-:Y:S02]  /*4ff0*/  @P0 FSEL R174, R174, RZ, P2 ;  /* 0x000000ffaeae0208 */ /* 0x000fe40001000000 */
[----:B------:R-:W-:Y:S02]  /*5000*/  @P0 FSEL R178, R178, RZ, P4 ;  /* 0x000000ffb2b20208 */ /* 0x000fe40002000000 */
[----:B------:R-:W-:Y:S02]  /*5010*/  @P0 F2FP.PACK_AB R168, RZ, R168 ;  /* 0x000000a8ffa8023e */ /* 0x000fe400000000ff */
[----:B------:R-:W-:-:S02]  /*5020*/  @P0 F2FP.PACK_AB R169, RZ, R169 ;  /* 0x000000a9ffa9023e */ /* 0x000fc400000000ff */
[----:B------:R-:W-:Y:S02]  /*5030*/  IADD3 R138, R165, 0x60, RZ ;  /* 0x00000060a58a7810 */ /* 0x000fe40007ffe0ff */
[----:B--2---:R-:W-:Y:S02]  /*5040*/  @P0 IADD3 R2, R4, 0x60, RZ ;  /* 0x0000006004020810 */ /* 0x004fe40007ffe0ff */
[----:B------:R-:W-:Y:S01]  /*5050*/  @P0 F2FP.PACK_AB R176, RZ, R176 ;  /* 0x000000b0ffb0023e */ /* 0x000fe200000000ff */
[----:B------:R-:W-:Y:S01]  /*5060*/  IMAD.WIDE.U32 R138, R196, R138, c[0x0][0x248] ;  /* 0x00009200c48a7625 */ /* 0x000fe200078e008a */
[----:B------:R-:W-:Y:S02]  /*5070*/  @P0 F2FP.PACK_AB R175, RZ, R175 ;  /* 0x000000afffaf023e */ /* 0x000fe400000000ff */
[----:B------:R-:W-:Y:S01]  /*5080*/  @P0 F2FP.PACK_AB R174, RZ, R174 ;  /* 0x000000aeffae023e */ /* 0x000fe200000000ff */
[----:B------:R-:W-:Y:S01]  /*5090*/  @P0 IMAD.WIDE.U32 R2, R2, R196, c[0x0][0x250] ;  /* 0x0000940002020625 */ /* 0x000fe200078e00c4 */
[----:B------:R-:W-:-:S02]  /*50a0*/  @P0 F2FP.PACK_AB R178, RZ, R178 ;  /* 0x000000b2ffb2023e */ /* 0x000fc400000000ff */
[----:B------:R-:W-:Y:S02]  /*50b0*/  @P0 PRMT R120, R167, 0x7610, R120 ;  /* 0x00007610a7780816 */ /* 0x000fe40000000078 */
[----:B------:R-:W-:Y:S02]  /*50c0*/  @P0 PRMT R121, R166, 0x7610, R121 ;  /* 0x00007610a6790816 */ /* 0x000fe40000000079 */
[----:B------:R-:W-:Y:S02]  /*50d0*/  @P0 PRMT R122, R168, 0x7610, R122 ;  /* 0x00007610a87a0816 */ /* 0x000fe4000000007a */
[----:B------:R-:W-:Y:S02]  /*50e0*/  @P0 PRMT R123, R169, 0x7610, R123 ;  /* 0x00007610a97b0816 */ /* 0x000fe4000000007b */
[----:B------:R-:W-:Y:S02]  /*50f0*/  MOV R0, c[0x0][0x160] ;  /* 0x0000580000007a02 */ /* 0x000fe40000000f00 */
[----:B------:R-:W-:-:S02]  /*5100*/  F2FP.PACK_AB R135, R135, R181 ;  /* 0x000000b58787723e */ /* 0x000fc400000000ff */
        /* <DEDUP_REMOVED lines=8> */
[----:B------:R-:W-:-:S03]  /*5190*/  LEA R193, R0, R193, 0x2 ;  /* 0x000000c100c17211 */ /* 0x000fc600078e10ff */
[----:B------:R1:W-:Y:S01]  /*51a0*/  @P0 STG.E.128 [R2.64], R120 ;  /* 0x0000007802000986 */ /* 0x0003e2000c101d04 */
[----:B------:R-:W-:-:S13]  /*51b0*/  ISETP.GE.AND P0, PT, R193, c[0x0][0x164], PT ;  /* 0x00005900c1007a0c */ /* 0x000fda0003f06270 */
[----:B-1----:R-:W-:Y:S01]  /*51c0*/  @P0 CALL.REL.NOINC `(.L_x_1774) ;  /* 0x0000001000000944 */ /* 0x002fe20003c00000 */
[----:B------:R-:W-:Y:S05]  /*51d0*/  BRA `(.L_x_1775) ;  /* 0xffffbad000007947 */ /* 0x000fea000383ffff */
.L_x_1774:
[----:B------:R-:W-:Y:S05]  /*51e0*/  BSYNC B1 ;  /* 0x0000000000017941 */ /* 0x000fea0003800000 */
.L_x_1771:
        /* <DEDUP_REMOVED lines=116> */
.L_x_1770:
[----:B0-----:R-:W-:Y:S05]  /*5930*/  BSYNC B0 ;  /* 0x0000000000007941 */ /* 0x001fea0003800000 */
.L_x_1768:
        /* <DEDUP_REMOVED lines=11> */
[----:B-----5:R-:W-:Y:S04]  /*59f0*/  STS.128 [R0+0x800], R72 ;  /* 0x0008004800007388 */ /* 0x020fe80000000c00 */
[----:B------:R-:W-:Y:S04]  /*5a00*/  STS.128 [R0+0x810], R84 ;  /* 0x0008105400007388 */ /* 0x000fe80000000c00 */
        /* <DEDUP_REMOVED lines=60> */
[----:B------:R0:W-:Y:S04]  /*5dd0*/  STS.128 [R0], R4 ;  /* 0x0000000400007388 */ /* 0x0001e80000000c00 */
[----:B------:R1:W-:Y:S01]  /*5de0*/  STS.128 [R0+0x10], R8 ;  /* 0x0000100800007388 */ /* 0x0003e20000000c00 */
[----:B---3--:R-:W-:-:S03]  /*5df0*/  FADD.FTZ R2, R27, R60 ;  /* 0x0000003c1b027221 */ /* 0x008fc60000010000 */
[----:B------:R-:W-:Y:S04]  /*5e00*/  STS.128 [R0+0x400], R12 ;  /* 0x0004000c00007388 */ /* 0x000fe80000000c00 */
[----:B------:R-:W-:Y:S04]  /*5e10*/  STS.128 [R0+0x410], R16 ;  /* 0x0004101000007388 */ /* 0x000fe80000000c00 */
[----:B------:R-:W-:Y:S01]  /*5e20*/  STS.128 [R0+0x800], R20 ;  /* 0x0008001400007388 */ /* 0x000fe20000000c00 */
[----:B0-----:R-:W-:Y:S02]  /*5e30*/  FADD.FTZ R7, R37, R38 ;  /* 0x0000002625077221 */ /* 0x001fe40000010000 */
[----:B------:R-:W-:Y:S01]  /*5e40*/  FADD.FTZ R6, R25, R50 ;  /* 0x0000003219067221 */ /* 0x000fe20000010000 */
[----:B------:R-:W-:Y:S01]  /*5e50*/  STS.128 [R0+0x810], R188 ;  /* 0x000810bc00007388 */ /* 0x000fe20000000c00 */
[----:B-1----:R-:W-:-:S02]  /*5e60*/  FADD.FTZ R8, R3, R48 ;  /* 0x0000003003087221 */ /* 0x002fc40000010000 */
[----:B------:R-:W-:Y:S01]  /*5e70*/  FADD.FTZ R3, R24, R49 ;  /* 0x0000003118037221 */ /* 0x000fe20000010000 */
[----:B------:R-:W-:Y:S01]  /*5e80*/  STS.128 [R0+0xc00], R96 ;  /* 0x000c006000007388 */ /* 0x000fe20000000c00 */
[----:B------:R-:W-:Y:S02]  /*5e90*/  FADD.FTZ R5, R26, R51 ;  /* 0x000000331a057221 */ /* 0x000fe40000010000 */
[----:B----4-:R-:W-:Y:S01]  /*5ea0*/  FADD.FTZ R4, R36, R61 ;  /* 0x0000003d24047221 */ /* 0x010fe20000010000 */
[----:B------:R-:W-:Y:S01]  /*5eb0*/  STS.128 [R0+0xc10], R120 ;  /* 0x000c107800007388 */ /* 0x000fe20000000c00 */
[----:B------:R-:W-:-:S03]  /*5ec0*/  FADD.FTZ R7, R7, R62 ;  /* 0x0000003e07077221 */ /* 0x000fc60000010000 */
[----:B------:R-:W-:Y:S06]  /*5ed0*/  BAR.SYNC.DEFER_BLOCKING 0x0 ;  /* 0x0000000000007b1d */ /* 0x000fec0000010000 */
[----:B------:R-:W0:Y:S04]  /*5ee0*/  S2R R50, SR_CTAID.X ;  /* 0x0000000000327919 */ /* 0x000e280000002500 */
[----:B------:R-:W1:Y:S04]  /*5ef0*/  LDS R10, [R128.X4+0x800] ;  /* 0x00080000800a7984 */ /* 0x000e680000004800 */
[----:B------:R-:W2:Y:S04]  /*5f00*/  LDS R17, [R128.X4+0x1800] ;  /* 0x0018000080117984 */ /* 0x000ea80000004800 */
[----:B------:R-:W3:Y:S04]  /*5f10*/  LDS R75, [R128.X4+0x2800] ;  /* 0x00280000804b7984 */ /* 0x000ee80000004800 */
[----:B------:R-:W4:Y:S04]  /*5f20*/  LDS R99, [R128.X4+0x3800] ;  /* 0x0038000080637984 */ /* 0x000f280000004800 */
[----:B------:R-:W0:Y:S04]  /*5f30*/  LDS R63, [R128.X4] ;  /* 0x00000000803f7984 */ /* 0x000e280000004800 */
        /* <DEDUP_REMOVED lines=130> */
[----:B---3--:R-:W-:Y:S02]  /*6760*/  FADD.FTZ R59, R12, R59 ;  /* 0x0000003b0c3b7221 */ /* 0x008fe40000010000 */
[----:B----4-:R-:W-:Y:S02]  /*6770*/  FADD.FTZ R61, R14, R61 ;  /* 0x0000003d0e3d7221 */ /* 0x010fe40000010000 */
[----:B------:R-:W-:Y:S01]  /*6780*/  FADD.FTZ R27, R15, R44 ;  /* 0x0000002c0f1b7221 */ /* 0x000fe20000010000 */
[----:B------:R-:W-:Y:S01]  /*6790*/  SHF.L.U32 R15, R10, 0x2, RZ ;  /* 0x000000020a0f7819 */ /* 0x000fe200000006ff */
[----:B------:R0:W-:Y:S01]  /*67a0*/  STS.128 [R0], R28 ;  /* 0x0000001c00007388 */ /* 0x0001e20000000c00 */
[----:B------:R-:W-:-:S02]  /*67b0*/  FADD.FTZ R63, R16, R63 ;  /* 0x0000003f103f7221 */ /* 0x000fc40000010000 */
[C---:B------:R-:W-:Y:S01]  /*67c0*/  IADD3 R14, P1, R15.reuse, c[0x0][0x238], RZ ;  /* 0x00008e000f0e7a10 */ /* 0x040fe20007f3e0ff */
[----:B------:R-:W-:Y:S01]  /*67d0*/  STS.128 [R0+0x10], R40 ;  /* 0x0000102800007388 */ /* 0x000fe20000000c00 */
[----:B------:R-:W-:-:S03]  /*67e0*/  IADD3 R16, P2, R15, c[0x0][0x230], RZ ;  /* 0x00008c000f107a10 */ /* 0x000fc60007f5e0ff */
[----:B------:R-:W-:Y:S01]  /*67f0*/  STS.128 [R0+0x400], R52 ;  /* 0x0004003400007388 */ /* 0x000fe20000000c00 */
[----:B------:R-:W-:-:S03]  /*6800*/  FADD.FTZ R69, R18, R69 ;  /* 0x0000004512457221 */ /* 0x000fc60000010000 */
[----:B------:R-:W-:Y:S01]  /*6810*/  STS.128 [R0+0x410], R64 ;  /* 0x0004104000007388 */ /* 0x000fe20000000c00 */
[----:B------:R-:W-:-:S03]  /*6820*/  FADD.FTZ R71, R20, R71 ;  /* 0x0000004714477221 */ /* 0x000fc60000010000 */
[----:B------:R-:W-:Y:S01]  /*6830*/  STS.128 [R0+0x800], R76 ;  /* 0x0008004c00007388 */ /* 0x000fe20000000c00 */
[----:B0-----:R-:W-:Y:S01]  /*6840*/  SHF.L.U64.HI R28, R10, 0x2, R11 ;  /* 0x000000020a1c7819 */ /* 0x001fe2000001020b */
[----:B------:R-:W-:Y:S01]  /*6850*/  FADD.FTZ R29, R17, R46 ;  /* 0x0000002e111d7221 */ /* 0x000fe20000010000 */
[C---:B------:R-:W-:Y:S01]  /*6860*/  IADD3 R10, P0, R15.reuse, c[0x0][0x228], RZ ;  /* 0x00008a000f0a7a10 */ /* 0x040fe20007f1e0ff */
[----:B------:R-:W-:Y:S01]  /*6870*/  STS.128 [R0+0x810], R88 ;  /* 0x0008105800007388 */ /* 0x000fe20000000c00 */
[C---:B------:R-:W-:Y:S02]  /*6880*/  IADD3.X R17, R28.reuse, c[0x0][0x234], RZ, P2, !PT ;  /* 0x00008d001c117a10 */ /* 0x040fe400017fe4ff */
[C---:B------:R-:W-:Y:S01]  /*6890*/  IADD3.X R11, R28.reuse, c[0x0][0x22c], RZ, P0, !PT ;  /* 0x00008b001c0b7a10 */ /* 0x040fe200007fe4ff */
[----:B------:R-:W-:Y:S01]  /*68a0*/  STS.128 [R0+0xc00], R104 ;  /* 0x000c006800007388 */ /* 0x000fe20000000c00 */
[----:B------:R-:W-:Y:S02]  /*68b0*/  IADD3 R12, P0, R15, c[0x0][0x220], RZ ;  /* 0x000088000f0c7a10 */ /* 0x000fe40007f1e0ff */
        /* <DEDUP_REMOVED lines=23> */
[----:B------:R-:W-:Y:S01]  /*6a30*/  IADD3.X R13, R28, c[0x0][0x224], RZ, P0, !PT ;  /* 0x000089001c0d7a10 */ /* 0x000fe200007fe4ff */
[----:B------:R-:W-:Y:S02]  /*6a40*/  FADD.FTZ R31, R0, R31 ;  /* 0x0000001f001f7221 */ /* 0x000fe40000010000 */
[----:B------:R-:W4:Y:S02]  /*6a50*/  LDS R45, [R128.X4+0x2600] ;  /* 0x00260000802d7984 */ /* 0x000f240000004800 */
[----:B------:R-:W-:Y:S02]  /*6a60*/  FADD.FTZ R28, R31, R26 ;  /* 0x0000001a1f1c7221 */ /* 0x000fe40000010000 */
[----:B------:R-:W4:Y:S02]  /*6a70*/  LDS R37, [R128.X4+0x1800] ;  /* 0x0018000080257984 */ /* 0x000f240000004800 */
[----:B------:R-:W-:-:S02]  /*6a80*/  FADD.FTZ R51, R28, R51 ;  /* 0x000000331c337221 */ /* 0x000fc40000010000 */
[----:B------:R-:W4:Y:S01]  /*6a90*/  LDS R24, [R128.X4+0xa00] ;  /* 0x000a000080187984 */ /* 0x000f220000004800 */
[----:B------:R-:W-:-:S03]  /*6aa0*/  FADD.FTZ R18, RZ, R18 ;  /* 0x00000012ff127221 */ /* 0x000fc60000010000 */
        /* <DEDUP_REMOVED lines=28> */
[----:B------:R-:W-:Y:S04]  /*6c70*/  STG.E [R10.64+0x200], R19 ;  /* 0x000200130a007986 */ /* 0x000fe8000c101904 */
[----:B------:R-:W0:Y:S01]  /*6c80*/  LDS R19, [R128.X4+0x3c00] ;  /* 0x003c000080137984 */ /* 0x000e220000004800 */
[----:B-1----:R-:W-:-:S03]  /*6c90*/  FADD.FTZ R57, R22, R57 ;  /* 0x0000003916397221 */ /* 0x002fc60000010000 */
[----:B------:R-:W1:Y:S01]  /*6ca0*/  LDS R28, [R128.X4+0x2e00] ;  /* 0x002e0000801c7984 */ /* 0x000e620000004800 */
[----:B--2---:R-:W-:-:S03]  /*6cb0*/  FADD.FTZ R24, R24, R39 ;  /* 0x0000002718187221 */ /* 0x004fc60000010000 */
[----:B------:R-:W2:Y:S01]  /*6cc0*/  LDS R30, [R128.X4+0x3e00] ;  /* 0x003e0000801e7984 */ /* 0x000ea20000004800 */
        /* <DEDUP_REMOVED lines=12> */
[----:B------:R-:W-:Y:S01]  /*6d90*/  STG.E [R10.64+0x600], R9 ;  /* 0x000600090a007986 */ /* 0x000fe2000c101904 */
[----:B------:R-:W-:-:S03]  /*6da0*/  FADD.FTZ R19, R0, R19 ;  /* 0x0000001300137221 */ /* 0x000fc60000010000 */
        /* <DEDUP_REMOVED lines=22> */
.L_x_1772:
[----:B0-----:R-:W-:Y:S01]  /*6f10*/  HFMA2.MMA R134, -RZ, RZ, 0, 5.9604644775390625e-08 ;  /* 0x00000001ff867435 */ /* 0x001fe200000001ff */
[----:B------:R-:W-:-:S02]  /*6f20*/  MOV R133, R170 ;  /* 0x000000aa00857202 */ /* 0x000fc40000000f00 */
[----:B------:R-:W-:Y:S02]  /*6f30*/  MOV R230, 0x1f ;  /* 0x0000001f00e67802 */ /* 0x000fe40000000f00 */
[----:B------:R-:W-:Y:S02]  /*6f40*/  MOV R229, 0xffffffff ;  /* 0xffffffff00e57802 */ /* 0x000fe40000000f00 */
[----:B------:R-:W-:Y:S02]  /*6f50*/  MOV R132, 0x6f70 ;  /* 0x00006f7000847802 */ /* 0x000fe40000000f00 */
[----:B-----5:R-:W-:Y:S05]  /*6f60*/  CALL.REL.NOINC `($__internal_89_$__cuda_sm70_shflsync_bfly_p) ;  /* 0x0000046000007944 */ /* 0x020fea0003c00000 */
[----:B-1----:R-:W-:Y:S01]  /*6f70*/  MOV R171, R134 ;  /* 0x0000008600ab7202 */ /* 0x002fe20000000f00 */
[----:B------:R-:W-:Y:S05]  /*6f80*/  BRA `(.L_x_1776) ;  /* 0xffffc41000007947 */ /* 0x000fea000383ffff */
.L_x_1773:
[----:B------:R-:W-:Y:S01]  /*6f90*/  HFMA2.MMA R134, -RZ, RZ, 0, 5.9604644775390625e-08 ;  /* 0x00000001ff867435 */ /* 0x000fe200000001ff */
[----:B------:R-:W-:Y:S02]  /*6fa0*/  MOV R133, R135 ;  /* 0x0000008700857202 */ /* 0x000fe40000000f00 */
[----:B------:R-:W-:Y:S02]  /*6fb0*/  MOV R230, 0x1f ;  /* 0x0000001f00e67802 */ /* 0x000fe40000000f00 */
[----:B------:R-:W-:-:S02]  /*6fc0*/  MOV R229, 0xffffffff ;  /* 0xffffffff00e57802 */ /* 0x000fc40000000f00 */
[----:B------:R-:W-:Y:S02]  /*6fd0*/  MOV R132, 0x6ff0 ;  /* 0x00006ff000847802 */ /* 0x000fe40000000f00 */
[----:B01---5:R-:W-:Y:S05]  /*6fe0*/  CALL.REL.NOINC `($__internal_89_$__cuda_sm70_shflsync_bfly_p) ;  /* 0x000003e000007944 */ /* 0x023fea0003c00000 */
[----:B------:R-:W-:Y:S01]  /*6ff0*/  FADD.FTZ R170, R170, R171 ;  /* 0x000000abaaaa7221 */ /* 0x000fe20000010000 */
[----:B------:R-:W-:Y:S01]  /*7000*/  MOV R230, 0x1f ;  /* 0x0000001f00e67802 */ /* 0x000fe20000000f00 */
[----:B-1----:R-:W-:Y:S01]  /*7010*/  FADD.FTZ R135, R135, R134 ;  /* 0x0000008687877221 */ /* 0x002fe20000010000 */
[----:B------:R-:W-:Y:S01]  /*7020*/  HFMA2.MMA R134, -RZ, RZ, 0, 1.1920928955078125e-07 ;  /* 0x00000002ff867435 */ /* 0x000fe200000001ff */
[----:B------:R-:W-:Y:S02]  /*7030*/  MOV R229, 0xffffffff ;  /* 0xffffffff00e57802 */ /* 0x000fe40000000f00 */
[----:B------:R-:W-:Y:S02]  /*7040*/  MOV R133, R170 ;  /* 0x000000aa00857202 */ /* 0x000fe40000000f00 */
[----:B------:R-:W-:Y:S02]  /*7050*/  MOV R132, 0x7070 ;  /* 0x0000707000847802 */ /* 0x000fe40000000f00 */
[----:B------:R-:W-:Y:S05]  /*7060*/  CALL.REL.NOINC `($__internal_89_$__cuda_sm70_shflsync_bfly_p) ;  /* 0x0000036000007944 */ /* 0x000fea0003c00000 */
[----:B-1----:R-:W-:Y:S01]  /*7070*/  MOV R171, R134 ;  /* 0x0000008600ab7202 */ /* 0x002fe20000000f00 */
[----:B------:R-:W-:Y:S01]  /*7080*/  HFMA2.MMA R134, -RZ, RZ, 0, 1.1920928955078125e-07 ;  /* 0x00000002ff867435 */ /* 0x000fe200000001ff */
[----:B------:R-:W-:-:S02]  /*7090*/  MOV R133, R135 ;  /* 0x0000008700857202 */ /* 0x000fc40000000f00 */
[----:B------:R-:W-:Y:S02]  /*70a0*/  MOV R230, 0x1f ;  /* 0x0000001f00e67802 */ /* 0x000fe40000000f00 */
[----:B------:R-:W-:Y:S02]  /*70b0*/  MOV R229, 0xffffffff ;  /* 0xffffffff00e57802 */ /* 0x000fe40000000f00 */
[----:B------:R-:W-:Y:S02]  /*70c0*/  MOV R132, 0x70e0 ;  /* 0x000070e000847802 */ /* 0x000fe40000000f00 */
[----:B------:R-:W-:Y:S05]  /*70d0*/  CALL.REL.NOINC `($__internal_89_$__cuda_sm70_shflsync_bfly_p) ;  /* 0x000002f000007944 */ /* 0x000fea0003c00000 */
[----:B------:R-:W-:Y:S01]  /*70e0*/  FADD.FTZ R170, R171, R170 ;  /* 0x000000aaabaa7221 */ /* 0x000fe20000010000 */
[----:B------:R-:W-:Y:S01]  /*70f0*/  MOV R230, 0x1f ;  /* 0x0000001f00e67802 */ /* 0x000fe20000000f00 */
[----:B-1----:R-:W-:Y:S01]  /*7100*/  FADD.FTZ R135, R135, R134 ;  /* 0x0000008687877221 */ /* 0x002fe20000010000 */
[----:B------:R-:W-:Y:S01]  /*7110*/  HFMA2.MMA R134, -RZ, RZ, 0, 2.384185791015625e-07 ;  /* 0x00000004ff867435 */ /* 0x000fe200000001ff */
[----:B------:R-:W-:Y:S02]  /*7120*/  MOV R229, 0xffffffff ;  /* 0xffffffff00e57802 */ /* 0x000fe40000000f00 */
[----:B------:R-:W-:-:S02]  /*7130*/  MOV R133, R170 ;  /* 0x000000aa00857202 */ /* 0x000fc40000000f00 */
[----:B------:R-:W-:Y:S02]  /*7140*/  MOV R132, 0x7160 ;  /* 0x0000716000847802 */ /* 0x000fe40000000f00 */
[----:B------:R-:W-:Y:S05]  /*7150*/  CALL.REL.NOINC `($__internal_89_$__cuda_sm70_shflsync_bfly_p) ;  /* 0x0000027000007944 */ /* 0x000fea0003c00000 */
[----:B-1----:R-:W-:Y:S01]  /*7160*/  MOV R171, R134 ;  /* 0x0000008600ab7202 */ /* 0x002fe20000000f00 */
[----:B------:R-:W-:Y:S01]  /*7170*/  HFMA2.MMA R134, -RZ, RZ, 0, 2.384185791015625e-07 ;  /* 0x00000004ff867435 */ /* 0x000fe200000001ff */
[----:B------:R-:W-:Y:S02]  /*7180*/  MOV R133, R135 ;  /* 0x0000008700857202 */ /* 0x000fe40000000f00 */
[----:B------:R-:W-:Y:S02]  /*7190*/  MOV R230, 0x1f ;  /* 0x0000001f00e67802 */ /* 0x000fe40000000f00 */
[----:B------:R-:W-:Y:S02]  /*71a0*/  MOV R229, 0xffffffff ;  /* 0xffffffff00e57802 */ /* 0x000fe40000000f00 */
[----:B------:R-:W-:Y:S02]  /*71b0*/  MOV R132, 0x71d0 ;  /* 0x000071d000847802 */ /* 0x000fe40000000f00 */
[----:B------:R-:W-:Y:S05]  /*71c0*/  CALL.REL.NOINC `($__internal_89_$__cuda_sm70_shflsync_bfly_p) ;  /* 0x0000020000007944 */ /* 0x000fea0003c00000 */
[----:B------:R-:W-:Y:S01]  /*71d0*/  FADD.FTZ R170, R171, R170 ;  /* 0x000000aaabaa7221 */ /* 0x000fe20000010000 */
[----:B------:R-:W-:Y:S01]  /*71e0*/  MOV R230, 0x1f ;  /* 0x0000001f00e67802 */ /* 0x000fe20000000f00 */
[----:B-1----:R-:W-:Y:S01]  /*71f0*/  FADD.FTZ R135, R135, R134 ;  /* 0x0000008687877221 */ /* 0x002fe20000010000 */
[----:B------:R-:W-:Y:S01]  /*7200*/  HFMA2.MMA R134, -RZ, RZ, 0, 4.76837158203125e-07 ;  /* 0x00000008ff867435 */ /* 0x000fe200000001ff */
[----:B------:R-:W-:-:S02]  /*7210*/  MOV R229, 0xffffffff ;  /* 0xffffffff00e57802 */ /* 0x000fc40000000f00 */
[----:B------:R-:W-:Y:S02]  /*7220*/  MOV R133, R170 ;  /* 0x000000aa00857202 */ /* 0x000fe40000000f00 */
[----:B------:R-:W-:Y:S02]  /*7230*/  MOV R132, 0x7250 ;  /* 0x0000725000847802 */ /* 0x000fe40000000f00 */
[----:B------:R-:W-:Y:S05]  /*7240*/  CALL.REL.NOINC `($__internal_89_$__cuda_sm70_shflsync_bfly_p) ;  /* 0x0000018000007944 */ /* 0x000fea0003c00000 */
[----:B-1----:R-:W-:Y:S01]  /*7250*/  MOV R171, R134 ;  /* 0x0000008600ab7202 */ /* 0x002fe20000000f00 */
[----:B------:R-:W-:Y:S01]  /*7260*/  HFMA2.MMA R134, -RZ, RZ, 0, 4.76837158203125e-07 ;  /* 0x00000008ff867435 */ /* 0x000fe200000001ff */
[----:B------:R-:W-:Y:S02]  /*7270*/  MOV R133, R135 ;  /* 0x0000008700857202 */ /* 0x000fe40000000f00 */
[----:B------:R-:W-:Y:S02]  /*7280*/  MOV R230, 0x1f ;  /* 0x0000001f00e67802 */ /* 0x000fe40000000f00 */
[----:B------:R-:W-:Y:S02]  /*7290*/  MOV R229, 0xffffffff ;  /* 0xffffffff00e57802 */ /* 0x000fe40000000f00 */
[----:B------:R-:W-:-:S02]  /*72a0*/  MOV R132, 0x72c0 ;  /* 0x000072c000847802 */ /* 0x000fc40000000f00 */
[----:B------:R-:W-:Y:S05]  /*72b0*/  CALL.REL.NOINC `($__internal_89_$__cuda_sm70_shflsync_bfly_p) ;  /* 0x0000011000007944 */ /* 0x000fea0003c00000 */
[----:B------:R-:W-:Y:S01]  /*72c0*/  FADD.FTZ R170, R171, R170 ;  /* 0x000000aaabaa7221 */ /* 0x000fe20000010000 */
[----:B------:R-:W-:Y:S01]  /*72d0*/  MOV R230, 0x1f ;  /* 0x0000001f00e67802 */ /* 0x000fe20000000f00 */
[----:B-1----:R-:W-:Y:S01]  /*72e0*/  FADD.FTZ R135, R135, R134 ;  /* 0x0000008687877221 */ /* 0x002fe20000010000 */
[----:B------:R-:W-:Y:S01]  /*72f0*/  HFMA2.MMA R134, -RZ, RZ, 0, 9.5367431640625e-07 ;  /* 0x00000010ff867435 */ /* 0x000fe200000001ff */
[----:B------:R-:W-:-:S02]  /*7300*/  MOV R229, 0xffffffff ;  /* 0xffffffff00e57802 */ /* 0x000fc40000000f00 */
[----:B------:R-:W-:Y:S02]  /*7310*/  MOV R133, R170 ;  /* 0x000000aa00857202 */ /* 0x000fe40000000f00 */
[----:B------:R-:W-:Y:S02]  /*7320*/  MOV R132, 0x7340 ;  /* 0x0000734000847802 */ /* 0x000fe40000000f00 */
[----:B------:R-:W-:Y:S05]  /*7330*/  CALL.REL.NOINC `($__internal_89_$__cuda_sm70_shflsync_bfly_p) ;  /* 0x0000009000007944 */ /* 0x000fea0003c00000 */
[----:B-1----:R-:W-:Y:S01]  /*7340*/  MOV R171, R134 ;  /* 0x0000008600ab7202 */ /* 0x002fe20000000f00 */
[----:B------:R-:W-:Y:S01]  /*7350*/  HFMA2.MMA R134, -RZ, RZ, 0, 9.5367431640625e-07 ;  /* 0x00000010ff867435 */ /* 0x000fe200000001ff */
[----:B------:R-:W-:Y:S02]  /*7360*/  MOV R133, R135 ;  /* 0x0000008700857202 */ /* 0x000fe40000000f00 */
[----:B------:R-:W-:Y:S02]  /*7370*/  MOV R230, 0x1f ;  /* 0x0000001f00e67802 */ /* 0x000fe40000000f00 */
[----:B------:R-:W-:Y:S02]  /*7380*/  MOV R229, 0xffffffff ;  /* 0xffffffff00e57802 */ /* 0x000fe40000000f00 */
[----:B------:R-:W-:-:S02]  /*7390*/  MOV R132, 0x73b0 ;  /* 0x000073b000847802 */ /* 0x000fc40000000f00 */
[----:B------:R-:W-:Y:S05]  /*73a0*/  CALL.REL.NOINC `($__internal_89_$__cuda_sm70_shflsync_bfly_p) ;  /* 0x0000002000007944 */ /* 0x000fea0003c00000 */
[----:B-1----:R-:W-:Y:S01]  /*73b0*/  MOV R132, R134 ;  /* 0x0000008600847202 */ /* 0x002fe20000000f00 */
[----:B------:R-:W-:Y:S05]  /*73c0*/  BRA `(.L_x_1777) ;  /* 0xffffc0f000007947 */ /* 0x000fea000383ffff */
        .weak           $__internal_89_$__cuda_sm70_shflsync_bfly_p
        .type           $__internal_89_$__cuda_sm70_shflsync_bfly_p,@function
        .size           $__internal_89_$__cuda_sm70_shflsync_bfly_p,(.L_x_2627 - $__internal_89_$__cuda_sm70_shflsync_bfly_p)
$__internal_89_$__cuda_sm70_shflsync_bfly_p:
[----:B------:R-:W-:Y:S04]  /*73d0*/  WARPSYNC R229 ;  /* 0x000000e500007348 */ /* 0x000fe80003800000 */
[----:B------:R0:W1:Y:S02]  /*73e0*/  SHFL.BFLY PT, R134, R133, R134, R230 ;  /* 0x0c00008685867389 */ /* 0x00006400000e00e6 */
[----:B0-----:R-:W-:-:S06]  /*73f0*/  HFMA2.MMA R133, -RZ, RZ, 0, 0 ;  /* 0x00000000ff857435 */ /* 0x001fcc00000001ff */
[----:B------:R-:W-:Y:S05]  /*7400*/  RET.REL.NODEC R132 `(_ZN10layer_norm31ln_parallel_residual_bwd_kernelINS_13Kernel_traitsIf6__halffS2_fjLj1024ELj1ELj4ELj1ELj16ENS_18Kernel_traits_baseILj1024EfS2_fS2_fjLj128EEEEELb1ELb0ELb1EEEvNS_9BwdParamsE) ;  /* 0xffff8bf084007950 */ /* 0x000fea0003c3ffff */
.L_x_1778:
        /* <DEDUP_REMOVED lines=15> */
.L_x_2627:


//--------------------- .text._ZN10layer_norm22ln_bwd_finalize_kernelINS_22Kernel_traits_finalizeILj1024Ef6__halffS2_fjLb0ELj1024ELj4ENS_18Kernel_traits_baseILj1024EfS2_fS2_fjLj1024EEEEELb0ELb0EEEvNS_9BwdParamsE --------------------------
	.section	.text._ZN10layer_norm22ln_bwd_finalize_kernelINS_22Kernel_traits_finalizeILj1024Ef6__halffS2_fjLb0ELj1024ELj4ENS_18Kernel_traits_baseILj1024EfS2_fS2_fjLj1024EEEEELb0ELb0EEEvNS_9BwdParamsE,"ax",@progbits
	.sectioninfo	@"SHI_REGISTERS=30"
	.align	128
        .global         _ZN10layer_norm22ln_bwd_finalize_kernelINS_22Kernel_traits_finalizeILj1024Ef6__halffS2_fjLb0ELj1024ELj4ENS_18Kernel_traits_baseILj1024EfS2_fS2_fjLj1024EEEEELb0ELb0EEEvNS_9BwdParamsE
        .type           _ZN10layer_norm22ln_bwd_finalize_kernelINS_22Kernel_traits_finalizeILj1024Ef6__halffS2_fjLb0ELj1024ELj4ENS_18Kernel_traits_baseILj1024EfS2_fS2_fjLj1024EEEEELb0ELb0EEEvNS_9BwdParamsE,@function
        .size           _ZN10layer_norm22ln_bwd_finalize_kernelINS_22Kernel_traits_finalizeILj1024Ef6__halffS2_fjLb0ELj1024ELj4ENS_18Kernel_traits_baseILj1024EfS2_fS2_fjLj1024EEEEELb0ELb0EEEvNS_9BwdParamsE,(.L_x_2628 - _ZN10layer_norm22ln_bwd_finalize_kernelINS_22Kernel_traits_finalizeILj1024Ef6__halffS2_fjLb0ELj1024ELj4ENS_18Kernel_traits_baseILj1024EfS2_fS2_fjLj1024EEEEELb0ELb0EEEvNS_9BwdParamsE)
        .other          _ZN10layer_norm22ln_bwd_finalize_kernelINS_22Kernel_traits_finalizeILj1024Ef6__halffS2_fjLb0ELj1024ELj4ENS_18Kernel_traits_baseILj1024EfS2_fS2_fjLj1024EEEEELb0ELb0EEEvNS_9BwdParamsE,@"STO_CUDA_ENTRY STV_DEFAULT"
_ZN10layer_norm22ln_bwd_finalize_kernelINS_22Kernel_traits_finalizeILj1024Ef6__halffS2_fjLb0ELj1024ELj4ENS_18Kernel_traits_baseILj1024EfS2_fS2_fjLj1024EEEEELb0ELb0EEEvNS_9BwdParamsE:
.text._ZN10layer_norm22ln_bwd_finalize_kernelINS_22Kernel_traits_finalizeILj1024Ef6__halffS2_fjLb0ELj1024ELj4ENS_18Kernel_traits_baseILj1024EfS2_fS2_fjLj1024EEEEELb0ELb0EEEvNS_9BwdParamsE:
        /* <DEDUP_REMOVED lines=19> */
.L_x_1792:
        /* <DEDUP_REMOVED lines=28> */
.L_x_1783:
        /* <DEDUP_REMOVED lines=35> */
.L_x_1782:
[----:B------:R-:W-:Y:S05]  /*0520*/  BSYNC B1 ;  /* 0x0000000000017941 */ /* 0x000fea0003800000 */
.L_x_1781:
        /* <DEDUP_REMOVED lines=23> */
.L_x_1785:
[----:B------:R-:W-:Y:S05]  /*06a0*/  BSYNC B1 ;  /* 0x0000000000017941 */ /* 0x000fea0003800000 */
.L_x_1784:
        /* <DEDUP_REMOVED lines=11> */
.L_x_1786:
[----:B------:R-:W-:Y:S05]  /*0760*/  BSYNC B1 ;  /* 0x0000000000017941 */ /* 0x000fea0003800000 */
.L_x_1780:
[----:B------:R-:W-:Y:S05]  /*0770*/  BSYNC B0 ;  /* 0x0000000000007941 */ /* 0x000fea0003800000 */
.L_x_1779:
        /* <DEDUP_REMOVED lines=11> */
.L_x_1793:
        /* <DEDUP_REMOVED lines=18> */
.L_x_1794:
[----:B---3--:R-:W-:Y:S02]  /*0950*/  FADD.FTZ R4, R4, R9 ;  /* 0x0000000904047221 */ /* 0x008fe40000010000 */
[----:B-12---:R-:W-:-:S03]  /*0960*/  FADD.FTZ R6, R5, R6 ;  /* 0x0000000605067221 */ /* 0x006fc60000010000 */
[----:B------:R1:W-:Y:S04]  /*0970*/  @!P1 STS [R17.X4+0x2000], R4 ;  /* 0x0020000411009388 */ /* 0x0003e80000004800 */
[----:B------:R1:W-:Y:S02]  /*0980*/  @!P1 STS [R17.X4+0x2080], R6 ;  /* 0x0020800611009388 */ /* 0x0003e40000004800 */
.L_x_1787:
        /* <DEDUP_REMOVED lines=15> */
.L_x_1791:
[----:B------:R-:W-:Y:S05]  /*0a80*/  BSYNC B0 ;  /* 0x0000000000007941 */ /* 0x000fea0003800000 */
.L_x_1790:
[C---:B------:R-:W-:Y:S02]  /*0a90*/  ISETP.GT.U32.AND P1, PT, R18.reuse, -0x401, PT ;  /* 0xfffffbff1200780c */ /* 0x040fe40003f24070 */
[----:B------:R-:W-:Y:S02]  /*0aa0*/  IADD3 R18, R18, 0x400, RZ ;  /* 0x0000040012127810 */ /* 0x000fe40007ffe0ff */
[----:B------:R-:W-:-:S09]  /*0ab0*/  IADD3 R19, R19, 0x200, RZ ;  /* 0x0000020013137810 */ /* 0x000fd20007ffe0ff */
[----:B01----:R-:W-:Y:S05]  /*0ac0*/  @P1 BRA `(.L_x_1792) ;  /* 0xfffff66000001947 */ /* 0x003fea000383ffff */
[----:B------:R-:W-:Y:S05]  /*0ad0*/  EXIT ;  /* 0x000000000000794d */ /* 0x000fea0003800000 */
.L_x_1788:
[----:B--2---:R-:W-:Y:S01]  /*0ae0*/  IMAD.MOV.U32 R9, RZ, RZ, R5 ;  /* 0x000000ffff097224 */ /* 0x004fe200078e0005 */
[----:B------:R-:W-:Y:S01]  /*0af0*/  MOV R8, 0x1 ;  /* 0x0000000100087802 */ /* 0x000fe20000000f00 */
[----:B------:R-:W-:Y:S01]  /*0b00*/  IMAD.MOV.U32 R7, RZ, RZ, 0x1f ;  /* 0x0000001fff077424 */ /* 0x000fe200078e00ff */
[----:B------:R-:W-:Y:S02]  /*0b10*/  MOV R10, 0xffffffff ;  /* 0xffffffff000a7802 */ /* 0x000fe40000000f00 */
[----:B------:R-:W-:Y:S02]  /*0b20*/  MOV R2, 0xb40 ;  /* 0x00000b4000027802 */ /* 0x000fe40000000f00 */
[----:B01----:R-:W-:Y:S05]  /*0b30*/  CALL.REL.NOINC `($__internal_90_$__cuda_sm70_shflsync_bfly_p) ;  /* 0x000003b000007944 */ /* 0x003fea0003c00000 */
[----:B-1----:R-:W-:Y:S01]  /*0b40*/  IMAD.MOV.U32 R2, RZ, RZ, R7 ;  /* 0x000000ffff027224 */ /* 0x002fe200078e0007 */
[----:B0-----:R-:W-:Y:S05]  /*0b50*/  BRA `(.L_x_1793) ;  /* 0xfffffcd000007947 */ /* 0x001fea000383ffff */
.L_x_1789:
[----:B------:R-:W-:Y:S01]  /*0b60*/  HFMA2.MMA R8, -RZ, RZ, 0, 1.1920928955078125e-07 ;  /* 0x00000002ff087435 */ /* 0x000fe200000001ff */
[----:B------:R-:W-:Y:S01]  /*0b70*/  MOV R7, 0x1f ;  /* 0x0000001f00077802 */ /* 0x000fe20000000f00 */
[----:B------:R-:W-:Y:S01]  /*0b80*/  IMAD.MOV.U32 R10, RZ, RZ, -0x1 ;  /* 0xffffffffff0a7424 */ /* 0x000fe200078e00ff */
[----:B------:R-:W-:-:S03]  /*0b90*/  MOV R2, 0xbb0 ;  /* 0x00000bb000027802 */ /* 0x000fc60000000f00 */
[----:B012---:R-:W-:Y:S05]  /*0ba0*/  CALL.REL.NOINC `($__internal_90_$__cuda_sm70_shflsync_bfly_p) ;  /* 0x0000034000007944 */ /* 0x007fea0003c00000 */
[----:B0-----:R-:W-:Y:S01]  /*0bb0*/  HFMA2.MMA R8, -RZ, RZ, 0, 2.384185791015625e-07 ;  /* 0x00000004ff087435 */ /* 0x001fe200000001ff */
[----:B-1----:R-:W-:Y:S01]  /*0bc0*/  FADD.FTZ R9, R9, R7 ;  /* 0x0000000709097221 */ /* 0x002fe20000010000 */
[----:B------:R-:W-:Y:S01]  /*0bd0*/  MOV R7, 0x1f ;  /* 0x0000001f00077802 */ /* 0x000fe20000000f00 */
[----:B------:R-:W-:Y:S01]  /*0be0*/  IMAD.MOV.U32 R10, RZ, RZ, -0x1 ;  /* 0xffffffffff0a7424 */ /* 0x000fe200078e00ff */
[----:B------:R-:W-:-:S02]  /*0bf0*/  MOV R2, 0xc10 ;  /* 0x00000c1000027802 */ /* 0x000fc40000000f00 */
[----:B------:R-:W-:Y:S05]  /*0c00*/  CALL.REL.NOINC `($__internal_90_$__cuda_sm70_shflsync_bfly_p) ;  /* 0x000002e000007944 */ /* 0x000fea0003c00000 */
[----:B0-----:R-:W-:Y:S01]  /*0c10*/  HFMA2.MMA R8, -RZ, RZ, 0, 4.76837158203125e-07 ;  /* 0x00000008ff087435 */ /* 0x001fe200000001ff */
[----:B-1----:R-:W-:Y:S01]  /*0c20*/  FADD.FTZ R9, R9, R7 ;  /* 0x0000000709097221 */ /* 0x002fe20000010000 */
[----:B------:R-:W-:Y:S01]  /*0c30*/  MOV R7, 0x1f ;  /* 0x0000001f00077802 */ /* 0x000fe20000000f00 */
[----:B------:R-:W-:Y:S01]  /*0c40*/  IMAD.MOV.U32 R10, RZ, RZ, -0x1 ;  /* 0xffffffffff0a7424 */ /* 0x000fe200078e00ff */
[----:B------:R-:W-:-:S02]  /*0c50*/  MOV R2, 0xc70 ;  /* 0x00000c7000027802 */ /* 0x000fc40000000f00 */
[----:B------:R-:W-:Y:S05]  /*0c60*/  CALL.REL.NOINC `($__internal_90_$__cuda_sm70_shflsync_bfly_p) ;  /* 0x0000028000007944 */ /* 0x000fea0003c00000 */
[----:B-1----:R-:W-:Y:S01]  /*0c70*/  FADD.FTZ R6, R9, R7 ;  /* 0x0000000709067221 */ /* 0x002fe20000010000 */
[----:B0-----:R-:W-:Y:S01]  /*0c80*/  HFMA2.MMA R8, -RZ, RZ, 0, 9.5367431640625e-07 ;  /* 0x00000010ff087435 */ /* 0x001fe200000001ff */
[----:B------:R-:W-:Y:S01]  /*0c90*/  MOV R7, 0x1f ;  /* 0x0000001f00077802 */ /* 0x000fe20000000f00 */
[----:B------:R-:W-:Y:S01]  /*0ca0*/  IMAD.MOV.U32 R10, RZ, RZ, -0x1 ;  /* 0xffffffffff0a7424 */ /* 0x000fe200078e00ff */
[----:B------:R-:W-:-:S02]  /*0cb0*/  MOV R2, 0xce0 ;  /* 0x00000ce000027802 */ /* 0x000fc40000000f00 */
[----:B------:R-:W-:Y:S02]  /*0cc0*/  MOV R9, R6 ;  /* 0x0000000600097202 */ /* 0x000fe40000000f00 */
[----:B------:R-:W-:Y:S05]  /*0cd0*/  CALL.REL.NOINC `($__internal_90_$__cuda_sm70_shflsync_bfly_p) ;  /* 0x0000021000007944 */ /* 0x000fea0003c00000 */
[----:B0-----:R-:W-:Y:S01]  /*0ce0*/  HFMA2.MMA R8, -RZ, RZ, 0, 5.9604644775390625e-08 ;  /* 0x00000001ff087435 */ /* 0x001fe200000001ff */
[----:B-1----:R-:W-:Y:S01]  /*0cf0*/  MOV R5, R7 ;  /* 0x0000000700057202 */ /* 0x002fe20000000f00 */
[----:B------:R-:W-:Y:S01]  /*0d00*/  IMAD.MOV.U32 R9, RZ, RZ, R4 ;  /* 0x000000ffff097224 */ /* 0x000fe200078e0004 */
[----:B------:R-:W-:Y:S01]  /*0d10*/  MOV R7, 0x1f ;  /* 0x0000001f00077802 */ /* 0x000fe20000000f00 */
[----:B------:R-:W-:Y:S01]  /*0d20*/  IMAD.MOV.U32 R10, RZ, RZ, -0x1 ;  /* 0xffffffffff0a7424 */ /* 0x000fe200078e00ff */
[----:B------:R-:W-:Y:S02]  /*0d30*/  MOV R2, 0xd50 ;  /* 0x00000d5000027802 */ /* 0x000fe40000000f00 */
[----:B------:R-:W-:Y:S05]  /*0d40*/  CALL.REL.NOINC `($__internal_90_$__cuda_sm70_shflsync_bfly_p) ;  /* 0x000001a000007944 */ /* 0x000fea0003c00000 */
[----:B0-----:R-:W-:Y:S01]  /*0d50*/  HFMA2.MMA R8, -RZ, RZ, 0, 1.1920928955078125e-07 ;  /* 0x00000002ff087435 */ /* 0x001fe200000001ff */
[----:B-1----:R-:W-:Y:S01]  /*0d60*/  FADD.FTZ R9, R4, R7 ;  /* 0x0000000704097221 */ /* 0x002fe20000010000 */
[----:B------:R-:W-:Y:S01]  /*0d70*/  MOV R7, 0x1f ;  /* 0x0000001f00077802 */ /* 0x000fe20000000f00 */
[----:B------:R-:W-:Y:S01]  /*0d80*/  IMAD.MOV.U32 R10, RZ, RZ, -0x1 ;  /* 0xffffffffff0a7424 */ /* 0x000fe200078e00ff */
[----:B------:R-:W-:Y:S02]  /*0d90*/  MOV R2, 0xdb0 ;  /* 0x00000db000027802 */ /* 0x000fe40000000f00 */
[----:B------:R-:W-:Y:S05]  /*0da0*/  CALL.REL.NOINC `($__internal_90_$__cuda_sm70_shflsync_bfly_p) ;  /* 0x0000014000007944 */ /* 0x000fea0003c00000 */
        /* <DEDUP_REMOVED lines=12> */
[----:B0-----:R-:W-:Y:S01]  /*0e70*/  HFMA2.MMA R8, -RZ, RZ, 0, 9.5367431640625e-07 ;  /* 0x00000010ff087435 */ /* 0x001fe200000001ff */
[----:B-1----:R-:W-:Y:S01]  /*0e80*/  FADD.FTZ R9, R9, R7 ;  /* 0x0000000709097221 */ /* 0x002fe20000010000 */
[----:B------:R-:W-:Y:S01]  /*0e90*/  MOV R7, 0x1f ;  /* 0x0000001f00077802 */ /* 0x000fe20000000f00 */
[----:B------:R-:W-:Y:S01]  /*0ea0*/  IMAD.MOV.U32 R10, RZ, RZ, -0x1 ;  /* 0xffffffffff0a7424 */ /* 0x000fe200078e00ff */
[----:B------:R-:W-:-:S02]  /*0eb0*/  MOV R2, 0xed0 ;  /* 0x00000ed000027802 */ /* 0x000fc40000000f00 */
[----:B------:R-:W-:Y:S05]  /*0ec0*/  CALL.REL.NOINC `($__internal_90_$__cuda_sm70_shflsync_bfly_p) ;  /* 0x0000002000007944 */ /* 0x000fea0003c00000 */
[----:B-1----:R-:W-:Y:S01]  /*0ed0*/  MOV R4, R7 ;  /* 0x0000000700047202 */ /* 0x002fe20000000f00 */
[----:B0-----:R-:W-:Y:S05]  /*0ee0*/  BRA `(.L_x_1794) ;  /* 0xfffffa6000007947 */ /* 0x001fea000383ffff */
        .weak           $__internal_90_$__cuda_sm70_shflsync_bfly_p
        .type           $__internal_90_$__cuda_sm70_shflsync_bfly_p,@function
        .size           $__internal_90_$__cuda_sm70_shflsync_bfly_p,(.L_x_2628 - $__internal_90_$__cuda_sm70_shflsync_bfly_p)
$__internal_90_$__cuda_sm70_shflsync_bfly_p:
[----:B------:R-:W-:Y:S01]  /*0ef0*/  HFMA2.MMA R3, -RZ, RZ, 0, 0 ;  /* 0x00000000ff037435 */ /* 0x000fe200000001ff */
[----:B------:R-:W-:Y:S04]  /*0f00*/  WARPSYNC R10 ;  /* 0x0000000a00007348 */ /* 0x000fe80003800000 */
[----:B------:R0:W1:Y:S01]  /*0f10*/  SHFL.BFLY PT, R7, R9, R8, R7 ;  /* 0x0c00000809077389 */ /* 0x00006200000e0007 */
[----:B------:R-:W-:Y:S05]  /*0f20*/  RET.REL.NODEC R2 `(_ZN10layer_norm22ln_bwd_finalize_kernelINS_22Kernel_traits_finalizeILj1024Ef6__halffS2_fjLb0ELj1024ELj4ENS_18Kernel_traits_baseILj1024EfS2_fS2_fjLj1024EEEEELb0ELb0EEEvNS_9BwdParamsE) ;  /* 0xfffff0d002007950 */ /* 0x000fea0003c3ffff */
.L_x_1795:
        /* <DEDUP_REMOVED lines=13> */
.L_x_2628:


//--------------------- .text._ZN10layer_norm40ln_parallel_residual_bwd_finalize_kernelINS_22Kernel_traits_finalizeILj1024Ef6__halffS2_fjLb0ELj1024ELj4ENS_18Kernel_traits_baseILj1024EfS2_fS2_fjLj1024EEEEELb0EEEvNS_9BwdParamsE --------------------------
	.section	.text._ZN10layer_norm40ln_parallel_residual_bwd_finalize_kernelINS_22Kernel_traits_finalizeILj1024Ef6__halffS2_fjLb0ELj1024ELj4ENS_18Kernel_traits_baseILj1024EfS2_fS2_fjLj1024EEEEELb0EEEvNS_9BwdParamsE,"ax",@progbits
	.sectioninfo	@"SHI_REGISTERS=32"
	.align	128
        .global         _ZN10layer_norm40ln_parallel_residual_bwd_finalize_kernelINS_22Kernel_traits_finalizeILj1024Ef6__halffS2_fjLb0ELj1024ELj4ENS_18Kernel_traits_baseILj1024EfS2_fS2_fjLj1024EEEEELb0EEEvNS_9BwdParamsE
        .type           _ZN10layer_norm40ln_parallel_residual_bwd_finalize_kernelINS_22Kernel_traits_finalizeILj1024Ef6__halffS2_fjLb0ELj1024ELj4ENS_18Kernel_traits_baseILj1024EfS2_fS2_fjLj1024EEEEELb0EEEvNS_9BwdParamsE,@function
        .size           _ZN10layer_norm40ln_parallel_residual_bwd_finalize_kernelINS_22Kernel_traits_finalizeILj1024Ef6__halffS2_fjLb0ELj1024ELj4ENS_18Kernel_traits_baseILj1024EfS2_fS2_fjLj1024EEEEELb0EEEvNS_9BwdParamsE,(.L_x_2629 - _ZN10layer_norm40ln_parallel_residual_bwd_finalize_kernelINS_22Kernel_traits_finalizeILj1024Ef6__halffS2_fjLb0ELj1024ELj4ENS_18Kernel_traits_baseILj1024EfS2_fS2_fjLj1024EEEEELb0EEEvNS_9BwdParamsE)
        .other          _ZN10layer_norm40ln_parallel_residual_bwd_finalize_kernelINS_22Kernel_traits_finalizeILj1024Ef6__halffS2_fjLb0ELj1024ELj4ENS_18Kernel_traits_baseILj1024EfS2_fS2_fjLj1024EEEEELb0EEEvNS_9BwdParamsE,@"STO_CUDA_ENTRY STV_DEFAULT"
_ZN10layer_norm40ln_parallel_residual_bwd_finalize_kernelINS_22Kernel_traits_finalizeILj1024Ef6__halffS2_fjLb0ELj1024ELj4ENS_18Kernel_traits_baseILj1024EfS2_fS2_fjLj1024EEEEELb0EEEvNS_9BwdParamsE:
.text._ZN10layer_norm40ln_parallel_residual_bwd_finalize_kernelINS_22Kernel_traits_finalizeILj1024Ef6__halffS2_fjLb0ELj1024ELj4ENS_18Kernel_traits_baseILj1024EfS2_fS2_fjLj1024EEEEELb0EEEvNS_9BwdParamsE:
        /* <DEDUP_REMOVED lines=19> */
.L_x_1810:
        /* <DEDUP_REMOVED lines=36> */
.L_x_1800:
        /* <DEDUP_REMOVED lines=59> */
.L_x_1799:
[----:B------:R-:W-:Y:S05]  /*0720*/  BSYNC B1 ;  /* 0x0000000000017941 */ /* 0x000fea0003800000 */
.L_x_1798:
        /* <DEDUP_REMOVED lines=35> */
.L_x_1802:
[----:B------:R-:W-:Y:S05]  /*0960*/  BSYNC B1 ;  /* 0x0000000000017941 */ /* 0x000fea0003800000 */
.L_x_1801:
        /* <DEDUP_REMOVED lines=17> */
.L_x_1803:
[----:B------:R-:W-:Y:S05]  /*0a80*/  BSYNC B1 ;  /* 0x0000000000017941 */ /* 0x000fea0003800000 */
.L_x_1797:
[----:B------:R-:W-:Y:S05]  /*0a90*/  BSYNC B0 ;  /* 0x0000000000007941 */ /* 0x000fea0003800000 */
.L_x_1796:
        /* <DEDUP_REMOVED lines=14> */
.L_x_1811:
        /* <DEDUP_REMOVED lines=36> */
.L_x_1812:
        /* <DEDUP_REMOVED lines=11> */
.L_x_1804:
        /* <DEDUP_REMOVED lines=21> */
.L_x_1808:
[----:B------:R-:W-:Y:S05]  /*0fc0*/  BSYNC B0 ;  /* 0x0000000000007941 */ /* 0x000fea0003800000 */
.L_x_1807:
[C---:B------:R-:W-:Y:S02]  /*0fd0*/  ISETP.GT.U32.AND P1, PT, R4.reuse, -0x401, PT ;  /* 0xfffffbff0400780c */ /* 0x040fe40003f24070 */
[----:B------:R-:W-:-:S02]  /*0fe0*/  IADD3 R4, R4, 0x400, RZ ;  /* 0x0000040004047810 */ /* 0x000fc40007ffe0ff */
[----:B------:R-:W-:-:S09]  /*0ff0*/  IADD3 R5, R5, 0x200, RZ ;  /* 0x0000020005057810 */ /* 0x000fd20007ffe0ff */
[----:B0-----:R-:W-:Y:S01]  /*1000*/  @!P1 CALL.REL.NOINC `(.L_x_1809) ;  /* 0x0000001000009944 */ /* 0x001fe20003c00000 */
[----:B------:R-:W-:Y:S05]  /*1010*/  BRA `(.L_x_1810) ;  /* 0xfffff11000007947 */ /* 0x000fea000383ffff */
.L_x_1809:
[----:B------:R-:W-:Y:S05]  /*1020*/  EXIT ;  /* 0x000000000000794d */ /* 0x000fea0003800000 */
.L_x_1805:
[----:B------:R-:W-:Y:S01]  /*1030*/  HFMA2.MMA R17, -RZ, RZ, 0, 1.847743988037109375e-06 ;  /* 0x0000001fff117435 */ /* 0x000fe200000001ff */
[----:B----4-:R-:W-:Y:S01]  /*1040*/  IMAD.MOV.U32 R19, RZ, RZ, R12 ;  /* 0x000000ffff137224 */ /* 0x010fe200078e000c */
[----:B------:R-:W-:Y:S02]  /*1050*/  MOV R16, 0x1 ;  /* 0x0000000100107802 */ /* 0x000fe40000000f00 */
[----:B------:R-:W-:Y:S02]  /*1060*/  MOV R14, 0xffffffff ;  /* 0xffffffff000e7802 */ /* 0x000fe40000000f00 */
[----:B------:R-:W-:Y:S02]  /*1070*/  MOV R8, 0x1090 ;  /* 0x0000109000087802 */ /* 0x000fe40000000f00 */
[----:B0123--:R-:W-:Y:S05]  /*1080*/  CALL.REL.NOINC `($__internal_91_$__cuda_sm70_shflsync_bfly_p) ;  /* 0x000007b000007944 */ /* 0x00ffea0003c00000 */
[----:B01----:R-:W-:Y:S05]  /*1090*/  BRA `(.L_x_1811) ;  /* 0xfffffae000007947 */ /* 0x003fea000383ffff */
.L_x_1806:
[----:B------:R-:W-:Y:S01]  /*10a0*/  HFMA2.MMA R16, -RZ, RZ, 0, 1.1920928955078125e-07 ;  /* 0x00000002ff107435 */ /* 0x000fe200000001ff */
[----:B------:R-:W-:Y:S01]  /*10b0*/  IMAD.MOV.U32 R19, RZ, RZ, R12 ;  /* 0x000000ffff137224 */ /* 0x000fe200078e000c */
[----:B------:R-:W-:Y:S02]  /*10c0*/  MOV R17, 0x1f ;  /* 0x0000001f00117802 */ /* 0x000fe40000000f00 */
[----:B------:R-:W-:-:S02]  /*10d0*/  MOV R14, 0xffffffff ;  /* 0xffffffff000e7802 */ /* 0x000fc40000000f00 */
[----:B------:R-:W-:Y:S02]  /*10e0*/  MOV R8, 0x1100 ;  /* 0x0000110000087802 */ /* 0x000fe40000000f00 */
[----:B-123--:R-:W-:Y:S05]  /*10f0*/  CALL.REL.NOINC `($__internal_91_$__cuda_sm70_shflsync_bfly_p) ;  /* 0x0000074000007944 */ /* 0x00efea0003c00000 */
[----:B0-----:R-:W-:Y:S01]  /*1100*/  HFMA2.MMA R17, -RZ, RZ, 0, 1.847743988037109375e-06 ;  /* 0x0000001fff117435 */ /* 0x001fe200000001ff */
[----:B-1----:R-:W-:Y:S01]  /*1110*/  FADD.FTZ R19, R12, R14 ;  /* 0x0000000e0c137221 */ /* 0x002fe20000010000 */
[----:B------:R-:W-:Y:S01]  /*1120*/  MOV R14, 0xffffffff ;  /* 0xffffffff000e7802 */ /* 0x000fe20000000f00 */
[----:B------:R-:W-:Y:S01]  /*1130*/  IMAD.MOV.U32 R16, RZ, RZ, 0x4 ;  /* 0x00000004ff107424 */ /* 0x000fe200078e00ff */
[----:B------:R-:W-:Y:S02]  /*1140*/  MOV R8, 0x1160 ;  /* 0x0000116000087802 */ /* 0x000fe40000000f00 */
[----:B------:R-:W-:Y:S05]  /*1150*/  CALL.REL.NOINC `($__internal_91_$__cuda_sm70_shflsync_bfly_p) ;  /* 0x000006e000007944 */ /* 0x000fea0003c00000 */
[----:B0-----:R-:W-:Y:S01]  /*1160*/  HFMA2.MMA R16, -RZ, RZ, 0, 4.76837158203125e-07 ;  /* 0x00000008ff107435 */ /* 0x001fe200000001ff */
[----:B-1----:R-:W-:Y:S01]  /*1170*/  FADD.FTZ R19, R19, R14 ;  /* 0x0000000e13137221 */ /* 0x002fe20000010000 */
[----:B------:R-:W-:Y:S01]  /*1180*/  MOV R14, 0xffffffff ;  /* 0xffffffff000e7802 */ /* 0x000fe20000000f00 */
[----:B------:R-:W-:Y:S01]  /*1190*/  IMAD.MOV.U32 R17, RZ, RZ, 0x1f ;  /* 0x0000001fff117424 */ /* 0x000fe200078e00ff */
[----:B------:R-:W-:Y:S02]  /*11a0*/  MOV R8, 0x11c0 ;  /* 0x000011c000087802 */ /* 0x000fe40000000f00 */
[----:B------:R-:W-:Y:S05]  /*11b0*/  CALL.REL.NOINC `($__internal_91_$__cuda_sm70_shflsync_bfly_p) ;  /* 0x0000068000007944 */ /* 0x000fea0003c00000 */
[----:B-1----:R-:W-:Y:S01]  /*11c0*/  FADD.FTZ R12, R19, R14 ;  /* 0x0000000e130c7221 */ /* 0x002fe20000010000 */
[----:B0-----:R-:W-:Y:S01]  /*11d0*/  HFMA2.MMA R16, -RZ, RZ, 0, 9.5367431640625e-07 ;  /* 0x00000010ff107435 */ /* 0x001fe200000001ff */
[----:B------:R-:W-:Y:S01]  /*11e0*/  MOV R17, 0x1f ;  /* 0x0000001f00117802 */ /* 0x000fe20000000f00 */
[----:B------:R-:W-:Y:S01]  /*11f0*/  IMAD.MOV.U32 R14, RZ, RZ, -0x1 ;  /* 0xffffffffff0e7424 */ /* 0x000fe200078e00ff */
[----:B------:R-:W-:-:S02]  /*1200*/  MOV R8, 0x1230 ;  /* 0x0000123000087802 */ /* 0x000fc40000000f00 */
[----:B------:R-:W-:Y:S02]  /*1210*/  MOV R19, R12 ;  /* 0x0000000c00137202 */ /* 0x000fe40000000f00 */
[----:B------:R-:W-:Y:S05]  /*1220*/  CALL.REL.NOINC `($__internal_91_$__cuda_sm70_shflsync_bfly_p) ;  /* 0x0000061000007944 */ /* 0x000fea0003c00000 */
[----:B0-----:R-:W-:Y:S01]  /*1230*/  HFMA2.MMA R17, -RZ, RZ, 0, 1.847743988037109375e-06 ;  /* 0x0000001fff117435 */ /* 0x001fe200000001ff */
[----:B-1----:R-:W-:Y:S01]  /*1240*/  MOV R15, R14 ;  /* 0x0000000e000f7202 */ /* 0x002fe20000000f00 */
[----:B------:R-:W-:Y:S01]  /*1250*/  IMAD.MOV.U32 R16, RZ, RZ, 0x1 ;  /* 0x00000001ff107424 */ /* 0x000fe200078e00ff */
[----:B------:R-:W-:Y:S02]  /*1260*/  MOV R19, R13 ;  /* 0x0000000d00137202 */ /* 0x000fe40000000f00 */
[----:B------:R-:W-:Y:S02]  /*1270*/  MOV R14, 0xffffffff ;  /* 0xffffffff000e7802 */ /* 0x000fe40000000f00 */
[----:B------:R-:W-:Y:S02]  /*1280*/  MOV R8, 0x12a0 ;  /* 0x000012a000087802 */ /* 0x000fe40000000f00 */
[----:B------:R-:W-:Y:S05]  /*1290*/  CALL.REL.NOINC `($__internal_91_$__cuda_sm70_shflsync_bfly_p) ;  /* 0x000005a000007944 */ /* 0x000fea0003c00000 */
[----:B0-----:R-:W-:Y:S01]  /*12a0*/  HFMA2.MMA R16, -RZ, RZ, 0, 1.1920928955078125e-07 ;  /* 0x00000002ff107435 */ /* 0x001fe200000001ff */
[----:B-1----:R-:W-:Y:S01]  /*12b0*/  FADD.FTZ R19, R13, R14 ;  /* 0x0000000e0d137221 */ /* 0x002fe20000010000 */
[----:B------:R-:W-:Y:S01]  /*12c0*/  MOV R14, 0xffffffff ;  /* 0xffffffff000e7802 */ /* 0x000fe20000000f00 */
[----:B------:R-:W-:Y:S01]  /*12d0*/  IMAD.MOV.U32 R17, RZ, RZ, 0x1f ;  /* 0x0000001fff117424 */ /* 0x000fe200078e00ff */
[----:B------:R-:W-:-:S02]  /*12e0*/  MOV R8, 0x1300 ;  /* 0x0000130000087802 */ /* 0x000fc40000000f00 */
[----:B------:R-:W-:Y:S05]  /*12f0*/  CALL.REL.NOINC `($__internal_91_$__cuda_sm70_shflsync_bfly_p) ;  /* 0x0000054000007944 */ /* 0x000fea0003c00000 */
[----:B0-----:R-:W-:Y:S01]  /*1300*/  HFMA2.MMA R16, -RZ, RZ, 0, 2.384185791015625e-07 ;  /* 0x00000004ff107435 */ /* 0x001fe200000001ff */
[----:B-1----:R-:W-:Y:S01]  /*1310*/  FADD.FTZ R19, R19, R14 ;  /* 0x0000000e13137221 */ /* 0x002fe20000010000 */
[----:B------:R-:W-:Y:S01]  /*1320*/  MOV R17, 0x1f ;  /* 0x0000001f00117802 */ /* 0x000fe20000000f00 */
[----:B------:R-:W-:Y:S01]  /*1330*/  IMAD.MOV.U32 R14, RZ, RZ, -0x1 ;  /* 0xffffffffff0e7424 */ /* 0x000fe200078e00ff */
[----:B------:R-:W-:-:S02]  /*1340*/  MOV R8, 0x1360 ;  /* 0x0000136000087802 */ /* 0x000fc40000000f00 */
[----:B------:R-:W-:Y:S05]  /*1350*/  CALL.REL.NOINC `($__internal_91_$__cuda_sm70_shflsync_bfly_p) ;  /* 0x000004e000007944 */ /* 0x000fea0003c00000 */
[----:B0-----:R-:W-:Y:S01]  /*1360*/  HFMA2.MMA R16, -RZ, RZ, 0, 4.76837158203125e-07 ;  /* 0x00000008ff107435 */ /* 0x001fe200000001ff */
[----:B-1----:R-:W-:Y:S01]  /*1370*/  FADD.FTZ R19, R19, R14 ;  /* 0x0000000e13137221 */ /* 0x002fe20000010000 */
[----:B------:R-:W-:-:S02]  /*1380*/  MOV R17, 0x1f ;  /* 0x0000001f00117802 */ /* 0x000fc40000000f00 */
[----:B------:R-:W-:Y:S02]  /*1390*/  MOV R14, 0xffffffff ;  /* 0xffffffff000e7802 */ /* 0x000fe40000000f00 */
[----:B------:R-:W-:Y:S02]  /*13a0*/  MOV R8, 0x13c0 ;  /* 0x000013c000087802 */ /* 0x000fe40000000f00 */
[----:B------:R-:W-:Y:S05]  /*13b0*/  CALL.REL.NOINC `($__internal_91_$__cuda_sm70_shflsync_bfly_p) ;  /* 0x0000048000007944 */ /* 0x000fea0003c00000 */
[----:B-1----:R-:W-:Y:S01]  /*13c0*/  FADD.FTZ R13, R19, R14 ;  /* 0x0000000e130d7221 */ /* 0x002fe20000010000 */
[----:B0-----:R-:W-:Y:S01]  /*13d0*/  HFMA2.MMA R16, -RZ, RZ, 0, 9.5367431640625e-07 ;  /* 0x00000010ff107435 */ /* 0x001fe200000001ff */
[----:B------:R-:W-:Y:S01]  /*13e0*/  IMAD.MOV.U32 R17, RZ, RZ, 0x1f ;  /* 0x0000001fff117424 */ /* 0x000fe200078e00ff */
[----:B------:R-:W-:Y:S02]  /*13f0*/  MOV R14, 0xffffffff ;  /* 0xffffffff000e7802 */ /* 0x000fe40000000f00 */
[----:B------:R-:W-:Y:S02]  /*1400*/  MOV R19, R13 ;  /* 0x0000000d00137202 */ /* 0x000fe40000000f00 */
[----:B------:R-:W-:Y:S02]  /*1410*/  MOV R8, 0x1430 ;  /* 0x0000143000087802 */ /* 0x000fe40000000f00 */
[----:B------:R-:W-:Y:S05]  /*1420*/  CALL.REL.NOINC `($__internal_91_$__cuda_sm70_shflsync_bfly_p) ;  /* 0x0000041000007944 */ /* 0x000fea0003c00000 */
[----:B0-----:R-:W-:Y:S01]  /*1430*/  HFMA2.MMA R17, -RZ, RZ, 0, 1.847743988037109375e-06 ;  /* 0x0000001fff117435 */ /* 0x001fe200000001ff */
[----:B-1----:R-:W-:Y:S01]  /*1440*/  MOV R18, R14 ;  /* 0x0000000e00127202 */ /* 0x002fe20000000f00 */
[----:B------:R-:W-:Y:S01]  /*1450*/  IMAD.MOV.U32 R16, RZ, RZ, 0x1 ;  /* 0x00000001ff107424 */ /* 0x000fe200078e00ff */
[----:B------:R-:W-:-:S02]  /*1460*/  MOV R19, R11 ;  /* 0x0000000b00137202 */ /* 0x000fc40000000f00 */
[----:B------:R-:W-:Y:S02]  /*1470*/  MOV R14, 0xffffffff ;  /* 0xffffffff000e7802 */ /* 0x000fe40000000f00 */
[----:B------:R-:W-:Y:S02]  /*1480*/  MOV R8, 0x14a0 ;  /* 0x000014a000087802 */ /* 0x000fe40000000f00 */
[----:B------:R-:W-:Y:S05]  /*1490*/  CALL.REL.NOINC `($__internal_91_$__cuda_sm70_shflsync_bfly_p) ;  /* 0x000003a000007944 */ /* 0x000fea0003c00000 */
[----:B0-----:R-:W-:Y:S01]  /*14a0*/  HFMA2.MMA R16, -RZ, RZ, 0, 1.1920928955078125e-07 ;  /* 0x00000002ff107435 */ /* 0x001fe200000001ff */
[----:B-1----:R-:W-:Y:S01]  /*14b0*/  FADD.FTZ R19, R11, R14 ;  /* 0x0000000e0b137221 */ /* 0x002fe20000010000 */
[----:B------:R-:W-:Y:S01]  /*14c0*/  MOV R17, 0x1f ;  /* 0x0000001f00117802 */ /* 0x000fe20000000f00 */
[----:B------:R-:W-:Y:S01]  /*14d0*/  IMAD.MOV.U32 R14, RZ, RZ, -0x1 ;  /* 0xffffffffff0e7424 */ /* 0x000fe200078e00ff */
[----:B------:R-:W-:Y:S02]  /*14e0*/  MOV R8, 0x1500 ;  /* 0x0000150000087802 */ /* 0x000fe40000000f00 */
[----:B------:R-:W-:Y:S05]  /*14f0*/  CALL.REL.NOINC `($__internal_91_$__cuda_sm70_shflsync_bfly_p) ;  /* 0x0000034000007944 */ /* 0x000fea0003c00000 */
[----:B0-----:R-:W-:Y:S01]  /*1500*/  HFMA2.MMA R16, -RZ, RZ, 0, 2.384185791015625e-07 ;  /* 0x00000004ff107435 */ /* 0x001fe200000001ff */
[----:B-1----:R-:W-:Y:S01]  /*1510*/  FADD.FTZ R19, R19, R14 ;  /* 0x0000000e13137221 */ /* 0x002fe20000010000 */
[----:B------:R-:W-:Y:S02]  /*1520*/  MOV R17, 0x1f ;  /* 0x0000001f00117802 */ /* 0x000fe40000000f00 */
[----:B------:R-:W-:-:S02]  /*1530*/  MOV R14, 0xffffffff ;  /* 0xffffffff000e7802 */ /* 0x000fc40000000f00 */
        /* <DEDUP_REMOVED lines=10> */
[----:B------:R-:W-:Y:S02]  /*15e0*/  MOV R17, 0x1f ;  /* 0x0000001f00117802 */ /* 0x000fe40000000f00 */
[----:B------:R-:W-:Y:S01]  /*15f0*/  MOV R14, 0xffffffff ;  /* 0xffffffff000e7802 */ /* 0x000fe20000000f00 */
[----:B------:R-:W-:Y:S01]  /*1600*/  IMAD.MOV.U32 R19, RZ, RZ, R11 ;  /* 0x000000ffff137224 */ /* 0x000fe200078e000b */
[----:B------:R-:W-:-:S02]  /*1610*/  MOV R8, 0x1630 ;  /* 0x0000163000087802 */ /* 0x000fc40000000f00 */
[----:B------:R-:W-:Y:S05]  /*1620*/  CALL.REL.NOINC `($__internal_91_$__cuda_sm70_shflsync_bfly_p) ;  /* 0x0000021000007944 */ /* 0x000fea0003c00000 */
[----:B0-----:R-:W-:Y:S01]  /*1630*/  HFMA2.MMA R16, -RZ, RZ, 0, 5.9604644775390625e-08 ;  /* 0x00000001ff107435 */ /* 0x001fe200000001ff */
[----:B-1----:R-:W-:Y:S01]  /*1640*/  MOV R20, R14 ;  /* 0x0000000e00147202 */ /* 0x002fe20000000f00 */
[----:B------:R-:W-:Y:S01]  /*1650*/  IMAD.MOV.U32 R14, RZ, RZ, -0x1 ;  /* 0xffffffffff0e7424 */ /* 0x000fe200078e00ff */
[----:B------:R-:W-:-:S02]  /*1660*/  MOV R19, R10 ;  /* 0x0000000a00137202 */ /* 0x000fc40000000f00 */
[----:B------:R-:W-:Y:S02]  /*1670*/  MOV R17, 0x1f ;  /* 0x0000001f00117802 */ /* 0x000fe40000000f00 */
[----:B------:R-:W-:Y:S02]  /*1680*/  MOV R8, 0x16a0 ;  /* 0x000016a000087802 */ /* 0x000fe40000000f00 */
[----:B------:R-:W-:Y:S05]  /*1690*/  CALL.REL.NOINC `($__internal_91_$__cuda_sm70_shflsync_bfly_p) ;  /* 0x000001a000007944 */ /* 0x000fea0003c00000 */
[----:B0-----:R-:W-:Y:S01]  /*16a0*/  HFMA2.MMA R16, -RZ, RZ, 0, 1.1920928955078125e-07 ;  /* 0x00000002ff107435 */ /* 0x001fe200000001ff */
[----:B-1----:R-:W-:Y:S01]  /*16b0*/  FADD.FTZ R19, R10, R14 ;  /* 0x0000000e0a137221 */ /* 0x002fe20000010000 */
[----:B------:R-:W-:Y:S02]  /*16c0*/  MOV R17, 0x1f ;  /* 0x0000001f00117802 */ /* 0x000fe40000000f00 */
[----:B------:R-:W-:Y:S02]  /*16d0*/  MOV R14, 0xffffffff ;  /* 0xffffffff000e7802 */ /* 0x000fe40000000f00 */
[----:B------:R-:W-:Y:S02]  /*16e0*/  MOV R8, 0x1700 ;  /* 0x0000170000087802 */ /* 0x000fe40000000f00 */
[----:B------:R-:W-:Y:S05]  /*16f0*/  CALL.REL.NOINC `($__internal_91_$__cuda_sm70_shflsync_bfly_p) ;  /* 0x0000014000007944 */ /* 0x000fea0003c00000 */
[----:B0-----:R-:W-:Y:S01]  /*1700*/  HFMA2.MMA R16, -RZ, RZ, 0, 2.384185791015625e-07 ;  /* 0x00000004ff107435 */ /* 0x001fe200000001ff */
[----:B-1----:R-:W-:Y:S01]  /*1710*/  FADD.FTZ R19, R19, R14 ;  /* 0x0000000e13137221 */ /* 0x002fe20000010000 */
[----:B------:R-:W-:Y:S01]  /*1720*/  MOV R14, 0xffffffff ;  /* 0xffffffff000e7802 */ /* 0x000fe20000000f00 */
[----:B------:R-:W-:Y:S01]  /*1730*/  IMAD.MOV.U32 R17, RZ, RZ, 0x1f ;  /* 0x0000001fff117424 */ /* 0x000fe200078e00ff */
        /* <DEDUP_REMOVED lines=8> */
[----:B0-----:R-:W-:Y:S01]  /*17c0*/  HFMA2.MMA R17, -RZ, RZ, 0, 1.847743988037109375e-06 ;  /* 0x0000001fff117435 */ /* 0x001fe200000001ff */
[----:B-1----:R-:W-:Y:S01]  /*17d0*/  FADD.FTZ R19, R19, R14 ;  /* 0x0000000e13137221 */ /* 0x002fe20000010000 */
[----:B------:R-:W-:Y:S01]  /*17e0*/  MOV R14, 0xffffffff ;  /* 0xffffffff000e7802 */ /* 0x000fe20000000f00 */
[----:B------:R-:W-:Y:S01]  /*17f0*/  IMAD.MOV.U32 R16, RZ, RZ, 0x10 ;  /* 0x00000010ff107424 */ /* 0x000fe200078e00ff */
[----:B------:R-:W-:Y:S02]  /*1800*/  MOV R8, 0x1820 ;  /* 0x0000182000087802 */ /* 0x000fe40000000f00 */
[----:B------:R-:W-:Y:S05]  /*1810*/  CALL.REL.NOINC `($__internal_91_$__cuda_sm70_shflsync_bfly_p) ;  /* 0x0000002000007944 */ /* 0x000fea0003c00000 */
[----:B-1----:R-:W-:Y:S01]  /*1820*/  MOV R8, R14 ;  /* 0x0000000e00087202 */ /* 0x002fe20000000f00 */
[----:B0-----:R-:W-:Y:S05]  /*1830*/  BRA `(.L_x_1812) ;  /* 0xfffff58000007947 */ /* 0x001fea000383ffff */
        .weak           $__internal_91_$__cuda_sm70_shflsync_bfly_p
        .type           $__internal_91_$__cuda_sm70_shflsync_bfly_p,@function
        .size           $__internal_91_$__cuda_sm70_shflsync_bfly_p,(.L_x_2629 - $__internal_91_$__cuda_sm70_shflsync_bfly_p)
$__internal_91_$__cuda_sm70_shflsync_bfly_p:
[----:B------:R-:W-:Y:S01]  /*1840*/  HFMA2.MMA R9, -RZ, RZ, 0, 0 ;  /* 0x00000000ff097435 */ /* 0x000fe200000001ff */
[----:B------:R-:W-:Y:S04]  /*1850*/  WARPSYNC R14 ;  /* 0x0000000e00007348 */ /* 0x000fe80003800000 */
[----:B------:R0:W1:Y:S01]  /*1860*/  SHFL.BFLY PT, R14, R19, R16, R17 ;  /* 0x0c000010130e7389 */ /* 0x00006200000e0011 */
[----:B------:R-:W-:Y:S05]  /*1870*/  RET.REL.NODEC R8 `(_ZN10layer_norm40ln_parallel_residual_bwd_finalize_kernelINS_22Kernel_traits_finalizeILj1024Ef6__halffS2_fjLb0ELj1024ELj4ENS_18Kernel_traits_baseILj1024EfS2_fS2_fjLj1024EEEEELb0EEEvNS_9BwdParamsE) ;  /* 0xffffe78008007950 */ /* 0x000fea0003c3ffff */
.L_x_1813:
        /* <DEDUP_REMOVED lines=16> */
.L_x_2629:


//--------------------- .text._ZN10layer_norm31ln_parallel_residual_bwd_kernelINS_13Kernel_traitsIf6__halffS2_fjLj1024ELj1ELj4ELj1ELj16ENS_18Kernel_traits_baseILj1024EfS2_fS2_fjLj128EEEEELb1ELb1ELb0EEEvNS_9BwdParamsE --------------------------
	.section	.text._ZN10layer_norm31ln_parallel_residual_bwd_kernelINS_13Kernel_traitsIf6__halffS2_fjLj1024ELj1ELj4ELj1ELj16ENS_18Kernel_traits_baseILj1024EfS2_fS2_fjLj128EEEEELb1ELb1ELb0EEEvNS_9BwdParamsE,"ax",@progbits
	.sectioninfo	@"SHI_REGISTERS=247"
	.align	128
        .global         _ZN10layer_norm31ln_parallel_residual_bwd_kernelINS_13Kernel_traitsIf6__halffS2_fjLj1024ELj1ELj4ELj1ELj16ENS_18Kernel_traits_baseILj1024EfS2_fS2_fjLj128EEEEELb1ELb1ELb0EEEvNS_9BwdParamsE
        .type           _ZN10layer_norm31ln_parallel_residual_bwd_kernelINS_13Kernel_traitsIf6__halffS2_fjLj1024ELj1ELj4ELj1ELj16ENS_18Kernel_traits_baseILj1024EfS2_fS2_fjLj128EEEEELb1ELb1ELb0EEEvNS_9BwdParamsE,@function
        .size           _ZN10layer_norm31ln_parallel_residual_bwd_kernelINS_13Kernel_traitsIf6__halffS2_fjLj1024ELj1ELj4ELj1ELj16ENS_18Kernel_traits_baseILj1024EfS2_fS2_fjLj128EEEEELb1ELb1ELb0EEEvNS_9BwdParamsE,(.L_x_2630 - _ZN10layer_norm31ln_parallel_residual_bwd_kernelINS_13Kernel_traitsIf6__halffS2_fjLj1024ELj1ELj4ELj1ELj16ENS_18Kernel_traits_baseILj1024EfS2_fS2_fjLj128EEEEELb1ELb1ELb0EEEvNS_9BwdParamsE)
        .other          _ZN10layer_norm31ln_parallel_residual_bwd_kernelINS_13Kernel_traitsIf6__halffS2_fjLj1024ELj1ELj4ELj1ELj16ENS_18Kernel_traits_baseILj1024EfS2_fS2_fjLj128EEEEELb1ELb1ELb0EEEvNS_9BwdParamsE,@"STO_CUDA_ENTRY STV_DEFAULT"
_ZN10layer_norm31ln_parallel_residual_bwd_kernelINS_13Kernel_traitsIf6__halffS2_fjLj1024ELj1ELj4ELj1ELj16ENS_18Kernel_traits_baseILj1024EfS2_fS2_fjLj128EEEEELb1ELb1ELb0EEEvNS_9BwdParamsE:
.text._ZN10layer_norm31ln_parallel_residual_bwd_kernelINS_13Kernel_traitsIf6__halffS2_fjLj1024ELj1ELj4ELj1ELj16ENS_18Kernel_traits_baseILj1024EfS2_fS2_fjLj128EEEEELb1ELb1ELb0EEEvNS_9BwdParamsE:
        /* <DEDUP_REMOVED lines=73> */
.L_x_1834:
        /* <DEDUP_REMOVED lines=42> */
[----:B---3--:R-:W-:-:S03]  /*0730*/  HADD2.F32 R221, -RZ, R172.H0_H0 ;  /* 0x200000acffdd7230 */ /* 0x008fc60000004100 */
[----:B-1---5:R-:W-:Y:S01]  /*0740*/  FMUL.FTZ R6, R27, R12 ;  /* 0x0000000c1b067220 */ /* 0x022fe20000410000 */
[----:B------:R-:W-:Y:S01]  /*0750*/  HADD2.F32 R172, -RZ, R172.H1_H1 ;  /* 0x300000acffac7230 */ /* 0x000fe20000004100 */
[C---:B------:R-:W-:Y:S02]  /*0760*/  FADD.FTZ R170, -R222.reuse, R170 ;  /* 0x000000aadeaa7221 */ /* 0x040fe40000010100 */
[----:B----4-:R-:W-:Y:S02]  /*0770*/  FADD.FTZ R8, -R222, R8 ;  /* 0x00000008de087221 */ /* 0x010fe40000010100 */
[----:B------:R-:W-:Y:S02]  /*0780*/  FADD.FTZ R100, R100, R221 ;  /* 0x000000dd64647221 */ /* 0x000fe40000010000 */
[----:B------:R-:W-:Y:S02]  /*0790*/  FFMA.FTZ R68, R6, R221, R68 ;  /* 0x000000dd06447223 */ /* 0x000fe40000010044 */
[----:B------:R-:W-:-:S02]  /*07a0*/  FADD.FTZ R220, -R222, R169 ;  /* 0x000000a9dedc7221 */ /* 0x000fc40000010100 */
[----:B------:R-:W-:Y:S01]  /*07b0*/  FMUL.FTZ R221, R36, R221 ;  /* 0x000000dd24dd7220 */ /* 0x000fe20000410000 */
[----:B------:R-:W-:Y:S01]  /*07c0*/  HADD2.F32 R217, -RZ, R173.H0_H0 ;  /* 0x200000adffd97230 */ /* 0x000fe20000004100 */
[C---:B------:R-:W-:Y:S01]  /*07d0*/  FMUL.FTZ R218, R27.reuse, R170 ;  /* 0x000000aa1bda7220 */ /* 0x040fe20000410000 */
[--C-:B------:R-:W-:Y:S01]  /*07e0*/  HADD2.F32 R213, -RZ, R174.reuse.H0_H0 ;  /* 0x200000aeffd57230 */ /* 0x100fe20000004100 */
[C---:B------:R-:W-:Y:S01]  /*07f0*/  FMUL.FTZ R214, R27.reuse, R8 ;  /* 0x000000081bd67220 */ /* 0x040fe20000410000 */
[----:B0-----:R-:W-:Y:S01]  /*0800*/  HADD2.F32 R176, -RZ, R174.H1_H1 ;  /* 0x300000aeffb07230 */ /* 0x001fe20000004100 */
[----:B------:R-:W-:Y:S02]  /*0810*/  FADD.FTZ R174, -R222, R9 ;  /* 0x00000009deae7221 */ /* 0x000fe40000010100 */
[----:B------:R-:W-:Y:S02]  /*0820*/  FMUL.FTZ R220, R27, R220 ;  /* 0x000000dc1bdc7220 */ /* 0x000fe40000410000 */
[----:B------:R-:W-:-:S02]  /*0830*/  FMUL.FTZ R219, R37, R172 ;  /* 0x000000ac25db7220 */ /* 0x000fc40000410000 */
[----:B------:R-:W-:Y:S02]  /*0840*/  FADD.FTZ R8, RZ, R221 ;  /* 0x000000ddff087221 */ /* 0x000fe40000010000 */
[----:B------:R-:W-:Y:S01]  /*0850*/  FFMA.FTZ R9, R6, R221, RZ ;  /* 0x000000dd06097223 */ /* 0x000fe200000100ff */
[----:B------:R-:W-:Y:S01]  /*0860*/  HADD2.F32 R178, -RZ, R173.H1_H1 ;  /* 0x300000adffb27230 */ /* 0x000fe20000004100 */
        /* <DEDUP_REMOVED lines=44> */
.L_x_1817:
[----:B------:R-:W-:Y:S05]  /*0b30*/  BSYNC B1 ;  /* 0x0000000000017941 */ /* 0x000fea0003800000 */
.L_x_1816:
        /* <DEDUP_REMOVED lines=27> */
[C---:B------:R-:W-:Y:S02]  /*0cf0*/  FADD.FTZ R20, -R222.reuse, R20 ;  /* 0x00000014de147221 */ /* 0x040fe40000010100 */
[C---:B------:R-:W-:Y:S01]  /*0d00*/  FADD.FTZ R172, -R222.reuse, R22 ;  /* 0x00000016deac7221 */ /* 0x040fe20000010100 */
[--C-:B----4-:R-:W-:Y:S01]  /*0d10*/  HADD2.F32 R21, -RZ, R168.reuse.H0_H0 ;  /* 0x200000a8ff157230 */ /* 0x110fe20000004100 */
[----:B-----5:R-:W-:Y:S01]  /*0d20*/  FMUL.FTZ R5, R27, R20 ;  /* 0x000000141b057220 */ /* 0x020fe20000410000 */
[----:B------:R-:W-:Y:S01]  /*0d30*/  HADD2.F32 R22, -RZ, R168.H1_H1 ;  /* 0x300000a8ff167230 */ /* 0x000fe20000004100 */
[----:B------:R-:W-:-:S02]  /*0d40*/  FADD.FTZ R174, -R222, R23 ;  /* 0x00000017deae7221 */ /* 0x000fc40000010100 */
[----:B-1----:R-:W-:Y:S01]  /*0d50*/  FMUL.FTZ R14, R44, R21 ;  /* 0x000000152c0e7220 */ /* 0x002fe20000410000 */
[--C-:B------:R-:W-:Y:S01]  /*0d60*/  HADD2.F32 R23, -RZ, R169.reuse.H0_H0 ;  /* 0x200000a9ff177230 */ /* 0x100fe20000004100 */
[C---:B---3--:R-:W-:Y:S02]  /*0d70*/  FADD.FTZ R24, -R222.reuse, R16 ;  /* 0x00000010de187221 */ /* 0x048fe40000010100 */
[----:B------:R-:W-:Y:S02]  /*0d80*/  FMUL.FTZ R13, R27, R26 ;  /* 0x0000001a1b0d7220 */ /* 0x000fe40000410000 */
[----:B------:R-:W-:Y:S02]  /*0d90*/  FMUL.FTZ R16, R45, R22 ;  /* 0x000000162d107220 */ /* 0x000fe40000410000 */
[----:B------:R-:W-:Y:S02]  /*0da0*/  FADD.FTZ R229, R229, R14 ;  /* 0x0000000ee5e57221 */ /* 0x000fe40000010000 */
[----:B------:R-:W-:Y:S01]  /*0db0*/  FFMA.FTZ R223, R5, R14, R223 ;  /* 0x0000000e05df7223 */ /* 0x000fe200000100df */
[----:B------:R-:W-:Y:S01]  /*0dc0*/  HADD2.F32 R176, -RZ, R169.H1_H1 ;  /* 0x300000a9ffb07230 */ /* 0x000fe20000004100 */
[----:B------:R-:W-:-:S02]  /*0dd0*/  FADD.FTZ R242, -R222, R18 ;  /* 0x00000012def27221 */ /* 0x000fc40000010100 */
[----:B------:R-:W-:Y:S02]  /*0de0*/  FMUL.FTZ R15, R27, R172 ;  /* 0x000000ac1b0f7220 */ /* 0x000fe40000410000 */
[----:B------:R-:W-:Y:S02]  /*0df0*/  FMUL.FTZ R18, R46, R23 ;  /* 0x000000172e127220 */ /* 0x000fe40000410000 */
[----:B------:R-:W-:Y:S02]  /*0e00*/  FADD.FTZ R229, R229, R16 ;  /* 0x00000010e5e57221 */ /* 0x000fe40000010000 */
[----:B------:R-:W-:Y:S01]  /*0e10*/  FFMA.FTZ R223, R13, R16, R223 ;  /* 0x000000100ddf7223 */ /* 0x000fe200000100df */
        /* <DEDUP_REMOVED lines=44> */
.L_x_1819:
[----:B------:R-:W-:Y:S05]  /*10e0*/  BSYNC B1 ;  /* 0x0000000000017941 */ /* 0x000fea0003800000 */
.L_x_1818:
        /* <DEDUP_REMOVED lines=31> */
[----:B-1---5:R-:W-:-:S02]  /*12e0*/  FMUL.FTZ R182, R27, R188 ;  /* 0x000000bc1bb67220 */ /* 0x022fc40000410000 */
[----:B------:R-:W-:Y:S02]  /*12f0*/  FMUL.FTZ R183, R27, R186 ;  /* 0x000000ba1bb77220 */ /* 0x000fe40000410000 */
[----:B0-----:R-:W-:Y:S01]  /*1300*/  FMUL.FTZ R184, R52, R171 ;  /* 0x000000ab34b87220 */ /* 0x001fe20000410000 */
[----:B------:R-:W-:Y:S01]  /*1310*/  HADD2.F32 R189, -RZ, R173.H0_H0 ;  /* 0x200000adffbd7230 */ /* 0x000fe20000004100 */
[----:B------:R-:W-:Y:S02]  /*1320*/  FADD.FTZ R190, -R222, R170 ;  /* 0x000000aadebe7221 */ /* 0x000fe40000010100 */
[----:B------:R-:W-:Y:S02]  /*1330*/  FADD.FTZ R117, R117, R172 ;  /* 0x000000ac75757221 */ /* 0x000fe40000010000 */
[-C--:B------:R-:W-:Y:S02]  /*1340*/  FFMA.FTZ R85, R182, R172.reuse, R85 ;  /* 0x000000acb6557223 */ /* 0x080fe40000010055 */
[----:B------:R-:W-:-:S02]  /*1350*/  FMUL.FTZ R187, R53, R172 ;  /* 0x000000ac35bb7220 */ /* 0x000fc40000410000 */
[----:B------:R-:W-:Y:S02]  /*1360*/  FADD.FTZ R172, R229, R184 ;  /* 0x000000b8e5ac7221 */ /* 0x000fe40000010000 */
[C---:B------:R-:W-:Y:S01]  /*1370*/  FFMA.FTZ R223, R183.reuse, R184, R223 ;  /* 0x000000b8b7df7223 */ /* 0x040fe200000100df */
[----:B------:R-:W-:Y:S01]  /*1380*/  HADD2.F32 R194, -RZ, R173.H1_H1 ;  /* 0x300000adffc27230 */ /* 0x000fe20000004100 */
        /* <DEDUP_REMOVED lines=8> */
[----:B------:R-:W-:Y:S02]  /*1410*/  FFMA.FTZ R86, R185, R189, R86 ;  /* 0x000000bdb9567223 */ /* 0x000fe40000010056 */
[----:B----4-:R-:W-:Y:S02]  /*1420*/  FADD.FTZ R176, -R222, R176 ;  /* 0x000000b0deb07221 */ /* 0x010fe40000010100 */
        /* <DEDUP_REMOVED lines=38> */
.L_x_1821:
[----:B------:R-:W-:Y:S05]  /*1690*/  BSYNC B1 ;  /* 0x0000000000017941 */ /* 0x000fea0003800000 */
.L_x_1820:
[----:B------:R-:W-:Y:S01]  /*16a0*/  BSSY B1, `(.L_x_1822) ;  /* 0x0000059000017945 */ /* 0x000fe20003800000 */
[----:B------:R-:W-:Y:S05]  /*16b0*/  @!P2 BRA `(.L_x_1823) ;  /* 0x000005700000a947 */ /* 0x000fea0003800000 */
[----:B------:R-:W-:Y:S01]  /*16c0*/  ISETP.NE.U32.AND P0, PT, RZ, c[0x0][0x250], PT ;  /* 0x00009400ff007a0c */ /* 0x000fe20003f05070 */
[C---:B------:R-:W-:Y:S01]  /*16d0*/  IMAD.SHL.U32 R198, R228.reuse, 0x8, RZ ;  /* 0x00000008e4c67824 */ /* 0x040fe200078e00ff */
[----:B------:R-:W-:Y:S01]  /*16e0*/  LEA R202, P1, R228, c[0x0][0x188], 0x5 ;  /* 0x00006200e4ca7a11 */ /* 0x000fe200078228ff */
[----:B------:R-:W-:Y:S01]  /*16f0*/  HFMA2.MMA R177, -RZ, RZ, 0, 9.5367431640625e-07 ;  /* 0x00000010ffb17435 */ /* 0x000fe200000001ff */
[----:B------:R-:W-:-:S02]  /*1700*/  ISETP.NE.AND.EX P0, PT, RZ, c[0x0][0x254], PT, P0 ;  /* 0x00009500ff007a0c */ /* 0x000fc40003f05300 */
[----:B------:R-:W-:Y:S02]  /*1710*/  LEA.HI.X R203, R228, c[0x0][0x18c], RZ, 0x5, P1 ;  /* 0x00006300e4cb7a11 */ /* 0x000fe400008f2cff */
        /* <DEDUP_REMOVED lines=23> */
[C---:B-----5:R-:W-:Y:S02]  /*1890*/  FMUL.FTZ R181, R27.reuse, R168 ;  /* 0x000000a81bb57220 */ /* 0x060fe40000410000 */
[----:B-1----:R-:W-:Y:S02]  /*18a0*/  FMUL.FTZ R200, R60, R169 ;  /* 0x000000a93cc87220 */ /* 0x002fe40000410000 */
[----:B------:R-:W-:Y:S01]  /*18b0*/  FADD.FTZ R206, -R222, R171 ;  /* 0x000000abdece7221 */ /* 0x000fe20000010100 */
[----:B------:R-:W-:Y:S01]  /*18c0*/  HADD2.F32 R171, -RZ, R177.H0_H0 ;  /* 0x200000b1ffab7230 */ /* 0x000fe20000004100 */
[C---:B0-----:R-:W-:Y:S02]  /*18d0*/  FMUL.FTZ R199, R27.reuse, R170 ;  /* 0x000000aa1bc77220 */ /* 0x041fe40000410000 */
[----:B------:R-:W-:Y:S02]  /*18e0*/  FMUL.FTZ R198, R27, R204 ;  /* 0x000000cc1bc67220 */ /* 0x000fe40000410000 */
        /* <DEDUP_REMOVED lines=52> */
.L_x_1823:
[----:B------:R-:W-:Y:S05]  /*1c30*/  BSYNC B1 ;  /* 0x0000000000017941 */ /* 0x000fea0003800000 */
.L_x_1822:
[----:B------:R-:W-:Y:S05]  /*1c40*/  BRA.DIV ~URZ, `(.L_x_1824) ;  /* 0x000030427f007947 */ /* 0x000fea000b800000 */
[----:B------:R0:W1:Y:S02]  /*1c50*/  SHFL.BFLY PT, R170, R229, 0x1, 0x1f ;  /* 0x0c201f00e5aa7f89 */ /* 0x00006400000e0000 */
.L_x_1835:
        /* <DEDUP_REMOVED lines=18> */
.L_x_1836:
        /* <DEDUP_REMOVED lines=77> */
[----:B------:R-:W-:Y:S01]  /*2250*/  F2FP.PACK_AB R169, R242, R173 ;  /* 0x000000adf2a9723e */ /* 0x000fe200000000ff */
[----:B------:R-:W-:Y:S01]  /*2260*/  HFMA2.MMA R173, -RZ, RZ, 0, 9.5367431640625e-07 ;  /* 0x00000010ffad7435 */ /* 0x000fe200000001ff */
[----:B------:R-:W-:-:S02]  /*2270*/  FSEL R168, R229, RZ, P0 ;  /* 0x000000ffe5a87208 */ /* 0x000fc40000000000 */
        /* <DEDUP_REMOVED lines=47> */
.L_x_1827:
[----:B------:R-:W-:Y:S05]  /*2570*/  BSYNC B1 ;  /* 0x0000000000017941 */ /* 0x000fea0003800000 */
.L_x_1826:
        /* <DEDUP_REMOVED lines=18> */
[----:B------:R-:W-:Y:S01]  /*26a0*/  FADD.FTZ R170, R16, -R171 ;  /* 0x800000ab10aa7221 */ /* 0x000fe20000010000 */
[----:B------:R-:W-:Y:S01]  /*26b0*/  MOV R171, R230 ;  /* 0x000000e600ab7202 */ /* 0x000fe20000000f00 */
        /* <DEDUP_REMOVED lines=102> */
.L_x_1829:
[----:B------:R-:W-:Y:S05]  /*2d20*/  BSYNC B1 ;  /* 0x0000000000017941 */ /* 0x000fea0003800000 */
.L_x_1828:
        /* <DEDUP_REMOVED lines=122> */
.L_x_1831:
[----:B------:R-:W-:Y:S05]  /*34d0*/  BSYNC B1 ;  /* 0x0000000000017941 */ /* 0x000fea0003800000 */
.L_x_1830:
        /* <DEDUP_REMOVED lines=121> */
.L_x_1833:
[----:B------:R-:W-:Y:S05]  /*3c70*/  BSYNC B1 ;  /* 0x0000000000017941 */ /* 0x000fea0003800000 */
.L_x_1832:
[----:B-----5:R-:W-:-:S04]  /*3c80*/  MOV R27, c[0x0][0x160] ;  /* 0x00005800001b7a02 */ /* 0x020fc80000000f00 */
[----:B------:R-:W-:-:S04]  /*3c90*/  LEA R2, R27, R2, 0x2 ;  /* 0x000000021b027211 */ /* 0x000fc800078e10ff */
[----:B------:R-:W-:-:S13]  /*3ca0*/  ISETP.GE.AND P0, PT, R2, c[0x0][0x164], PT ;  /* 0x0000590002007a0c */ /* 0x000fda0003f06270 */
[----:B01----:R-:W-:Y:S01]  /*3cb0*/  @P0 CALL.REL.NOINC `(.L_x_1815) ;  /* 0x0000001000000944 */ /* 0x003fe20003c00000 */
[----:B------:R-:W-:Y:S05]  /*3cc0*/  BRA `(.L_x_1834) ;  /* 0xffffc7c000007947 */ /* 0x000fea000383ffff */
.L_x_1815:
[----:B0-----:R-:W-:Y:S05]  /*3cd0*/  BSYNC B0 ;  /* 0x0000000000007941 */ /* 0x001fea0003800000 */
.L_x_1814:
        /* <DEDUP_REMOVED lines=151> */
[-C--:B------:R-:W-:Y:S01]  /*4650*/  @P0 MOV R3, R46.reuse ;  /* 0x0000002e00030202 */ /* 0x080fe20000000f00 */
[----:B------:R-:W-:Y:S01]  /*4660*/  @P0 IMAD.MOV.U32 R2, RZ, RZ, R45 ;  /* 0x000000ffff020224 */ /* 0x000fe200078e002d */
[----:B------:R-:W-:Y:S01]  /*4670*/  @P0 IADD3 R45, P6, R45, 0x200, RZ ;  /* 0x000002002d2d0810 */ /* 0x000fe20007fde0ff */
[----:B---3--:R-:W-:Y:S01]  /*4680*/  FADD.FTZ R0, R0, R37 ;  /* 0x0000002500007221 */ /* 0x008fe20000010000 */
[----:B------:R-:W0:Y:S02]  /*4690*/  LDS R8, [R4.X4+0xc00] ;  /* 0x000c000004087984 */ /* 0x000e240000004800 */
[----:B------:R-:W-:Y:S02]  /*46a0*/  @P0 IADD3.X R46, RZ, R46, RZ, P6, !PT ;  /* 0x0000002eff2e0210 */ /* 0x000fe400037fe4ff */
[----:B------:R-:W-:Y:S01]  /*46b0*/  @P0 IADD3 R43, P6, R43, 0x200, RZ ;  /* 0x000002002b2b0810 */ /* 0x000fe20007fde0ff */
[----:B------:R-:W-:Y:S01]  /*46c0*/  LDS R23, [R4.X4+0x2a00] ;  /* 0x002a000004177984 */ /* 0x000fe20000004800 */
[----:B------:R-:W-:-:S03]  /*46d0*/  FADD.FTZ R39, R0, R39 ;  /* 0x0000002700277221 */ /* 0x000fc60000010000 */
[----:B------:R-:W-:Y:S01]  /*46e0*/  @P0 IMAD.X R44, RZ, RZ, R44, P6 ;  /* 0x000000ffff2c0224 */ /* 0x000fe200030e062c */
[----:B------:R-:W-:Y:S01]  /*46f0*/  ISETP.GE.U32.AND P6, PT, R38, 0x400, PT ;  /* 0x000004002600780c */ /* 0x000fe20003fc6070 */
[----:B------:R-:W1:Y:S01]  /*4700*/  LDS R0, [R4.X4+0xa00] ;  /* 0x000a000004007984 */ /* 0x000e620000004800 */
[----:B------:R-:W-:-:S03]  /*4710*/  FADD.FTZ R15, R15, R16 ;  /* 0x000000100f0f7221 */ /* 0x000fc60000010000 */
[----:B------:R-:W2:Y:S01]  /*4720*/  LDS R38, [R4.X4+0x1400] ;  /* 0x0014000004267984 */ /* 0x000ea20000004800 */
[----:B----4-:R-:W-:-:S03]  /*4730*/  FADD.FTZ R15, R15, R18 ;  /* 0x000000120f0f7221 */ /* 0x010fc60000010000 */
[----:B------:R3:W-:Y:S01]  /*4740*/  @P0 STG.E [R2.64], R39 ;  /* 0x0000002702000986 */ /* 0x0007e2000c101904 */
[----:B------:R-:W-:-:S03]  /*4750*/  FADD.FTZ R15, R15, R10 ;  /* 0x0000000a0f0f7221 */ /* 0x000fc60000010000 */
        /* <DEDUP_REMOVED lines=11> */
[----:B------:R-:W0:Y:S04]  /*4810*/  LDS R7, [R4.X4+0x1e00] ;  /* 0x001e000004077984 */ /* 0x000e280000004800 */
[----:B------:R-:W0:Y:S01]  /*4820*/  LDS R25, [R4.X4+0x2e00] ;  /* 0x002e000004197984 */ /* 0x000e220000004800 */
[----:B-1----:R-:W-:Y:S02]  /*4830*/  FADD.FTZ R0, RZ, R0 ;  /* 0x00000000ff007221 */ /* 0x002fe40000010000 */
[----:B--2---:R-:W-:Y:S02]  /*4840*/  FADD.FTZ R27, R27, R38 ;  /* 0x000000261b1b7221 */ /* 0x004fe40000010000 */
[----:B------:R-:W-:-:S02]  /*4850*/  FADD.FTZ R0, R0, R19 ;  /* 0x0000001300007221 */ /* 0x000fc40000010000 */
[----:B------:R-:W-:Y:S02]  /*4860*/  FADD.FTZ R27, R27, R40 ;  /* 0x000000281b1b7221 */ /* 0x000fe40000010000 */
        /* <DEDUP_REMOVED lines=12> */
[----:B------:R0:W-:Y:S01]  /*4930*/  @P4 STG.E [R2.64], R29 ;  /* 0x0000001d02004986 */ /* 0x0001e2000c101904 */
[----:B------:R-:W-:Y:S01]  /*4940*/  @P4 IADD3.X R44, RZ, R44, RZ, P0, !PT ;  /* 0x0000002cff2c4210 */ /* 0x000fe200007fe4ff */
[----:B------:R-:W-:Y:S02]  /*4950*/  FADD.FTZ R0, R0, R25 ;  /* 0x0000001900007221 */ /* 0x000fe40000010000 */
[----:B------:R-:W1:Y:S01]  /*4960*/  LDS R29, [R4.X4+0x3e00] ;  /* 0x003e0000041d7984 */ /* 0x000e620000004800 */
[----:B0-----:R-:W-:Y:S02]  /*4970*/  @P3 MOV R2, R45 ;  /* 0x0000002d00023202 */ /* 0x001fe40000000f00 */
[----:B------:R-:W-:-:S02]  /*4980*/  @P3 MOV R3, R46 ;  /* 0x0000002e00033202 */ /* 0x000fc40000000f00 */
        /* <DEDUP_REMOVED lines=48> */
.L_x_1824:
[----:B------:R-:W-:Y:S01]  /*4c90*/  HFMA2.MMA R172, -RZ, RZ, 0, 5.9604644775390625e-08 ;  /* 0x00000001ffac7435 */ /* 0x000fe200000001ff */
[----:B------:R-:W-:-:S02]  /*4ca0*/  MOV R171, R229 ;  /* 0x000000e500ab7202 */ /* 0x000fc40000000f00 */
[----:B------:R-:W-:Y:S02]  /*4cb0*/  MOV R176, 0x1f ;  /* 0x0000001f00b07802 */ /* 0x000fe40000000f00 */
[----:B------:R-:W-:Y:S02]  /*4cc0*/  MOV R177, 0xffffffff ;  /* 0xffffffff00b17802 */ /* 0x000fe40000000f00 */
[----:B------:R-:W-:Y:S02]  /*4cd0*/  MOV R168, 0x4cf0 ;  /* 0x00004cf000a87802 */ /* 0x000fe40000000f00 */
[----:B-----5:R-:W-:Y:S05]  /*4ce0*/  CALL.REL.NOINC `($__internal_92_$__cuda_sm70_shflsync_bfly_p) ;  /* 0x0000046000007944 */ /* 0x020fea0003c00000 */
[----:B-1----:R-:W-:Y:S01]  /*4cf0*/  MOV R170, R172 ;  /* 0x000000ac00aa7202 */ /* 0x002fe20000000f00 */
[----:B0-----:R-:W-:Y:S05]  /*4d00*/  BRA `(.L_x_1835) ;  /* 0xffffcf5000007947 */ /* 0x001fea000383ffff */
.L_x_1825:
[----:B------:R-:W-:Y:S01]  /*4d10*/  HFMA2.MMA R172, -RZ, RZ, 0, 5.9604644775390625e-08 ;  /* 0x00000001ffac7435 */ /* 0x000fe200000001ff */
[----:B------:R-:W-:Y:S01]  /*4d20*/  IMAD.MOV.U32 R171, RZ, RZ, R223 ;  /* 0x000000ffffab7224 */ /* 0x000fe200078e00df */
[----:B------:R-:W-:Y:S02]  /*4d30*/  MOV R176, 0x1f ;  /* 0x0000001f00b07802 */ /* 0x000fe40000000f00 */
[----:B------:R-:W-:Y:S02]  /*4d40*/  MOV R177, 0xffffffff ;  /* 0xffffffff00b17802 */ /* 0x000fe40000000f00 */
[----:B------:R-:W-:-:S02]  /*4d50*/  MOV R168, 0x4d70 ;  /* 0x00004d7000a87802 */ /* 0x000fc40000000f00 */
[----:B01---5:R-:W-:Y:S05]  /*4d60*/  CALL.REL.NOINC `($__internal_92_$__cuda_sm70_shflsync_bfly_p) ;  /* 0x000003e000007944 */ /* 0x023fea0003c00000 */
[----:B------:R-:W-:Y:S01]  /*4d70*/  FADD.FTZ R229, R170, R229 ;  /* 0x000000e5aae57221 */ /* 0x000fe20000010000 */
[----:B0-----:R-:W-:Y:S01]  /*4d80*/  MOV R176, 0x1f ;  /* 0x0000001f00b07802 */ /* 0x001fe20000000f00 */
[----:B-1----:R-:W-:Y:S01]  /*4d90*/  FADD.FTZ R223, R223, R172 ;  /* 0x000000acdfdf7221 */ /* 0x002fe20000010000 */
[----:B------:R-:W-:Y:S01]  /*4da0*/  HFMA2.MMA R172, -RZ, RZ, 0, 1.1920928955078125e-07 ;  /* 0x00000002ffac7435 */ /* 0x000fe200000001ff */
[----:B------:R-:W-:Y:S01]  /*4db0*/  IMAD.MOV.U32 R177, RZ, RZ, -0x1 ;  /* 0xffffffffffb17424 */ /* 0x000fe200078e00ff */
[----:B------:R-:W-:-:S02]  /*4dc0*/  MOV R171, R229 ;  /* 0x000000e500ab7202 */ /* 0x000fc40000000f00 */
[----:B------:R-:W-:Y:S02]  /*4dd0*/  MOV R168, 0x4df0 ;  /* 0x00004df000a87802 */ /* 0x000fe40000000f00 */
[----:B------:R-:W-:Y:S05]  /*4de0*/  CALL.REL.NOINC `($__internal_92_$__cuda_sm70_shflsync_bfly_p) ;  /* 0x0000036000007944 */ /* 0x000fea0003c00000 */
[----:B-1----:R-:W-:Y:S01]  /*4df0*/  MOV R170, R172 ;  /* 0x000000ac00aa7202 */ /* 0x002fe20000000f00 */
[----:B------:R-:W-:Y:S01]  /*4e00*/  HFMA2.MMA R172, -RZ, RZ, 0, 1.1920928955078125e-07 ;  /* 0x00000002ffac7435 */ /* 0x000fe200000001ff */
[----:B0-----:R-:W-:Y:S01]  /*4e10*/  MOV R171, R223 ;  /* 0x000000df00ab7202 */ /* 0x001fe20000000f00 */
[----:B------:R-:W-:Y:S01]  /*4e20*/  IMAD.MOV.U32 R177, RZ, RZ, -0x1 ;  /* 0xffffffffffb17424 */ /* 0x000fe200078e00ff */
[----:B------:R-:W-:Y:S02]  /*4e30*/  MOV R176, 0x1f ;  /* 0x0000001f00b07802 */ /* 0x000fe40000000f00 */
[----:B------:R-:W-:Y:S02]  /*4e40*/  MOV R168, 0x4e60 ;  /* 0x00004e6000a87802 */ /* 0x000fe40000000f00 */
[----:B------:R-:W-:Y:S05]  /*4e50*/  CALL.REL.NOINC `($__internal_92_$__cuda_sm70_shflsync_bfly_p) ;  /* 0x000002f000007944 */ /* 0x000fea0003c00000 */
[----:B------:R-:W-:Y:S01]  /*4e60*/  FADD.FTZ R229, R170, R229 ;  /* 0x000000e5aae57221 */ /* 0x000fe20000010000 */
[----:B0-----:R-:W-:Y:S01]  /*4e70*/  MOV R176, 0x1f ;  /* 0x0000001f00b07802 */ /* 0x001fe20000000f00 */
[----:B-1----:R-:W-:Y:S01]  /*4e80*/  FADD.FTZ R223, R223, R172 ;  /* 0x000000acdfdf7221 */ /* 0x002fe20000010000 */
[----:B------:R-:W-:Y:S01]  /*4e90*/  HFMA2.MMA R172, -RZ, RZ, 0, 2.384185791015625e-07 ;  /* 0x00000004ffac7435 */ /* 0x000fe200000001ff */
[----:B------:R-:W-:-:S02]  /*4ea0*/  MOV R177, 0xffffffff ;  /* 0xffffffff00b17802 */ /* 0x000fc40000000f00 */
[----:B------:R-:W-:Y:S02]  /*4eb0*/  MOV R171, R229 ;  /* 0x000000e500ab7202 */ /* 0x000fe40000000f00 */
[----:B------:R-:W-:Y:S02]  /*4ec0*/  MOV R168, 0x4ee0 ;  /* 0x00004ee000a87802 */ /* 0x000fe40000000f00 */
[----:B------:R-:W-:Y:S05]  /*4ed0*/  CALL.REL.NOINC `($__internal_92_$__cuda_sm70_shflsync_bfly_p) ;  /* 0x0000027000007944 */ /* 0x000fea0003c00000 */
[----:B-1----:R-:W-:Y:S01]  /*4ee0*/  MOV R170, R172 ;  /* 0x000000ac00aa7202 */ /* 0x002fe20000000f00 */
[----:B------:R-:W-:Y:S01]  /*4ef0*/  HFMA2.MMA R172, -RZ, RZ, 0, 2.384185791015625e-07 ;  /* 0x00000004ffac7435 */ /* 0x000fe200000001ff */
[----:B0-----:R-:W-:Y:S01]  /*4f00*/  IMAD.MOV.U32 R171, RZ, RZ, R223 ;  /* 0x000000ffffab7224 */ /* 0x001fe200078e00df */
[----:B------:R-:W-:Y:S02]  /*4f10*/  MOV R176, 0x1f ;  /* 0x0000001f00b07802 */ /* 0x000fe40000000f00 */
[----:B------:R-:W-:Y:S02]  /*4f20*/  MOV R177, 0xffffffff ;  /* 0xffffffff00b17802 */ /* 0x000fe40000000f00 */
[----:B------:R-:W-:Y:S02]  /*4f30*/  MOV R168, 0x4f50 ;  /* 0x00004f5000a87802 */ /* 0x000fe40000000f00 */
[----:B------:R-:W-:Y:S05]  /*4f40*/  CALL.REL.NOINC `($__internal_92_$__cuda_sm70_shflsync_bfly_p) ;  /* 0x0000020000007944 */ /* 0x000fea0003c00000 */
[----:B------:R-:W-:Y:S01]  /*4f50*/  FADD.FTZ R173, R170, R229 ;  /* 0x000000e5aaad7221 */ /* 0x000fe20000010000 */
[----:B0-----:R-:W-:Y:S01]  /*4f60*/  MOV R176, 0x1f ;  /* 0x0000001f00b07802 */ /* 0x001fe20000000f00 */
[----:B-1----:R-:W-:Y:S01]  /*4f70*/  FADD.FTZ R175, R223, R172 ;  /* 0x000000acdfaf7221 */ /* 0x002fe20000010000 */
[----:B------:R-:W-:Y:S01]  /*4f80*/  HFMA2.MMA R172, -RZ, RZ, 0, 4.76837158203125e-07 ;  /* 0x00000008ffac7435 */ /* 0x000fe200000001ff */
[----:B------:R-:W-:Y:S01]  /*4f90*/  IMAD.MOV.U32 R177, RZ, RZ, -0x1 ;  /* 0xffffffffffb17424 */ /* 0x000fe200078e00ff */
[----:B------:R-:W-:-:S02]  /*4fa0*/  MOV R171, R173 ;  /* 0x000000ad00ab7202 */ /* 0x000fc40000000f00 */
[----:B------:R-:W-:Y:S02]  /*4fb0*/  MOV R168, 0x4fd0 ;  /* 0x00004fd000a87802 */ /* 0x000fe40000000f00 */
[----:B------:R-:W-:Y:S05]  /*4fc0*/  CALL.REL.NOINC `($__internal_92_$__cuda_sm70_shflsync_bfly_p) ;  /* 0x0000018000007944 */ /* 0x000fea0003c00000 */
[----:B-1----:R-:W-:Y:S01]  /*4fd0*/  MOV R170, R172 ;  /* 0x000000ac00aa7202 */ /* 0x002fe20000000f00 */
[----:B------:R-:W-:Y:S01]  /*4fe0*/  HFMA2.MMA R172, -RZ, RZ, 0, 4.76837158203125e-07 ;  /* 0x00000008ffac7435 */ /* 0x000fe200000001ff */
        /* <DEDUP_REMOVED lines=8> */
[----:B------:R-:W-:Y:S01]  /*5070*/  HFMA2.MMA R172, -RZ, RZ, 0, 9.5367431640625e-07 ;  /* 0x00000010ffac7435 */ /* 0x000fe200000001ff */
[----:B------:R-:W-:-:S02]  /*5080*/  MOV R177, 0xffffffff ;  /* 0xffffffff00b17802 */ /* 0x000fc40000000f00 */
[----:B------:R-:W-:Y:S02]  /*5090*/  MOV R171, R173 ;  /* 0x000000ad00ab7202 */ /* 0x000fe40000000f00 */
[----:B------:R-:W-:Y:S02]  /*50a0*/  MOV R168, 0x50c0 ;  /* 0x000050c000a87802 */ /* 0x000fe40000000f00 */
[----:B------:R-:W-:Y:S05]  /*50b0*/  CALL.REL.NOINC `($__internal_92_$__cuda_sm70_shflsync_bfly_p) ;  /* 0x0000009000007944 */ /* 0x000fea0003c00000 */
[----:B-1----:R-:W-:Y:S01]  /*50c0*/  MOV R174, R172 ;  /* 0x000000ac00ae7202 */ /* 0x002fe20000000f00 */
[----:B------:R-:W-:Y:S01]  /*50d0*/  HFMA2.MMA R172, -RZ, RZ, 0, 9.5367431640625e-07 ;  /* 0x00000010ffac7435 */ /* 0x000fe200000001ff */
[----:B0-----:R-:W-:Y:S01]  /*50e0*/  IMAD.MOV.U32 R171, RZ, RZ, R175 ;  /* 0x000000ffffab7224 */ /* 0x001fe200078e00af */
[----:B------:R-:W-:Y:S02]  /*50f0*/  MOV R176, 0x1f ;  /* 0x0000001f00b07802 */ /* 0x000fe40000000f00 */
[----:B------:R-:W-:Y:S02]  /*5100*/  MOV R177, 0xffffffff ;  /* 0xffffffff00b17802 */ /* 0x000fe40000000f00 */
[----:B------:R-:W-:Y:S02]  /*5110*/  MOV R168, 0x5130 ;  /* 0x0000513000a87802 */ /* 0x000fe40000000f00 */
[----:B------:R-:W-:Y:S05]  /*5120*/  CALL.REL.NOINC `($__internal_92_$__cuda_sm70_shflsync_bfly_p) ;  /* 0x0000002000007944 */ /* 0x000fea0003c00000 */
[----:B-1----:R-:W-:Y:S01]  /*5130*/  MOV R168, R172 ;  /* 0x000000ac00a87202 */ /* 0x002fe20000000f00 */
[----:B0-----:R-:W-:Y:S05]  /*5140*/  BRA `(.L_x_1836) ;  /* 0xffffcc3000007947 */ /* 0x001fea000383ffff */
        .weak           $__internal_92_$__cuda_sm70_shflsync_bfly_p
        .type           $__internal_92_$__cuda_sm70_shflsync_bfly_p,@function
        .size           $__internal_92_$__cuda_sm70_shflsync_bfly_p,(.L_x_2630 - $__internal_92_$__cuda_sm70_shflsync_bfly_p)
$__internal_92_$__cuda_sm70_shflsync_bfly_p:
[----:B------:R-:W-:Y:S01]  /*5150*/  HFMA2.MMA R169, -RZ, RZ, 0, 0 ;  /* 0x00000000ffa97435 */ /* 0x000fe200000001ff */
[----:B------:R-:W-:Y:S04]  /*5160*/  WARPSYNC R177 ;  /* 0x000000b100007348 */ /* 0x000fe80003800000 */
[----:B------:R0:W1:Y:S01]  /*5170*/  SHFL.BFLY PT, R172, R171, R172, R176 ;  /* 0x0c0000acabac7389 */ /* 0x00006200000e00b0 */
[----:B------:R-:W-:Y:S05]  /*5180*/  RET.REL.NODEC R168 `(_ZN10layer_norm31ln_parallel_residual_bwd_kernelINS_13Kernel_traitsIf6__halffS2_fjLj1024ELj1ELj4ELj1ELj16ENS_18Kernel_traits_baseILj1024EfS2_fS2_fjLj128EEEEELb1ELb1ELb0EEEvNS_9BwdParamsE) ;  /* 0xffffae70a8007950 */ /* 0x000fea0003c3ffff */
.L_x_1837:
        /* <DEDUP_REMOVED lines=15> */
.L_x_2630:


//--------------------- .text._ZN10layer_norm22ln_bwd_finalize_kernelINS_22Kernel_traits_finalizeILj1024Ef6__halffS2_fjLb0ELj1024ELj4ENS_18Kernel_traits_baseILj1024EfS2_fS2_fjLj1024EEEEELb0ELb1EEEvNS_9BwdParamsE --------------------------
	.section	.text._ZN10layer_norm22ln_bwd_finalize_kernelINS_22Kernel_traits_finalizeILj1024Ef6__halffS2_fjLb0ELj1024ELj4ENS_18Kernel_traits_baseILj1024EfS2_fS2_fjLj1024EEEEELb0ELb1EEEvNS_9BwdParamsE,"ax",@progbits
	.sectioninfo	@"SHI_REGISTERS=32"
	.align	128
        .global         _ZN10layer_norm22ln_bwd_finalize_kernelINS_22Kernel_traits_finalizeILj1024Ef6__halffS2_fjLb0ELj1024ELj4ENS_18Kernel_traits_baseILj1024EfS2_fS2_fjLj1024EEEEELb0ELb1EEEvNS_9BwdParamsE
        .type           _ZN10layer_norm22ln_bwd_finalize_kernelINS_22Kernel_traits_finalizeILj1024Ef6__halffS2_fjLb0ELj1024ELj4ENS_18Kernel_traits_baseILj1024EfS2_fS2_fjLj1024EEEEELb0ELb1EEEvNS_9BwdParamsE,@function
        .size           _ZN10layer_norm22ln_bwd_finalize_kernelINS_22Kernel_traits_finalizeILj1024Ef6__halffS2_fjLb0ELj1024ELj4ENS_18Kernel_traits_baseILj1024EfS2_fS2_fjLj1024EEEEELb0ELb1EEEvNS_9BwdParamsE,(.L_x_2631 - _ZN10layer_norm22ln_bwd_finalize_kernelINS_22Kernel_traits_finalizeILj1024Ef6__halffS2_fjLb0ELj1024ELj4ENS_18Kernel_traits_baseILj1024EfS2_fS2_fjLj1024EEEEELb0ELb1EEEvNS_9BwdParamsE)
        .other          _ZN10layer_norm22ln_bwd_finalize_kernelINS_22Kernel_traits_finalizeILj1024Ef6__halffS2_fjLb0ELj1024ELj4ENS_18Kernel_traits_baseILj1024EfS2_fS2_fjLj1024EEEEELb0ELb1EEEvNS_9BwdParamsE,@"STO_CUDA_ENTRY STV_DEFAULT"
_ZN10layer_norm22ln_bwd_finalize_kernelINS_22Kernel_traits_finalizeILj1024Ef6__halffS2_fjLb0ELj1024ELj4ENS_18Kernel_traits_baseILj1024EfS2_fS2_fjLj1024EEEEELb0ELb1EEEvNS_9BwdParamsE:
.text._ZN10layer_norm22ln_bwd_finalize_kernelINS_22Kernel_traits_finalizeILj1024Ef6__halffS2_fjLb0ELj1024ELj4ENS_18Kernel_traits_baseILj1024EfS2_fS2_fjLj1024EEEEELb0ELb1EEEvNS_9BwdParamsE:
        /* <DEDUP_REMOVED lines=19> */
.L_x_1848:
        /* <DEDUP_REMOVED lines=27> */
.L_x_1842:
        /* <DEDUP_REMOVED lines=35> */
.L_x_1841:
[----:B------:R-:W-:Y:S05]  /*0510*/  BSYNC B1 ;  /* 0x0000000000017941 */ /* 0x000fea0003800000 */
.L_x_1840:
        /* <DEDUP_REMOVED lines=23> */
.L_x_1844:
[----:B------:R-:W-:Y:S05]  /*0690*/  BSYNC B1 ;  /* 0x0000000000017941 */ /* 0x000fea0003800000 */
.L_x_1843:
        /* <DEDUP_REMOVED lines=10> */
.L_x_1839:
[----:B------:R-:W-:Y:S05]  /*0740*/  BSYNC B0 ;  /* 0x0000000000007941 */ /* 0x000fea0003800000 */
.L_x_1838:
        /* <DEDUP_REMOVED lines=11> */
.L_x_1849:
        /* <DEDUP_REMOVED lines=18> */
.L_x_1850:
[----:B------:R-:W-:Y:S01]  /*0920*/  @!P1 SHF.R.U32.HI R2, RZ, 0x3, R0 ;  /* 0x00000003ff029819 */ /* 0x000fe20000011600 */
[----:B---3--:R-:W-:Y:S02]  /*0930*/  FADD.FTZ R5, R5, R10 ;  /* 0x0000000a05057221 */ /* 0x008fe40000010000 */
[----:B--2---:R-:W-:Y:S01]  /*0940*/  FADD.FTZ R7, R7, R4 ;  /* 0x0000000407077221 */ /* 0x004fe20000010000 */
[----:B------:R-:W-:-:S05]  /*0950*/  @!P1 LOP3.LUT R2, R2, 0x1ffffffc, RZ, 0xc0, !PT ;  /* 0x1ffffffc02029812 */ /* 0x000fca00078ec0ff */
[----:B------:R2:W-:Y:S04]  /*0960*/  @!P1 STS [R2+0x2000], R5 ;  /* 0x0020000502009388 */ /* 0x0005e80000000800 */
[----:B------:R2:W-:Y:S02]  /*0970*/  @!P1 STS [R2+0x2080], R7 ;  /* 0x0020800702009388 */ /* 0x0005e40000000800 */
.L_x_1845:
        /* <DEDUP_REMOVED lines=14> */
.L_x_1846:
[----:B------:R-:W-:Y:S01]  /*0a60*/  HFMA2.MMA R9, -RZ, RZ, 0, 5.9604644775390625e-08 ;  /* 0x00000001ff097435 */ /* 0x000fe200000001ff */
[----:B--2---:R-:W-:Y:S01]  /*0a70*/  IMAD.MOV.U32 R10, RZ, RZ, R4 ;  /* 0x000000ffff0a7224 */ /* 0x004fe200078e0004 */
[----:B------:R-:W-:Y:S01]  /*0a80*/  MOV R11, 0xffffffff ;  /* 0xffffffff000b7802 */ /* 0x000fe20000000f00 */
[----:B------:R-:W-:Y:S01]  /*0a90*/  IMAD.MOV.U32 R6, RZ, RZ, 0x1f ;  /* 0x0000001fff067424 */ /* 0x000fe200078e00ff */
[----:B------:R-:W-:-:S02]  /*0aa0*/  MOV R2, 0xac0 ;  /* 0x00000ac000027802 */ /* 0x000fc40000000f00 */
[----:B01----:R-:W-:Y:S05]  /*0ab0*/  CALL.REL.NOINC `($__internal_93_$__cuda_sm70_shflsync_bfly_p) ;  /* 0x000003c000007944 */ /* 0x003fea0003c00000 */
[----:B-1----:R-:W-:Y:S01]  /*0ac0*/  MOV R3, R6 ;  /* 0x0000000600037202 */ /* 0x002fe20000000f00 */
[----:B0-----:R-:W-:Y:S05]  /*0ad0*/  BRA `(.L_x_1849) ;  /* 0xfffffd2000007947 */ /* 0x001fea000383ffff */
.L_x_1847:
[----:B------:R-:W-:Y:S01]  /*0ae0*/  HFMA2.MMA R9, -RZ, RZ, 0, 1.1920928955078125e-07 ;  /* 0x00000002ff097435 */ /* 0x000fe200000001ff */
[----:B------:R-:W-:Y:S01]  /*0af0*/  IMAD.MOV.U32 R10, RZ, RZ, R13 ;  /* 0x000000ffff0a7224 */ /* 0x000fe200078e000d */
[----:B------:R-:W-:Y:S01]  /*0b00*/  MOV R6, 0x1f ;  /* 0x0000001f00067802 */ /* 0x000fe20000000f00 */
[----:B------:R-:W-:Y:S01]  /*0b10*/  IMAD.MOV.U32 R11, RZ, RZ, -0x1 ;  /* 0xffffffffff0b7424 */ /* 0x000fe200078e00ff */
[----:B------:R-:W-:-:S02]  /*0b20*/  MOV R2, 0xb40 ;  /* 0x00000b4000027802 */ /* 0x000fc40000000f00 */
[----:B012---:R-:W-:Y:S05]  /*0b30*/  CALL.REL.NOINC `($__internal_93_$__cuda_sm70_shflsync_bfly_p) ;  /* 0x0000034000007944 */ /* 0x007fea0003c00000 */
[----:B0-----:R-:W-:Y:S01]  /*0b40*/  HFMA2.MMA R9, -RZ, RZ, 0, 2.384185791015625e-07 ;  /* 0x00000004ff097435 */ /* 0x001fe200000001ff */
[----:B-1----:R-:W-:Y:S01]  /*0b50*/  FADD.FTZ R10, R13, R6 ;  /* 0x000000060d0a7221 */ /* 0x002fe20000010000 */
[----:B------:R-:W-:Y:S01]  /*0b60*/  MOV R6, 0x1f ;  /* 0x0000001f00067802 */ /* 0x000fe20000000f00 */
[----:B------:R-:W-:Y:S01]  /*0b70*/  IMAD.MOV.U32 R11, RZ, RZ, -0x1 ;  /* 0xffffffffff0b7424 */ /* 0x000fe200078e00ff */
[----:B------:R-:W-:-:S02]  /*0b80*/  MOV R2, 0xba0 ;  /* 0x00000ba000027802 */ /* 0x000fc40000000f00 */
[----:B------:R-:W-:Y:S05]  /*0b90*/  CALL.REL.NOINC `($__internal_93_$__cuda_sm70_shflsync_bfly_p) ;  /* 0x000002e000007944 */ /* 0x000fea0003c00000 */
[----:B0-----:R-:W-:Y:S01]  /*0ba0*/  HFMA2.MMA R9, -RZ, RZ, 0, 4.76837158203125e-07 ;  /* 0x00000008ff097435 */ /* 0x001fe200000001ff */
[----:B-1----:R-:W-:Y:S01]  /*0bb0*/  FADD.FTZ R10, R10, R6 ;  /* 0x000000060a0a7221 */ /* 0x002fe20000010000 */
[----:B------:R-:W-:Y:S01]  /*0bc0*/  MOV R6, 0x1f ;  /* 0x0000001f00067802 */ /* 0x000fe20000000f00 */
[----:B------:R-:W-:Y:S01]  /*0bd0*/  IMAD.MOV.U32 R11, RZ, RZ, -0x1 ;  /* 0xffffffffff0b7424 */ /* 0x000fe200078e00ff */
[----:B------:R-:W-:-:S02]  /*0be0*/  MOV R2, 0xc00 ;  /* 0x00000c0000027802 */ /* 0x000fc40000000f00 */
[----:B------:R-:W-:Y:S05]  /*0bf0*/  CALL.REL.NOINC `($__internal_93_$__cuda_sm70_shflsync_bfly_p) ;  /* 0x0000028000007944 */ /* 0x000fea0003c00000 */
[----:B-1----:R-:W-:Y:S01]  /*0c00*/  FADD.FTZ R4, R10, R6 ;  /* 0x000000060a047221 */ /* 0x002fe20000010000 */
[----:B0-----:R-:W-:Y:S01]  /*0c10*/  HFMA2.MMA R9, -RZ, RZ, 0, 9.5367431640625e-07 ;  /* 0x00000010ff097435 */ /* 0x001fe200000001ff */
[----:B------:R-:W-:Y:S01]  /*0c20*/  MOV R6, 0x1f ;  /* 0x0000001f00067802 */ /* 0x000fe20000000f00 */
[----:B------:R-:W-:Y:S01]  /*0c30*/  IMAD.MOV.U32 R11, RZ, RZ, -0x1 ;  /* 0xffffffffff0b7424 */ /* 0x000fe200078e00ff */
[----:B------:R-:W-:-:S02]  /*0c40*/  MOV R2, 0xc70 ;  /* 0x00000c7000027802 */ /* 0x000fc40000000f00 */
[----:B------:R-:W-:Y:S02]  /*0c50*/  MOV R10, R4 ;  /* 0x00000004000a7202 */ /* 0x000fe40000000f00 */
[----:B------:R-:W-:Y:S05]  /*0c60*/  CALL.REL.NOINC `($__internal_93_$__cuda_sm70_shflsync_bfly_p) ;  /* 0x0000021000007944 */ /* 0x000fea0003c00000 */
[----:B0-----:R-:W-:Y:S01]  /*0c70*/  HFMA2.MMA R9, -RZ, RZ, 0, 5.9604644775390625e-08 ;  /* 0x00000001ff097435 */ /* 0x001fe200000001ff */
[----:B-1----:R-:W-:Y:S01]  /*0c80*/  MOV R7, R6 ;  /* 0x0000000600077202 */ /* 0x002fe20000000f00 */
[----:B------:R-:W-:Y:S01]  /*0c90*/  IMAD.MOV.U32 R10, RZ, RZ, R5 ;  /* 0x000000ffff0a7224 */ /* 0x000fe200078e0005 */
[----:B------:R-:W-:Y:S01]  /*0ca0*/  MOV R6, 0x1f ;  /* 0x0000001f00067802 */ /* 0x000fe20000000f00 */
[----:B------:R-:W-:Y:S01]  /*0cb0*/  IMAD.MOV.U32 R11, RZ, RZ, -0x1 ;  /* 0xffffffffff0b7424 */ /* 0x000fe200078e00ff */
[----:B------:R-:W-:Y:S02]  /*0cc0*/  MOV R2, 0xce0 ;  /* 0x00000ce000027802 */ /* 0x000fe40000000f00 */
[----:B------:R-:W-:Y:S05]  /*0cd0*/  CALL.REL.NOINC `($__internal_93_$__cuda_sm70_shflsync_bfly_p) ;  /* 0x000001a000007944 */ /* 0x000fea0003c00000 */
[----:B0-----:R-:W-:Y:S01]  /*0ce0*/  HFMA2.MMA R9, -RZ, RZ, 0, 1.1920928955078125e-07 ;  /* 0x00000002ff097435 */ /* 0x001fe200000001ff */
[----:B-1----:R-:W-:Y:S01]  /*0cf0*/  FADD.FTZ R10, R5, R6 ;  /* 0x00000006050a7221 */ /* 0x002fe20000010000 */
[----:B------:R-:W-:Y:S01]  /*0d00*/  MOV R6, 0x1f ;  /* 0x0000001f00067802 */ /* 0x000fe20000000f00 */
[----:B------:R-:W-:Y:S01]  /*0d10*/  IMAD.MOV.U32 R11, RZ, RZ, -0x1 ;  /* 0xffffffffff0b7424 */ /* 0x000fe200078e00ff */
[----:B------:R-:W-:Y:S02]  /*0d20*/  MOV R2, 0xd40 ;  /* 0x00000d4000027802 */ /* 0x000fe40000000f00 */
[----:B------:R-:W-:Y:S05]  /*0d30*/  CALL.REL.NOINC `($__internal_93_$__cuda_sm70_shflsync_bfly_p) ;  /* 0x0000014000007944 */ /* 0x000fea0003c00000 */
        /* <DEDUP_REMOVED lines=12> */
[----:B0-----:R-:W-:Y:S01]  /*0e00*/  HFMA2.MMA R9, -RZ, RZ, 0, 9.5367431640625e-07 ;  /* 0x00000010ff097435 */ /* 0x001fe200000001ff */
[----:B-1----:R-:W-:Y:S01]  /*0e10*/  FADD.FTZ R10, R10, R6 ;  /* 0x000000060a0a7221 */ /* 0x002fe20000010000 */
[----:B------:R-:W-:Y:S01]  /*0e20*/  MOV R6, 0x1f ;  /* 0x0000001f00067802 */ /* 0x000fe20000000f00 */
[----:B------:R-:W-:Y:S01]  /*0e30*/  IMAD.MOV.U32 R11, RZ, RZ, -0x1 ;  /* 0xffffffffff0b7424 */ /* 0x000fe200078e00ff */
[----:B------:R-:W-:-:S02]  /*0e40*/  MOV R2, 0xe60 ;  /* 0x00000e6000027802 */ /* 0x000fc40000000f00 */
[----:B------:R-:W-:Y:S05]  /*0e50*/  CALL.REL.NOINC `($__internal_93_$__cuda_sm70_shflsync_bfly_p) ;  /* 0x0000002000007944 */ /* 0x000fea0003c00000 */
[----:B-1----:R-:W-:Y:S01]  /*0e60*/  MOV R5, R6 ;  /* 0x0000000600057202 */ /* 0x002fe20000000f00 */
[----:B0-----:R-:W-:Y:S05]  /*0e70*/  BRA `(.L_x_1850) ;  /* 0xfffffaa000007947 */ /* 0x001fea000383ffff */
        .weak           $__internal_93_$__cuda_sm70_shflsync_bfly_p
        .type           $__internal_93_$__cuda_sm70_shflsync_bfly_p,@function
        .size           $__internal_93_$__cuda_sm70_shflsync_bfly_p,(.L_x_2631 - $__internal_93_$__cuda_sm70_shflsync_bfly_p)
$__internal_93_$__cuda_sm70_shflsync_bfly_p:
[----:B------:R-:W-:Y:S01]  /*0e80*/  HFMA2.MMA R3, -RZ, RZ, 0, 0 ;  /* 0x00000000ff037435 */ /* 0x000fe200000001ff */
[----:B------:R-:W-:Y:S04]  /*0e90*/  WARPSYNC R11 ;  /* 0x0000000b00007348 */ /* 0x000fe80003800000 */
[----:B------:R0:W1:Y:S01]  /*0ea0*/  SHFL.BFLY PT, R6, R10, R9, R6 ;  /* 0x0c0000090a067389 */ /* 0x00006200000e0006 */
[----:B------:R-:W-:Y:S05]  /*0eb0*/  RET.REL.NODEC R2 `(_ZN10layer_norm22ln_bwd_finalize_kernelINS_22Kernel_traits_finalizeILj1024Ef6__halffS2_fjLb0ELj1024ELj4ENS_18Kernel_traits_baseILj1024EfS2_fS2_fjLj1024EEEEELb0ELb1EEEvNS_9BwdParamsE) ;  /* 0xfffff14002007950 */ /* 0x000fea0003c3ffff */
.L_x_1851:
        /* <DEDUP_REMOVED lines=12> */
.L_x_2631:


//--------------------- .text._ZN10layer_norm40ln_parallel_residual_bwd_finalize_kernelINS_22Kernel_traits_finalizeILj1024Ef6__halffS2_fjLb0ELj1024ELj4ENS_18Kernel_traits_baseILj1024EfS2_fS2_fjLj1024EEEEELb1EEEvNS_9BwdParamsE --------------------------
	.section	.text._ZN10layer_norm40ln_parallel_residual_bwd_finalize_kernelINS_22Kernel_traits_finalizeILj1024Ef6__halffS2_fjLb0ELj1024ELj4ENS_18Kernel_traits_baseILj1024EfS2_fS2_fjLj1024EEEEELb1EEEvNS_9BwdParamsE,"ax",@progbits
	.sectioninfo	@"SHI_REGISTERS=32"
	.align	128
        .global         _ZN10layer_norm40ln_parallel_residual_bwd_finalize_kernelINS_22Kernel_traits_finalizeILj1024Ef6__halffS2_fjLb0ELj1024ELj4ENS_18Kernel_traits_baseILj1024EfS2_fS2_fjLj1024EEEEELb1EEEvNS_9BwdParamsE
        .type           _ZN10layer_norm40ln_parallel_residual_bwd_finalize_kernelINS_22Kernel_traits_finalizeILj1024Ef6__halffS2_fjLb0ELj1024ELj4ENS_18Kernel_traits_baseILj1024EfS2_fS2_fjLj1024EEEEELb1EEEvNS_9BwdParamsE,@function
        .size           _ZN10layer_norm40ln_parallel_residual_bwd_finalize_kernelINS_22Kernel_traits_finalizeILj1024Ef6__halffS2_fjLb0ELj1024ELj4ENS_18Kernel_traits_baseILj1024EfS2_fS2_fjLj1024EEEEELb1EEEvNS_9BwdParamsE,(.L_x_2632 - _ZN10layer_norm40ln_parallel_residual_bwd_finalize_kernelINS_22Kernel_traits_finalizeILj1024Ef6__halffS2_fjLb0ELj1024ELj4ENS_18Kernel_traits_baseILj1024EfS2_fS2_fjLj1024EEEEELb1EEEvNS_9BwdParamsE)
        .other          _ZN10layer_norm40ln_parallel_residual_bwd_finalize_kernelINS_22Kernel_traits_finalizeILj1024Ef6__halffS2_fjLb0ELj1024ELj4ENS_18Kernel_traits_baseILj1024EfS2_fS2_fjLj1024EEEEELb1EEEvNS_9BwdParamsE,@"STO_CUDA_ENTRY STV_DEFAULT"
_ZN10layer_norm40ln_parallel_residual_bwd_finalize_kernelINS_22Kernel_traits_finalizeILj1024Ef6__halffS2_fjLb0ELj1024ELj4ENS_18Kernel_traits_baseILj1024EfS2_fS2_fjLj1024EEEEELb1EEEvNS_9BwdParamsE:
.text._ZN10layer_norm40ln_parallel_residual_bwd_finalize_kernelINS_22Kernel_traits_finalizeILj1024Ef6__halffS2_fjLb0ELj1024ELj4ENS_18Kernel_traits_baseILj1024EfS2_fS2_fjLj1024EEEEELb1EEEvNS_9BwdParamsE:
        /* <DEDUP_REMOVED lines=19> */
.L_x_1865:
        /* <DEDUP_REMOVED lines=37> */
.L_x_1856:
        /* <DEDUP_REMOVED lines=59> */
.L_x_1855:
[----:B------:R-:W-:Y:S05]  /*0730*/  BSYNC B1 ;  /* 0x0000000000017941 */ /* 0x000fea0003800000 */
.L_x_1854:
        /* <DEDUP_REMOVED lines=35> */
.L_x_1858:
[----:B------:R-:W-:Y:S05]  /*0970*/  BSYNC B1 ;  /* 0x0000000000017941 */ /* 0x000fea0003800000 */
.L_x_1857:
        /* <DEDUP_REMOVED lines=16> */
.L_x_1853:
[----:B------:R-:W-:Y:S05]  /*0a80*/  BSYNC B0 ;  /* 0x0000000000007941 */ /* 0x000fea0003800000 */
.L_x_1852:
        /* <DEDUP_REMOVED lines=14> */
.L_x_1866:
        /* <DEDUP_REMOVED lines=36> */
.L_x_1867:
        /* <DEDUP_REMOVED lines=11> */
.L_x_1859:
        /* <DEDUP_REMOVED lines=19> */
.L_x_1863:
[----:B------:R-:W-:Y:S05]  /*0f90*/  BSYNC B0 ;  /* 0x0000000000007941 */ /* 0x000fea0003800000 */
.L_x_1862:
[C---:B------:R-:W-:Y:S02]  /*0fa0*/  ISETP.GT.U32.AND P1, PT, R4.reuse, -0x401, PT ;  /* 0xfffffbff0400780c */ /* 0x040fe40003f24070 */
[----:B------:R-:W-:-:S02]  /*0fb0*/  IADD3 R4, R4, 0x400, RZ ;  /* 0x0000040004047810 */ /* 0x000fc40007ffe0ff */
[----:B------:R-:W-:-:S09]  /*0fc0*/  IADD3 R5, R5, 0x200, RZ ;  /* 0x0000020005057810 */ /* 0x000fd20007ffe0ff */
[----:B0-----:R-:W-:Y:S01]  /*0fd0*/  @!P1 CALL.REL.NOINC `(.L_x_1864) ;  /* 0x0000001000009944 */ /* 0x001fe20003c00000 */
[----:B------:R-:W-:Y:S05]  /*0fe0*/  BRA `(.L_x_1865) ;  /* 0xfffff14000007947 */ /* 0x000fea000383ffff */
.L_x_1864:
[----:B------:R-:W-:Y:S05]  /*0ff0*/  EXIT ;  /* 0x000000000000794d */ /* 0x000fea0003800000 */
.L_x_1860:
[----:B------:R-:W-:Y:S01]  /*1000*/  HFMA2.MMA R17, -RZ, RZ, 0, 1.847743988037109375e-06 ;  /* 0x0000001fff117435 */ /* 0x000fe200000001ff */
[----:B----4-:R-:W-:Y:S01]  /*1010*/  MOV R19, R12 ;  /* 0x0000000c00137202 */ /* 0x010fe20000000f00 */
[----:B------:R-:W-:Y:S01]  /*1020*/  IMAD.MOV.U32 R16, RZ, RZ, 0x1 ;  /* 0x00000001ff107424 */ /* 0x000fe200078e00ff */
[----:B------:R-:W-:Y:S02]  /*1030*/  MOV R14, 0xffffffff ;  /* 0xffffffff000e7802 */ /* 0x000fe40000000f00 */
[----:B------:R-:W-:Y:S02]  /*1040*/  MOV R8, 0x1060 ;  /* 0x0000106000087802 */ /* 0x000fe40000000f00 */
[----:B0123--:R-:W-:Y:S05]  /*1050*/  CALL.REL.NOINC `($__internal_94_$__cuda_sm70_shflsync_bfly_p) ;  /* 0x000007b000007944 */ /* 0x00ffea0003c00000 */
[----:B01----:R-:W-:Y:S05]  /*1060*/  BRA `(.L_x_1866) ;  /* 0xfffffb0000007947 */ /* 0x003fea000383ffff */
.L_x_1861:
[----:B------:R-:W-:Y:S01]  /*1070*/  HFMA2.MMA R17, -RZ, RZ, 0, 1.847743988037109375e-06 ;  /* 0x0000001fff117435 */ /* 0x000fe200000001ff */
[----:B------:R-:W-:Y:S01]  /*1080*/  MOV R19, R12 ;  /* 0x0000000c00137202 */ /* 0x000fe20000000f00 */
[----:B------:R-:W-:Y:S01]  /*1090*/  IMAD.MOV.U32 R16, RZ, RZ, 0x2 ;  /* 0x00000002ff107424 */ /* 0x000fe200078e00ff */
[----:B------:R-:W-:Y:S02]  /*10a0*/  MOV R14, 0xffffffff ;  /* 0xffffffff000e7802 */ /* 0x000fe40000000f00 */
[----:B------:R-:W-:-:S02]  /*10b0*/  MOV R8, 0x10d0 ;  /* 0x000010d000087802 */ /* 0x000fc40000000f00 */
[----:B-123--:R-:W-:Y:S05]  /*10c0*/  CALL.REL.NOINC `($__internal_94_$__cuda_sm70_shflsync_bfly_p) ;  /* 0x0000074000007944 */ /* 0x00efea0003c00000 */
[----:B0-----:R-:W-:Y:S01]  /*10d0*/  HFMA2.MMA R16, -RZ, RZ, 0, 2.384185791015625e-07 ;  /* 0x00000004ff107435 */ /* 0x001fe200000001ff */
[----:B-1----:R-:W-:Y:S01]  /*10e0*/  FADD.FTZ R19, R12, R14 ;  /* 0x0000000e0c137221 */ /* 0x002fe20000010000 */
[----:B------:R-:W-:Y:S01]  /*10f0*/  MOV R14, 0xffffffff ;  /* 0xffffffff000e7802 */ /* 0x000fe20000000f00 */
[----:B------:R-:W-:Y:S01]  /*1100*/  IMAD.MOV.U32 R17, RZ, RZ, 0x1f ;  /* 0x0000001fff117424 */ /* 0x000fe200078e00ff */
[----:B------:R-:W-:-:S02]  /*1110*/  MOV R8, 0x1130 ;  /* 0x0000113000087802 */ /* 0x000fc40000000f00 */
[----:B------:R-:W-:Y:S05]  /*1120*/  CALL.REL.NOINC `($__internal_94_$__cuda_sm70_shflsync_bfly_p) ;  /* 0x000006e000007944 */ /* 0x000fea0003c00000 */
[----:B0-----:R-:W-:Y:S01]  /*1130*/  HFMA2.MMA R16, -RZ, RZ, 0, 4.76837158203125e-07 ;  /* 0x00000008ff107435 */ /* 0x001fe200000001ff */
[----:B-1----:R-:W-:Y:S01]  /*1140*/  FADD.FTZ R19, R19, R14 ;  /* 0x0000000e13137221 */ /* 0x002fe20000010000 */
[----:B------:R-:W-:Y:S01]  /*1150*/  MOV R17, 0x1f ;  /* 0x0000001f00117802 */ /* 0x000fe20000000f00 */
[----:B------:R-:W-:Y:S01]  /*1160*/  IMAD.MOV.U32 R14, RZ, RZ, -0x1 ;  /* 0xffffffffff0e7424 */ /* 0x000fe200078e00ff */
[----:B------:R-:W-:-:S02]  /*1170*/  MOV R8, 0x1190 ;  /* 0x0000119000087802 */ /* 0x000fc40000000f00 */
[----:B------:R-:W-:Y:S05]  /*1180*/  CALL.REL.NOINC `($__internal_94_$__cuda_sm70_shflsync_bfly_p) ;  /* 0x0000068000007944 */ /* 0x000fea0003c00000 */
[----:B-1----:R-:W-:Y:S01]  /*1190*/  FADD.FTZ R12, R19, R14 ;  /* 0x0000000e130c7221 */ /* 0x002fe20000010000 */
[----:B0-----:R-:W-:Y:S01]  /*11a0*/  HFMA2.MMA R16, -RZ, RZ, 0, 9.5367431640625e-07 ;  /* 0x00000010ff107435 */ /* 0x001fe200000001ff */
[----:B------:R-:W-:-:S02]  /*11b0*/  MOV R17, 0x1f ;  /* 0x0000001f00117802 */ /* 0x000fc40000000f00 */
[----:B------:R-:W-:Y:S01]  /*11c0*/  MOV R14, 0xffffffff ;  /* 0xffffffff000e7802 */ /* 0x000fe20000000f00 */
[----:B------:R-:W-:Y:S01]  /*11d0*/  IMAD.MOV.U32 R19, RZ, RZ, R12 ;  /* 0x000000ffff137224 */ /* 0x000fe200078e000c */
[----:B------:R-:W-:Y:S02]  /*11e0*/  MOV R8, 0x1200 ;  /* 0x0000120000087802 */ /* 0x000fe40000000f00 */
[----:B------:R-:W-:Y:S05]  /*11f0*/  CALL.REL.NOINC `($__internal_94_$__cuda_sm70_shflsync_bfly_p) ;  /* 0x0000061000007944 */ /* 0x000fea0003c00000 */
[----:B0-----:R-:W-:Y:S01]  /*1200*/  HFMA2.MMA R16, -RZ, RZ, 0, 5.9604644775390625e-08 ;  /* 0x00000001ff107435 */ /* 0x001fe200000001ff */
[----:B-1----:R-:W-:Y:S01]  /*1210*/  MOV R15, R14 ;  /* 0x0000000e000f7202 */ /* 0x002fe20000000f00 */
[----:B------:R-:W-:Y:S01]  /*1220*/  IMAD.MOV.U32 R17, RZ, RZ, 0x1f ;  /* 0x0000001fff117424 */ /* 0x000fe200078e00ff */
[----:B------:R-:W-:Y:S02]  /*1230*/  MOV R19, R13 ;  /* 0x0000000d00137202 */ /* 0x000fe40000000f00 */
[----:B------:R-:W-:Y:S02]  /*1240*/  MOV R14, 0xffffffff ;  /* 0xffffffff000e7802 */ /* 0x000fe40000000f00 */
[----:B------:R-:W-:Y:S02]  /*1250*/  MOV R8, 0x1270 ;  /* 0x0000127000087802 */ /* 0x000fe40000000f00 */
[----:B------:R-:W-:Y:S05]  /*1260*/  CALL.REL.NOINC `($__internal_94_$__cuda_sm70_shflsync_bfly_p) ;  /* 0x000005a000007944 */ /* 0x000fea0003c00000 */
[----:B0-----:R-:W-:Y:S01]  /*1270*/  HFMA2.MMA R16, -RZ, RZ, 0, 1.1920928955078125e-07 ;  /* 0x00000002ff107435 */ /* 0x001fe200000001ff */
[----:B-1----:R-:W-:Y:S01]  /*1280*/  FADD.FTZ R19, R13, R14 ;  /* 0x0000000e0d137221 */ /* 0x002fe20000010000 */
[----:B------:R-:W-:Y:S01]  /*1290*/  MOV R17, 0x1f ;  /* 0x0000001f00117802 */ /* 0x000fe20000000f00 */
[----:B------:R-:W-:Y:S01]  /*12a0*/  IMAD.MOV.U32 R14, RZ, RZ, -0x1 ;  /* 0xffffffffff0e7424 */ /* 0x000fe200078e00ff */
[----:B------:R-:W-:-:S02]  /*12b0*/  MOV R8, 0x12d0 ;  /* 0x000012d000087802 */ /* 0x000fc40000000f00 */
[----:B------:R-:W-:Y:S05]  /*12c0*/  CALL.REL.NOINC `($__internal_94_$__cuda_sm70_shflsync_bfly_p) ;  /* 0x0000054000007944 */ /* 0x000fea0003c00000 */
[----:B0-----:R-:W-:Y:S01]  /*12d0*/  HFMA2.MMA R16, -RZ, RZ, 0, 2.384185791015625e-07 ;  /* 0x00000004ff107435 */ /* 0x001fe200000001ff */
[----:B-1----:R-:W-:Y:S01]  /*12e0*/  FADD.FTZ R19, R19, R14 ;  /* 0x0000000e13137221 */ /* 0x002fe20000010000 */
[----:B------:R-:W-:-:S02]  /*12f0*/  MOV R17, 0x1f ;  /* 0x0000001f00117802 */ /* 0x000fc40000000f00 */
[----:B------:R-:W-:Y:S02]  /*1300*/  MOV R14, 0xffffffff ;  /* 0xffffffff000e7802 */ /* 0x000fe40000000f00 */
[----:B------:R-:W-:Y:S02]  /*1310*/  MOV R8, 0x1330 ;  /* 0x0000133000087802 */ /* 0x000fe40000000f00 */
[----:B------:R-:W-:Y:S05]  /*1320*/  CALL.REL.NOINC `($__internal_94_$__cuda_sm70_shflsync_bfly_p) ;  /* 0x000004e000007944 */ /* 0x000fea0003c00000 */
[----:B0-----:R-:W-:Y:S01]  /*1330*/  HFMA2.MMA R17, -RZ, RZ, 0, 1.847743988037109375e-06 ;  /* 0x0000001fff117435 */ /* 0x001fe200000001ff */
[----:B-1----:R-:W-:Y:S01]  /*1340*/  FADD.FTZ R19, R19, R14 ;  /* 0x0000000e13137221 */ /* 0x002fe20000010000 */
[----:B------:R-:W-:Y:S01]  /*1350*/  MOV R14, 0xffffffff ;  /* 0xffffffff000e7802 */ /* 0x000fe20000000f00 */
[----:B------:R-:W-:Y:S01]  /*1360*/  IMAD.MOV.U32 R16, RZ, RZ, 0x8 ;  /* 0x00000008ff107424 */ /* 0x000fe200078e00ff */
[----:B------:R-:W-:Y:S02]  /*1370*/  MOV R8, 0x1390 ;  /* 0x0000139000087802 */ /* 0x000fe40000000f00 */
[----:B------:R-:W-:Y:S05]  /*1380*/  CALL.REL.NOINC `($__internal_94_$__cuda_sm70_shflsync_bfly_p) ;  /* 0x0000048000007944 */ /* 0x000fea0003c00000 */
[----:B-1----:R-:W-:Y:S01]  /*1390*/  FADD.FTZ R13, R19, R14 ;  /* 0x0000000e130d7221 */ /* 0x002fe20000010000 */
[----:B0-----:R-:W-:Y:S01]  /*13a0*/  HFMA2.MMA R16, -RZ, RZ, 0, 9.5367431640625e-07 ;  /* 0x00000010ff107435 */ /* 0x001fe200000001ff */
[----:B------:R-:W-:Y:S01]  /*13b0*/  IMAD.MOV.U32 R17, RZ, RZ, 0x1f ;  /* 0x0000001fff117424 */ /* 0x000fe200078e00ff */
[----:B------:R-:W-:Y:S02]  /*13c0*/  MOV R14, 0xffffffff ;  /* 0xffffffff000e7802 */ /* 0x000fe40000000f00 */
[----:B------:R-:W-:-:S02]  /*13d0*/  MOV R19, R13 ;  /* 0x0000000d00137202 */ /* 0x000fc40000000f00 */
[----:B------:R-:W-:Y:S02]  /*13e0*/  MOV R8, 0x1400 ;  /* 0x0000140000087802 */ /* 0x000fe40000000f00 */
[----:B------:R-:W-:Y:S05]  /*13f0*/  CALL.REL.NOINC `($__internal_94_$__cuda_sm70_shflsync_bfly_p) ;  /* 0x0000041000007944 */ /* 0x000fea0003c00000 */
[----:B0-----:R-:W-:Y:S01]  /*1400*/  HFMA2.MMA R17, -RZ, RZ, 0, 1.847743988037109375e-06 ;  /* 0x0000001fff117435 */ /* 0x001fe200000001ff */
        /* <DEDUP_REMOVED lines=18> */
[----:B0-----:R-:W-:Y:S01]  /*1530*/  HFMA2.MMA R16, -RZ, RZ, 0, 4.76837158203125e-07 ;  /* 0x00000008ff107435 */ /* 0x001fe200000001ff */
[----:B-1----:R-:W-:Y:S01]  /*1540*/  FADD.FTZ R19, R19, R14 ;  /* 0x0000000e13137221 */ /* 0x002fe20000010000 */
[----:B------:R-:W-:Y:S01]  /*1550*/  MOV R14, 0xffffffff ;  /* 0xffffffff000e7802 */ /* 0x000fe20000000f00 */
[----:B------:R-:W-:Y:S01]  /*1560*/  IMAD.MOV.U32 R17, RZ, RZ, 0x1f ;  /* 0x0000001fff117424 */ /* 0x000fe200078e00ff */
[----:B------:R-:W-:Y:S02]  /*1570*/  MOV R8, 0x1590 ;  /* 0x0000159000087802 */ /* 0x000fe40000000f00 */
[----:B------:R-:W-:Y:S05]  /*1580*/  CALL.REL.NOINC `($__internal_94_$__cuda_sm70_shflsync_bfly_p) ;  /* 0x0000028000007944 */ /* 0x000fea0003c00000 */
[----:B-1----:R-:W-:Y:S01]  /*1590*/  FADD.FTZ R11, R19, R14 ;  /* 0x0000000e130b7221 */ /* 0x002fe20000010000 */
[----:B0-----:R-:W-:Y:S01]  /*15a0*/  HFMA2.MMA R16, -RZ, RZ, 0, 9.5367431640625e-07 ;  /* 0x00000010ff107435 */ /* 0x001fe200000001ff */
[----:B------:R-:W-:Y:S02]  /*15b0*/  MOV R17, 0x1f ;  /* 0x0000001f00117802 */ /* 0x000fe40000000f00 */
[----:B------:R-:W-:Y:S01]  /*15c0*/  MOV R14, 0xffffffff ;  /* 0xffffffff000e7802 */ /* 0x000fe20000000f00 */
[----:B------:R-:W-:Y:S01]  /*15d0*/  IMAD.MOV.U32 R19, RZ, RZ, R11 ;  /* 0x000000ffff137224 */ /* 0x000fe200078e000b */
[----:B------:R-:W-:-:S02]  /*15e0*/  MOV R8, 0x1600 ;  /* 0x0000160000087802 */ /* 0x000fc40000000f00 */
[----:B------:R-:W-:Y:S05]  /*15f0*/  CALL.REL.NOINC `($__internal_94_$__cuda_sm70_shflsync_bfly_p) ;  /* 0x0000021000007944 */ /* 0x000fea0003c00000 */
[----:B0-----:R-:W-:Y:S01]  /*1600*/  HFMA2.MMA R16, -RZ, RZ, 0, 5.9604644775390625e-08 ;  /* 0x00000001ff107435 */ /* 0x001fe200000001ff */
[----:B-1----:R-:W-:Y:S01]  /*1610*/  MOV R20, R14 ;  /* 0x0000000e00147202 */ /* 0x002fe20000000f00 */
[----:B------:R-:W-:Y:S01]  /*1620*/  IMAD.MOV.U32 R14, RZ, RZ, -0x1 ;  /* 0xffffffffff0e7424 */ /* 0x000fe200078e00ff */
[----:B------:R-:W-:-:S02]  /*1630*/  MOV R19, R10 ;  /* 0x0000000a00137202 */ /* 0x000fc40000000f00 */
[----:B------:R-:W-:Y:S02]  /*1640*/  MOV R17, 0x1f ;  /* 0x0000001f00117802 */ /* 0x000fe40000000f00 */
[----:B------:R-:W-:Y:S02]  /*1650*/  MOV R8, 0x1670 ;  /* 0x0000167000087802 */ /* 0x000fe40000000f00 */
[----:B------:R-:W-:Y:S05]  /*1660*/  CALL.REL.NOINC `($__internal_94_$__cuda_sm70_shflsync_bfly_p) ;  /* 0x000001a000007944 */ /* 0x000fea0003c00000 */
[----:B0-----:R-:W-:Y:S01]  /*1670*/  HFMA2.MMA R16, -RZ, RZ, 0, 1.1920928955078125e-07 ;  /* 0x00000002ff107435 */ /* 0x001fe200000001ff */
[----:B-1----:R-:W-:Y:S01]  /*1680*/  FADD.FTZ R19, R10, R14 ;  /* 0x0000000e0a137221 */ /* 0x002fe20000010000 */
[----:B------:R-:W-:Y:S02]  /*1690*/  MOV R17, 0x1f ;  /* 0x0000001f00117802 */ /* 0x000fe40000000f00 */
[----:B------:R-:W-:Y:S02]  /*16a0*/  MOV R14, 0xffffffff ;  /* 0xffffffff000e7802 */ /* 0x000fe40000000f00 */
[----:B------:R-:W-:Y:S02]  /*16b0*/  MOV R8, 0x16d0 ;  /* 0x000016d000087802 */ /* 0x000fe40000000f00 */
[----:B------:R-:W-:Y:S05]  /*16c0*/  CALL.REL.NOINC `($__internal_94_$__cuda_sm70_shflsync_bfly_p) ;  /* 0x0000014000007944 */ /* 0x000fea0003c00000 */
        /* <DEDUP_REMOVED lines=18> */
[----:B-1----:R-:W-:Y:S01]  /*17f0*/  MOV R8, R14 ;  /* 0x0000000e00087202 */ /* 0x002fe20000000f00 */
[----:B0-----:R-:W-:Y:S05]  /*1800*/  BRA `(.L_x_1867) ;  /* 0xfffff5a000007947 */ /* 0x001fea000383ffff */
        .weak           $__internal_94_$__cuda_sm70_shflsync_bfly_p
        .type           $__internal_94_$__cuda_sm70_shflsync_bfly_p,@function
        .size           $__internal_94_$__cuda_sm70_shflsync_bfly_p,(.L_x_2632 - $__internal_94_$__cuda_sm70_shflsync_bfly_p)
$__internal_94_$__cuda_sm70_shflsync_bfly_p:
[----:B------:R-:W-:Y:S01]  /*1810*/  HFMA2.MMA R9, -RZ, RZ, 0, 0 ;  /* 0x00000000ff097435 */ /* 0x000fe200000001ff */
[----:B------:R-:W-:Y:S04]  /*1820*/  WARPSYNC R14 ;  /* 0x0000000e00007348 */ /* 0x000fe80003800000 */
[----:B------:R0:W1:Y:S01]  /*1830*/  SHFL.BFLY PT, R14, R19, R16, R17 ;  /* 0x0c000010130e7389 */ /* 0x00006200000e0011 */
[----:B------:R-:W-:Y:S05]  /*1840*/  RET.REL.NODEC R8 `(_ZN10layer_norm40ln_parallel_residual_bwd_finalize_kernelINS_22Kernel_traits_finalizeILj1024Ef6__halffS2_fjLb0ELj1024ELj4ENS_18Kernel_traits_baseILj1024EfS2_fS2_fjLj1024EEEEELb1EEEvNS_9BwdParamsE) ;  /* 0xffffe7b008007950 */ /* 0x000fea0003c3ffff */
.L_x_1868:
        /* <DEDUP_REMOVED lines=11> */
.L_x_2632:


//--------------------- .text._ZN10layer_norm31ln_parallel_residual_bwd_kernelINS_13Kernel_traitsIf6__halffS2_fjLj1024ELj1ELj4ELj1ELj16ENS_18Kernel_traits_baseILj1024EfS2_fS2_fjLj128EEEEELb1ELb1ELb1EEEvNS_9BwdParamsE --------------------------
	.section	.text._ZN10layer_norm31ln_parallel_residual_bwd_kernelINS_13Kernel_traitsIf6__halffS2_fjLj1024ELj1ELj4ELj1ELj16ENS_18Kernel_traits_baseILj1024EfS2_fS2_fjLj128EEEEELb1ELb1ELb1EEEvNS_9BwdParamsE,"ax",@progbits
	.sectioninfo	@"SHI_REGISTERS=253"
	.align	128
        .global         _ZN10layer_norm31ln_parallel_residual_bwd_kernelINS_13Kernel_traitsIf6__halffS2_fjLj1024ELj1ELj4ELj1ELj16ENS_18Kernel_traits_baseILj1024EfS2_fS2_fjLj128EEEEELb1ELb1ELb1EEEvNS_9BwdParamsE
        .type           _ZN10layer_norm31ln_parallel_residual_bwd_kernelINS_13Kernel_traitsIf6__halffS2_fjLj1024ELj1ELj4ELj1ELj16ENS_18Kernel_traits_baseILj1024EfS2_fS2_fjLj128EEEEELb1ELb1ELb1EEEvNS_9BwdParamsE,@function
        .size           _ZN10layer_norm31ln_parallel_residual_bwd_kernelINS_13Kernel_traitsIf6__halffS2_fjLj1024ELj1ELj4ELj1ELj16ENS_18Kernel_traits_baseILj1024EfS2_fS2_fjLj128EEEEELb1ELb1ELb1EEEvNS_9BwdParamsE,(.L_x_2633 - _ZN10layer_norm31ln_parallel_residual_bwd_kernelINS_13Kernel_traitsIf6__halffS2_fjLj1024ELj1ELj4ELj1ELj16ENS_18Kernel_traits_baseILj1024EfS2_fS2_fjLj128EEEEELb1ELb1ELb1EEEvNS_9BwdParamsE)
        .other          _ZN10layer_norm31ln_parallel_residual_bwd_kernelINS_13Kernel_traitsIf6__halffS2_fjLj1024ELj1ELj4ELj1ELj16ENS_18Kernel_traits_baseILj1024EfS2_fS2_fjLj128EEEEELb1ELb1ELb1EEEvNS_9BwdParamsE,@"STO_CUDA_ENTRY STV_DEFAULT"
_ZN10layer_norm31ln_parallel_residual_bwd_kernelINS_13Kernel_traitsIf6__halffS2_fjLj1024ELj1ELj4ELj1ELj16ENS_18Kernel_traits_baseILj1024EfS2_fS2_fjLj128EEEEELb1ELb1ELb1EEEvNS_9BwdParamsE:
.text._ZN10layer_norm31ln_parallel_residual_bwd_kernelINS_13Kernel_traitsIf6__halffS2_fjLj1024ELj1ELj4ELj1ELj16ENS_18Kernel_traits_baseILj1024EfS2_fS2_fjLj128EEEEELb1ELb1ELb1EEEvNS_9BwdParamsE:
        /* <DEDUP_REMOVED lines=42> */
.L_x_1870:
        /* <DEDUP_REMOVED lines=47> */
.L_x_1876:
        /* <DEDUP_REMOVED lines=75> */
[--C-:B------:R-:W-:Y:S01]  /*0a40*/  HADD2.F32 R111, -RZ, R112.reuse.H0_H0 ;  /* 0x20000070ff6f7230 */ /* 0x100fe20000004100 */
[----:B------:R-:W-:Y:S01]  /*0a50*/  FADD.FTZ R110, -R212, R110 ;  /* 0x0000006ed46e7221 */ /* 0x000fe20000010100 */
[----:B------:R-:W-:Y:S01]  /*0a60*/  HADD2.F32 R214, -RZ, R112.H1_H1 ;  /* 0x30000070ffd67230 */ /* 0x000fe20000004100 */
        /* <DEDUP_REMOVED lines=251> */
.L_x_1877:
        /* <DEDUP_REMOVED lines=18> */
.L_x_1878:
        /* <DEDUP_REMOVED lines=408> */
[----:B------:R-:W-:Y:S01]  /*34c0*/  F2FP.PACK_AB R110, R113, R224 ;  /* 0x000000e0716e723e */ /* 0x000fe200000000ff */
        /* <DEDUP_REMOVED lines=56> */
.L_x_1875:
[----:B------:R-:W-:Y:S05]  /*3850*/  BSYNC B1 ;  /* 0x0000000000017941 */ /* 0x000fea0003800000 */
.L_x_1872:
        /* <DEDUP_REMOVED lines=38> */
.L_x_1871:
[----:B------:R-:W-:Y:S05]  /*3ac0*/  BSYNC B0 ;  /* 0x0000000000007941 */ /* 0x000fea0003800000 */
.L_x_1869:
        /* <DEDUP_REMOVED lines=180> */
.L_x_1873:
[----:B------:R-:W-:Y:S01]  /*4610*/  HFMA2.MMA R152, -RZ, RZ, 0, 5.9604644775390625e-08 ;  /* 0x00000001ff987435 */ /* 0x000fe200000001ff */
[----:B------:R-:W-:-:S02]  /*4620*/  MOV R151, R155 ;  /* 0x0000009b00977202 */ /* 0x000fc40000000f00 */
[----:B------:R-:W-:Y:S02]  /*4630*/  MOV R235, 0x1f ;  /* 0x0000001f00eb7802 */ /* 0x000fe40000000f00 */
[----:B------:R-:W-:Y:S02]  /*4640*/  MOV R238, 0xffffffff ;  /* 0xffffffff00ee7802 */ /* 0x000fe40000000f00 */
[----:B------:R-:W-:Y:S02]  /*4650*/  MOV R148, 0x4670 ;  /* 0x0000467000947802 */ /* 0x000fe40000000f00 */
[----:B-----5:R-:W-:Y:S05]  /*4660*/  CALL.REL.NOINC `($__internal_95_$__cuda_sm70_shflsync_bfly_p) ;  /* 0x0000046000007944 */ /* 0x020fea0003c00000 */
[----:B-1----:R-:W-:Y:S01]  /*4670*/  MOV R150, R151 ;  /* 0x0000009700967202 */ /* 0x002fe20000000f00 */
[----:B0-----:R-:W-:Y:S05]  /*4680*/  BRA `(.L_x_1877) ;  /* 0xffffd39000007947 */ /* 0x001fea000383ffff */
.L_x_1874:
[----:B------:R-:W-:Y:S01]  /*4690*/  HFMA2.MMA R152, -RZ, RZ, 0, 5.9604644775390625e-08 ;  /* 0x00000001ff987435 */ /* 0x000fe200000001ff */
[----:B------:R-:W-:Y:S02]  /*46a0*/  MOV R151, R153 ;  /* 0x0000009900977202 */ /* 0x000fe40000000f00 */
[----:B------:R-:W-:Y:S02]  /*46b0*/  MOV R235, 0x1f ;  /* 0x0000001f00eb7802 */ /* 0x000fe40000000f00 */
[----:B------:R-:W-:-:S02]  /*46c0*/  MOV R238, 0xffffffff ;  /* 0xffffffff00ee7802 */ /* 0x000fc40000000f00 */
[----:B------:R-:W-:Y:S02]  /*46d0*/  MOV R148, 0x46f0 ;  /* 0x000046f000947802 */ /* 0x000fe40000000f00 */
[----:B01---5:R-:W-:Y:S05]  /*46e0*/  CALL.REL.NOINC `($__internal_95_$__cuda_sm70_shflsync_bfly_p) ;  /* 0x000003e000007944 */ /* 0x023fea0003c00000 */
[----:B------:R-:W-:Y:S01]  /*46f0*/  FADD.FTZ R155, R155, R150 ;  /* 0x000000969b9b7221 */ /* 0x000fe20000010000 */
[----:B0-----:R-:W-:Y:S01]  /*4700*/  HFMA2.MMA R152, -RZ, RZ, 0, 1.1920928955078125e-07 ;  /* 0x00000002ff987435 */ /* 0x001fe200000001ff */
[----:B-1----:R-:W-:Y:S01]  /*4710*/  FADD.FTZ R236, R153, R151 ;  /* 0x0000009799ec7221 */ /* 0x002fe20000010000 */
[----:B------:R-:W-:Y:S02]  /*4720*/  MOV R235, 0x1f ;  /* 0x0000001f00eb7802 */ /* 0x000fe40000000f00 */
[----:B------:R-:W-:Y:S02]  /*4730*/  MOV R238, 0xffffffff ;  /* 0xffffffff00ee7802 */ /* 0x000fe40000000f00 */
[----:B------:R-:W-:Y:S02]  /*4740*/  MOV R151, R155 ;  /* 0x0000009b00977202 */ /* 0x000fe40000000f00 */
[----:B------:R-:W-:Y:S02]  /*4750*/  MOV R148, 0x4770 ;  /* 0x0000477000947802 */ /* 0x000fe40000000f00 */
[----:B------:R-:W-:Y:S05]  /*4760*/  CALL.REL.NOINC `($__internal_95_$__cuda_sm70_shflsync_bfly_p) ;  /* 0x0000036000007944 */ /* 0x000fea0003c00000 */
[----:B0-----:R-:W-:Y:S01]  /*4770*/  HFMA2.MMA R152, -RZ, RZ, 0, 1.1920928955078125e-07 ;  /* 0x00000002ff987435 */ /* 0x001fe200000001ff */
[----:B-1----:R-:W-:-:S02]  /*4780*/  MOV R150, R151 ;  /* 0x0000009700967202 */ /* 0x002fc40000000f00 */
[----:B------:R-:W-:Y:S02]  /*4790*/  MOV R151, R236 ;  /* 0x000000ec00977202 */ /* 0x000fe40000000f00 */
[----:B------:R-:W-:Y:S02]  /*47a0*/  MOV R235, 0x1f ;  /* 0x0000001f00eb7802 */ /* 0x000fe40000000f00 */
[----:B------:R-:W-:Y:S02]  /*47b0*/  MOV R238, 0xffffffff ;  /* 0xffffffff00ee7802 */ /* 0x000fe40000000f00 */
[----:B------:R-:W-:Y:S02]  /*47c0*/  MOV R148, 0x47e0 ;  /* 0x000047e000947802 */ /* 0x000fe40000000f00 */
[----:B------:R-:W-:Y:S05]  /*47d0*/  CALL.REL.NOINC `($__internal_95_$__cuda_sm70_shflsync_bfly_p) ;  /* 0x000002f000007944 */ /* 0x000fea0003c00000 */
[----:B------:R-:W-:Y:S01]  /*47e0*/  FADD.FTZ R155, R150, R155 ;  /* 0x0000009b969b7221 */ /* 0x000fe20000010000 */
[----:B0-----:R-:W-:Y:S01]  /*47f0*/  HFMA2.MMA R152, -RZ, RZ, 0, 2.384185791015625e-07 ;  /* 0x00000004ff987435 */ /* 0x001fe200000001ff */
[----:B-1----:R-:W-:Y:S01]  /*4800*/  FADD.FTZ R236, R236, R151 ;  /* 0x00000097ecec7221 */ /* 0x002fe20000010000 */
[----:B------:R-:W-:Y:S02]  /*4810*/  MOV R235, 0x1f ;  /* 0x0000001f00eb7802 */ /* 0x000fe40000000f00 */
[----:B------:R-:W-:-:S02]  /*4820*/  MOV R238, 0xffffffff ;  /* 0xffffffff00ee7802 */ /* 0x000fc40000000f00 */
[----:B------:R-:W-:Y:S02]  /*4830*/  MOV R151, R155 ;  /* 0x0000009b00977202 */ /* 0x000fe40000000f00 */
[----:B------:R-:W-:Y:S02]  /*4840*/  MOV R148, 0x4860 ;  /* 0x0000486000947802 */ /* 0x000fe40000000f00 */
[----:B------:R-:W-:Y:S05]  /*4850*/  CALL.REL.NOINC `($__internal_95_$__cuda_sm70_shflsync_bfly_p) ;  /* 0x0000027000007944 */ /* 0x000fea0003c00000 */
[----:B0-----:R-:W-:Y:S01]  /*4860*/  HFMA2.MMA R152, -RZ, RZ, 0, 2.384185791015625e-07 ;  /* 0x00000004ff987435 */ /* 0x001fe200000001ff */
[----:B-1----:R-:W-:Y:S02]  /*4870*/  MOV R150, R151 ;  /* 0x0000009700967202 */ /* 0x002fe40000000f00 */
[----:B------:R-:W-:Y:S02]  /*4880*/  MOV R151, R236 ;  /* 0x000000ec00977202 */ /* 0x000fe40000000f00 */
[----:B------:R-:W-:Y:S02]  /*4890*/  MOV R235, 0x1f ;  /* 0x0000001f00eb7802 */ /* 0x000fe40000000f00 */
[----:B------:R-:W-:Y:S02]  /*48a0*/  MOV R238, 0xffffffff ;  /* 0xffffffff00ee7802 */ /* 0x000fe40000000f00 */
[----:B------:R-:W-:-:S02]  /*48b0*/  MOV R148, 0x48d0 ;  /* 0x000048d000947802 */ /* 0x000fc40000000f00 */
[----:B------:R-:W-:Y:S05]  /*48c0*/  CALL.REL.NOINC `($__internal_95_$__cuda_sm70_shflsync_bfly_p) ;  /* 0x0000020000007944 */ /* 0x000fea0003c00000 */
[----:B------:R-:W-:Y:S01]  /*48d0*/  FADD.FTZ R153, R150, R155 ;  /* 0x0000009b96997221 */ /* 0x000fe20000010000 */
[----:B0-----:R-:W-:Y:S01]  /*48e0*/  HFMA2.MMA R152, -RZ, RZ, 0, 4.76837158203125e-07 ;  /* 0x00000008ff987435 */ /* 0x001fe200000001ff */
[----:B-1----:R-:W-:Y:S01]  /*48f0*/  FADD.FTZ R236, R236, R151 ;  /* 0x00000097ecec7221 */ /* 0x002fe20000010000 */
[----:B------:R-:W-:-:S02]  /*4900*/  MOV R235, 0x1f ;  /* 0x0000001f00eb7802 */ /* 0x000fc40000000f00 */
[----:B------:R-:W-:Y:S02]  /*4910*/  MOV R238, 0xffffffff ;  /* 0xffffffff00ee7802 */ /* 0x000fe40000000f00 */
[----:B------:R-:W-:Y:S02]  /*4920*/  MOV R151, R153 ;  /* 0x0000009900977202 */ /* 0x000fe40000000f00 */
[----:B------:R-:W-:Y:S02]  /*4930*/  MOV R148, 0x4950 ;  /* 0x0000495000947802 */ /* 0x000fe40000000f00 */
[----:B------:R-:W-:Y:S05]  /*4940*/  CALL.REL.NOINC `($__internal_95_$__cuda_sm70_shflsync_bfly_p) ;  /* 0x0000018000007944 */ /* 0x000fea0003c00000 */
[----:B0-----:R-:W-:Y:S01]  /*4950*/  HFMA2.MMA R152, -RZ, RZ, 0, 4.76837158203125e-07 ;  /* 0x00000008ff987435 */ /* 0x001fe200000001ff */
[----:B-1----:R-:W-:Y:S02]  /*4960*/  MOV R150, R151 ;  /* 0x0000009700967202 */ /* 0x002fe40000000f00 */
[----:B------:R-:W-:Y:S02]  /*4970*/  MOV R151, R236 ;  /* 0x000000ec00977202 */ /* 0x000fe40000000f00 */
[----:B------:R-:W-:Y:S02]  /*4980*/  MOV R235, 0x1f ;  /* 0x0000001f00eb7802 */ /* 0x000fe40000000f00 */
[----:B------:R-:W-:-:S02]  /*4990*/  MOV R238, 0xffffffff ;  /* 0xffffffff00ee7802 */ /* 0x000fc40000000f00 */
[----:B------:R-:W-:Y:S02]  /*49a0*/  MOV R148, 0x49c0 ;  /* 0x000049c000947802 */ /* 0x000fe40000000f00 */
[----:B------:R-:W-:Y:S05]  /*49b0*/  CALL.REL.NOINC `($__internal_95_$__cuda_sm70_shflsync_bfly_p) ;  /* 0x0000011000007944 */ /* 0x000fea0003c00000 */
[----:B------:R-:W-:Y:S01]  /*49c0*/  FADD.FTZ R153, R150, R153 ;  /* 0x0000009996997221 */ /* 0x000fe20000010000 */
[----:B0-----:R-:W-:Y:S01]  /*49d0*/  HFMA2.MMA R152, -RZ, RZ, 0, 9.5367431640625e-07 ;  /* 0x00000010ff987435 */ /* 0x001fe200000001ff */
[----:B-1----:R-:W-:Y:S01]  /*49e0*/  FADD.FTZ R155, R236, R151 ;  /* 0x00000097ec9b7221 */ /* 0x002fe20000010000 */
[----:B------:R-:W-:Y:S02]  /*49f0*/  MOV R235, 0x1f ;  /* 0x0000001f00eb7802 */ /* 0x000fe40000000f00 */
[----:B------:R-:W-:Y:S02]  /*4a00*/  MOV R238, 0xffffffff ;  /* 0xffffffff00ee7802 */ /* 0x000fe40000000f00 */
[----:B------:R-:W-:Y:S02]  /*4a10*/  MOV R151, R153 ;  /* 0x0000009900977202 */ /* 0x000fe40000000f00 */
[----:B------:R-:W-:Y:S02]  /*4a20*/  MOV R148, 0x4a40 ;  /* 0x00004a4000947802 */ /* 0x000fe40000000f00 */
[----:B------:R-:W-:Y:S05]  /*4a30*/  CALL.REL.NOINC `($__internal_95_$__cuda_sm70_shflsync_bfly_p) ;  /* 0x0000009000007944 */ /* 0x000fea0003c00000 */
[----:B0-----:R-:W-:Y:S01]  /*4a40*/  HFMA2.MMA R152, -RZ, RZ, 0, 9.5367431640625e-07 ;  /* 0x00000010ff987435 */ /* 0x001fe200000001ff */
[----:B-1----:R-:W-:-:S02]  /*4a50*/  MOV R236, R151 ;  /* 0x0000009700ec7202 */ /* 0x002fc40000000f00 */
[----:B------:R-:W-:Y:S02]  /*4a60*/  MOV R151, R155 ;  /* 0x0000009b00977202 */ /* 0x000fe40000000f00 */
[----:B------:R-:W-:Y:S02]  /*4a70*/  MOV R235, 0x1f ;  /* 0x0000001f00eb7802 */ /* 0x000fe40000000f00 */
[----:B------:R-:W-:Y:S02]  /*4a80*/  MOV R238, 0xffffffff ;  /* 0xffffffff00ee7802 */ /* 0x000fe40000000f00 */
[----:B------:R-:W-:Y:S02]  /*4a90*/  MOV R148, 0x4ab0 ;  /* 0x00004ab000947802 */ /* 0x000fe40000000f00 */
[----:B------:R-:W-:Y:S05]  /*4aa0*/  CALL.REL.NOINC `($__internal_95_$__cuda_sm70_shflsync_bfly_p) ;  /* 0x0000002000007944 */ /* 0x000fea0003c00000 */
[----:B-1----:R-:W-:Y:S01]  /*4ab0*/  MOV R148, R151 ;  /* 0x0000009700947202 */ /* 0x002fe20000000f00 */
[----:B0-----:R-:W-:Y:S05]  /*4ac0*/  BRA `(.L_x_1878) ;  /* 0xffffd07000007947 */ /* 0x001fea000383ffff */
        .weak           $__internal_95_$__cuda_sm70_shflsync_bfly_p
        .type           $__internal_95_$__cuda_sm70_shflsync_bfly_p,@function
        .size           $__internal_95_$__cuda_sm70_shflsync_bfly_p,(.L_x_2633 - $__internal_95_$__cuda_sm70_shflsync_bfly_p)
$__internal_95_$__cuda_sm70_shflsync_bfly_p:
[----:B------:R-:W-:Y:S01]  /*4ad0*/  HFMA2.MMA R149, -RZ, RZ, 0, 0 ;  /* 0x00000000ff957435 */ /* 0x000fe200000001ff */
[----:B------:R-:W-:Y:S04]  /*4ae0*/  WARPSYNC R238 ;  /* 0x000000ee00007348 */ /* 0x000fe80003800000 */
[----:B------:R0:W1:Y:S01]  /*4af0*/  SHFL.BFLY PT, R151, R151, R152, R235 ;  /* 0x0c00009897977389 */ /* 0x00006200000e00eb */
[----:B------:R-:W-:Y:S05]  /*4b00*/  RET.REL.NODEC R148 `(_ZN10layer_norm31ln_parallel_residual_bwd_kernelINS_13Kernel_traitsIf6__halffS2_fjLj1024ELj1ELj4ELj1ELj16ENS_18Kernel_traits_baseILj1024EfS2_fS2_fjLj128EEEEELb1ELb1ELb1EEEvNS_9BwdParamsE) ;  /* 0xffffb4f094007950 */ /* 0x000fea0003c3ffff */
.L_x_1879:
        /* <DEDUP_REMOVED lines=15> */
.L_x_2633:


//--------------------- .text._ZN10layer_norm31ln_parallel_residual_bwd_kernelINS_13Kernel_traitsI6__halfffffjLj1024ELj1ELj4ELj1ELj16ENS_18Kernel_traits_baseILj1024ES2_ffffjLj128EEEEELb0ELb0ELb0EEEvNS_9BwdParamsE --------------------------
	.section	.text._ZN10layer_norm31ln_parallel_residual_bwd_kernelINS_13Kernel_traitsI6__halfffffjLj1024ELj1ELj4ELj1ELj16ENS_18Kernel_traits_baseILj1024ES2_ffffjLj128EEEEELb0ELb0ELb0EEEvNS_9BwdParamsE,"ax",@progbits
	.sectioninfo	@"SHI_REGISTERS=255"
	.align	128
        .global         _ZN10layer_norm31ln_parallel_residual_bwd_kernelINS_13Kernel_traitsI6__halfffffjLj1024ELj1ELj4ELj1ELj16ENS_18Kernel_traits_baseILj1024ES2_ffffjLj128EEEEELb0ELb0ELb0EEEvNS_9BwdParamsE
        .type           _ZN10layer_norm31ln_parallel_residual_bwd_kernelINS_13Kernel_traitsI6__halfffffjLj1024ELj1ELj4ELj1ELj16ENS_18Kernel_traits_baseILj1024ES2_ffffjLj128EEEEELb0ELb0ELb0EEEvNS_9BwdParamsE,@function
        .size           _ZN10layer_norm31ln_parallel_residual_bwd_kernelINS_13Kernel_traitsI6__halfffffjLj1024ELj1ELj4ELj1ELj16ENS_18Kernel_traits_baseILj1024ES2_ffffjLj128EEEEELb0ELb0ELb0EEEvNS_9BwdParamsE,(.L_x_2634 - _ZN10layer_norm31ln_parallel_residual_bwd_kernelINS_13Kernel_traitsI6__halfffffjLj1024ELj1ELj4ELj1ELj16ENS_18Kernel_traits_baseILj1024ES2_ffffjLj128EEEEELb0ELb0ELb0EEEvNS_9BwdParamsE)
        .other          _ZN10layer_norm31ln_parallel_residual_bwd_kernelINS_13Kernel_traitsI6__halfffffjLj1024ELj1ELj4ELj1ELj16ENS_18Kernel_traits_baseILj1024ES2_ffffjLj128EEEEELb0ELb0ELb0EEEvNS_9BwdParamsE,@"STO_CUDA_ENTRY STV_DEFAULT"
_ZN10layer_norm31ln_parallel_residual_bwd_kernelINS_13Kernel_traitsI6__halfffffjLj1024ELj1ELj4ELj1ELj16ENS_18Kernel_traits_baseILj1024ES2_ffffjLj128EEEEELb0ELb0ELb0EEEvNS_9BwdParamsE:
.text._ZN10layer_norm31ln_parallel_residual_bwd_kernelINS_13Kernel_traitsI6__halfffffjLj1024ELj1ELj4ELj1ELj16ENS_18Kernel_traits_baseILj1024ES2_ffffjLj128EEEEELb0ELb0ELb0EEEvNS_9BwdParamsE:
[----:B------:R-:W-:Y:S02]  /*0000*/  MOV R1, c[0x0][0x28] ;  /* 0x00000a0000017a02 */ /* 0x000fe40000000f00 */
[----:B------:R-:W0:Y:S01]  /*0010*/  S2R R60, SR_TID.X ;  /* 0x00000000003c7919 */ /* 0x000e220000002100 */
[----:B------:R-:W-:Y:S01]  /*0020*/  MOV R0, c[0x0][0x168] ;  /* 0x00005a0000007a02 */ /* 0x000fe20000000f00 */
[----:B------:R-:W-:Y:S01]  /*0030*/  ULDC.64 UR4, c[0x0][0x118] ;  /* 0x0000460000047ab9 */ /* 0x000fe20000000a00 */
[----:B------:R-:W-:Y:S02]  /*0040*/  IADD3 R1, R1, -0x100, RZ ;  /* 0xffffff0001017810 */ /* 0x000fe40007ffe0ff */
[----:B------:R-:W-:-:S04]  /*0050*/  SHF.R.S32.HI R0, RZ, 0x1f, R0 ;  /* 0x0000001fff007819 */ /* 0x000fc80000011400 */
[----:B------:R-:W-:Y:S02]  /*0060*/  LEA.HI R0, R0, c[0x0][0x168], RZ, 0x2 ;  /* 0x00005a0000007a11 */ /* 0x000fe400078f10ff */
[----:B0-----:R-:W-:-:S04]  /*0070*/  LOP3.LUT R7, R60, 0x1f, RZ, 0xc, !PT ;  /* 0x0000001f3c077812 */ /* 0x001fc800078e0cff */
[----:B------:R-:W-:Y:S02]  /*0080*/  LEA.HI.SX32 R7, R0, R7, 0x1e ;  /* 0x0000000700077211 */ /* 0x000fe400078ff2ff */
[----:B------:R-:W-:Y:S02]  /*0090*/  LOP3.LUT R0, R60, 0x1f, RZ, 0xc0, !PT ;  /* 0x0000001f3c007812 */ /* 0x000fe400078ec0ff */
[C---:B------:R-:W-:Y:S02]  /*00a0*/  LOP3.LUT P6, RZ, R7.reuse, 0xffffffe0, RZ, 0xc0, !PT ;  /* 0xffffffe007ff7812 */ /* 0x040fe400078cc0ff */
[C---:B------:R-:W-:Y:S02]  /*00b0*/  ISETP.GE.U32.AND P5, PT, R7.reuse, 0x40, PT ;  /* 0x000000400700780c */ /* 0x040fe40003fa6070 */
[C---:B------:R-:W-:Y:S02]  /*00c0*/  ISETP.GE.U32.AND P0, PT, R7.reuse, 0x60, PT ;  /* 0x000000600700780c */ /* 0x040fe40003f06070 */
[----:B------:R-:W-:-:S02]  /*00d0*/  ISETP.GE.U32.AND P1, PT, R7, 0x80, PT ;  /* 0x000000800700780c */ /* 0x000fc40003f26070 */
[C---:B------:R-:W-:Y:S02]  /*00e0*/  ISETP.GE.U32.AND P2, PT, R7.reuse, 0xa0, PT ;  /* 0x000000a00700780c */ /* 0x040fe40003f46070 */
[----:B------:R-:W-:-:S03]  /*00f0*/  ISETP.GE.U32.AND P3, PT, R7, 0xc0, PT ;  /* 0x000000c00700780c */ /* 0x000fc60003f66070 */
[----:B------:R-:W-:Y:S02]  /*0100*/  @P6 MOV R37, 0x8 ;  /* 0x0000000800256802 */ /* 0x000fe40000000f00 */
[----:B------:R-:W-:Y:S02]  /*0110*/  @P5 MOV R43, 0x8 ;  /* 0x00000008002b5802 */ /* 0x000fe40000000f00 */
[----:B------:R-:W-:Y:S01]  /*0120*/  @P0 MOV R47, 0x8 ;  /* 0x00000008002f0802 */ /* 0x000fe20000000f00 */
[----:B------:R-:W-:Y:S01]  /*0130*/  @P6 IMAD.WIDE.U32 R32, R0, R37, c[0x0][0x1b0] ;  /* 0x00006c0000206625 */ /* 0x000fe200078e0025 */
[----:B------:R-:W-:-:S03]  /*0140*/  @P1 MOV R51, 0x8 ;  /* 0x0000000800331802 */ /* 0x000fc60000000f00 */
[C---:B------:R-:W-:Y:S01]  /*0150*/  @P6 IMAD.WIDE.U32 R36, R0.reuse, R37, c[0x0][0x1b8] ;  /* 0x00006e0000246625 */ /* 0x040fe200078e0025 */
[----:B------:R-:W-:Y:S01]  /*0160*/  @P6 LOP3.LUT R0, R0, 0x20, RZ, 0xfc, !PT ;  /* 0x0000002000006812 */ /* 0x000fe200078efcff */
[----:B------:R0:W5:Y:S04]  /*0170*/  @P6 LDG.E.64 R34, [R32.64] ;  /* 0x0000000420226981 */ /* 0x000168000c1e1b00 */
[CC--:B------:R-:W-:Y:S01]  /*0180*/  @P5 IMAD.WIDE.U32 R40, R0.reuse, R43.reuse, c[0x0][0x1b0] ;  /* 0x00006c0000285625 */ /* 0x0c0fe200078e002b */
[C---:B------:R-:W-:Y:S01]  /*0190*/  ISETP.GE.U32.AND P4, PT, R7.reuse, 0xe0, PT ;  /* 0x000000e00700780c */ /* 0x040fe20003f86070 */
[----:B------:R1:W5:Y:S02]  /*01a0*/  @P6 LDG.E.64 R38, [R36.64] ;  /* 0x0000000424266981 */ /* 0x000364000c1e1b00 */
[C---:B------:R-:W-:Y:S01]  /*01b0*/  @P5 IMAD.WIDE.U32 R42, R0.reuse, R43, c[0x0][0x1b8] ;  /* 0x00006e00002a5625 */ /* 0x040fe200078e002b */
[----:B------:R-:W-:Y:S01]  /*01c0*/  @P5 IADD3 R0, R0, 0x20, RZ ;  /* 0x0000002000005810 */ /* 0x000fe20007ffe0ff */
[----:B------:R2:W5:Y:S04]  /*01d0*/  @P5 LDG.E.64 R30, [R40.64] ;  /* 0x00000004281e5981 */ /* 0x000568000c1e1b00 */
[CC--:B------:R-:W-:Y:S01]  /*01e0*/  @P0 IMAD.WIDE.U32 R44, R0.reuse, R47.reuse, c[0x0][0x1b0] ;  /* 0x00006c00002c0625 */ /* 0x0c0fe200078e002f */
[----:B------:R-:W-:Y:S01]  /*01f0*/  @P2 MOV R55, 0x8 ;  /* 0x0000000800372802 */ /* 0x000fe20000000f00 */
[----:B------:R3:W5:Y:S02]  /*0200*/  @P5 LDG.E.64 R28, [R42.64] ;  /* 0x000000042a1c5981 */ /* 0x000764000c1e1b00 */
[C---:B------:R-:W-:Y:S01]  /*0210*/  @P0 IMAD.WIDE.U32 R46, R0.reuse, R47, c[0x0][0x1b8] ;  /* 0x00006e00002e0625 */ /* 0x040fe200078e002f */
[----:B------:R-:W-:Y:S01]  /*0220*/  @P0 IADD3 R0, R0, 0x20, RZ ;  /* 0x0000002000000810 */ /* 0x000fe20007ffe0ff */
[----:B------:R4:W5:Y:S04]  /*0230*/  @P0 LDG.E.64 R26, [R44.64] ;  /* 0x000000042c1a0981 */ /* 0x000968000c1e1b00 */
[CC--:B------:R-:W-:Y:S01]  /*0240*/  @P1 IMAD.WIDE.U32 R48, R0.reuse, R51.reuse, c[0x0][0x1b0] ;  /* 0x00006c0000301625 */ /* 0x0c0fe200078e0033 */
[----:B------:R-:W-:Y:S01]  /*0250*/  @P3 MOV R59, 0x8 ;  /* 0x00000008003b3802 */ /* 0x000fe20000000f00 */
[----:B------:R-:W-:Y:S01]  /*0260*/  BSSY B0, `(.L_x_1880) ;  /* 0x00004e3000007945 */ /* 0x000fe20003800000 */
[----:B0-----:R-:W-:Y:S01]  /*0270*/  @P4 MOV R33, 0x8 ;  /* 0x0000000800214802 */ /* 0x001fe20000000f00 */
[C---:B------:R-:W-:Y:S01]  /*0280*/  @P1 IMAD.WIDE.U32 R50, R0.reuse, R51, c[0x0][0x1b8] ;  /* 0x00006e0000321625 */ /* 0x040fe200078e0033 */
[----:B------:R-:W-:Y:S01]  /*0290*/  @P1 IADD3 R0, R0, 0x20, RZ ;  /* 0x0000002000001810 */ /* 0x000fe20007ffe0ff */
[----:B----4-:R-:W0:Y:S04]  /*02a0*/  S2R R45, SR_CTAID.X ;  /* 0x00000000002d7919 */ /* 0x010e280000002500 */
[CC--:B------:R-:W-:Y:S01]  /*02b0*/  @P2 IMAD.WIDE.U32 R52, R0.reuse, R55.reuse, c[0x0][0x1b0] ;  /* 0x00006c0000342625 */ /* 0x0c0fe200078e0037 */
[----:B------:R-:W-:Y:S01]  /*02c0*/  ISETP.GE.U32.AND P5, PT, R7, 0x100, PT ;  /* 0x000001000700780c */ /* 0x000fe20003fa6070 */
[----:B------:R4:W5:Y:S02]  /*02d0*/  @P0 LDG.E.64 R24, [R46.64] ;  /* 0x000000042e180981 */ /* 0x000964000c1e1b00 */
[C---:B------:R-:W-:Y:S01]  /*02e0*/  @P2 IMAD.WIDE.U32 R54, R0.reuse, R55, c[0x0][0x1b8] ;  /* 0x00006e0000362625 */ /* 0x040fe200078e0037 */
[----:B------:R-:W-:Y:S01]  /*02f0*/  @P2 IADD3 R0, R0, 0x20, RZ ;  /* 0x0000002000002810 */ /* 0x000fe20007ffe0ff */
[----:B------:R0:W5:Y:S04]  /*0300*/  @P1 LDG.E.64 R22, [R48.64] ;  /* 0x0000000430161981 */ /* 0x000168000c1e1b00 */
[CC--:B------:R-:W-:Y:S01]  /*0310*/  @P3 IMAD.WIDE.U32 R56, R0.reuse, R59.reuse, c[0x0][0x1b0] ;  /* 0x00006c0000383625 */ /* 0x0c0fe200078e003b */
[----:B------:R0:W5:Y:S03]  /*0320*/  @P1 LDG.E.64 R20, [R50.64] ;  /* 0x0000000432141981 */ /* 0x000166000c1e1b00 */
[C---:B--2---:R-:W-:Y:S01]  /*0330*/  @P3 IMAD.WIDE.U32 R40, R0.reuse, R59, c[0x0][0x1b8] ;  /* 0x00006e0000283625 */ /* 0x044fe200078e003b */
[----:B------:R-:W-:Y:S01]  /*0340*/  @P3 IADD3 R0, R0, 0x20, RZ ;  /* 0x0000002000003810 */ /* 0x000fe20007ffe0ff */
[----:B------:R2:W5:Y:S04]  /*0350*/  @P2 LDG.E.64 R18, [R52.64] ;  /* 0x0000000434122981 */ /* 0x000568000c1e1b00 */
[CC--:B---3--:R-:W-:Y:S01]  /*0360*/  @P4 IMAD.WIDE.U32 R42, R0.reuse, R33.reuse, c[0x0][0x1b0] ;  /* 0x00006c00002a4625 */ /* 0x0c8fe200078e0021 */
[----:B------:R3:W5:Y:S04]  /*0370*/  @P3 LDG.E.64 R12, [R40.64] ;  /* 0x00000004280c3981 */ /* 0x000768000c1e1b00 */
[----:B------:R3:W5:Y:S01]  /*0380*/  @P4 LDG.E.64 R10, [R42.64] ;  /* 0x000000042a0a4981 */ /* 0x000762000c1e1b00 */
[----:B------:R-:W-:Y:S01]  /*0390*/  @P4 IMAD.WIDE.U32 R58, R0, R33, c[0x0][0x1b8] ;  /* 0x00006e00003a4625 */ /* 0x000fe200078e0021 */
[----:B-1----:R-:W-:-:S02]  /*03a0*/  @P5 MOV R37, 0x8 ;  /* 0x0000000800255802 */ /* 0x002fc40000000f00 */
[----:B------:R-:W-:Y:S01]  /*03b0*/  @P4 IADD3 R0, R0, 0x20, RZ ;  /* 0x0000002000004810 */ /* 0x000fe20007ffe0ff */
[----:B------:R1:W5:Y:S04]  /*03c0*/  @P2 LDG.E.64 R16, [R54.64] ;  /* 0x0000000436102981 */ /* 0x000368000c1e1b00 */
[CC--:B------:R-:W-:Y:S01]  /*03d0*/  @P5 IMAD.WIDE.U32 R32, R0.reuse, R37.reuse, c[0x0][0x1b0] ;  /* 0x00006c0000205625 */ /* 0x0c0fe200078e0025 */
[----:B------:R1:W5:Y:S03]  /*03e0*/  @P3 LDG.E.64 R14, [R56.64] ;  /* 0x00000004380e3981 */ /* 0x000366000c1e1b00 */
[----:B------:R-:W-:Y:S01]  /*03f0*/  @P5 IMAD.WIDE.U32 R36, R0, R37, c[0x0][0x1b8] ;  /* 0x00006e0000245625 */ /* 0x000fe200078e0025 */
[----:B------:R-:W-:Y:S01]  /*0400*/  SHF.R.U32.HI R0, RZ, 0x5, R60 ;  /* 0x00000005ff007819 */ /* 0x000fe2000001163c */
[----:B------:R3:W5:Y:S03]  /*0410*/  @P5 LDG.E.64 R4, [R32.64] ;  /* 0x0000000420045981 */ /* 0x000766000c1e1b00 */
[----:B0-----:R-:W-:Y:S01]  /*0420*/  LEA R172, R45, R0, 0x2 ;  /* 0x000000002dac7211 */ /* 0x001fe200078e10ff */
[----:B------:R3:W5:Y:S03]  /*0430*/  @P5 LDG.E.64 R2, [R36.64] ;  /* 0x0000000424025981 */ /* 0x000766000c1e1b00 */
[----:B------:R-:W-:Y:S01]  /*0440*/  ISETP.GE.AND P5, PT, R172, c[0x0][0x164], PT ;  /* 0x00005900ac007a0c */ /* 0x000fe20003fa6270 */
[----:B------:R0:W5:Y:S01]  /*0450*/  @P4 LDG.E.64 R8, [R58.64] ;  /* 0x000000043a084981 */ /* 0x000162000c1e1b00 */
        /* <DEDUP_REMOVED lines=57> */
[----:B0-----:R-:W-:Y:S01]  /*07f0*/  CS2R R58, SRZ ;  /* 0x00000000003a7805 */ /* 0x001fe2000001ff00 */
[----:B--2---:R-:W-:Y:S01]  /*0800*/  CS2R R52, SRZ ;  /* 0x0000000000347805 */ /* 0x004fe2000001ff00 */
[----:B------:R-:W-:Y:S01]  /*0810*/  CS2R R54, SRZ ;  /* 0x0000000000367805 */ /* 0x000fe2000001ff00 */
[----:B------:R-:W-:Y:S01]  /*0820*/  CS2R R48, SRZ ;  /* 0x0000000000307805 */ /* 0x000fe2000001ff00 */
[----:B------:R-:W-:Y:S01]  /*0830*/  CS2R R50, SRZ ;  /* 0x0000000000327805 */ /* 0x000fe2000001ff00 */
[----:B------:R-:W-:Y:S01]  /*0840*/  CS2R R44, SRZ ;  /* 0x00000000002c7805 */ /* 0x000fe2000001ff00 */
[----:B----4-:R-:W-:Y:S01]  /*0850*/  CS2R R46, SRZ ;  /* 0x00000000002e7805 */ /* 0x010fe2000001ff00 */
[----:B------:R-:W-:Y:S05]  /*0860*/  @P5 BRA `(.L_x_1881) ;  /* 0x0000482000005947 */ /* 0x000fea0003800000 */
[----:B---3-5:R-:W-:Y:S01]  /*0870*/  SHF.R.U64 R195, R34, 0x10, R35 ;  /* 0x0000001022c37819 */ /* 0x028fe20000001223 */
[----:B------:R-:W-:Y:S01]  /*0880*/  HFMA2.MMA R169, -RZ, RZ, 0, 0 ;  /* 0x00000000ffa97435 */ /* 0x000fe200000001ff */
[----:B------:R-:W-:-:S02]  /*0890*/  MOV R36, R35 ;  /* 0x0000002300247202 */ /* 0x000fc40000000f00 */
[----:B------:R-:W-:Y:S01]  /*08a0*/  SHF.R.U32.HI R193, RZ, 0x10, R35 ;  /* 0x00000010ffc17819 */ /* 0x000fe20000011623 */
[----:B------:R-:W-:Y:S01]  /*08b0*/  HADD2.F32 R195, -RZ, R195.H0_H0 ;  /* 0x200000c3ffc37230 */ /* 0x000fe20000004100 */
[----:B------:R-:W-:Y:S02]  /*08c0*/  MOV R35, R30 ;  /* 0x0000001e00237202 */ /* 0x000fe40000000f00 */
[--C-:B------:R-:W-:Y:S02]  /*08d0*/  SHF.R.U64 R191, R30, 0x10, R31.reuse ;  /* 0x000000101ebf7819 */ /* 0x100fe4000000121f */
[----:B------:R-:W-:Y:S02]  /*08e0*/  MOV R37, R31 ;  /* 0x0000001f00257202 */ /* 0x000fe40000000f00 */
[----:B------:R-:W-:Y:S02]  /*08f0*/  SHF.R.U32.HI R189, RZ, 0x10, R31 ;  /* 0x00000010ffbd7819 */ /* 0x000fe4000001161f */
[----:B------:R-:W-:-:S02]  /*0900*/  MOV R30, R28 ;  /* 0x0000001c001e7202 */ /* 0x000fc40000000f00 */
[--C-:B------:R-:W-:Y:S02]  /*0910*/  SHF.R.U64 R190, R28, 0x10, R29.reuse ;  /* 0x000000101cbe7819 */ /* 0x100fe4000000121d */
[----:B------:R-:W-:Y:S02]  /*0920*/  MOV R31, R29 ;  /* 0x0000001d001f7202 */ /* 0x000fe40000000f00 */
[----:B------:R-:W-:Y:S02]  /*0930*/  SHF.R.U32.HI R188, RZ, 0x10, R29 ;  /* 0x00000010ffbc7819 */ /* 0x000fe4000001161d */
[----:B------:R-:W-:Y:S02]  /*0940*/  MOV R28, R26 ;  /* 0x0000001a001c7202 */ /* 0x000fe40000000f00 */
[----:B------:R-:W-:Y:S02]  /*0950*/  SHF.R.U64 R187, R26, 0x10, R27 ;  /* 0x000000101abb7819 */ /* 0x000fe4000000121b */
[----:B------:R-:W-:-:S02]  /*0960*/  MOV R29, R27 ;  /* 0x0000001b001d7202 */ /* 0x000fc40000000f00 */
[----:B------:R-:W-:Y:S02]  /*0970*/  SHF.R.U32.HI R185, RZ, 0x10, R27 ;  /* 0x00000010ffb97819 */ /* 0x000fe4000001161b */
[----:B------:R-:W-:Y:S01]  /*0980*/  MOV R26, R24 ;  /* 0x00000018001a7202 */ /* 0x000fe20000000f00 */
[----:B------:R-:W-:Y:S01]  /*0990*/  HADD2.F32 R29, -RZ, R29.H0_H0 ;  /* 0x2000001dff1d7230 */ /* 0x000fe20000004100 */
        /* <DEDUP_REMOVED lines=8> */
[----:B------:R-:W-:Y:S02]  /*0a20*/  MOV R33, R38 ;  /* 0x0000002600217202 */ /* 0x000fe40000000f00 */
[----:B------:R-:W-:-:S02]  /*0a30*/  SHF.R.U64 R194, R38, 0x10, R39 ;  /* 0x0000001026c27819 */ /* 0x000fc40000001227 */
[----:B------:R-:W-:Y:S02]  /*0a40*/  MOV R22, R20 ;  /* 0x0000001400167202 */ /* 0x000fe40000000f00 */
[--C-:B------:R-:W-:Y:S02]  /*0a50*/  SHF.R.U64 R182, R20, 0x10, R21.reuse ;  /* 0x0000001014b67819 */ /* 0x100fe40000001215 */
[----:B------:R-:W-:Y:S01]  /*0a60*/  MOV R23, R21 ;  /* 0x0000001500177202 */ /* 0x000fe20000000f00 */
[----:B------:R-:W-:Y:S01]  /*0a70*/  HADD2.F32 R22, -RZ, R22.H0_H0 ;  /* 0x20000016ff167230 */ /* 0x000fe20000004100 */
[----:B------:R-:W-:Y:S02]  /*0a80*/  SHF.R.U32.HI R180, RZ, 0x10, R21 ;  /* 0x00000010ffb47819 */ /* 0x000fe40000011615 */
[----:B------:R-:W-:Y:S01]  /*0a90*/  MOV R34, R39 ;  /* 0x0000002700227202 */ /* 0x000fe20000000f00 */
[----:B------:R-:W-:Y:S01]  /*0aa0*/  HADD2.F32 R23, -RZ, R23.H0_H0 ;  /* 0x20000017ff177230 */ /* 0x000fe20000004100 */
[----:B------:R-:W-:-:S02]  /*0ab0*/  SHF.R.U32.HI R192, RZ, 0x10, R39 ;  /* 0x00000010ffc07819 */ /* 0x000fc40000011627 */
[----:B------:R-:W-:Y:S02]  /*0ac0*/  MOV R20, R18 ;  /* 0x0000001200147202 */ /* 0x000fe40000000f00 */
[--C-:B------:R-:W-:Y:S02]  /*0ad0*/  SHF.R.U64 R179, R18, 0x10, R19.reuse ;  /* 0x0000001012b37819 */ /* 0x100fe40000001213 */
[----:B------:R-:W-:Y:S01]  /*0ae0*/  MOV R38, R19 ;  /* 0x0000001300267202 */ /* 0x000fe20000000f00 */
[----:B------:R-:W-:Y:S01]  /*0af0*/  HADD2.F32 R20, -RZ, R20.H0_H0 ;  /* 0x20000014ff147230 */ /* 0x000fe20000004100 */
[----:B------:R-:W-:Y:S02]  /*0b00*/  SHF.R.U32.HI R177, RZ, 0x10, R19 ;  /* 0x00000010ffb17819 */ /* 0x000fe40000011613 */
[----:B------:R-:W-:Y:S02]  /*0b10*/  MOV R21, R16 ;  /* 0x0000001000157202 */ /* 0x000fe40000000f00 */
[----:B------:R-:W-:-:S02]  /*0b20*/  SHF.R.U64 R178, R16, 0x10, R17 ;  /* 0x0000001010b27819 */ /* 0x000fc40000001211 */
[----:B------:R-:W-:Y:S01]  /*0b30*/  MOV R39, R17 ;  /* 0x0000001100277202 */ /* 0x000fe20000000f00 */
[----:B------:R-:W-:Y:S01]  /*0b40*/  HADD2.F32 R21, -RZ, R21.H0_H0 ;  /* 0x20000015ff157230 */ /* 0x000fe20000004100 */
[----:B------:R-:W-:Y:S02]  /*0b50*/  SHF.R.U32.HI R176, RZ, 0x10, R17 ;  /* 0x00000010ffb07819 */ /* 0x000fe40000011611 */
[----:B------:R-:W-:Y:S02]  /*0b60*/  MOV R40, R14 ;  /* 0x0000000e00287202 */ /* 0x000fe40000000f00 */
[--C-:B------:R-:W-:Y:S02]  /*0b70*/  SHF.R.U64 R175, R14, 0x10, R15.reuse ;  /* 0x000000100eaf7819 */ /* 0x100fe4000000120f */
[----:B------:R-:W-:Y:S02]  /*0b80*/  MOV R42, R15 ;  /* 0x0000000f002a7202 */ /* 0x000fe40000000f00 */
[----:B------:R-:W-:-:S02]  /*0b90*/  SHF.R.U32.HI R173, RZ, 0x10, R15 ;  /* 0x00000010ffad7819 */ /* 0x000fc4000001160f */
[----:B------:R-:W-:Y:S02]  /*0ba0*/  MOV R41, R12 ;  /* 0x0000000c00297202 */ /* 0x000fe40000000f00 */
[--C-:B------:R-:W-:Y:S02]  /*0bb0*/  SHF.R.U64 R174, R12, 0x10, R13.reuse ;  /* 0x000000100cae7819 */ /* 0x100fe4000000120d */
[----:B------:R-:W-:Y:S02]  /*0bc0*/  MOV R18, R13 ;  /* 0x0000000d00127202 */ /* 0x000fe40000000f00 */
[----:B------:R-:W-:Y:S02]  /*0bd0*/  SHF.R.U32.HI R43, RZ, 0x10, R13 ;  /* 0x00000010ff2b7819 */ /* 0x000fe4000001160d */
[----:B------:R-:W-:Y:S01]  /*0be0*/  MOV R19, R10 ;  /* 0x0000000a00137202 */ /* 0x000fe20000000f00 */
[----:B------:R-:W-:Y:S01]  /*0bf0*/  HADD2.F32 R18, -RZ, R18.H0_H0 ;  /* 0x20000012ff127230 */ /* 0x000fe20000004100 */
[----:B------:R-:W-:-:S02]  /*0c00*/  SHF.R.U64 R16, R10, 0x10, R11 ;  /* 0x000000100a107819 */ /* 0x000fc4000000120b */
[----:B------:R-:W-:Y:S01]  /*0c10*/  MOV R14, R11 ;  /* 0x0000000b000e7202 */ /* 0x000fe20000000f00 */
[----:B------:R-:W-:Y:S01]  /*0c20*/  HADD2.F32 R19, -RZ, R19.H0_H0 ;  /* 0x20000013ff137230 */ /* 0x000fe20000004100 */
[----:B------:R-:W-:Y:S02]  /*0c30*/  SHF.R.U32.HI R17, RZ, 0x10, R11 ;  /* 0x00000010ff117819 */ /* 0x000fe4000001160b */
[----:B------:R-:W-:Y:S02]  /*0c40*/  MOV R15, R8 ;  /* 0x00000008000f7202 */ /* 0x000fe40000000f00 */
[--C-:B------:R-:W-:Y:S02]  /*0c50*/  SHF.R.U64 R12, R8, 0x10, R9.reuse ;  /* 0x00000010080c7819 */ /* 0x100fe40000001209 */
[----:B------:R-:W-:Y:S01]  /*0c60*/  MOV R10, R9 ;  /* 0x00000009000a7202 */ /* 0x000fe20000000f00 */
[----:B------:R-:W-:Y:S01]  /*0c70*/  HADD2.F32 R15, -RZ, R15.H0_H0 ;  /* 0x2000000fff0f7230 */ /* 0x000fe20000004100 */
[----:B------:R-:W-:Y:S01]  /*0c80*/  SHF.R.U32.HI R13, RZ, 0x10, R9 ;  /* 0x00000010ff0d7819 */ /* 0x000fe20000011609 */
[----:B------:R-:W-:Y:S01]  /*0c90*/  HADD2.F32 R12, -RZ, R12.H0_H0 ;  /* 0x2000000cff0c7230 */ /* 0x000fe20000004100 */
[----:B------:R-:W-:-:S02]  /*0ca0*/  MOV R11, R4 ;  /* 0x00000004000b7202 */ /* 0x000fc40000000f00 */
[--C-:B------:R-:W-:Y:S02]  /*0cb0*/  SHF.R.U64 R8, R4, 0x10, R5.reuse ;  /* 0x0000001004087819 */ /* 0x100fe40000001205 */
[----:B------:R-:W-:Y:S02]  /*0cc0*/  MOV R6, R5 ;  /* 0x0000000500067202 */ /* 0x000fe40000000f00 */
[----:B------:R-:W-:Y:S02]  /*0cd0*/  SHF.R.U32.HI R9, RZ, 0x10, R5 ;  /* 0x00000010ff097819 */ /* 0x000fe40000011605 */
[----:B------:R-:W-:Y:S02]  /*0ce0*/  MOV R5, R2 ;  /* 0x0000000200057202 */ /* 0x000fe40000000f00 */
[--C-:B------:R-:W-:Y:S02]  /*0cf0*/  SHF.R.U64 R4, R2, 0x10, R3.reuse ;  /* 0x0000001002047819 */ /* 0x100fe40000001203 */
[----:B------:R-:W-:Y:S01]  /*0d00*/  MOV R2, R172 ;  /* 0x000000ac00027202 */ /* 0x000fe20000000f00 */
[----:B------:R-:W-:Y:S01]  /*0d10*/  HADD2.F32 R172, -RZ, R32.H0_H0 ;  /* 0x20000020ffac7230 */ /* 0x000fe20000004100 */
[----:B------:R-:W-:Y:S01]  /*0d20*/  MOV R0, R3 ;  /* 0x0000000300007202 */ /* 0x000fe20000000f00 */
[----:B------:R-:W-:Y:S01]  /*0d30*/  HADD2.F32 R32, -RZ, R36.H0_H0 ;  /* 0x20000024ff207230 */ /* 0x000fe20000004100 */
[----:B------:R-:W-:Y:S01]  /*0d40*/  SHF.R.U32.HI R3, RZ, 0x10, R3 ;  /* 0x00000010ff037819 */ /* 0x000fe20000011603 */
[----:B------:R-:W-:Y:S01]  /*0d50*/  HADD2.F32 R36, -RZ, R33.H0_H0 ;  /* 0x20000021ff247230 */ /* 0x000fe20000004100 */
[----:B------:R0:W-:Y:S01]  /*0d60*/  STL [R1+0xfc], R172 ;  /* 0x0000fcac01007387 */ /* 0x0001e20000100800 */
[----:B------:R-:W-:-:S02]  /*0d70*/  HADD2.F32 R33, -RZ, R34.H0_H0 ;  /* 0x20000022ff217230 */ /* 0x000fc40000004100 */
[----:B------:R-:W-:Y:S01]  /*0d80*/  HADD2.F32 R34, -RZ, R192.H0_H0 ;  /* 0x200000c0ff227230 */ /* 0x000fe20000004100 */
[----:B------:R-:W-:Y:S04]  /*0d90*/  STL [R1+0xf4], R195 ;  /* 0x0000f4c301007387 */ /* 0x000fe80000100800 */
[----:B------:R1:W-:Y:S01]  /*0da0*/  STL [R1+0xec], R32 ;  /* 0x0000ec2001007387 */ /* 0x0003e20000100800 */
[----:B0-----:R-:W-:-:S05]  /*0db0*/  HADD2.F32 R172, -RZ, R193.H0_H0 ;  /* 0x200000c1ffac7230 */ /* 0x001fca0000004100 */
[----:B------:R-:W-:Y:S01]  /*0dc0*/  STL [R1+0xe4], R172 ;  /* 0x0000e4ac01007387 */ /* 0x000fe20000100800 */
[----:B-1----:R-:W-:-:S03]  /*0dd0*/  HADD2.F32 R32, -RZ, R194.H0_H0 ;  /* 0x200000c2ff207230 */ /* 0x002fc60000004100 */
[----:B------:R-:W-:Y:S04]  /*0de0*/  STL [R1+0xf8], R36 ;  /* 0x0000f82401007387 */ /* 0x000fe80000100800 */
[----:B------:R0:W-:Y:S04]  /*0df0*/  STL [R1+0xf0], R32 ;  /* 0x0000f02001007387 */ /* 0x0001e80000100800 */
[----:B------:R1:W-:Y:S04]  /*0e00*/  STL [R1+0xe8], R33 ;  /* 0x0000e82101007387 */ /* 0x0003e80000100800 */
[----:B------:R2:W-:Y:S01]  /*0e10*/  STL [R1+0xe0], R34 ;  /* 0x0000e02201007387 */ /* 0x0005e20000100800 */
[----:B0-----:R-:W-:-:S02]  /*0e20*/  HADD2.F32 R32, -RZ, R35.H0_H0 ;  /* 0x20000023ff207230 */ /* 0x001fc40000004100 */
[----:B-1----:R-:W-:-:S03]  /*0e30*/  HADD2.F32 R33, -RZ, R191.H0_H0 ;  /* 0x200000bfff217230 */ /* 0x002fc60000004100 */
[----:B------:R0:W-:Y:S01]  /*0e40*/  STL [R1+0xdc], R32 ;  /* 0x0000dc2001007387 */ /* 0x0001e20000100800 */
[----:B--2---:R-:W-:-:S03]  /*0e50*/  HADD2.F32 R34, -RZ, R37.H0_H0 ;  /* 0x20000025ff227230 */ /* 0x004fc60000004100 */
[----:B------:R1:W-:Y:S04]  /*0e60*/  STL [R1+0xd4], R33 ;  /* 0x0000d42101007387 */ /* 0x0003e80000100800 */
[----:B------:R-:W-:Y:S01]  /*0e70*/  STL [R1+0xcc], R34 ;  /* 0x0000cc2201007387 */ /* 0x000fe20000100800 */
[----:B0-----:R-:W-:Y:S02]  /*0e80*/  HADD2.F32 R32, -RZ, R189.H0_H0 ;  /* 0x200000bdff207230 */ /* 0x001fe40000004100 */
[----:B-1----:R-:W-:-:S03]  /*0e90*/  HADD2.F32 R33, -RZ, R30.H0_H0 ;  /* 0x2000001eff217230 */ /* 0x002fc60000004100 */
[----:B------:R0:W-:Y:S01]  /*0ea0*/  STL [R1+0xc4], R32 ;  /* 0x0000c42001007387 */ /* 0x0001e20000100800 */
[----:B------:R-:W-:-:S03]  /*0eb0*/  HADD2.F32 R30, -RZ, R190.H0_H0 ;  /* 0x200000beff1e7230 */ /* 0x000fc60000004100 */
[----:B------:R-:W-:Y:S04]  /*0ec0*/  STL [R1+0xd8], R33 ;  /* 0x0000d82101007387 */ /* 0x000fe80000100800 */
[----:B------:R1:W-:Y:S01]  /*0ed0*/  STL [R1+0xd0], R30 ;  /* 0x0000d01e01007387 */ /* 0x0003e20000100800 */
[----:B0-----:R-:W-:Y:S02]  /*0ee0*/  HADD2.F32 R32, -RZ, R31.H0_H0 ;  /* 0x2000001fff207230 */ /* 0x001fe40000004100 */
[----:B------:R-:W-:-:S03]  /*0ef0*/  HADD2.F32 R31, -RZ, R188.H0_H0 ;  /* 0x200000bcff1f7230 */ /* 0x000fc60000004100 */
[----:B------:R-:W-:Y:S01]  /*0f00*/  STL [R1+0xc8], R32 ;  /* 0x0000c82001007387 */ /* 0x000fe20000100800 */
[----:B-1----:R-:W-:-:S03]  /*0f10*/  HADD2.F32 R30, -RZ, R28.H0_H0 ;  /* 0x2000001cff1e7230 */ /* 0x002fc60000004100 */
[----:B------:R-:W-:Y:S01]  /*0f20*/  STL [R1+0xc0], R31 ;  /* 0x0000c01f01007387 */ /* 0x000fe20000100800 */
[----:B------:R-:W-:-:S03]  /*0f30*/  HADD2.F32 R28, -RZ, R187.H0_H0 ;  /* 0x200000bbff1c7230 */ /* 0x000fc60000004100 */
[----:B------:R0:W-:Y:S04]  /*0f40*/  STL [R1+0xbc], R30 ;  /* 0x0000bc1e01007387 */ /* 0x0001e80000100800 */
[----:B------:R1:W-:Y:S04]  /*0f50*/  STL [R1+0xb4], R28 ;  /* 0x0000b41c01007387 */ /* 0x0003e80000100800 */
[----:B------:R2:W-:Y:S01]  /*0f60*/  STL [R1+0xac], R29 ;  /* 0x0000ac1d01007387 */ /* 0x0005e20000100800 */
[----:B0-----:R-:W-:Y:S02]  /*0f70*/  HADD2.F32 R30, -RZ, R185.H0_H0 ;  /* 0x200000b9ff1e7230 */ /* 0x001fe40000004100 */
[----:B-1----:R-:W-:-:S03]  /*0f80*/  HADD2.F32 R28, -RZ, R26.H0_H0 ;  /* 0x2000001aff1c7230 */ /* 0x002fc60000004100 */
[----:B------:R-:W-:Y:S01]  /*0f90*/  STL [R1+0xa4], R30 ;  /* 0x0000a41e01007387 */ /* 0x000fe20000100800 */
[----:B------:R-:W-:Y:S02]  /*0fa0*/  HADD2.F32 R26, -RZ, R27.H0_H0 ;  /* 0x2000001bff1a7230 */ /* 0x000fe40000004100 */
[----:B--2---:R-:W-:Y:S01]  /*0fb0*/  HADD2.F32 R29, -RZ, R186.H0_H0 ;  /* 0x200000baff1d7230 */ /* 0x004fe20000004100 */
[----:B------:R0:W-:Y:S01]  /*0fc0*/  STL [R1+0xb8], R28 ;  /* 0x0000b81c01007387 */ /* 0x0001e20000100800 */
[----:B------:R-:W-:Y:S02]  /*0fd0*/  HADD2.F32 R27, -RZ, R24.H0_H0 ;  /* 0x20000018ff1b7230 */ /* 0x000fe40000004100 */
[----:B------:R-:W-:Y:S01]  /*0fe0*/  HADD2.F32 R24, -RZ, R25.H0_H0 ;  /* 0x20000019ff187230 */ /* 0x000fe20000004100 */
[----:B------:R-:W-:Y:S01]  /*0ff0*/  STL [R1+0xb0], R29 ;  /* 0x0000b01d01007387 */ /* 0x000fe20000100800 */
[----:B------:R-:W-:-:S03]  /*1000*/  HADD2.F32 R25, -RZ, R181.H0_H0 ;  /* 0x200000b5ff197230 */ /* 0x000fc60000004100 */
[----:B------:R1:W-:Y:S01]  /*1010*/  STL [R1+0xa8], R26 ;  /* 0x0000a81a01007387 */ /* 0x0003e20000100800 */
[----:B0-----:R-:W-:-:S05]  /*1020*/  HADD2.F32 R28, -RZ, R184.H0_H0 ;  /* 0x200000b8ff1c7230 */ /* 0x001fca0000004100 */
[----:B------:R-:W-:Y:S01]  /*1030*/  STL [R1+0xa0], R28 ;  /* 0x0000a01c01007387 */ /* 0x000fe20000100800 */
[----:B-1----:R-:W-:-:S03]  /*1040*/  HADD2.F32 R26, -RZ, R183.H0_H0 ;  /* 0x200000b7ff1a7230 */ /* 0x002fc60000004100 */
[----:B------:R-:W-:Y:S04]  /*1050*/  STL [R1+0x9c], R27 ;  /* 0x00009c1b01007387 */ /* 0x000fe80000100800 */
[----:B------:R-:W-:Y:S04]  /*1060*/  STL [R1+0x94], R26 ;  /* 0x0000941a01007387 */ /* 0x000fe80000100800 */
[----:B------:R0:W-:Y:S04]  /*1070*/  STL [R1+0x8c], R24 ;  /* 0x00008c1801007387 */ /* 0x0001e80000100800 */
[----:B------:R-:W-:Y:S04]  /*1080*/  STL [R1+0x84], R25 ;  /* 0x0000841901007387 */ /* 0x000fe80000100800 */
[----:B------:R1:W-:Y:S01]  /*1090*/  STL [R1+0x98], R22 ;  /* 0x0000981601007387 */ /* 0x0003e20000100800 */
[----:B0-----:R-:W-:-:S05]  /*10a0*/  HADD2.F32 R24, -RZ, R182.H0_H0 ;  /* 0x200000b6ff187230 */ /* 0x001fca0000004100 */
[----:B------:R-:W-:Y:S01]  /*10b0*/  STL [R1+0x90], R24 ;  /* 0x0000901801007387 */ /* 0x000fe20000100800 */
[----:B-1----:R-:W-:-:S03]  /*10c0*/  HADD2.F32 R22, -RZ, R180.H0_H0 ;  /* 0x200000b4ff167230 */ /* 0x002fc60000004100 */
[----:B------:R0:W-:Y:S04]  /*10d0*/  STL [R1+0x88], R23 ;  /* 0x0000881701007387 */ /* 0x0001e80000100800 */
[----:B------:R1:W-:Y:S04]  /*10e0*/  STL [R1+0x80], R22 ;  /* 0x0000801601007387 */ /* 0x0003e80000100800 */
[----:B------:R2:W-:Y:S01]  /*10f0*/  STL [R1+0x7c], R20 ;  /* 0x00007c1401007387 */ /* 0x0005e20000100800 */
[----:B0-----:R-:W-:Y:S02]  /*1100*/  HADD2.F32 R23, -RZ, R179.H0_H0 ;  /* 0x200000b3ff177230 */ /* 0x001fe40000004100 */
[----:B-1----:R-:W-:-:S03]  /*1110*/  HADD2.F32 R22, -RZ, R38.H0_H0 ;  /* 0x20000026ff167230 */ /* 0x002fc60000004100 */
[----:B------:R-:W-:Y:S01]  /*1120*/  STL [R1+0x74], R23 ;  /* 0x0000741701007387 */ /* 0x000fe20000100800 */
[----:B--2---:R-:W-:-:S03]  /*1130*/  HADD2.F32 R20, -RZ, R177.H0_H0 ;  /* 0x200000b1ff147230 */ /* 0x004fc60000004100 */
[----:B------:R0:W-:Y:S04]  /*1140*/  STL [R1+0x6c], R22 ;  /* 0x00006c1601007387 */ /* 0x0001e80000100800 */
[----:B------:R1:W-:Y:S04]  /*1150*/  STL [R1+0x64], R20 ;  /* 0x0000641401007387 */ /* 0x0003e80000100800 */
[----:B------:R2:W-:Y:S01]  /*1160*/  STL [R1+0x78], R21 ;  /* 0x0000781501007387 */ /* 0x0005e20000100800 */
[----:B0-----:R-:W-:Y:S02]  /*1170*/  HADD2.F32 R22, -RZ, R178.H0_H0 ;  /* 0x200000b2ff167230 */ /* 0x001fe40000004100 */
[----:B-1----:R-:W-:-:S03]  /*1180*/  HADD2.F32 R20, -RZ, R39.H0_H0 ;  /* 0x20000027ff147230 */ /* 0x002fc60000004100 */
[----:B------:R0:W-:Y:S01]  /*1190*/  STL [R1+0x70], R22 ;  /* 0x0000701601007387 */ /* 0x0001e20000100800 */
[----:B--2---:R-:W-:-:S03]  /*11a0*/  HADD2.F32 R21, -RZ, R176.H0_H0 ;  /* 0x200000b0ff157230 */ /* 0x004fc60000004100 */
        /* <DEDUP_REMOVED lines=10> */
[----:B------:R-:W-:Y:S01]  /*1250*/  STL [R1+0x44], R22 ;  /* 0x0000441601007387 */ /* 0x000fe20000100800 */
[----:B--2---:R-:W-:-:S03]  /*1260*/  HADD2.F32 R21, -RZ, R174.H0_H0 ;  /* 0x200000aeff157230 */ /* 0x004fc60000004100 */
[----:B------:R0:W-:Y:S04]  /*1270*/  STL [R1+0x58], R20 ;  /* 0x0000581401007387 */ /* 0x0001e80000100800 */
[----:B------:R-:W-:Y:S04]  /*1280*/  STL [R1+0x50], R21 ;  /* 0x0000501501007387 */ /* 0x000fe80000100800 */
[----:B------:R1:W-:Y:S01]  /*1290*/  STL [R1+0x48], R18 ;  /* 0x0000481201007387 */ /* 0x0003e20000100800 */
[----:B0-----:R-:W-:-:S05]  /*12a0*/  HADD2.F32 R20, -RZ, R43.H0_H0 ;  /* 0x2000002bff147230 */ /* 0x001fca0000004100 */
[----:B------:R-:W-:Y:S01]  /*12b0*/  STL [R1+0x40], R20 ;  /* 0x0000401401007387 */ /* 0x000fe20000100800 */
[----:B-1----:R-:W-:-:S03]  /*12c0*/  HADD2.F32 R18, -RZ, R16.H0_H0 ;  /* 0x20000010ff127230 */ /* 0x002fc60000004100 */
[----:B------:R-:W-:Y:S01]  /*12d0*/  STL [R1+0x3c], R19 ;  /* 0x00003c1301007387 */ /* 0x000fe20000100800 */
[----:B------:R-:W-:Y:S02]  /*12e0*/  HADD2.F32 R16, -RZ, R14.H0_H0 ;  /* 0x2000000eff107230 */ /* 0x000fe40000004100 */
[----:B------:R-:W-:Y:S01]  /*12f0*/  HADD2.F32 R14, -RZ, R17.H0_H0 ;  /* 0x20000011ff0e7230 */ /* 0x000fe20000004100 */
[----:B------:R-:W-:Y:S04]  /*1300*/  STL [R1+0x34], R18 ;  /* 0x0000341201007387 */ /* 0x000fe80000100800 */
[----:B------:R-:W-:Y:S04]  /*1310*/  STL [R1+0x2c], R16 ;  /* 0x00002c1001007387 */ /* 0x000fe80000100800 */
[----:B------:R0:W-:Y:S04]  /*1320*/  STL [R1+0x24], R14 ;  /* 0x0000240e01007387 */ /* 0x0001e80000100800 */
[----:B------:R-:W-:Y:S04]  /*1330*/  STL [R1+0x38], R15 ;  /* 0x0000380f01007387 */ /* 0x000fe80000100800 */
[----:B------:R1:W-:Y:S01]  /*1340*/  STL [R1+0x30], R12 ;  /* 0x0000300c01007387 */ /* 0x0003e20000100800 */
[----:B0-----:R-:W-:-:S02]  /*1350*/  HADD2.F32 R14, -RZ, R10.H0_H0 ;  /* 0x2000000aff0e7230 */ /* 0x001fc40000004100 */
[----:B------:R-:W-:-:S03]  /*1360*/  HADD2.F32 R10, -RZ, R13.H0_H0 ;  /* 0x2000000dff0a7230 */ /* 0x000fc60000004100 */
[----:B------:R-:W-:Y:S01]  /*1370*/  STL [R1+0x28], R14 ;  /* 0x0000280e01007387 */ /* 0x000fe20000100800 */
[----:B-1----:R-:W-:-:S03]  /*1380*/  HADD2.F32 R12, -RZ, R11.H0_H0 ;  /* 0x2000000bff0c7230 */ /* 0x002fc60000004100 */
[----:B------:R0:W-:Y:S01]  /*1390*/  STL [R1+0x20], R10 ;  /* 0x0000200a01007387 */ /* 0x0001e20000100800 */
[----:B------:R-:W-:Y:S02]  /*13a0*/  HADD2.F32 R11, -RZ, R8.H0_H0 ;  /* 0x20000008ff0b7230 */ /* 0x000fe40000004100 */
[----:B------:R-:W-:Y:S01]  /*13b0*/  HADD2.F32 R8, -RZ, R9.H0_H0 ;  /* 0x20000009ff087230 */ /* 0x000fe20000004100 */
[----:B------:R1:W-:Y:S04]  /*13c0*/  STL [R1+0x1c], R12 ;  /* 0x00001c0c01007387 */ /* 0x0003e80000100800 */
[----:B------:R1:W-:Y:S01]  /*13d0*/  STL [R1+0x14], R11 ;  /* 0x0000140b01007387 */ /* 0x0003e20000100800 */
[----:B0-----:R-:W-:Y:S02]  /*13e0*/  HADD2.F32 R10, -RZ, R6.H0_H0 ;  /* 0x20000006ff0a7230 */ /* 0x001fe40000004100 */
[----:B------:R-:W-:-:S02]  /*13f0*/  HADD2.F32 R6, -RZ, R5.H0_H0 ;  /* 0x20000005ff067230 */ /* 0x000fc40000004100 */
[----:B------:R-:W-:Y:S01]  /*1400*/  HADD2.F32 R5, -RZ, R4.H0_H0 ;  /* 0x20000004ff057230 */ /* 0x000fe20000004100 */
[----:B------:R1:W-:Y:S01]  /*1410*/  STL [R1+0xc], R10 ;  /* 0x00000c0a01007387 */ /* 0x0003e20000100800 */
[----:B------:R-:W-:Y:S02]  /*1420*/  HADD2.F32 R4, -RZ, R0.H0_H0 ;  /* 0x20000000ff047230 */ /* 0x000fe40000004100 */
[----:B------:R-:W-:Y:S01]  /*1430*/  HADD2.F32 R0, -RZ, R3.H0_H0 ;  /* 0x20000003ff007230 */ /* 0x000fe20000004100 */
[----:B------:R1:W-:Y:S04]  /*1440*/  STL [R1+0x4], R8 ;  /* 0x0000040801007387 */ /* 0x0003e80000100800 */
[----:B------:R1:W-:Y:S04]  /*1450*/  STL [R1+0x18], R6 ;  /* 0x0000180601007387 */ /* 0x0003e80000100800 */
[----:B------:R1:W-:Y:S04]  /*1460*/  STL [R1+0x10], R5 ;  /* 0x0000100501007387 */ /* 0x0003e80000100800 */
[----:B------:R1:W-:Y:S04]  /*1470*/  STL [R1], R0 ;  /* 0x0000000001007387 */ /* 0x0003e80000100800 */
[----:B------:R1:W-:Y:S02]  /*1480*/  STL [R1+0x8], R4 ;  /* 0x0000080401007387 */ /* 0x0003e40000100800 */
.L_x_1916:
[----:B-1----:R-:W-:-:S05]  /*1490*/  MOV R4, 0x4 ;  /* 0x0000000400047802 */ /* 0x002fca0000000f00 */
[CC--:B------:R-:W-:Y:S01]  /*14a0*/  IMAD.WIDE R188, R2.reuse, R4.reuse, c[0x0][0x1a0] ;  /* 0x0000680002bc7625 */ /* 0x0c0fe200078e0204 */
[----:B------:R-:W0:Y:S03]  /*14b0*/  S2R R6, SR_TID.X ;  /* 0x0000000000067919 */ /* 0x000e260000002100 */
[C---:B------:R-:W-:Y:S01]  /*14c0*/  IMAD.WIDE R4, R2.reuse, R4, c[0x0][0x1a8] ;  /* 0x00006a0002047625 */ /* 0x040fe200078e0204 */
[----:B------:R1:W5:Y:S03]  /*14d0*/  LDG.E R3, [R188.64] ;  /* 0x00000004bc037981 */ /* 0x000366000c1e1900 */
[----:B------:R-:W-:Y:S01]  /*14e0*/  IMAD R0, R2, c[0x0][0x168], RZ ;  /* 0x00005a0002007a24 */ /* 0x000fe200078e02ff */
[----:B------:R-:W-:Y:S01]  /*14f0*/  LOP3.LUT P5, RZ, R7, 0xffffffe0, RZ, 0xc0, !PT ;  /* 0xffffffe007ff7812 */ /* 0x000fe200078ac0ff */
[----:B------:R2:W5:Y:S01]  /*1500*/  LDG.E R4, [R4.64] ;  /* 0x0000000404047981 */ /* 0x000562000c1e1900 */
[----:B------:R-:W-:Y:S01]  /*1510*/  BSSY B1, `(.L_x_1882) ;  /* 0x000004a000017945 */ /* 0x000fe20003800000 */
[----:B------:R-:W-:-:S02]  /*1520*/  MOV R8, RZ ;  /* 0x000000ff00087202 */ /* 0x000fc40000000f00 */
[----:B--2---:R-:W-:-:S04]  /*1530*/  SHF.R.S32.HI R5, RZ, 0x1f, R0 ;  /* 0x0000001fff057819 */ /* 0x004fc80000011400 */
[----:B------:R-:W-:Y:S02]  /*1540*/  LEA.HI R5, R5, R0, RZ, 0x2 ;  /* 0x0000000005057211 */ /* 0x000fe400078f10ff */
[----:B0-----:R-:W-:-:S04]  /*1550*/  LOP3.LUT R0, R6, 0x1f, RZ, 0xc0, !PT ;  /* 0x0000001f06007812 */ /* 0x001fc800078ec0ff */
[----:B------:R-:W-:Y:S02]  /*1560*/  LEA.HI.SX32 R5, R5, R0, 0x1e ;  /* 0x0000000005057211 */ /* 0x000fe400078ff2ff */
[----:B------:R-:W-:Y:S02]  /*1570*/  MOV R0, RZ ;  /* 0x000000ff00007202 */ /* 0x000fe40000000f00 */
[----:B------:R-:W-:Y:S01]  /*1580*/  MOV R6, R5 ;  /* 0x0000000500067202 */ /* 0x000fe20000000f00 */
[----:B------:R-:W-:Y:S05]  /*1590*/  @!P5 BRA `(.L_x_1883) ;  /* 0x000004100000d947 */ /* 0x000fea0003800000 */
[----:B-1----:R-:W-:Y:S01]  /*15a0*/  ISETP.NE.U32.AND P5, PT, RZ, c[0x0][0x218], PT ;  /* 0x00008600ff007a0c */ /* 0x002fe20003fa5070 */
[----:B------:R-:W0:Y:S01]  /*15b0*/  LDC.U8 R190, c[0x0][0x1f0] ;  /* 0x00007c00ffbe7b82 */ /* 0x000e220000000000 */
[----:B------:R-:W-:Y:S01]  /*15c0*/  HFMA2.MMA R192, -RZ, RZ, 0, 9.5367431640625e-07 ;  /* 0x00000010ffc07435 */ /* 0x000fe200000001ff */
[----:B------:R-:W2:Y:S01]  /*15d0*/  LDL R205, [R1+0xf8] ;  /* 0x0000f80001cd7983 */ /* 0x000ea20000100800 */
[----:B------:R-:W-:-:S03]  /*15e0*/  ISETP.NE.AND.EX P5, PT, RZ, c[0x0][0x21c], PT, P5 ;  /* 0x00008700ff007a0c */ /* 0x000fc60003fa5350 */
[----:B------:R-:W3:Y:S04]  /*15f0*/  LDL R237, [R1+0xfc] ;  /* 0x0000fc0001ed7983 */ /* 0x000ee80000100800 */
[----:B------:R-:W4:Y:S04]  /*1600*/  LDL R229, [R1+0xf0] ;  /* 0x0000f00001e57983 */ /* 0x000f280000100800 */
[----:B------:R-:W2:Y:S02]  /*1610*/  LDL R6, [R1+0xe0] ;  /* 0x0000e00001067983 */ /* 0x000ea40000100800 */
[----:B------:R-:W-:-:S02]  /*1620*/  @P5 LEA R188, P6, R5, c[0x0][0x218], 0x4 ;  /* 0x0000860005bc5a11 */ /* 0x000fc400078c20ff */
[----:B------:R-:W2:Y:S02]  /*1630*/  LDL R8, [R1+0xec] ;  /* 0x0000ec0001087983 */ /* 0x000ea40000100800 */
[C---:B------:R-:W-:Y:S02]  /*1640*/  @P5 LEA.HI.X R189, R5.reuse, c[0x0][0x21c], RZ, 0x4, P6 ;  /* 0x0000870005bd5a11 */ /* 0x040fe400030f24ff */
[----:B------:R-:W2:Y:S04]  /*1650*/  LDL R201, [R1+0xf4] ;  /* 0x0000f40001c97983 */ /* 0x000ea80000100800 */
[----:B------:R1:W5:Y:S01]  /*1660*/  @P5 LDG.E.128 R40, [R188.64] ;  /* 0x00000004bc285981 */ /* 0x000362000c1e1d00 */
[----:B------:R-:W-:-:S04]  /*1670*/  LEA R196, P5, R5, c[0x0][0x188], 0x4 ;  /* 0x0000620005c47a11 */ /* 0x000fc800078a20ff */
[----:B------:R-:W-:Y:S02]  /*1680*/  LEA.HI.X R197, R5, c[0x0][0x18c], RZ, 0x4, P5 ;  /* 0x0000630005c57a11 */ /* 0x000fe400028f24ff */
[----:B0-----:R-:W-:-:S04]  /*1690*/  ISETP.NE.AND P5, PT, R190, RZ, PT ;  /* 0x000000ffbe00720c */ /* 0x001fc80003fa5270 */
[----:B------:R-:W2:Y:S01]  /*16a0*/  LDG.E.128 R196, [R196.64] ;  /* 0x00000004c4c47981 */ /* 0x000ea2000c1e1d00 */
[----:B-----5:R-:W-:Y:S01]  /*16b0*/  FSEL R0, R3, RZ, !P5 ;  /* 0x000000ff03007208 */ /* 0x020fe20006800000 */
[----:B-1----:R-:W-:-:S04]  /*16c0*/  IMAD.WIDE.U32 R188, R5, R192, c[0x0][0x210] ;  /* 0x0000840005bc7625 */ /* 0x002fc800078e00c0 */
[----:B------:R-:W-:Y:S02]  /*16d0*/  IMAD.WIDE.U32 R192, R5, R192, c[0x0][0x208] ;  /* 0x0000820005c07625 */ /* 0x000fe400078e00c0 */
[----:B------:R-:W3:Y:S04]  /*16e0*/  LDG.E.128 R188, [R188.64] ;  /* 0x00000004bcbc7981 */ /* 0x000ee8000c1e1d00 */
[----:B------:R-:W3:Y:S01]  /*16f0*/  LDG.E.128 R192, [R192.64] ;  /* 0x00000004c0c07981 */ /* 0x000ee2000c1e1d00 */
[----:B--2---:R-:W-:-:S04]  /*1700*/  FADD.FTZ R196, -R0, R196 ;  /* 0x000000c400c47221 */ /* 0x004fc80000010100 */
[----:B------:R-:W-:Y:S02]  /*1710*/  FMUL.FTZ R203, R4, R196 ;  /* 0x000000c404cb7220 */ /* 0x000fe40000410000 */
[----:B------:R-:W2:Y:S01]  /*1720*/  LDL R196, [R1+0xe8] ;  /* 0x0000e80001c47983 */ /* 0x000ea20000100800 */
[C---:B------:R-:W-:Y:S02]  /*1730*/  FADD.FTZ R197, -R0.reuse, R197 ;  /* 0x000000c500c57221 */ /* 0x040fe40000010100 */
[C---:B------:R-:W-:Y:S02]  /*1740*/  FADD.FTZ R198, -R0.reuse, R198 ;  /* 0x000000c600c67221 */ /* 0x040fe40000010100 */
[----:B------:R-:W-:Y:S02]  /*1750*/  FADD.FTZ R199, -R0, R199 ;  /* 0x000000c700c77221 */ /* 0x000fe40000010100 */
[----:B------:R-:W2:Y:S01]  /*1760*/  LDL R0, [R1+0xe4] ;  /* 0x0000e40001007983 */ /* 0x000ea20000100800 */
[----:B---3--:R-:W-:-:S02]  /*1770*/  FMUL.FTZ R221, R205, R188 ;  /* 0x000000bccddd7220 */ /* 0x008fc40000410000 */
[----:B----4-:R-:W-:Y:S02]  /*1780*/  FMUL.FTZ R245, R229, R189 ;  /* 0x000000bde5f57220 */ /* 0x010fe40000410000 */
[----:B------:R-:W-:Y:S02]  /*1790*/  FFMA.FTZ R221, R237, R192, R221 ;  /* 0x000000c0eddd7223 */ /* 0x000fe400000100dd */
[----:B------:R-:W-:Y:S02]  /*17a0*/  FMUL.FTZ R229, R6, R191 ;  /* 0x000000bf06e57220 */ /* 0x000fe40000410000 */
[C---:B------:R-:W-:Y:S02]  /*17b0*/  FMUL.FTZ R213, R4.reuse, R197 ;  /* 0x000000c504d57220 */ /* 0x040fe40000410000 */
[----:B------:R-:W-:Y:S02]  /*17c0*/  FFMA.FTZ R245, R201, R193, R245 ;  /* 0x000000c1c9f57223 */ /* 0x000fe400000100f5 */
[----:B------:R-:W-:-:S02]  /*17d0*/  FMUL.FTZ R205, R4, R198 ;  /* 0x000000c604cd7220 */ /* 0x000fc40000410000 */
[----:B------:R-:W-:Y:S01]  /*17e0*/  FMUL.FTZ R201, R4, R199 ;  /* 0x000000c704c97220 */ /* 0x000fe20000410000 */
[----:B------:R-:W-:Y:S01]  /*17f0*/  IADD3 R6, R5, 0x20, RZ ;  /* 0x0000002005067810 */ /* 0x000fe20007ffe0ff */
[----:B------:R-:W-:Y:S02]  /*1800*/  FADD.FTZ R136, R136, R192 ;  /* 0x000000c088887221 */ /* 0x000fe40000010000 */
[-C--:B------:R-:W-:Y:S02]  /*1810*/  FFMA.FTZ R168, R192, R203.reuse, R168 ;  /* 0x000000cbc0a87223 */ /* 0x080fe400000100a8 */
[----:B------:R-:W-:Y:S02]  /*1820*/  FADD.FTZ R72, R72, R188 ;  /* 0x000000bc48487221 */ /* 0x000fe40000010000 */
[----:B------:R-:W-:Y:S02]  /*1830*/  FFMA.FTZ R104, R188, R203, R104 ;  /* 0x000000cbbc687223 */ /* 0x000fe40000010068 */
[----:B------:R-:W-:-:S02]  /*1840*/  FADD.FTZ R137, R137, R193 ;  /* 0x000000c189897221 */ /* 0x000fc40000010000 */
[-C--:B------:R-:W-:Y:S02]  /*1850*/  FFMA.FTZ R169, R193, R213.reuse, R169 ;  /* 0x000000d5c1a97223 */ /* 0x080fe400000100a9 */
        /* <DEDUP_REMOVED lines=8> */
[----:B------:R-:W-:Y:S02]  /*18e0*/  FADD.FTZ R75, R75, R191 ;  /* 0x000000bf4b4b7221 */ /* 0x000fe40000010000 */
[----:B------:R-:W-:Y:S02]  /*18f0*/  FFMA.FTZ R107, R191, R201, R107 ;  /* 0x000000c9bf6b7223 */ /* 0x000fe4000001006b */
[----:B--2---:R-:W-:-:S04]  /*1900*/  FMUL.FTZ R237, R196, R190 ;  /* 0x000000bec4ed7220 */ /* 0x004fc80000410000 */
[----:B------:R-:W-:Y:S02]  /*1910*/  FFMA.FTZ R237, R8, R194, R237 ;  /* 0x000000c208ed7223 */ /* 0x000fe400000100ed */
[----:B------:R-:W-:Y:S02]  /*1920*/  FFMA.FTZ R8, R203, R221, RZ ;  /* 0x000000ddcb087223 */ /* 0x000fe400000100ff */
[----:B------:R-:W-:Y:S02]  /*1930*/  FFMA.FTZ R229, R0, R195, R229 ;  /* 0x000000c300e57223 */ /* 0x000fe400000100e5 */
[----:B------:R-:W-:Y:S02]  /*1940*/  FADD.FTZ R0, RZ, R221 ;  /* 0x000000ddff007221 */ /* 0x000fe40000010000 */
[----:B------:R-:W-:Y:S02]  /*1950*/  FFMA.FTZ R8, R213, R245, R8 ;  /* 0x000000f5d5087223 */ /* 0x000fe40000010008 */
[----:B------:R-:W-:-:S02]  /*1960*/  FADD.FTZ R0, R0, R245 ;  /* 0x000000f500007221 */ /* 0x000fc40000010000 */
[----:B------:R-:W-:Y:S02]  /*1970*/  FFMA.FTZ R8, R205, R237, R8 ;  /* 0x000000edcd087223 */ /* 0x000fe40000010008 */
[----:B------:R-:W-:Y:S02]  /*1980*/  FADD.FTZ R0, R0, R237 ;  /* 0x000000ed00007221 */ /* 0x000fe40000010000 */
[----:B------:R-:W-:Y:S02]  /*1990*/  FFMA.FTZ R8, R201, R229, R8 ;  /* 0x000000e5c9087223 */ /* 0x000fe40000010008 */
[----:B------:R-:W-:Y:S02]  /*19a0*/  FADD.FTZ R0, R0, R229 ;  /* 0x000000e500007221 */ /* 0x000fe40000010000 */
.L_x_1883:
[----:B-1----:R-:W-:Y:S05]  /*19b0*/  BSYNC B1 ;  /* 0x0000000000017941 */ /* 0x002fea0003800000 */
.L_x_1882:
[----:B------:R-:W-:Y:S01]  /*19c0*/  ISETP.GE.U32.AND P5, PT, R7, 0x40, PT ;  /* 0x000000400700780c */ /* 0x000fe20003fa6070 */
[----:B------:R-:W-:-:S12]  /*19d0*/  BSSY B1, `(.L_x_1884) ;  /* 0x0000043000017945 */ /* 0x000fd80003800000 */
[----:B------:R-:W-:Y:S05]  /*19e0*/  @!P5 BRA `(.L_x_1885) ;  /* 0x000004100000d947 */ /* 0x000fea0003800000 */
[----:B------:R-:W-:Y:S01]  /*19f0*/  ISETP.NE.U32.AND P5, PT, RZ, c[0x0][0x218], PT ;  /* 0x00008600ff007a0c */ /* 0x000fe20003fa5070 */
[----:B------:R-:W0:Y:S01]  /*1a00*/  LDC.U8 R190, c[0x0][0x1f0] ;  /* 0x00007c00ffbe7b82 */ /* 0x000e220000000000 */
[----:B------:R-:W2:Y:S02]  /*1a10*/  LDL R228, [R1+0xd8] ;  /* 0x0000d80001e47983 */ /* 0x000ea40000100800 */
[----:B------:R-:W-:Y:S01]  /*1a20*/  ISETP.NE.AND.EX P5, PT, RZ, c[0x0][0x21c], PT, P5 ;  /* 0x00008700ff007a0c */ /* 0x000fe20003fa5350 */
[----:B------:R-:W-:Y:S01]  /*1a30*/  HFMA2.MMA R192, -RZ, RZ, 0, 9.5367431640625e-07 ;  /* 0x00000010ffc07435 */ /* 0x000fe200000001ff */
[----:B------:R-:W3:Y:S04]  /*1a40*/  LDL R212, [R1+0xdc] ;  /* 0x0000dc0001d47983 */ /* 0x000ee80000100800 */
[----:B------:R-:W4:Y:S04]  /*1a50*/  LDL R236, [R1+0xd0] ;  /* 0x0000d00001ec7983 */ /* 0x000f280000100800 */
[----:B------:R-:W2:Y:S03]  /*1a60*/  LDL R204, [R1+0xd4] ;  /* 0x0000d40001cc7983 */ /* 0x000ea60000100800 */
[----:B------:R-:W-:-:S04]  /*1a70*/  @P5 LEA R188, P6, R6, c[0x0][0x218], 0x4 ;  /* 0x0000860006bc5a11 */ /* 0x000fc800078c20ff */
[----:B------:R-:W-:-:S05]  /*1a80*/  @P5 LEA.HI.X R189, R6, c[0x0][0x21c], RZ, 0x4, P6 ;  /* 0x0000870006bd5a11 */ /* 0x000fca00030f24ff */
[----:B------:R1:W5:Y:S01]  /*1a90*/  @P5 LDG.E.128 R36, [R188.64] ;  /* 0x00000004bc245981 */ /* 0x000362000c1e1d00 */
[----:B------:R-:W-:-:S04]  /*1aa0*/  LEA R196, P5, R6, c[0x0][0x188], 0x4 ;  /* 0x0000620006c47a11 */ /* 0x000fc800078a20ff */
[----:B------:R-:W-:Y:S02]  /*1ab0*/  LEA.HI.X R197, R6, c[0x0][0x18c], RZ, 0x4, P5 ;  /* 0x0000630006c57a11 */ /* 0x000fe400028f24ff */
[----:B0-----:R-:W-:Y:S01]  /*1ac0*/  ISETP.NE.AND P5, PT, R190, RZ, PT ;  /* 0x000000ffbe00720c */ /* 0x001fe20003fa5270 */
[----:B-1----:R-:W-:-:S03]  /*1ad0*/  IMAD.WIDE.U32 R188, R6, R192, c[0x0][0x210] ;  /* 0x0000840006bc7625 */ /* 0x002fc600078e00c0 */
[----:B------:R-:W2:Y:S04]  /*1ae0*/  LDG.E.128 R196, [R196.64] ;  /* 0x00000004c4c47981 */ /* 0x000ea8000c1e1d00 */
[----:B------:R-:W3:Y:S01]  /*1af0*/  LDG.E.128 R188, [R188.64] ;  /* 0x00000004bcbc7981 */ /* 0x000ee2000c1e1d00 */
[----:B------:R-:W-:Y:S01]  /*1b00*/  IMAD.WIDE.U32 R192, R6, R192, c[0x0][0x208] ;  /* 0x0000820006c07625 */ /* 0x000fe200078e00c0 */
[----:B-----5:R-:W-:-:S05]  /*1b10*/  FSEL R15, R3, RZ, !P5 ;  /* 0x000000ff030f7208 */ /* 0x020fca0006800000 */
[----:B------:R-:W4:Y:S01]  /*1b20*/  LDG.E.128 R192, [R192.64] ;  /* 0x00000004c0c07981 */ /* 0x000f22000c1e1d00 */
[C---:B--2---:R-:W-:Y:S02]  /*1b30*/  FADD.FTZ R196, -R15.reuse, R196 ;  /* 0x000000c40fc47221 */ /* 0x044fe40000010100 */
[C---:B------:R-:W-:Y:S02]  /*1b40*/  FADD.FTZ R197, -R15.reuse, R197 ;  /* 0x000000c50fc57221 */ /* 0x040fe40000010100 */
[----:B---3--:R-:W-:Y:S02]  /*1b50*/  FMUL.FTZ R252, R228, R188 ;  /* 0x000000bce4fc7220 */ /* 0x008fe40000410000 */
[----:B------:R-:W2:Y:S01]  /*1b60*/  LDL R228, [R1+0xc8] ;  /* 0x0000c80001e47983 */ /* 0x000ea20000100800 */
[C---:B------:R-:W-:Y:S02]  /*1b70*/  FADD.FTZ R198, -R15.reuse, R198 ;  /* 0x000000c60fc67221 */ /* 0x040fe40000010100 */
[----:B------:R-:W-:-:S02]  /*1b80*/  FADD.FTZ R15, -R15, R199 ;  /* 0x000000c70f0f7221 */ /* 0x000fc40000010100 */
[----:B------:R-:W-:Y:S01]  /*1b90*/  FMUL.FTZ R220, R4, R196 ;  /* 0x000000c404dc7220 */ /* 0x000fe20000410000 */
[----:B------:R-:W3:Y:S01]  /*1ba0*/  LDL R199, [R1+0xcc] ;  /* 0x0000cc0001c77983 */ /* 0x000ee20000100800 */
[----:B------:R-:W-:-:S03]  /*1bb0*/  FADD.FTZ R68, R68, R188 ;  /* 0x000000bc44447221 */ /* 0x000fc60000010000 */
[----:B------:R-:W3:Y:S01]  /*1bc0*/  LDL R196, [R1+0xc0] ;  /* 0x0000c00001c47983 */ /* 0x000ee20000100800 */
[----:B------:R-:W-:-:S03]  /*1bd0*/  FFMA.FTZ R100, R188, R220, R100 ;  /* 0x000000dcbc647223 */ /* 0x000fc60000010064 */
[----:B------:R-:W3:Y:S01]  /*1be0*/  LDL R188, [R1+0xc4] ;  /* 0x0000c40001bc7983 */ /* 0x000ee20000100800 */
[----:B----4-:R-:W-:Y:S02]  /*1bf0*/  FFMA.FTZ R252, R212, R192, R252 ;  /* 0x000000c0d4fc7223 */ /* 0x010fe400000100fc */
[----:B------:R-:W-:Y:S02]  /*1c00*/  FMUL.FTZ R244, R236, R189 ;  /* 0x000000bdecf47220 */ /* 0x000fe40000410000 */
[----:B------:R-:W-:Y:S02]  /*1c10*/  FMUL.FTZ R212, R4, R197 ;  /* 0x000000c504d47220 */ /* 0x000fe40000410000 */
[----:B------:R-:W-:Y:S02]  /*1c20*/  FFMA.FTZ R244, R204, R193, R244 ;  /* 0x000000c1ccf47223 */ /* 0x000fe400000100f4 */
[----:B------:R-:W-:Y:S02]  /*1c30*/  FADD.FTZ R0, R0, R252 ;  /* 0x000000fc00007221 */ /* 0x000fe40000010000 */
[----:B------:R-:W-:-:S02]  /*1c40*/  FFMA.FTZ R8, R220, R252, R8 ;  /* 0x000000fcdc087223 */ /* 0x000fc40000010008 */
[----:B------:R-:W-:Y:S02]  /*1c50*/  FMUL.FTZ R204, R4, R198 ;  /* 0x000000c604cc7220 */ /* 0x000fe40000410000 */
[----:B------:R-:W-:Y:S02]  /*1c60*/  FADD.FTZ R0, R0, R244 ;  /* 0x000000f400007221 */ /* 0x000fe40000010000 */
[----:B------:R-:W-:Y:S02]  /*1c70*/  FFMA.FTZ R8, R212, R244, R8 ;  /* 0x000000f4d4087223 */ /* 0x000fe40000010008 */
[----:B------:R-:W-:Y:S01]  /*1c80*/  FMUL.FTZ R15, R4, R15 ;  /* 0x0000000f040f7220 */ /* 0x000fe20000410000 */
[----:B------:R-:W-:Y:S01]  /*1c90*/  IADD3 R6, R6, 0x20, RZ ;  /* 0x0000002006067810 */ /* 0x000fe20007ffe0ff */
[----:B------:R-:W-:Y:S02]  /*1ca0*/  FADD.FTZ R132, R132, R192 ;  /* 0x000000c084847221 */ /* 0x000fe40000010000 */
[----:B------:R-:W-:-:S02]  /*1cb0*/  FFMA.FTZ R164, R192, R220, R164 ;  /* 0x000000dcc0a47223 */ /* 0x000fc400000100a4 */
[----:B------:R-:W-:Y:S02]  /*1cc0*/  FADD.FTZ R133, R133, R193 ;  /* 0x000000c185857221 */ /* 0x000fe40000010000 */
[-C--:B------:R-:W-:Y:S02]  /*1cd0*/  FFMA.FTZ R165, R193, R212.reuse, R165 ;  /* 0x000000d4c1a57223 */ /* 0x080fe400000100a5 */
[----:B------:R-:W-:Y:S02]  /*1ce0*/  FADD.FTZ R69, R69, R189 ;  /* 0x000000bd45457221 */ /* 0x000fe40000010000 */
[----:B------:R-:W-:Y:S02]  /*1cf0*/  FFMA.FTZ R101, R189, R212, R101 ;  /* 0x000000d4bd657223 */ /* 0x000fe40000010065 */
[----:B------:R-:W-:Y:S02]  /*1d00*/  FADD.FTZ R134, R134, R194 ;  /* 0x000000c286867221 */ /* 0x000fe40000010000 */
[----:B------:R-:W-:-:S02]  /*1d10*/  FFMA.FTZ R166, R194, R204, R166 ;  /* 0x000000ccc2a67223 */ /* 0x000fc400000100a6 */
[----:B------:R-:W-:Y:S02]  /*1d20*/  FADD.FTZ R70, R70, R190 ;  /* 0x000000be46467221 */ /* 0x000fe40000010000 */
[----:B------:R-:W-:Y:S02]  /*1d30*/  FFMA.FTZ R102, R190, R204, R102 ;  /* 0x000000ccbe667223 */ /* 0x000fe40000010066 */
[----:B------:R-:W-:Y:S02]  /*1d40*/  FADD.FTZ R135, R135, R195 ;  /* 0x000000c387877221 */ /* 0x000fe40000010000 */
[-C--:B------:R-:W-:Y:S02]  /*1d50*/  FFMA.FTZ R167, R195, R15.reuse, R167 ;  /* 0x0000000fc3a77223 */ /* 0x080fe400000100a7 */
[----:B------:R-:W-:Y:S02]  /*1d60*/  FADD.FTZ R71, R71, R191 ;  /* 0x000000bf47477221 */ /* 0x000fe40000010000 */
[----:B------:R-:W-:-:S02]  /*1d70*/  FFMA.FTZ R103, R191, R15, R103 ;  /* 0x0000000fbf677223 */ /* 0x000fc40000010067 */
[----:B--2---:R-:W-:-:S04]  /*1d80*/  FMUL.FTZ R236, R228, R190 ;  /* 0x000000bee4ec7220 */ /* 0x004fc80000410000 */
[----:B---3--:R-:W-:Y:S02]  /*1d90*/  FFMA.FTZ R236, R199, R194, R236 ;  /* 0x000000c2c7ec7223 */ /* 0x008fe400000100ec */
[----:B------:R-:W-:Y:S02]  /*1da0*/  FMUL.FTZ R228, R196, R191 ;  /* 0x000000bfc4e47220 */ /* 0x000fe40000410000 */
[----:B------:R-:W-:Y:S02]  /*1db0*/  FADD.FTZ R0, R0, R236 ;  /* 0x000000ec00007221 */ /* 0x000fe40000010000 */
[----:B------:R-:W-:Y:S02]  /*1dc0*/  FFMA.FTZ R228, R188, R195, R228 ;  /* 0x000000c3bce47223 */ /* 0x000fe400000100e4 */
[----:B------:R-:W-:Y:S02]  /*1dd0*/  FFMA.FTZ R8, R204, R236, R8 ;  /* 0x000000eccc087223 */ /* 0x000fe40000010008 */
[----:B------:R-:W-:-:S02]  /*1de0*/  FADD.FTZ R0, R0, R228 ;  /* 0x000000e400007221 */ /* 0x000fc40000010000 */
[----:B------:R-:W-:Y:S02]  /*1df0*/  FFMA.FTZ R8, R15, R228, R8 ;  /* 0x000000e40f087223 */ /* 0x000fe40000010008 */
.L_x_1885:
[----:B------:R-:W-:Y:S05]  /*1e00*/  BSYNC B1 ;  /* 0x0000000000017941 */ /* 0x000fea0003800000 */
.L_x_1884:
[----:B------:R-:W-:Y:S01]  /*1e10*/  BSSY B1, `(.L_x_1886) ;  /* 0x0000043000017945 */ /* 0x000fe20003800000 */
[----:B------:R-:W-:Y:S05]  /*1e20*/  @!P0 BRA `(.L_x_1887) ;  /* 0x0000041000008947 */ /* 0x000fea0003800000 */
[----:B------:R-:W-:Y:S01]  /*1e30*/  ISETP.NE.U32.AND P5, PT, RZ, c[0x0][0x218], PT ;  /* 0x00008600ff007a0c */ /* 0x000fe20003fa5070 */
        /* <DEDUP_REMOVED lines=9> */
[----:B------:R-:W-:-:S05]  /*1ed0*/  @P5 LEA.HI.X R189, R6, c[0x0][0x21c], RZ, 0x4, P6 ;  /* 0x0000870006bd5a11 */ /* 0x000fca00030f24ff */
[----:B------:R1:W5:Y:S01]  /*1ee0*/  @P5 LDG.E.128 R32, [R188.64] ;  /* 0x00000004bc205981 */ /* 0x000362000c1e1d00 */
[----:B------:R-:W-:-:S06]  /*1ef0*/  IMAD.WIDE.U32 R192, R6, R196, c[0x0][0x210] ;  /* 0x0000840006c07625 */ /* 0x000fcc00078e00c4 */
[----:B------:R-:W2:Y:S01]  /*1f00*/  LDG.E.128 R192, [R192.64] ;  /* 0x00000004c0c07981 */ /* 0x000ea2000c1e1d00 */
[----:B-1----:R-:W-:-:S04]  /*1f10*/  LEA R188, P5, R6, c[0x0][0x188], 0x4 ;  /* 0x0000620006bc7a11 */ /* 0x002fc800078a20ff */
[----:B------:R-:W-:Y:S02]  /*1f20*/  LEA.HI.X R189, R6, c[0x0][0x18c], RZ, 0x4, P5 ;  /* 0x0000630006bd7a11 */ /* 0x000fe400028f24ff */
[----:B0-----:R-:W-:-:S04]  /*1f30*/  ISETP.NE.AND P5, PT, R190, RZ, PT ;  /* 0x000000ffbe00720c */ /* 0x001fc80003fa5270 */
[----:B------:R-:W3:Y:S01]  /*1f40*/  LDG.E.128 R188, [R188.64] ;  /* 0x00000004bcbc7981 */ /* 0x000ee2000c1e1d00 */
[----:B------:R-:W-:Y:S01]  /*1f50*/  IMAD.WIDE.U32 R196, R6, R196, c[0x0][0x208] ;  /* 0x0000820006c47625 */ /* 0x000fe200078e00c4 */
[----:B-----5:R-:W-:-:S05]  /*1f60*/  FSEL R19, R3, RZ, !P5 ;  /* 0x000000ff03137208 */ /* 0x020fca0006800000 */
[----:B------:R-:W4:Y:S01]  /*1f70*/  LDG.E.128 R196, [R196.64] ;  /* 0x00000004c4c47981 */ /* 0x000f22000c1e1d00 */
[----:B--2---:R-:W-:-:S03]  /*1f80*/  FMUL.FTZ R251, R227, R192 ;  /* 0x000000c0e3fb7220 */ /* 0x004fc60000410000 */
[----:B------:R-:W2:Y:S01]  /*1f90*/  LDL R227, [R1+0xac] ;  /* 0x0000ac0001e37983 */ /* 0x000ea20000100800 */
[C---:B---3--:R-:W-:Y:S02]  /*1fa0*/  FADD.FTZ R188, -R19.reuse, R188 ;  /* 0x000000bc13bc7221 */ /* 0x048fe40000010100 */
[C---:B------:R-:W-:Y:S02]  /*1fb0*/  FADD.FTZ R189, -R19.reuse, R189 ;  /* 0x000000bd13bd7221 */ /* 0x040fe40000010100 */
[C---:B------:R-:W-:Y:S02]  /*1fc0*/  FADD.FTZ R190, -R19.reuse, R190 ;  /* 0x000000be13be7221 */ /* 0x040fe40000010100 */
[----:B------:R-:W-:Y:S02]  /*1fd0*/  FADD.FTZ R19, -R19, R191 ;  /* 0x000000bf13137221 */ /* 0x000fe40000010100 */
[----:B------:R-:W3:Y:S01]  /*1fe0*/  LDL R191, [R1+0xa0] ;  /* 0x0000a00001bf7983 */ /* 0x000ee20000100800 */
[----:B------:R-:W-:-:S03]  /*1ff0*/  FMUL.FTZ R219, R4, R188 ;  /* 0x000000bc04db7220 */ /* 0x000fc60000410000 */
[----:B------:R-:W3:Y:S01]  /*2000*/  LDL R188, [R1+0xa4] ;  /* 0x0000a40001bc7983 */ /* 0x000ee20000100800 */
[----:B----4-:R-:W-:Y:S02]  /*2010*/  FFMA.FTZ R251, R211, R196, R251 ;  /* 0x000000c4d3fb7223 */ /* 0x010fe400000100fb */
[----:B------:R-:W-:Y:S02]  /*2020*/  FMUL.FTZ R243, R243, R193 ;  /* 0x000000c1f3f37220 */ /* 0x000fe40000410000 */
[----:B------:R-:W-:Y:S02]  /*2030*/  FMUL.FTZ R235, R235, R194 ;  /* 0x000000c2ebeb7220 */ /* 0x000fe40000410000 */
[----:B------:R-:W-:Y:S02]  /*2040*/  FMUL.FTZ R211, R4, R189 ;  /* 0x000000bd04d37220 */ /* 0x000fe40000410000 */
[----:B------:R-:W-:Y:S02]  /*2050*/  FFMA.FTZ R243, R202, R197, R243 ;  /* 0x000000c5caf37223 */ /* 0x000fe400000100f3 */
[----:B------:R-:W-:-:S02]  /*2060*/  FADD.FTZ R0, R0, R251 ;  /* 0x000000fb00007221 */ /* 0x000fc40000010000 */
[----:B------:R-:W-:Y:S02]  /*2070*/  FFMA.FTZ R8, R219, R251, R8 ;  /* 0x000000fbdb087223 */ /* 0x000fe40000010008 */
[----:B------:R-:W-:Y:S02]  /*2080*/  FMUL.FTZ R202, R4, R190 ;  /* 0x000000be04ca7220 */ /* 0x000fe40000410000 */
[----:B------:R-:W-:Y:S02]  /*2090*/  FADD.FTZ R0, R0, R243 ;  /* 0x000000f300007221 */ /* 0x000fe40000010000 */
[----:B------:R-:W-:Y:S02]  /*20a0*/  FFMA.FTZ R8, R211, R243, R8 ;  /* 0x000000f3d3087223 */ /* 0x000fe40000010008 */
[----:B------:R-:W-:Y:S01]  /*20b0*/  FMUL.FTZ R19, R4, R19 ;  /* 0x0000001304137220 */ /* 0x000fe20000410000 */
[----:B------:R-:W-:Y:S01]  /*20c0*/  IADD3 R6, R6, 0x20, RZ ;  /* 0x0000002006067810 */ /* 0x000fe20007ffe0ff */
        /* <DEDUP_REMOVED lines=16> */
[----:B--2---:R-:W-:-:S04]  /*21d0*/  FFMA.FTZ R235, R227, R198, R235 ;  /* 0x000000c6e3eb7223 */ /* 0x004fc800000100eb */
[----:B------:R-:W-:Y:S02]  /*21e0*/  FADD.FTZ R0, R0, R235 ;  /* 0x000000eb00007221 */ /* 0x000fe40000010000 */
[----:B------:R-:W-:Y:S02]  /*21f0*/  FFMA.FTZ R8, R202, R235, R8 ;  /* 0x000000ebca087223 */ /* 0x000fe40000010008 */
[----:B---3--:R-:W-:-:S04]  /*2200*/  FMUL.FTZ R227, R191, R195 ;  /* 0x000000c3bfe37220 */ /* 0x008fc80000410000 */
[----:B------:R-:W-:-:S04]  /*2210*/  FFMA.FTZ R227, R188, R199, R227 ;  /* 0x000000c7bce37223 */ /* 0x000fc800000100e3 */
[----:B------:R-:W-:Y:S02]  /*2220*/  FADD.FTZ R0, R0, R227 ;  /* 0x000000e300007221 */ /* 0x000fe40000010000 */
[----:B------:R-:W-:Y:S02]  /*2230*/  FFMA.FTZ R8, R19, R227, R8 ;  /* 0x000000e313087223 */ /* 0x000fe40000010008 */
.L_x_1887:
[----:B------:R-:W-:Y:S05]  /*2240*/  BSYNC B1 ;  /* 0x0000000000017941 */ /* 0x000fea0003800000 */
.L_x_1886:
[----:B------:R-:W-:Y:S01]  /*2250*/  BSSY B1, `(.L_x_1888) ;  /* 0x0000043000017945 */ /* 0x000fe20003800000 */
        /* <DEDUP_REMOVED lines=22> */
[----:B---3--:R-:W-:Y:S02]  /*23c0*/  FMUL.FTZ R250, R226, R188 ;  /* 0x000000bce2fa7220 */ /* 0x008fe40000410000 */
[----:B------:R-:W2:Y:S01]  /*23d0*/  LDL R226, [R1+0x88] ;  /* 0x0000880001e27983 */ /* 0x000ea20000100800 */
[----:B------:R-:W-:Y:S02]  /*23e0*/  FADD.FTZ R16, -R11, R199 ;  /* 0x000000c70b107221 */ /* 0x000fe40000010100 */
[----:B------:R-:W-:Y:S01]  /*23f0*/  FMUL.FTZ R218, R4, R196 ;  /* 0x000000c404da7220 */ /* 0x000fe20000410000 */
[----:B------:R-:W3:Y:S01]  /*2400*/  LDL R199, [R1+0x8c] ;  /* 0x00008c0001c77983 */ /* 0x000ee20000100800 */
[----:B------:R-:W-:-:S03]  /*2410*/  FADD.FTZ R60, R60, R188 ;  /* 0x000000bc3c3c7221 */ /* 0x000fc60000010000 */
[----:B------:R-:W3:Y:S01]  /*2420*/  LDL R196, [R1+0x80] ;  /* 0x0000800001c47983 */ /* 0x000ee20000100800 */
[----:B------:R-:W-:-:S03]  /*2430*/  FFMA.FTZ R92, R188, R218, R92 ;  /* 0x000000dabc5c7223 */ /* 0x000fc6000001005c */
[----:B------:R-:W3:Y:S01]  /*2440*/  LDL R188, [R1+0x84] ;  /* 0x0000840001bc7983 */ /* 0x000ee20000100800 */
[----:B------:R-:W-:Y:S02]  /*2450*/  FMUL.FTZ R242, R242, R189 ;  /* 0x000000bdf2f27220 */ /* 0x000fe40000410000 */
[C---:B------:R-:W-:Y:S02]  /*2460*/  FADD.FTZ R197, -R11.reuse, R197 ;  /* 0x000000c50bc57221 */ /* 0x040fe40000010100 */
[----:B----4-:R-:W-:Y:S02]  /*2470*/  FFMA.FTZ R250, R210, R192, R250 ;  /* 0x000000c0d2fa7223 */ /* 0x010fe400000100fa */
[----:B------:R-:W-:Y:S02]  /*2480*/  FFMA.FTZ R242, R234, R193, R242 ;  /* 0x000000c1eaf27223 */ /* 0x000fe400000100f2 */
[----:B------:R-:W-:Y:S02]  /*2490*/  FADD.FTZ R198, -R11, R198 ;  /* 0x000000c60bc67221 */ /* 0x000fe40000010100 */
[----:B------:R-:W-:-:S02]  /*24a0*/  FMUL.FTZ R210, R4, R197 ;  /* 0x000000c504d27220 */ /* 0x000fc40000410000 */
[----:B------:R-:W-:Y:S02]  /*24b0*/  FADD.FTZ R0, R0, R250 ;  /* 0x000000fa00007221 */ /* 0x000fe40000010000 */
[----:B------:R-:W-:Y:S02]  /*24c0*/  FFMA.FTZ R8, R218, R250, R8 ;  /* 0x000000fada087223 */ /* 0x000fe40000010008 */
[----:B------:R-:W-:Y:S02]  /*24d0*/  FMUL.FTZ R11, R4, R198 ;  /* 0x000000c6040b7220 */ /* 0x000fe40000410000 */
[----:B------:R-:W-:Y:S02]  /*24e0*/  FADD.FTZ R0, R0, R242 ;  /* 0x000000f200007221 */ /* 0x000fe40000010000 */
[----:B------:R-:W-:Y:S02]  /*24f0*/  FFMA.FTZ R8, R210, R242, R8 ;  /* 0x000000f2d2087223 */ /* 0x000fe40000010008 */
[----:B------:R-:W-:Y:S01]  /*2500*/  FMUL.FTZ R16, R4, R16 ;  /* 0x0000001004107220 */ /* 0x000fe20000410000 */
[----:B------:R-:W-:Y:S01]  /*2510*/  IADD3 R6, R6, 0x20, RZ ;  /* 0x0000002006067810 */ /* 0x000fe20007ffe0ff */
        /* <DEDUP_REMOVED lines=22> */
.L_x_1889:
[----:B------:R-:W-:Y:S05]  /*2680*/  BSYNC B1 ;  /* 0x0000000000017941 */ /* 0x000fea0003800000 */
.L_x_1888:
        /* <DEDUP_REMOVED lines=67> */
.L_x_1891:
[----:B------:R-:W-:Y:S05]  /*2ac0*/  BSYNC B1 ;  /* 0x0000000000017941 */ /* 0x000fea0003800000 */
.L_x_1890:
        /* <DEDUP_REMOVED lines=22> */
[----:B--2---:R-:W-:Y:S02]  /*2c30*/  FADD.FTZ R196, -R13, R196 ;  /* 0x000000c40dc47221 */ /* 0x004fe40000010100 */
        /* <DEDUP_REMOVED lines=44> */
.L_x_1893:
[----:B------:R-:W-:Y:S05]  /*2f00*/  BSYNC B1 ;  /* 0x0000000000017941 */ /* 0x000fea0003800000 */
.L_x_1892:
        /* <DEDUP_REMOVED lines=26> */
[----:B------:R-:W-:-:S03]  /*30b0*/  FMUL.FTZ R215, R4, R196 ;  /* 0x000000c404d77220 */ /* 0x000fc60000410000 */
[----:B------:R-:W3:Y:S01]  /*30c0*/  LDL R196, [R1+0x20] ;  /* 0x0000200001c47983 */ /* 0x000ee20000100800 */
[----:B------:R-:W-:Y:S02]  /*30d0*/  FADD.FTZ R48, R48, R188 ;  /* 0x000000bc30307221 */ /* 0x000fe40000010000 */
[----:B------:R-:W-:Y:S02]  /*30e0*/  FFMA.FTZ R80, R188, R215, R80 ;  /* 0x000000d7bc507223 */ /* 0x000fe40000010050 */
[----:B------:R-:W3:Y:S01]  /*30f0*/  LDL R188, [R1+0x24] ;  /* 0x0000240001bc7983 */ /* 0x000ee20000100800 */
[----:B------:R-:W-:Y:S02]  /*3100*/  FMUL.FTZ R239, R239, R189 ;  /* 0x000000bdefef7220 */ /* 0x000fe40000410000 */
[----:B------:R-:W-:Y:S02]  /*3110*/  FADD.FTZ R197, -R14, R197 ;  /* 0x000000c50ec57221 */ /* 0x000fe40000010100 */
[----:B----4-:R-:W-:-:S02]  /*3120*/  FFMA.FTZ R247, R207, R192, R247 ;  /* 0x000000c0cff77223 */ /* 0x010fc400000100f7 */
[----:B------:R-:W-:Y:S02]  /*3130*/  FFMA.FTZ R239, R231, R193, R239 ;  /* 0x000000c1e7ef7223 */ /* 0x000fe400000100ef */
[----:B------:R-:W-:Y:S02]  /*3140*/  FADD.FTZ R198, -R14, R198 ;  /* 0x000000c60ec67221 */ /* 0x000fe40000010100 */
[----:B------:R-:W-:Y:S02]  /*3150*/  FMUL.FTZ R207, R4, R197 ;  /* 0x000000c504cf7220 */ /* 0x000fe40000410000 */
[----:B------:R-:W-:Y:S02]  /*3160*/  FADD.FTZ R0, R0, R247 ;  /* 0x000000f700007221 */ /* 0x000fe40000010000 */
[----:B------:R-:W-:Y:S02]  /*3170*/  FFMA.FTZ R8, R215, R247, R8 ;  /* 0x000000f7d7087223 */ /* 0x000fe40000010008 */
[----:B------:R-:W-:-:S02]  /*3180*/  FADD.FTZ R199, -R14, R199 ;  /* 0x000000c70ec77221 */ /* 0x000fc40000010100 */
[----:B------:R-:W-:Y:S02]  /*3190*/  FMUL.FTZ R14, R4, R198 ;  /* 0x000000c6040e7220 */ /* 0x000fe40000410000 */
[----:B------:R-:W-:Y:S02]  /*31a0*/  FADD.FTZ R0, R0, R239 ;  /* 0x000000ef00007221 */ /* 0x000fe40000010000 */
[----:B------:R-:W-:Y:S01]  /*31b0*/  FFMA.FTZ R8, R207, R239, R8 ;  /* 0x000000efcf087223 */ /* 0x000fe20000010008 */
[----:B------:R-:W-:Y:S01]  /*31c0*/  IADD3 R6, R6, 0x20, RZ ;  /* 0x0000002006067810 */ /* 0x000fe20007ffe0ff */
        /* <DEDUP_REMOVED lines=11> */
[----:B------:R-:W-:Y:S02]  /*3280*/  FADD.FTZ R51, R51, R191 ;  /* 0x000000bf33337221 */ /* 0x000fe40000010000 */
[----:B--2---:R-:W-:-:S04]  /*3290*/  FMUL.FTZ R231, R222, R190 ;  /* 0x000000bedee77220 */ /* 0x004fc80000410000 */
[----:B------:R-:W-:Y:S02]  /*32a0*/  FFMA.FTZ R231, R200, R194, R231 ;  /* 0x000000c2c8e77223 */ /* 0x000fe400000100e7 */
[----:B---3--:R-:W-:Y:S02]  /*32b0*/  FMUL.FTZ R222, R196, R191 ;  /* 0x000000bfc4de7220 */ /* 0x008fe40000410000 */
[----:B------:R-:W-:Y:S02]  /*32c0*/  FMUL.FTZ R200, R4, R199 ;  /* 0x000000c704c87220 */ /* 0x000fe40000410000 */
[----:B------:R-:W-:Y:S02]  /*32d0*/  FFMA.FTZ R222, R188, R195, R222 ;  /* 0x000000c3bcde7223 */ /* 0x000fe400000100de */
[----:B------:R-:W-:Y:S02]  /*32e0*/  FADD.FTZ R0, R0, R231 ;  /* 0x000000e700007221 */ /* 0x000fe40000010000 */
[----:B------:R-:W-:-:S02]  /*32f0*/  FFMA.FTZ R8, R14, R231, R8 ;  /* 0x000000e70e087223 */ /* 0x000fc40000010008 */
[-C--:B------:R-:W-:Y:S02]  /*3300*/  FFMA.FTZ R147, R195, R200.reuse, R147 ;  /* 0x000000c8c3937223 */ /* 0x080fe40000010093 */
[----:B------:R-:W-:Y:S02]  /*3310*/  FFMA.FTZ R83, R191, R200, R83 ;  /* 0x000000c8bf537223 */ /* 0x000fe40000010053 */
[----:B------:R-:W-:Y:S02]  /*3320*/  FADD.FTZ R0, R0, R222 ;  /* 0x000000de00007221 */ /* 0x000fe40000010000 */
[----:B------:R-:W-:Y:S02]  /*3330*/  FFMA.FTZ R8, R200, R222, R8 ;  /* 0x000000dec8087223 */ /* 0x000fe40000010008 */
.L_x_1895:
[----:B------:R-:W-:Y:S05]  /*3340*/  BSYNC B1 ;  /* 0x0000000000017941 */ /* 0x000fea0003800000 */
.L_x_1894:
[----:B------:R-:W-:Y:S01]  /*3350*/  ISETP.GE.U32.AND P5, PT, R7, 0x100, PT ;  /* 0x000001000700780c */ /* 0x000fe20003fa6070 */
[----:B------:R-:W-:-:S12]  /*3360*/  BSSY B1, `(.L_x_1896) ;  /* 0x0000042000017945 */ /* 0x000fd80003800000 */
[----:B------:R-:W-:Y:S05]  /*3370*/  @!P5 BRA `(.L_x_1897) ;  /* 0x000004000000d947 */ /* 0x000fea0003800000 */
[----:B------:R-:W-:Y:S01]  /*3380*/  ISETP.NE.U32.AND P5, PT, RZ, c[0x0][0x218], PT ;  /* 0x00008600ff007a0c */ /* 0x000fe20003fa5070 */
[----:B------:R-:W0:Y:S01]  /*3390*/  LDC.U8 R190, c[0x0][0x1f0] ;  /* 0x00007c00ffbe7b82 */ /* 0x000e220000000000 */
[----:B------:R-:W2:Y:S02]  /*33a0*/  LDL R238, [R1+0x18] ;  /* 0x0000180001ee7983 */ /* 0x000ea40000100800 */
[----:B------:R-:W-:Y:S02]  /*33b0*/  ISETP.NE.AND.EX P5, PT, RZ, c[0x0][0x21c], PT, P5 ;  /* 0x00008700ff007a0c */ /* 0x000fe40003fa5350 */
[----:B------:R-:W3:Y:S04]  /*33c0*/  LDL R206, [R1+0x1c] ;  /* 0x00001c0001ce7983 */ /* 0x000ee80000100800 */
[----:B------:R-:W4:Y:S04]  /*33d0*/  LDL R230, [R1+0x10] ;  /* 0x0000100001e67983 */ /* 0x000f280000100800 */
[----:B------:R-:W2:Y:S03]  /*33e0*/  LDL R224, [R1+0x14] ;  /* 0x0000140001e07983 */ /* 0x000ea60000100800 */
[----:B------:R-:W-:-:S04]  /*33f0*/  @P5 LEA R188, P6, R6, c[0x0][0x218], 0x4 ;  /* 0x0000860006bc5a11 */ /* 0x000fc800078c20ff */
[----:B------:R-:W-:-:S05]  /*3400*/  @P5 LEA.HI.X R189, R6, c[0x0][0x21c], RZ, 0x4, P6 ;  /* 0x0000870006bd5a11 */ /* 0x000fca00030f24ff */
[----:B------:R1:W5:Y:S01]  /*3410*/  @P5 LDG.E.128 R176, [R188.64] ;  /* 0x00000004bcb05981 */ /* 0x000362000c1e1d00 */
[----:B0-----:R-:W-:-:S04]  /*3420*/  ISETP.NE.AND P5, PT, R190, RZ, PT ;  /* 0x000000ffbe00720c */ /* 0x001fc80003fa5270 */
[----:B-----5:R-:W-:Y:S02]  /*3430*/  FSEL R3, R3, RZ, !P5 ;  /* 0x000000ff03037208 */ /* 0x020fe40006800000 */
[----:B------:R-:W-:-:S04]  /*3440*/  LEA R196, P5, R6, c[0x0][0x188], 0x4 ;  /* 0x0000620006c47a11 */ /* 0x000fc800078a20ff */
[----:B------:R-:W-:-:S06]  /*3450*/  LEA.HI.X R197, R6, c[0x0][0x18c], RZ, 0x4, P5 ;  /* 0x0000630006c57a11 */ /* 0x000fcc00028f24ff */
[----:B------:R-:W2:Y:S01]  /*3460*/  LDG.E.128 R196, [R196.64] ;  /* 0x00000004c4c47981 */ /* 0x000ea2000c1e1d00 */
[----:B-1----:R-:W-:-:S10]  /*3470*/  HFMA2.MMA R188, -RZ, RZ, 0, 9.5367431640625e-07 ;  /* 0x00000010ffbc7435 */ /* 0x002fd400000001ff */
[----:B------:R-:W-:-:S04]  /*3480*/  IMAD.WIDE.U32 R192, R6, R188, c[0x0][0x208] ;  /* 0x0000820006c07625 */ /* 0x000fc800078e00bc */
[----:B------:R-:W-:Y:S02]  /*3490*/  IMAD.WIDE.U32 R188, R6, R188, c[0x0][0x210] ;  /* 0x0000840006bc7625 */ /* 0x000fe400078e00bc */
[----:B------:R-:W3:Y:S04]  /*34a0*/  LDG.E.128 R192, [R192.64] ;  /* 0x00000004c0c07981 */ /* 0x000ee8000c1e1d00 */
[----:B------:R-:W3:Y:S04]  /*34b0*/  LDG.E.128 R188, [R188.64] ;  /* 0x00000004bcbc7981 */ /* 0x000ee8000c1e1d00 */
[----:B------:R-:W4:Y:S01]  /*34c0*/  LDL R6, [R1] ;  /* 0x0000000001067983 */ /* 0x000f220000100800 */
[----:B--2---:R-:W-:-:S02]  /*34d0*/  FADD.FTZ R196, -R3, R196 ;  /* 0x000000c403c47221 */ /* 0x004fc40000010100 */
[----:B------:R-:W-:Y:S02]  /*34e0*/  FADD.FTZ R9, -R3, R198 ;  /* 0x000000c603097221 */ /* 0x000fe40000010100 */
[----:B------:R-:W2:Y:S01]  /*34f0*/  LDL R198, [R1+0x8] ;  /* 0x0000080001c67983 */ /* 0x000ea20000100800 */
[----:B------:R-:W-:-:S03]  /*3500*/  FMUL.FTZ R214, R4, R196 ;  /* 0x000000c404d67220 */ /* 0x000fc60000410000 */
[----:B------:R-:W2:Y:S01]  /*3510*/  LDL R196, [R1+0xc] ;  /* 0x00000c0001c47983 */ /* 0x000ea20000100800 */
[C---:B------:R-:W-:Y:S02]  /*3520*/  FADD.FTZ R197, -R3.reuse, R197 ;  /* 0x000000c503c57221 */ /* 0x040fe40000010100 */
[----:B------:R-:W-:Y:S02]  /*3530*/  FADD.FTZ R10, -R3, R199 ;  /* 0x000000c7030a7221 */ /* 0x000fe40000010100 */
[----:B------:R-:W2:Y:S01]  /*3540*/  LDL R3, [R1+0x4] ;  /* 0x0000040001037983 */ /* 0x000ea20000100800 */
[----:B---3--:R-:W-:Y:S02]  /*3550*/  FMUL.FTZ R246, R238, R188 ;  /* 0x000000bceef67220 */ /* 0x008fe40000410000 */
[----:B----4-:R-:W-:Y:S02]  /*3560*/  FMUL.FTZ R238, R230, R189 ;  /* 0x000000bde6ee7220 */ /* 0x010fe40000410000 */
[----:B------:R-:W-:-:S02]  /*3570*/  FFMA.FTZ R246, R206, R192, R246 ;  /* 0x000000c0cef67223 */ /* 0x000fc400000100f6 */
[----:B------:R-:W-:Y:S02]  /*3580*/  FMUL.FTZ R206, R4, R197 ;  /* 0x000000c504ce7220 */ /* 0x000fe40000410000 */
[----:B------:R-:W-:Y:S02]  /*3590*/  FFMA.FTZ R238, R224, R193, R238 ;  /* 0x000000c1e0ee7223 */ /* 0x000fe400000100ee */
[----:B------:R-:W-:Y:S02]  /*35a0*/  FADD.FTZ R0, R0, R246 ;  /* 0x000000f600007221 */ /* 0x000fe40000010000 */
[----:B------:R-:W-:Y:S02]  /*35b0*/  FFMA.FTZ R8, R214, R246, R8 ;  /* 0x000000f6d6087223 */ /* 0x000fe40000010008 */
[----:B------:R-:W-:Y:S02]  /*35c0*/  FMUL.FTZ R9, R4, R9 ;  /* 0x0000000904097220 */ /* 0x000fe40000410000 */
        /* <DEDUP_REMOVED lines=21> */
[----:B------:R-:W-:-:S04]  /*3720*/  FFMA.FTZ R230, R196, R194, R230 ;  /* 0x000000c2c4e67223 */ /* 0x000fc800000100e6 */
[----:B------:R-:W-:Y:S02]  /*3730*/  FADD.FTZ R0, R0, R230 ;  /* 0x000000e600007221 */ /* 0x000fe40000010000 */
[----:B------:R-:W-:Y:S02]  /*3740*/  FFMA.FTZ R224, R3, R195, R224 ;  /* 0x000000c303e07223 */ /* 0x000fe400000100e0 */
[----:B------:R-:W-:Y:S02]  /*3750*/  FFMA.FTZ R8, R9, R230, R8 ;  /* 0x000000e609087223 */ /* 0x000fe40000010008 */
[----:B------:R-:W-:Y:S02]  /*3760*/  FADD.FTZ R0, R0, R224 ;  /* 0x000000e000007221 */ /* 0x000fe40000010000 */
[----:B------:R-:W-:Y:S02]  /*3770*/  FFMA.FTZ R8, R10, R224, R8 ;  /* 0x000000e00a087223 */ /* 0x000fe40000010008 */
.L_x_1897:
[----:B------:R-:W-:Y:S05]  /*3780*/  BSYNC B1 ;  /* 0x0000000000017941 */ /* 0x000fea0003800000 */
.L_x_1896:
[----:B------:R-:W-:Y:S05]  /*3790*/  BRA.DIV ~URZ, `(.L_x_1898) ;  /* 0x000037b27f007947 */ /* 0x000fea000b800000 */
[----:B------:R0:W1:Y:S02]  /*37a0*/  SHFL.BFLY PT, R6, R0, 0x1, 0x1f ;  /* 0x0c201f0000067f89 */ /* 0x00006400000e0000 */
.L_x_1931:
[----:B------:R-:W-:Y:S05]  /*37b0*/  BRA.DIV ~URZ, `(.L_x_1899) ;  /* 0x000038127f007947 */ /* 0x000fea000b800000 */
[----:B-----5:R-:W2:Y:S01]  /*37c0*/  SHFL.BFLY PT, R3, R8, 0x1, 0x1f ;  /* 0x0c201f0008037f89 */ /* 0x020ea200000e0000 */
        /* <DEDUP_REMOVED lines=16> */
.L_x_1932:
[----:B--2---:R-:W2:Y:S01]  /*38d0*/  LDC.U8 R194, c[0x0][0x1f0] ;  /* 0x00007c00ffc27b82 */ /* 0x004ea20000000000 */
[----:B------:R-:W-:Y:S01]  /*38e0*/  LOP3.LUT P5, RZ, R7, 0xffffffe0, RZ, 0xc0, !PT ;  /* 0xffffffe007ff7812 */ /* 0x000fe200078ac0ff */
[----:B-1----:R-:W-:Y:S01]  /*38f0*/  FADD.FTZ R0, R6, R0 ;  /* 0x0000000006007221 */ /* 0x002fe20000010000 */
[----:B------:R-:W-:Y:S01]  /*3900*/  BSSY B1, `(.L_x_1900) ;  /* 0x0000030000017945 */ /* 0x000fe20003800000 */
[----:B0-----:R-:W-:Y:S02]  /*3910*/  FADD.FTZ R3, R3, R8 ;  /* 0x0000000803037221 */ /* 0x001fe40000010000 */
[----:B------:R-:W-:Y:S02]  /*3920*/  FMUL.FTZ R0, R0, c[0x0][0x1e0] ;  /* 0x0000780000007a20 */ /* 0x000fe40000410000 */
[----:B------:R-:W-:-:S06]  /*3930*/  FMUL.FTZ R3, R3, c[0x0][0x1e0] ;  /* 0x0000780003037a20 */ /* 0x000fcc0000410000 */
[----:B------:R-:W-:Y:S05]  /*3940*/  @!P5 BRA `(.L_x_1901) ;  /* 0x000002b00000d947 */ /* 0x000fea0003800000 */
[----:B--2---:R-:W-:Y:S01]  /*3950*/  ISETP.NE.AND P5, PT, R194, RZ, PT ;  /* 0x000000ffc200720c */ /* 0x004fe20003fa5270 */
[----:B------:R-:W-:-:S03]  /*3960*/  HFMA2.MMA R6, -RZ, RZ, 0, 9.5367431640625e-07 ;  /* 0x00000010ff067435 */ /* 0x000fc600000001ff */
[----:B------:R-:W-:Y:S02]  /*3970*/  FSEL R191, R0, RZ, !P5 ;  /* 0x000000ff00bf7208 */ /* 0x000fe40006800000 */
[----:B------:R-:W-:-:S03]  /*3980*/  ISETP.NE.U32.AND P5, PT, RZ, c[0x0][0x218], PT ;  /* 0x00008600ff007a0c */ /* 0x000fc60003fa5070 */
        /* <DEDUP_REMOVED lines=13> */
[----:B------:R-:W-:Y:S02]  /*3a60*/  @P5 FADD.FTZ R188, R40, R188 ;  /* 0x000000bc28bc5221 */ /* 0x000fe40000010000 */
[----:B------:R-:W-:Y:S02]  /*3a70*/  @P5 FADD.FTZ R189, R41, R189 ;  /* 0x000000bd29bd5221 */ /* 0x000fe40000010000 */
[----:B------:R-:W-:Y:S02]  /*3a80*/  @P5 FADD.FTZ R190, R42, R190 ;  /* 0x000000be2abe5221 */ /* 0x000fe40000010000 */
[----:B------:R-:W-:Y:S01]  /*3a90*/  @P5 FADD.FTZ R191, R43, R191 ;  /* 0x000000bf2bbf5221 */ /* 0x000fe20000010000 */
[----:B------:R-:W-:-:S04]  /*3aa0*/  ISETP.NE.U32.AND P5, PT, RZ, c[0x0][0x258], PT ;  /* 0x00009600ff007a0c */ /* 0x000fc80003fa5070 */
[----:B------:R-:W-:-:S04]  /*3ab0*/  ISETP.NE.AND.EX P5, PT, RZ, c[0x0][0x25c], PT, P5 ;  /* 0x00009700ff007a0c */ /* 0x000fc80003fa5350 */
[----:B------:R-:W-:Y:S02]  /*3ac0*/  SEL R180, R188, R180, P5 ;  /* 0x000000b4bcb47207 */ /* 0x000fe40002800000 */
[----:B------:R-:W-:Y:S02]  /*3ad0*/  SEL R181, R189, R181, P5 ;  /* 0x000000b5bdb57207 */ /* 0x000fe40002800000 */
[----:B------:R-:W-:Y:S02]  /*3ae0*/  SEL R182, R190, R182, P5 ;  /* 0x000000b6beb67207 */ /* 0x000fe40002800000 */
[----:B------:R-:W-:-:S03]  /*3af0*/  SEL R183, R191, R183, P5 ;  /* 0x000000b7bfb77207 */ /* 0x000fc60002800000 */
[----:B------:R-:W-:-:S05]  /*3b00*/  @P5 IMAD.WIDE.U32 R192, R5, R6, c[0x0][0x258] ;  /* 0x0000960005c05625 */ /* 0x000fca00078e0006 */
[----:B------:R0:W-:Y:S01]  /*3b10*/  @P5 STG.E.128 [R192.64], R180 ;  /* 0x000000b4c0005986 */ /* 0x0001e2000c101d04 */
[----:B------:R-:W-:-:S04]  /*3b20*/  ISETP.NE.U32.AND P5, PT, RZ, c[0x0][0x250], PT ;  /* 0x00009400ff007a0c */ /* 0x000fc80003fa5070 */
[----:B------:R-:W-:-:S04]  /*3b30*/  ISETP.NE.AND.EX P5, PT, RZ, c[0x0][0x254], PT, P5 ;  /* 0x00009500ff007a0c */ /* 0x000fc80003fa5350 */
[----:B------:R-:W-:Y:S02]  /*3b40*/  SEL R184, R188, R184, P5 ;  /* 0x000000b8bcb87207 */ /* 0x000fe40002800000 */
[----:B------:R-:W-:Y:S02]  /*3b50*/  SEL R185, R189, R185, P5 ;  /* 0x000000b9bdb97207 */ /* 0x000fe40002800000 */
[----:B------:R-:W-:Y:S02]  /*3b60*/  SEL R186, R190, R186, P5 ;  /* 0x000000babeba7207 */ /* 0x000fe40002800000 */
[----:B------:R-:W-:Y:S02]  /*3b70*/  SEL R187, R191, R187, P5 ;  /* 0x000000bbbfbb7207 */ /* 0x000fe40002800000 */
[----:B------:R-:W-:Y:S01]  /*3b80*/  ISETP.NE.U32.AND P5, PT, RZ, c[0x0][0x250], PT ;  /* 0x00009400ff007a0c */ /* 0x000fe20003fa5070 */
[----:B0-----:R-:W-:-:S03]  /*3b90*/  IMAD.WIDE.U32 R192, R5, R6, c[0x0][0x248] ;  /* 0x0000920005c07625 */ /* 0x001fc600078e0006 */
[----:B------:R-:W-:Y:S02]  /*3ba0*/  ISETP.NE.AND.EX P5, PT, RZ, c[0x0][0x254], PT, P5 ;  /* 0x00009500ff007a0c */ /* 0x000fe40003fa5350 */
[----:B------:R0:W-:Y:S11]  /*3bb0*/  STG.E.128 [R192.64], R188 ;  /* 0x000000bcc0007986 */ /* 0x0001f6000c101d04 */
[----:B0-----:R-:W-:-:S04]  /*3bc0*/  @P5 LEA R188, P6, R5, c[0x0][0x250], 0x4 ;  /* 0x0000940005bc5a11 */ /* 0x001fc800078c20ff */
[C---:B------:R-:W-:Y:S02]  /*3bd0*/  @P5 LEA.HI.X R189, R5.reuse, c[0x0][0x254], RZ, 0x4, P6 ;  /* 0x0000950005bd5a11 */ /* 0x040fe400030f24ff */
[----:B------:R-:W-:-:S03]  /*3be0*/  IADD3 R5, R5, 0x20, RZ ;  /* 0x0000002005057810 */ /* 0x000fc60007ffe0ff */
[----:B------:R0:W-:Y:S04]  /*3bf0*/  @P5 STG.E.128 [R188.64], R184 ;  /* 0x000000b8bc005986 */ /* 0x0001e8000c101d04 */
.L_x_1901:
[----:B------:R-:W-:Y:S05]  /*3c00*/  BSYNC B1 ;  /* 0x0000000000017941 */ /* 0x000fea0003800000 */
.L_x_1900:
[----:B------:R-:W-:Y:S01]  /*3c10*/  ISETP.GE.U32.AND P5, PT, R7, 0x40, PT ;  /* 0x000000400700780c */ /* 0x000fe20003fa6070 */
[----:B------:R-:W-:-:S12]  /*3c20*/  BSSY B1, `(.L_x_1902) ;  /* 0x000002d000017945 */ /* 0x000fd80003800000 */
[----:B------:R-:W-:Y:S05]  /*3c30*/  @!P5 BRA `(.L_x_1903) ;  /* 0x000002b00000d947 */ /* 0x000fea0003800000 */
[----:B--2---:R-:W-:Y:S02]  /*3c40*/  ISETP.NE.AND P5, PT, R194, RZ, PT ;  /* 0x000000ffc200720c */ /* 0x004fe40003fa5270 */
[----:B------:R-:W-:Y:S02]  /*3c50*/  MOV R6, 0x10 ;  /* 0x0000001000067802 */ /* 0x000fe40000000f00 */
[----:B------:R-:W-:Y:S02]  /*3c60*/  FSEL R191, R0, RZ, !P5 ;  /* 0x000000ff00bf7208 */ /* 0x000fe40006800000 */
[----:B------:R-:W-:-:S03]  /*3c70*/  ISETP.NE.U32.AND P5, PT, RZ, c[0x0][0x218], PT ;  /* 0x00008600ff007a0c */ /* 0x000fc60003fa5070 */
[-CC-:B0-----:R-:W-:Y:S01]  /*3c80*/  FFMA.FTZ R188, R220, R3.reuse, R191.reuse ;  /* 0x00000003dcbc7223 */ /* 0x181fe200000100bf */
        /* <DEDUP_REMOVED lines=38> */
.L_x_1903:
[----:B------:R-:W-:Y:S05]  /*3ef0*/  BSYNC B1 ;  /* 0x0000000000017941 */ /* 0x000fea0003800000 */
.L_x_1902:
[----:B------:R-:W-:Y:S01]  /*3f00*/  BSSY B1, `(.L_x_1904) ;  /* 0x000002d000017945 */ /* 0x000fe20003800000 */
[----:B------:R-:W-:Y:S05]  /*3f10*/  @!P0 BRA `(.L_x_1905) ;  /* 0x000002b000008947 */ /* 0x000fea0003800000 */
[----:B--2---:R-:W-:Y:S01]  /*3f20*/  ISETP.NE.AND P5, PT, R194, RZ, PT ;  /* 0x000000ffc200720c */ /* 0x004fe20003fa5270 */
[----:B------:R-:W-:-:S03]  /*3f30*/  HFMA2.MMA R6, -RZ, RZ, 0, 9.5367431640625e-07 ;  /* 0x00000010ff067435 */ /* 0x000fc600000001ff */
        /* <DEDUP_REMOVED lines=41> */
.L_x_1905:
[----:B------:R-:W-:Y:S05]  /*41d0*/  BSYNC B1 ;  /* 0x0000000000017941 */ /* 0x000fea0003800000 */
.L_x_1904:
[----:B------:R-:W-:Y:S01]  /*41e0*/  BSSY B1, `(.L_x_1906) ;  /* 0x000002d000017945 */ /* 0x000fe20003800000 */
        /* <DEDUP_REMOVED lines=44> */
.L_x_1907:
[----:B------:R-:W-:Y:S05]  /*44b0*/  BSYNC B1 ;  /* 0x0000000000017941 */ /* 0x000fea0003800000 */
.L_x_1906:
        /* <DEDUP_REMOVED lines=45> */
.L_x_1909:
[----:B------:R-:W-:Y:S05]  /*4790*/  BSYNC B1 ;  /* 0x0000000000017941 */ /* 0x000fea0003800000 */
.L_x_1908:
        /* <DEDUP_REMOVED lines=45> */
.L_x_1911:
[----:B------:R-:W-:Y:S05]  /*4a70*/  BSYNC B1 ;  /* 0x0000000000017941 */ /* 0x000fea0003800000 */
.L_x_1910:
        /* <DEDUP_REMOVED lines=45> */
.L_x_1913:
[----:B------:R-:W-:Y:S05]  /*4d50*/  BSYNC B1 ;  /* 0x0000000000017941 */ /* 0x000fea0003800000 */
.L_x_1912:
[----:B------:R-:W-:Y:S01]  /*4d60*/  ISETP.GE.U32.AND P5, PT, R7, 0x100, PT ;  /* 0x000001000700780c */ /* 0x000fe20003fa6070 */
[----:B------:R-:W-:-:S12]  /*4d70*/  BSSY B1, `(.L_x_1914) ;  /* 0x000002c000017945 */ /* 0x000fd80003800000 */
[----:B------:R-:W-:Y:S05]  /*4d80*/  @!P5 BRA `(.L_x_1915) ;  /* 0x000002a00000d947 */ /* 0x000fea0003800000 */
[----:B--2---:R-:W-:-:S04]  /*4d90*/  ISETP.NE.AND P5, PT, R194, RZ, PT ;  /* 0x000000ffc200720c */ /* 0x004fc80003fa5270 */
[----:B------:R-:W-:Y:S02]  /*4da0*/  FSEL R0, R0, RZ, !P5 ;  /* 0x000000ff00007208 */ /* 0x000fe40006800000 */
[----:B------:R-:W-:-:S03]  /*4db0*/  ISETP.NE.U32.AND P5, PT, RZ, c[0x0][0x218], PT ;  /* 0x00008600ff007a0c */ /* 0x000fc60003fa5070 */
[-CC-:B0-----:R-:W-:Y:S01]  /*4dc0*/  FFMA.FTZ R188, R214, R3.reuse, R0.reuse ;  /* 0x00000003d6bc7223 */ /* 0x181fe20000010000 */
[----:B------:R-:W-:Y:S01]  /*4dd0*/  ISETP.NE.AND.EX P5, PT, RZ, c[0x0][0x21c], PT, P5 ;  /* 0x00008700ff007a0c */ /* 0x000fe20003fa5350 */
[-CC-:B------:R-:W-:Y:S02]  /*4de0*/  FFMA.FTZ R189, R206, R3.reuse, R0.reuse ;  /* 0x00000003cebd7223 */ /* 0x180fe40000010000 */
[-CC-:B------:R-:W-:Y:S02]  /*4df0*/  FFMA.FTZ R190, R9, R3.reuse, R0.reuse ;  /* 0x0000000309be7223 */ /* 0x180fe40000010000 */
[----:B------:R-:W-:Y:S01]  /*4e00*/  FFMA.FTZ R191, R10, R3, R0 ;  /* 0x000000030abf7223 */ /* 0x000fe20000010000 */
[----:B------:R-:W-:Y:S01]  /*4e10*/  MOV R0, 0x10 ;  /* 0x0000001000007802 */ /* 0x000fe20000000f00 */
        /* <DEDUP_REMOVED lines=30> */
[----:B------:R-:W-:-:S04]  /*5000*/  @P5 LEA R4, P6, R5, c[0x0][0x250], 0x4 ;  /* 0x0000940005045a11 */ /* 0x000fc800078c20ff */
[----:B------:R-:W-:-:S05]  /*5010*/  @P5 LEA.HI.X R5, R5, c[0x0][0x254], RZ, 0x4, P6 ;  /* 0x0000950005055a11 */ /* 0x000fca00030f24ff */
[----:B------:R0:W-:Y:S04]  /*5020*/  @P5 STG.E.128 [R4.64], R184 ;  /* 0x000000b804005986 */ /* 0x0001e8000c101d04 */
.L_x_1915:
[----:B------:R-:W-:Y:S05]  /*5030*/  BSYNC B1 ;  /* 0x0000000000017941 */ /* 0x000fea0003800000 */
.L_x_1914:
[----:B------:R-:W-:-:S04]  /*5040*/  MOV R0, c[0x0][0x160] ;  /* 0x0000580000007a02 */ /* 0x000fc80000000f00 */
[----:B------:R-:W-:-:S04]  /*5050*/  LEA R2, R0, R2, 0x2 ;  /* 0x0000000200027211 */ /* 0x000fc800078e10ff */
[----:B------:R-:W-:-:S13]  /*5060*/  ISETP.GE.AND P5, PT, R2, c[0x0][0x164], PT ;  /* 0x0000590002007a0c */ /* 0x000fda0003fa6270 */
[----:B0-2---:R-:W-:Y:S01]  /*5070*/  @P5 CALL.REL.NOINC `(.L_x_1881) ;  /* 0x0000001000005944 */ /* 0x005fe20003c00000 */
[----:B------:R-:W-:Y:S05]  /*5080*/  BRA `(.L_x_1916) ;  /* 0xffffc40000007947 */ /* 0x000fea000383ffff */
.L_x_1881:
[----:B---3--:R-:W-:Y:S05]  /*5090*/  BSYNC B0 ;  /* 0x0000000000007941 */ /* 0x008fea0003800000 */
.L_x_1880:
[----:B------:R-:W0:Y:S01]  /*50a0*/  S2R R188, SR_TID.X ;  /* 0x0000000000bc7919 */ /* 0x000e220000002100 */
[----:B------:R-:W-:Y:S01]  /*50b0*/  WARPSYNC 0xffffffff ;  /* 0xffffffff00007948 */ /* 0x000fe20003800000 */
[----:B------:R-:W-:Y:S01]  /*50c0*/  BSSY B0, `(.L_x_1917) ;  /* 0x00000c7000007945 */ /* 0x000fe20003800000 */
[----:B0----5:R-:W-:Y:S02]  /*50d0*/  SHF.R.U32.HI R2, RZ, 0x5, R188 ;  /* 0x00000005ff027819 */ /* 0x021fe400000116bc */
[----:B------:R-:W-:-:S04]  /*50e0*/  LOP3.LUT R3, R188, 0x1f, RZ, 0xc0, !PT ;  /* 0x0000001fbc037812 */ /* 0x000fc800078ec0ff */
[----:B------:R-:W-:-:S05]  /*50f0*/  PRMT R2, R2, 0x2104, R3 ;  /* 0x0000210402027816 */ /* 0x000fca0000000003 */
[----:B------:R-:W-:Y:S04]  /*5100*/  STS.128 [R2.X16], R136 ;  /* 0x0000008802007388 */ /* 0x000fe8000000cc00 */
[----:B------:R-:W-:Y:S04]  /*5110*/  STS.128 [R2.X16+0x200], R132 ;  /* 0x0002008402007388 */ /* 0x000fe8000000cc00 */
[----:B------:R-:W-:Y:S04]  /*5120*/  STS.128 [R2.X16+0x400], R128 ;  /* 0x0004008002007388 */ /* 0x000fe8000000cc00 */
[----:B------:R-:W-:Y:S04]  /*5130*/  STS.128 [R2.X16+0x600], R124 ;  /* 0x0006007c02007388 */ /* 0x000fe8000000cc00 */
[----:B------:R-:W-:Y:S04]  /*5140*/  STS.128 [R2.X16+0x800], R120 ;  /* 0x0008007802007388 */ /* 0x000fe8000000cc00 */
[----:B------:R-:W-:Y:S04]  /*5150*/  STS.128 [R2.X16+0xa00], R116 ;  /* 0x000a007402007388 */ /* 0x000fe8000000cc00 */
[----:B------:R-:W-:Y:S04]  /*5160*/  STS.128 [R2.X16+0xc00], R112 ;  /* 0x000c007002007388 */ /* 0x000fe8000000cc00 */
[----:B------:R-:W-:Y:S04]  /*5170*/  STS.128 [R2.X16+0xe00], R108 ;  /* 0x000e006c02007388 */ /* 0x000fe8000000cc00 */
        /* <DEDUP_REMOVED lines=87> */
[----:B------:R1:W-:Y:S04]  /*56f0*/  STS.128 [R2.X16+0xa00], R52 ;  /* 0x000a003402007388 */ /* 0x0003e8000000cc00 */
[----:B------:R0:W-:Y:S04]  /*5700*/  STS.128 [R2.X16+0xc00], R48 ;  /* 0x000c003002007388 */ /* 0x0001e8000000cc00 */
[----:B------:R2:W-:Y:S04]  /*5710*/  STS.128 [R2.X16+0xe00], R44 ;  /* 0x000e002c02007388 */ /* 0x0005e8000000cc00 */
        /* <DEDUP_REMOVED lines=45> */
[----:B------:R-:W-:Y:S04]  /*59f0*/  STS.128 [R2.X16], R104 ;  /* 0x0000006802007388 */ /* 0x000fe8000000cc00 */
[----:B------:R-:W-:Y:S04]  /*5a00*/  STS.128 [R2.X16+0x200], R100 ;  /* 0x0002006402007388 */ /* 0x000fe8000000cc00 */
[----:B------:R-:W-:Y:S04]  /*5a10*/  STS.128 [R2.X16+0x400], R96 ;  /* 0x0004006002007388 */ /* 0x000fe8000000cc00 */
[----:B------:R-:W-:Y:S04]  /*5a20*/  STS.128 [R2.X16+0x600], R92 ;  /* 0x0006005c02007388 */ /* 0x000fe8000000cc00 */
[----:B------:R-:W-:Y:S04]  /*5a30*/  STS.128 [R2.X16+0x800], R88 ;  /* 0x0008005802007388 */ /* 0x000fe8000000cc00 */
[----:B------:R-:W-:Y:S04]  /*5a40*/  STS.128 [R2.X16+0xa00], R84 ;  /* 0x000a005402007388 */ /* 0x000fe8000000cc00 */
[----:B------:R-:W-:Y:S04]  /*5a50*/  STS.128 [R2.X16+0xc00], R80 ;  /* 0x000c005002007388 */ /* 0x000fe8000000cc00 */
[----:B------:R0:W-:Y:S04]  /*5a60*/  STS.128 [R2.X16+0xe00], R76 ;  /* 0x000e004c02007388 */ /* 0x0001e8000000cc00 */
        /* <DEDUP_REMOVED lines=44> */
.L_x_1918:
[----:B------:R-:W-:Y:S05]  /*5d30*/  BSYNC B0 ;  /* 0x0000000000007941 */ /* 0x000fea0003800000 */
.L_x_1917:
        /* <DEDUP_REMOVED lines=42> */
[----:B------:R-:W-:Y:S01]  /*5fe0*/  FADD.FTZ R127, R127, R40 ;  /* 0x000000287f7f7221 */ /* 0x000fe20000010000 */
[----:B------:R-:W-:Y:S01]  /*5ff0*/  LDS R81, [R188.X4+0x3800] ;  /* 0x00380000bc517984 */ /* 0x000fe20000004800 */
[----:B------:R-:W-:-:S02]  /*6000*/  FADD.FTZ R64, RZ, R64 ;  /* 0x00000040ff407221 */ /* 0x000fc40000010000 */
[----:B------:R-:W-:Y:S01]  /*6010*/  FADD.FTZ R55, RZ, R55 ;  /* 0x00000037ff377221 */ /* 0x000fe20000010000 */
        /* <DEDUP_REMOVED lines=15> */
[----:B------:R-:W1:Y:S01]  /*6110*/  LDS R18, [R188.X4+0x400] ;  /* 0x00040000bc127984 */ /* 0x000e620000004800 */
[----:B------:R-:W-:-:S02]  /*6120*/  FADD.FTZ R50, RZ, R50 ;  /* 0x00000032ff327221 */ /* 0x000fc40000010000 */
[----:B------:R-:W-:Y:S01]  /*6130*/  FADD.FTZ R54, RZ, R54 ;  /* 0x00000036ff367221 */ /* 0x000fe20000010000 */
[----:B------:R-:W2:Y:S01]  /*6140*/  LDS R28, [R188.X4+0xa00] ;  /* 0x000a0000bc1c7984 */ /* 0x000ea20000004800 */
[----:B------:R-:W-:Y:S02]  /*6150*/  FADD.FTZ R58, R55, R58 ;  /* 0x0000003a373a7221 */ /* 0x000fe40000010000 */
[----:B------:R-:W-:Y:S01]  /*6160*/  FADD.FTZ R50, R50, R59 ;  /* 0x0000003b32327221 */ /* 0x000fe20000010000 */
[----:B------:R-:W3:Y:S01]  /*6170*/  LDS R30, [R188.X4+0xc00] ;  /* 0x000c0000bc1e7984 */ /* 0x000ee20000004800 */
[----:B------:R-:W-:Y:S02]  /*6180*/  FADD.FTZ R54, R54, R65 ;  /* 0x0000004136367221 */ /* 0x000fe40000010000 */
[----:B------:R-:W-:Y:S01]  /*6190*/  FADD.FTZ R62, R61, R62 ;  /* 0x0000003e3d3e7221 */ /* 0x000fe20000010000 */
[----:B------:R-:W4:Y:S01]  /*61a0*/  LDS R32, [R188.X4+0xe00] ;  /* 0x000e0000bc207984 */ /* 0x000f220000004800 */
[----:B------:R-:W-:-:S02]  /*61b0*/  FADD.FTZ R110, RZ, R110 ;  /* 0x0000006eff6e7221 */ /* 0x000fc40000010000 */
[----:B------:R-:W-:Y:S01]  /*61c0*/  FADD.FTZ R119, RZ, R119 ;  /* 0x00000077ff777221 */ /* 0x000fe20000010000 */
[----:B------:R-:W5:Y:S01]  /*61d0*/  LDS R41, [R188.X4+0x1400] ;  /* 0x00140000bc297984 */ /* 0x000f620000004800 */
[----:B------:R-:W-:Y:S02]  /*61e0*/  FADD.FTZ R120, RZ, R120 ;  /* 0x00000078ff787221 */ /* 0x000fe40000010000 */
[----:B------:R-:W-:Y:S01]  /*61f0*/  FADD.FTZ R122, RZ, R122 ;  /* 0x0000007aff7a7221 */ /* 0x000fe20000010000 */
[----:B------:R-:W5:Y:S01]  /*6200*/  LDS R55, [R188.X4+0x2200] ;  /* 0x00220000bc377984 */ /* 0x000f620000004800 */
[----:B------:R-:W-:Y:S02]  /*6210*/  FADD.FTZ R125, RZ, R125 ;  /* 0x0000007dff7d7221 */ /* 0x000fe40000010000 */
[----:B------:R-:W-:Y:S01]  /*6220*/  FADD.FTZ R72, RZ, R72 ;  /* 0x00000048ff487221 */ /* 0x000fe20000010000 */
[----:B------:R-:W5:Y:S01]  /*6230*/  LDS R59, [R188.X4+0x2400] ;  /* 0x00240000bc3b7984 */ /* 0x000f620000004800 */
[----:B------:R-:W-:-:S02]  /*6240*/  FADD.FTZ R56, RZ, R56 ;  /* 0x00000038ff387221 */ /* 0x000fc40000010000 */
[----:B------:R-:W-:Y:S01]  /*6250*/  FADD.FTZ R52, RZ, R52 ;  /* 0x00000034ff347221 */ /* 0x000fe20000010000 */
[----:B------:R-:W5:Y:S01]  /*6260*/  LDS R61, [R188.X4+0x2600] ;  /* 0x00260000bc3d7984 */ /* 0x000f620000004800 */
[----:B0-----:R-:W-:Y:S02]  /*6270*/  FADD.FTZ R0, RZ, R0 ;  /* 0x00000000ff007221 */ /* 0x001fe40000010000 */
[----:B------:R-:W-:Y:S01]  /*6280*/  FADD.FTZ R110, R110, R117 ;  /* 0x000000756e6e7221 */ /* 0x000fe20000010000 */
[----:B------:R-:W0:Y:S01]  /*6290*/  LDS R65, [R188.X4+0x2800] ;  /* 0x00280000bc417984 */ /* 0x000e220000004800 */
[----:B------:R-:W-:Y:S02]  /*62a0*/  FADD.FTZ R119, R119, R132 ;  /* 0x0000008477777221 */ /* 0x000fe40000010000 */
[----:B------:R-:W-:Y:S01]  /*62b0*/  FADD.FTZ R120, R120, R129 ;  /* 0x0000008178787221 */ /* 0x000fe20000010000 */
[----:B------:R0:W0:Y:S01]  /*62c0*/  LDS R87, [R188.X4+0x3e00] ;  /* 0x003e0000bc577984 */ /* 0x0000220000004800 */
[----:B------:R-:W-:-:S02]  /*62d0*/  FADD.FTZ R122, R122, R131 ;  /* 0x000000837a7a7221 */ /* 0x000fc40000010000 */
[----:B------:R-:W-:Y:S02]  /*62e0*/  FADD.FTZ R125, R125, R136 ;  /* 0x000000887d7d7221 */ /* 0x000fe40000010000 */
[----:B------:R-:W-:Y:S02]  /*62f0*/  FADD.FTZ R69, R72, R69 ;  /* 0x0000004548457221 */ /* 0x000fe40000010000 */
[----:B------:R-:W-:Y:S02]  /*6300*/  FADD.FTZ R57, R56, R57 ;  /* 0x0000003938397221 */ /* 0x000fe40000010000 */
[----:B------:R-:W-:Y:S02]  /*6310*/  FADD.FTZ R63, R52, R63 ;  /* 0x0000003f343f7221 */ /* 0x000fe40000010000 */
[----:B-1----:R-:W-:Y:S02]  /*6320*/  FADD.FTZ R18, RZ, R18 ;  /* 0x00000012ff127221 */ /* 0x002fe40000010000 */
[----:B------:R-:W-:-:S02]  /*6330*/  FADD.FTZ R20, RZ, R20 ;  /* 0x00000014ff147221 */ /* 0x000fc40000010000 */
[----:B------:R-:W-:Y:S02]  /*6340*/  FADD.FTZ R0, R0, R37 ;  /* 0x0000002500007221 */ /* 0x000fe40000010000 */
[----:B------:R-:W-:Y:S02]  /*6350*/  FADD.FTZ R26, RZ, R26 ;  /* 0x0000001aff1a7221 */ /* 0x000fe40000010000 */
[----:B--2---:R-:W-:Y:S02]  /*6360*/  FADD.FTZ R28, RZ, R28 ;  /* 0x0000001cff1c7221 */ /* 0x004fe40000010000 */
[----:B---3--:R-:W-:Y:S02]  /*6370*/  FADD.FTZ R30, RZ, R30 ;  /* 0x0000001eff1e7221 */ /* 0x008fe40000010000 */
[----:B----4-:R-:W-:Y:S02]  /*6380*/  FADD.FTZ R32, RZ, R32 ;  /* 0x00000020ff207221 */ /* 0x010fe40000010000 */
        /* <DEDUP_REMOVED lines=34> */
[----:B0-----:R-:W-:Y:S02]  /*65b0*/  FADD.FTZ R26, R26, R65 ;  /* 0x000000411a1a7221 */ /* 0x001fe40000010000 */
[----:B------:R-:W-:Y:S02]  /*65c0*/  FADD.FTZ R28, R28, R67 ;  /* 0x000000431c1c7221 */ /* 0x000fe40000010000 */
[----:B------:R-:W-:-:S02]  /*65d0*/  FADD.FTZ R30, R30, R71 ;  /* 0x000000471e1e7221 */ /* 0x000fc40000010000 */
[----:B------:R-:W-:Y:S02]  /*65e0*/  FADD.FTZ R32, R32, R73 ;  /* 0x0000004920207221 */ /* 0x000fe40000010000 */
[----:B------:R-:W-:Y:S01]  /*65f0*/  FADD.FTZ R75, R0, R75 ;  /* 0x0000004b004b7221 */ /* 0x000fe20000010000 */
[----:B------:R-:W-:Y:S05]  /*6600*/  @!P6 BRA `(.L_x_1920) ;  /* 0x000001400000e947 */ /* 0x000fea0003800000 */
[----:B------:R-:W-:Y:S02]  /*6610*/  MOV R6, R10 ;  /* 0x0000000a00067202 */ /* 0x000fe40000000f00 */
        /* <DEDUP_REMOVED lines=19> */
.L_x_1920:
[----:B------:R-:W-:Y:S05]  /*6750*/  BSYNC B0 ;  /* 0x0000000000007941 */ /* 0x000fea0003800000 */
.L_x_1919:
        /* <DEDUP_REMOVED lines=23> */
.L_x_1922:
[----:B------:R-:W-:Y:S05]  /*68d0*/  BSYNC B0 ;  /* 0x0000000000007941 */ /* 0x000fea0003800000 */
.L_x_1921:
        /* <DEDUP_REMOVED lines=23> */
.L_x_1924:
[----:B------:R-:W-:Y:S05]  /*6a50*/  BSYNC B0 ;  /* 0x0000000000007941 */ /* 0x000fea0003800000 */
.L_x_1923:
        /* <DEDUP_REMOVED lines=23> */
.L_x_1926:
[----:B------:R-:W-:Y:S05]  /*6bd0*/  BSYNC B0 ;  /* 0x0000000000007941 */ /* 0x000fea0003800000 */
.L_x_1925:
        /* <DEDUP_REMOVED lines=23> */
.L_x_1928:
[----:B------:R-:W-:Y:S05]  /*6d50*/  BSYNC B0 ;  /* 0x0000000000007941 */ /* 0x000fea0003800000 */
.L_x_1927:
        /* <DEDUP_REMOVED lines=23> */
.L_x_1930:
[----:B------:R-:W-:Y:S05]  /*6ed0*/  BSYNC B0 ;  /* 0x0000000000007941 */ /* 0x000fea0003800000 */
.L_x_1929:
[----:B------:R-:W-:Y:S05]  /*6ee0*/  @!P4 EXIT ;  /* 0x000000000000c94d */ /* 0x000fea0003800000 */
[----:B------:R-:W-:Y:S01]  /*6ef0*/  FADD.FTZ R87, R32, R87 ;  /* 0x0000005720577221 */ /* 0x000fe20000010000 */
[----:B------:R-:W-:Y:S04]  /*6f00*/  STG.E [R10.64], R127 ;  /* 0x0000007f0a007986 */ /* 0x000fe8000c101904 */
[----:B------:R-:W-:Y:S04]  /*6f10*/  STG.E [R8.64], R31 ;  /* 0x0000001f08007986 */ /* 0x000fe8000c101904 */
[----:B------:R-:W-:Y:S04]  /*6f20*/  STG.E [R4.64], R87 ;  /* 0x0000005704007986 */ /* 0x000fe8000c101904 */
[----:B------:R-:W-:Y:S01]  /*6f30*/  STG.E [R2.64], R19 ;  /* 0x0000001302007986 */ /* 0x000fe2000c101904 */
[----:B------:R-:W-:Y:S05]  /*6f40*/  EXIT ;  /* 0x000000000000794d */ /* 0x000fea0003800000 */
.L_x_1898:
[----:B-----5:R-:W-:Y:S01]  /*6f50*/  HFMA2.MMA R3, -RZ, RZ, 0, 5.9604644775390625e-08 ;  /* 0x00000001ff037435 */ /* 0x020fe200000001ff */
[----:B------:R-:W-:-:S02]  /*6f60*/  MOV R189, R0 ;  /* 0x0000000000bd7202 */ /* 0x000fc40000000f00 */
[----:B------:R-:W-:Y:S02]  /*6f70*/  MOV R192, 0x1f ;  /* 0x0000001f00c07802 */ /* 0x000fe40000000f00 */
[----:B------:R-:W-:Y:S02]  /*6f80*/  MOV R190, 0xffffffff ;  /* 0xffffffff00be7802 */ /* 0x000fe40000000f00 */
[----:B------:R-:W-:Y:S02]  /*6f90*/  MOV R188, 0x6fb0 ;  /* 0x00006fb000bc7802 */ /* 0x000fe40000000f00 */
[----:B------:R-:W-:Y:S05]  /*6fa0*/  CALL.REL.NOINC `($__internal_96_$__cuda_sm70_shflsync_bfly_p) ;  /* 0x0000045000007944 */ /* 0x000fea0003c00000 */
[----:B-1----:R-:W-:Y:S01]  /*6fb0*/  MOV R6, R3 ;  /* 0x0000000300067202 */ /* 0x002fe20000000f00 */
[----:B------:R-:W-:Y:S05]  /*6fc0*/  BRA `(.L_x_1931) ;  /* 0xffffc7e000007947 */ /* 0x000fea000383ffff */
.L_x_1899:
[----:B-----5:R-:W-:Y:S01]  /*6fd0*/  HFMA2.MMA R3, -RZ, RZ, 0, 5.9604644775390625e-08 ;  /* 0x00000001ff037435 */ /* 0x020fe200000001ff */
[----:B------:R-:W-:Y:S02]  /*6fe0*/  MOV R189, R8 ;  /* 0x0000000800bd7202 */ /* 0x000fe40000000f00 */
[----:B------:R-:W-:Y:S02]  /*6ff0*/  MOV R192, 0x1f ;  /* 0x0000001f00c07802 */ /* 0x000fe40000000f00 */
[----:B------:R-:W-:-:S02]  /*7000*/  MOV R190, 0xffffffff ;  /* 0xffffffff00be7802 */ /* 0x000fc40000000f00 */
[----:B------:R-:W-:Y:S02]  /*7010*/  MOV R188, 0x7030 ;  /* 0x0000703000bc7802 */ /* 0x000fe40000000f00 */
[----:B01----:R-:W-:Y:S05]  /*7020*/  CALL.REL.NOINC `($__internal_96_$__cuda_sm70_shflsync_bfly_p) ;  /* 0x000003d000007944 */ /* 0x003fea0003c00000 */
[----:B------:R-:W-:Y:S01]  /*7030*/  FADD.FTZ R0, R6, R0 ;  /* 0x0000000006007221 */ /* 0x000fe20000010000 */
[----:B------:R-:W-:Y:S01]  /*7040*/  MOV R192, 0x1f ;  /* 0x0000001f00c07802 */ /* 0x000fe20000000f00 */
[----:B-1----:R-:W-:Y:S01]  /*7050*/  FADD.FTZ R8, R8, R3 ;  /* 0x0000000308087221 */ /* 0x002fe20000010000 */
[----:B------:R-:W-:Y:S01]  /*7060*/  HFMA2.MMA R3, -RZ, RZ, 0, 1.1920928955078125e-07 ;  /* 0x00000002ff037435 */ /* 0x000fe200000001ff */
[----:B------:R-:W-:Y:S02]  /*7070*/  MOV R190, 0xffffffff ;  /* 0xffffffff00be7802 */ /* 0x000fe40000000f00 */
[----:B------:R-:W-:Y:S02]  /*7080*/  MOV R189, R0 ;  /* 0x0000000000bd7202 */ /* 0x000fe40000000f00 */
[----:B------:R-:W-:Y:S02]  /*7090*/  MOV R188, 0x70b0 ;  /* 0x000070b000bc7802 */ /* 0x000fe40000000f00 */
[----:B------:R-:W-:Y:S05]  /*70a0*/  CALL.REL.NOINC `($__internal_96_$__cuda_sm70_shflsync_bfly_p) ;  /* 0x0000035000007944 */ /* 0x000fea0003c00000 */
[----:B-1----:R-:W-:Y:S01]  /*70b0*/  MOV R6, R3 ;  /* 0x0000000300067202 */ /* 0x002fe20000000f00 */
[----:B------:R-:W-:Y:S01]  /*70c0*/  HFMA2.MMA R3, -RZ, RZ, 0, 1.1920928955078125e-07 ;  /* 0x00000002ff037435 */ /* 0x000fe200000001ff */
[----:B------:R-:W-:-:S02]  /*70d0*/  MOV R189, R8 ;  /* 0x0000000800bd7202 */ /* 0x000fc40000000f00 */
[----:B------:R-:W-:Y:S02]  /*70e0*/  MOV R192, 0x1f ;  /* 0x0000001f00c07802 */ /* 0x000fe40000000f00 */
[----:B------:R-:W-:Y:S02]  /*70f0*/  MOV R190, 0xffffffff ;  /* 0xffffffff00be7802 */ /* 0x000fe40000000f00 */
[----:B------:R-:W-:Y:S02]  /*7100*/  MOV R188, 0x7120 ;  /* 0x0000712000bc7802 */ /* 0x000fe40000000f00 */
[----:B------:R-:W-:Y:S05]  /*7110*/  CALL.REL.NOINC `($__internal_96_$__cuda_sm70_shflsync_bfly_p) ;  /* 0x000002e000007944 */ /* 0x000fea0003c00000 */
[----:B------:R-:W-:Y:S01]  /*7120*/  FADD.FTZ R0, R6, R0 ;  /* 0x0000000006007221 */ /* 0x000fe20000010000 */
[----:B------:R-:W-:Y:S01]  /*7130*/  MOV R192, 0x1f ;  /* 0x0000001f00c07802 */ /* 0x000fe20000000f00 */
[----:B-1----:R-:W-:Y:S01]  /*7140*/  FADD.FTZ R8, R8, R3 ;  /* 0x0000000308087221 */ /* 0x002fe20000010000 */
[----:B------:R-:W-:Y:S01]  /*7150*/  HFMA2.MMA R3, -RZ, RZ, 0, 2.384185791015625e-07 ;  /* 0x00000004ff037435 */ /* 0x000fe200000001ff */
[----:B------:R-:W-:Y:S02]  /*7160*/  MOV R190, 0xffffffff ;  /* 0xffffffff00be7802 */ /* 0x000fe40000000f00 */
[----:B------:R-:W-:-:S02]  /*7170*/  MOV R189, R0 ;  /* 0x0000000000bd7202 */ /* 0x000fc40000000f00 */
[----:B------:R-:W-:Y:S02]  /*7180*/  MOV R188, 0x71a0 ;  /* 0x000071a000bc7802 */ /* 0x000fe40000000f00 */
[----:B------:R-:W-:Y:S05]  /*7190*/  CALL.REL.NOINC `($__internal_96_$__cuda_sm70_shflsync_bfly_p) ;  /* 0x0000026000007944 */ /* 0x000fea0003c00000 */
[----:B-1----:R-:W-:Y:S01]  /*71a0*/  MOV R6, R3 ;  /* 0x0000000300067202 */ /* 0x002fe20000000f00 */
[----:B------:R-:W-:Y:S01]  /*71b0*/  HFMA2.MMA R3, -RZ, RZ, 0, 2.384185791015625e-07 ;  /* 0x00000004ff037435 */ /* 0x000fe200000001ff */
[----:B------:R-:W-:Y:S02]  /*71c0*/  MOV R189, R8 ;  /* 0x0000000800bd7202 */ /* 0x000fe40000000f00 */
[----:B------:R-:W-:Y:S02]  /*71d0*/  MOV R192, 0x1f ;  /* 0x0000001f00c07802 */ /* 0x000fe40000000f00 */
[----:B------:R-:W-:Y:S02]  /*71e0*/  MOV R190, 0xffffffff ;  /* 0xffffffff00be7802 */ /* 0x000fe40000000f00 */
[----:B------:R-:W-:Y:S02]  /*71f0*/  MOV R188, 0x7210 ;  /* 0x0000721000bc7802 */ /* 0x000fe40000000f00 */
[----:B------:R-:W-:Y:S05]  /*7200*/  CALL.REL.NOINC `($__internal_96_$__cuda_sm70_shflsync_bfly_p) ;  /* 0x000001f000007944 */ /* 0x000fea0003c00000 */
[----:B------:R-:W-:Y:S01]  /*7210*/  FADD.FTZ R0, R6, R0 ;  /* 0x0000000006007221 */ /* 0x000fe20000010000 */
[----:B------:R-:W-:Y:S01]  /*7220*/  MOV R192, 0x1f ;  /* 0x0000001f00c07802 */ /* 0x000fe20000000f00 */
[----:B-1----:R-:W-:Y:S01]  /*7230*/  FADD.FTZ R8, R8, R3 ;  /* 0x0000000308087221 */ /* 0x002fe20000010000 */
[----:B------:R-:W-:Y:S01]  /*7240*/  HFMA2.MMA R3, -RZ, RZ, 0, 4.76837158203125e-07 ;  /* 0x00000008ff037435 */ /* 0x000fe200000001ff */
[----:B------:R-:W-:-:S02]  /*7250*/  MOV R190, 0xffffffff ;  /* 0xffffffff00be7802 */ /* 0x000fc40000000f00 */
[----:B------:R-:W-:Y:S02]  /*7260*/  MOV R189, R0 ;  /* 0x0000000000bd7202 */ /* 0x000fe40000000f00 */
[----:B------:R-:W-:Y:S02]  /*7270*/  MOV R188, 0x7290 ;  /* 0x0000729000bc7802 */ /* 0x000fe40000000f00 */
[----:B------:R-:W-:Y:S05]  /*7280*/  CALL.REL.NOINC `($__internal_96_$__cuda_sm70_shflsync_bfly_p) ;  /* 0x0000017000007944 */ /* 0x000fea0003c00000 */
[----:B-1----:R-:W-:Y:S01]  /*7290*/  MOV R6, R3 ;  /* 0x0000000300067202 */ /* 0x002fe20000000f00 */
[----:B------:R-:W-:Y:S01]  /*72a0*/  HFMA2.MMA R3, -RZ, RZ, 0, 4.76837158203125e-07 ;  /* 0x00000008ff037435 */ /* 0x000fe200000001ff */
[----:B------:R-:W-:Y:S02]  /*72b0*/  MOV R189, R8 ;  /* 0x0000000800bd7202 */ /* 0x000fe40000000f00 */
[----:B------:R-:W-:Y:S02]  /*72c0*/  MOV R192, 0x1f ;  /* 0x0000001f00c07802 */ /* 0x000fe40000000f00 */
[----:B------:R-:W-:Y:S02]  /*72d0*/  MOV R190, 0xffffffff ;  /* 0xffffffff00be7802 */ /* 0x000fe40000000f00 */
[----:B------:R-:W-:-:S02]  /*72e0*/  MOV R188, 0x7300 ;  /* 0x0000730000bc7802 */ /* 0x000fc40000000f00 */
[----:B------:R-:W-:Y:S05]  /*72f0*/  CALL.REL.NOINC `($__internal_96_$__cuda_sm70_shflsync_bfly_p) ;  /* 0x0000010000007944 */ /* 0x000fea0003c00000 */
[----:B------:R-:W-:Y:S01]  /*7300*/  FADD.FTZ R0, R6, R0 ;  /* 0x0000000006007221 */ /* 0x000fe20000010000 */
[----:B------:R-:W-:Y:S01]  /*7310*/  MOV R192, 0x1f ;  /* 0x0000001f00c07802 */ /* 0x000fe20000000f00 */
[----:B-1----:R-:W-:Y:S01]  /*7320*/  FADD.FTZ R8, R8, R3 ;  /* 0x0000000308087221 */ /* 0x002fe20000010000 */
[----:B------:R-:W-:Y:S01]  /*7330*/  HFMA2.MMA R3, -RZ, RZ, 0, 9.5367431640625e-07 ;  /* 0x00000010ff037435 */ /* 0x000fe200000001ff */
[----:B------:R-:W-:-:S02]  /*7340*/  MOV R190, 0xffffffff ;  /* 0xffffffff00be7802 */ /* 0x000fc40000000f00 */
[----:B------:R-:W-:Y:S02]  /*7350*/  MOV R189, R0 ;  /* 0x0000000000bd7202 */ /* 0x000fe40000000f00 */
[----:B------:R-:W-:Y:S02]  /*7360*/  MOV R188, 0x7380 ;  /* 0x0000738000bc7802 */ /* 0x000fe40000000f00 */
[----:B------:R-:W-:Y:S05]  /*7370*/  CALL.REL.NOINC `($__internal_96_$__cuda_sm70_shflsync_bfly_p) ;  /* 0x0000008000007944 */ /* 0x000fea0003c00000 */
[----:B-1----:R-:W-:Y:S01]  /*7380*/  MOV R6, R3 ;  /* 0x0000000300067202 */ /* 0x002fe20000000f00 */
[----:B------:R-:W-:Y:S01]  /*7390*/  HFMA2.MMA R3, -RZ, RZ, 0, 9.5367431640625e-07 ;  /* 0x00000010ff037435 */ /* 0x000fe200000001ff */
[----:B------:R-:W-:Y:S02]  /*73a0*/  MOV R189, R8 ;  /* 0x0000000800bd7202 */ /* 0x000fe40000000f00 */
[----:B------:R-:W-:Y:S02]  /*73b0*/  MOV R192, 0x1f ;  /* 0x0000001f00c07802 */ /* 0x000fe40000000f00 */
[----:B------:R-:W-:Y:S02]  /*73c0*/  MOV R190, 0xffffffff ;  /* 0xffffffff00be7802 */ /* 0x000fe40000000f00 */
[----:B------:R-:W-:-:S02]  /*73d0*/  MOV R188, 0x73f0 ;  /* 0x000073f000bc7802 */ /* 0x000fc40000000f00 */
[----:B------:R-:W-:Y:S05]  /*73e0*/  CALL.REL.NOINC `($__internal_96_$__cuda_sm70_shflsync_bfly_p) ;  /* 0x0000001000007944 */ /* 0x000fea0003c00000 */
[----:B-1----:R-:W-:Y:S05]  /*73f0*/  BRA `(.L_x_1932) ;  /* 0xffffc4d000007947 */ /* 0x002fea000383ffff */
        .weak           $__internal_96_$__cuda_sm70_shflsync_bfly_p
        .type           $__internal_96_$__cuda_sm70_shflsync_bfly_p,@function
        .size           $__internal_96_$__cuda_sm70_shflsync_bfly_p,(.L_x_2634 - $__internal_96_$__cuda_sm70_shflsync_bfly_p)
$__internal_96_$__cuda_sm70_shflsync_bfly_p:
[----:B------:R-:W-:Y:S04]  /*7400*/  WARPSYNC R190 ;  /* 0x000000be00007348 */ /* 0x000fe80003800000 */
[----:B------:R0:W1:Y:S02]  /*7410*/  SHFL.BFLY PT, R3, R189, R3, R192 ;  /* 0x0c000003bd037389 */ /* 0x00006400000e00c0 */
[----:B0-----:R-:W-:-:S06]  /*7420*/  HFMA2.MMA R189, -RZ, RZ, 0, 0 ;  /* 0x00000000ffbd7435 */ /* 0x001fcc00000001ff */
[----:B------:R-:W-:Y:S05]  /*7430*/  RET.REL.NODEC R188 `(_ZN10layer_norm31ln_parallel_residual_bwd_kernelINS_13Kernel_traitsI6__halfffffjLj1024ELj1ELj4ELj1ELj16ENS_18Kernel_traits_baseILj1024ES2_ffffjLj128EEEEELb0ELb0ELb0EEEvNS_9BwdParamsE) ;  /* 0xffff8bc0bc007950 */ /* 0x000fea0003c3ffff */
.L_x_1933:
        /* <DEDUP_REMOVED lines=12> */
.L_x_2634:


//--------------------- .text._ZN10layer_norm31ln_parallel_residual_bwd_kernelINS_13Kernel_traitsI6__halfffffjLj1024ELj1ELj4ELj1ELj16ENS_18Kernel_traits_baseILj1024ES2_ffffjLj128EEEEELb0ELb0ELb1EEEvNS_9BwdParamsE --------------------------
	.section	.text._ZN10layer_norm31ln_parallel_residual_bwd_kernelINS_13Kernel_traitsI6__halfffffjLj1024ELj1ELj4ELj1ELj16ENS_18Kernel_traits_baseILj1024ES2_ffffjLj128EEEEELb0ELb0ELb1EEEvNS_9BwdParamsE,"ax",@progbits
	.sectioninfo	@"SHI_REGISTERS=255"
	.align	128
        .global         _ZN10layer_norm31ln_parallel_residual_bwd_kernelINS_13Kernel_traitsI6__halfffffjLj1024ELj1ELj4ELj1ELj16ENS_18Kernel_traits_baseILj1024ES2_ffffjLj128EEEEELb0ELb0ELb1EEEvNS_9BwdParamsE
        .type           _ZN10layer_norm31ln_parallel_residual_bwd_kernelINS_13Kernel_traitsI6__halfffffjLj1024ELj1ELj4ELj1ELj16ENS_18Kernel_traits_baseILj1024ES2_ffffjLj128EEEEELb0ELb0ELb1EEEvNS_9BwdParamsE,@function
        .size           _ZN10layer_norm31ln_parallel_residual_bwd_kernelINS_13Kernel_traitsI6__halfffffjLj1024ELj1ELj4ELj1ELj16ENS_18Kernel_traits_baseILj1024ES2_ffffjLj128EEEEELb0ELb0ELb1EEEvNS_9BwdParamsE,(.L_x_2635 - _ZN10layer_norm31ln_parallel_residual_bwd_kernelINS_13Kernel_traitsI6__halfffffjLj1024ELj1ELj4ELj1ELj16ENS_18Kernel_traits_baseILj1024ES2_ffffjLj128EEEEELb0ELb0ELb1EEEvNS_9BwdParamsE)
        .other          _ZN10layer_norm31ln_parallel_residual_bwd_kernelINS_13Kernel_traitsI6__halfffffjLj1024ELj1ELj4ELj1ELj16ENS_18Kernel_traits_baseILj1024ES2_ffffjLj128EEEEELb0ELb0ELb1EEEvNS_9BwdParamsE,@"STO_CUDA_ENTRY STV_DEFAULT"
_ZN10layer_norm31ln_parallel_residual_bwd_kernelINS_13Kernel_traitsI6__halfffffjLj1024ELj1ELj4ELj1ELj16ENS_18Kernel_traits_baseILj1024ES2_ffffjLj128EEEEELb0ELb0ELb1EEEvNS_9BwdParamsE:
.text._ZN10layer_norm31ln_parallel_residual_bwd_kernelINS_13Kernel_traitsI6__halfffffjLj1024ELj1ELj4ELj1ELj16ENS_18Kernel_traits_baseILj1024ES2_ffffjLj128EEEEELb0ELb0ELb1EEEvNS_9BwdParamsE:
        /* <DEDUP_REMOVED lines=75> */
.L_x_1935:
[----:B------:R-:W-:-:S04]  /*04b0*/  SHF.L.U32 R2, R2, 0x3, RZ ;  /* 0x0000000302027819 */ /* 0x000fc800000006ff */
[----:B------:R-:W-:-:S04]  /*04c0*/  LOP3.LUT R4, R2, 0xf8, RZ, 0xc0, !PT ;  /* 0x000000f802047812 */ /* 0x000fc800078ec0ff */
[----:B------:R-:W-:-:S04]  /*04d0*/  IADD3 R2, P0, R4, c[0x0][0x1b0], RZ ;  /* 0x00006c0004027a10 */ /* 0x000fc80007f1e0ff */
[----:B------:R-:W-:-:S05]  /*04e0*/  IADD3.X R3, RZ, c[0x0][0x1b4], RZ, P0, !PT ;  /* 0x00006d00ff037a10 */ /* 0x000fca00007fe4ff */
[----:B------:R-:W2:Y:S04]  /*04f0*/  LDG.E.64 R6, [R2.64] ;  /* 0x0000000402067981 */ /* 0x000ea8000c1e1b00 */
[----:B------:R2:W3:Y:S04]  /*0500*/  LDG.E.64 R10, [R2.64+0x100] ;  /* 0x00010004020a7981 */ /* 0x0004e8000c1e1b00 */
[----:B------:R2:W4:Y:S04]  /*0510*/  LDG.E.64 R14, [R2.64+0x200] ;  /* 0x00020004020e7981 */ /* 0x000528000c1e1b00 */
[----:B------:R2:W5:Y:S04]  /*0520*/  LDG.E.64 R18, [R2.64+0x300] ;  /* 0x0003000402127981 */ /* 0x000568000c1e1b00 */
[----:B------:R2:W5:Y:S04]  /*0530*/  LDG.E.64 R22, [R2.64+0x400] ;  /* 0x0004000402167981 */ /* 0x000568000c1e1b00 */
[----:B------:R2:W5:Y:S01]  /*0540*/  LDG.E.64 R26, [R2.64+0x500] ;  /* 0x00050004021a7981 */ /* 0x000562000c1e1b00 */
[----:B------:R-:W-:-:S03]  /*0550*/  IADD3 R4, P0, R4, c[0x0][0x1b8], RZ ;  /* 0x00006e0004047a10 */ /* 0x000fc60007f1e0ff */
[----:B------:R2:W5:Y:S01]  /*0560*/  LDG.E.64 R30, [R2.64+0x600] ;  /* 0x00060004021e7981 */ /* 0x000562000c1e1b00 */
[----:B------:R-:W-:-:S03]  /*0570*/  IADD3.X R5, RZ, c[0x0][0x1bc], RZ, P0, !PT ;  /* 0x00006f00ff057a10 */ /* 0x000fc600007fe4ff */
[----:B------:R2:W5:Y:S04]  /*0580*/  LDG.E.64 R34, [R2.64+0x700] ;  /* 0x0007000402227981 */ /* 0x000568000c1e1b00 */
[----:B------:R0:W5:Y:S04]  /*0590*/  LDG.E.64 R8, [R4.64] ;  /* 0x0000000404087981 */ /* 0x000168000c1e1b00 */
[----:B------:R0:W5:Y:S04]  /*05a0*/  LDG.E.64 R12, [R4.64+0x100] ;  /* 0x00010004040c7981 */ /* 0x000168000c1e1b00 */
[----:B------:R0:W5:Y:S04]  /*05b0*/  LDG.E.64 R16, [R4.64+0x200] ;  /* 0x0002000404107981 */ /* 0x000168000c1e1b00 */
[----:B------:R0:W5:Y:S04]  /*05c0*/  LDG.E.64 R20, [R4.64+0x300] ;  /* 0x0003000404147981 */ /* 0x000168000c1e1b00 */
[----:B------:R0:W5:Y:S04]  /*05d0*/  LDG.E.64 R24, [R4.64+0x400] ;  /* 0x0004000404187981 */ /* 0x000168000c1e1b00 */
[----:B------:R0:W5:Y:S04]  /*05e0*/  LDG.E.64 R28, [R4.64+0x500] ;  /* 0x00050004041c7981 */ /* 0x000168000c1e1b00 */
[----:B------:R0:W5:Y:S04]  /*05f0*/  LDG.E.64 R32, [R4.64+0x600] ;  /* 0x0006000404207981 */ /* 0x000168000c1e1b00 */
[----:B------:R0:W5:Y:S01]  /*0600*/  LDG.E.64 R68, [R4.64+0x700] ;  /* 0x0007000404447981 */ /* 0x000162000c1e1b00 */
[----:B------:R-:W-:Y:S01]  /*0610*/  HFMA2.MMA R252, -RZ, RZ, 0, 0 ;  /* 0x00000000fffc7435 */ /* 0x000fe200000001ff */
[----:B------:R-:W-:Y:S01]  /*0620*/  BSSY B1, `(.L_x_1937) ;  /* 0x0000461000017945 */ /* 0x000fe20003800000 */
[----:B------:R-:W-:Y:S01]  /*0630*/  HFMA2.MMA R217, -RZ, RZ, 0, 0 ;  /* 0x00000000ffd97435 */ /* 0x000fe200000001ff */
[----:B------:R-:W-:Y:S01]  /*0640*/  CS2R R246, SRZ ;  /* 0x0000000000f67805 */ /* 0x000fe2000001ff00 */
[----:B------:R-:W-:Y:S01]  /*0650*/  HFMA2.MMA R174, -RZ, RZ, 0, 0 ;  /* 0x00000000ffae7435 */ /* 0x000fe200000001ff */
[----:B------:R-:W-:Y:S01]  /*0660*/  CS2R R244, SRZ ;  /* 0x0000000000f47805 */ /* 0x000fe2000001ff00 */
        /* <DEDUP_REMOVED lines=21> */
[----:B------:R-:W-:Y:S01]  /*07c0*/  MOV R173, RZ ;  /* 0x000000ff00ad7202 */ /* 0x000fe20000000f00 */
        /* <DEDUP_REMOVED lines=10> */
[----:B--2---:R-:W-:Y:S01]  /*0870*/  HADD2.F32 R3, -RZ, R6.H0_H0 ;  /* 0x20000006ff037230 */ /* 0x004fe20000004100 */
[--C-:B------:R-:W-:Y:S01]  /*0880*/  SHF.R.U64 R67, R6, 0x10, R7.reuse ;  /* 0x0000001006437819 */ /* 0x100fe20000001207 */
[----:B------:R-:W-:Y:S01]  /*0890*/  HADD2.F32 R2, -RZ, R7.H0_H0 ;  /* 0x20000007ff027230 */ /* 0x000fe20000004100 */
[----:B------:R-:W-:-:S02]  /*08a0*/  SHF.R.U32.HI R65, RZ, 0x10, R7 ;  /* 0x00000010ff417819 */ /* 0x000fc40000011607 */
[----:B------:R0:W-:Y:S01]  /*08b0*/  STL [R1+0x170], R3 ;  /* 0x0001700301007387 */ /* 0x0001e20000100800 */
[--C-:B---3--:R-:W-:Y:S01]  /*08c0*/  SHF.R.U64 R63, R10, 0x10, R11.reuse ;  /* 0x000000100a3f7819 */ /* 0x108fe2000000120b */
[----:B------:R-:W-:Y:S01]  /*08d0*/  HADD2.F32 R67, -RZ, R67.H0_H0 ;  /* 0x20000043ff437230 */ /* 0x000fe20000004100 */
[----:B------:R-:W-:Y:S01]  /*08e0*/  SHF.R.U32.HI R61, RZ, 0x10, R11 ;  /* 0x00000010ff3d7819 */ /* 0x000fe2000001160b */
[----:B------:R1:W-:Y:S01]  /*08f0*/  STL [R1+0x160], R2 ;  /* 0x0001600201007387 */ /* 0x0003e20000100800 */
[--C-:B----4-:R-:W-:Y:S01]  /*0900*/  SHF.R.U64 R59, R14, 0x10, R15.reuse ;  /* 0x000000100e3b7819 */ /* 0x110fe2000000120f */
[----:B------:R-:W-:Y:S01]  /*0910*/  HADD2.F32 R65, -RZ, R65.H0_H0 ;  /* 0x20000041ff417230 */ /* 0x000fe20000004100 */
[----:B------:R-:W-:Y:S01]  /*0920*/  SHF.R.U32.HI R57, RZ, 0x10, R15 ;  /* 0x00000010ff397819 */ /* 0x000fe2000001160f */
[----:B------:R-:W-:Y:S01]  /*0930*/  HADD2.F32 R63, -RZ, R63.H0_H0 ;  /* 0x2000003fff3f7230 */ /* 0x000fe20000004100 */
[--C-:B-----5:R-:W-:Y:S01]  /*0940*/  SHF.R.U64 R55, R18, 0x10, R19.reuse ;  /* 0x0000001012377819 */ /* 0x120fe20000001213 */
[----:B0-----:R-:W-:Y:S01]  /*0950*/  HADD2.F32 R3, -RZ, R10.H0_H0 ;  /* 0x2000000aff037230 */ /* 0x001fe20000004100 */
[----:B------:R-:W-:Y:S01]  /*0960*/  SHF.R.U32.HI R53, RZ, 0x10, R19 ;  /* 0x00000010ff357819 */ /* 0x000fe20000011613 */
[----:B------:R-:W-:Y:S01]  /*0970*/  HADD2.F32 R61, -RZ, R61.H0_H0 ;  /* 0x2000003dff3d7230 */ /* 0x000fe20000004100 */
[--C-:B------:R-:W-:Y:S01]  /*0980*/  SHF.R.U64 R51, R22, 0x10, R23.reuse ;  /* 0x0000001016337819 */ /* 0x100fe20000001217 */
[----:B-1----:R-:W-:Y:S01]  /*0990*/  HADD2.F32 R2, -RZ, R11.H0_H0 ;  /* 0x2000000bff027230 */ /* 0x002fe20000004100 */
[----:B------:R0:W-:Y:S01]  /*09a0*/  STL [R1+0x150], R3 ;  /* 0x0001500301007387 */ /* 0x0001e20000100800 */
[----:B------:R-:W-:Y:S01]  /*09b0*/  SHF.R.U32.HI R49, RZ, 0x10, R23 ;  /* 0x00000010ff317819 */ /* 0x000fe20000011617 */
[----:B------:R-:W-:Y:S01]  /*09c0*/  HADD2.F32 R59, -RZ, R59.H0_H0 ;  /* 0x2000003bff3b7230 */ /* 0x000fe20000004100 */
[--C-:B------:R-:W-:Y:S01]  /*09d0*/  SHF.R.U64 R47, R26, 0x10, R27.reuse ;  /* 0x000000101a2f7819 */ /* 0x100fe2000000121b */
[----:B------:R1:W-:Y:S01]  /*09e0*/  STL [R1+0x140], R2 ;  /* 0x0001400201007387 */ /* 0x0003e20000100800 */
[----:B------:R-:W-:Y:S01]  /*09f0*/  HADD2.F32 R57, -RZ, R57.H0_H0 ;  /* 0x20000039ff397230 */ /* 0x000fe20000004100 */
[----:B------:R-:W-:Y:S01]  /*0a00*/  SHF.R.U32.HI R45, RZ, 0x10, R27 ;  /* 0x00000010ff2d7819 */ /* 0x000fe2000001161b */
[----:B------:R-:W-:Y:S01]  /*0a10*/  HADD2.F32 R55, -RZ, R55.H0_H0 ;  /* 0x20000037ff377230 */ /* 0x000fe20000004100 */
[--C-:B------:R-:W-:Y:S01]  /*0a20*/  SHF.R.U64 R43, R30, 0x10, R31.reuse ;  /* 0x000000101e2b7819 */ /* 0x100fe2000000121f */
[----:B------:R-:W-:Y:S01]  /*0a30*/  HADD2.F32 R53, -RZ, R53.H0_H0 ;  /* 0x20000035ff357230 */ /* 0x000fe20000004100 */
[----:B------:R-:W-:Y:S01]  /*0a40*/  SHF.R.U32.HI R41, RZ, 0x10, R31 ;  /* 0x00000010ff297819 */ /* 0x000fe2000001161f */
[----:B0-----:R-:W-:Y:S01]  /*0a50*/  HADD2.F32 R3, -RZ, R14.H0_H0 ;  /* 0x2000000eff037230 */ /* 0x001fe20000004100 */
[--C-:B------:R-:W-:Y:S01]  /*0a60*/  SHF.R.U64 R39, R34, 0x10, R35.reuse ;  /* 0x0000001022277819 */ /* 0x100fe20000001223 */
[----:B------:R-:W-:Y:S01]  /*0a70*/  HADD2.F32 R51, -RZ, R51.H0_H0 ;  /* 0x20000033ff337230 */ /* 0x000fe20000004100 */
[----:B------:R-:W-:Y:S01]  /*0a80*/  SHF.R.U32.HI R37, RZ, 0x10, R35 ;  /* 0x00000010ff257819 */ /* 0x000fe20000011623 */
[----:B-1----:R-:W-:Y:S01]  /*0a90*/  HADD2.F32 R2, -RZ, R15.H0_H0 ;  /* 0x2000000fff027230 */ /* 0x002fe20000004100 */
[----:B------:R0:W-:Y:S01]  /*0aa0*/  STL [R1+0x130], R3 ;  /* 0x0001300301007387 */ /* 0x0001e20000100800 */
[----:B------:R-:W-:Y:S01]  /*0ab0*/  HADD2.F32 R49, -RZ, R49.H0_H0 ;  /* 0x20000031ff317230 */ /* 0x000fe20000004100 */
[--C-:B------:R-:W-:Y:S01]  /*0ac0*/  SHF.R.U64 R66, R8, 0x10, R9.reuse ;  /* 0x0000001008427819 */ /* 0x100fe20000001209 */
[----:B------:R-:W-:Y:S01]  /*0ad0*/  HADD2.F32 R47, -RZ, R47.H0_H0 ;  /* 0x2000002fff2f7230 */ /* 0x000fe20000004100 */
        /* <DEDUP_REMOVED lines=15> */
[----:B------:R-:W-:Y:S01]  /*0bd0*/  CS2R R6, SRZ ;  /* 0x0000000000067805 */ /* 0x000fe2000001ff00 */
[----:B------:R1:W-:Y:S01]  /*0be0*/  STL [R1+0x100], R2 ;  /* 0x0001000201007387 */ /* 0x0003e20000100800 */
[----:B------:R-:W-:Y:S01]  /*0bf0*/  SHF.R.U32.HI R52, RZ, 0x10, R21 ;  /* 0x00000010ff347819 */ /* 0x000fe20000011615 */
[----:B------:R-:W-:Y:S01]  /*0c00*/  CS2R R10, SRZ ;  /* 0x00000000000a7805 */ /* 0x000fe2000001ff00 */
[--C-:B------:R-:W-:Y:S01]  /*0c10*/  SHF.R.U64 R50, R24, 0x10, R25.reuse ;  /* 0x0000001018327819 */ /* 0x100fe20000001219 */
[----:B------:R-:W-:Y:S01]  /*0c20*/  CS2R R14, SRZ ;  /* 0x00000000000e7805 */ /* 0x000fe2000001ff00 */
[----:B------:R-:W-:Y:S01]  /*0c30*/  SHF.R.U32.HI R48, RZ, 0x10, R25 ;  /* 0x00000010ff307819 */ /* 0x000fe20000011619 */
[----:B0-----:R-:W-:Y:S01]  /*0c40*/  HADD2.F32 R3, -RZ, R22.H0_H0 ;  /* 0x20000016ff037230 */ /* 0x001fe20000004100 */
[--C-:B------:R-:W-:Y:S01]  /*0c50*/  SHF.R.U64 R46, R28, 0x10, R29.reuse ;  /* 0x000000101c2e7819 */ /* 0x100fe2000000121d */
[----:B------:R-:W-:Y:S01]  /*0c60*/  CS2R R18, SRZ ;  /* 0x0000000000127805 */ /* 0x000fe2000001ff00 */
[----:B------:R-:W-:Y:S01]  /*0c70*/  SHF.R.U32.HI R44, RZ, 0x10, R29 ;  /* 0x00000010ff2c7819 */ /* 0x000fe2000001161d */
[----:B-1----:R-:W-:Y:S01]  /*0c80*/  HADD2.F32 R2, -RZ, R23.H0_H0 ;  /* 0x20000017ff027230 */ /* 0x002fe20000004100 */
[----:B------:R0:W-:Y:S01]  /*0c90*/  STL [R1+0xf0], R3 ;  /* 0x0000f00301007387 */ /* 0x0001e20000100800 */
[--C-:B------:R-:W-:Y:S01]  /*0ca0*/  SHF.R.U64 R42, R32, 0x10, R33.reuse ;  /* 0x00000010202a7819 */ /* 0x100fe20000001221 */
[----:B------:R-:W-:Y:S01]  /*0cb0*/  CS2R R22, SRZ ;  /* 0x0000000000167805 */ /* 0x000fe2000001ff00 */
[----:B------:R-:W-:Y:S01]  /*0cc0*/  SHF.R.U32.HI R40, RZ, 0x10, R33 ;  /* 0x00000010ff287819 */ /* 0x000fe20000011621 */
[----:B------:R1:W-:Y:S01]  /*0cd0*/  STL [R1+0xe0], R2 ;  /* 0x0000e00201007387 */ /* 0x0003e20000100800 */
[----:B------:R-:W-:-:S02]  /*0ce0*/  SHF.R.U32.HI R36, RZ, 0x10, R69 ;  /* 0x00000010ff247819 */ /* 0x000fc40000011645 */
[----:B------:R-:W-:Y:S01]  /*0cf0*/  SHF.R.U64 R38, R68, 0x10, R69 ;  /* 0x0000001044267819 */ /* 0x000fe20000001245 */
[----:B0-----:R-:W-:Y:S02]  /*0d00*/  HADD2.F32 R3, -RZ, R26.H0_H0 ;  /* 0x2000001aff037230 */ /* 0x001fe40000004100 */
[----:B------:R-:W-:Y:S02]  /*0d10*/  HADD2.F32 R36, -RZ, R36.H0_H0 ;  /* 0x20000024ff247230 */ /* 0x000fe40000004100 */
[----:B-1----:R-:W-:Y:S01]  /*0d20*/  HADD2.F32 R2, -RZ, R27.H0_H0 ;  /* 0x2000001bff027230 */ /* 0x002fe20000004100 */
[----:B------:R0:W-:Y:S01]  /*0d30*/  STL [R1+0xd0], R3 ;  /* 0x0000d00301007387 */ /* 0x0001e20000100800 */
[----:B------:R-:W-:-:S03]  /*0d40*/  CS2R R26, SRZ ;  /* 0x00000000001a7805 */ /* 0x000fc6000001ff00 */
[----:B------:R1:W-:Y:S01]  /*0d50*/  STL [R1+0xc0], R2 ;  /* 0x0000c00201007387 */ /* 0x0003e20000100800 */
[----:B0-----:R-:W-:Y:S02]  /*0d60*/  HADD2.F32 R3, -RZ, R30.H0_H0 ;  /* 0x2000001eff037230 */ /* 0x001fe40000004100 */
[----:B-1----:R-:W-:-:S03]  /*0d70*/  HADD2.F32 R2, -RZ, R31.H0_H0 ;  /* 0x2000001fff027230 */ /* 0x002fc60000004100 */
        /* <DEDUP_REMOVED lines=45> */
[----:B------:R-:W-:Y:S04]  /*1050*/  STL [R1+0x8c], R3 ;  /* 0x00008c0301007387 */ /* 0x000fe80000100800 */
[----:B------:R-:W-:Y:S04]  /*1060*/  STL [R1+0x48], RZ ;  /* 0x000048ff01007387 */ /* 0x000fe80000100800 */
[----:B------:R0:W-:Y:S04]  /*1070*/  STL [R1+0x7c], R2 ;  /* 0x00007c0201007387 */ /* 0x0001e80000100800 */
[----:B------:R-:W-:Y:S04]  /*1080*/  STL [R1+0x44], RZ ;  /* 0x000044ff01007387 */ /* 0x000fe80000100800 */
[----:B------:R-:W-:Y:S01]  /*1090*/  STL [R1+0x40], RZ ;  /* 0x000040ff01007387 */ /* 0x000fe20000100800 */
[----:B0-----:R-:W-:-:S03]  /*10a0*/  CS2R R2, SRZ ;  /* 0x0000000000027805 */ /* 0x001fc6000001ff00 */
[----:B------:R-:W-:Y:S04]  /*10b0*/  STL [R1+0x3c], RZ ;  /* 0x00003cff01007387 */ /* 0x000fe80000100800 */
        /* <DEDUP_REMOVED lines=24> */
[----:B------:R-:W-:Y:S04]  /*1240*/  STL [R1], RZ ;  /* 0x000000ff01007387 */ /* 0x000fe80000100800 */
[----:B------:R-:W-:Y:S04]  /*1250*/  STL [R1+0x168], R67 ;  /* 0x0001684301007387 */ /* 0x000fe80000100800 */
        /* <DEDUP_REMOVED lines=44> */
[----:B------:R0:W-:Y:S04]  /*1520*/  STL [R1+0x74], R36 ;  /* 0x0000742401007387 */ /* 0x0001e80000100800 */
[----:B------:R0:W-:Y:S02]  /*1530*/  STL [R1+0x84], R37 ;  /* 0x0000842501007387 */ /* 0x0001e40000100800 */
.L_x_1949:
[----:B------:R-:W1:Y:S01]  /*1540*/  S2R R78, SR_TID.X ;  /* 0x00000000004e7919 */ /* 0x000e620000002100 */
[----:B------:R-:W-:Y:S01]  /*1550*/  IMAD R76, R0, c[0x0][0x168], RZ ;  /* 0x00005a00004c7a24 */ /* 0x000fe200078e02ff */
[----:B------:R-:W-:-:S02]  /*1560*/  MOV R83, 0x4 ;  /* 0x0000000400537802 */ /* 0x000fc40000000f00 */
[----:B------:R-:W-:Y:S01]  /*1570*/  MOV R142, 0x10 ;  /* 0x00000010008e7802 */ /* 0x000fe20000000f00 */
[----:B------:R-:W2:Y:S01]  /*1580*/  LDL R195, [R1+0x16c] ;  /* 0x00016c0001c37983 */ /* 0x000ea20000100800 */
[----:B------:R-:W-:-:S03]  /*1590*/  SHF.R.S32.HI R77, RZ, 0x1f, R76 ;  /* 0x0000001fff4d7819 */ /* 0x000fc6000001144c */
[----:B------:R-:W3:Y:S01]  /*15a0*/  LDL R189, [R1+0x170] ;  /* 0x0001700001bd7983 */ /* 0x000ee20000100800 */
[----:B------:R-:W-:Y:S01]  /*15b0*/  LEA.HI R77, R77, R76, RZ, 0x2 ;  /* 0x0000004c4d4d7211 */ /* 0x000fe200078f10ff */
[----:B------:R-:W-:Y:S02]  /*15c0*/  IMAD.WIDE R186, R0, R83, c[0x0][0x1a0] ;  /* 0x0000680000ba7625 */ /* 0x000fe400078e0253 */
[----:B------:R-:W4:Y:S04]  /*15d0*/  LDL R192, [R1+0x164] ;  /* 0x0001640001c07983 */ /* 0x000f280000100800 */
[----:B------:R-:W2:Y:S04]  /*15e0*/  LDL R194, [R1+0x168] ;  /* 0x0001680001c27983 */ /* 0x000ea80000100800 */
[----:B------:R-:W2:Y:S01]  /*15f0*/  LDL R193, [R1+0x15c] ;  /* 0x00015c0001c17983 */ /* 0x000ea20000100800 */
[----:B-1----:R-:W-:-:S03]  /*1600*/  LOP3.LUT R216, R78, 0x1f, RZ, 0xc0, !PT ;  /* 0x0000001f4ed87812 */ /* 0x002fc600078ec0ff */
[----:B------:R1:W2:Y:S01]  /*1610*/  LDG.E R186, [R186.64] ;  /* 0x00000004baba7981 */ /* 0x0002a2000c1e1900 */
[----:B------:R-:W-:-:S03]  /*1620*/  LEA.HI.SX32 R216, R77, R216, 0x1e ;  /* 0x000000d84dd87211 */ /* 0x000fc600078ff2ff */
[----:B------:R-:W2:Y:S01]  /*1630*/  LDL R191, [R1+0x160] ;  /* 0x0001600001bf7983 */ /* 0x000ea20000100800 */
[----:B------:R-:W-:Y:S02]  /*1640*/  SHF.L.U32 R184, R216, 0x4, RZ ;  /* 0x00000004d8b87819 */ /* 0x000fe400000006ff */
[----:B------:R-:W-:Y:S02]  /*1650*/  SHF.R.U32.HI R185, RZ, 0x1c, R216 ;  /* 0x0000001cffb97819 */ /* 0x000fe400000116d8 */
[----:B------:R-:W-:Y:S01]  /*1660*/  IADD3 R76, P0, R184, c[0x0][0x188], RZ ;  /* 0x00006200b84c7a10 */ /* 0x000fe20007f1e0ff */
[----:B------:R-:W-:-:S03]  /*1670*/  IMAD.WIDE R82, R0, R83, c[0x0][0x1a8] ;  /* 0x00006a0000527625 */ /* 0x000fc600078e0253 */
[----:B------:R-:W-:Y:S01]  /*1680*/  IADD3.X R77, R185, c[0x0][0x18c], RZ, P0, !PT ;  /* 0x00006300b94d7a10 */ /* 0x000fe200007fe4ff */
[CC--:B------:R-:W-:Y:S01]  /*1690*/  IMAD.WIDE.U32 R80, R216.reuse, R142.reuse, c[0x0][0x210] ;  /* 0x00008400d8507625 */ /* 0x0c0fe200078e008e */
[----:B------:R0:W2:Y:S03]  /*16a0*/  LDG.E R161, [R82.64] ;  /* 0x0000000452a17981 */ /* 0x0000a6000c1e1900 */
[C---:B------:R-:W-:Y:S01]  /*16b0*/  IMAD.WIDE.U32 R84, R216.reuse, R142, c[0x0][0x208] ;  /* 0x00008200d8547625 */ /* 0x040fe200078e008e */
[----:B------:R-:W2:Y:S05]  /*16c0*/  LDG.E.128 R76, [R76.64] ;  /* 0x000000044c4c7981 */ /* 0x000eaa000c1e1d00 */
[----:B------:R-:W2:Y:S04]  /*16d0*/  LDG.E.128 R84, [R84.64] ;  /* 0x0000000454547981 */ /* 0x000ea8000c1e1d00 */
[----:B0-----:R-:W2:Y:S01]  /*16e0*/  LDG.E.128 R80, [R80.64] ;  /* 0x0000000450507981 */ /* 0x001ea2000c1e1d00 */
[----:B------:R-:W-:-:S02]  /*16f0*/  IADD3 R137, R216, 0x20, RZ ;  /* 0x00000020d8897810 */ /* 0x000fc40007ffe0ff */
[----:B------:R-:W-:Y:S02]  /*1700*/  IADD3 R138, R216, 0x40, RZ ;  /* 0x00000040d88a7810 */ /* 0x000fe40007ffe0ff */
[----:B------:R-:W-:Y:S02]  /*1710*/  SHF.L.U32 R181, R137, 0x4, RZ ;  /* 0x0000000489b57819 */ /* 0x000fe400000006ff */
[----:B------:R-:W-:Y:S02]  /*1720*/  SHF.R.U32.HI R180, RZ, 0x1c, R137 ;  /* 0x0000001cffb47819 */ /* 0x000fe40000011689 */
[----:B------:R-:W-:Y:S02]  /*1730*/  IADD3 R88, P0, R181, c[0x0][0x188], RZ ;  /* 0x00006200b5587a10 */ /* 0x000fe40007f1e0ff */
[----:B------:R-:W-:Y:S02]  /*1740*/  SHF.L.U32 R178, R138, 0x4, RZ ;  /* 0x000000048ab27819 */ /* 0x000fe400000006ff */
[----:B------:R-:W-:-:S02]  /*1750*/  IADD3 R183, R216, 0x60, RZ ;  /* 0x00000060d8b77810 */ /* 0x000fc40007ffe0ff */
[----:B------:R-:W-:Y:S02]  /*1760*/  IADD3.X R89, R180, c[0x0][0x18c], RZ, P0, !PT ;  /* 0x00006300b4597a10 */ /* 0x000fe400007fe4ff */
[----:B------:R-:W-:Y:S02]  /*1770*/  SHF.R.U32.HI R179, RZ, 0x1c, R138 ;  /* 0x0000001cffb37819 */ /* 0x000fe4000001168a */
[----:B------:R-:W-:Y:S02]  /*1780*/  IADD3 R100, P0, R178, c[0x0][0x188], RZ ;  /* 0x00006200b2647a10 */ /* 0x000fe40007f1e0ff */
[----:B------:R-:W-:Y:S02]  /*1790*/  SHF.L.U32 R176, R183, 0x4, RZ ;  /* 0x00000004b7b07819 */ /* 0x000fe400000006ff */
[----:B-1----:R-:W-:Y:S01]  /*17a0*/  IADD3 R187, R216, 0x80, RZ ;  /* 0x00000080d8bb7810 */ /* 0x002fe20007ffe0ff */
[-C--:B------:R-:W-:Y:S01]  /*17b0*/  IMAD.WIDE.U32 R92, R137, R142.reuse, c[0x0][0x210] ;  /* 0x00008400895c7625 */ /* 0x080fe200078e008e */
[----:B------:R-:W-:Y:S01]  /*17c0*/  IADD3.X R101, R179, c[0x0][0x18c], RZ, P0, !PT ;  /* 0x00006300b3657a10 */ /* 0x000fe200007fe4ff */
[----:B------:R-:W0:Y:S01]  /*17d0*/  LDC.U8 R190, c[0x0][0x1f0] ;  /* 0x00007c00ffbe7b82 */ /* 0x000e220000000000 */
[----:B------:R-:W-:Y:S01]  /*17e0*/  SHF.R.U32.HI R177, RZ, 0x1c, R183 ;  /* 0x0000001cffb17819 */ /* 0x000fe200000116b7 */
[----:B------:R-:W-:Y:S01]  /*17f0*/  IMAD.WIDE.U32 R96, R137, R142, c[0x0][0x208] ;  /* 0x0000820089607625 */ /* 0x000fe200078e008e */
[----:B------:R-:W-:Y:S01]  /*1800*/  IADD3 R112, P0, R176, c[0x0][0x188], RZ ;  /* 0x00006200b0707a10 */ /* 0x000fe20007f1e0ff */
[----:B------:R-:W3:Y:S01]  /*1810*/  LDG.E.128 R92, [R92.64] ;  /* 0x000000045c5c7981 */ /* 0x000ee2000c1e1d00 */
[----:B------:R-:W-:-:S02]  /*1820*/  SHF.L.U32 R175, R187, 0x4, RZ ;  /* 0x00000004bbaf7819 */ /* 0x000fc400000006ff */
[----:B------:R-:W-:Y:S02]  /*1830*/  IADD3.X R113, R177, c[0x0][0x18c], RZ, P0, !PT ;  /* 0x00006300b1717a10 */ /* 0x000fe400007fe4ff */
[----:B------:R-:W-:Y:S01]  /*1840*/  IADD3 R188, R216, 0xa0, RZ ;  /* 0x000000a0d8bc7810 */ /* 0x000fe20007ffe0ff */
[-C--:B------:R-:W-:Y:S01]  /*1850*/  IMAD.WIDE.U32 R116, R183, R142.reuse, c[0x0][0x210] ;  /* 0x00008400b7747625 */ /* 0x080fe200078e008e */
[----:B------:R-:W-:Y:S01]  /*1860*/  SHF.R.U32.HI R172, RZ, 0x1c, R187 ;  /* 0x0000001cffac7819 */ /* 0x000fe200000116bb */
[----:B------:R-:W3:Y:S01]  /*1870*/  LDG.E.128 R96, [R96.64] ;  /* 0x0000000460607981 */ /* 0x000ee2000c1e1d00 */
[----:B------:R-:W-:Y:S02]  /*1880*/  IADD3 R124, P0, R175, c[0x0][0x188], RZ ;  /* 0x00006200af7c7a10 */ /* 0x000fe40007f1e0ff */
[----:B------:R-:W-:Y:S01]  /*1890*/  SHF.L.U32 R162, R188, 0x4, RZ ;  /* 0x00000004bca27819 */ /* 0x000fe200000006ff */
[----:B------:R-:W-:Y:S01]  /*18a0*/  IMAD.WIDE.U32 R120, R183, R142, c[0x0][0x208] ;  /* 0x00008200b7787625 */ /* 0x000fe200078e008e */
[----:B------:R-:W-:Y:S01]  /*18b0*/  IADD3.X R125, R172, c[0x0][0x18c], RZ, P0, !PT ;  /* 0x00006300ac7d7a10 */ /* 0x000fe200007fe4ff */
[----:B------:R-:W3:Y:S01]  /*18c0*/  LDG.E.128 R100, [R100.64] ;  /* 0x0000000464647981 */ /* 0x000ee2000c1e1d00 */
[----:B------:R-:W-:-:S02]  /*18d0*/  ISETP.NE.U32.AND P0, PT, RZ, c[0x0][0x218], PT ;  /* 0x00008600ff007a0c */ /* 0x000fc40003f05070 */
[----:B------:R-:W-:Y:S02]  /*18e0*/  SHF.R.U32.HI R163, RZ, 0x1c, R188 ;  /* 0x0000001cffa37819 */ /* 0x000fe400000116bc */
[----:B------:R-:W-:Y:S01]  /*18f0*/  IADD3 R222, R216, 0xc0, RZ ;  /* 0x000000c0d8de7810 */ /* 0x000fe20007ffe0ff */
[CC--:B------:R-:W-:Y:S01]  /*1900*/  IMAD.WIDE.U32 R128, R187.reuse, R142.reuse, c[0x0][0x210] ;  /* 0x00008400bb807625 */ /* 0x0c0fe200078e008e */
[----:B------:R-:W-:Y:S01]  /*1910*/  ISETP.NE.AND.EX P0, PT, RZ, c[0x0][0x21c], PT, P0 ;  /* 0x00008700ff007a0c */ /* 0x000fe20003f05300 */
[----:B------:R-:W3:Y:S02]  /*1920*/  LDG.E.128 R112, [R112.64] ;  /* 0x0000000470707981 */ /* 0x000ee4000c1e1d00 */
[-C--:B------:R-:W-:Y:S02]  /*1930*/  IMAD.WIDE.U32 R132, R187, R142.reuse, c[0x0][0x208] ;  /* 0x00008200bb847625 */ /* 0x080fe400078e008e */
[----:B------:R-:W3:Y:S02]  /*1940*/  LDG.E.128 R116, [R116.64] ;  /* 0x0000000474747981 */ /* 0x000ee4000c1e1d00 */
[----:B------:R-:W-:-:S02]  /*1950*/  IMAD.WIDE.U32 R104, R138, R142, c[0x0][0x210] ;  /* 0x000084008a687625 */ /* 0x000fc400078e008e */
[----:B------:R-:W3:Y:S04]  /*1960*/  LDG.E.128 R120, [R120.64] ;  /* 0x0000000478787981 */ /* 0x000ee8000c1e1d00 */
[C---:B------:R-:W-:Y:S01]  /*1970*/  @P0 LEA R136, P1, R137.reuse, c[0x0][0x218], 0x4 ;  /* 0x0000860089880a11 */ /* 0x040fe200078220ff */
[----:B------:R-:W3:Y:S03]  /*1980*/  LDG.E.128 R104, [R104.64] ;  /* 0x0000000468687981 */ /* 0x000ee6000c1e1d00 */
[----:B------:R-:W-:Y:S01]  /*1990*/  @P0 LEA.HI.X R137, R137, c[0x0][0x21c], RZ, 0x4, P1 ;  /* 0x0000870089890a11 */ /* 0x000fe200008f24ff */
[----:B--2---:R-:W-:-:S04]  /*19a0*/  FADD.FTZ R237, R80, R237 ;  /* 0x000000ed50ed7221 */ /* 0x004fc80000010000 */
[----:B------:R1:W5:Y:S01]  /*19b0*/  @P0 LDG.E.128 R36, [R136.64] ;  /* 0x0000000488240981 */ /* 0x000362000c1e1d00 */
[----:B----4-:R-:W-:Y:S02]  /*19c0*/  FMUL.FTZ R192, R192, R81 ;  /* 0x00000051c0c07220 */ /* 0x010fe40000410000 */
[----:B------:R-:W-:Y:S01]  /*19d0*/  FADD.FTZ R236, R81, R236 ;  /* 0x000000ec51ec7221 */ /* 0x000fe20000010000 */
[----:B------:R-:W2:Y:S01]  /*19e0*/  LDG.E.128 R124, [R124.64] ;  /* 0x000000047c7c7981 */ /* 0x000ea2000c1e1d00 */
[----:B------:R-:W-:Y:S02]  /*19f0*/  FMUL.FTZ R196, R193, R82 ;  /* 0x00000052c1c47220 */ /* 0x000fe40000410000 */
[C---:B------:R-:W-:Y:S01]  /*1a00*/  IMAD.WIDE.U32 R108, R138.reuse, R142, c[0x0][0x208] ;  /* 0x000082008a6c7625 */ /* 0x040fe200078e008e */
[----:B------:R-:W4:Y:S01]  /*1a10*/  LDG.E.128 R128, [R128.64] ;  /* 0x0000000480807981 */ /* 0x000f22000c1e1d00 */
[----:B-1----:R-:W-:Y:S02]  /*1a20*/  @P0 LEA R136, P1, R138, c[0x0][0x218], 0x4 ;  /* 0x000086008a880a11 */ /* 0x002fe400078220ff */
[----:B------:R-:W-:Y:S01]  /*1a30*/  FFMA.FTZ R192, R194, R85, R192 ;  /* 0x00000055c2c07223 */ /* 0x000fe200000100c0 */
[----:B------:R-:W2:Y:S01]  /*1a40*/  LDG.E.128 R132, [R132.64] ;  /* 0x0000000484847981 */ /* 0x000ea2000c1e1d00 */
[----:B------:R-:W-:Y:S01]  /*1a50*/  @P0 LEA.HI.X R137, R138, c[0x0][0x21c], RZ, 0x4, P1 ;  /* 0x000087008a890a11 */ /* 0x000fe200008f24ff */
[----:B------:R-:W-:-:S02]  /*1a60*/  FFMA.FTZ R196, R191, R86, R196 ;  /* 0x00000056bfc47223 */ /* 0x000fc400000100c4 */
[----:B------:R-:W2:Y:S04]  /*1a70*/  LDG.E.128 R108, [R108.64] ;  /* 0x000000046c6c7981 */ /* 0x000ea8000c1e1d00 */
[----:B------:R1:W5:Y:S01]  /*1a80*/  @P0 LDG.E.128 R40, [R136.64] ;  /* 0x0000000488280981 */ /* 0x000362000c1e1d00 */
[----:B------:R-:W-:Y:S02]  /*1a90*/  FADD.FTZ R239, R82, R239 ;  /* 0x000000ef52ef7221 */ /* 0x000fe40000010000 */
[----:B------:R-:W-:Y:S01]  /*1aa0*/  FADD.FTZ R15, R84, R15 ;  /* 0x0000000f540f7221 */ /* 0x000fe20000010000 */
[----:B------:R-:W2:Y:S01]  /*1ab0*/  LDG.E.128 R88, [R88.64] ;  /* 0x0000000458587981 */ /* 0x000ea2000c1e1d00 */
[----:B-1----:R-:W-:-:S04]  /*1ac0*/  IADD3 R136, P1, R162, c[0x0][0x188], RZ ;  /* 0x00006200a2887a10 */ /* 0x002fc80007f3e0ff */
[----:B------:R-:W-:Y:S02]  /*1ad0*/  IADD3.X R137, R163, c[0x0][0x18c], RZ, P1, !PT ;  /* 0x00006300a3897a10 */ /* 0x000fe40000ffe4ff */
[----:B------:R-:W-:-:S04]  /*1ae0*/  @P0 LEA R182, P1, R183, c[0x0][0x218], 0x4 ;  /* 0x00008600b7b60a11 */ /* 0x000fc800078220ff */
[----:B------:R-:W-:Y:S01]  /*1af0*/  @P0 LEA.HI.X R183, R183, c[0x0][0x21c], RZ, 0x4, P1 ;  /* 0x00008700b7b70a11 */ /* 0x000fe200008f24ff */
[----:B------:R-:W-:Y:S01]  /*1b00*/  IMAD.WIDE.U32 R140, R188, R142, c[0x0][0x210] ;  /* 0x00008400bc8c7625 */ /* 0x000fe200078e008e */
[----:B------:R-:W2:Y:S04]  /*1b10*/  LDG.E.128 R136, [R136.64] ;  /* 0x0000000488887981 */ /* 0x000ea8000c1e1d00 */
[----:B------:R1:W5:Y:S02]  /*1b20*/  @P0 LDG.E.128 R44, [R182.64] ;  /* 0x00000004b62c0981 */ /* 0x000364000c1e1d00 */
[----:B-1----:R-:W-:-:S04]  /*1b30*/  @P0 LEA R182, P1, R216, c[0x0][0x218], 0x4 ;  /* 0x00008600d8b60a11 */ /* 0x002fc800078220ff */
[----:B------:R-:W-:-:S05]  /*1b40*/  @P0 LEA.HI.X R183, R216, c[0x0][0x21c], RZ, 0x4, P1 ;  /* 0x00008700d8b70a11 */ /* 0x000fca00008f24ff */
        /* <DEDUP_REMOVED lines=8> */
[----:B------:R-:W-:Y:S02]  /*1bd0*/  @P0 LEA.HI.X R183, R222, c[0x0][0x21c], RZ, 0x4, P1 ;  /* 0x00008700deb70a11 */ /* 0x000fe400008f24ff */
[----:B0-----:R-:W-:Y:S01]  /*1be0*/  ISETP.NE.AND P1, PT, R190, RZ, PT ;  /* 0x000000ffbe00720c */ /* 0x001fe20003f25270 */
[----:B------:R-:W-:Y:S01]  /*1bf0*/  FMUL.FTZ R187, R195, R80 ;  /* 0x00000050c3bb7220 */ /* 0x000fe20000410000 */
[----:B------:R-:W2:Y:S04]  /*1c00*/  LDL R190, [R1+0x154] ;  /* 0x0001540001be7983 */ /* 0x000ea80000100800 */
[----:B------:R0:W5:Y:S02]  /*1c10*/  @P0 LDG.E.128 R60, [R182.64] ;  /* 0x00000004b63c0981 */ /* 0x000164000c1e1d00 */
[----:B0-----:R-:W-:Y:S01]  /*1c20*/  FSEL R182, R186, RZ, !P1 ;  /* 0x000000ffbab67208 */ /* 0x001fe20004800000 */
[----:B---3--:R-:W-:Y:S01]  /*1c30*/  FFMA.FTZ R187, R189, R84, R187 ;  /* 0x00000054bdbb7223 */ /* 0x008fe200000100bb */
[----:B------:R-:W3:Y:S03]  /*1c40*/  LDL R186, [R1+0x158] ;  /* 0x0001580001ba7983 */ /* 0x000ee60000100800 */
[----:B------:R-:W-:-:S02]  /*1c50*/  FADD.FTZ R76, -R182, R76 ;  /* 0x0000004cb64c7221 */ /* 0x000fc40000010100 */
[----:B------:R-:W-:Y:S02]  /*1c60*/  FADD.FTZ R77, -R182, R77 ;  /* 0x0000004db64d7221 */ /* 0x000fe40000010100 */
[C---:B------:R-:W-:Y:S02]  /*1c70*/  FMUL.FTZ R183, R161.reuse, R76 ;  /* 0x0000004ca1b77220 */ /* 0x040fe40000410000 */
[----:B------:R-:W-:Y:S01]  /*1c80*/  FMUL.FTZ R189, R161, R77 ;  /* 0x0000004da1bd7220 */ /* 0x000fe20000410000 */
[----:B------:R-:W2:Y:S01]  /*1c90*/  LDL R76, [R1+0x140] ;  /* 0x00014000014c7983 */ /* 0x000ea20000100800 */
[----:B------:R-:W-:-:S03]  /*1ca0*/  FFMA.FTZ R218, R80, R183, R218 ;  /* 0x000000b750da7223 */ /* 0x000fc600000100da */
[----:B------:R-:W2:Y:S01]  /*1cb0*/  LDL R77, [R1+0x144] ;  /* 0x00014400014d7983 */ /* 0x000ea20000100800 */
[----:B------:R-:W-:-:S03]  /*1cc0*/  FFMA.FTZ R217, R81, R189, R217 ;  /* 0x000000bd51d97223 */ /* 0x000fc600000100d9 */
[----:B------:R-:W3:Y:S01]  /*1cd0*/  LDL R80, [R1+0x13c] ;  /* 0x00013c0001507983 */ /* 0x000ee20000100800 */
[----:B------:R-:W-:-:S03]  /*1ce0*/  FADD.FTZ R79, -R182, R79 ;  /* 0x0000004fb64f7221 */ /* 0x000fc60000010100 */
[----:B------:R-:W4:Y:S01]  /*1cf0*/  LDL R81, [R1+0x148] ;  /* 0x0001480001517983 */ /* 0x000f220000100800 */
[----:B------:R-:W-:-:S03]  /*1d00*/  FMUL.FTZ R197, R161, R79 ;  /* 0x0000004fa1c57220 */ /* 0x000fc60000410000 */
[----:B------:R-:W4:Y:S01]  /*1d10*/  LDL R79, [R1+0x134] ;  /* 0x00013400014f7983 */ /* 0x000f220000100800 */
[----:B------:R-:W-:-:S04]  /*1d20*/  FADD.FTZ R78, -R182, R78 ;  /* 0x0000004eb64e7221 */ /* 0x000fc80000010100 */
[----:B------:R-:W-:Y:S02]  /*1d30*/  FMUL.FTZ R194, R161, R78 ;  /* 0x0000004ea1c27220 */ /* 0x000fe40000410000 */
[----:B------:R-:W4:Y:S02]  /*1d40*/  LDL R78, [R1+0x12c] ;  /* 0x00012c00014e7983 */ /* 0x000f240000100800 */
[----:B------:R-:W-:Y:S02]  /*1d50*/  FFMA.FTZ R220, R82, R194, R220 ;  /* 0x000000c252dc7223 */ /* 0x000fe400000100dc */
[----:B------:R-:W4:Y:S01]  /*1d60*/  LDL R82, [R1+0x138] ;  /* 0x0001380001527983 */ /* 0x000f220000100800 */
[----:B------:R-:W-:-:S03]  /*1d70*/  IMAD.WIDE.U32 R144, R188, R142, c[0x0][0x208] ;  /* 0x00008200bc907625 */ /* 0x000fc600078e008e */
[----:B------:R-:W4:Y:S01]  /*1d80*/  LDL R188, [R1+0x14c] ;  /* 0x00014c0001bc7983 */ /* 0x000f220000100800 */
[----:B------:R-:W-:-:S03]  /*1d90*/  FFMA.FTZ R159, R84, R183, R159 ;  /* 0x000000b7549f7223 */ /* 0x000fc6000001009f */
[----:B------:R-:W4:Y:S01]  /*1da0*/  LDL R84, [R1+0x150] ;  /* 0x0001500001547983 */ /* 0x000f220000100800 */
[----:B--2---:R-:W-:-:S03]  /*1db0*/  FMUL.FTZ R191, R77, R93 ;  /* 0x0000005d4dbf7220 */ /* 0x004fc60000410000 */
[----:B------:R-:W2:Y:S01]  /*1dc0*/  LDG.E.128 R140, [R140.64] ;  /* 0x000000048c8c7981 */ /* 0x000ea2000c1e1d00 */
[----:B---3--:R-:W-:-:S03]  /*1dd0*/  FMUL.FTZ R195, R80, R94 ;  /* 0x0000005e50c37220 */ /* 0x008fc60000410000 */
[----:B------:R-:W3:Y:S01]  /*1de0*/  LDL R77, [R1+0x130] ;  /* 0x00013000014d7983 */ /* 0x000ee20000100800 */
[----:B----4-:R-:W-:-:S03]  /*1df0*/  FFMA.FTZ R191, R81, R97, R191 ;  /* 0x0000006151bf7223 */ /* 0x010fc600000100bf */
[----:B------:R-:W4:Y:S01]  /*1e00*/  LDL R80, [R1+0x128] ;  /* 0x0001280001507983 */ /* 0x000f220000100800 */
[----:B------:R-:W-:-:S03]  /*1e10*/  FFMA.FTZ R195, R76, R98, R195 ;  /* 0x000000624cc37223 */ /* 0x000fc600000100c3 */
[----:B------:R-:W2:Y:S01]  /*1e20*/  LDL R81, [R1+0x124] ;  /* 0x0001240001517983 */ /* 0x000ea20000100800 */
[----:B------:R-:W-:-:S03]  /*1e30*/  FMUL.FTZ R199, R79, R95 ;  /* 0x0000005f4fc77220 */ /* 0x000fc60000410000 */
[----:B------:R-:W4:Y:S04]  /*1e40*/  LDL R76, [R1+0x11c] ;  /* 0x00011c00014c7983 */ /* 0x000f280000100800 */
[----:B------:R-:W4:Y:S01]  /*1e50*/  LDL R79, [R1+0x120] ;  /* 0x00012000014f7983 */ /* 0x000f220000100800 */
[----:B------:R-:W-:-:S03]  /*1e60*/  FMUL.FTZ R202, R78, R104 ;  /* 0x000000684eca7220 */ /* 0x000fc60000410000 */
[----:B------:R-:W4:Y:S01]  /*1e70*/  LDL R78, [R1+0x114] ;  /* 0x00011400014e7983 */ /* 0x000f220000100800 */
[----:B------:R-:W-:Y:S02]  /*1e80*/  FADD.FTZ R102, -R182, R102 ;  /* 0x00000066b6667221 */ /* 0x000fe40000010100 */
[----:B------:R-:W-:Y:S01]  /*1e90*/  FFMA.FTZ R199, R82, R99, R199 ;  /* 0x0000006352c77223 */ /* 0x000fe200000100c7 */
[----:B------:R-:W4:Y:S01]  /*1ea0*/  LDG.E.128 R144, [R144.64] ;  /* 0x0000000490907981 */ /* 0x000f22000c1e1d00 */
[C---:B------:R-:W-:Y:S02]  /*1eb0*/  FADD.FTZ R16, R85.reuse, R16 ;  /* 0x0000001055107221 */ /* 0x040fe40000010000 */
[----:B------:R-:W-:Y:S01]  /*1ec0*/  FFMA.FTZ R160, R85, R189, R160 ;  /* 0x000000bd55a07223 */ /* 0x000fe200000100a0 */
[----:B------:R-:W4:Y:S01]  /*1ed0*/  LDL R82, [R1+0x10c] ;  /* 0x00010c0001527983 */ /* 0x000f220000100800 */
[----:B------:R-:W-:Y:S02]  /*1ee0*/  FMUL.FTZ R188, R188, R92 ;  /* 0x0000005cbcbc7220 */ /* 0x000fe40000410000 */
[----:B------:R-:W-:-:S02]  /*1ef0*/  FMUL.FTZ R205, R161, R102 ;  /* 0x00000066a1cd7220 */ /* 0x000fc40000410000 */
[----:B------:R-:W-:Y:S02]  /*1f00*/  FFMA.FTZ R188, R84, R96, R188 ;  /* 0x0000006054bc7223 */ /* 0x000fe400000100bc */
[C---:B------:R-:W-:Y:S02]  /*1f10*/  FADD.FTZ R5, R110.reuse, R5 ;  /* 0x000000056e057221 */ /* 0x040fe40000010000 */
[----:B------:R-:W-:Y:S02]  /*1f20*/  FFMA.FTZ R149, R110, R205, R149 ;  /* 0x000000cd6e957223 */ /* 0x000fe40000010095 */
[----:B---3--:R-:W-:Y:S02]  /*1f30*/  FFMA.FTZ R202, R77, R108, R202 ;  /* 0x0000006c4dca7223 */ /* 0x008fe400000100ca */
[----:B------:R-:W3:Y:S01]  /*1f40*/  LDL R77, [R1+0x118] ;  /* 0x00011800014d7983 */ /* 0x000ee20000100800 */
[----:B--2---:R-:W-:-:S03]  /*1f50*/  FMUL.FTZ R204, R81, R105 ;  /* 0x0000006951cc7220 */ /* 0x004fc60000410000 */
[----:B------:R-:W2:Y:S01]  /*1f60*/  LDL R81, [R1+0x110] ;  /* 0x0001100001517983 */ /* 0x000ea20000100800 */
[----:B----4-:R-:W-:-:S03]  /*1f70*/  FMUL.FTZ R76, R76, R106 ;  /* 0x0000006a4c4c7220 */ /* 0x010fc60000410000 */
[----:B------:R-:W4:Y:S01]  /*1f80*/  LDL.LU R85, [R1+0x10] ;  /* 0x0000100001557983 */ /* 0x000f220000300800 */
[----:B------:R-:W-:Y:S02]  /*1f90*/  FFMA.FTZ R204, R80, R109, R204 ;  /* 0x0000006d50cc7223 */ /* 0x000fe400000100cc */
[----:B------:R-:W-:Y:S01]  /*1fa0*/  FFMA.FTZ R110, R79, R110, R76 ;  /* 0x0000006e4f6e7223 */ /* 0x000fe2000001004c */
[----:B------:R-:W4:Y:S04]  /*1fb0*/  LDL R84, [R1+0x104] ;  /* 0x0001040001547983 */ /* 0x000f280000100800 */
[----:B------:R-:W4:Y:S04]  /*1fc0*/  LDL R80, [R1+0x108] ;  /* 0x0001080001507983 */ /* 0x000f280000100800 */
[----:B------:R-:W4:Y:S01]  /*1fd0*/  LDL.LU R79, [R1+0xc] ;  /* 0x00000c00014f7983 */ /* 0x000f220000300800 */
[----:B------:R-:W-:-:S03]  /*1fe0*/  FMUL.FTZ R207, R78, R107 ;  /* 0x0000006b4ecf7220 */ /* 0x000fc60000410000 */
[----:B------:R-:W4:Y:S01]  /*1ff0*/  LDL R78, [R1+0xfc] ;  /* 0x0000fc00014e7983 */ /* 0x000f220000100800 */
[----:B------:R-:W-:Y:S02]  /*2000*/  FADD.FTZ R112, -R182, R112 ;  /* 0x00000070b6707221 */ /* 0x000fe40000010100 */
[----:B------:R-:W-:Y:S02]  /*2010*/  FMUL.FTZ R200, R190, R83 ;  /* 0x00000053bec87220 */ /* 0x000fe40000410000 */
[C---:B------:R-:W-:Y:S02]  /*2020*/  FADD.FTZ R238, R83.reuse, R238 ;  /* 0x000000ee53ee7221 */ /* 0x040fe40000010000 */
[----:B------:R-:W-:Y:S02]  /*2030*/  FFMA.FTZ R219, R83, R197, R219 ;  /* 0x000000c553db7223 */ /* 0x000fe400000100db */
[----:B------:R-:W4:Y:S01]  /*2040*/  LDL R83, [R1+0x100] ;  /* 0x0001000001537983 */ /* 0x000f220000100800 */
[----:B------:R-:W-:-:S02]  /*2050*/  FMUL.FTZ R208, R161, R112 ;  /* 0x00000070a1d07220 */ /* 0x000fc40000410000 */
[----:B------:R-:W-:Y:S02]  /*2060*/  FMUL.FTZ R76, R82, R116 ;  /* 0x00000074524c7220 */ /* 0x000fe40000410000 */
[----:B------:R-:W-:Y:S02]  /*2070*/  FADD.FTZ R113, -R182, R113 ;  /* 0x00000071b6717221 */ /* 0x000fe40000010100 */
[C---:B------:R-:W-:Y:S02]  /*2080*/  FADD.FTZ R3, R120.reuse, R3 ;  /* 0x0000000378037221 */ /* 0x040fe40000010000 */
[-C--:B------:R-:W-:Y:S02]  /*2090*/  FFMA.FTZ R35, R120, R208.reuse, R35 ;  /* 0x000000d078237223 */ /* 0x080fe40000010023 */
[----:B------:R-:W-:Y:S02]  /*20a0*/  FFMA.FTZ R231, R116, R208, R231 ;  /* 0x000000d074e77223 */ /* 0x000fe400000100e7 */
[----:B------:R-:W-:-:S02]  /*20b0*/  FADD.FTZ R13, R86, R13 ;  /* 0x0000000d560d7221 */ /* 0x000fc40000010000 */
[----:B------:R-:W-:Y:S02]  /*20c0*/  FFMA.FTZ R157, R86, R194, R157 ;  /* 0x000000c2569d7223 */ /* 0x000fe4000001009d */
[----:B------:R-:W-:Y:S02]  /*20d0*/  FADD.FTZ R4, R121, R4 ;  /* 0x0000000479047221 */ /* 0x000fe40000010000 */
[----:B---3--:R-:W-:Y:S02]  /*20e0*/  FFMA.FTZ R207, R77, R111, R207 ;  /* 0x0000006f4dcf7223 */ /* 0x008fe400000100cf */
[----:B------:R-:W3:Y:S04]  /*20f0*/  LDL.LU R77, [R1+0x18] ;  /* 0x00001800014d7983 */ /* 0x000ee80000300800 */
[----:B------:R-:W3:Y:S01]  /*2100*/  LDL R82, [R1+0xf4] ;  /* 0x0000f40001527983 */ /* 0x000ee20000100800 */
[----:B--2---:R-:W-:-:S03]  /*2110*/  FFMA.FTZ R120, R81, R120, R76 ;  /* 0x0000007851787223 */ /* 0x004fc6000001004c */
[----:B------:R-:W2:Y:S01]  /*2120*/  LDL R81, [R1+0xf8] ;  /* 0x0000f80001517983 */ /* 0x000ea20000100800 */
[----:B----4-:R-:W-:Y:S02]  /*2130*/  FADD.FTZ R85, R116, R85 ;  /* 0x0000005574557221 */ /* 0x010fe40000010000 */
[----:B------:R-:W-:Y:S01]  /*2140*/  FMUL.FTZ R116, R161, R113 ;  /* 0x00000071a1747220 */ /* 0x000fe20000410000 */
[----:B------:R-:W4:Y:S01]  /*2150*/  LDL.LU R86, [R1+0x14] ;  /* 0x0000140001567983 */ /* 0x000f220000300800 */
[----:B------:R-:W-:-:S03]  /*2160*/  FMUL.FTZ R76, R84, R117 ;  /* 0x00000075544c7220 */ /* 0x000fc60000410000 */
[----:B------:R0:W-:Y:S01]  /*2170*/  STL [R1+0x10], R85 ;  /* 0x0000105501007387 */ /* 0x0001e20000100800 */
[----:B------:R-:W-:Y:S02]  /*2180*/  FFMA.FTZ R148, R121, R116, R148 ;  /* 0x0000007479947223 */ /* 0x000fe40000010094 */
[----:B------:R-:W-:Y:S01]  /*2190*/  FADD.FTZ R79, R117, R79 ;  /* 0x0000004f754f7221 */ /* 0x000fe20000010000 */
[----:B------:R-:W4:Y:S01]  /*21a0*/  LDL R84, [R1+0xf0] ;  /* 0x0000f00001547983 */ /* 0x000f220000100800 */
[----:B------:R-:W-:-:S03]  /*21b0*/  FFMA.FTZ R121, R80, R121, R76 ;  /* 0x0000007950797223 */ /* 0x000fc6000001004c */
[----:B0-----:R-:W4:Y:S04]  /*21c0*/  LDL R85, [R1+0xec] ;  /* 0x0000ec0001557983 */ /* 0x001f280000100800 */
[----:B------:R-:W4:Y:S04]  /*21d0*/  LDL.LU R80, [R1+0x44] ;  /* 0x0000440001507983 */ /* 0x000f280000300800 */
[----:B------:R0:W-:Y:S01]  /*21e0*/  STL [R1+0xc], R79 ;  /* 0x00000c4f01007387 */ /* 0x0001e20000100800 */
[----:B------:R-:W-:-:S03]  /*21f0*/  FMUL.FTZ R76, R78, R118 ;  /* 0x000000764e4c7220 */ /* 0x000fc60000410000 */
[----:B------:R-:W4:Y:S04]  /*2200*/  LDL R78, [R1+0xe8] ;  /* 0x0000e800014e7983 */ /* 0x000f280000100800 */
[----:B0-----:R-:W4:Y:S01]  /*2210*/  LDL R79, [R1+0xe4] ;  /* 0x0000e400014f7983 */ /* 0x001f220000100800 */
[----:B------:R-:W-:-:S04]  /*2220*/  FADD.FTZ R114, -R182, R114 ;  /* 0x00000072b6727221 */ /* 0x000fc80000010100 */
[----:B------:R-:W-:Y:S02]  /*2230*/  FMUL.FTZ R114, R161, R114 ;  /* 0x00000072a1727220 */ /* 0x000fe40000410000 */
[C---:B------:R-:W-:Y:S02]  /*2240*/  FADD.FTZ R164, R122.reuse, R164 ;  /* 0x000000a47aa47221 */ /* 0x040fe40000010000 */
[----:B------:R-:W-:Y:S02]  /*2250*/  FFMA.FTZ R33, R122, R114, R33 ;  /* 0x000000727a217223 */ /* 0x000fe40000010021 */
[----:B------:R-:W-:Y:S02]  /*2260*/  FFMA.FTZ R122, R83, R122, R76 ;  /* 0x0000007a537a7223 */ /* 0x000fe4000001004c */
[----:B------:R-:W-:Y:S01]  /*2270*/  FADD.FTZ R115, -R182, R115 ;  /* 0x00000073b6737221 */ /* 0x000fe20000010100 */
[----:B------:R-:W4:Y:S01]  /*2280*/  LDL.LU R83, [R1+0x48] ;  /* 0x0000480001537983 */ /* 0x000f220000300800 */
[----:B------:R-:W-:-:S02]  /*2290*/  FFMA.FTZ R230, R117, R116, R230 ;  /* 0x0000007475e67223 */ /* 0x000fc400000100e6 */
[----:B------:R-:W-:Y:S02]  /*22a0*/  FFMA.FTZ R233, R118, R114, R233 ;  /* 0x0000007276e97223 */ /* 0x000fe400000100e9 */
[----:B------:R-:W-:Y:S02]  /*22b0*/  FMUL.FTZ R117, R161, R115 ;  /* 0x00000073a1757220 */ /* 0x000fe40000410000 */
[C---:B------:R-:W-:Y:S02]  /*22c0*/  FADD.FTZ R2, R123.reuse, R2 ;  /* 0x000000027b027221 */ /* 0x040fe40000010000 */
[-C--:B------:R-:W-:Y:S02]  /*22d0*/  FFMA.FTZ R34, R123, R117.reuse, R34 ;  /* 0x000000757b227223 */ /* 0x080fe40000010022 */
[----:B------:R-:W-:Y:S02]  /*22e0*/  FFMA.FTZ R232, R119, R117, R232 ;  /* 0x0000007577e87223 */ /* 0x000fe400000100e8 */
[----:B------:R-:W-:-:S02]  /*22f0*/  FADD.FTZ R166, R132, R166 ;  /* 0x000000a684a67221 */ /* 0x000fc40000010000 */
[----:B------:R-:W-:Y:S02]  /*2300*/  FADD.FTZ R165, R133, R165 ;  /* 0x000000a585a57221 */ /* 0x000fe40000010000 */
[----:B---3--:R-:W-:Y:S02]  /*2310*/  FADD.FTZ R77, R118, R77 ;  /* 0x0000004d764d7221 */ /* 0x008fe40000010000 */
[----:B------:R-:W-:Y:S02]  /*2320*/  FADD.FTZ R118, -R182, R124 ;  /* 0x0000007cb6767221 */ /* 0x000fe40000010100 */
[----:B------:R-:W-:Y:S02]  /*2330*/  FMUL.FTZ R76, R82, R119 ;  /* 0x00000077524c7220 */ /* 0x000fe40000410000 */
[----:B------:R-:W-:Y:S02]  /*2340*/  FMUL.FTZ R118, R161, R118 ;  /* 0x00000076a1767220 */ /* 0x000fe40000410000 */
[----:B--2---:R-:W-:-:S02]  /*2350*/  FFMA.FTZ R123, R81, R123, R76 ;  /* 0x0000007b517b7223 */ /* 0x004fc4000001004c */
[----:B----4-:R-:W-:Y:S02]  /*2360*/  FADD.FTZ R86, R119, R86 ;  /* 0x0000005677567221 */ /* 0x010fe40000010000 */
[----:B------:R-:W-:Y:S01]  /*2370*/  FADD.FTZ R119, -R182, R125 ;  /* 0x0000007db6777221 */ /* 0x000fe20000010100 */
[----:B------:R0:W-:Y:S01]  /*2380*/  STL [R1+0x18], R77 ;  /* 0x0000184d01007387 */ /* 0x0001e20000100800 */
[----:B------:R-:W-:Y:S02]  /*2390*/  FFMA.FTZ R31, R132, R118, R31 ;  /* 0x00000076841f7223 */ /* 0x000fe4000001001f */
[----:B------:R-:W-:Y:S01]  /*23a0*/  FMUL.FTZ R119, R161, R119 ;  /* 0x00000077a1777220 */ /* 0x000fe20000410000 */
[----:B------:R-:W2:Y:S01]  /*23b0*/  LDL R82, [R1+0xe0] ;  /* 0x0000e00001527983 */ /* 0x000ea20000100800 */
[----:B------:R-:W-:-:S03]  /*23c0*/  FMUL.FTZ R76, R85, R128 ;  /* 0x00000080554c7220 */ /* 0x000fc60000410000 */
[----:B0-----:R-:W3:Y:S01]  /*23d0*/  LDL R77, [R1+0xdc] ;  /* 0x0000dc00014d7983 */ /* 0x001ee20000100800 */
[----:B------:R-:W-:-:S03]  /*23e0*/  FADD.FTZ R80, R128, R80 ;  /* 0x0000005080507221 */ /* 0x000fc60000010000 */
[----:B------:R-:W4:Y:S01]  /*23f0*/  LDL.LU R81, [R1+0x3c] ;  /* 0x00003c0001517983 */ /* 0x000f220000300800 */
[----:B------:R-:W-:Y:S02]  /*2400*/  FFMA.FTZ R132, R84, R132, R76 ;  /* 0x0000008454847223 */ /* 0x000fe4000001004c */
[----:B------:R-:W-:Y:S01]  /*2410*/  FFMA.FTZ R32, R133, R119, R32 ;  /* 0x0000007785207223 */ /* 0x000fe20000010020 */
[----:B------:R-:W-:Y:S04]  /*2420*/  STL [R1+0x14], R86 ;  /* 0x0000145601007387 */ /* 0x000fe80000100800 */
[----:B------:R0:W-:Y:S01]  /*2430*/  STL [R1+0x44], R80 ;  /* 0x0000445001007387 */ /* 0x0001e20000100800 */
[----:B------:R-:W-:-:S03]  /*2440*/  FMUL.FTZ R76, R79, R129 ;  /* 0x000000814f4c7220 */ /* 0x000fc60000410000 */
[----:B------:R-:W2:Y:S01]  /*2450*/  LDL R79, [R1+0xd8] ;  /* 0x0000d800014f7983 */ /* 0x000ea20000100800 */
[----:B------:R-:W-:-:S03]  /*2460*/  FFMA.FTZ R133, R78, R133, R76 ;  /* 0x000000854e857223 */ /* 0x000fc6000001004c */
[----:B0-----:R-:W2:Y:S04]  /*2470*/  LDL R80, [R1+0xd4] ;  /* 0x0000d40001507983 */ /* 0x001ea80000100800 */
[----:B------:R-:W2:Y:S01]  /*2480*/  LDL.LU R78, [R1+0x40] ;  /* 0x00004000014e7983 */ /* 0x000ea20000300800 */
[C---:B------:R-:W-:Y:S02]  /*2490*/  FADD.FTZ R90, -R182.reuse, R90 ;  /* 0x0000005ab65a7221 */ /* 0x040fe40000010100 */
[----:B------:R-:W-:Y:S02]  /*24a0*/  FADD.FTZ R88, -R182, R88 ;  /* 0x00000058b6587221 */ /* 0x000fe40000010100 */
[----:B------:R-:W-:Y:S02]  /*24b0*/  FADD.FTZ R83, R129, R83 ;  /* 0x0000005381537221 */ /* 0x000fe40000010000 */
[----:B------:R-:W-:-:S02]  /*24c0*/  FMUL.FTZ R193, R161, R90 ;  /* 0x0000005aa1c17220 */ /* 0x000fc40000410000 */
[----:B------:R-:W-:Y:S01]  /*24d0*/  FADD.FTZ R91, -R182, R91 ;  /* 0x0000005bb65b7221 */ /* 0x000fe20000010100 */
[----:B------:R-:W-:Y:S01]  /*24e0*/  STL [R1+0x48], R83 ;  /* 0x0000485301007387 */ /* 0x000fe20000100800 */
[----:B------:R-:W-:Y:S02]  /*24f0*/  FFMA.FTZ R200, R186, R87, R200 ;  /* 0x00000057bac87223 */ /* 0x000fe400000100c8 */
[C---:B------:R-:W-:Y:S02]  /*2500*/  FMUL.FTZ R186, R161.reuse, R88 ;  /* 0x00000058a1ba7220 */ /* 0x040fe40000410000 */
[C---:B------:R-:W-:Y:S01]  /*2510*/  FADD.FTZ R243, R94.reuse, R243 ;  /* 0x000000f35ef37221 */ /* 0x040fe20000010000 */
[----:B------:R-:W3:Y:S01]  /*2520*/  LDL R88, [R1+0xcc] ;  /* 0x0000cc0001587983 */ /* 0x000ee20000100800 */
[----:B------:R-:W-:Y:S02]  /*2530*/  FFMA.FTZ R225, R94, R193, R225 ;  /* 0x000000c15ee17223 */ /* 0x000fe400000100e1 */
[----:B------:R-:W-:Y:S01]  /*2540*/  FMUL.FTZ R198, R161, R91 ;  /* 0x0000005ba1c67220 */ /* 0x000fe20000410000 */
[----:B------:R-:W3:Y:S04]  /*2550*/  LDL R94, [R1+0xd0] ;  /* 0x0000d000015e7983 */ /* 0x000ee80000100800 */
[----:B------:R-:W3:Y:S01]  /*2560*/  LDL.LU R91, [R1+0x6c] ;  /* 0x00006c00015b7983 */ /* 0x000ee20000300800 */
[----:B------:R-:W-:-:S02]  /*2570*/  FADD.FTZ R101, -R182, R101 ;  /* 0x00000065b6657221 */ /* 0x000fc40000010100 */
[C---:B------:R-:W-:Y:S01]  /*2580*/  FADD.FTZ R89, -R182.reuse, R89 ;  /* 0x00000059b6597221 */ /* 0x040fe20000010100 */
[----:B------:R-:W3:Y:S01]  /*2590*/  LDL R90, [R1+0xc4] ;  /* 0x0000c400015a7983 */ /* 0x000ee20000100800 */
[----:B------:R-:W-:Y:S02]  /*25a0*/  FADD.FTZ R100, -R182, R100 ;  /* 0x00000064b6647221 */ /* 0x000fe40000010100 */
[C---:B------:R-:W-:Y:S02]  /*25b0*/  FMUL.FTZ R203, R161.reuse, R101 ;  /* 0x00000065a1cb7220 */ /* 0x040fe40000410000 */
[C---:B------:R-:W-:Y:S02]  /*25c0*/  FMUL.FTZ R190, R161.reuse, R89 ;  /* 0x00000059a1be7220 */ /* 0x040fe40000410000 */
[----:B------:R-:W-:Y:S02]  /*25d0*/  FMUL.FTZ R201, R161, R100 ;  /* 0x00000064a1c97220 */ /* 0x000fe40000410000 */
[----:B------:R-:W-:-:S02]  /*25e0*/  FADD.FTZ R244, R105, R244 ;  /* 0x000000f469f47221 */ /* 0x000fc40000010000 */
[----:B------:R-:W-:Y:S02]  /*25f0*/  FFMA.FTZ R226, R105, R203, R226 ;  /* 0x000000cb69e27223 */ /* 0x000fe400000100e2 */
[C---:B------:R-:W-:Y:S02]  /*2600*/  FADD.FTZ R245, R104.reuse, R245 ;  /* 0x000000f568f57221 */ /* 0x040fe40000010000 */
[----:B------:R-:W-:Y:S02]  /*2610*/  FFMA.FTZ R227, R104, R201, R227 ;  /* 0x000000c968e37223 */ /* 0x000fe400000100e3 */
[C---:B------:R-:W-:Y:S02]  /*2620*/  FADD.FTZ R247, R106.reuse, R247 ;  /* 0x000000f76af77221 */ /* 0x040fe40000010000 */
[----:B------:R-:W-:Y:S02]  /*2630*/  FFMA.FTZ R229, R106, R205, R229 ;  /* 0x000000cd6ae57223 */ /* 0x000fe400000100e5 */
[----:B----4-:R-:W-:-:S05]  /*2640*/  FADD.FTZ R81, R130, R81 ;  /* 0x0000005182517221 */ /* 0x010fca0000010000 */
[----:B------:R-:W-:Y:S04]  /*2650*/  STL [R1+0x3c], R81 ;  /* 0x00003c5101007387 */ /* 0x000fe80000100800 */
[----:B------:R-:W4:Y:S04]  /*2660*/  LDL R89, [R1+0xc8] ;  /* 0x0000c80001597983 */ /* 0x000f280000100800 */
[----:B------:R-:W4:Y:S01]  /*2670*/  LDL.LU R105, [R1+0x70] ;  /* 0x0000700001697983 */ /* 0x000f220000300800 */
[----:B--2---:R-:W-:-:S05]  /*2680*/  FADD.FTZ R78, R131, R78 ;  /* 0x0000004e834e7221 */ /* 0x004fca0000010000 */
[----:B------:R0:W-:Y:S04]  /*2690*/  STL [R1+0x40], R78 ;  /* 0x0000404e01007387 */ /* 0x0001e80000100800 */
[----:B------:R-:W2:Y:S04]  /*26a0*/  LDL R104, [R1+0xbc] ;  /* 0x0000bc0001687983 */ /* 0x000ea80000100800 */
[----:B------:R-:W2:Y:S01]  /*26b0*/  LDL R106, [R1+0xc0] ;  /* 0x0000c000016a7983 */ /* 0x000ea20000100800 */
[----:B------:R-:W-:Y:S02]  /*26c0*/  FADD.FTZ R124, -R182, R126 ;  /* 0x0000007eb67c7221 */ /* 0x000fe40000010100 */
[----:B------:R-:W-:-:S02]  /*26d0*/  FADD.FTZ R241, R92, R241 ;  /* 0x000000f15cf17221 */ /* 0x000fc40000010000 */
[----:B------:R-:W-:Y:S01]  /*26e0*/  FFMA.FTZ R223, R92, R186, R223 ;  /* 0x000000ba5cdf7223 */ /* 0x000fe200000100df */
[----:B------:R-:W-:Y:S01]  /*26f0*/  IADD3 R92, R216, 0xe0, RZ ;  /* 0x000000e0d85c7810 */ /* 0x000fe20007ffe0ff */
[----:B------:R-:W-:Y:S02]  /*2700*/  FMUL.FTZ R124, R161, R124 ;  /* 0x0000007ca17c7220 */ /* 0x000fe40000410000 */
[----:B---3--:R-:W-:Y:S01]  /*2710*/  FMUL.FTZ R77, R77, R130 ;  /* 0x000000824d4d7220 */ /* 0x008fe20000410000 */
[----:B------:R-:W-:Y:S01]  /*2720*/  @P0 LEA R76, P2, R92, c[0x0][0x218], 0x4 ;  /* 0x000086005c4c0a11 */ /* 0x000fe200078420ff */
[----:B------:R-:W-:Y:S02]  /*2730*/  FADD.FTZ R103, -R182, R103 ;  /* 0x00000067b6677221 */ /* 0x000fe40000010100 */
[C---:B------:R-:W-:Y:S02]  /*2740*/  FADD.FTZ R168, R134.reuse, R168 ;  /* 0x000000a886a87221 */ /* 0x040fe40000010000 */
[----:B------:R-:W-:-:S02]  /*2750*/  FFMA.FTZ R29, R134, R124, R29 ;  /* 0x0000007c861d7223 */ /* 0x000fc4000001001d */
[----:B------:R-:W-:Y:S01]  /*2760*/  FFMA.FTZ R134, R82, R134, R77 ;  /* 0x0000008652867223 */ /* 0x000fe2000001004d */
[----:B------:R-:W-:Y:S01]  /*2770*/  @P0 LEA.HI.X R77, R92, c[0x0][0x21c], RZ, 0x4, P2 ;  /* 0x000087005c4d0a11 */ /* 0x000fe200010f24ff */
[----:B------:R-:W-:Y:S02]  /*2780*/  FMUL.FTZ R206, R161, R103 ;  /* 0x00000067a1ce7220 */ /* 0x000fe40000410000 */
[----:B------:R-:W-:Y:S01]  /*2790*/  FADD.FTZ R126, -R182, R127 ;  /* 0x0000007fb67e7221 */ /* 0x000fe20000010100 */
[----:B------:R-:W-:Y:S01]  /*27a0*/  SHF.L.U32 R103, R222, 0x4, RZ ;  /* 0x00000004de677819 */ /* 0x000fe200000006ff */
[----:B------:R-:W-:Y:S01]  /*27b0*/  FADD.FTZ R91, R140, R91 ;  /* 0x0000005b8c5b7221 */ /* 0x000fe20000010000 */
[----:B------:R1:W5:Y:S01]  /*27c0*/  @P0 LDG.E.128 R64, [R76.64] ;  /* 0x000000044c400981 */ /* 0x000362000c1e1d00 */
[C---:B------:R-:W-:Y:S02]  /*27d0*/  FADD.FTZ R246, R107.reuse, R246 ;  /* 0x000000f66bf67221 */ /* 0x040fe40000010000 */
[----:B------:R-:W-:-:S02]  /*27e0*/  FFMA.FTZ R228, R107, R206, R228 ;  /* 0x000000ce6be47223 */ /* 0x000fc400000100e4 */
[----:B------:R-:W-:Y:S01]  /*27f0*/  FMUL.FTZ R126, R161, R126 ;  /* 0x0000007ea17e7220 */ /* 0x000fe20000410000 */
[----:B------:R-:W3:Y:S01]  /*2800*/  LDL.LU R107, [R1+0x64] ;  /* 0x00006400016b7983 */ /* 0x000ee20000300800 */
[C---:B------:R-:W-:Y:S01]  /*2810*/  FADD.FTZ R8, R109.reuse, R8 ;  /* 0x000000086d087221 */ /* 0x040fe20000010000 */
[----:B------:R-:W-:Y:S01]  /*2820*/  SHF.R.U32.HI R100, RZ, 0x1c, R222 ;  /* 0x0000001cff647819 */ /* 0x000fe200000116de */
[----:B------:R-:W-:Y:S01]  /*2830*/  FFMA.FTZ R152, R109, R203, R152 ;  /* 0x000000cb6d987223 */ /* 0x000fe20000010098 */
[----:B-1----:R-:W-:Y:S01]  /*2840*/  IADD3 R76, P0, R103, c[0x0][0x188], RZ ;  /* 0x00006200674c7a10 */ /* 0x002fe20007f1e0ff */
[----:B------:R-:W-:Y:S01]  /*2850*/  FMUL.FTZ R77, R80, R131 ;  /* 0x00000083504d7220 */ /* 0x000fe20000410000 */
[----:B------:R-:W-:Y:S01]  /*2860*/  STL [R1+0x6c], R91 ;  /* 0x00006c5b01007387 */ /* 0x000fe20000100800 */
[C---:B------:R-:W-:Y:S02]  /*2870*/  FADD.FTZ R167, R135.reuse, R167 ;  /* 0x000000a787a77221 */ /* 0x040fe40000010000 */
[----:B------:R-:W-:Y:S01]  /*2880*/  FFMA.FTZ R30, R135, R126, R30 ;  /* 0x0000007e871e7223 */ /* 0x000fe2000001001e */
[----:B------:R-:W3:Y:S01]  /*2890*/  LDL.LU R109, [R1] ;  /* 0x00000000016d7983 */ /* 0x000ee20000300800 */
[----:B------:R-:W-:Y:S01]  /*28a0*/  FFMA.FTZ R135, R79, R135, R77 ;  /* 0x000000874f877223 */ /* 0x000fe2000001004d */
[----:B------:R-:W-:Y:S01]  /*28b0*/  IADD3.X R77, R100, c[0x0][0x18c], RZ, P0, !PT ;  /* 0x00006300644d7a10 */ /* 0x000fe200007fe4ff */
[C---:B------:R-:W-:Y:S01]  /*28c0*/  FADD.FTZ R240, R93.reuse, R240 ;  /* 0x000000f05df07221 */ /* 0x040fe20000010000 */
[----:B------:R-:W3:Y:S01]  /*28d0*/  LDL R113, [R1+0xb8] ;  /* 0x0000b80001717983 */ /* 0x000ee20000100800 */
[----:B------:R-:W-:Y:S01]  /*28e0*/  FFMA.FTZ R221, R93, R190, R221 ;  /* 0x000000be5ddd7223 */ /* 0x000fe200000100dd */
[----:B------:R-:W-:Y:S01]  /*28f0*/  MOV R93, 0x10 ;  /* 0x00000010005d7802 */ /* 0x000fe20000000f00 */
[C---:B------:R-:W-:Y:S01]  /*2900*/  FADD.FTZ R6, R111.reuse, R6 ;  /* 0x000000066f067221 */ /* 0x040fe20000010000 */
[----:B0-----:R-:W3:Y:S01]  /*2910*/  LDG.E.128 R76, [R76.64] ;  /* 0x000000044c4c7981 */ /* 0x001ee2000c1e1d00 */
[----:B------:R-:W-:-:S02]  /*2920*/  FFMA.FTZ R150, R111, R206, R150 ;  /* 0x000000ce6f967223 */ /* 0x000fc40000010096 */
[----:B------:R-:W-:Y:S01]  /*2930*/  FADD.FTZ R125, -R182, R138 ;  /* 0x0000008ab67d7221 */ /* 0x000fe20000010100 */
[----:B------:R-:W3:Y:S01]  /*2940*/  LDL R111, [R1+0xb4] ;  /* 0x0000b400016f7983 */ /* 0x000ee20000100800 */
[----:B------:R-:W-:-:S03]  /*2950*/  IMAD.WIDE.U32 R80, R222, R93, c[0x0][0x210] ;  /* 0x00008400de507625 */ /* 0x000fc600078e005d */
[----:B------:R-:W3:Y:S01]  /*2960*/  LDL.LU R112, [R1+0x68] ;  /* 0x0000680001707983 */ /* 0x000ee20000300800 */
[----:B------:R-:W-:Y:S02]  /*2970*/  FMUL.FTZ R125, R161, R125 ;  /* 0x0000007da17d7220 */ /* 0x000fe40000410000 */
[C---:B------:R-:W-:Y:S01]  /*2980*/  FADD.FTZ R7, R108.reuse, R7 ;  /* 0x000000076c077221 */ /* 0x040fe20000010000 */
[----:B------:R-:W3:Y:S01]  /*2990*/  LDG.E.128 R80, [R80.64] ;  /* 0x0000000450507981 */ /* 0x000ee2000c1e1d00 */
[----:B------:R-:W-:Y:S02]  /*29a0*/  FFMA.FTZ R151, R108, R201, R151 ;  /* 0x000000c96c977223 */ /* 0x000fe40000010097 */
[----:B------:R-:W-:Y:S02]  /*29b0*/  FFMA.FTZ R235, R128, R118, R235 ;  /* 0x0000007680eb7223 */ /* 0x000fe400000100eb */
[----:B------:R-:W-:-:S04]  /*29c0*/  IMAD.WIDE.U32 R84, R222, R93, c[0x0][0x208] ;  /* 0x00008200de547625 */ /* 0x000fc800078e005d */
[----:B------:R-:W-:Y:S02]  /*29d0*/  FADD.FTZ R128, -R182, R136 ;  /* 0x00000088b6807221 */ /* 0x000fe40000010100 */
[C---:B------:R-:W-:Y:S02]  /*29e0*/  FADD.FTZ R173, R146.reuse, R173 ;  /* 0x000000ad92ad7221 */ /* 0x040fe40000010000 */
[----:B------:R-:W-:Y:S02]  /*29f0*/  FFMA.FTZ R25, R146, R125, R25 ;  /* 0x0000007d92197223 */ /* 0x000fe40000010019 */
[C---:B------:R-:W-:Y:S02]  /*2a00*/  FADD.FTZ R14, R87.reuse, R14 ;  /* 0x0000000e570e7221 */ /* 0x040fe40000010000 */
[----:B------:R-:W-:Y:S02]  /*2a10*/  FFMA.FTZ R158, R87, R197, R158 ;  /* 0x000000c5579e7223 */ /* 0x000fe4000001009e */
[----:B------:R-:W3:Y:S01]  /*2a20*/  LDG.E.128 R84, [R84.64] ;  /* 0x0000000454547981 */ /* 0x000ee2000c1e1d00 */
[----:B----4-:R-:W-:-:S05]  /*2a30*/  FADD.FTZ R105, R141, R105 ;  /* 0x000000698d697221 */ /* 0x010fca0000010000 */
[----:B------:R0:W-:Y:S04]  /*2a40*/  STL [R1+0x70], R105 ;  /* 0x0000706901007387 */ /* 0x0001e80000100800 */
[----:B------:R-:W4:Y:S04]  /*2a50*/  LDL R108, [R1+0xb0] ;  /* 0x0000b000016c7983 */ /* 0x000f280000100800 */
[----:B0-----:R-:W4:Y:S01]  /*2a60*/  LDL R105, [R1+0xac] ;  /* 0x0000ac0001697983 */ /* 0x001f220000100800 */
[----:B--2---:R-:W-:-:S03]  /*2a70*/  FMUL.FTZ R104, R104, R142 ;  /* 0x0000008e68687220 */ /* 0x004fc60000410000 */
[----:B------:R-:W2:Y:S01]  /*2a80*/  LDL.LU R136, [R1+0x5c] ;  /* 0x00005c0001887983 */ /* 0x000ea20000300800 */
[----:B------:R-:W-:-:S03]  /*2a90*/  FFMA.FTZ R146, R106, R146, R104 ;  /* 0x000000926a927223 */ /* 0x000fc60000010068 */
[----:B------:R-:W2:Y:S01]  /*2aa0*/  LDL.LU R106, [R1+0x8] ;  /* 0x00000800016a7983 */ /* 0x000ea20000300800 */
[----:B------:R-:W-:Y:S02]  /*2ab0*/  FFMA.FTZ R248, R131, R126, R248 ;  /* 0x0000007e83f87223 */ /* 0x000fe400000100f8 */
[----:B------:R-:W-:Y:S02]  /*2ac0*/  FFMA.FTZ R249, R130, R124, R249 ;  /* 0x0000007c82f97223 */ /* 0x000fe400000100f9 */
[----:B------:R-:W-:-:S04]  /*2ad0*/  FADD.FTZ R127, -R182, R139 ;  /* 0x0000008bb67f7221 */ /* 0x000fc80000010100 */
[----:B------:R-:W-:Y:S02]  /*2ae0*/  FMUL.FTZ R127, R161, R127 ;  /* 0x0000007fa17f7220 */ /* 0x000fe40000410000 */
[C---:B------:R-:W-:Y:S02]  /*2af0*/  FADD.FTZ R171, R147.reuse, R171 ;  /* 0x000000ab93ab7221 */ /* 0x040fe40000010000 */
[----:B------:R-:W-:Y:S02]  /*2b00*/  FFMA.FTZ R26, R147, R127, R26 ;  /* 0x0000007f931a7223 */ /* 0x000fe4000001001a */
[----:B---3--:R-:W-:-:S05]  /*2b10*/  FADD.FTZ R107, R142, R107 ;  /* 0x0000006b8e6b7221 */ /* 0x008fca0000010000 */
[----:B------:R0:W-:Y:S04]  /*2b20*/  STL [R1+0x64], R107 ;  /* 0x0000646b01007387 */ /* 0x0001e80000100800 */
[----:B------:R-:W3:Y:S01]  /*2b30*/  LDL R131, [R1+0xa8] ;  /* 0x0000a80001837983 */ /* 0x000ee20000100800 */
[----:B------:R-:W-:-:S03]  /*2b40*/  FFMA.FTZ R109, R142, R125, R109 ;  /* 0x0000007d8e6d7223 */ /* 0x000fc6000001006d */
[----:B0-----:R-:W3:Y:S04]  /*2b50*/  LDL R107, [R1+0xa4] ;  /* 0x0000a400016b7983 */ /* 0x001ee80000100800 */
[----:B------:R-:W3:Y:S04]  /*2b60*/  LDL.LU R130, [R1+0x60] ;  /* 0x0000600001827983 */ /* 0x000ee80000300800 */
[----:B------:R0:W-:Y:S01]  /*2b70*/  STL [R1], R109 ;  /* 0x0000006d01007387 */ /* 0x0001e20000100800 */
[----:B------:R-:W-:Y:S02]  /*2b80*/  FMUL.FTZ R104, R111, R143 ;  /* 0x0000008f6f687220 */ /* 0x000fe40000410000 */
[----:B------:R-:W-:-:S02]  /*2b90*/  FADD.FTZ R76, -R182, R76 ;  /* 0x0000004cb64c7221 */ /* 0x000fc40000010100 */
[----:B------:R-:W-:Y:S01]  /*2ba0*/  FADD.FTZ R112, R143, R112 ;  /* 0x000000708f707221 */ /* 0x000fe20000010000 */
[----:B0-----:R-:W3:Y:S01]  /*2bb0*/  LDL.LU R109, [R1+0x4] ;  /* 0x00000400016d7983 */ /* 0x001ee20000300800 */
[----:B------:R-:W-:Y:S02]  /*2bc0*/  FFMA.FTZ R147, R113, R147, R104 ;  /* 0x0000009371937223 */ /* 0x000fe40000010068 */
[----:B------:R-:W-:Y:S01]  /*2bd0*/  FMUL.FTZ R104, R161, R76 ;  /* 0x0000004ca1687220 */ /* 0x000fe20000410000 */
[----:B------:R-:W3:Y:S04]  /*2be0*/  LDL R111, [R1+0x9c] ;  /* 0x00009c00016f7983 */ /* 0x000ee80000100800 */
[----:B------:R-:W3:Y:S04]  /*2bf0*/  LDL R115, [R1+0xa0] ;  /* 0x0000a00001737983 */ /* 0x000ee80000100800 */
[----:B------:R-:W3:Y:S04]  /*2c00*/  LDL.LU R113, [R1+0x54] ;  /* 0x0000540001717983 */ /* 0x000ee80000300800 */
[----:B------:R0:W-:Y:S01]  /*2c10*/  STL [R1+0x68], R112 ;  /* 0x0000687001007387 */ /* 0x0001e20000100800 */
[----:B------:R-:W-:-:S02]  /*2c20*/  FADD.FTZ R209, R84, R209 ;  /* 0x000000d154d17221 */ /* 0x000fc40000010000 */
[----:B------:R-:W-:Y:S01]  /*2c30*/  FFMA.FTZ R23, R84, R104, R23 ;  /* 0x0000006854177223 */ /* 0x000fe20000010017 */
[----:B0-----:R-:W3:Y:S01]  /*2c40*/  LDL.LU R112, [R1+0x20] ;  /* 0x0000200001707983 */ /* 0x001ee20000300800 */
[----:B------:R-:W-:Y:S02]  /*2c50*/  FADD.FTZ R77, -R182, R77 ;  /* 0x0000004db64d7221 */ /* 0x000fe40000010100 */
[----:B----4-:R-:W-:Y:S02]  /*2c60*/  FMUL.FTZ R105, R105, R80 ;  /* 0x0000005069697220 */ /* 0x010fe40000410000 */
[----:B--2---:R-:W-:Y:S02]  /*2c70*/  FADD.FTZ R136, R80, R136 ;  /* 0x0000008850887221 */ /* 0x004fe40000010000 */
[----:B------:R-:W-:Y:S02]  /*2c80*/  FFMA.FTZ R105, R108, R84, R105 ;  /* 0x000000546c697223 */ /* 0x000fe40000010069 */
[----:B------:R-:W2:Y:S01]  /*2c90*/  LDL R108, [R1+0x94] ;  /* 0x00009400016c7983 */ /* 0x000ea20000100800 */
[----:B------:R-:W-:-:S05]  /*2ca0*/  FFMA.FTZ R106, R80, R104, R106 ;  /* 0x00000068506a7223 */ /* 0x000fca000001006a */
[----:B------:R0:W-:Y:S04]  /*2cb0*/  STL [R1+0x8], R106 ;  /* 0x0000086a01007387 */ /* 0x0001e80000100800 */
[----:B------:R-:W-:Y:S04]  /*2cc0*/  STL [R1+0x5c], R136 ;  /* 0x00005c8801007387 */ /* 0x000fe80000100800 */
[----:B------:R-:W4:Y:S04]  /*2cd0*/  LDL R84, [R1+0x98] ;  /* 0x0000980001547983 */ /* 0x000f280000100800 */
[----:B------:R-:W4:Y:S01]  /*2ce0*/  LDL.LU R80, [R1+0x58] ;  /* 0x0000580001507983 */ /* 0x000f220000300800 */
[----:B0-----:R-:W-:-:S03]  /*2cf0*/  FMUL.FTZ R106, R161, R77 ;  /* 0x0000004da16a7220 */ /* 0x001fc60000410000 */
[----:B------:R-:W4:Y:S01]  /*2d00*/  LDL.LU R77, [R1+0x1c] ;  /* 0x00001c00014d7983 */ /* 0x000f220000300800 */
[----:B------:R-:W-:Y:S02]  /*2d10*/  FFMA.FTZ R234, R129, R119, R234 ;  /* 0x0000007781ea7223 */ /* 0x000fe400000100ea */
[----:B------:R-:W-:Y:S02]  /*2d20*/  FMUL.FTZ R128, R161, R128 ;  /* 0x00000080a1807220 */ /* 0x000fe40000410000 */
[----:B------:R-:W-:Y:S02]  /*2d30*/  FMUL.FTZ R88, R88, R140 ;  /* 0x0000008c58587220 */ /* 0x000fe40000410000 */
[----:B------:R-:W-:Y:S02]  /*2d40*/  FADD.FTZ R129, -R182, R137 ;  /* 0x00000089b6817221 */ /* 0x000fe40000010100 */
[C---:B------:R-:W-:Y:S02]  /*2d50*/  FADD.FTZ R170, R144.reuse, R170 ;  /* 0x000000aa90aa7221 */ /* 0x040fe40000010000 */
[----:B------:R-:W-:-:S02]  /*2d60*/  FFMA.FTZ R27, R144, R128, R27 ;  /* 0x00000080901b7223 */ /* 0x000fc4000001001b */
[----:B------:R-:W-:Y:S02]  /*2d70*/  FFMA.FTZ R144, R94, R144, R88 ;  /* 0x000000905e907223 */ /* 0x000fe40000010058 */
[----:B------:R-:W-:Y:S01]  /*2d80*/  FMUL.FTZ R129, R161, R129 ;  /* 0x00000081a1817220 */ /* 0x000fe20000410000 */
[----:B------:R-:W-:Y:S01]  /*2d90*/  SHF.L.U32 R101, R92, 0x4, RZ ;  /* 0x000000045c657819 */ /* 0x000fe200000006ff */
[----:B------:R-:W-:Y:S02]  /*2da0*/  FMUL.FTZ R88, R90, R141 ;  /* 0x0000008d5a587220 */ /* 0x000fe40000410000 */
[C---:B------:R-:W-:Y:S02]  /*2db0*/  FADD.FTZ R169, R145.reuse, R169 ;  /* 0x000000a991a97221 */ /* 0x040fe40000010000 */
[----:B------:R-:W-:Y:S01]  /*2dc0*/  FFMA.FTZ R28, R145, R129, R28 ;  /* 0x00000081911c7223 */ /* 0x000fe2000001001c */
[----:B------:R-:W-:Y:S01]  /*2dd0*/  SHF.R.U32.HI R102, RZ, 0x1c, R92 ;  /* 0x0000001cff667819 */ /* 0x000fe2000001165c */
[----:B------:R-:W-:Y:S01]  /*2de0*/  FFMA.FTZ R145, R89, R145, R88 ;  /* 0x0000009159917223 */ /* 0x000fe20000010058 */
[----:B------:R-:W-:Y:S01]  /*2df0*/  IADD3 R88, P0, R101, c[0x0][0x188], RZ ;  /* 0x0000620065587a10 */ /* 0x000fe20007f1e0ff */
[----:B------:R-:W-:-:S03]  /*2e00*/  FADD.FTZ R11, R96, R11 ;  /* 0x0000000b600b7221 */ /* 0x000fc60000010000 */
[----:B------:R-:W-:Y:S01]  /*2e10*/  IADD3.X R89, R102, c[0x0][0x18c], RZ, P0, !PT ;  /* 0x0000630066597a10 */ /* 0x000fe200007fe4ff */
[----:B------:R-:W-:Y:S02]  /*2e20*/  FFMA.FTZ R155, R96, R186, R155 ;  /* 0x000000ba609b7223 */ /* 0x000fe4000001009b */
[C---:B------:R-:W-:Y:S02]  /*2e30*/  FADD.FTZ R12, R97.reuse, R12 ;  /* 0x0000000c610c7221 */ /* 0x040fe40000010000 */
[----:B------:R-:W-:Y:S01]  /*2e40*/  FFMA.FTZ R156, R97, R190, R156 ;  /* 0x000000be619c7223 */ /* 0x000fe2000001009c */
[----:B------:R-:W4:Y:S01]  /*2e50*/  LDG.E.128 R88, [R88.64] ;  /* 0x0000000458587981 */ /* 0x000f22000c1e1d00 */
[----:B------:R-:W-:Y:S02]  /*2e60*/  FADD.FTZ R78, -R182, R78 ;  /* 0x0000004eb64e7221 */ /* 0x000fe40000010100 */
[----:B------:R-:W-:-:S04]  /*2e70*/  IMAD.WIDE.U32 R96, R92, R93, c[0x0][0x208] ;  /* 0x000082005c607625 */ /* 0x000fc800078e005d */
[----:B---3--:R-:W-:Y:S02]  /*2e80*/  FFMA.FTZ R109, R81, R106, R109 ;  /* 0x0000006a516d7223 */ /* 0x008fe4000001006d */
[----:B------:R-:W-:-:S03]  /*2e90*/  IMAD.WIDE.U32 R92, R92, R93, c[0x0][0x210] ;  /* 0x000084005c5c7625 */ /* 0x000fc600078e005d */
[----:B------:R0:W-:Y:S01]  /*2ea0*/  STL [R1+0x4], R109 ;  /* 0x0000046d01007387 */ /* 0x0001e20000100800 */
[----:B------:R-:W-:Y:S02]  /*2eb0*/  FADD.FTZ R130, R81, R130 ;  /* 0x0000008251827221 */ /* 0x000fe40000010000 */
[C---:B------:R-:W-:Y:S02]  /*2ec0*/  FADD.FTZ R242, R95.reuse, R242 ;  /* 0x000000f25ff27221 */ /* 0x040fe40000010000 */
[----:B------:R-:W-:Y:S01]  /*2ed0*/  FFMA.FTZ R224, R95, R198, R224 ;  /* 0x000000c65fe07223 */ /* 0x000fe200000100e0 */
[----:B------:R1:W-:Y:S01]  /*2ee0*/  STL [R1+0x60], R130 ;  /* 0x0000608201007387 */ /* 0x0003e20000100800 */
[----:B------:R-:W-:Y:S02]  /*2ef0*/  FADD.FTZ R113, R82, R113 ;  /* 0x0000007152717221 */ /* 0x000fe40000010000 */
[----:B0-----:R-:W-:Y:S01]  /*2f00*/  FMUL.FTZ R109, R161, R78 ;  /* 0x0000004ea16d7220 */ /* 0x001fe20000410000 */
[----:B------:R-:W3:Y:S01]  /*2f10*/  LDG.E.128 R92, [R92.64] ;  /* 0x000000045c5c7981 */ /* 0x000ee2000c1e1d00 */
[----:B------:R-:W-:-:S03]  /*2f20*/  FMUL.FTZ R107, R107, R81 ;  /* 0x000000516b6b7220 */ /* 0x000fc60000410000 */
[----:B------:R-:W3:Y:S01]  /*2f30*/  LDL R76, [R1+0x8c] ;  /* 0x00008c00014c7983 */ /* 0x000ee20000100800 */
[----:B------:R-:W-:-:S03]  /*2f40*/  FADD.FTZ R9, R98, R9 ;  /* 0x0000000962097221 */ /* 0x000fc60000010000 */
[----:B------:R-:W3:Y:S01]  /*2f50*/  LDL R138, [R1+0x90] ;  /* 0x00009000018a7983 */ /* 0x000ee20000100800 */
[----:B------:R-:W-:Y:S02]  /*2f60*/  FFMA.FTZ R112, R82, R109, R112 ;  /* 0x0000006d52707223 */ /* 0x000fe40000010070 */
[----:B------:R-:W-:Y:S01]  /*2f70*/  FFMA.FTZ R153, R98, R193, R153 ;  /* 0x000000c162997223 */ /* 0x000fe20000010099 */
[----:B------:R-:W3:Y:S01]  /*2f80*/  LDL.LU R137, [R1+0x4c] ;  /* 0x00004c0001897983 */ /* 0x000ee20000300800 */
[C---:B------:R-:W-:Y:S02]  /*2f90*/  FADD.FTZ R10, R99.reuse, R10 ;  /* 0x0000000a630a7221 */ /* 0x040fe40000010000 */
[----:B------:R-:W-:Y:S01]  /*2fa0*/  FFMA.FTZ R154, R99, R198, R154 ;  /* 0x000000c6639a7223 */ /* 0x000fe2000001009a */
[----:B------:R-:W3:Y:S01]  /*2fb0*/  LDL.LU R136, [R1+0x28] ;  /* 0x0000280001887983 */ /* 0x000ee20000300800 */
[----:B------:R-:W-:Y:S02]  /*2fc0*/  FMUL.FTZ R111, R111, R82 ;  /* 0x000000526f6f7220 */ /* 0x000fe40000410000 */
[----:B------:R-:W-:Y:S01]  /*2fd0*/  FFMA.FTZ R107, R131, R85, R107 ;  /* 0x00000055836b7223 */ /* 0x000fe2000001006b */
[----:B------:R-:W3:Y:S01]  /*2fe0*/  LDG.E.128 R96, [R96.64] ;  /* 0x0000000460607981 */ /* 0x000ee2000c1e1d00 */
[----:B------:R-:W-:-:S03]  /*2ff0*/  FFMA.FTZ R111, R115, R86, R111 ;  /* 0x00000056736f7223 */ /* 0x000fc6000001006f */
[----:B------:R-:W-:Y:S01]  /*3000*/  STL [R1+0x54], R113 ;  /* 0x0000547101007387 */ /* 0x000fe20000100800 */
[----:B------:R-:W-:-:S03]  /*3010*/  FADD.FTZ R211, R86, R211 ;  /* 0x000000d356d37221 */ /* 0x000fc60000010000 */
[----:B------:R-:W3:Y:S01]  /*3020*/  LDL R131, [R1+0x84] ;  /* 0x0000840001837983 */ /* 0x000ee20000100800 */
[----:B------:R-:W-:-:S03]  /*3030*/  FFMA.FTZ R21, R86, R109, R21 ;  /* 0x0000006d56157223 */ /* 0x000fc60000010015 */
[----:B------:R0:W-:Y:S01]  /*3040*/  STL [R1+0x20], R112 ;  /* 0x0000207001007387 */ /* 0x0001e20000100800 */
[----:B------:R-:W-:-:S03]  /*3050*/  FADD.FTZ R174, R85, R174 ;  /* 0x000000ae55ae7221 */ /* 0x000fc60000010000 */
[----:B-1----:R-:W3:Y:S01]  /*3060*/  LDL R130, [R1+0x88] ;  /* 0x0000880001827983 */ /* 0x002ee20000100800 */
[----:B------:R-:W-:-:S03]  /*3070*/  FFMA.FTZ R24, R85, R106, R24 ;  /* 0x0000006a55187223 */ /* 0x000fc60000010018 */
[----:B------:R-:W3:Y:S04]  /*3080*/  LDL.LU R115, [R1+0x50] ;  /* 0x0000500001737983 */ /* 0x000ee80000300800 */
[----:B------:R-:W3:Y:S01]  /*3090*/  LDL.LU R86, [R1+0x24] ;  /* 0x0000240001567983 */ /* 0x000ee20000300800 */
[----:B------:R-:W-:-:S03]  /*30a0*/  FADD.FTZ R79, -R182, R79 ;  /* 0x0000004fb64f7221 */ /* 0x000fc60000010100 */
[----:B------:R-:W3:Y:S01]  /*30b0*/  LDL R85, [R1+0x7c] ;  /* 0x00007c0001557983 */ /* 0x000ee20000100800 */
[----:B0-----:R-:W-:Y:S02]  /*30c0*/  FMUL.FTZ R112, R161, R79 ;  /* 0x0000004fa1707220 */ /* 0x001fe40000410000 */
[----:B--2---:R-:W-:-:S04]  /*30d0*/  FMUL.FTZ R113, R108, R83 ;  /* 0x000000536c717220 */ /* 0x004fc80000410000 */
[----:B----4-:R-:W-:Y:S02]  /*30e0*/  FFMA.FTZ R113, R84, R87, R113 ;  /* 0x0000005754717223 */ /* 0x010fe40000010071 */
[----:B------:R-:W2:Y:S01]  /*30f0*/  LDL R84, [R1+0x80] ;  /* 0x0000800001547983 */ /* 0x000ea20000100800 */
[----:B------:R-:W-:-:S03]  /*3100*/  FADD.FTZ R80, R83, R80 ;  /* 0x0000005053507221 */ /* 0x000fc60000010000 */
[----:B------:R-:W4:Y:S04]  /*3110*/  LDL.LU R82, [R1+0x34] ;  /* 0x0000340001527983 */ /* 0x000f280000300800 */
[----:B------:R-:W4:Y:S04]  /*3120*/  LDL.LU R81, [R1+0x30] ;  /* 0x0000300001517983 */ /* 0x000f280000300800 */
[----:B------:R0:W-:Y:S04]  /*3130*/  STL [R1+0x58], R80 ;  /* 0x0000585001007387 */ /* 0x0001e80000100800 */
[----:B------:R-:W4:Y:S04]  /*3140*/  LDL R79, [R1+0x78] ;  /* 0x00007800014f7983 */ /* 0x000f280000100800 */
[----:B0-----:R-:W4:Y:S01]  /*3150*/  LDL R80, [R1+0x74] ;  /* 0x0000740001507983 */ /* 0x001f220000100800 */
[----:B------:R-:W-:-:S03]  /*3160*/  FFMA.FTZ R77, R83, R112, R77 ;  /* 0x00000070534d7223 */ /* 0x000fc6000001004d */
[----:B------:R-:W4:Y:S04]  /*3170*/  LDL.LU R78, [R1+0x38] ;  /* 0x00003800014e7983 */ /* 0x000f280000300800 */
[----:B------:R0:W-:Y:S04]  /*3180*/  STL [R1+0x1c], R77 ;  /* 0x00001c4d01007387 */ /* 0x0001e80000100800 */
[----:B0-----:R-:W4:Y:S01]  /*3190*/  LDL.LU R77, [R1+0x2c] ;  /* 0x00002c00014d7983 */ /* 0x001f220000300800 */
[C---:B------:R-:W-:Y:S02]  /*31a0*/  FADD.FTZ R88, -R182.reuse, R88 ;  /* 0x00000058b6587221 */ /* 0x040fe40000010100 */
[----:B------:R-:W-:-:S02]  /*31b0*/  FADD.FTZ R89, -R182, R89 ;  /* 0x00000059b6597221 */ /* 0x000fc40000010100 */
[----:B------:R-:W-:Y:S02]  /*31c0*/  FMUL.FTZ R108, R161, R88 ;  /* 0x00000058a16c7220 */ /* 0x000fe40000410000 */
[C---:B------:R-:W-:Y:S02]  /*31d0*/  FADD.FTZ R90, -R182.reuse, R90 ;  /* 0x0000005ab65a7221 */ /* 0x040fe40000010100 */
[----:B------:R-:W-:Y:S02]  /*31e0*/  FADD.FTZ R91, -R182, R91 ;  /* 0x0000005bb65b7221 */ /* 0x000fe40000010100 */
[----:B---3--:R-:W-:Y:S02]  /*31f0*/  FMUL.FTZ R76, R76, R92 ;  /* 0x0000005c4c4c7220 */ /* 0x008fe40000410000 */
[C---:B------:R-:W-:Y:S02]  /*3200*/  FADD.FTZ R137, R92.reuse, R137 ;  /* 0x000000895c897221 */ /* 0x040fe40000010000 */
[----:B------:R-:W-:-:S02]  /*3210*/  FFMA.FTZ R136, R92, R108, R136 ;  /* 0x0000006c5c887223 */ /* 0x000fc40000010088 */
[----:B------:R-:W-:Y:S02]  /*3220*/  FMUL.FTZ R92, R161, R89 ;  /* 0x00000059a15c7220 */ /* 0x000fe40000410000 */
[C---:B------:R-:W-:Y:S02]  /*3230*/  FADD.FTZ R213, R96.reuse, R213 ;  /* 0x000000d560d57221 */ /* 0x040fe40000010000 */
[----:B------:R-:W-:Y:S02]  /*3240*/  FFMA.FTZ R19, R96, R108, R19 ;  /* 0x0000006c60137223 */ /* 0x000fe40000010013 */
[----:B------:R-:W-:Y:S02]  /*3250*/  FFMA.FTZ R96, R138, R96, R76 ;  /* 0x000000608a607223 */ /* 0x000fe4000001004c */
[----:B------:R-:W-:Y:S02]  /*3260*/  FMUL.FTZ R76, R131, R93 ;  /* 0x0000005d834c7220 */ /* 0x000fe40000410000 */
[----:B------:R-:W-:-:S02]  /*3270*/  FADD.FTZ R212, R97, R212 ;  /* 0x000000d461d47221 */ /* 0x000fc40000010000 */
[-C--:B------:R-:W-:Y:S02]  /*3280*/  FFMA.FTZ R20, R97, R92.reuse, R20 ;  /* 0x0000005c61147223 */ /* 0x080fe40000010014 */
[----:B------:R-:W-:Y:S02]  /*3290*/  FFMA.FTZ R97, R130, R97, R76 ;  /* 0x0000006182617223 */ /* 0x000fe4000001004c */
[C---:B------:R-:W-:Y:S02]  /*32a0*/  FADD.FTZ R115, R93.reuse, R115 ;  /* 0x000000735d737221 */ /* 0x040fe40000010000 */
[----:B------:R-:W-:Y:S02]  /*32b0*/  FFMA.FTZ R86, R93, R92, R86 ;  /* 0x0000005c5d567223 */ /* 0x000fe40000010056 */
[----:B------:R-:W-:Y:S02]  /*32c0*/  FMUL.FTZ R93, R161, R90 ;  /* 0x0000005aa15d7220 */ /* 0x000fe40000410000 */
[----:B------:R-:W-:-:S02]  /*32d0*/  FMUL.FTZ R76, R85, R94 ;  /* 0x0000005e554c7220 */ /* 0x000fc40000410000 */
[C---:B------:R-:W-:Y:S02]  /*32e0*/  FADD.FTZ R215, R98.reuse, R215 ;  /* 0x000000d762d77221 */ /* 0x040fe40000010000 */
[----:B------:R-:W-:Y:S02]  /*32f0*/  FFMA.FTZ R17, R98, R93, R17 ;  /* 0x0000005d62117223 */ /* 0x000fe40000010011 */
[----:B------:R-:W-:Y:S01]  /*3300*/  FADD.FTZ R214, R99, R214 ;  /* 0x000000d663d67221 */ /* 0x000fe20000010000 */
[----:B------:R0:W-:Y:S04]  /*3310*/  STL [R1+0x4c], R137 ;  /* 0x00004c8901007387 */ /* 0x0001e80000100800 */
[----:B------:R0:W-:Y:S04]  /*3320*/  STL [R1+0x28], R136 ;  /* 0x0000288801007387 */ /* 0x0001e80000100800 */
[----:B------:R0:W-:Y:S04]  /*3330*/  STL [R1+0x50], R115 ;  /* 0x0000507301007387 */ /* 0x0001e80000100800 */
[----:B------:R0:W-:Y:S01]  /*3340*/  STL [R1+0x24], R86 ;  /* 0x0000245601007387 */ /* 0x0001e20000100800 */
[----:B------:R-:W-:-:S02]  /*3350*/  FFMA.FTZ R251, R140, R128, R251 ;  /* 0x000000808cfb7223 */ /* 0x000fc400000100fb */
[----:B------:R-:W-:Y:S02]  /*3360*/  FFMA.FTZ R250, R141, R129, R250 ;  /* 0x000000818dfa7223 */ /* 0x000fe400000100fa */
[----:B------:R-:W-:Y:S02]  /*3370*/  FFMA.FTZ R252, R143, R127, R252 ;  /* 0x0000007f8ffc7223 */ /* 0x000fe400000100fc */
[C---:B------:R-:W-:Y:S02]  /*3380*/  FADD.FTZ R210, R87.reuse, R210 ;  /* 0x000000d257d27221 */ /* 0x040fe40000010000 */
[----:B------:R-:W-:Y:S02]  /*3390*/  FFMA.FTZ R22, R87, R112, R22 ;  /* 0x0000007057167223 */ /* 0x000fe40000010016 */
[----:B--2---:R-:W-:Y:S02]  /*33a0*/  FFMA.FTZ R98, R84, R98, R76 ;  /* 0x0000006254627223 */ /* 0x004fe4000001004c */
[----:B----4-:R-:W-:-:S02]  /*33b0*/  FADD.FTZ R82, R94, R82 ;  /* 0x000000525e527221 */ /* 0x010fc40000010000 */
[----:B------:R-:W-:Y:S02]  /*33c0*/  FFMA.FTZ R81, R94, R93, R81 ;  /* 0x0000005d5e517223 */ /* 0x000fe40000010051 */
[----:B------:R-:W-:-:S04]  /*33d0*/  FMUL.FTZ R94, R161, R91 ;  /* 0x0000005ba15e7220 */ /* 0x000fc80000410000 */
[----:B------:R-:W-:Y:S02]  /*33e0*/  FFMA.FTZ R18, R99, R94, R18 ;  /* 0x0000005e63127223 */ /* 0x000fe40000010012 */
[----:B------:R-:W-:Y:S02]  /*33f0*/  FMUL.FTZ R76, R80, R95 ;  /* 0x0000005f504c7220 */ /* 0x000fe40000410000 */
[----:B------:R-:W-:Y:S02]  /*3400*/  FADD.FTZ R80, RZ, R187 ;  /* 0x000000bbff507221 */ /* 0x000fe40000010000 */
[----:B------:R-:W-:Y:S02]  /*3410*/  FFMA.FTZ R99, R79, R99, R76 ;  /* 0x000000634f637223 */ /* 0x000fe4000001004c */
        /* <DEDUP_REMOVED lines=69> */
[----:B------:R-:W-:Y:S05]  /*3870*/  BRA.DIV ~URZ, `(.L_x_1938) ;  /* 0x000031127f007947 */ /* 0x000fea000b800000 */
[----:B0-----:R0:W1:Y:S02]  /*3880*/  SHFL.BFLY PT, R81, R80, 0x1, 0x1f ;  /* 0x0c201f0050517f89 */ /* 0x00106400000e0000 */
.L_x_1950:
        /* <DEDUP_REMOVED lines=18> */
.L_x_1951:
[----:B--2---:R-:W-:Y:S01]  /*39b0*/  FADD.FTZ R81, R81, R80 ;  /* 0x0000005051517221 */ /* 0x004fe20000010000 */
[----:B------:R-:W-:Y:S01]  /*39c0*/  ISETP.NE.U32.AND P0, PT, RZ, c[0x0][0x218], PT ;  /* 0x00008600ff007a0c */ /* 0x000fe20003f05070 */
[----:B0-----:R-:W-:Y:S01]  /*39d0*/  FADD.FTZ R76, R76, R79 ;  /* 0x0000004f4c4c7221 */ /* 0x001fe20000010000 */
[----:B------:R-:W-:Y:S01]  /*39e0*/  ISETP.NE.U32.AND P2, PT, RZ, c[0x0][0x250], PT ;  /* 0x00009400ff007a0c */ /* 0x000fe20003f45070 */
[----:B------:R-:W-:Y:S01]  /*39f0*/  FMUL.FTZ R81, R81, c[0x0][0x1e0] ;  /* 0x0000780051517a20 */ /* 0x000fe20000410000 */
[----:B------:R-:W-:Y:S01]  /*3a00*/  ISETP.NE.AND.EX P0, PT, RZ, c[0x0][0x21c], PT, P0 ;  /* 0x00008700ff007a0c */ /* 0x000fe20003f05300 */
[----:B------:R-:W-:-:S03]  /*3a10*/  FMUL.FTZ R115, R76, c[0x0][0x1e0] ;  /* 0x000078004c737a20 */ /* 0x000fc60000410000 */
[----:B------:R-:W-:Y:S02]  /*3a20*/  FSEL R95, R81, RZ, !P1 ;  /* 0x000000ff515f7208 */ /* 0x000fe40004800000 */
[----:B------:R-:W-:-:S03]  /*3a30*/  ISETP.NE.U32.AND P1, PT, RZ, c[0x0][0x258], PT ;  /* 0x00009600ff007a0c */ /* 0x000fc60003f25070 */
[-CC-:B------:R-:W-:Y:S01]  /*3a40*/  FFMA.FTZ R183, R183, R115.reuse, R95.reuse ;  /* 0x00000073b7b77223 */ /* 0x180fe2000001005f */
[----:B------:R-:W-:Y:S01]  /*3a50*/  ISETP.NE.AND.EX P1, PT, RZ, c[0x0][0x25c], PT, P1 ;  /* 0x00009700ff007a0c */ /* 0x000fe20003f25310 */
[-CC-:B------:R-:W-:Y:S02]  /*3a60*/  FFMA.FTZ R189, R189, R115.reuse, R95.reuse ;  /* 0x00000073bdbd7223 */ /* 0x180fe4000001005f */
[-CC-:B------:R-:W-:Y:S02]  /*3a70*/  FFMA.FTZ R194, R194, R115.reuse, R95.reuse ;  /* 0x00000073c2c27223 */ /* 0x180fe4000001005f */
[----:B-1----:R-:W-:Y:S02]  /*3a80*/  FFMA.FTZ R79, R197, R115, R95 ;  /* 0x00000073c54f7223 */ /* 0x002fe4000001005f */
        /* <DEDUP_REMOVED lines=8> */
[----:B-----5:R-:W-:Y:S02]  /*3b10*/  @P0 FADD.FTZ R76, R48, R76 ;  /* 0x0000004c304c0221 */ /* 0x020fe40000010000 */
[----:B------:R-:W-:Y:S02]  /*3b20*/  @P0 FADD.FTZ R77, R49, R77 ;  /* 0x0000004d314d0221 */ /* 0x000fe40000010000 */
[----:B------:R-:W-:Y:S02]  /*3b30*/  @P0 FADD.FTZ R78, R50, R78 ;  /* 0x0000004e324e0221 */ /* 0x000fe40000010000 */
[----:B------:R-:W-:Y:S01]  /*3b40*/  @P0 FADD.FTZ R79, R51, R79 ;  /* 0x0000004f334f0221 */ /* 0x000fe20000010000 */
[----:B------:R-:W-:Y:S05]  /*3b50*/  @!P1 BRA `(.L_x_1940) ;  /* 0x0000009000009947 */ /* 0x000fea0003800000 */
[----:B------:R-:W-:Y:S02]  /*3b60*/  ISETP.NE.U32.AND P3, PT, RZ, c[0x0][0x258], PT ;  /* 0x00009600ff007a0c */ /* 0x000fe40003f65070 */
[----:B------:R-:W-:Y:S02]  /*3b70*/  IADD3 R84, P4, R184, c[0x0][0x258], RZ ;  /* 0x00009600b8547a10 */ /* 0x000fe40007f9e0ff */
[----:B------:R-:W-:-:S02]  /*3b80*/  ISETP.NE.AND.EX P3, PT, RZ, c[0x0][0x25c], PT, P3 ;  /* 0x00009700ff007a0c */ /* 0x000fc40003f65330 */
[----:B------:R-:W-:Y:S02]  /*3b90*/  IADD3.X R85, R185, c[0x0][0x25c], RZ, P4, !PT ;  /* 0x00009700b9557a10 */ /* 0x000fe400027fe4ff */
[----:B------:R-:W-:Y:S02]  /*3ba0*/  SEL R83, R79, R71, P3 ;  /* 0x000000474f537207 */ /* 0x000fe40001800000 */
[----:B------:R-:W-:Y:S02]  /*3bb0*/  SEL R82, R78, R70, P3 ;  /* 0x000000464e527207 */ /* 0x000fe40001800000 */
[----:B------:R-:W-:Y:S02]  /*3bc0*/  SEL R81, R77, R69, P3 ;  /* 0x000000454d517207 */ /* 0x000fe40001800000 */
[----:B------:R-:W-:-:S05]  /*3bd0*/  SEL R80, R76, R68, P3 ;  /* 0x000000444c507207 */ /* 0x000fca0001800000 */
[----:B------:R0:W-:Y:S02]  /*3be0*/  STG.E.128 [R84.64], R80 ;  /* 0x0000005054007986 */ /* 0x0001e4000c101d04 */
.L_x_1940:
[----:B0-----:R-:W-:Y:S02]  /*3bf0*/  IADD3 R80, P3, R184, c[0x0][0x248], RZ ;  /* 0x00009200b8507a10 */ /* 0x001fe40007f7e0ff */
[----:B------:R-:W-:Y:S02]  /*3c00*/  ISETP.NE.AND.EX P2, PT, RZ, c[0x0][0x254], PT, P2 ;  /* 0x00009500ff007a0c */ /* 0x000fe40003f45320 */
[----:B------:R-:W-:-:S05]  /*3c10*/  IADD3.X R81, R185, c[0x0][0x24c], RZ, P3, !PT ;  /* 0x00009300b9517a10 */ /* 0x000fca0001ffe4ff */
[----:B------:R0:W-:Y:S06]  /*3c20*/  STG.E.128 [R80.64], R76 ;  /* 0x0000004c50007986 */ /* 0x0001ec000c101d04 */
[----:B------:R-:W-:Y:S05]  /*3c30*/  @!P2 BRA `(.L_x_1941) ;  /* 0x000000900000a947 */ /* 0x000fea0003800000 */
[----:B------:R-:W-:Y:S02]  /*3c40*/  ISETP.NE.U32.AND P3, PT, RZ, c[0x0][0x250], PT ;  /* 0x00009400ff007a0c */ /* 0x000fe40003f65070 */
[----:B------:R-:W-:Y:S02]  /*3c50*/  IADD3 R184, P4, R184, c[0x0][0x250], RZ ;  /* 0x00009400b8b87a10 */ /* 0x000fe40007f9e0ff */
[----:B------:R-:W-:-:S02]  /*3c60*/  ISETP.NE.AND.EX P3, PT, RZ, c[0x0][0x254], PT, P3 ;  /* 0x00009500ff007a0c */ /* 0x000fc40003f65330 */
[----:B------:R-:W-:Y:S02]  /*3c70*/  IADD3.X R185, R185, c[0x0][0x254], RZ, P4, !PT ;  /* 0x00009500b9b97a10 */ /* 0x000fe400027fe4ff */
[----:B0-----:R-:W-:Y:S02]  /*3c80*/  SEL R79, R79, R75, P3 ;  /* 0x0000004b4f4f7207 */ /* 0x001fe40001800000 */
[----:B------:R-:W-:Y:S02]  /*3c90*/  SEL R78, R78, R74, P3 ;  /* 0x0000004a4e4e7207 */ /* 0x000fe40001800000 */
[----:B------:R-:W-:Y:S02]  /*3ca0*/  SEL R77, R77, R73, P3 ;  /* 0x000000494d4d7207 */ /* 0x000fe40001800000 */
[----:B------:R-:W-:-:S05]  /*3cb0*/  SEL R76, R76, R72, P3 ;  /* 0x000000484c4c7207 */ /* 0x000fca0001800000 */
[----:B------:R0:W-:Y:S02]  /*3cc0*/  STG.E.128 [R184.64], R76 ;  /* 0x0000004cb8007986 */ /* 0x0001e4000c101d04 */
.L_x_1941:
[-CC-:B0-----:R-:W-:Y:S01]  /*3cd0*/  FFMA.FTZ R76, R186, R115.reuse, R95.reuse ;  /* 0x00000073ba4c7223 */ /* 0x181fe2000001005f */
[----:B------:R-:W-:Y:S01]  /*3ce0*/  ISETP.NE.U32.AND P3, PT, RZ, c[0x0][0x258], PT ;  /* 0x00009600ff007a0c */ /* 0x000fe20003f65070 */
[-CC-:B------:R-:W-:Y:S01]  /*3cf0*/  FFMA.FTZ R77, R190, R115.reuse, R95.reuse ;  /* 0x00000073be4d7223 */ /* 0x180fe2000001005f */
[----:B------:R-:W-:Y:S01]  /*3d00*/  IADD3 R84, P5, R181, c[0x0][0x248], RZ ;  /* 0x00009200b5547a10 */ /* 0x000fe20007fbe0ff */
[-CC-:B------:R-:W-:Y:S01]  /*3d10*/  FFMA.FTZ R78, R193, R115.reuse, R95.reuse ;  /* 0x00000073c14e7223 */ /* 0x180fe2000001005f */
[----:B------:R-:W-:Y:S01]  /*3d20*/  ISETP.NE.U32.AND P4, PT, RZ, c[0x0][0x250], PT ;  /* 0x00009400ff007a0c */ /* 0x000fe20003f85070 */
[----:B------:R-:W-:Y:S01]  /*3d30*/  FFMA.FTZ R79, R198, R115, R95 ;  /* 0x00000073c64f7223 */ /* 0x000fe2000001005f */
[----:B------:R-:W-:Y:S01]  /*3d40*/  ISETP.NE.AND.EX P3, PT, RZ, c[0x0][0x25c], PT, P3 ;  /* 0x00009700ff007a0c */ /* 0x000fe20003f65330 */
[----:B------:R-:W-:Y:S01]  /*3d50*/  FADD.FTZ R76, R188, -R76 ;  /* 0x8000004cbc4c7221 */ /* 0x000fe20000010000 */
[----:B------:R-:W-:Y:S01]  /*3d60*/  IADD3.X R85, R180, c[0x0][0x24c], RZ, P5, !PT ;  /* 0x00009300b4557a10 */ /* 0x000fe20002ffe4ff */
        /* <DEDUP_REMOVED lines=15> */
[C---:B------:R-:W-:Y:S02]  /*3e60*/  FMUL.FTZ R76, R161.reuse, R76 ;  /* 0x0000004ca14c7220 */ /* 0x040fe40000410000 */
[C---:B------:R-:W-:Y:S02]  /*3e70*/  FMUL.FTZ R77, R161.reuse, R77 ;  /* 0x0000004da14d7220 */ /* 0x040fe40000410000 */
[C---:B------:R-:W-:Y:S02]  /*3e80*/  FMUL.FTZ R78, R161.reuse, R78 ;  /* 0x0000004ea14e7220 */ /* 0x040fe40000410000 */
[----:B------:R-:W-:-:S02]  /*3e90*/  FMUL.FTZ R79, R161, R79 ;  /* 0x0000004fa14f7220 */ /* 0x000fc40000410000 */
        /* <DEDUP_REMOVED lines=12> */
[----:B------:R-:W-:Y:S02]  /*3f60*/  @P0 FADD.FTZ R76, R36, R76 ;  /* 0x0000004c244c0221 */ /* 0x000fe40000010000 */
[----:B------:R-:W-:Y:S02]  /*3f70*/  @P0 FADD.FTZ R77, R37, R77 ;  /* 0x0000004d254d0221 */ /* 0x000fe40000010000 */
[----:B------:R-:W-:Y:S02]  /*3f80*/  @P0 FADD.FTZ R78, R38, R78 ;  /* 0x0000004e264e0221 */ /* 0x000fe40000010000 */
[----:B------:R-:W-:Y:S01]  /*3f90*/  @P0 FADD.FTZ R79, R39, R79 ;  /* 0x0000004f274f0221 */ /* 0x000fe20000010000 */
[----:B------:R-:W-:Y:S05]  /*3fa0*/  @!P1 BRA `(.L_x_1942) ;  /* 0x0000007000009947 */ /* 0x000fea0003800000 */
[----:B------:R-:W-:Y:S02]  /*3fb0*/  IADD3 R86, P5, R181, c[0x0][0x258], RZ ;  /* 0x00009600b5567a10 */ /* 0x000fe40007fbe0ff */
[----:B------:R-:W-:Y:S02]  /*3fc0*/  SEL R83, R79, R71, P3 ;  /* 0x000000474f537207 */ /* 0x000fe40001800000 */
[----:B------:R-:W-:-:S02]  /*3fd0*/  SEL R82, R78, R70, P3 ;  /* 0x000000464e527207 */ /* 0x000fc40001800000 */
[----:B------:R-:W-:Y:S02]  /*3fe0*/  SEL R81, R77, R69, P3 ;  /* 0x000000454d517207 */ /* 0x000fe40001800000 */
[----:B------:R-:W-:Y:S02]  /*3ff0*/  IADD3.X R87, R180, c[0x0][0x25c], RZ, P5, !PT ;  /* 0x00009700b4577a10 */ /* 0x000fe40002ffe4ff */
[----:B------:R-:W-:-:S05]  /*4000*/  SEL R80, R76, R68, P3 ;  /* 0x000000444c507207 */ /* 0x000fca0001800000 */
[----:B------:R0:W-:Y:S02]  /*4010*/  STG.E.128 [R86.64], R80 ;  /* 0x0000005056007986 */ /* 0x0001e4000c101d04 */
.L_x_1942:
[----:B0-----:R-:W-:Y:S01]  /*4020*/  @P2 IADD3 R86, P5, R181, c[0x0][0x250], RZ ;  /* 0x00009400b5562a10 */ /* 0x001fe20007fbe0ff */
[----:B------:R0:W-:Y:S01]  /*4030*/  STG.E.128 [R84.64], R76 ;  /* 0x0000004c54007986 */ /* 0x0001e2000c101d04 */
[----:B------:R-:W-:Y:S01]  /*4040*/  ISETP.NE.AND.EX P4, PT, RZ, c[0x0][0x254], PT, P4 ;  /* 0x00009500ff007a0c */ /* 0x000fe20003f85340 */
[-CC-:B------:R-:W-:Y:S01]  /*4050*/  FFMA.FTZ R128, R128, R115.reuse, R95.reuse ;  /* 0x0000007380807223 */ /* 0x180fe2000001005f */
[----:B------:R-:W-:Y:S01]  /*4060*/  @P2 IADD3.X R87, R180, c[0x0][0x254], RZ, P5, !PT ;  /* 0x00009500b4572a10 */ /* 0x000fe20002ffe4ff */
[----:B------:R-:W-:Y:S01]  /*4070*/  FFMA.FTZ R129, R129, R115, R95 ;  /* 0x0000007381817223 */ /* 0x000fe2000001005f */
[----:B------:R-:W-:Y:S01]  /*4080*/  SEL R80, R76, R72, P4 ;  /* 0x000000484c507207 */ /* 0x000fe20002000000 */
[----:B------:R-:W-:Y:S01]  /*4090*/  FADD.FTZ R144, R144, -R128 ;  /* 0x8000008090907221 */ /* 0x000fe20000010000 */
[----:B------:R-:W-:Y:S01]  /*40a0*/  SEL R81, R77, R73, P4 ;  /* 0x000000494d517207 */ /* 0x000fe20002000000 */
[----:B------:R-:W-:Y:S01]  /*40b0*/  FADD.FTZ R145, R145, -R129 ;  /* 0x8000008191917221 */ /* 0x000fe20000010000 */
[----:B------:R-:W-:-:S02]  /*40c0*/  SEL R82, R78, R74, P4 ;  /* 0x0000004a4e527207 */ /* 0x000fc40002000000 */
[----:B------:R-:W-:Y:S02]  /*40d0*/  SEL R83, R79, R75, P4 ;  /* 0x0000004b4f537207 */ /* 0x000fe40002000000 */
[----:B------:R-:W-:-:S03]  /*40e0*/  IADD3 R88, P5, R178, c[0x0][0x248], RZ ;  /* 0x00009200b2587a10 */ /* 0x000fc60007fbe0ff */
[----:B------:R1:W-:Y:S01]  /*40f0*/  @P2 STG.E.128 [R86.64], R80 ;  /* 0x0000005056002986 */ /* 0x0003e2000c101d04 */
[----:B------:R-:W-:Y:S01]  /*4100*/  IADD3.X R89, R179, c[0x0][0x24c], RZ, P5, !PT ;  /* 0x00009300b3597a10 */ /* 0x000fe20002ffe4ff */
[C---:B0-----:R-:W-:Y:S01]  /*4110*/  FMUL.FTZ R79, R161.reuse, R207 ;  /* 0x000000cfa14f7220 */ /* 0x041fe20000410000 */
[----:B------:R-:W-:Y:S01]  /*4120*/  @P2 IADD3 R90, P5, R178, c[0x0][0x250], RZ ;  /* 0x00009400b25a2a10 */ /* 0x000fe20007fbe0ff */
[C---:B------:R-:W-:Y:S02]  /*4130*/  FMUL.FTZ R78, R161.reuse, R110 ;  /* 0x0000006ea14e7220 */ /* 0x040fe40000410000 */
[----:B------:R-:W-:Y:S01]  /*4140*/  FMUL.FTZ R77, R161, R204 ;  /* 0x000000cca14d7220 */ /* 0x000fe20000410000 */
[----:B------:R-:W-:Y:S01]  /*4150*/  @P2 IADD3.X R91, R179, c[0x0][0x254], RZ, P5, !PT ;  /* 0x00009500b35b2a10 */ /* 0x000fe20002ffe4ff */
[----:B------:R-:W-:Y:S02]  /*4160*/  FMUL.FTZ R76, R161, R202 ;  /* 0x000000caa14c7220 */ /* 0x000fe40000410000 */
[----:B------:R-:W-:-:S02]  /*4170*/  @P0 FADD.FTZ R79, R43, R79 ;  /* 0x0000004f2b4f0221 */ /* 0x000fc40000010000 */
[----:B------:R-:W-:Y:S02]  /*4180*/  @P0 FADD.FTZ R78, R42, R78 ;  /* 0x0000004e2a4e0221 */ /* 0x000fe40000010000 */
[----:B------:R-:W-:Y:S02]  /*4190*/  @P0 FADD.FTZ R77, R41, R77 ;  /* 0x0000004d294d0221 */ /* 0x000fe40000010000 */
[----:B------:R-:W-:Y:S01]  /*41a0*/  @P0 FADD.FTZ R76, R40, R76 ;  /* 0x0000004c284c0221 */ /* 0x000fe20000010000 */
[----:B-1----:R-:W-:Y:S02]  /*41b0*/  SEL R83, R79, R75, P4 ;  /* 0x0000004b4f537207 */ /* 0x002fe40002000000 */
[----:B------:R-:W-:Y:S02]  /*41c0*/  SEL R82, R78, R74, P4 ;  /* 0x0000004a4e527207 */ /* 0x000fe40002000000 */
[----:B------:R-:W-:Y:S02]  /*41d0*/  SEL R81, R77, R73, P4 ;  /* 0x000000494d517207 */ /* 0x000fe40002000000 */
[----:B------:R-:W-:Y:S01]  /*41e0*/  SEL R80, R76, R72, P4 ;  /* 0x000000484c507207 */ /* 0x000fe20002000000 */
[----:B------:R-:W-:Y:S05]  /*41f0*/  @!P1 BRA `(.L_x_1943) ;  /* 0x0000007000009947 */ /* 0x000fea0003800000 */
[----:B------:R-:W-:Y:S02]  /*4200*/  IADD3 R178, P5, R178, c[0x0][0x258], RZ ;  /* 0x00009600b2b27a10 */ /* 0x000fe40007fbe0ff */
[----:B------:R-:W-:-:S02]  /*4210*/  SEL R87, R79, R71, P3 ;  /* 0x000000474f577207 */ /* 0x000fc40001800000 */
[----:B------:R-:W-:Y:S02]  /*4220*/  IADD3.X R179, R179, c[0x0][0x25c], RZ, P5, !PT ;  /* 0x00009700b3b37a10 */ /* 0x000fe40002ffe4ff */
[----:B------:R-:W-:Y:S02]  /*4230*/  SEL R86, R78, R70, P3 ;  /* 0x000000464e567207 */ /* 0x000fe40001800000 */
[----:B------:R-:W-:Y:S02]  /*4240*/  SEL R85, R77, R69, P3 ;  /* 0x000000454d557207 */ /* 0x000fe40001800000 */
[----:B------:R-:W-:-:S05]  /*4250*/  SEL R84, R76, R68, P3 ;  /* 0x000000444c547207 */ /* 0x000fca0001800000 */
[----:B------:R0:W-:Y:S02]  /*4260*/  STG.E.128 [R178.64], R84 ;  /* 0x00000054b2007986 */ /* 0x0001e4000c101d04 */
.L_x_1943:
[----:B------:R1:W-:Y:S01]  /*4270*/  STG.E.128 [R88.64], R76 ;  /* 0x0000004c58007986 */ /* 0x0003e2000c101d04 */
[-CC-:B------:R-:W-:Y:S02]  /*4280*/  FFMA.FTZ R125, R125, R115.reuse, R95.reuse ;  /* 0x000000737d7d7223 */ /* 0x180fe4000001005f */
[----:B------:R-:W-:Y:S01]  /*4290*/  FFMA.FTZ R127, R127, R115, R95 ;  /* 0x000000737f7f7223 */ /* 0x000fe2000001005f */
[----:B------:R2:W-:Y:S01]  /*42a0*/  @P2 STG.E.128 [R90.64], R80 ;  /* 0x000000505a002986 */ /* 0x0005e2000c101d04 */
[C---:B-1----:R-:W-:Y:S02]  /*42b0*/  FMUL.FTZ R88, R161.reuse, R120 ;  /* 0x00000078a1587220 */ /* 0x042fe40000410000 */
[C---:B------:R-:W-:Y:S02]  /*42c0*/  FMUL.FTZ R89, R161.reuse, R121 ;  /* 0x00000079a1597220 */ /* 0x040fe40000410000 */
[C---:B--2---:R-:W-:Y:S01]  /*42d0*/  FMUL.FTZ R90, R161.reuse, R122 ;  /* 0x0000007aa15a7220 */ /* 0x044fe20000410000 */
[----:B------:R-:W-:Y:S01]  /*42e0*/  IADD3 R80, P5, R176, c[0x0][0x248], RZ ;  /* 0x00009200b0507a10 */ /* 0x000fe20007fbe0ff */
[----:B------:R-:W-:-:S02]  /*42f0*/  FMUL.FTZ R91, R161, R123 ;  /* 0x0000007ba15b7220 */ /* 0x000fc40000410000 */
        /* <DEDUP_REMOVED lines=12> */
.L_x_1944:
[----:B------:R-:W-:Y:S01]  /*43c0*/  @P2 IADD3 R176, P6, R176, c[0x0][0x250], RZ ;  /* 0x00009400b0b02a10 */ /* 0x000fe20007fde0ff */
[----:B0-----:R-:W-:Y:S01]  /*43d0*/  FMUL.FTZ R84, R161, R132 ;  /* 0x00000084a1547220 */ /* 0x001fe20000410000 */
[----:B------:R-:W-:Y:S01]  /*43e0*/  IADD3.X R81, R177, c[0x0][0x24c], RZ, P5, !PT ;  /* 0x00009300b1517a10 */ /* 0x000fe20002ffe4ff */
[----:B------:R-:W-:Y:S01]  /*43f0*/  FMUL.FTZ R85, R161, R133 ;  /* 0x00000085a1557220 */ /* 0x000fe20000410000 */
[----:B------:R-:W-:Y:S01]  /*4400*/  @P2 IADD3.X R177, R177, c[0x0][0x254], RZ, P6, !PT ;  /* 0x00009500b1b12a10 */ /* 0x000fe200037fe4ff */
[----:B------:R-:W-:Y:S01]  /*4410*/  FMUL.FTZ R86, R161, R134 ;  /* 0x00000086a1567220 */ /* 0x000fe20000410000 */
[----:B-1----:R-:W-:Y:S01]  /*4420*/  SEL R79, R91, R75, P4 ;  /* 0x0000004b5b4f7207 */ /* 0x002fe20002000000 */
[----:B------:R0:W-:Y:S01]  /*4430*/  STG.E.128 [R80.64], R88 ;  /* 0x0000005850007986 */ /* 0x0001e2000c101d04 */
[----:B------:R-:W-:Y:S01]  /*4440*/  SEL R78, R90, R74, P4 ;  /* 0x0000004a5a4e7207 */ /* 0x000fe20002000000 */
[----:B------:R-:W-:Y:S01]  /*4450*/  FMUL.FTZ R87, R161, R135 ;  /* 0x00000087a1577220 */ /* 0x000fe20000410000 */
[----:B------:R-:W-:Y:S01]  /*4460*/  SEL R77, R89, R73, P4 ;  /* 0x00000049594d7207 */ /* 0x000fe20002000000 */
[----:B------:R-:W-:Y:S01]  /*4470*/  FADD.FTZ R146, R146, -R125 ;  /* 0x8000007d92927221 */ /* 0x000fe20000010000 */
[----:B------:R-:W-:Y:S01]  /*4480*/  SEL R76, R88, R72, P4 ;  /* 0x00000048584c7207 */ /* 0x000fe20002000000 */
[----:B------:R-:W-:Y:S01]  /*4490*/  FADD.FTZ R147, R147, -R127 ;  /* 0x8000007f93937221 */ /* 0x000fe20000010000 */
[----:B------:R-:W-:Y:S01]  /*44a0*/  IADD3 R82, P5, R175, c[0x0][0x248], RZ ;  /* 0x00009200af527a10 */ /* 0x000fe20007fbe0ff */
[----:B------:R-:W-:-:S02]  /*44b0*/  @P0 FADD.FTZ R84, R52, R84 ;  /* 0x0000005434540221 */ /* 0x000fc40000010000 */
[----:B------:R1:W-:Y:S01]  /*44c0*/  @P2 STG.E.128 [R176.64], R76 ;  /* 0x0000004cb0002986 */ /* 0x0003e2000c101d04 */
[----:B------:R-:W-:Y:S01]  /*44d0*/  IADD3.X R83, R172, c[0x0][0x24c], RZ, P5, !PT ;  /* 0x00009300ac537a10 */ /* 0x000fe20002ffe4ff */
[----:B------:R-:W-:Y:S02]  /*44e0*/  @P0 FADD.FTZ R85, R53, R85 ;  /* 0x0000005535550221 */ /* 0x000fe40000010000 */
[----:B------:R-:W-:Y:S02]  /*44f0*/  @P0 FADD.FTZ R86, R54, R86 ;  /* 0x0000005636560221 */ /* 0x000fe40000010000 */
[----:B------:R-:W-:Y:S01]  /*4500*/  @P0 FADD.FTZ R87, R55, R87 ;  /* 0x0000005737570221 */ /* 0x000fe20000010000 */
[----:B0-----:R-:W-:Y:S01]  /*4510*/  @P2 IADD3 R88, P5, R175, c[0x0][0x250], RZ ;  /* 0x00009400af582a10 */ /* 0x001fe20007fbe0ff */
[----:B------:R-:W-:Y:S05]  /*4520*/  @!P1 BRA `(.L_x_1945) ;  /* 0x0000007000009947 */ /* 0x000fea0003800000 */
[----:B------:R-:W-:Y:S02]  /*4530*/  IADD3 R80, P6, R175, c[0x0][0x258], RZ ;  /* 0x00009600af507a10 */ /* 0x000fe40007fde0ff */
[----:B-1----:R-:W-:-:S02]  /*4540*/  SEL R79, R87, R71, P3 ;  /* 0x00000047574f7207 */ /* 0x002fc40001800000 */
[----:B------:R-:W-:Y:S02]  /*4550*/  SEL R78, R86, R70, P3 ;  /* 0x00000046564e7207 */ /* 0x000fe40001800000 */
[----:B------:R-:W-:Y:S02]  /*4560*/  SEL R77, R85, R69, P3 ;  /* 0x00000045554d7207 */ /* 0x000fe40001800000 */
[----:B------:R-:W-:Y:S02]  /*4570*/  IADD3.X R81, R172, c[0x0][0x25c], RZ, P6, !PT ;  /* 0x00009700ac517a10 */ /* 0x000fe400037fe4ff */
[----:B------:R-:W-:-:S05]  /*4580*/  SEL R76, R84, R68, P3 ;  /* 0x00000044544c7207 */ /* 0x000fca0001800000 */
[----:B------:R0:W-:Y:S02]  /*4590*/  STG.E.128 [R80.64], R76 ;  /* 0x0000004c50007986 */ /* 0x0001e4000c101d04 */
.L_x_1945:
[----:B------:R2:W-:Y:S01]  /*45a0*/  STG.E.128 [R82.64], R84 ;  /* 0x0000005452007986 */ /* 0x0005e2000c101d04 */
[----:B------:R-:W-:Y:S01]  /*45b0*/  @P2 IADD3.X R89, R172, c[0x0][0x254], RZ, P5, !PT ;  /* 0x00009500ac592a10 */ /* 0x000fe20002ffe4ff */
[C---:B01----:R-:W-:Y:S01]  /*45c0*/  FMUL.FTZ R76, R161.reuse, R144 ;  /* 0x00000090a14c7220 */ /* 0x043fe20000410000 */
[C---:B------:R-:W-:Y:S01]  /*45d0*/  IADD3 R90, P6, R162.reuse, c[0x0][0x248], RZ ;  /* 0x00009200a25a7a10 */ /* 0x040fe20007fde0ff */
[C---:B------:R-:W-:Y:S01]  /*45e0*/  FMUL.FTZ R77, R161.reuse, R145 ;  /* 0x00000091a14d7220 */ /* 0x040fe20000410000 */
[----:B------:R-:W-:Y:S01]  /*45f0*/  @P2 IADD3 R116, P5, R162, c[0x0][0x250], RZ ;  /* 0x00009400a2742a10 */ /* 0x000fe20007fbe0ff */
[----:B------:R-:W-:Y:S01]  /*4600*/  FMUL.FTZ R78, R161, R146 ;  /* 0x00000092a14e7220 */ /* 0x000fe20000410000 */
[----:B------:R-:W-:Y:S01]  /*4610*/  IADD3.X R91, R163, c[0x0][0x24c], RZ, P6, !PT ;  /* 0x00009300a35b7a10 */ /* 0x000fe200037fe4ff */
[----:B------:R-:W-:Y:S01]  /*4620*/  FMUL.FTZ R79, R161, R147 ;  /* 0x00000093a14f7220 */ /* 0x000fe20000410000 */
[----:B------:R-:W-:Y:S01]  /*4630*/  @P2 IADD3.X R117, R163, c[0x0][0x254], RZ, P5, !PT ;  /* 0x00009500a3752a10 */ /* 0x000fe20002ffe4ff */
[----:B------:R-:W-:-:S02]  /*4640*/  @P0 FADD.FTZ R76, R56, R76 ;  /* 0x0000004c384c0221 */ /* 0x000fc40000010000 */
[----:B------:R-:W-:Y:S02]  /*4650*/  @P0 FADD.FTZ R77, R57, R77 ;  /* 0x0000004d394d0221 */ /* 0x000fe40000010000 */
[----:B------:R-:W-:Y:S01]  /*4660*/  @P0 FADD.FTZ R78, R58, R78 ;  /* 0x0000004e3a4e0221 */ /* 0x000fe20000010000 */
[-C--:B------:R-:W-:Y:S01]  /*4670*/  SEL R80, R76, R72.reuse, P4 ;  /* 0x000000484c507207 */ /* 0x080fe20002000000 */
[----:B------:R-:W-:Y:S01]  /*4680*/  @P0 FADD.FTZ R79, R59, R79 ;  /* 0x0000004f3b4f0221 */ /* 0x000fe20000010000 */
[-C--:B------:R-:W-:Y:S02]  /*4690*/  SEL R81, R77, R73.reuse, P4 ;  /* 0x000000494d517207 */ /* 0x080fe40002000000 */
[----:B--2---:R-:W-:Y:S02]  /*46a0*/  SEL R84, R84, R72, P4 ;  /* 0x0000004854547207 */ /* 0x004fe40002000000 */
[----:B------:R-:W-:Y:S02]  /*46b0*/  SEL R85, R85, R73, P4 ;  /* 0x0000004955557207 */ /* 0x000fe40002000000 */
[----:B------:R-:W-:-:S02]  /*46c0*/  SEL R86, R86, R74, P4 ;  /* 0x0000004a56567207 */ /* 0x000fc40002000000 */
[-C--:B------:R-:W-:Y:S02]  /*46d0*/  SEL R87, R87, R75.reuse, P4 ;  /* 0x0000004b57577207 */ /* 0x080fe40002000000 */
[----:B------:R-:W-:Y:S02]  /*46e0*/  SEL R83, R79, R75, P4 ;  /* 0x0000004b4f537207 */ /* 0x000fe40002000000 */
[----:B------:R-:W-:Y:S01]  /*46f0*/  SEL R82, R78, R74, P4 ;  /* 0x0000004a4e527207 */ /* 0x000fe20002000000 */
[----:B------:R0:W-:Y:S01]  /*4700*/  @P2 STG.E.128 [R88.64], R84 ;  /* 0x0000005458002986 */ /* 0x0001e2000c101d04 */
[----:B------:R-:W-:Y:S05]  /*4710*/  @!P1 BRA `(.L_x_1946) ;  /* 0x0000007000009947 */ /* 0x000fea0003800000 */
[----:B------:R-:W-:Y:S02]  /*4720*/  IADD3 R162, P5, R162, c[0x0][0x258], RZ ;  /* 0x00009600a2a27a10 */ /* 0x000fe40007fbe0ff */
[----:B0-----:R-:W-:Y:S02]  /*4730*/  SEL R87, R79, R71, P3 ;  /* 0x000000474f577207 */ /* 0x001fe40001800000 */
[----:B------:R-:W-:-:S02]  /*4740*/  IADD3.X R163, R163, c[0x0][0x25c], RZ, P5, !PT ;  /* 0x00009700a3a37a10 */ /* 0x000fc40002ffe4ff */
[----:B------:R-:W-:Y:S02]  /*4750*/  SEL R86, R78, R70, P3 ;  /* 0x000000464e567207 */ /* 0x000fe40001800000 */
[----:B------:R-:W-:Y:S02]  /*4760*/  SEL R85, R77, R69, P3 ;  /* 0x000000454d557207 */ /* 0x000fe40001800000 */
[----:B------:R-:W-:-:S05]  /*4770*/  SEL R84, R76, R68, P3 ;  /* 0x000000444c547207 */ /* 0x000fca0001800000 */
[----:B------:R0:W-:Y:S02]  /*4780*/  STG.E.128 [R162.64], R84 ;  /* 0x00000054a2007986 */ /* 0x0001e4000c101d04 */
.L_x_1946:
[----:B------:R1:W-:Y:S01]  /*4790*/  STG.E.128 [R90.64], R76 ;  /* 0x0000004c5a007986 */ /* 0x0003e2000c101d04 */
[-CC-:B------:R-:W-:Y:S02]  /*47a0*/  FFMA.FTZ R104, R104, R115.reuse, R95.reuse ;  /* 0x0000007368687223 */ /* 0x180fe4000001005f */
[-CC-:B------:R-:W-:Y:S01]  /*47b0*/  FFMA.FTZ R106, R106, R115.reuse, R95.reuse ;  /* 0x000000736a6a7223 */ /* 0x180fe2000001005f */
[----:B------:R2:W-:Y:S01]  /*47c0*/  @P2 STG.E.128 [R116.64], R80 ;  /* 0x0000005074002986 */ /* 0x0005e2000c101d04 */
[-CC-:B------:R-:W-:Y:S02]  /*47d0*/  FFMA.FTZ R109, R109, R115.reuse, R95.reuse ;  /* 0x000000736d6d7223 */ /* 0x180fe4000001005f */
[----:B------:R-:W-:Y:S02]  /*47e0*/  FFMA.FTZ R112, R112, R115, R95 ;  /* 0x0000007370707223 */ /* 0x000fe4000001005f */
[----:B------:R-:W-:Y:S02]  /*47f0*/  FADD.FTZ R104, R105, -R104 ;  /* 0x8000006869687221 */ /* 0x000fe40000010000 */
[----:B------:R-:W-:-:S02]  /*4800*/  FADD.FTZ R106, R107, -R106 ;  /* 0x8000006a6b6a7221 */ /* 0x000fc40000010000 */
[----:B------:R-:W-:Y:S02]  /*4810*/  FADD.FTZ R109, R111, -R109 ;  /* 0x8000006d6f6d7221 */ /* 0x000fe40000010000 */
[----:B------:R-:W-:Y:S02]  /*4820*/  FADD.FTZ R112, R113, -R112 ;  /* 0x8000007071707221 */ /* 0x000fe40000010000 */
[C---:B-1----:R-:W-:Y:S02]  /*4830*/  FMUL.FTZ R76, R161.reuse, R104 ;  /* 0x00000068a14c7220 */ /* 0x042fe40000410000 */
[C---:B------:R-:W-:Y:S02]  /*4840*/  FMUL.FTZ R77, R161.reuse, R106 ;  /* 0x0000006aa14d7220 */ /* 0x040fe40000410000 */
[C---:B------:R-:W-:Y:S02]  /*4850*/  FMUL.FTZ R78, R161.reuse, R109 ;  /* 0x0000006da14e7220 */ /* 0x040fe40000410000 */
[----:B------:R-:W-:-:S02]  /*4860*/  FMUL.FTZ R79, R161, R112 ;  /* 0x00000070a14f7220 */ /* 0x000fc40000410000 */
[----:B------:R-:W-:Y:S02]  /*4870*/  @P0 FADD.FTZ R76, R60, R76 ;  /* 0x0000004c3c4c0221 */ /* 0x000fe40000010000 */
[----:B------:R-:W-:Y:S02]  /*4880*/  @P0 FADD.FTZ R77, R61, R77 ;  /* 0x0000004d3d4d0221 */ /* 0x000fe40000010000 */
[----:B------:R-:W-:Y:S02]  /*4890*/  @P0 FADD.FTZ R78, R62, R78 ;  /* 0x0000004e3e4e0221 */ /* 0x000fe40000010000 */
[----:B------:R-:W-:Y:S01]  /*48a0*/  @P0 FADD.FTZ R79, R63, R79 ;  /* 0x0000004f3f4f0221 */ /* 0x000fe20000010000 */
[----:B------:R-:W-:Y:S05]  /*48b0*/  @!P1 BRA `(.L_x_1947) ;  /* 0x0000007000009947 */ /* 0x000fea0003800000 */
[----:B0-2---:R-:W-:Y:S02]  /*48c0*/  IADD3 R84, P5, R103, c[0x0][0x258], RZ ;  /* 0x0000960067547a10 */ /* 0x005fe40007fbe0ff */
[----:B------:R-:W-:Y:S02]  /*48d0*/  SEL R83, R79, R71, P3 ;  /* 0x000000474f537207 */ /* 0x000fe40001800000 */
[----:B------:R-:W-:-:S02]  /*48e0*/  SEL R82, R78, R70, P3 ;  /* 0x000000464e527207 */ /* 0x000fc40001800000 */
[----:B------:R-:W-:Y:S02]  /*48f0*/  SEL R81, R77, R69, P3 ;  /* 0x000000454d517207 */ /* 0x000fe40001800000 */
[----:B------:R-:W-:Y:S02]  /*4900*/  IADD3.X R85, R100, c[0x0][0x25c], RZ, P5, !PT ;  /* 0x0000970064557a10 */ /* 0x000fe40002ffe4ff */
[----:B------:R-:W-:-:S05]  /*4910*/  SEL R80, R76, R68, P3 ;  /* 0x000000444c507207 */ /* 0x000fca0001800000 */
[----:B------:R0:W-:Y:S02]  /*4920*/  STG.E.128 [R84.64], R80 ;  /* 0x0000005054007986 */ /* 0x0001e4000c101d04 */
.L_x_1947:
[----:B0-2---:R-:W-:Y:S01]  /*4930*/  IADD3 R80, P5, R103, c[0x0][0x248], RZ ;  /* 0x0000920067507a10 */ /* 0x005fe20007fbe0ff */
[-CC-:B------:R-:W-:Y:S02]  /*4940*/  FFMA.FTZ R83, R108, R115.reuse, R95.reuse ;  /* 0x000000736c537223 */ /* 0x180fe4000001005f */
[-CC-:B------:R-:W-:Y:S01]  /*4950*/  FFMA.FTZ R92, R92, R115.reuse, R95.reuse ;  /* 0x000000735c5c7223 */ /* 0x180fe2000001005f */
[----:B------:R-:W-:Y:S01]  /*4960*/  IADD3.X R81, R100, c[0x0][0x24c], RZ, P5, !PT ;  /* 0x0000930064517a10 */ /* 0x000fe20002ffe4ff */
[-CC-:B------:R-:W-:Y:S02]  /*4970*/  FFMA.FTZ R93, R93, R115.reuse, R95.reuse ;  /* 0x000000735d5d7223 */ /* 0x180fe4000001005f */
[----:B------:R-:W-:Y:S02]  /*4980*/  FFMA.FTZ R94, R94, R115, R95 ;  /* 0x000000735e5e7223 */ /* 0x000fe4000001005f */
[----:B------:R0:W-:Y:S01]  /*4990*/  STG.E.128 [R80.64], R76 ;  /* 0x0000004c50007986 */ /* 0x0001e2000c101d04 */
[----:B------:R-:W-:Y:S01]  /*49a0*/  FADD.FTZ R96, R96, -R83 ;  /* 0x8000005360607221 */ /* 0x000fe20000010000 */
[----:B------:R-:W-:Y:S01]  /*49b0*/  MOV R83, c[0x0][0x160] ;  /* 0x0000580000537a02 */ /* 0x000fe20000000f00 */
[----:B------:R-:W-:-:S02]  /*49c0*/  FADD.FTZ R92, R97, -R92 ;  /* 0x8000005c615c7221 */ /* 0x000fc40000010000 */
[----:B------:R-:W-:Y:S01]  /*49d0*/  FADD.FTZ R98, R98, -R93 ;  /* 0x8000005d62627221 */ /* 0x000fe20000010000 */
[----:B------:R-:W-:Y:S01]  /*49e0*/  LEA R0, R83, R0, 0x2 ;  /* 0x0000000053007211 */ /* 0x000fe200078e10ff */
[----:B------:R-:W-:Y:S01]  /*49f0*/  FADD.FTZ R94, R99, -R94 ;  /* 0x8000005e635e7221 */ /* 0x000fe20000010000 */
[----:B0-----:R-:W-:Y:S02]  /*4a00*/  @P2 IADD3 R80, P5, R103, c[0x0][0x250], RZ ;  /* 0x0000940067502a10 */ /* 0x001fe40007fbe0ff */
[----:B------:R-:W-:Y:S02]  /*4a10*/  SEL R79, R79, R75, P4 ;  /* 0x0000004b4f4f7207 */ /* 0x000fe40002000000 */
[----:B------:R-:W-:Y:S02]  /*4a20*/  SEL R78, R78, R74, P4 ;  /* 0x0000004a4e4e7207 */ /* 0x000fe40002000000 */
[----:B------:R-:W-:Y:S02]  /*4a30*/  SEL R77, R77, R73, P4 ;  /* 0x000000494d4d7207 */ /* 0x000fe40002000000 */
[----:B------:R-:W-:-:S02]  /*4a40*/  @P2 IADD3.X R81, R100, c[0x0][0x254], RZ, P5, !PT ;  /* 0x0000950064512a10 */ /* 0x000fc40002ffe4ff */
[----:B------:R-:W-:-:S05]  /*4a50*/  SEL R76, R76, R72, P4 ;  /* 0x000000484c4c7207 */ /* 0x000fca0002000000 */
[----:B------:R0:W-:Y:S02]  /*4a60*/  @P2 STG.E.128 [R80.64], R76 ;  /* 0x0000004c50002986 */ /* 0x0001e4000c101d04 */
[C---:B0-----:R-:W-:Y:S02]  /*4a70*/  FMUL.FTZ R76, R161.reuse, R96 ;  /* 0x00000060a14c7220 */ /* 0x041fe40000410000 */
        /* <DEDUP_REMOVED lines=8> */
[----:B------:R-:W-:Y:S02]  /*4b00*/  @P1 IADD3 R80, P0, R101, c[0x0][0x258], RZ ;  /* 0x0000960065501a10 */ /* 0x000fe40007f1e0ff */
[----:B------:R-:W-:Y:S02]  /*4b10*/  SEL R69, R77, R69, P3 ;  /* 0x000000454d457207 */ /* 0x000fe40001800000 */
[----:B------:R-:W-:Y:S02]  /*4b20*/  SEL R70, R78, R70, P3 ;  /* 0x000000464e467207 */ /* 0x000fe40001800000 */
[----:B------:R-:W-:-:S02]  /*4b30*/  SEL R71, R79, R71, P3 ;  /* 0x000000474f477207 */ /* 0x000fc40001800000 */
[----:B------:R-:W-:Y:S02]  /*4b40*/  @P1 IADD3.X R81, R102, c[0x0][0x25c], RZ, P0, !PT ;  /* 0x0000970066511a10 */ /* 0x000fe400007fe4ff */
[----:B------:R-:W-:Y:S02]  /*4b50*/  SEL R72, R76, R72, P4 ;  /* 0x000000484c487207 */ /* 0x000fe40002000000 */
[----:B------:R-:W-:Y:S01]  /*4b60*/  SEL R73, R77, R73, P4 ;  /* 0x000000494d497207 */ /* 0x000fe20002000000 */
[----:B------:R0:W-:Y:S01]  /*4b70*/  @P1 STG.E.128 [R80.64], R68 ;  /* 0x0000004450001986 */ /* 0x0001e2000c101d04 */
[----:B------:R-:W-:Y:S02]  /*4b80*/  SEL R74, R78, R74, P4 ;  /* 0x0000004a4e4a7207 */ /* 0x000fe40002000000 */
[----:B------:R-:W-:Y:S02]  /*4b90*/  SEL R75, R79, R75, P4 ;  /* 0x0000004b4f4b7207 */ /* 0x000fe40002000000 */
[----:B0-----:R-:W-:-:S04]  /*4ba0*/  IADD3 R80, P0, R101, c[0x0][0x248], RZ ;  /* 0x0000920065507a10 */ /* 0x001fc80007f1e0ff */
[----:B------:R-:W-:-:S05]  /*4bb0*/  IADD3.X R81, R102, c[0x0][0x24c], RZ, P0, !PT ;  /* 0x0000930066517a10 */ /* 0x000fca00007fe4ff */
[----:B------:R0:W-:Y:S02]  /*4bc0*/  STG.E.128 [R80.64], R76 ;  /* 0x0000004c50007986 */ /* 0x0001e4000c101d04 */
[----:B0-----:R-:W-:-:S04]  /*4bd0*/  @P2 IADD3 R76, P0, R101, c[0x0][0x250], RZ ;  /* 0x00009400654c2a10 */ /* 0x001fc80007f1e0ff */
[----:B------:R-:W-:Y:S02]  /*4be0*/  @P2 IADD3.X R77, R102, c[0x0][0x254], RZ, P0, !PT ;  /* 0x00009500664d2a10 */ /* 0x000fe400007fe4ff */
[----:B------:R-:W-:-:S03]  /*4bf0*/  ISETP.GE.AND P0, PT, R0, c[0x0][0x164], PT ;  /* 0x0000590000007a0c */ /* 0x000fc60003f06270 */
[----:B------:R0:W-:Y:S10]  /*4c00*/  @P2 STG.E.128 [R76.64], R72 ;  /* 0x000000484c002986 */ /* 0x0001f4000c101d04 */
[----:B0-----:R-:W-:Y:S01]  /*4c10*/  @P0 CALL.REL.NOINC `(.L_x_1948) ;  /* 0x0000001000000944 */ /* 0x001fe20003c00000 */
[----:B------:R-:W-:Y:S05]  /*4c20*/  BRA `(.L_x_1949) ;  /* 0xffffc91000007947 */ /* 0x000fea000383ffff */
.L_x_1948:
[----:B------:R-:W-:Y:S05]  /*4c30*/  BSYNC B1 ;  /* 0x0000000000017941 */ /* 0x000fea0003800000 */
.L_x_1937:
        /* <DEDUP_REMOVED lines=30> */
[----:B------:R0:W5:Y:S01]  /*4e20*/  LDL.LU R74, [R1] ;  /* 0x00000000014a7983 */ /* 0x0001620000300800 */
        /* <DEDUP_REMOVED lines=90> */
.L_x_1936:
[----:B0-----:R-:W-:Y:S05]  /*53d0*/  BSYNC B0 ;  /* 0x0000000000007941 */ /* 0x001fea0003800000 */
.L_x_1934:
[----:B------:R-:W0:Y:S01]  /*53e0*/  S2R R124, SR_TID.X ;  /* 0x00000000007c7919 */ /* 0x000e220000002100 */
[----:B------:R-:W-:Y:S01]  /*53f0*/  WARPSYNC 0xffffffff ;  /* 0xffffffff00007948 */ /* 0x000fe20003800000 */
[----:B0-----:R-:W-:Y:S02]  /*5400*/  SHF.R.U32.HI R0, RZ, 0x5, R124 ;  /* 0x00000005ff007819 */ /* 0x001fe4000001167c */
        /* <DEDUP_REMOVED lines=68> */
[----:B------:R-:W-:Y:S04]  /*5850*/  STS.128 [R0.X16], R96 ;  /* 0x0000006000007388 */ /* 0x000fe8000000cc00 */
[----:B------:R-:W-:Y:S01]  /*5860*/  STS.128 [R0.X16+0x200], R84 ;  /* 0x0002005400007388 */ /* 0x000fe2000000cc00 */
[----:B---3--:R-:W-:-:S03]  /*5870*/  FADD.FTZ R2, R19, R48 ;  /* 0x0000003013027221 */ /* 0x008fc60000010000 */
[----:B------:R-:W-:Y:S04]  /*5880*/  STS.128 [R0.X16+0x400], R12 ;  /* 0x0004000c00007388 */ /* 0x000fe8000000cc00 */
[----:B------:R0:W-:Y:S04]  /*5890*/  STS.128 [R0.X16+0x600], R8 ;  /* 0x0006000800007388 */ /* 0x0001e8000000cc00 */
[----:B------:R1:W-:Y:S04]  /*58a0*/  STS.128 [R0.X16+0x800], R4 ;  /* 0x0008000400007388 */ /* 0x0003e8000000cc00 */
[----:B------:R-:W-:Y:S04]  /*58b0*/  STS.128 [R0.X16+0xa00], R32 ;  /* 0x000a002000007388 */ /* 0x000fe8000000cc00 */
[----:B------:R-:W-:Y:S04]  /*58c0*/  STS.128 [R0.X16+0xc00], R28 ;  /* 0x000c001c00007388 */ /* 0x000fe8000000cc00 */
[----:B------:R-:W-:Y:S01]  /*58d0*/  STS.128 [R0.X16+0xe00], R116 ;  /* 0x000e007400007388 */ /* 0x000fe2000000cc00 */
[----:B0-----:R-:W-:-:S02]  /*58e0*/  FADD.FTZ R8, R3, R36 ;  /* 0x0000002403087221 */ /* 0x001fc40000010000 */
[----:B------:R-:W-:Y:S01]  /*58f0*/  FADD.FTZ R3, R16, R37 ;  /* 0x0000002510037221 */ /* 0x000fe20000010000 */
[----:B------:R-:W-:Y:S01]  /*5900*/  BAR.SYNC.DEFER_BLOCKING 0x0 ;  /* 0x0000000000007b1d */ /* 0x000fe20000010000 */
[----:B-1----:R-:W-:Y:S02]  /*5910*/  FADD.FTZ R7, R21, R22 ;  /* 0x0000001615077221 */ /* 0x002fe40000010000 */
[----:B------:R-:W-:Y:S02]  /*5920*/  FADD.FTZ R6, R17, R38 ;  /* 0x0000002611067221 */ /* 0x000fe40000010000 */
[----:B------:R-:W-:Y:S02]  /*5930*/  FADD.FTZ R5, R18, R39 ;  /* 0x0000002712057221 */ /* 0x000fe40000010000 */
[----:B----4-:R-:W-:Y:S02]  /*5940*/  FADD.FTZ R4, R20, R49 ;  /* 0x0000003114047221 */ /* 0x010fe40000010000 */
[----:B------:R-:W-:-:S02]  /*5950*/  FADD.FTZ R7, R7, R50 ;  /* 0x0000003207077221 */ /* 0x000fc40000010000 */
[----:B------:R-:W0:Y:S04]  /*5960*/  S2R R50, SR_CTAID.X ;  /* 0x0000000000327919 */ /* 0x000e280000002500 */
[----:B------:R-:W1:Y:S04]  /*5970*/  LDS R11, [R124.X4+0xc00] ;  /* 0x000c00007c0b7984 */ /* 0x000e680000004800 */
[----:B------:R-:W2:Y:S04]  /*5980*/  LDS R30, [R124.X4+0x1c00] ;  /* 0x001c00007c1e7984 */ /* 0x000ea80000004800 */
[----:B------:R-:W3:Y:S04]  /*5990*/  LDS R10, [R124.X4+0xa00] ;  /* 0x000a00007c0a7984 */ /* 0x000ee80000004800 */
[----:B------:R-:W4:Y:S04]  /*59a0*/  LDS R94, [R124.X4+0x2c00] ;  /* 0x002c00007c5e7984 */ /* 0x000f280000004800 */
[----:B------:R-:W0:Y:S04]  /*59b0*/  LDS R29, [R124.X4+0x1a00] ;  /* 0x001a00007c1d7984 */ /* 0x000e280000004800 */
[----:B------:R-:W0:Y:S04]  /*59c0*/  LDS R102, [R124.X4+0x3c00] ;  /* 0x003c00007c667984 */ /* 0x000e280000004800 */
[----:B------:R-:W0:Y:S04]  /*59d0*/  LDS R51, [R124.X4] ;  /* 0x000000007c337984 */ /* 0x000e280000004800 */
        /* <DEDUP_REMOVED lines=54> */
[----:B------:R-:W-:Y:S01]  /*5d40*/  STS.128 [R0.X16], R88 ;  /* 0x0000005800007388 */ /* 0x000fe2000000cc00 */
[----:B------:R-:W-:-:S03]  /*5d50*/  FADD.FTZ R21, R15, R98 ;  /* 0x000000620f157221 */ /* 0x000fc60000010000 */
[----:B------:R-:W-:Y:S01]  /*5d60*/  STS.128 [R0.X16+0x200], R68 ;  /* 0x0002004400007388 */ /* 0x000fe2000000cc00 */
[----:B------:R-:W-:-:S03]  /*5d70*/  FADD.FTZ R9, R9, R100 ;  /* 0x0000006409097221 */ /* 0x000fc60000010000 */
[----:B------:R-:W-:Y:S01]  /*5d80*/  STS.128 [R0.X16+0x400], R44 ;  /* 0x0004002c00007388 */ /* 0x000fe2000000cc00 */
[----:B------:R-:W-:-:S03]  /*5d90*/  FADD.FTZ R93, R10, R93 ;  /* 0x0000005d0a5d7221 */ /* 0x000fc60000010000 */
[----:B-----5:R-:W-:Y:S01]  /*5da0*/  STS.128 [R0.X16+0x600], R56 ;  /* 0x0006003800007388 */ /* 0x020fe2000000cc00 */
[----:B------:R-:W-:-:S03]  /*5db0*/  FADD.FTZ R31, R12, R11 ;  /* 0x0000000b0c1f7221 */ /* 0x000fc60000010000 */
[----:B------:R-:W-:Y:S04]  /*5dc0*/  STS.128 [R0.X16+0x800], R64 ;  /* 0x0008004000007388 */ /* 0x000fe8000000cc00 */
[----:B------:R-:W-:Y:S04]  /*5dd0*/  STS.128 [R0.X16+0xa00], R76 ;  /* 0x000a004c00007388 */ /* 0x000fe8000000cc00 */
[----:B------:R-:W-:Y:S04]  /*5de0*/  STS.128 [R0.X16+0xc00], R108 ;  /* 0x000c006c00007388 */ /* 0x000fe8000000cc00 */
[----:B------:R-:W-:Y:S04]  /*5df0*/  STS.128 [R0.X16+0xe00], R112 ;  /* 0x000e007000007388 */ /* 0x000fe8000000cc00 */
        /* <DEDUP_REMOVED lines=26> */
[----:B------:R-:W-:Y:S01]  /*5fa0*/  FADD.FTZ R15, RZ, R15 ;  /* 0x0000000fff0f7221 */ /* 0x000fe20000010000 */
[----:B------:R-:W-:Y:S02]  /*5fb0*/  IADD3.X R33, RZ, RZ, RZ, P0, !PT ;  /* 0x000000ffff217210 */ /* 0x000fe400007fe4ff */
        /* <DEDUP_REMOVED lines=35> */
[----:B------:R-:W-:Y:S01]  /*61f0*/  STS.128 [R0.X16], R216 ;  /* 0x000000d800007388 */ /* 0x000fe2000000cc00 */
[----:B----4-:R-:W-:-:S03]  /*6200*/  FADD.FTZ R69, R16, R69 ;  /* 0x0000004510457221 */ /* 0x010fc60000010000 */
[----:B------:R-:W-:Y:S04]  /*6210*/  STS.128 [R0.X16+0x200], R220 ;  /* 0x000200dc00007388 */ /* 0x000fe8000000cc00 */
[----:B------:R-:W-:Y:S01]  /*6220*/  STS.128 [R0.X16+0x400], R40 ;  /* 0x0004002800007388 */ /* 0x000fe2000000cc00 */
[----:B------:R-:W-:-:S03]  /*6230*/  FADD.FTZ R71, R18, R71 ;  /* 0x0000004712477221 */ /* 0x000fc60000010000 */
[----:B------:R-:W-:Y:S01]  /*6240*/  STS.128 [R0.X16+0x600], R52 ;  /* 0x0006003400007388 */ /* 0x000fe2000000cc00 */
[----:B------:R-:W-:-:S03]  /*6250*/  FADD.FTZ R77, R20, R77 ;  /* 0x0000004d144d7221 */ /* 0x000fc60000010000 */
[----:B------:R-:W-:Y:S04]  /*6260*/  STS.128 [R0.X16+0x800], R60 ;  /* 0x0008003c00007388 */ /* 0x000fe8000000cc00 */
[----:B------:R-:W-:Y:S04]  /*6270*/  STS.128 [R0.X16+0xa00], R72 ;  /* 0x000a004800007388 */ /* 0x000fe8000000cc00 */
[----:B------:R-:W-:Y:S04]  /*6280*/  STS.128 [R0.X16+0xc00], R104 ;  /* 0x000c006800007388 */ /* 0x000fe8000000cc00 */
[----:B------:R0:W-:Y:S04]  /*6290*/  STS.128 [R0.X16+0xe00], R24 ;  /* 0x000e001800007388 */ /* 0x0001e8000000cc00 */
[----:B------:R-:W-:Y:S01]  /*62a0*/  BAR.SYNC.DEFER_BLOCKING 0x0 ;  /* 0x0000000000007b1d */ /* 0x000fe20000010000 */
[----:B0-----:R-:W-:Y:S01]  /*62b0*/  FADD.FTZ R25, R13, R38 ;  /* 0x000000260d197221 */ /* 0x001fe20000010000 */
[C---:B------:R-:W-:Y:S01]  /*62c0*/  SHF.L.U32 R13, R22.reuse, 0x2, RZ ;  /* 0x00000002160d7819 */ /* 0x040fe200000006ff */
[----:B------:R-:W-:Y:S01]  /*62d0*/  FADD.FTZ R27, R15, R44 ;  /* 0x0000002c0f1b7221 */ /* 0x000fe20000010000 */
[----:B------:R-:W-:Y:S01]  /*62e0*/  SHF.L.U64.HI R24, R22, 0x2, R33 ;  /* 0x0000000216187819 */ /* 0x000fe20000010221 */
[----:B------:R-:W-:Y:S01]  /*62f0*/  FADD.FTZ R33, R17, R46 ;  /* 0x0000002e11217221 */ /* 0x000fe20000010000 */
[----:B------:R-:W-:-:S02]  /*6300*/  IADD3 R10, P0, R13, c[0x0][0x228], RZ ;  /* 0x00008a000d0a7a10 */ /* 0x000fc40007f1e0ff */
        /* <DEDUP_REMOVED lines=37> */
[----:B0-----:R-:W-:-:S03]  /*6560*/  FADD.FTZ R20, RZ, R20 ;  /* 0x00000014ff147221 */ /* 0x001fc60000010000 */
[----:B------:R-:W0:Y:S04]  /*6570*/  LDS R43, [R124.X4+0x1a00] ;  /* 0x001a00007c2b7984 */ /* 0x000e280000004800 */
        /* <DEDUP_REMOVED lines=22> */
[----:B------:R-:W-:Y:S04]  /*66e0*/  STG.E [R16.64], R65 ;  /* 0x0000004110007986 */ /* 0x000fe8000c101904 */
        /* <DEDUP_REMOVED lines=42> */
.L_x_1938:
[----:B0-----:R-:W-:Y:S01]  /*6990*/  HFMA2.MMA R78, -RZ, RZ, 0, 5.9604644775390625e-08 ;  /* 0x00000001ff4e7435 */ /* 0x001fe200000001ff */
[----:B------:R-:W-:-:S02]  /*69a0*/  MOV R77, R80 ;  /* 0x00000050004d7202 */ /* 0x000fc40000000f00 */
[----:B------:R-:W-:Y:S02]  /*69b0*/  MOV R83, 0x1f ;  /* 0x0000001f00537802 */ /* 0x000fe40000000f00 */
[----:B------:R-:W-:Y:S02]  /*69c0*/  MOV R82, 0xffffffff ;  /* 0xffffffff00527802 */ /* 0x000fe40000000f00 */
[----:B------:R-:W-:Y:S02]  /*69d0*/  MOV R76, 0x69f0 ;  /* 0x000069f0004c7802 */ /* 0x000fe40000000f00 */
[----:B-----5:R-:W-:Y:S05]  /*69e0*/  CALL.REL.NOINC `($__internal_97_$__cuda_sm70_shflsync_bfly_p) ;  /* 0x0000046000007944 */ /* 0x020fea0003c00000 */
[----:B-1----:R-:W-:Y:S01]  /*69f0*/  MOV R81, R78 ;  /* 0x0000004e00517202 */ /* 0x002fe20000000f00 */
[----:B------:R-:W-:Y:S05]  /*6a00*/  BRA `(.L_x_1950) ;  /* 0xffffce8000007947 */ /* 0x000fea000383ffff */
.L_x_1939:
[----:B------:R-:W-:Y:S01]  /*6a10*/  HFMA2.MMA R78, -RZ, RZ, 0, 5.9604644775390625e-08 ;  /* 0x00000001ff4e7435 */ /* 0x000fe200000001ff */
[----:B------:R-:W-:Y:S02]  /*6a20*/  MOV R77, R79 ;  /* 0x0000004f004d7202 */ /* 0x000fe40000000f00 */
[----:B------:R-:W-:Y:S02]  /*6a30*/  MOV R83, 0x1f ;  /* 0x0000001f00537802 */ /* 0x000fe40000000f00 */
[----:B------:R-:W-:-:S02]  /*6a40*/  MOV R82, 0xffffffff ;  /* 0xffffffff00527802 */ /* 0x000fc40000000f00 */
[----:B------:R-:W-:Y:S02]  /*6a50*/  MOV R76, 0x6a70 ;  /* 0x00006a70004c7802 */ /* 0x000fe40000000f00 */
[----:B01---5:R-:W-:Y:S05]  /*6a60*/  CALL.REL.NOINC `($__internal_97_$__cuda_sm70_shflsync_bfly_p) ;  /* 0x000003e000007944 */ /* 0x023fea0003c00000 */
[----:B------:R-:W-:Y:S01]  /*6a70*/  FADD.FTZ R80, R80, R81 ;  /* 0x0000005150507221 */ /* 0x000fe20000010000 */
[----:B------:R-:W-:Y:S01]  /*6a80*/  MOV R83, 0x1f ;  /* 0x0000001f00537802 */ /* 0x000fe20000000f00 */
[----:B-1----:R-:W-:Y:S01]  /*6a90*/  FADD.FTZ R79, R79, R78 ;  /* 0x0000004e4f4f7221 */ /* 0x002fe20000010000 */
[----:B------:R-:W-:Y:S01]  /*6aa0*/  HFMA2.MMA R78, -RZ, RZ, 0, 1.1920928955078125e-07 ;  /* 0x00000002ff4e7435 */ /* 0x000fe200000001ff */
[----:B------:R-:W-:Y:S02]  /*6ab0*/  MOV R82, 0xffffffff ;  /* 0xffffffff00527802 */ /* 0x000fe40000000f00 */
[----:B------:R-:W-:Y:S02]  /*6ac0*/  MOV R77, R80 ;  /* 0x00000050004d7202 */ /* 0x000fe40000000f00 */
[----:B------:R-:W-:Y:S02]  /*6ad0*/  MOV R76, 0x6af0 ;  /* 0x00006af0004c7802 */ /* 0x000fe40000000f00 */
[----:B------:R-:W-:Y:S05]  /*6ae0*/  CALL.REL.NOINC `($__internal_97_$__cuda_sm70_shflsync_bfly_p) ;  /* 0x0000036000007944 */ /* 0x000fea0003c00000 */
[----:B-1----:R-:W-:Y:S01]  /*6af0*/  MOV R81, R78 ;  /* 0x0000004e00517202 */ /* 0x002fe20000000f00 */
[----:B------:R-:W-:Y:S01]  /*6b00*/  HFMA2.MMA R78, -RZ, RZ, 0, 1.1920928955078125e-07 ;  /* 0x00000002ff4e7435 */ /* 0x000fe200000001ff */
[----:B------:R-:W-:-:S02]  /*6b10*/  MOV R77, R79 ;  /* 0x0000004f004d7202 */ /* 0x000fc40000000f00 */
[----:B------:R-:W-:Y:S02]  /*6b20*/  MOV R83, 0x1f ;  /* 0x0000001f00537802 */ /* 0x000fe40000000f00 */
[----:B------:R-:W-:Y:S02]  /*6b30*/  MOV R82, 0xffffffff ;  /* 0xffffffff00527802 */ /* 0x000fe40000000f00 */
[----:B------:R-:W-:Y:S02]  /*6b40*/  MOV R76, 0x6b60 ;  /* 0x00006b60004c7802 */ /* 0x000fe40000000f00 */
[----:B------:R-:W-:Y:S05]  /*6b50*/  CALL.REL.NOINC `($__internal_97_$__cuda_sm70_shflsync_bfly_p) ;  /* 0x000002f000007944 */ /* 0x000fea0003c00000 */
[----:B------:R-:W-:Y:S01]  /*6b60*/  FADD.FTZ R80, R81, R80 ;  /* 0x0000005051507221 */ /* 0x000fe20000010000 */
[----:B------:R-:W-:Y:S01]  /*6b70*/  MOV R83, 0x1f ;  /* 0x0000001f00537802 */ /* 0x000fe20000000f00 */
[----:B-1----:R-:W-:Y:S01]  /*6b80*/  FADD.FTZ R79, R79, R78 ;  /* 0x0000004e4f4f7221 */ /* 0x002fe20000010000 */
[----:B------:R-:W-:Y:S01]  /*6b90*/  HFMA2.MMA R78, -RZ, RZ, 0, 2.384185791015625e-07 ;  /* 0x00000004ff4e7435 */ /* 0x000fe200000001ff */
[----:B------:R-:W-:Y:S02]  /*6ba0*/  MOV R82, 0xffffffff ;  /* 0xffffffff00527802 */ /* 0x000fe40000000f00 */
[----:B------:R-:W-:-:S02]  /*6bb0*/  MOV R77, R80 ;  /* 0x00000050004d7202 */ /* 0x000fc40000000f00 */
[----:B------:R-:W-:Y:S02]  /*6bc0*/  MOV R76, 0x6be0 ;  /* 0x00006be0004c7802 */ /* 0x000fe40000000f00 */
[----:B------:R-:W-:Y:S05]  /*6bd0*/  CALL.REL.NOINC `($__internal_97_$__cuda_sm70_shflsync_bfly_p) ;  /* 0x0000027000007944 */ /* 0x000fea0003c00000 */
[----:B-1----:R-:W-:Y:S01]  /*6be0*/  MOV R81, R78 ;  /* 0x0000004e00517202 */ /* 0x002fe20000000f00 */
[----:B------:R-:W-:Y:S01]  /*6bf0*/  HFMA2.MMA R78, -RZ, RZ, 0, 2.384185791015625e-07 ;  /* 0x00000004ff4e7435 */ /* 0x000fe200000001ff */
[----:B------:R-:W-:Y:S02]  /*6c00*/  MOV R77, R79 ;  /* 0x0000004f004d7202 */ /* 0x000fe40000000f00 */
[----:B------:R-:W-:Y:S02]  /*6c10*/  MOV R83, 0x1f ;  /* 0x0000001f00537802 */ /* 0x000fe40000000f00 */
[----:B------:R-:W-:Y:S02]  /*6c20*/  MOV R82, 0xffffffff ;  /* 0xffffffff00527802 */ /* 0x000fe40000000f00 */
[----:B------:R-:W-:Y:S02]  /*6c30*/  MOV R76, 0x6c50 ;  /* 0x00006c50004c7802 */ /* 0x000fe40000000f00 */
[----:B------:R-:W-:Y:S05]  /*6c40*/  CALL.REL.NOINC `($__internal_97_$__cuda_sm70_shflsync_bfly_p) ;  /* 0x0000020000007944 */ /* 0x000fea0003c00000 */
[----:B------:R-:W-:Y:S01]  /*6c50*/  FADD.FTZ R80, R81, R80 ;  /* 0x0000005051507221 */ /* 0x000fe20000010000 */
[----:B------:R-:W-:Y:S01]  /*6c60*/  MOV R83, 0x1f ;  /* 0x0000001f00537802 */ /* 0x000fe20000000f00 */
[----:B-1----:R-:W-:Y:S01]  /*6c70*/  FADD.FTZ R79, R79, R78 ;  /* 0x0000004e4f4f7221 */ /* 0x002fe20000010000 */
[----:B------:R-:W-:Y:S01]  /*6c80*/  HFMA2.MMA R78, -RZ, RZ, 0, 4.76837158203125e-07 ;  /* 0x00000008ff4e7435 */ /* 0x000fe200000001ff */
[----:B------:R-:W-:-:S02]  /*6c90*/  MOV R82, 0xffffffff ;  /* 0xffffffff00527802 */ /* 0x000fc40000000f00 */
[----:B------:R-:W-:Y:S02]  /*6ca0*/  MOV R77, R80 ;  /* 0x00000050004d7202 */ /* 0x000fe40000000f00 */
[----:B------:R-:W-:Y:S02]  /*6cb0*/  MOV R76, 0x6cd0 ;  /* 0x00006cd0004c7802 */ /* 0x000fe40000000f00 */
[----:B------:R-:W-:Y:S05]  /*6cc0*/  CALL.REL.NOINC `($__internal_97_$__cuda_sm70_shflsync_bfly_p) ;  /* 0x0000018000007944 */ /* 0x000fea0003c00000 */
[----:B-1----:R-:W-:Y:S01]  /*6cd0*/  MOV R81, R78 ;  /* 0x0000004e00517202 */ /* 0x002fe20000000f00 */
[----:B------:R-:W-:Y:S01]  /*6ce0*/  HFMA2.MMA R78, -RZ, RZ, 0, 4.76837158203125e-07 ;  /* 0x00000008ff4e7435 */ /* 0x000fe200000001ff */
[----:B------:R-:W-:Y:S02]  /*6cf0*/  MOV R77, R79 ;  /* 0x0000004f004d7202 */ /* 0x000fe40000000f00 */
[----:B------:R-:W-:Y:S02]  /*6d00*/  MOV R83, 0x1f ;  /* 0x0000001f00537802 */ /* 0x000fe40000000f00 */
[----:B------:R-:W-:Y:S02]  /*6d10*/  MOV R82, 0xffffffff ;  /* 0xffffffff00527802 */ /* 0x000fe40000000f00 */
[----:B------:R-:W-:-:S02]  /*6d20*/  MOV R76, 0x6d40 ;  /* 0x00006d40004c7802 */ /* 0x000fc40000000f00 */
[----:B------:R-:W-:Y:S05]  /*6d30*/  CALL.REL.NOINC `($__internal_97_$__cuda_sm70_shflsync_bfly_p) ;  /* 0x0000011000007944 */ /* 0x000fea0003c00000 */
[----:B------:R-:W-:Y:S01]  /*6d40*/  FADD.FTZ R80, R81, R80 ;  /* 0x0000005051507221 */ /* 0x000fe20000010000 */
[----:B------:R-:W-:Y:S01]  /*6d50*/  MOV R83, 0x1f ;  /* 0x0000001f00537802 */ /* 0x000fe20000000f00 */
[----:B-1----:R-:W-:Y:S01]  /*6d60*/  FADD.FTZ R79, R79, R78 ;  /* 0x0000004e4f4f7221 */ /* 0x002fe20000010000 */
[----:B------:R-:W-:Y:S01]  /*6d70*/  HFMA2.MMA R78, -RZ, RZ, 0, 9.5367431640625e-07 ;  /* 0x00000010ff4e7435 */ /* 0x000fe200000001ff */
[----:B------:R-:W-:-:S02]  /*6d80*/  MOV R82, 0xffffffff ;  /* 0xffffffff00527802 */ /* 0x000fc40000000f00 */
[----:B------:R-:W-:Y:S02]  /*6d90*/  MOV R77, R80 ;  /* 0x00000050004d7202 */ /* 0x000fe40000000f00 */
[----:B------:R-:W-:Y:S02]  /*6da0*/  MOV R76, 0x6dc0 ;  /* 0x00006dc0004c7802 */ /* 0x000fe40000000f00 */
[----:B------:R-:W-:Y:S05]  /*6db0*/  CALL.REL.NOINC `($__internal_97_$__cuda_sm70_shflsync_bfly_p) ;  /* 0x0000009000007944 */ /* 0x000fea0003c00000 */
[----:B-1----:R-:W-:Y:S01]  /*6dc0*/  MOV R81, R78 ;  /* 0x0000004e00517202 */ /* 0x002fe20000000f00 */
[----:B------:R-:W-:Y:S01]  /*6dd0*/  HFMA2.MMA R78, -RZ, RZ, 0, 9.5367431640625e-07 ;  /* 0x00000010ff4e7435 */ /* 0x000fe200000001ff */
[----:B------:R-:W-:Y:S02]  /*6de0*/  MOV R77, R79 ;  /* 0x0000004f004d7202 */ /* 0x000fe40000000f00 */
[----:B------:R-:W-:Y:S02]  /*6df0*/  MOV R83, 0x1f ;  /* 0x0000001f00537802 */ /* 0x000fe40000000f00 */
[----:B------:R-:W-:Y:S02]  /*6e00*/  MOV R82, 0xffffffff ;  /* 0xffffffff00527802 */ /* 0x000fe40000000f00 */
[----:B------:R-:W-:-:S02]  /*6e10*/  MOV R76, 0x6e30 ;  /* 0x00006e30004c7802 */ /* 0x000fc40000000f00 */
[----:B------:R-:W-:Y:S05]  /*6e20*/  CALL.REL.NOINC `($__internal_97_$__cuda_sm70_shflsync_bfly_p) ;  /* 0x0000002000007944 */ /* 0x000fea0003c00000 */
[----:B-1----:R-:W-:Y:S01]  /*6e30*/  MOV R76, R78 ;  /* 0x0000004e004c7202 */ /* 0x002fe20000000f00 */
[----:B------:R-:W-:Y:S05]  /*6e40*/  BRA `(.L_x_1951) ;  /* 0xffffcb6000007947 */ /* 0x000fea000383ffff */
        .weak           $__internal_97_$__cuda_sm70_shflsync_bfly_p
        .type           $__internal_97_$__cuda_sm70_shflsync_bfly_p,@function
        .size           $__internal_97_$__cuda_sm70_shflsync_bfly_p,(.L_x_2635 - $__internal_97_$__cuda_sm70_shflsync_bfly_p)
$__internal_97_$__cuda_sm70_shflsync_bfly_p:
[----:B------:R-:W-:Y:S04]  /*6e50*/  WARPSYNC R82 ;  /* 0x0000005200007348 */ /* 0x000fe80003800000 */
[----:B------:R0:W1:Y:S02]  /*6e60*/  SHFL.BFLY PT, R78, R77, R78, R83 ;  /* 0x0c00004e4d4e7389 */ /* 0x00006400000e0053 */
[----:B0-----:R-:W-:-:S06]  /*6e70*/  HFMA2.MMA R77, -RZ, RZ, 0, 0 ;  /* 0x00000000ff4d7435 */ /* 0x001fcc00000001ff */
[----:B------:R-:W-:Y:S05]  /*6e80*/  RET.REL.NODEC R76 `(_ZN10layer_norm31ln_parallel_residual_bwd_kernelINS_13Kernel_traitsI6__halfffffjLj1024ELj1ELj4ELj1ELj16ENS_18Kernel_traits_baseILj1024ES2_ffffjLj128EEEEELb0ELb0ELb1EEEvNS_9BwdParamsE) ;  /* 0xffff91704c007950 */ /* 0x000fea0003c3ffff */
.L_x_1952:
        /* <DEDUP_REMOVED lines=15> */
.L_x_2635:


//--------------------- .text._ZN10layer_norm31ln_parallel_residual_bwd_kernelINS_13Kernel_traitsI6__halfffffjLj1024ELj1ELj4ELj1ELj16ENS_18Kernel_traits_baseILj1024ES2_ffffjLj128EEEEELb0ELb1ELb0EEEvNS_9BwdParamsE --------------------------
	.section	.text._ZN10layer_norm31ln_parallel_residual_bwd_kernelINS_13Kernel_traitsI6__halfffffjLj1024ELj1ELj4ELj1ELj16ENS_18Kernel_traits_baseILj1024ES2_ffffjLj128EEEEELb0ELb1ELb0EEEvNS_9BwdParamsE,"ax",@progbits
	.sectioninfo	@"SHI_REGISTERS=226"
	.align	128
        .global         _ZN10layer_norm31ln_parallel_residual_bwd_kernelINS_13Kernel_traitsI6__halfffffjLj1024ELj1ELj4ELj1ELj16ENS_18Kernel_traits_baseILj1024ES2_ffffjLj128EEEEELb0ELb1ELb0EEEvNS_9BwdParamsE
        .type           _ZN10layer_norm31ln_parallel_residual_bwd_kernelINS_13Kernel_traitsI6__halfffffjLj1024ELj1ELj4ELj1ELj16ENS_18Kernel_traits_baseILj1024ES2_ffffjLj128EEEEELb0ELb1ELb0EEEvNS_9BwdParamsE,@function
        .size           _ZN10layer_norm31ln_parallel_residual_bwd_kernelINS_13Kernel_traitsI6__halfffffjLj1024ELj1ELj4ELj1ELj16ENS_18Kernel_traits_baseILj1024ES2_ffffjLj128EEEEELb0ELb1ELb0EEEvNS_9BwdParamsE,(.L_x_2636 - _ZN10layer_norm31ln_parallel_residual_bwd_kernelINS_13Kernel_traitsI6__halfffffjLj1024ELj1ELj4ELj1ELj16ENS_18Kernel_traits_baseILj1024ES2_ffffjLj128EEEEELb0ELb1ELb0EEEvNS_9BwdParamsE)
        .other          _ZN10layer_norm31ln_parallel_residual_bwd_kernelINS_13Kernel_traitsI6__halfffffjLj1024ELj1ELj4ELj1ELj16ENS_18Kernel_traits_baseILj1024ES2_ffffjLj128EEEEELb0ELb1ELb0EEEvNS_9BwdParamsE,@"STO_CUDA_ENTRY STV_DEFAULT"
_ZN10layer_norm31ln_parallel_residual_bwd_kernelINS_13Kernel_traitsI6__halfffffjLj1024ELj1ELj4ELj1ELj16ENS_18Kernel_traits_baseILj1024ES2_ffffjLj128EEEEELb0ELb1ELb0EEEvNS_9BwdParamsE:
.text._ZN10layer_norm31ln_parallel_residual_bwd_kernelINS_13Kernel_traitsI6__halfffffjLj1024ELj1ELj4ELj1ELj16ENS_18Kernel_traits_baseILj1024ES2_ffffjLj128EEEEELb0ELb1ELb0EEEvNS_9BwdParamsE:
        /* <DEDUP_REMOVED lines=12> */
[----:B------:R-:W-:Y:S02]  /*00c0*/  P2R R2, PR, RZ, 0x4 ;  /* 0x00000004ff027803 */ /* 0x000fe40000000000 */
[----:B------:R-:W-:Y:S02]  /*00d0*/  P2R R2, PR, RZ, 0x40 ;  /* 0x00000040ff027803 */ /* 0x000fe40000000000 */
[----:B------:R-:W-:-:S02]  /*00e0*/  ISETP.GE.U32.AND P1, PT, R0, 0x80, PT ;  /* 0x000000800000780c */ /* 0x000fc40003f26070 */
[----:B------:R-:W-:Y:S02]  /*00f0*/  ISETP.GE.U32.AND P3, PT, R0, 0xc0, PT ;  /* 0x000000c00000780c */ /* 0x000fe40003f66070 */
[----:B------:R-:W-:Y:S02]  /*0100*/  @P2 MOV R3, 0x8 ;  /* 0x0000000800032802 */ /* 0x000fe40000000f00 */
[----:B------:R-:W-:Y:S02]  /*0110*/  @P6 MOV R23, 0x8 ;  /* 0x0000000800176802 */ /* 0x000fe40000000f00 */
[----:B------:R-:W-:Y:S01]  /*0120*/  @P0 MOV R25, 0x8 ;  /* 0x0000000800190802 */ /* 0x000fe20000000f00 */
[C---:B------:R-:W-:Y:S01]  /*0130*/  @P2 IMAD.WIDE.U32 R2, R18.reuse, R3, c[0x0][0x1b0] ;  /* 0x00006c0012022625 */ /* 0x040fe200078e0003 */
[----:B------:R-:W-:Y:S02]  /*0140*/  @P2 LOP3.LUT R18, R18, 0x20, RZ, 0xfc, !PT ;  /* 0x0000002012122812 */ /* 0x000fe400078efcff */
[----:B------:R-:W-:-:S02]  /*0150*/  ISETP.GE.U32.AND P2, PT, R0, 0xa0, PT ;  /* 0x000000a00000780c */ /* 0x000fc40003f46070 */
[----:B------:R-:W-:Y:S01]  /*0160*/  P2R R34, PR, RZ, 0x40 ;  /* 0x00000040ff227803 */ /* 0x000fe20000000000 */
[C---:B------:R-:W-:Y:S01]  /*0170*/  @P6 IMAD.WIDE.U32 R22, R18.reuse, R23, c[0x0][0x1b0] ;  /* 0x00006c0012166625 */ /* 0x040fe200078e0017 */
[----:B------:R-:W-:Y:S02]  /*0180*/  @P6 IADD3 R18, R18, 0x20, RZ ;  /* 0x0000002012126810 */ /* 0x000fe40007ffe0ff */
[----:B------:R-:W-:Y:S02]  /*0190*/  @P1 MOV R27, 0x8 ;  /* 0x00000008001b1802 */ /* 0x000fe40000000f00 */
[----:B------:R-:W-:Y:S01]  /*01a0*/  LOP3.LUT P6, RZ, R0, 0xffffffe0, RZ, 0xc0, !PT ;  /* 0xffffffe000ff7812 */ /* 0x000fe200078cc0ff */
[C---:B------:R-:W-:Y:S01]  /*01b0*/  @P0 IMAD.WIDE.U32 R24, R18.reuse, R25, c[0x0][0x1b0] ;  /* 0x00006c0012180625 */ /* 0x040fe200078e0019 */
[----:B------:R-:W-:Y:S02]  /*01c0*/  @P0 IADD3 R18, R18, 0x20, RZ ;  /* 0x0000002012120810 */ /* 0x000fe40007ffe0ff */
[----:B------:R-:W-:-:S02]  /*01d0*/  ISETP.GE.U32.AND P4, PT, R0, 0xe0, PT ;  /* 0x000000e00000780c */ /* 0x000fc40003f86070 */
[----:B------:R-:W-:Y:S01]  /*01e0*/  @P2 MOV R29, 0x8 ;  /* 0x00000008001d2802 */ /* 0x000fe20000000f00 */
[C---:B------:R-:W-:Y:S01]  /*01f0*/  @P1 IMAD.WIDE.U32 R26, R18.reuse, R27, c[0x0][0x1b0] ;  /* 0x00006c00121a1625 */ /* 0x040fe200078e001b */
[----:B------:R-:W-:Y:S01]  /*0200*/  @P1 IADD3 R18, R18, 0x20, RZ ;  /* 0x0000002012121810 */ /* 0x000fe20007ffe0ff */
[----:B------:R0:W5:Y:S01]  /*0210*/  @P0 LDG.E.64 R8, [R24.64] ;  /* 0x0000000418080981 */ /* 0x000162000c1e1b00 */
[----:B------:R-:W-:Y:S02]  /*0220*/  @P3 MOV R31, 0x8 ;  /* 0x00000008001f3802 */ /* 0x000fe40000000f00 */
[----:B------:R-:W-:Y:S01]  /*0230*/  ISETP.GE.U32.AND P5, PT, R0, 0x100, PT ;  /* 0x000001000000780c */ /* 0x000fe20003fa6070 */
[C---:B------:R-:W-:Y:S01]  /*0240*/  @P2 IMAD.WIDE.U32 R28, R18.reuse, R29, c[0x0][0x1b0] ;  /* 0x00006c00121c2625 */ /* 0x040fe200078e001d */
[----:B------:R-:W-:Y:S01]  /*0250*/  @P2 IADD3 R18, R18, 0x20, RZ ;  /* 0x0000002012122810 */ /* 0x000fe20007ffe0ff */
[----:B------:R0:W5:Y:S01]  /*0260*/  @P6 LDG.E.64 R4, [R2.64] ;  /* 0x0000000402046981 */ /* 0x000162000c1e1b00 */
[----:B------:R-:W-:-:S02]  /*0270*/  ISETP.NE.AND P6, PT, R34, RZ, PT ;  /* 0x000000ff2200720c */ /* 0x000fc40003fc5270 */
[----:B------:R-:W-:Y:S01]  /*0280*/  @P4 MOV R33, 0x8 ;  /* 0x0000000800214802 */ /* 0x000fe20000000f00 */
[C---:B------:R-:W-:Y:S01]  /*0290*/  @P3 IMAD.WIDE.U32 R30, R18.reuse, R31, c[0x0][0x1b0] ;  /* 0x00006c00121e3625 */ /* 0x040fe200078e001f */
[----:B------:R-:W-:Y:S01]  /*02a0*/  @P3 IADD3 R18, R18, 0x20, RZ ;  /* 0x0000002012123810 */ /* 0x000fe20007ffe0ff */
[----:B------:R0:W5:Y:S01]  /*02b0*/  @P1 LDG.E.64 R10, [R26.64] ;  /* 0x000000041a0a1981 */ /* 0x000162000c1e1b00 */
[----:B------:R-:W-:-:S03]  /*02c0*/  P2R R19, PR, RZ, 0x20 ;  /* 0x00000020ff137803 */ /* 0x000fc60000000000 */
[C---:B------:R-:W-:Y:S01]  /*02d0*/  @P4 IMAD.WIDE.U32 R32, R18.reuse, R33, c[0x0][0x1b0] ;  /* 0x00006c0012204625 */ /* 0x040fe200078e0021 */
[----:B------:R0:W5:Y:S01]  /*02e0*/  @P2 LDG.E.64 R12, [R28.64] ;  /* 0x000000041c0c2981 */ /* 0x000162000c1e1b00 */
[----:B------:R-:W-:Y:S02]  /*02f0*/  @P5 MOV R19, 0x8 ;  /* 0x0000000800135802 */ /* 0x000fe40000000f00 */
[----:B------:R-:W-:Y:S01]  /*0300*/  @P4 IADD3 R18, R18, 0x20, RZ ;  /* 0x0000002012124810 */ /* 0x000fe20007ffe0ff */
[----:B------:R0:W5:Y:S04]  /*0310*/  @P6 LDG.E.64 R6, [R22.64] ;  /* 0x0000000416066981 */ /* 0x000168000c1e1b00 */
[----:B------:R0:W5:Y:S04]  /*0320*/  @P3 LDG.E.64 R14, [R30.64] ;  /* 0x000000041e0e3981 */ /* 0x000168000c1e1b00 */
[----:B------:R0:W5:Y:S04]  /*0330*/  @P4 LDG.E.64 R16, [R32.64] ;  /* 0x0000000420104981 */ /* 0x000168000c1e1b00 */
[----:B------:R-:W1:Y:S01]  /*0340*/  S2R R35, SR_CTAID.X ;  /* 0x0000000000237919 */ /* 0x000e620000002500 */
[----:B------:R-:W-:Y:S01]  /*0350*/  SHF.R.U32.HI R34, RZ, 0x5, R149 ;  /* 0x00000005ff227819 */ /* 0x000fe20000011695 */
[----:B------:R-:W-:-:S05]  /*0360*/  @P5 IMAD.WIDE.U32 R18, R18, R19, c[0x0][0x1b0] ;  /* 0x00006c0012125625 */ /* 0x000fca00078e0013 */
[----:B------:R0:W5:Y:S01]  /*0370*/  @P5 LDG.E.64 R20, [R18.64] ;  /* 0x0000000412145981 */ /* 0x000162000c1e1b00 */
[----:B------:R-:W-:Y:S01]  /*0380*/  BSSY B0, `(.L_x_1953) ;  /* 0x000036c000007945 */ /* 0x000fe20003800000 */
        /* <DEDUP_REMOVED lines=36> */
[----:B-----5:R-:W-:Y:S01]  /*05d0*/  MOV R34, R4 ;  /* 0x0000000400227202 */ /* 0x020fe20000000f00 */
[----:B------:R-:W-:Y:S01]  /*05e0*/  HFMA2.MMA R37, -RZ, RZ, 0, 0 ;  /* 0x00000000ff257435 */ /* 0x000fe200000001ff */
[----:B------:R-:W-:-:S02]  /*05f0*/  SHF.R.U64 R33, R4, 0x10, R5 ;  /* 0x0000001004217819 */ /* 0x000fc40000001205 */
[----:B------:R-:W-:Y:S01]  /*0600*/  MOV R32, R5 ;  /* 0x0000000500207202 */ /* 0x000fe20000000f00 */
[----:B------:R-:W-:Y:S01]  /*0610*/  HADD2.F32 R34, -RZ, R34.H0_H0 ;  /* 0x20000022ff227230 */ /* 0x000fe20000004100 */
[----:B------:R-:W-:Y:S01]  /*0620*/  SHF.R.U32.HI R31, RZ, 0x10, R5 ;  /* 0x00000010ff1f7819 */ /* 0x000fe20000011605 */
[----:B------:R-:W-:Y:S01]  /*0630*/  HADD2.F32 R33, -RZ, R33.H0_H0 ;  /* 0x20000021ff217230 */ /* 0x000fe20000004100 */
[----:B------:R-:W-:Y:S01]  /*0640*/  MOV R30, R6 ;  /* 0x00000006001e7202 */ /* 0x000fe20000000f00 */
[----:B------:R-:W-:Y:S01]  /*0650*/  HADD2.F32 R32, -RZ, R32.H0_H0 ;  /* 0x20000020ff207230 */ /* 0x000fe20000004100 */
[--C-:B------:R-:W-:Y:S01]  /*0660*/  SHF.R.U64 R29, R6, 0x10, R7.reuse ;  /* 0x00000010061d7819 */ /* 0x100fe20000001207 */
[----:B------:R-:W-:Y:S01]  /*0670*/  HADD2.F32 R31, -RZ, R31.H0_H0 ;  /* 0x2000001fff1f7230 */ /* 0x000fe20000004100 */
        /* <DEDUP_REMOVED lines=18> */
[----:B------:R-:W-:-:S02]  /*07a0*/  SHF.R.U32.HI R19, RZ, 0x10, R11 ;  /* 0x00000010ff137819 */ /* 0x000fc4000001160b */
[----:B------:R-:W-:Y:S02]  /*07b0*/  MOV R18, R12 ;  /* 0x0000000c00127202 */ /* 0x000fe40000000f00 */
[--C-:B------:R-:W-:Y:S01]  /*07c0*/  SHF.R.U64 R99, R12, 0x10, R13.reuse ;  /* 0x000000100c637819 */ /* 0x100fe2000000120d */
[----:B------:R-:W-:Y:S01]  /*07d0*/  HADD2.F32 R19, -RZ, R19.H0_H0 ;  /* 0x20000013ff137230 */ /* 0x000fe20000004100 */
[----:B------:R-:W-:Y:S01]  /*07e0*/  MOV R3, R13 ;  /* 0x0000000d00037202 */ /* 0x000fe20000000f00 */
[----:B------:R-:W-:Y:S01]  /*07f0*/  HADD2.F32 R18, -RZ, R18.H0_H0 ;  /* 0x20000012ff127230 */ /* 0x000fe20000004100 */
[----:B------:R-:W-:Y:S02]  /*0800*/  SHF.R.U32.HI R98, RZ, 0x10, R13 ;  /* 0x00000010ff627819 */ /* 0x000fe4000001160d */
[----:B------:R-:W-:Y:S02]  /*0810*/  MOV R4, R14 ;  /* 0x0000000e00047202 */ /* 0x000fe40000000f00 */
        /* <DEDUP_REMOVED lines=20> */
[----:B------:R-:W-:-:S02]  /*0960*/  HADD2.F32 R21, -RZ, R100.H0_H0 ;  /* 0x20000064ff157230 */ /* 0x000fc40000004100 */
[----:B------:R-:W-:Y:S02]  /*0970*/  HADD2.F32 R9, -RZ, R9.H0_H0 ;  /* 0x20000009ff097230 */ /* 0x000fe40000004100 */
[----:B------:R-:W-:Y:S02]  /*0980*/  HADD2.F32 R8, -RZ, R8.H0_H0 ;  /* 0x20000008ff087230 */ /* 0x000fe40000004100 */
[----:B------:R-:W-:Y:S02]  /*0990*/  HADD2.F32 R7, -RZ, R7.H0_H0 ;  /* 0x20000007ff077230 */ /* 0x000fe40000004100 */
[----:B------:R-:W-:Y:S02]  /*09a0*/  HADD2.F32 R6, -RZ, R6.H0_H0 ;  /* 0x20000006ff067230 */ /* 0x000fe40000004100 */
[----:B------:R-:W-:Y:S02]  /*09b0*/  HADD2.F32 R5, -RZ, R5.H0_H0 ;  /* 0x20000005ff057230 */ /* 0x000fe40000004100 */
[----:B------:R-:W-:-:S02]  /*09c0*/  HADD2.F32 R4, -RZ, R96.H0_H0 ;  /* 0x20000060ff047230 */ /* 0x000fc40000004100 */
[----:B0-----:R-:W-:Y:S02]  /*09d0*/  HADD2.F32 R3, -RZ, R97.H0_H0 ;  /* 0x20000061ff037230 */ /* 0x001fe40000004100 */
.L_x_1989:
[----:B------:R-:W-:-:S05]  /*09e0*/  MOV R141, 0x4 ;  /* 0x00000004008d7802 */ /* 0x000fca0000000f00 */
[----:B------:R-:W-:-:S04]  /*09f0*/  IMAD.WIDE R142, R148, R141, c[0x0][0x1a0] ;  /* 0x00006800948e7625 */ /* 0x000fc800078e028d */
[C---:B------:R-:W-:Y:S01]  /*0a00*/  IMAD.WIDE R140, R148.reuse, R141, c[0x0][0x1a8] ;  /* 0x00006a00948c7625 */ /* 0x040fe200078e028d */
[----:B------:R0:W5:Y:S04]  /*0a10*/  LDG.E R209, [R142.64] ;  /* 0x000000048ed17981 */ /* 0x000168000c1e1900 */
[----:B------:R0:W5:Y:S01]  /*0a20*/  LDG.E R150, [R140.64] ;  /* 0x000000048c967981 */ /* 0x000162000c1e1900 */
[----:B------:R-:W-:Y:S01]  /*0a30*/  IMAD R2, R148, c[0x0][0x168], RZ ;  /* 0x00005a0094027a24 */ /* 0x000fe200078e02ff */
[----:B------:R-:W-:Y:S01]  /*0a40*/  LOP3.LUT P5, RZ, R0, 0xffffffe0, RZ, 0xc0, !PT ;  /* 0xffffffe000ff7812 */ /* 0x000fe200078ac0ff */
[----:B------:R-:W-:Y:S01]  /*0a50*/  BSSY B1, `(.L_x_1955) ;  /* 0x0000033000017945 */ /* 0x000fe20003800000 */
[----:B------:R-:W-:Y:S02]  /*0a60*/  MOV R213, RZ ;  /* 0x000000ff00d57202 */ /* 0x000fe40000000f00 */
[----:B------:R-:W-:-:S02]  /*0a70*/  SHF.R.S32.HI R145, RZ, 0x1f, R2 ;  /* 0x0000001fff917819 */ /* 0x000fc40000011402 */
[----:B------:R-:W-:Y:S02]  /*0a80*/  MOV R211, RZ ;  /* 0x000000ff00d37202 */ /* 0x000fe40000000f00 */
[----:B------:R-:W-:Y:S02]  /*0a90*/  LEA.HI R2, R145, R2, RZ, 0x2 ;  /* 0x0000000291027211 */ /* 0x000fe400078f10ff */
[----:B------:R-:W-:-:S04]  /*0aa0*/  LOP3.LUT R145, R149, 0x1f, RZ, 0xc0, !PT ;  /* 0x0000001f95917812 */ /* 0x000fc800078ec0ff */
[----:B------:R-:W-:-:S04]  /*0ab0*/  LEA.HI.SX32 R2, R2, R145, 0x1e ;  /* 0x0000009102027211 */ /* 0x000fc800078ff2ff */
[----:B------:R-:W-:Y:S01]  /*0ac0*/  MOV R215, R2 ;  /* 0x0000000200d77202 */ /* 0x000fe20000000f00 */
[----:B------:R-:W-:Y:S05]  /*0ad0*/  @!P5 BRA `(.L_x_1956) ;  /* 0x000002a00000d947 */ /* 0x000fea0003800000 */
[C---:B0-----:R-:W-:Y:S02]  /*0ae0*/  LEA R140, P5, R2.reuse, c[0x0][0x188], 0x4 ;  /* 0x00006200028c7a11 */ /* 0x041fe400078a20ff */
[----:B------:R-:W-:Y:S02]  /*0af0*/  MOV R145, 0x10 ;  /* 0x0000001000917802 */ /* 0x000fe40000000f00 */
[C---:B------:R-:W-:Y:S02]  /*0b00*/  LEA.HI.X R141, R2.reuse, c[0x0][0x18c], RZ, 0x4, P5 ;  /* 0x00006300028d7a11 */ /* 0x040fe400028f24ff */
[----:B------:R-:W-:Y:S01]  /*0b10*/  ISETP.NE.U32.AND P5, PT, RZ, c[0x0][0x218], PT ;  /* 0x00008600ff007a0c */ /* 0x000fe20003fa5070 */
[----:B------:R-:W-:-:S03]  /*0b20*/  IMAD.WIDE.U32 R144, R2, R145, c[0x0][0x208] ;  /* 0x0000820002907625 */ /* 0x000fc600078e0091 */
[----:B------:R-:W2:Y:S01]  /*0b30*/  LDG.E.128 R140, [R140.64] ;  /* 0x000000048c8c7981 */ /* 0x000ea2000c1e1d00 */
[----:B------:R-:W-:-:S03]  /*0b40*/  ISETP.NE.AND.EX P5, PT, RZ, c[0x0][0x21c], PT, P5 ;  /* 0x00008700ff007a0c */ /* 0x000fc60003fa5350 */
[----:B------:R-:W3:Y:S10]  /*0b50*/  LDG.E.128 R144, [R144.64] ;  /* 0x0000000490907981 */ /* 0x000ef4000c1e1d00 */
[----:B------:R-:W-:-:S04]  /*0b60*/  @P5 LEA R218, P6, R2, c[0x0][0x218], 0x4 ;  /* 0x0000860002da5a11 */ /* 0x000fc800078c20ff */
[----:B------:R-:W-:Y:S02]  /*0b70*/  @P5 LEA.HI.X R219, R2, c[0x0][0x21c], RZ, 0x4, P6 ;  /* 0x0000870002db5a11 */ /* 0x000fe400030f24ff */
[----:B------:R-:W-:-:S03]  /*0b80*/  ISETP.NE.AND P6, PT, R35, RZ, PT ;  /* 0x000000ff2300720c */ /* 0x000fc60003fc5270 */
[----:B------:R0:W5:Y:S02]  /*0b90*/  @P5 LDG.E.128 R96, [R218.64] ;  /* 0x00000004da605981 */ /* 0x000164000c1e1d00 */
[----:B-----5:R-:W-:Y:S02]  /*0ba0*/  FSEL R166, R209, RZ, !P6 ;  /* 0x000000ffd1a67208 */ /* 0x020fe40007000000 */
[----:B------:R-:W-:-:S03]  /*0bb0*/  IADD3 R215, R2, 0x20, RZ ;  /* 0x0000002002d77810 */ /* 0x000fc60007ffe0ff */
[C---:B--2---:R-:W-:Y:S02]  /*0bc0*/  FADD.FTZ R163, -R166.reuse, R140 ;  /* 0x0000008ca6a37221 */ /* 0x044fe40000010100 */
[----:B------:R-:W-:Y:S02]  /*0bd0*/  FADD.FTZ R195, -R166, R141 ;  /* 0x0000008da6c37221 */ /* 0x000fe40000010100 */
[----:B------:R-:W-:Y:S02]  /*0be0*/  FMUL.FTZ R163, R150, R163 ;  /* 0x000000a396a37220 */ /* 0x000fe40000410000 */
[----:B---3--:R-:W-:Y:S02]  /*0bf0*/  FMUL.FTZ R182, R34, R144 ;  /* 0x0000009022b67220 */ /* 0x008fe40000410000 */
[C---:B------:R-:W-:Y:S02]  /*0c00*/  FADD.FTZ R207, -R166.reuse, R142 ;  /* 0x0000008ea6cf7221 */ /* 0x040fe40000010100 */
[----:B------:R-:W-:-:S02]  /*0c10*/  FADD.FTZ R211, -R166, R143 ;  /* 0x0000008fa6d37221 */ /* 0x000fc40000010100 */
[C---:B------:R-:W-:Y:S02]  /*0c20*/  FMUL.FTZ R166, R150.reuse, R195 ;  /* 0x000000c396a67220 */ /* 0x040fe40000410000 */
[----:B------:R-:W-:Y:S02]  /*0c30*/  FMUL.FTZ R197, R33, R145 ;  /* 0x0000009121c57220 */ /* 0x000fe40000410000 */
[----:B------:R-:W-:Y:S02]  /*0c40*/  FADD.FTZ R140, RZ, R182 ;  /* 0x000000b6ff8c7221 */ /* 0x000fe40000010000 */
[----:B------:R-:W-:Y:S02]  /*0c50*/  FFMA.FTZ R141, R163, R182, RZ ;  /* 0x000000b6a38d7223 */ /* 0x000fe400000100ff */
[----:B------:R-:W-:Y:S02]  /*0c60*/  FMUL.FTZ R195, R150, R207 ;  /* 0x000000cf96c37220 */ /* 0x000fe40000410000 */
[----:B------:R-:W-:-:S02]  /*0c70*/  FMUL.FTZ R220, R32, R146 ;  /* 0x0000009220dc7220 */ /* 0x000fc40000410000 */
[----:B------:R-:W-:Y:S02]  /*0c80*/  FADD.FTZ R143, R140, R197 ;  /* 0x000000c58c8f7221 */ /* 0x000fe40000010000 */
[----:B------:R-:W-:Y:S02]  /*0c90*/  FFMA.FTZ R141, R166, R197, R141 ;  /* 0x000000c5a68d7223 */ /* 0x000fe4000001008d */
[----:B------:R-:W-:Y:S02]  /*0ca0*/  FMUL.FTZ R207, R31, R147 ;  /* 0x000000931fcf7220 */ /* 0x000fe40000410000 */
[----:B0-----:R-:W-:Y:S02]  /*0cb0*/  FMUL.FTZ R218, R150, R211 ;  /* 0x000000d396da7220 */ /* 0x001fe40000410000 */
        /* <DEDUP_REMOVED lines=12> */
.L_x_1956:
[----:B0-----:R-:W-:Y:S05]  /*0d80*/  BSYNC B1 ;  /* 0x0000000000017941 */ /* 0x001fea0003800000 */
.L_x_1955:
[----:B------:R-:W-:Y:S01]  /*0d90*/  ISETP.GE.U32.AND P5, PT, R0, 0x40, PT ;  /* 0x000000400000780c */ /* 0x000fe20003fa6070 */
[----:B------:R-:W-:-:S12]  /*0da0*/  BSSY B1, `(.L_x_1957) ;  /* 0x000002c000017945 */ /* 0x000fd80003800000 */
[----:B------:R-:W-:Y:S05]  /*0db0*/  @!P5 BRA `(.L_x_1958) ;  /* 0x000002a00000d947 */ /* 0x000fea0003800000 */
[----:B------:R-:W-:Y:S01]  /*0dc0*/  HFMA2.MMA R144, -RZ, RZ, 0, 9.5367431640625e-07 ;  /* 0x00000010ff907435 */ /* 0x000fe200000001ff */
[----:B------:R-:W-:-:S04]  /*0dd0*/  LEA R140, P5, R215, c[0x0][0x188], 0x4 ;  /* 0x00006200d78c7a11 */ /* 0x000fc800078a20ff */
[----:B------:R-:W-:Y:S02]  /*0de0*/  LEA.HI.X R141, R215, c[0x0][0x18c], RZ, 0x4, P5 ;  /* 0x00006300d78d7a11 */ /* 0x000fe400028f24ff */
[----:B------:R-:W-:-:S03]  /*0df0*/  ISETP.NE.U32.AND P5, PT, RZ, c[0x0][0x218], PT ;  /* 0x00008600ff007a0c */ /* 0x000fc60003fa5070 */
[----:B------:R-:W-:Y:S01]  /*0e00*/  IMAD.WIDE.U32 R144, R215, R144, c[0x0][0x208] ;  /* 0x00008200d7907625 */ /* 0x000fe200078e0090 */
[----:B------:R-:W2:Y:S01]  /*0e10*/  LDG.E.128 R140, [R140.64] ;  /* 0x000000048c8c7981 */ /* 0x000ea2000c1e1d00 */
[----:B------:R-:W-:-:S04]  /*0e20*/  ISETP.NE.AND.EX P5, PT, RZ, c[0x0][0x21c], PT, P5 ;  /* 0x00008700ff007a0c */ /* 0x000fc80003fa5350 */
[----:B------:R-:W3:Y:S09]  /*0e30*/  LDG.E.128 R144, [R144.64] ;  /* 0x0000000490907981 */ /* 0x000ef2000c1e1d00 */
        /* <DEDUP_REMOVED lines=14> */
[----:B------:R-:W-:Y:S02]  /*0f20*/  FADD.FTZ R140, R213, R180 ;  /* 0x000000b4d58c7221 */ /* 0x000fe40000010000 */
[----:B------:R-:W-:Y:S02]  /*0f30*/  FFMA.FTZ R211, R161, R180, R211 ;  /* 0x000000b4a1d37223 */ /* 0x000fe400000100d3 */
[----:B------:R-:W-:Y:S02]  /*0f40*/  FMUL.FTZ R191, R150, R205 ;  /* 0x000000cd96bf7220 */ /* 0x000fe40000410000 */
[----:B0-----:R-:W-:-:S02]  /*0f50*/  FMUL.FTZ R216, R28, R146 ;  /* 0x000000921cd87220 */ /* 0x001fc40000410000 */
        /* <DEDUP_REMOVED lines=16> */
.L_x_1958:
[----:B------:R-:W-:Y:S05]  /*1060*/  BSYNC B1 ;  /* 0x0000000000017941 */ /* 0x000fea0003800000 */
.L_x_1957:
[----:B------:R-:W-:Y:S01]  /*1070*/  BSSY B1, `(.L_x_1959) ;  /* 0x000002c000017945 */ /* 0x000fe20003800000 */
[----:B------:R-:W-:Y:S05]  /*1080*/  @!P0 BRA `(.L_x_1960) ;  /* 0x000002a000008947 */ /* 0x000fea0003800000 */
[C---:B------:R-:W-:Y:S02]  /*1090*/  LEA R140, P5, R215.reuse, c[0x0][0x188], 0x4 ;  /* 0x00006200d78c7a11 */ /* 0x040fe400078a20ff */
[----:B------:R-:W-:Y:S02]  /*10a0*/  MOV R144, 0x10 ;  /* 0x0000001000907802 */ /* 0x000fe40000000f00 */
[----:B------:R-:W-:-:S02]  /*10b0*/  LEA.HI.X R141, R215, c[0x0][0x18c], RZ, 0x4, P5 ;  /* 0x00006300d78d7a11 */ /* 0x000fc400028f24ff */
        /* <DEDUP_REMOVED lines=39> */
.L_x_1960:
[----:B0-----:R-:W-:Y:S05]  /*1330*/  BSYNC B1 ;  /* 0x0000000000017941 */ /* 0x001fea0003800000 */
.L_x_1959:
[----:B------:R-:W-:Y:S01]  /*1340*/  BSSY B1, `(.L_x_1961) ;  /* 0x000002c000017945 */ /* 0x000fe20003800000 */
[----:B------:R-:W-:Y:S05]  /*1350*/  @!P1 BRA `(.L_x_1962) ;  /* 0x000002a000009947 */ /* 0x000fea0003800000 */
[----:B------:R-:W-:Y:S01]  /*1360*/  LEA R140, P5, R215, c[0x0][0x188], 0x4 ;  /* 0x00006200d78c7a11 */ /* 0x000fe200078a20ff */
[----:B------:R-:W-:-:S03]  /*1370*/  IMAD.MOV.U32 R144, RZ, RZ, 0x10 ;  /* 0x00000010ff907424 */ /* 0x000fc600078e00ff */
[C---:B------:R-:W-:Y:S01]  /*1380*/  LEA.HI.X R141, R215.reuse, c[0x0][0x18c], RZ, 0x4, P5 ;  /* 0x00006300d78d7a11 */ /* 0x040fe200028f24ff */
[----:B------:R-:W-:Y:S01]  /*1390*/  IMAD.WIDE.U32 R144, R215, R144, c[0x0][0x208] ;  /* 0x00008200d7907625 */ /* 0x000fe200078e0090 */
[----:B------:R-:W-:-:S04]  /*13a0*/  ISETP.NE.U32.AND P5, PT, RZ, c[0x0][0x218], PT ;  /* 0x00008600ff007a0c */ /* 0x000fc80003fa5070 */
        /* <DEDUP_REMOVED lines=37> */
.L_x_1962:
[----:B0-----:R-:W-:Y:S05]  /*1600*/  BSYNC B1 ;  /* 0x0000000000017941 */ /* 0x001fea0003800000 */
.L_x_1961:
[----:B------:R-:W-:Y:S01]  /*1610*/  BSSY B1, `(.L_x_1963) ;  /* 0x000002c000017945 */ /* 0x000fe20003800000 */
        /* <DEDUP_REMOVED lines=43> */
.L_x_1964:
[----:B0-----:R-:W-:Y:S05]  /*18d0*/  BSYNC B1 ;  /* 0x0000000000017941 */ /* 0x001fea0003800000 */
.L_x_1963:
        /* <DEDUP_REMOVED lines=44> */
.L_x_1966:
[----:B0-----:R-:W-:Y:S05]  /*1ba0*/  BSYNC B1 ;  /* 0x0000000000017941 */ /* 0x001fea0003800000 */
.L_x_1965:
        /* <DEDUP_REMOVED lines=44> */
.L_x_1968:
[----:B------:R-:W-:Y:S05]  /*1e70*/  BSYNC B1 ;  /* 0x0000000000017941 */ /* 0x000fea0003800000 */
.L_x_1967:
[----:B------:R-:W-:Y:S01]  /*1e80*/  ISETP.GE.U32.AND P5, PT, R0, 0x100, PT ;  /* 0x000001000000780c */ /* 0x000fe20003fa6070 */
[----:B------:R-:W-:-:S12]  /*1e90*/  BSSY B1, `(.L_x_1969) ;  /* 0x000002b000017945 */ /* 0x000fd80003800000 */
[----:B------:R-:W-:Y:S05]  /*1ea0*/  @!P5 BRA `(.L_x_1970) ;  /* 0x000002900000d947 */ /* 0x000fea0003800000 */
[----:B------:R-:W-:-:S04]  /*1eb0*/  ISETP.NE.AND P5, PT, R35, RZ, PT ;  /* 0x000000ff2300720c */ /* 0x000fc80003fa5270 */
[----:B-----5:R-:W-:Y:S02]  /*1ec0*/  FSEL R152, R209, RZ, !P5 ;  /* 0x000000ffd1987208 */ /* 0x020fe40006800000 */
[----:B------:R-:W-:-:S04]  /*1ed0*/  ISETP.NE.U32.AND P5, PT, RZ, c[0x0][0x218], PT ;  /* 0x00008600ff007a0c */ /* 0x000fc80003fa5070 */
[----:B------:R-:W-:Y:S02]  /*1ee0*/  ISETP.NE.AND.EX P5, PT, RZ, c[0x0][0x21c], PT, P5 ;  /* 0x00008700ff007a0c */ /* 0x000fe40003fa5350 */
[----:B------:R-:W-:-:S11]  /*1ef0*/  MOV R144, 0x10 ;  /* 0x0000001000907802 */ /* 0x000fd60000000f00 */
[----:B------:R-:W-:-:S04]  /*1f00*/  @P5 LEA R222, P6, R215, c[0x0][0x218], 0x4 ;  /* 0x00008600d7de5a11 */ /* 0x000fc800078c20ff */
[C---:B------:R-:W-:Y:S02]  /*1f10*/  @P5 LEA.HI.X R223, R215.reuse, c[0x0][0x21c], RZ, 0x4, P6 ;  /* 0x00008700d7df5a11 */ /* 0x040fe400030f24ff */
[C---:B------:R-:W-:Y:S01]  /*1f20*/  LEA R140, P6, R215.reuse, c[0x0][0x188], 0x4 ;  /* 0x00006200d78c7a11 */ /* 0x040fe200078c20ff */
[C---:B------:R-:W-:Y:S02]  /*1f30*/  IMAD.WIDE.U32 R144, R215.reuse, R144, c[0x0][0x208] ;  /* 0x00008200d7907625 */ /* 0x040fe400078e0090 */
[----:B------:R0:W5:Y:S01]  /*1f40*/  @P5 LDG.E.128 R128, [R222.64] ;  /* 0x00000004de805981 */ /* 0x000162000c1e1d00 */
[----:B------:R-:W-:-:S03]  /*1f50*/  LEA.HI.X R141, R215, c[0x0][0x18c], RZ, 0x4, P6 ;  /* 0x00006300d78d7a11 */ /* 0x000fc600030f24ff */
[----:B------:R-:W2:Y:S04]  /*1f60*/  LDG.E.128 R144, [R144.64] ;  /* 0x0000000490907981 */ /* 0x000ea8000c1e1d00 */
[----:B------:R-:W3:Y:S01]  /*1f70*/  LDG.E.128 R140, [R140.64] ;  /* 0x000000048c8c7981 */ /* 0x000ee2000c1e1d00 */
[----:B--2---:R-:W-:Y:S02]  /*1f80*/  FMUL.FTZ R172, R6, R144 ;  /* 0x0000009006ac7220 */ /* 0x004fe40000410000 */
[C---:B---3--:R-:W-:Y:S02]  /*1f90*/  FADD.FTZ R165, -R152.reuse, R140 ;  /* 0x0000008c98a57221 */ /* 0x048fe40000010100 */
[----:B------:R-:W-:Y:S02]  /*1fa0*/  FADD.FTZ R167, -R152, R141 ;  /* 0x0000008d98a77221 */ /* 0x000fe40000010100 */
[----:B------:R-:W-:-:S02]  /*1fb0*/  FMUL.FTZ R165, R150, R165 ;  /* 0x000000a596a57220 */ /* 0x000fc40000410000 */
[C---:B------:R-:W-:Y:S02]  /*1fc0*/  FADD.FTZ R209, -R152.reuse, R142 ;  /* 0x0000008e98d17221 */ /* 0x040fe40000010100 */
        /* <DEDUP_REMOVED lines=23> */
.L_x_1970:
[----:B0-----:R-:W-:Y:S05]  /*2140*/  BSYNC B1 ;  /* 0x0000000000017941 */ /* 0x001fea0003800000 */
.L_x_1969:
[----:B------:R-:W-:Y:S05]  /*2150*/  BRA.DIV ~URZ, `(.L_x_1971) ;  /* 0x000028827f007947 */ /* 0x000fea000b800000 */
[----:B------:R0:W1:Y:S02]  /*2160*/  SHFL.BFLY PT, R142, R213, 0x1, 0x1f ;  /* 0x0c201f00d58e7f89 */ /* 0x00006400000e0000 */
.L_x_1990:
        /* <DEDUP_REMOVED lines=18> */
.L_x_1991:
[----:B------:R-:W-:Y:S01]  /*2290*/  LOP3.LUT P5, RZ, R0, 0xffffffe0, RZ, 0xc0, !PT ;  /* 0xffffffe000ff7812 */ /* 0x000fe200078ac0ff */
[----:B---3--:R-:W-:Y:S01]  /*22a0*/  FADD.FTZ R146, R146, R145 ;  /* 0x0000009192927221 */ /* 0x008fe20000010000 */
[----:B------:R-:W-:Y:S01]  /*22b0*/  BSSY B1, `(.L_x_1973) ;  /* 0x0000030000017945 */ /* 0x000fe20003800000 */
[----:B--2---:R-:W-:Y:S02]  /*22c0*/  FADD.FTZ R140, R140, R147 ;  /* 0x000000938c8c7221 */ /* 0x004fe40000010000 */
[----:B-----5:R-:W-:Y:S02]  /*22d0*/  FMUL.FTZ R209, R146, c[0x0][0x1e0] ;  /* 0x0000780092d17a20 */ /* 0x020fe40000410000 */
[----:B------:R-:W-:-:S06]  /*22e0*/  FMUL.FTZ R211, R140, c[0x0][0x1e0] ;  /* 0x000078008cd37a20 */ /* 0x000fcc0000410000 */
[----:B------:R-:W-:Y:S05]  /*22f0*/  @!P5 BRA `(.L_x_1974) ;  /* 0x000002b00000d947 */ /* 0x000fea0003800000 */
[----:B------:R-:W-:-:S04]  /*2300*/  ISETP.NE.AND P5, PT, R35, RZ, PT ;  /* 0x000000ff2300720c */ /* 0x000fc80003fa5270 */
[----:B------:R-:W-:Y:S02]  /*2310*/  FSEL R140, R209, RZ, !P5 ;  /* 0x000000ffd18c7208 */ /* 0x000fe40006800000 */
[----:B------:R-:W-:-:S03]  /*2320*/  ISETP.NE.U32.AND P5, PT, RZ, c[0x0][0x250], PT ;  /* 0x00009400ff007a0c */ /* 0x000fc60003fa5070 */
[-CC-:B------:R-:W-:Y:S01]  /*2330*/  FFMA.FTZ R141, R163, R211.reuse, R140.reuse ;  /* 0x000000d3a38d7223 */ /* 0x180fe2000001008c */
[----:B------:R-:W-:Y:S01]  /*2340*/  ISETP.NE.AND.EX P5, PT, RZ, c[0x0][0x254], PT, P5 ;  /* 0x00009500ff007a0c */ /* 0x000fe20003fa5350 */
[-CC-:B------:R-:W-:Y:S02]  /*2350*/  FFMA.FTZ R142, R166, R211.reuse, R140.reuse ;  /* 0x000000d3a68e7223 */ /* 0x180fe4000001008c */
[-CC-:B-1----:R-:W-:Y:S02]  /*2360*/  FFMA.FTZ R147, R195, R211.reuse, R140.reuse ;  /* 0x000000d3c3937223 */ /* 0x182fe4000001008c */
[----:B------:R-:W-:Y:S02]  /*2370*/  FFMA.FTZ R140, R218, R211, R140 ;  /* 0x000000d3da8c7223 */ /* 0x000fe4000001008c */
[----:B------:R-:W-:Y:S02]  /*2380*/  FADD.FTZ R141, R182, -R141 ;  /* 0x8000008db68d7221 */ /* 0x000fe40000010000 */
[----:B------:R-:W-:-:S02]  /*2390*/  FADD.FTZ R143, R197, -R142 ;  /* 0x8000008ec58f7221 */ /* 0x000fc40000010000 */
[----:B------:R-:W-:Y:S02]  /*23a0*/  FADD.FTZ R147, R220, -R147 ;  /* 0x80000093dc937221 */ /* 0x000fe40000010000 */
[----:B------:R-:W-:Y:S01]  /*23b0*/  @P5 LEA R144, P6, R2, c[0x0][0x250], 0x4 ;  /* 0x0000940002905a11 */ /* 0x000fe200078c20ff */
[----:B0-----:R-:W-:Y:S02]  /*23c0*/  FADD.FTZ R213, R207, -R140 ;  /* 0x8000008ccfd57221 */ /* 0x001fe40000010000 */
[----:B------:R-:W-:Y:S01]  /*23d0*/  FMUL.FTZ R140, R150, R141 ;  /* 0x0000008d968c7220 */ /* 0x000fe20000410000 */
[----:B------:R-:W-:Y:S01]  /*23e0*/  @P5 LEA.HI.X R145, R2, c[0x0][0x254], RZ, 0x4, P6 ;  /* 0x0000950002915a11 */ /* 0x000fe200030f24ff */
[C---:B------:R-:W-:Y:S01]  /*23f0*/  FMUL.FTZ R141, R150.reuse, R143 ;  /* 0x0000008f968d7220 */ /* 0x040fe20000410000 */
[----:B------:R-:W-:Y:S01]  /*2400*/  ISETP.NE.U32.AND P6, PT, RZ, c[0x0][0x218], PT ;  /* 0x00008600ff007a0c */ /* 0x000fe20003fc5070 */
[C---:B------:R-:W-:Y:S01]  /*2410*/  FMUL.FTZ R142, R150.reuse, R147 ;  /* 0x00000093968e7220 */ /* 0x040fe20000410000 */
[----:B------:R-:W-:Y:S01]  /*2420*/  HFMA2.MMA R147, -RZ, RZ, 0, 9.5367431640625e-07 ;  /* 0x00000010ff937435 */ /* 0x000fe200000001ff */
[----:B------:R-:W-:Y:S01]  /*2430*/  FMUL.FTZ R143, R150, R213 ;  /* 0x000000d5968f7220 */ /* 0x000fe20000410000 */
[----:B------:R-:W-:-:S13]  /*2440*/  ISETP.NE.AND.EX P6, PT, RZ, c[0x0][0x21c], PT, P6 ;  /* 0x00008700ff007a0c */ /* 0x000fda0003fc5360 */
        /* <DEDUP_REMOVED lines=10> */
[----:B------:R-:W-:-:S04]  /*24f0*/  @P6 IMAD.WIDE.U32 R222, R2, R147, c[0x0][0x258] ;  /* 0x0000960002de6625 */ /* 0x000fc800078e0093 */
[C---:B------:R-:W-:Y:S01]  /*2500*/  IMAD.WIDE.U32 R146, R2.reuse, R147, c[0x0][0x248] ;  /* 0x0000920002927625 */ /* 0x040fe200078e0093 */
[----:B------:R0:W-:Y:S01]  /*2510*/  @P6 STG.E.128 [R222.64], R132 ;  /* 0x00000084de006986 */ /* 0x0001e2000c101d04 */
[----:B------:R-:W-:Y:S02]  /*2520*/  ISETP.NE.U32.AND P6, PT, RZ, c[0x0][0x250], PT ;  /* 0x00009400ff007a0c */ /* 0x000fe40003fc5070 */
[----:B------:R-:W-:Y:S01]  /*2530*/  IADD3 R2, R2, 0x20, RZ ;  /* 0x0000002002027810 */ /* 0x000fe20007ffe0ff */
[----:B------:R0:W-:Y:S01]  /*2540*/  STG.E.128 [R146.64], R140 ;  /* 0x0000008c92007986 */ /* 0x0001e2000c101d04 */
[----:B------:R-:W-:-:S04]  /*2550*/  ISETP.NE.AND.EX P6, PT, RZ, c[0x0][0x254], PT, P6 ;  /* 0x00009500ff007a0c */ /* 0x000fc80003fc5360 */
[----:B------:R-:W-:Y:S02]  /*2560*/  SEL R136, R140, R136, P6 ;  /* 0x000000888c887207 */ /* 0x000fe40003000000 */
[----:B------:R-:W-:Y:S02]  /*2570*/  SEL R137, R141, R137, P6 ;  /* 0x000000898d897207 */ /* 0x000fe40003000000 */
[----:B------:R-:W-:Y:S02]  /*2580*/  SEL R138, R142, R138, P6 ;  /* 0x0000008a8e8a7207 */ /* 0x000fe40003000000 */
[----:B------:R-:W-:-:S05]  /*2590*/  SEL R139, R143, R139, P6 ;  /* 0x0000008b8f8b7207 */ /* 0x000fca0003000000 */
[----:B------:R0:W-:Y:S02]  /*25a0*/  @P5 STG.E.128 [R144.64], R136 ;  /* 0x0000008890005986 */ /* 0x0001e4000c101d04 */
.L_x_1974:
[----:B------:R-:W-:Y:S05]  /*25b0*/  BSYNC B1 ;  /* 0x0000000000017941 */ /* 0x000fea0003800000 */
.L_x_1973:
[----:B------:R-:W-:Y:S01]  /*25c0*/  ISETP.GE.U32.AND P5, PT, R0, 0x40, PT ;  /* 0x000000400000780c */ /* 0x000fe20003fa6070 */
[----:B------:R-:W-:-:S12]  /*25d0*/  BSSY B1, `(.L_x_1975) ;  /* 0x000002d000017945 */ /* 0x000fd80003800000 */
[----:B------:R-:W-:Y:S05]  /*25e0*/  @!P5 BRA `(.L_x_1976) ;  /* 0x000002b00000d947 */ /* 0x000fea0003800000 */
[----:B------:R-:W-:-:S04]  /*25f0*/  ISETP.NE.AND P5, PT, R35, RZ, PT ;  /* 0x000000ff2300720c */ /* 0x000fc80003fa5270 */
[----:B0-----:R-:W-:Y:S02]  /*2600*/  FSEL R142, R209, RZ, !P5 ;  /* 0x000000ffd18e7208 */ /* 0x001fe40006800000 */
        /* <DEDUP_REMOVED lines=10> */
[----:B------:R-:W-:Y:S02]  /*26b0*/  FADD.FTZ R213, R205, -R142 ;  /* 0x8000008ecdd57221 */ /* 0x000fe40000010000 */
[----:B------:R-:W-:Y:S01]  /*26c0*/  FMUL.FTZ R140, R150, R141 ;  /* 0x0000008d968c7220 */ /* 0x000fe20000410000 */
[----:B------:R-:W-:Y:S01]  /*26d0*/  @P5 LEA.HI.X R147, R2, c[0x0][0x254], RZ, 0x4, P6 ;  /* 0x0000950002935a11 */ /* 0x000fe200030f24ff */
[C---:B------:R-:W-:Y:S01]  /*26e0*/  FMUL.FTZ R141, R150.reuse, R143 ;  /* 0x0000008f968d7220 */ /* 0x040fe20000410000 */
[----:B------:R-:W-:Y:S01]  /*26f0*/  ISETP.NE.U32.AND P6, PT, RZ, c[0x0][0x218], PT ;  /* 0x00008600ff007a0c */ /* 0x000fe20003fc5070 */
[C---:B------:R-:W-:Y:S01]  /*2700*/  FMUL.FTZ R142, R150.reuse, R145 ;  /* 0x00000091968e7220 */ /* 0x040fe20000410000 */
[----:B------:R-:W-:Y:S01]  /*2710*/  MOV R145, 0x10 ;  /* 0x0000001000917802 */ /* 0x000fe20000000f00 */
        /* <DEDUP_REMOVED lines=24> */
.L_x_1976:
[----:B------:R-:W-:Y:S05]  /*28a0*/  BSYNC B1 ;  /* 0x0000000000017941 */ /* 0x000fea0003800000 */
.L_x_1975:
[----:B------:R-:W-:Y:S01]  /*28b0*/  BSSY B1, `(.L_x_1977) ;  /* 0x000002d000017945 */ /* 0x000fe20003800000 */
        /* <DEDUP_REMOVED lines=44> */
.L_x_1978:
[----:B------:R-:W-:Y:S05]  /*2b80*/  BSYNC B1 ;  /* 0x0000000000017941 */ /* 0x000fea0003800000 */
.L_x_1977:
        /* <DEDUP_REMOVED lines=45> */
.L_x_1980:
[----:B------:R-:W-:Y:S05]  /*2e60*/  BSYNC B1 ;  /* 0x0000000000017941 */ /* 0x000fea0003800000 */
.L_x_1979:
        /* <DEDUP_REMOVED lines=45> */
.L_x_1982:
[----:B------:R-:W-:Y:S05]  /*3140*/  BSYNC B1 ;  /* 0x0000000000017941 */ /* 0x000fea0003800000 */
.L_x_1981:
        /* <DEDUP_REMOVED lines=45> */
.L_x_1984:
[----:B------:R-:W-:Y:S05]  /*3420*/  BSYNC B1 ;  /* 0x0000000000017941 */ /* 0x000fea0003800000 */
.L_x_1983:
        /* <DEDUP_REMOVED lines=45> */
.L_x_1986:
[----:B------:R-:W-:Y:S05]  /*3700*/  BSYNC B1 ;  /* 0x0000000000017941 */ /* 0x000fea0003800000 */
.L_x_1985:
[----:B------:R-:W-:Y:S01]  /*3710*/  ISETP.GE.U32.AND P5, PT, R0, 0x100, PT ;  /* 0x000001000000780c */ /* 0x000fe20003fa6070 */
[----:B------:R-:W-:-:S12]  /*3720*/  BSSY B1, `(.L_x_1987) ;  /* 0x000002c000017945 */ /* 0x000fd80003800000 */
[----:B------:R-:W-:Y:S05]  /*3730*/  @!P5 BRA `(.L_x_1988) ;  /* 0x000002a00000d947 */ /* 0x000fea0003800000 */
[----:B------:R-:W-:Y:S02]  /*3740*/  ISETP.NE.AND P5, PT, R35, RZ, PT ;  /* 0x000000ff2300720c */ /* 0x000fe40003fa5270 */
[----:B0-----:R-:W-:Y:S02]  /*3750*/  MOV R223, 0x10 ;  /* 0x0000001000df7802 */ /* 0x001fe40000000f00 */
        /* <DEDUP_REMOVED lines=16> */
[C---:B------:R-:W-:Y:S02]  /*3860*/  FMUL.FTZ R142, R150.reuse, R147 ;  /* 0x00000093968e7220 */ /* 0x040fe40000410000 */
        /* <DEDUP_REMOVED lines=13> */
[----:B------:R-:W-:Y:S01]  /*3940*/  IMAD.WIDE.U32 R222, R2, R223, c[0x0][0x248] ;  /* 0x0000920002de7625 */ /* 0x000fe200078e00df */
[----:B------:R0:W-:Y:S01]  /*3950*/  @P6 STG.E.128 [R146.64], R132 ;  /* 0x0000008492006986 */ /* 0x0001e2000c101d04 */
[----:B------:R-:W-:-:S03]  /*3960*/  ISETP.NE.U32.AND P6, PT, RZ, c[0x0][0x250], PT ;  /* 0x00009400ff007a0c */ /* 0x000fc60003fc5070 */
[----:B------:R0:W-:Y:S01]  /*3970*/  STG.E.128 [R222.64], R140 ;  /* 0x0000008cde007986 */ /* 0x0001e2000c101d04 */
[----:B------:R-:W-:-:S04]  /*3980*/  ISETP.NE.AND.EX P6, PT, RZ, c[0x0][0x254], PT, P6 ;  /* 0x00009500ff007a0c */ /* 0x000fc80003fc5360 */
[----:B------:R-:W-:Y:S02]  /*3990*/  SEL R136, R140, R136, P6 ;  /* 0x000000888c887207 */ /* 0x000fe40003000000 */
[----:B------:R-:W-:Y:S02]  /*39a0*/  SEL R137, R141, R137, P6 ;  /* 0x000000898d897207 */ /* 0x000fe40003000000 */
[----:B------:R-:W-:Y:S02]  /*39b0*/  SEL R138, R142, R138, P6 ;  /* 0x0000008a8e8a7207 */ /* 0x000fe40003000000 */
[----:B------:R-:W-:-:S05]  /*39c0*/  SEL R139, R143, R139, P6 ;  /* 0x0000008b8f8b7207 */ /* 0x000fca0003000000 */
[----:B------:R0:W-:Y:S02]  /*39d0*/  @P5 STG.E.128 [R144.64], R136 ;  /* 0x0000008890005986 */ /* 0x0001e4000c101d04 */
.L_x_1988:
[----:B------:R-:W-:Y:S05]  /*39e0*/  BSYNC B1 ;  /* 0x0000000000017941 */ /* 0x000fea0003800000 */
.L_x_1987:
[----:B0-----:R-:W-:-:S04]  /*39f0*/  MOV R141, c[0x0][0x160] ;  /* 0x00005800008d7a02 */ /* 0x001fc80000000f00 */
[----:B------:R-:W-:-:S04]  /*3a00*/  LEA R148, R141, R148, 0x2 ;  /* 0x000000948d947211 */ /* 0x000fc800078e10ff */
[----:B------:R-:W-:-:S13]  /*3a10*/  ISETP.GE.AND P5, PT, R148, c[0x0][0x164], PT ;  /* 0x0000590094007a0c */ /* 0x000fda0003fa6270 */
[----:B-1----:R-:W-:Y:S01]  /*3a20*/  @P5 CALL.REL.NOINC `(.L_x_1954) ;  /* 0x0000001000005944 */ /* 0x002fe20003c00000 */
[----:B------:R-:W-:Y:S05]  /*3a30*/  BRA `(.L_x_1989) ;  /* 0xffffcfa000007947 */ /* 0x000fea000383ffff */
.L_x_1954:
[----:B0-----:R-:W-:Y:S05]  /*3a40*/  BSYNC B0 ;  /* 0x0000000000007941 */ /* 0x001fea0003800000 */
.L_x_1953:
[----:B------:R-:W-:Y:S01]  /*3a50*/  SHF.R.U32.HI R0, RZ, 0x5, R149 ;  /* 0x00000005ff007819 */ /* 0x000fe20000011695 */
[----:B------:R-:W-:Y:S01]  /*3a60*/  WARPSYNC 0xffffffff ;  /* 0xffffffff00007948 */ /* 0x000fe20003800000 */
[C---:B------:R-:W-:Y:S01]  /*3a70*/  LOP3.LUT R3, R149.reuse, 0x1f, RZ, 0xc0, !PT ;  /* 0x0000001f95037812 */ /* 0x040fe200078ec0ff */
[----:B------:R-:W0:Y:S01]  /*3a80*/  S2R R34, SR_CTAID.X ;  /* 0x0000000000227919 */ /* 0x000e220000002500 */
[----:B------:R-:W-:Y:S02]  /*3a90*/  IADD3 R32, -R149, 0x7f, RZ ;  /* 0x0000007f95207810 */ /* 0x000fe40007ffe1ff */
[----:B------:R-:W-:Y:S02]  /*3aa0*/  PRMT R0, R0, 0x2104, R3 ;  /* 0x0000210400007816 */ /* 0x000fe40000000003 */
[----:B------:R-:W-:-:S03]  /*3ab0*/  IADD3 R32, R32, c[0x0][0x168], RZ ;  /* 0x00005a0020207a10 */ /* 0x000fc60007ffe0ff */
[----:B------:R-:W-:Y:S01]  /*3ac0*/  STS.128 [R0.X16], R64 ;  /* 0x0000004000007388 */ /* 0x000fe2000000cc00 */
[C---:B------:R-:W-:Y:S02]  /*3ad0*/  LOP3.LUT P5, RZ, R32.reuse, 0xffffff80, RZ, 0xc0, !PT ;  /* 0xffffff8020ff7812 */ /* 0x040fe400078ac0ff */
[C---:B------:R-:W-:Y:S01]  /*3ae0*/  ISETP.GE.U32.AND P4, PT, R32.reuse, 0x180, PT ;  /* 0x000001802000780c */ /* 0x040fe20003f86070 */
[----:B------:R-:W-:Y:S01]  /*3af0*/  STS.128 [R0.X16+0x200], R92 ;  /* 0x0002005c00007388 */ /* 0x000fe2000000cc00 */
[C---:B------:R-:W-:Y:S02]  /*3b00*/  ISETP.GE.U32.AND P3, PT, R32.reuse, 0x200, PT ;  /* 0x000002002000780c */ /* 0x040fe40003f66070 */
[----:B------:R-:W-:Y:S01]  /*3b10*/  ISETP.GE.U32.AND P2, PT, R32, 0x280, PT ;  /* 0x000002802000780c */ /* 0x000fe20003f46070 */
[----:B------:R-:W-:Y:S04]  /*3b20*/  STS.128 [R0.X16+0x400], R68 ;  /* 0x0004004400007388 */ /* 0x000fe8000000cc00 */
[----:B------:R-:W-:Y:S04]  /*3b30*/  STS.128 [R0.X16+0x600], R72 ;  /* 0x0006004800007388 */ /* 0x000fe8000000cc00 */
[----:B------:R-:W-:Y:S01]  /*3b40*/  STS.128 [R0.X16+0x800], R76 ;  /* 0x0008004c00007388 */ /* 0x000fe2000000cc00 */
[----:B0-----:R-:W-:-:S03]  /*3b50*/  IMAD R34, R34, c[0x0][0x168], RZ ;  /* 0x00005a0022227a24 */ /* 0x001fc600078e02ff */
[----:B------:R-:W-:Y:S04]  /*3b60*/  STS.128 [R0.X16+0xa00], R80 ;  /* 0x000a005000007388 */ /* 0x000fe8000000cc00 */
[----:B------:R-:W-:Y:S04]  /*3b70*/  STS.128 [R0.X16+0xc00], R84 ;  /* 0x000c005400007388 */ /* 0x000fe8000000cc00 */
[----:B------:R-:W-:Y:S04]  /*3b80*/  STS.128 [R0.X16+0xe00], R88 ;  /* 0x000e005800007388 */ /* 0x000fe8000000cc00 */
[----:B------:R-:W-:Y:S06]  /*3b90*/  BAR.SYNC.DEFER_BLOCKING 0x0 ;  /* 0x0000000000007b1d */ /* 0x000fec0000010000 */
[----:B------:R-:W0:Y:S04]  /*3ba0*/  LDS R2, [R149.X4] ;  /* 0x0000000095027984 */ /* 0x000e280000004800 */
[----:B------:R-:W1:Y:S04]  /*3bb0*/  LDS R3, [R149.X4+0x1000] ;  /* 0x0010000095037984 */ /* 0x000e680000004800 */
[----:B-----5:R-:W2:Y:S04]  /*3bc0*/  LDS R6, [R149.X4+0x200] ;  /* 0x0002000095067984 */ /* 0x020ea80000004800 */
        /* <DEDUP_REMOVED lines=58> */
[----:B------:R-:W-:Y:S01]  /*3f70*/  STS.128 [R0.X16], R36 ;  /* 0x0000002400007388 */ /* 0x000fe2000000cc00 */
[----:B------:R-:W-:-:S03]  /*3f80*/  FADD.FTZ R9, R9, R28 ;  /* 0x0000001c09097221 */ /* 0x000fc60000010000 */
[----:B------:R-:W-:Y:S01]  /*3f90*/  STS.128 [R0.X16+0x200], R104 ;  /* 0x0002006800007388 */ /* 0x000fe2000000cc00 */
[----:B------:R-:W-:-:S03]  /*3fa0*/  FADD.FTZ R35, R10, R35 ;  /* 0x000000230a237221 */ /* 0x000fc60000010000 */
[----:B------:R0:W-:Y:S01]  /*3fb0*/  STS.128 [R0.X16+0x400], R40 ;  /* 0x0004002800007388 */ /* 0x0001e2000000cc00 */
[----:B------:R-:W-:-:S03]  /*3fc0*/  FADD.FTZ R11, R11, R30 ;  /* 0x0000001e0b0b7221 */ /* 0x000fc60000010000 */
[----:B------:R-:W-:Y:S01]  /*3fd0*/  STS.128 [R0.X16+0x600], R44 ;  /* 0x0006002c00007388 */ /* 0x000fe2000000cc00 */
[----:B------:R-:W-:-:S03]  /*3fe0*/  FADD.FTZ R65, R12, R65 ;  /* 0x000000410c417221 */ /* 0x000fc60000010000 */
[----:B------:R-:W-:Y:S04]  /*3ff0*/  STS.128 [R0.X16+0x800], R48 ;  /* 0x0008003000007388 */ /* 0x000fe8000000cc00 */
[----:B------:R-:W-:Y:S04]  /*4000*/  STS.128 [R0.X16+0xa00], R52 ;  /* 0x000a003400007388 */ /* 0x000fe8000000cc00 */
[----:B------:R-:W-:Y:S01]  /*4010*/  STS.128 [R0.X16+0xc00], R56 ;  /* 0x000c003800007388 */ /* 0x000fe2000000cc00 */
[----:B0-----:R-:W-:-:S03]  /*4020*/  IADD3 R43, P0, R34, R149, RZ ;  /* 0x00000095222b7210 */ /* 0x001fc60007f1e0ff */
[----:B------:R0:W-:Y:S01]  /*4030*/  STS.128 [R0.X16+0xe00], R60 ;  /* 0x000e003c00007388 */ /* 0x0001e2000000cc00 */
[----:B------:R-:W-:-:S03]  /*4040*/  SHF.L.U32 R38, R43, 0x2, RZ ;  /* 0x000000022b267819 */ /* 0x000fc600000006ff */
[----:B------:R-:W-:Y:S01]  /*4050*/  BAR.SYNC.DEFER_BLOCKING 0x0 ;  /* 0x0000000000007b1d */ /* 0x000fe20000010000 */
[----:B0-----:R-:W-:Y:S02]  /*4060*/  IADD3.X R0, RZ, RZ, RZ, P0, !PT ;  /* 0x000000ffff007210 */ /* 0x001fe400007fe4ff */
        /* <DEDUP_REMOVED lines=20> */
[----:B------:R-:W-:Y:S01]  /*41b0*/  LDS R36, [R149.X4+0x3400] ;  /* 0x0034000095247984 */ /* 0x000fe20000004800 */
[----:B0-----:R-:W-:-:S03]  /*41c0*/  FADD.FTZ R4, RZ, R4 ;  /* 0x00000004ff047221 */ /* 0x001fc60000010000 */
[----:B------:R-:W0:Y:S01]  /*41d0*/  LDS R18, [R149.X4+0x2600] ;  /* 0x0026000095127984 */ /* 0x000e220000004800 */
[----:B-1----:R-:W-:-:S03]  /*41e0*/  FADD.FTZ R4, R4, R67 ;  /* 0x0000004304047221 */ /* 0x002fc60000010000 */
[----:B------:R-:W-:Y:S01]  /*41f0*/  LDS R20, [R149.X4+0x3600] ;  /* 0x0036000095147984 */ /* 0x000fe20000004800 */
        /* <DEDUP_REMOVED lines=16> */
[----:B------:R1:W-:Y:S01]  /*4300*/  @P5 STG.E [R2.64], R29 ;  /* 0x0000001d02005986 */ /* 0x0003e2000c101904 */
[----:B------:R-:W-:Y:S02]  /*4310*/  @P0 MOV R4, R38 ;  /* 0x0000002600040202 */ /* 0x000fe40000000f00 */
[----:B------:R-:W-:Y:S01]  /*4320*/  @P0 MOV R5, R43 ;  /* 0x0000002b00050202 */ /* 0x000fe20000000f00 */
[----:B------:R-:W3:Y:S01]  /*4330*/  LDS R29, [R149.X4+0x400] ;  /* 0x00040000951d7984 */ /* 0x000ee20000004800 */
[----:B------:R-:W-:Y:S01]  /*4340*/  ISETP.GE.U32.AND P5, PT, R32, 0x380, PT ;  /* 0x000003802000780c */ /* 0x000fe20003fa6070 */
[----:B0-----:R-:W-:-:S02]  /*4350*/  FADD.FTZ R13, R13, R18 ;  /* 0x000000120d0d7221 */ /* 0x001fc40000010000 */
[----:B------:R-:W-:Y:S01]  /*4360*/  LDS R17, [R149.X4+0x1a00] ;  /* 0x001a000095117984 */ /* 0x000fe20000004800 */
[----:B-1----:R-:W-:Y:S01]  /*4370*/  FADD.FTZ R14, RZ, R14 ;  /* 0x0000000eff0e7221 */ /* 0x002fe20000010000 */
[----:B------:R-:W-:Y:S02]  /*4380*/  @P0 MOV R2, R40 ;  /* 0x0000002800020202 */ /* 0x000fe40000000f00 */
[----:B------:R-:W0:Y:S01]  /*4390*/  LDS R6, [R149.X4+0xc00] ;  /* 0x000c000095067984 */ /* 0x000e220000004800 */
[----:B------:R-:W-:Y:S01]  /*43a0*/  @P0 IADD3 R40, P6, R40, 0x200, RZ ;  /* 0x0000020028280810 */ /* 0x000fe20007fde0ff */
[----:B--2---:R-:W-:Y:S01]  /*43b0*/  FADD.FTZ R0, R0, R37 ;  /* 0x0000002500007221 */ /* 0x004fe20000010000 */
[----:B------:R-:W-:Y:S01]  /*43c0*/  @P0 MOV R3, R45 ;  /* 0x0000002d00030202 */ /* 0x000fe20000000f00 */
[----:B------:R-:W-:Y:S02]  /*43d0*/  LDS R23, [R149.X4+0x2a00] ;  /* 0x002a000095177984 */ /* 0x000fe40000004800 */
[----:B------:R-:W-:Y:S01]  /*43e0*/  @P0 IMAD.X R45, RZ, RZ, R45, P6 ;  /* 0x000000ffff2d0224 */ /* 0x000fe200030e062d */
[----:B------:R-:W-:Y:S01]  /*43f0*/  @P0 IADD3 R38, P6, R38, 0x200, RZ ;  /* 0x0000020026260810 */ /* 0x000fe20007fde0ff */
[----:B------:R-:W1:Y:S01]  /*4400*/  LDS R19, [R149.X4+0x1c00] ;  /* 0x001c000095137984 */ /* 0x000e620000004800 */
[----:B----4-:R-:W-:-:S02]  /*4410*/  FADD.FTZ R0, R0, R39 ;  /* 0x0000002700007221 */ /* 0x010fc40000010000 */
[----:B------:R-:W-:Y:S01]  /*4420*/  @P0 IADD3.X R43, RZ, R43, RZ, P6, !PT ;  /* 0x0000002bff2b0210 */ /* 0x000fe200037fe4ff */
[----:B------:R-:W-:Y:S01]  /*4430*/  LDS R37, [R149.X4+0x3a00] ;  /* 0x003a000095257984 */ /* 0x000fe20000004800 */
[----:B------:R-:W-:Y:S01]  /*4440*/  ISETP.GE.U32.AND P6, PT, R32, 0x400, PT ;  /* 0x000004002000780c */ /* 0x000fe20003fc6070 */
[----:B------:R-:W-:Y:S02]  /*4450*/  FADD.FTZ R41, R0, R41 ;  /* 0x0000002900297221 */ /* 0x000fe40000010000 */
[----:B------:R-:W2:Y:S01]  /*4460*/  LDS R32, [R149.X4+0x1400] ;  /* 0x0014000095207984 */ /* 0x000ea20000004800 */
[----:B------:R-:W-:-:S03]  /*4470*/  FADD.FTZ R14, R14, R15 ;  /* 0x0000000f0e0e7221 */ /* 0x000fc60000010000 */
[----:B------:R-:W4:Y:S01]  /*4480*/  LDS R0, [R149.X4+0xa00] ;  /* 0x000a000095007984 */ /* 0x000f220000004800 */
[----:B---3--:R-:W-:-:S03]  /*4490*/  FADD.FTZ R14, R14, R21 ;  /* 0x000000150e0e7221 */ /* 0x008fc60000010000 */
[----:B------:R3:W-:Y:S01]  /*44a0*/  @P0 STG.E [R2.64], R41 ;  /* 0x0000002902000986 */ /* 0x0007e2000c101904 */
[----:B------:R-:W-:-:S03]  /*44b0*/  FADD.FTZ R27, R14, R27 ;  /* 0x0000001b0e1b7221 */ /* 0x000fc60000010000 */
[----:B------:R-:W4:Y:S01]  /*44c0*/  LDS R25, [R149.X4+0x2c00] ;  /* 0x002c000095197984 */ /* 0x000f220000004800 */
[----:B------:R-:W-:-:S03]  /*44d0*/  FADD.FTZ R29, RZ, R29 ;  /* 0x0000001dff1d7221 */ /* 0x000fc60000010000 */
[----:B------:R0:W-:Y:S01]  /*44e0*/  @P0 STG.E [R4.64], R31 ;  /* 0x0000001f04000986 */ /* 0x0001e2000c101904 */
[----:B---3--:R-:W-:-:S03]  /*44f0*/  @P4 MOV R2, R40 ;  /* 0x0000002800024202 */ /* 0x008fc60000000f00 */
[----:B------:R-:W3:Y:S01]  /*4500*/  LDS R8, [R149.X4+0xe00] ;  /* 0x000e000095087984 */ /* 0x000ee20000004800 */
[-C--:B------:R-:W-:Y:S02]  /*4510*/  @P4 MOV R3, R45.reuse ;  /* 0x0000002d00034202 */ /* 0x080fe40000000f00 */
[----:B------:R-:W-:Y:S01]  /*4520*/  @P4 IADD3 R40, P0, R40, 0x200, RZ ;  /* 0x0000020028284810 */ /* 0x000fe20007f1e0ff */
[----:B------:R-:W-:Y:S01]  /*4530*/  LDS R15, [R149.X4+0x2e00] ;  /* 0x002e0000950f7984 */ /* 0x000fe20000004800 */
[----:B0-----:R-:W-:Y:S02]  /*4540*/  FADD.FTZ R6, RZ, R6 ;  /* 0x00000006ff067221 */ /* 0x001fe40000010000 */
[----:B------:R-:W-:Y:S01]  /*4550*/  FADD.FTZ R5, R13, R20 ;  /* 0x000000140d057221 */ /* 0x000fe20000010000 */
[----:B------:R-:W-:Y:S01]  /*4560*/  @P4 IADD3.X R45, RZ, R45, RZ, P0, !PT ;  /* 0x0000002dff2d4210 */ /* 0x000fe200007fe4ff */
[----:B------:R-:W0:Y:S01]  /*4570*/  LDS R13, [R149.X4+0x1e00] ;  /* 0x001e0000950d7984 */ /* 0x000e220000004800 */
[----:B-1----:R-:W-:-:S03]  /*4580*/  FADD.FTZ R6, R6, R19 ;  /* 0x0000001306067221 */ /* 0x002fc60000010000 */
[----:B------:R-:W1:Y:S01]  /*4590*/  LDS R21, [R149.X4+0x3e00] ;  /* 0x003e000095157984 */ /* 0x000e620000004800 */
[----:B--2---:R-:W-:-:S04]  /*45a0*/  FADD.FTZ R29, R29, R32 ;  /* 0x000000201d1d7221 */ /* 0x004fc80000010000 */
[----:B------:R-:W-:Y:S02]  /*45b0*/  FADD.FTZ R29, R29, R34 ;  /* 0x000000221d1d7221 */ /* 0x000fe40000010000 */
[----:B----4-:R-:W-:Y:S02]  /*45c0*/  FADD.FTZ R0, RZ, R0 ;  /* 0x00000000ff007221 */ /* 0x010fe40000010000 */
[----:B------:R-:W-:Y:S02]  /*45d0*/  FADD.FTZ R29, R29, R36 ;  /* 0x000000241d1d7221 */ /* 0x000fe40000010000 */
[----:B------:R-:W-:Y:S02]  /*45e0*/  FADD.FTZ R0, R0, R17 ;  /* 0x0000001100007221 */ /* 0x000fe40000010000 */
[----:B------:R-:W-:Y:S01]  /*45f0*/  FADD.FTZ R6, R6, R25 ;  /* 0x0000001906067221 */ /* 0x000fe20000010000 */
[----:B------:R2:W-:Y:S01]  /*4600*/  @P4 STG.E [R2.64], R29 ;  /* 0x0000001d02004986 */ /* 0x0005e2000c101904 */
[----:B------:R-:W-:-:S03]  /*4610*/  FADD.FTZ R0, R0, R23 ;  /* 0x0000001700007221 */ /* 0x000fc60000010000 */
[----:B------:R-:W4:Y:S01]  /*4620*/  LDS R29, [R149.X4+0x3c00] ;  /* 0x003c0000951d7984 */ /* 0x000f220000004800 */
[----:B------:R-:W-:Y:S02]  /*4630*/  FADD.FTZ R37, R0, R37 ;  /* 0x0000002500257221 */ /* 0x000fe40000010000 */
[----:B---3--:R-:W-:Y:S01]  /*4640*/  FADD.FTZ R8, RZ, R8 ;  /* 0x00000008ff087221 */ /* 0x008fe20000010000 */
[----:B--2---:R-:W-:Y:S02]  /*4650*/  @P4 MOV R2, R38 ;  /* 0x0000002600024202 */ /* 0x004fe40000000f00 */
[-C--:B------:R-:W-:Y:S02]  /*4660*/  @P4 MOV R3, R43.reuse ;  /* 0x0000002b00034202 */ /* 0x080fe40000000f00 */
[----:B------:R-:W-:Y:S01]  /*4670*/  @P4 IADD3 R38, P0, R38, 0x200, RZ ;  /* 0x0000020026264810 */ /* 0x000fe20007f1e0ff */
[----:B0-----:R-:W-:Y:S02]  /*4680*/  FADD.FTZ R8, R8, R13 ;  /* 0x0000000d08087221 */ /* 0x001fe40000010000 */
[----:B------:R0:W-:Y:S01]  /*4690*/  @P4 STG.E [R2.64], R7 ;  /* 0x0000000702004986 */ /* 0x0001e2000c101904 */
[----:B------:R-:W-:Y:S01]  /*46a0*/  @P4 IADD3.X R43, RZ, R43, RZ, P0, !PT ;  /* 0x0000002bff2b4210 */ /* 0x000fe200007fe4ff */
[----:B------:R-:W-:-:S04]  /*46b0*/  FADD.FTZ R8, R8, R15 ;  /* 0x0000000f08087221 */ /* 0x000fc80000010000 */
[----:B-1----:R-:W-:Y:S01]  /*46c0*/  FADD.FTZ R21, R8, R21 ;  /* 0x0000001508157221 */ /* 0x002fe20000010000 */
[----:B0-----:R-:W-:Y:S02]  /*46d0*/  @P3 MOV R2, R40 ;  /* 0x0000002800023202 */ /* 0x001fe40000000f00 */
[----:B------:R-:W-:Y:S02]  /*46e0*/  @P3 MOV R3, R45 ;  /* 0x0000002d00033202 */ /* 0x000fe40000000f00 */
[----:B------:R-:W-:-:S03]  /*46f0*/  @P3 IADD3 R40, P0, R40, 0x200, RZ ;  /* 0x0000020028283810 */ /* 0x000fc60007f1e0ff */
[----:B------:R0:W-:Y:S01]  /*4700*/  @P3 STG.E [R2.64], R5 ;  /* 0x0000000502003986 */ /* 0x0001e2000c101904 */
[----:B------:R-:W-:Y:S01]  /*4710*/  @P3 IADD3.X R45, RZ, R45, RZ, P0, !PT ;  /* 0x0000002dff2d3210 */ /* 0x000fe200007fe4ff */
[----:B----4-:R-:W-:Y:S01]  /*4720*/  FADD.FTZ R29, R6, R29 ;  /* 0x0000001d061d7221 */ /* 0x010fe20000010000 */
        /* <DEDUP_REMOVED lines=29> */
[----:B0-----:R-:W-:Y:S01]  /*4900*/  @P5 MOV R2, R40 ;  /* 0x0000002800025202 */ /* 0x001fe20000000f00 */
[----:B------:R-:W-:Y:S01]  /*4910*/  @P5 IMAD.MOV.U32 R3, RZ, RZ, R45 ;  /* 0x000000ffff035224 */ /* 0x000fe200078e002d */
[----:B------:R-:W-:Y:S02]  /*4920*/  @P5 IADD3 R40, P0, R40, 0x200, RZ ;  /* 0x0000020028285810 */ /* 0x000fe40007f1e0ff */
[----:B-1----:R-:W-:Y:S02]  /*4930*/  MOV R4, R38 ;  /* 0x0000002600047202 */ /* 0x002fe40000000f00 */
[----:B------:R-:W-:Y:S01]  /*4940*/  @P5 IADD3.X R45, RZ, R45, RZ, P0, !PT ;  /* 0x0000002dff2d5210 */ /* 0x000fe200007fe4ff */
[----:B------:R0:W-:Y:S01]  /*4950*/  @P5 STG.E [R2.64], R29 ;  /* 0x0000001d02005986 */ /* 0x0001e2000c101904 */
[----:B------:R-:W-:-:S03]  /*4960*/  MOV R5, R43 ;  /* 0x0000002b00057202 */ /* 0x000fc60000000f00 */
[----:B------:R1:W-:Y:S01]  /*4970*/  @P5 STG.E [R6.64], R11 ;  /* 0x0000000b06005986 */ /* 0x0003e2000c101904 */
[----:B0-----:R-:W-:Y:S02]  /*4980*/  MOV R2, R40 ;  /* 0x0000002800027202 */ /* 0x001fe40000000f00 */
[----:B------:R-:W-:Y:S01]  /*4990*/  MOV R3, R45 ;  /* 0x0000002d00037202 */ /* 0x000fe20000000f00 */
[----:B------:R-:W-:Y:S06]  /*49a0*/  @!P6 EXIT ;  /* 0x000000000000e94d */ /* 0x000fec0003800000 */
[----:B------:R-:W-:Y:S04]  /*49b0*/  STG.E [R2.64], R21 ;  /* 0x0000001502007986 */ /* 0x000fe8000c101904 */
[----:B------:R-:W-:Y:S01]  /*49c0*/  STG.E [R4.64], R65 ;  /* 0x0000004104007986 */ /* 0x000fe2000c101904 */
[----:B------:R-:W-:Y:S05]  /*49d0*/  EXIT ;  /* 0x000000000000794d */ /* 0x000fea0003800000 */
.L_x_1971:
[----:B------:R-:W-:Y:S01]  /*49e0*/  HFMA2.MMA R144, -RZ, RZ, 0, 5.9604644775390625e-08 ;  /* 0x00000001ff907435 */ /* 0x000fe200000001ff */
[----:B------:R-:W-:-:S02]  /*49f0*/  MOV R143, R213 ;  /* 0x000000d5008f7202 */ /* 0x000fc40000000f00 */
[----:B-----5:R-:W-:Y:S02]  /*4a00*/  MOV R209, 0x1f ;  /* 0x0000001f00d17802 */ /* 0x020fe40000000f00 */
[----:B------:R-:W-:Y:S02]  /*4a10*/  MOV R222, 0xffffffff ;  /* 0xffffffff00de7802 */ /* 0x000fe40000000f00 */
[----:B------:R-:W-:Y:S02]  /*4a20*/  MOV R140, 0x4a40 ;  /* 0x00004a40008c7802 */ /* 0x000fe40000000f00 */
[----:B------:R-:W-:Y:S05]  /*4a30*/  CALL.REL.NOINC `($__internal_98_$__cuda_sm70_shflsync_bfly_p) ;  /* 0x0000046000007944 */ /* 0x000fea0003c00000 */
[----:B-1----:R-:W-:Y:S01]  /*4a40*/  MOV R142, R144 ;  /* 0x00000090008e7202 */ /* 0x002fe20000000f00 */
[----:B0-----:R-:W-:Y:S05]  /*4a50*/  BRA `(.L_x_1990) ;  /* 0xffffd71000007947 */ /* 0x001fea000383ffff */
.L_x_1972:
[----:B------:R-:W-:Y:S01]  /*4a60*/  HFMA2.MMA R144, -RZ, RZ, 0, 5.9604644775390625e-08 ;  /* 0x00000001ff907435 */ /* 0x000fe200000001ff */
[----:B------:R-:W-:Y:S02]  /*4a70*/  MOV R143, R211 ;  /* 0x000000d3008f7202 */ /* 0x000fe40000000f00 */
[----:B-----5:R-:W-:Y:S02]  /*4a80*/  MOV R209, 0x1f ;  /* 0x0000001f00d17802 */ /* 0x020fe40000000f00 */
[----:B------:R-:W-:-:S02]  /*4a90*/  MOV R222, 0xffffffff ;  /* 0xffffffff00de7802 */ /* 0x000fc40000000f00 */
[----:B------:R-:W-:Y:S02]  /*4aa0*/  MOV R140, 0x4ac0 ;  /* 0x00004ac0008c7802 */ /* 0x000fe40000000f00 */
[----:B01----:R-:W-:Y:S05]  /*4ab0*/  CALL.REL.NOINC `($__internal_98_$__cuda_sm70_shflsync_bfly_p) ;  /* 0x000003e000007944 */ /* 0x003fea0003c00000 */
[----:B------:R-:W-:Y:S01]  /*4ac0*/  FADD.FTZ R213, R142, R213 ;  /* 0x000000d58ed57221 */ /* 0x000fe20000010000 */
[----:B0-----:R-:W-:Y:S01]  /*4ad0*/  MOV R209, 0x1f ;  /* 0x0000001f00d17802 */ /* 0x001fe20000000f00 */
[----:B-1----:R-:W-:Y:S01]  /*4ae0*/  FADD.FTZ R211, R211, R144 ;  /* 0x00000090d3d37221 */ /* 0x002fe20000010000 */
[----:B------:R-:W-:Y:S01]  /*4af0*/  HFMA2.MMA R144, -RZ, RZ, 0, 1.1920928955078125e-07 ;  /* 0x00000002ff907435 */ /* 0x000fe200000001ff */
[----:B------:R-:W-:Y:S02]  /*4b00*/  MOV R222, 0xffffffff ;  /* 0xffffffff00de7802 */ /* 0x000fe40000000f00 */
[----:B------:R-:W-:Y:S02]  /*4b10*/  MOV R143, R213 ;  /* 0x000000d5008f7202 */ /* 0x000fe40000000f00 */
[----:B------:R-:W-:Y:S02]  /*4b20*/  MOV R140, 0x4b40 ;  /* 0x00004b40008c7802 */ /* 0x000fe40000000f00 */
[----:B------:R-:W-:Y:S05]  /*4b30*/  CALL.REL.NOINC `($__internal_98_$__cuda_sm70_shflsync_bfly_p) ;  /* 0x0000036000007944 */ /* 0x000fea0003c00000 */
[----:B-1----:R-:W-:Y:S01]  /*4b40*/  MOV R142, R144 ;  /* 0x00000090008e7202 */ /* 0x002fe20000000f00 */
[----:B------:R-:W-:Y:S01]  /*4b50*/  HFMA2.MMA R144, -RZ, RZ, 0, 1.1920928955078125e-07 ;  /* 0x00000002ff907435 */ /* 0x000fe200000001ff */
[----:B0-----:R-:W-:-:S02]  /*4b60*/  MOV R143, R211 ;  /* 0x000000d3008f7202 */ /* 0x001fc40000000f00 */
[----:B------:R-:W-:Y:S02]  /*4b70*/  MOV R209, 0x1f ;  /* 0x0000001f00d17802 */ /* 0x000fe40000000f00 */
[----:B------:R-:W-:Y:S02]  /*4b80*/  MOV R222, 0xffffffff ;  /* 0xffffffff00de7802 */ /* 0x000fe40000000f00 */
[----:B------:R-:W-:Y:S02]  /*4b90*/  MOV R140, 0x4bb0 ;  /* 0x00004bb0008c7802 */ /* 0x000fe40000000f00 */
[----:B------:R-:W-:Y:S05]  /*4ba0*/  CALL.REL.NOINC `($__internal_98_$__cuda_sm70_shflsync_bfly_p) ;  /* 0x000002f000007944 */ /* 0x000fea0003c00000 */
[----:B------:R-:W-:Y:S01]  /*4bb0*/  FADD.FTZ R213, R142, R213 ;  /* 0x000000d58ed57221 */ /* 0x000fe20000010000 */
[----:B0-----:R-:W-:Y:S01]  /*4bc0*/  MOV R222, 0xffffffff ;  /* 0xffffffff00de7802 */ /* 0x001fe20000000f00 */
[----:B-1----:R-:W-:Y:S01]  /*4bd0*/  FADD.FTZ R211, R211, R144 ;  /* 0x00000090d3d37221 */ /* 0x002fe20000010000 */
[----:B------:R-:W-:Y:S01]  /*4be0*/  HFMA2.MMA R144, -RZ, RZ, 0, 2.384185791015625e-07 ;  /* 0x00000004ff907435 */ /* 0x000fe200000001ff */
[----:B------:R-:W-:Y:S01]  /*4bf0*/  IMAD.MOV.U32 R209, RZ, RZ, 0x1f ;  /* 0x0000001fffd17424 */ /* 0x000fe200078e00ff */
[----:B------:R-:W-:Y:S02]  /*4c00*/  MOV R143, R213 ;  /* 0x000000d5008f7202 */ /* 0x000fe40000000f00 */
[----:B------:R-:W-:-:S02]  /*4c10*/  MOV R140, 0x4c30 ;  /* 0x00004c30008c7802 */ /* 0x000fc40000000f00 */
[----:B------:R-:W-:Y:S05]  /*4c20*/  CALL.REL.NOINC `($__internal_98_$__cuda_sm70_shflsync_bfly_p) ;  /* 0x0000027000007944 */ /* 0x000fea0003c00000 */
[----:B-1----:R-:W-:Y:S01]  /*4c30*/  MOV R142, R144 ;  /* 0x00000090008e7202 */ /* 0x002fe20000000f00 */
[----:B------:R-:W-:Y:S01]  /*4c40*/  HFMA2.MMA R144, -RZ, RZ, 0, 2.384185791015625e-07 ;  /* 0x00000004ff907435 */ /* 0x000fe200000001ff */
        /* <DEDUP_REMOVED lines=8> */
[----:B------:R-:W-:Y:S01]  /*4cd0*/  HFMA2.MMA R144, -RZ, RZ, 0, 4.76837158203125e-07 ;  /* 0x00000008ff907435 */ /* 0x000fe200000001ff */
[----:B------:R-:W-:Y:S02]  /*4ce0*/  MOV R222, 0xffffffff ;  /* 0xffffffff00de7802 */ /* 0x000fe40000000f00 */
[----:B------:R-:W-:-:S02]  /*4cf0*/  MOV R143, R145 ;  /* 0x00000091008f7202 */ /* 0x000fc40000000f00 */
[----:B------:R-:W-:Y:S02]  /*4d00*/  MOV R140, 0x4d20 ;  /* 0x00004d20008c7802 */ /* 0x000fe40000000f00 */
[----:B------:R-:W-:Y:S05]  /*4d10*/  CALL.REL.NOINC `($__internal_98_$__cuda_sm70_shflsync_bfly_p) ;  /* 0x0000018000007944 */ /* 0x000fea0003c00000 */
[----:B-1----:R-:W-:Y:S01]  /*4d20*/  MOV R142, R144 ;  /* 0x00000090008e7202 */ /* 0x002fe20000000f00 */
[----:B------:R-:W-:Y:S01]  /*4d30*/  HFMA2.MMA R144, -RZ, RZ, 0, 4.76837158203125e-07 ;  /* 0x00000008ff907435 */ /* 0x000fe200000001ff */
[----:B0-----:R-:W-:Y:S02]  /*4d40*/  MOV R143, R147 ;  /* 0x00000093008f7202 */ /* 0x001fe40000000f00 */
[----:B------:R-:W-:Y:S02]  /*4d50*/  MOV R209, 0x1f ;  /* 0x0000001f00d17802 */ /* 0x000fe40000000f00 */
[----:B------:R-:W-:Y:S02]  /*4d60*/  MOV R222, 0xffffffff ;  /* 0xffffffff00de7802 */ /* 0x000fe40000000f00 */
[----:B------:R-:W-:Y:S02]  /*4d70*/  MOV R140, 0x4d90 ;  /* 0x00004d90008c7802 */ /* 0x000fe40000000f00 */
[----:B------:R-:W-:Y:S05]  /*4d80*/  CALL.REL.NOINC `($__internal_98_$__cuda_sm70_shflsync_bfly_p) ;  /* 0x0000011000007944 */ /* 0x000fea0003c00000 */
[----:B------:R-:W-:Y:S01]  /*4d90*/  FADD.FTZ R145, R142, R145 ;  /* 0x000000918e917221 */ /* 0x000fe20000010000 */
[----:B0-----:R-:W-:Y:S01]  /*4da0*/  MOV R209, 0x1f ;  /* 0x0000001f00d17802 */ /* 0x001fe20000000f00 */
[----:B-1----:R-:W-:Y:S01]  /*4db0*/  FADD.FTZ R147, R147, R144 ;  /* 0x0000009093937221 */ /* 0x002fe20000010000 */
[----:B------:R-:W-:Y:S01]  /*4dc0*/  HFMA2.MMA R144, -RZ, RZ, 0, 9.5367431640625e-07 ;  /* 0x00000010ff907435 */ /* 0x000fe200000001ff */
[----:B------:R-:W-:-:S02]  /*4dd0*/  MOV R222, 0xffffffff ;  /* 0xffffffff00de7802 */ /* 0x000fc40000000f00 */
[----:B------:R-:W-:Y:S02]  /*4de0*/  MOV R143, R145 ;  /* 0x00000091008f7202 */ /* 0x000fe40000000f00 */
[----:B------:R-:W-:Y:S02]  /*4df0*/  MOV R140, 0x4e10 ;  /* 0x00004e10008c7802 */ /* 0x000fe40000000f00 */
[----:B------:R-:W-:Y:S05]  /*4e00*/  CALL.REL.NOINC `($__internal_98_$__cuda_sm70_shflsync_bfly_p) ;  /* 0x0000009000007944 */ /* 0x000fea0003c00000 */
[----:B-1----:R-:W-:Y:S01]  /*4e10*/  MOV R146, R144 ;  /* 0x0000009000927202 */ /* 0x002fe20000000f00 */
[----:B------:R-:W-:Y:S01]  /*4e20*/  HFMA2.MMA R144, -RZ, RZ, 0, 9.5367431640625e-07 ;  /* 0x00000010ff907435 */ /* 0x000fe200000001ff */
[----:B0-----:R-:W-:Y:S02]  /*4e30*/  MOV R143, R147 ;  /* 0x00000093008f7202 */ /* 0x001fe40000000f00 */
[----:B------:R-:W-:Y:S02]  /*4e40*/  MOV R209, 0x1f ;  /* 0x0000001f00d17802 */ /* 0x000fe40000000f00 */
[----:B------:R-:W-:Y:S02]  /*4e50*/  MOV R222, 0xffffffff ;  /* 0xffffffff00de7802 */ /* 0x000fe40000000f00 */
[----:B------:R-:W-:-:S02]  /*4e60*/  MOV R140, 0x4e80 ;  /* 0x00004e80008c7802 */ /* 0x000fc40000000f00 */
[----:B------:R-:W-:Y:S05]  /*4e70*/  CALL.REL.NOINC `($__internal_98_$__cuda_sm70_shflsync_bfly_p) ;  /* 0x0000002000007944 */ /* 0x000fea0003c00000 */
[----:B-1----:R-:W-:Y:S01]  /*4e80*/  MOV R140, R144 ;  /* 0x00000090008c7202 */ /* 0x002fe20000000f00 */
[----:B0-----:R-:W-:Y:S05]  /*4e90*/  BRA `(.L_x_1991) ;  /* 0xffffd3f000007947 */ /* 0x001fea000383ffff */
        .weak           $__internal_98_$__cuda_sm70_shflsync_bfly_p
        .type           $__internal_98_$__cuda_sm70_shflsync_bfly_p,@function
        .size           $__internal_98_$__cuda_sm70_shflsync_bfly_p,(.L_x_2636 - $__internal_98_$__cuda_sm70_shflsync_bfly_p)
$__internal_98_$__cuda_sm70_shflsync_bfly_p:
[----:B------:R-:W-:Y:S01]  /*4ea0*/  HFMA2.MMA R141, -RZ, RZ, 0, 0 ;  /* 0x00000000ff8d7435 */ /* 0x000fe200000001ff */
[----:B------:R-:W-:Y:S04]  /*4eb0*/  WARPSYNC R222 ;  /* 0x000000de00007348 */ /* 0x000fe80003800000 */
[----:B------:R0:W1:Y:S01]  /*4ec0*/  SHFL.BFLY PT, R144, R143, R144, R209 ;  /* 0x0c0000908f907389 */ /* 0x00006200000e00d1 */
[----:B------:R-:W-:Y:S05]  /*4ed0*/  RET.REL.NODEC R140 `(_ZN10layer_norm31ln_parallel_residual_bwd_kernelINS_13Kernel_traitsI6__halfffffjLj1024ELj1ELj4ELj1ELj16ENS_18Kernel_traits_baseILj1024ES2_ffffjLj128EEEEELb0ELb1ELb0EEEvNS_9BwdParamsE) ;  /* 0xffffb1208c007950 */ /* 0x000fea0003c3ffff */
.L_x_1992:
        /* <DEDUP_REMOVED lines=10> */
.L_x_2636:


//--------------------- .text._ZN10layer_norm31ln_parallel_residual_bwd_kernelINS_13Kernel_traitsI6__halfffffjLj1024ELj1ELj4ELj1ELj16ENS_18Kernel_traits_baseILj1024ES2_ffffjLj128EEEEELb0ELb1ELb1EEEvNS_9BwdParamsE --------------------------
	.section	.text._ZN10layer_norm31ln_parallel_residual_bwd_kernelINS_13Kernel_traitsI6__halfffffjLj1024ELj1ELj4ELj1ELj16ENS_18Kernel_traits_baseILj1024ES2_ffffjLj128EEEEELb0ELb1ELb1EEEvNS_9BwdParamsE,"ax",@progbits
	.sectioninfo	@"SHI_REGISTERS=245"
	.align	128
        .global         _ZN10layer_norm31ln_parallel_residual_bwd_kernelINS_13Kernel_traitsI6__halfffffjLj1024ELj1ELj4ELj1ELj16ENS_18Kernel_traits_baseILj1024ES2_ffffjLj128EEEEELb0ELb1ELb1EEEvNS_9BwdParamsE
        .type           _ZN10layer_norm31ln_parallel_residual_bwd_kernelINS_13Kernel_traitsI6__halfffffjLj1024ELj1ELj4ELj1ELj16ENS_18Kernel_traits_baseILj1024ES2_ffffjLj128EEEEELb0ELb1ELb1EEEvNS_9BwdParamsE,@function
        .size           _ZN10layer_norm31ln_parallel_residual_bwd_kernelINS_13Kernel_traitsI6__halfffffjLj1024ELj1ELj4ELj1ELj16ENS_18Kernel_traits_baseILj1024ES2_ffffjLj128EEEEELb0ELb1ELb1EEEvNS_9BwdParamsE,(.L_x_2637 - _ZN10layer_norm31ln_parallel_residual_bwd_kernelINS_13Kernel_traitsI6__halfffffjLj1024ELj1ELj4ELj1ELj16ENS_18Kernel_traits_baseILj1024ES2_ffffjLj128EEEEELb0ELb1ELb1EEEvNS_9BwdParamsE)
        .other          _ZN10layer_norm31ln_parallel_residual_bwd_kernelINS_13Kernel_traitsI6__halfffffjLj1024ELj1ELj4ELj1ELj16ENS_18Kernel_traits_baseILj1024ES2_ffffjLj128EEEEELb0ELb1ELb1EEEvNS_9BwdParamsE,@"STO_CUDA_ENTRY STV_DEFAULT"
_ZN10layer_norm31ln_parallel_residual_bwd_kernelINS_13Kernel_traitsI6__halfffffjLj1024ELj1ELj4ELj1ELj16ENS_18Kernel_traits_baseILj1024ES2_ffffjLj128EEEEELb0ELb1ELb1EEEvNS_9BwdParamsE:
.text._ZN10layer_norm31ln_parallel_residual_bwd_kernelINS_13Kernel_traitsI6__halfffffjLj1024ELj1ELj4ELj1ELj16ENS_18Kernel_traits_baseILj1024ES2_ffffjLj128EEEEELb0ELb1ELb1EEEvNS_9BwdParamsE:
        /* <DEDUP_REMOVED lines=42> */
.L_x_1994:
[----:B------:R-:W-:-:S04]  /*02a0*/  SHF.L.U32 R2, R0, 0x3, RZ ;  /* 0x0000000300027819 */ /* 0x000fc800000006ff */
[----:B------:R-:W-:-:S04]  /*02b0*/  LOP3.LUT R2, R2, 0xf8, RZ, 0xc0, !PT ;  /* 0x000000f802027812 */ /* 0x000fc800078ec0ff */
[----:B------:R-:W-:-:S04]  /*02c0*/  IADD3 R2, P0, R2, c[0x0][0x1b0], RZ ;  /* 0x00006c0002027a10 */ /* 0x000fc80007f1e0ff */
[----:B------:R-:W-:-:S05]  /*02d0*/  IADD3.X R3, RZ, c[0x0][0x1b4], RZ, P0, !PT ;  /* 0x00006d00ff037a10 */ /* 0x000fca00007fe4ff */
[----:B------:R0:W2:Y:S04]  /*02e0*/  LDG.E.64 R200, [R2.64] ;  /* 0x0000000402c87981 */ /* 0x0000a8000c1e1b00 */
[----:B------:R0:W3:Y:S04]  /*02f0*/  LDG.E.64 R196, [R2.64+0x100] ;  /* 0x0001000402c47981 */ /* 0x0000e8000c1e1b00 */
[----:B------:R0:W4:Y:S04]  /*0300*/  LDG.E.64 R192, [R2.64+0x200] ;  /* 0x0002000402c07981 */ /* 0x000128000c1e1b00 */
[----:B------:R0:W5:Y:S04]  /*0310*/  LDG.E.64 R188, [R2.64+0x300] ;  /* 0x0003000402bc7981 */ /* 0x000168000c1e1b00 */
[----:B------:R0:W5:Y:S04]  /*0320*/  LDG.E.64 R184, [R2.64+0x400] ;  /* 0x0004000402b87981 */ /* 0x000168000c1e1b00 */
[----:B------:R0:W5:Y:S04]  /*0330*/  LDG.E.64 R180, [R2.64+0x500] ;  /* 0x0005000402b47981 */ /* 0x000168000c1e1b00 */
[----:B------:R0:W5:Y:S04]  /*0340*/  LDG.E.64 R176, [R2.64+0x600] ;  /* 0x0006000402b07981 */ /* 0x000168000c1e1b00 */
[----:B------:R0:W5:Y:S01]  /*0350*/  LDG.E.64 R172, [R2.64+0x700] ;  /* 0x0007000402ac7981 */ /* 0x000162000c1e1b00 */
        /* <DEDUP_REMOVED lines=35> */
[--C-:B--2---:R-:W-:Y:S01]  /*0590*/  SHF.R.U64 R202, R200, 0x10, R201.reuse ;  /* 0x00000010c8ca7819 */ /* 0x104fe200000012c9 */
[----:B------:R-:W-:Y:S01]  /*05a0*/  HADD2.F32 R203, -RZ, R200.H0_H0 ;  /* 0x200000c8ffcb7230 */ /* 0x000fe20000004100 */
[----:B------:R-:W-:Y:S01]  /*05b0*/  SHF.R.U32.HI R200, RZ, 0x10, R201 ;  /* 0x00000010ffc87819 */ /* 0x000fe200000116c9 */
[----:B------:R-:W-:Y:S01]  /*05c0*/  HADD2.F32 R201, -RZ, R201.H0_H0 ;  /* 0x200000c9ffc97230 */ /* 0x000fe20000004100 */
[--C-:B---3--:R-:W-:Y:S01]  /*05d0*/  SHF.R.U64 R198, R196, 0x10, R197.reuse ;  /* 0x00000010c4c67819 */ /* 0x108fe200000012c5 */
[----:B------:R-:W-:Y:S01]  /*05e0*/  HADD2.F32 R199, -RZ, R196.H0_H0 ;  /* 0x200000c4ffc77230 */ /* 0x000fe20000004100 */
[----:B------:R-:W-:Y:S01]  /*05f0*/  SHF.R.U32.HI R196, RZ, 0x10, R197 ;  /* 0x00000010ffc47819 */ /* 0x000fe200000116c5 */
[----:B------:R-:W-:Y:S01]  /*0600*/  HADD2.F32 R197, -RZ, R197.H0_H0 ;  /* 0x200000c5ffc57230 */ /* 0x000fe20000004100 */
[--C-:B----4-:R-:W-:Y:S01]  /*0610*/  SHF.R.U64 R194, R192, 0x10, R193.reuse ;  /* 0x00000010c0c27819 */ /* 0x110fe200000012c1 */
[----:B------:R-:W-:Y:S01]  /*0620*/  HADD2.F32 R195, -RZ, R192.H0_H0 ;  /* 0x200000c0ffc37230 */ /* 0x000fe20000004100 */
[----:B------:R-:W-:Y:S01]  /*0630*/  SHF.R.U32.HI R192, RZ, 0x10, R193 ;  /* 0x00000010ffc07819 */ /* 0x000fe200000116c1 */
[----:B------:R-:W-:Y:S01]  /*0640*/  HADD2.F32 R193, -RZ, R193.H0_H0 ;  /* 0x200000c1ffc17230 */ /* 0x000fe20000004100 */
[--C-:B-----5:R-:W-:Y:S01]  /*0650*/  SHF.R.U64 R190, R188, 0x10, R189.reuse ;  /* 0x00000010bcbe7819 */ /* 0x120fe200000012bd */
[----:B------:R-:W-:Y:S01]  /*0660*/  HADD2.F32 R191, -RZ, R188.H0_H0 ;  /* 0x200000bcffbf7230 */ /* 0x000fe20000004100 */
[----:B------:R-:W-:Y:S01]  /*0670*/  SHF.R.U32.HI R188, RZ, 0x10, R189 ;  /* 0x00000010ffbc7819 */ /* 0x000fe200000116bd */
[----:B------:R-:W-:Y:S01]  /*0680*/  HADD2.F32 R189, -RZ, R189.H0_H0 ;  /* 0x200000bdffbd7230 */ /* 0x000fe20000004100 */
[--C-:B------:R-:W-:Y:S01]  /*0690*/  SHF.R.U64 R186, R184, 0x10, R185.reuse ;  /* 0x00000010b8ba7819 */ /* 0x100fe200000012b9 */
        /* <DEDUP_REMOVED lines=30> */
[----:B-1----:R-:W-:Y:S02]  /*0880*/  HADD2.F32 R172, -RZ, R172.H0_H0 ;  /* 0x200000acffac7230 */ /* 0x002fe40000004100 */
.L_x_2008:
[----:B------:R-:W-:Y:S01]  /*0890*/  IMAD R80, R204, c[0x0][0x168], RZ ;  /* 0x00005a00cc507a24 */ /* 0x000fe200078e02ff */
[----:B------:R-:W-:Y:S02]  /*08a0*/  LOP3.LUT R82, R0, 0x1f, RZ, 0xc0, !PT ;  /* 0x0000001f00527812 */ /* 0x000fe400078ec0ff */
[----:B------:R-:W-:Y:S02]  /*08b0*/  MOV R97, 0x4 ;  /* 0x0000000400617802 */ /* 0x000fe40000000f00 */
[----:B------:R-:W-:-:S03]  /*08c0*/  SHF.R.S32.HI R81, RZ, 0x1f, R80 ;  /* 0x0000001fff517819 */ /* 0x000fc60000011450 */
[----:B------:R-:W-:Y:S01]  /*08d0*/  IMAD.WIDE R90, R204, R97, c[0x0][0x1a0] ;  /* 0x00006800cc5a7625 */ /* 0x000fe200078e0261 */
[----:B------:R-:W-:-:S04]  /*08e0*/  LEA.HI R81, R81, R80, RZ, 0x2 ;  /* 0x0000005051517211 */ /* 0x000fc800078f10ff */
[----:B------:R-:W-:Y:S01]  /*08f0*/  LEA.HI.SX32 R223, R81, R82, 0x1e ;  /* 0x0000005251df7211 */ /* 0x000fe200078ff2ff */
[----:B------:R0:W2:Y:S03]  /*0900*/  LDG.E R221, [R90.64] ;  /* 0x000000045add7981 */ /* 0x0000a6000c1e1900 */
[C---:B------:R-:W-:Y:S02]  /*0910*/  SHF.L.U32 R220, R223.reuse, 0x4, RZ ;  /* 0x00000004dfdc7819 */ /* 0x040fe400000006ff */
[----:B------:R-:W-:Y:S02]  /*0920*/  SHF.R.U32.HI R219, RZ, 0x1c, R223 ;  /* 0x0000001cffdb7819 */ /* 0x000fe400000116df */
[----:B------:R-:W-:Y:S02]  /*0930*/  IADD3 R80, P0, R220, c[0x0][0x188], RZ ;  /* 0x00006200dc507a10 */ /* 0x000fe40007f1e0ff */
[----:B------:R-:W-:-:S02]  /*0940*/  IADD3 R228, R223, 0x20, RZ ;  /* 0x00000020dfe47810 */ /* 0x000fc40007ffe0ff */
[----:B------:R-:W-:Y:S02]  /*0950*/  IADD3.X R81, R219, c[0x0][0x18c], RZ, P0, !PT ;  /* 0x00006300db517a10 */ /* 0x000fe400007fe4ff */
[----:B------:R-:W-:Y:S01]  /*0960*/  SHF.L.U32 R218, R228, 0x4, RZ ;  /* 0x00000004e4da7819 */ /* 0x000fe200000006ff */
[----:B------:R-:W-:Y:S01]  /*0970*/  IMAD.WIDE R96, R204, R97, c[0x0][0x1a8] ;  /* 0x00006a00cc607625 */ /* 0x000fe200078e0261 */
[----:B------:R-:W-:Y:S02]  /*0980*/  MOV R140, 0x10 ;  /* 0x00000010008c7802 */ /* 0x000fe40000000f00 */
[----:B------:R-:W-:Y:S01]  /*0990*/  SHF.R.U32.HI R217, RZ, 0x1c, R228 ;  /* 0x0000001cffd97819 */ /* 0x000fe200000116e4 */
[----:B------:R-:W3:Y:S01]  /*09a0*/  LDG.E.128 R80, [R80.64] ;  /* 0x0000000450507981 */ /* 0x000ee2000c1e1d00 */
[----:B------:R-:W-:Y:S02]  /*09b0*/  IADD3 R88, P0, R218, c[0x0][0x188], RZ ;  /* 0x00006200da587a10 */ /* 0x000fe40007f1e0ff */
[C---:B------:R-:W-:Y:S01]  /*09c0*/  IADD3 R225, R223.reuse, 0x40, RZ ;  /* 0x00000040dfe17810 */ /* 0x040fe20007ffe0ff */
[----:B------:R-:W-:Y:S01]  /*09d0*/  IMAD.WIDE.U32 R84, R223, R140, c[0x0][0x208] ;  /* 0x00008200df547625 */ /* 0x000fe200078e008c */
[----:B------:R-:W-:Y:S01]  /*09e0*/  IADD3.X R89, R217, c[0x0][0x18c], RZ, P0, !PT ;  /* 0x00006300d9597a10 */ /* 0x000fe200007fe4ff */
[----:B------:R1:W4:Y:S01]  /*09f0*/  LDG.E R205, [R96.64] ;  /* 0x0000000460cd7981 */ /* 0x000322000c1e1900 */
[----:B------:R-:W-:-:S02]  /*0a00*/  SHF.L.U32 R216, R225, 0x4, RZ ;  /* 0x00000004e1d87819 */ /* 0x000fc400000006ff */
[C---:B------:R-:W-:Y:S01]  /*0a10*/  IADD3 R226, R223.reuse, 0x60, RZ ;  /* 0x00000060dfe27810 */ /* 0x040fe20007ffe0ff */
[----:B------:R-:W4:Y:S01]  /*0a20*/  LDG.E.128 R84, [R84.64] ;  /* 0x0000000454547981 */ /* 0x000f22000c1e1d00 */
[----:B------:R-:W-:Y:S02]  /*0a30*/  SHF.R.U32.HI R215, RZ, 0x1c, R225 ;  /* 0x0000001cffd77819 */ /* 0x000fe400000116e1 */
[----:B------:R-:W-:Y:S01]  /*0a40*/  SHF.L.U32 R214, R226, 0x4, RZ ;  /* 0x00000004e2d67819 */ /* 0x000fe200000006ff */
[----:B0-----:R-:W4:Y:S01]  /*0a50*/  LDG.E.128 R88, [R88.64] ;  /* 0x0000000458587981 */ /* 0x001f22000c1e1d00 */
[----:B-1----:R-:W-:Y:S01]  /*0a60*/  IADD3 R96, P0, R216, c[0x0][0x188], RZ ;  /* 0x00006200d8607a10 */ /* 0x002fe20007f1e0ff */
[----:B------:R-:W-:Y:S01]  /*0a70*/  IMAD.WIDE.U32 R92, R228, R140, c[0x0][0x208] ;  /* 0x00008200e45c7625 */ /* 0x000fe200078e008c */
[----:B------:R-:W-:Y:S02]  /*0a80*/  IADD3 R227, R223, 0x80, RZ ;  /* 0x00000080dfe37810 */ /* 0x000fe40007ffe0ff */
[----:B------:R-:W-:-:S02]  /*0a90*/  IADD3.X R97, R215, c[0x0][0x18c], RZ, P0, !PT ;  /* 0x00006300d7617a10 */ /* 0x000fc400007fe4ff */
[----:B------:R-:W-:Y:S01]  /*0aa0*/  SHF.R.U32.HI R213, RZ, 0x1c, R226 ;  /* 0x0000001cffd57819 */ /* 0x000fe200000116e2 */
[----:B------:R-:W4:Y:S01]  /*0ab0*/  LDG.E.128 R92, [R92.64] ;  /* 0x000000045c5c7981 */ /* 0x000f22000c1e1d00 */
[----:B------:R-:W-:Y:S02]  /*0ac0*/  IADD3 R104, P0, R214, c[0x0][0x188], RZ ;  /* 0x00006200d6687a10 */ /* 0x000fe40007f1e0ff */
[----:B------:R-:W-:Y:S01]  /*0ad0*/  SHF.L.U32 R212, R227, 0x4, RZ ;  /* 0x00000004e3d47819 */ /* 0x000fe200000006ff */
[----:B------:R-:W4:Y:S01]  /*0ae0*/  LDG.E.128 R96, [R96.64] ;  /* 0x0000000460607981 */ /* 0x000f22000c1e1d00 */
[----:B------:R-:W-:Y:S02]  /*0af0*/  IADD3.X R105, R213, c[0x0][0x18c], RZ, P0, !PT ;  /* 0x00006300d5697a10 */ /* 0x000fe400007fe4ff */
[----:B------:R-:W-:Y:S02]  /*0b00*/  SHF.R.U32.HI R211, RZ, 0x1c, R227 ;  /* 0x0000001cffd37819 */ /* 0x000fe400000116e3 */
[----:B------:R-:W-:-:S02]  /*0b10*/  IADD3 R112, P0, R212, c[0x0][0x188], RZ ;  /* 0x00006200d4707a10 */ /* 0x000fc40007f1e0ff */
[----:B------:R-:W4:Y:S02]  /*0b20*/  LDG.E.128 R104, [R104.64] ;  /* 0x0000000468687981 */ /* 0x000f24000c1e1d00 */
[----:B------:R-:W-:Y:S01]  /*0b30*/  IADD3.X R113, R211, c[0x0][0x18c], RZ, P0, !PT ;  /* 0x00006300d3717a10 */ /* 0x000fe200007fe4ff */
[----:B------:R-:W-:-:S05]  /*0b40*/  IMAD.WIDE.U32 R108, R226, R140, c[0x0][0x208] ;  /* 0x00008200e26c7625 */ /* 0x000fca00078e008c */
[----:B------:R-:W4:Y:S04]  /*0b50*/  LDG.E.128 R112, [R112.64] ;  /* 0x0000000470707981 */ /* 0x000f28000c1e1d00 */
[----:B------:R-:W4:Y:S01]  /*0b60*/  LDG.E.128 R108, [R108.64] ;  /* 0x000000046c6c7981 */ /* 0x000f22000c1e1d00 */
[----:B------:R-:W-:-:S06]  /*0b70*/  IMAD.WIDE.U32 R100, R225, R140, c[0x0][0x208] ;  /* 0x00008200e1647625 */ /* 0x000fcc00078e008c */
[----:B------:R-:W4:Y:S01]  /*0b80*/  LDG.E.128 R100, [R100.64] ;  /* 0x0000000464647981 */ /* 0x000f22000c1e1d00 */
[----:B------:R-:W-:Y:S01]  /*0b90*/  IADD3 R229, R223, 0xa0, RZ ;  /* 0x000000a0dfe57810 */ /* 0x000fe20007ffe0ff */
[----:B------:R-:W-:-:S03]  /*0ba0*/  IMAD.WIDE.U32 R116, R227, R140, c[0x0][0x208] ;  /* 0x00008200e3747625 */ /* 0x000fc600078e008c */
[----:B------:R-:W-:Y:S02]  /*0bb0*/  SHF.L.U32 R210, R229, 0x4, RZ ;  /* 0x00000004e5d27819 */ /* 0x000fe400000006ff */
[----:B------:R-:W-:Y:S01]  /*0bc0*/  SHF.R.U32.HI R209, RZ, 0x1c, R229 ;  /* 0x0000001cffd17819 */ /* 0x000fe200000116e5 */
[----:B------:R-:W4:Y:S01]  /*0bd0*/  LDG.E.128 R116, [R116.64] ;  /* 0x0000000474747981 */ /* 0x000f22000c1e1d00 */
[----:B------:R-:W-:-:S04]  /*0be0*/  IADD3 R120, P0, R210, c[0x0][0x188], RZ ;  /* 0x00006200d2787a10 */ /* 0x000fc80007f1e0ff */
[----:B------:R-:W-:Y:S02]  /*0bf0*/  IADD3.X R121, R209, c[0x0][0x18c], RZ, P0, !PT ;  /* 0x00006300d1797a10 */ /* 0x000fe400007fe4ff */
[----:B------:R-:W-:Y:S01]  /*0c00*/  IADD3 R236, R223, 0xc0, RZ ;  /* 0x000000c0dfec7810 */ /* 0x000fe20007ffe0ff */
[----:B------:R-:W-:-:S03]  /*0c10*/  IMAD.WIDE.U32 R124, R229, R140, c[0x0][0x208] ;  /* 0x00008200e57c7625 */ /* 0x000fc600078e008c */
[----:B------:R-:W4:Y:S01]  /*0c20*/  LDG.E.128 R120, [R120.64] ;  /* 0x0000000478787981 */ /* 0x000f22000c1e1d00 */
[----:B------:R-:W-:Y:S02]  /*0c30*/  SHF.L.U32 R208, R236, 0x4, RZ ;  /* 0x00000004ecd07819 */ /* 0x000fe400000006ff */
[----:B------:R-:W-:Y:S01]  /*0c40*/  SHF.R.U32.HI R207, RZ, 0x1c, R236 ;  /* 0x0000001cffcf7819 */ /* 0x000fe200000116ec */
[----:B------:R-:W4:Y:S01]  /*0c50*/  LDG.E.128 R124, [R124.64] ;  /* 0x000000047c7c7981 */ /* 0x000f22000c1e1d00 */
[----:B------:R-:W-:-:S04]  /*0c60*/  IADD3 R128, P0, R208, c[0x0][0x188], RZ ;  /* 0x00006200d0807a10 */ /* 0x000fc80007f1e0ff */
[----:B------:R-:W-:Y:S01]  /*0c70*/  IADD3.X R129, R207, c[0x0][0x18c], RZ, P0, !PT ;  /* 0x00006300cf817a10 */ /* 0x000fe200007fe4ff */
[----:B------:R-:W-:Y:S01]  /*0c80*/  IMAD.WIDE.U32 R132, R236, R140, c[0x0][0x208] ;  /* 0x00008200ec847625 */ /* 0x000fe200078e008c */
[----:B------:R-:W-:-:S04]  /*0c90*/  IADD3 R237, R223, 0xe0, RZ ;  /* 0x000000e0dfed7810 */ /* 0x000fc80007ffe0ff */
[----:B------:R-:W4:Y:S01]  /*0ca0*/  LDG.E.128 R128, [R128.64] ;  /* 0x0000000480807981 */ /* 0x000f22000c1e1d00 */
[----:B------:R-:W-:-:S03]  /*0cb0*/  SHF.L.U32 R206, R237, 0x4, RZ ;  /* 0x00000004edce7819 */ /* 0x000fc600000006ff */
[----:B------:R-:W4:Y:S01]  /*0cc0*/  LDG.E.128 R132, [R132.64] ;  /* 0x0000000484847981 */ /* 0x000f22000c1e1d00 */
[----:B------:R-:W-:Y:S02]  /*0cd0*/  SHF.R.U32.HI R169, RZ, 0x1c, R237 ;  /* 0x0000001cffa97819 */ /* 0x000fe400000116ed */
[----:B------:R-:W-:-:S04]  /*0ce0*/  IADD3 R136, P1, R206, c[0x0][0x188], RZ ;  /* 0x00006200ce887a10 */ /* 0x000fc80007f3e0ff */
[----:B------:R-:W-:Y:S01]  /*0cf0*/  IADD3.X R137, R169, c[0x0][0x18c], RZ, P1, !PT ;  /* 0x00006300a9897a10 */ /* 0x000fe20000ffe4ff */
[----:B------:R-:W-:-:S05]  /*0d00*/  IMAD.WIDE.U32 R140, R237, R140, c[0x0][0x208] ;  /* 0x00008200ed8c7625 */ /* 0x000fca00078e008c */
[----:B------:R-:W4:Y:S04]  /*0d10*/  LDG.E.128 R136, [R136.64] ;  /* 0x0000000488887981 */ /* 0x000f28000c1e1d00 */
[----:B------:R-:W4:Y:S01]  /*0d20*/  LDG.E.128 R140, [R140.64] ;  /* 0x000000048c8c7981 */ /* 0x000f22000c1e1d00 */
[----:B------:R-:W-:-:S04]  /*0d30*/  ISETP.NE.U32.AND P0, PT, RZ, c[0x0][0x218], PT ;  /* 0x00008600ff007a0c */ /* 0x000fc80003f05070 */
[----:B------:R-:W-:-:S13]  /*0d40*/  ISETP.NE.AND.EX P0, PT, RZ, c[0x0][0x21c], PT, P0 ;  /* 0x00008700ff007a0c */ /* 0x000fda0003f05300 */
[----:B------:R-:W-:Y:S02]  /*0d50*/  @P0 LEA R222, P1, R223, c[0x0][0x218], 0x4 ;  /* 0x00008600dfde0a11 */ /* 0x000fe400078220ff */
[----:B------:R-:W-:Y:S02]  /*0d60*/  @P0 LEA R224, P2, R225, c[0x0][0x218], 0x4 ;  /* 0x00008600e1e00a11 */ /* 0x000fe400078420ff */
[----:B------:R-:W-:Y:S02]  /*0d70*/  @P0 LEA.HI.X R223, R223, c[0x0][0x21c], RZ, 0x4, P1 ;  /* 0x00008700dfdf0a11 */ /* 0x000fe400008f24ff */
[C---:B------:R-:W-:Y:S02]  /*0d80*/  @P0 LEA R234, P1, R228.reuse, c[0x0][0x218], 0x4 ;  /* 0x00008600e4ea0a11 */ /* 0x040fe400078220ff */
[----:B------:R-:W-:Y:S01]  /*0d90*/  @P0 LEA.HI.X R225, R225, c[0x0][0x21c], RZ, 0x4, P2 ;  /* 0x00008700e1e10a11 */ /* 0x000fe200010f24ff */
[----:B------:R0:W5:Y:S01]  /*0da0*/  @P0 LDG.E.128 R40, [R222.64] ;  /* 0x00000004de280981 */ /* 0x000162000c1e1d00 */
[----:B------:R-:W-:-:S02]  /*0db0*/  @P0 LEA.HI.X R235, R228, c[0x0][0x21c], RZ, 0x4, P1 ;  /* 0x00008700e4eb0a11 */ /* 0x000fc400008f24ff */
[C---:B------:R-:W-:Y:S01]  /*0dc0*/  @P0 LEA R232, P1, R226.reuse, c[0x0][0x218], 0x4 ;  /* 0x00008600e2e80a11 */ /* 0x040fe200078220ff */
[----:B------:R2:W5:Y:S01]  /*0dd0*/  @P0 LDG.E.128 R48, [R224.64] ;  /* 0x00000004e0300981 */ /* 0x000562000c1e1d00 */
[C---:B------:R-:W-:Y:S02]  /*0de0*/  @P0 LEA R230, P2, R227.reuse, c[0x0][0x218], 0x4 ;  /* 0x00008600e3e60a11 */ /* 0x040fe400078420ff */
[----:B------:R-:W-:Y:S01]  /*0df0*/  @P0 LEA.HI.X R233, R226, c[0x0][0x21c], RZ, 0x4, P1 ;  /* 0x00008700e2e90a11 */ /* 0x000fe200008f24ff */
[----:B------:R1:W5:Y:S01]  /*0e00*/  @P0 LDG.E.128 R44, [R234.64] ;  /* 0x00000004ea2c0981 */ /* 0x000362000c1e1d00 */
[----:B------:R-:W-:Y:S02]  /*0e10*/  @P0 LEA.HI.X R231, R227, c[0x0][0x21c], RZ, 0x4, P2 ;  /* 0x00008700e3e70a11 */ /* 0x000fe400010f24ff */
[----:B------:R-:W-:Y:S01]  /*0e20*/  @P0 LEA R228, P1, R229, c[0x0][0x218], 0x4 ;  /* 0x00008600e5e40a11 */ /* 0x000fe200078220ff */
[----:B------:R1:W5:Y:S01]  /*0e30*/  @P0 LDG.E.128 R52, [R232.64] ;  /* 0x00000004e8340981 */ /* 0x000362000c1e1d00 */
[----:B------:R-:W-:-:S02]  /*0e40*/  @P0 LEA R226, P3, R236, c[0x0][0x218], 0x4 ;  /* 0x00008600ece20a11 */ /* 0x000fc400078620ff */
[----:B0-----:R-:W-:Y:S01]  /*0e50*/  @P0 LEA R222, P2, R237, c[0x0][0x218], 0x4 ;  /* 0x00008600edde0a11 */ /* 0x001fe200078420ff */
[----:B------:R0:W5:Y:S01]  /*0e60*/  @P0 LDG.E.128 R56, [R230.64] ;  /* 0x00000004e6380981 */ /* 0x000162000c1e1d00 */
[----:B------:R-:W-:Y:S02]  /*0e70*/  @P0 LEA.HI.X R229, R229, c[0x0][0x21c], RZ, 0x4, P1 ;  /* 0x00008700e5e50a11 */ /* 0x000fe400008f24ff */
[----:B------:R-:W-:Y:S02]  /*0e80*/  @P0 LEA.HI.X R227, R236, c[0x0][0x21c], RZ, 0x4, P3 ;  /* 0x00008700ece30a11 */ /* 0x000fe400018f24ff */
[----:B------:R-:W-:Y:S01]  /*0e90*/  @P0 LEA.HI.X R223, R237, c[0x0][0x21c], RZ, 0x4, P2 ;  /* 0x00008700eddf0a11 */ /* 0x000fe200010f24ff */
[----:B------:R0:W5:Y:S04]  /*0ea0*/  @P0 LDG.E.128 R60, [R228.64] ;  /* 0x00000004e43c0981 */ /* 0x000168000c1e1d00 */
[----:B------:R0:W5:Y:S04]  /*0eb0*/  @P0 LDG.E.128 R64, [R226.64] ;  /* 0x00000004e2400981 */ /* 0x000168000c1e1d00 */
[----:B------:R0:W5:Y:S01]  /*0ec0*/  @P0 LDG.E.128 R68, [R222.64] ;  /* 0x00000004de440981 */ /* 0x000162000c1e1d00 */
[----:B------:R-:W-:-:S04]  /*0ed0*/  ISETP.NE.AND P0, PT, R170, RZ, PT ;  /* 0x000000ffaa00720c */ /* 0x000fc80003f05270 */
[----:B--2---:R-:W-:-:S05]  /*0ee0*/  FSEL R224, R221, RZ, !P0 ;  /* 0x000000ffdde07208 */ /* 0x004fca0004000000 */
[C---:B---3--:R-:W-:Y:S02]  /*0ef0*/  FADD.FTZ R80, -R224.reuse, R80 ;  /* 0x00000050e0507221 */ /* 0x048fe40000010100 */
[C---:B-1----:R-:W-:Y:S02]  /*0f00*/  FADD.FTZ R232, -R224.reuse, R81 ;  /* 0x00000051e0e87221 */ /* 0x042fe40000010100 */
[C---:B------:R-:W-:Y:S02]  /*0f10*/  FADD.FTZ R234, -R224.reuse, R82 ;  /* 0x00000052e0ea7221 */ /* 0x040fe40000010100 */
[C---:B----4-:R-:W-:Y:S02]  /*0f20*/  FMUL.FTZ R82, R205.reuse, R80 ;  /* 0x00000050cd527220 */ /* 0x050fe40000410000 */
[----:B------:R-:W-:Y:S02]  /*0f30*/  FADD.FTZ R80, -R224, R83 ;  /* 0x00000053e0507221 */ /* 0x000fe40000010100 */
[----:B------:R-:W-:-:S02]  /*0f40*/  FMUL.FTZ R83, R205, R232 ;  /* 0x000000e8cd537220 */ /* 0x000fc40000410000 */
[----:B------:R-:W-:Y:S02]  /*0f50*/  FADD.FTZ R167, R84, R167 ;  /* 0x000000a754a77221 */ /* 0x000fe40000010000 */
[----:B------:R-:W-:Y:S02]  /*0f60*/  FADD.FTZ R90, -R224, R90 ;  /* 0x0000005ae05a7221 */ /* 0x000fe40000010100 */
[----:B------:R-:W-:Y:S02]  /*0f70*/  FFMA.FTZ R171, R84, R82, R171 ;  /* 0x0000005254ab7223 */ /* 0x000fe400000100ab */
[----:B------:R-:W-:Y:S02]  /*0f80*/  FMUL.FTZ R221, R203, R84 ;  /* 0x00000054cbdd7220 */ /* 0x000fe40000410000 */
[C---:B------:R-:W-:Y:S02]  /*0f90*/  FADD.FTZ R166, R85.reuse, R166 ;  /* 0x000000a655a67221 */ /* 0x040fe40000010000 */
[----:B------:R-:W-:-:S02]  /*0fa0*/  FFMA.FTZ R168, R85, R83, R168 ;  /* 0x0000005355a87223 */ /* 0x000fc400000100a8 */
[----:B0-----:R-:W-:Y:S02]  /*0fb0*/  FMUL.FTZ R222, R202, R85 ;  /* 0x00000055cade7220 */ /* 0x001fe40000410000 */
[C---:B------:R-:W-:Y:S02]  /*0fc0*/  FMUL.FTZ R84, R205.reuse, R234 ;  /* 0x000000eacd547220 */ /* 0x040fe40000410000 */
[----:B------:R-:W-:Y:S02]  /*0fd0*/  FMUL.FTZ R85, R205, R80 ;  /* 0x00000050cd557220 */ /* 0x000fe40000410000 */
[C---:B------:R-:W-:Y:S02]  /*0fe0*/  FADD.FTZ R80, -R224.reuse, R89 ;  /* 0x00000059e0507221 */ /* 0x040fe40000010100 */
[C---:B------:R-:W-:Y:S02]  /*0ff0*/  FADD.FTZ R226, -R224.reuse, R91 ;  /* 0x0000005be0e27221 */ /* 0x040fe40000010100 */
[----:B------:R-:W-:-:S02]  /*1000*/  FADD.FTZ R88, -R224, R88 ;  /* 0x00000058e0587221 */ /* 0x000fc40000010100 */
[----:B------:R-:W-:Y:S02]  /*1010*/  FMUL.FTZ R89, R205, R90 ;  /* 0x0000005acd597220 */ /* 0x000fe40000410000 */
[C---:B------:R-:W-:Y:S02]  /*1020*/  FADD.FTZ R163, R86.reuse, R163 ;  /* 0x000000a356a37221 */ /* 0x040fe40000010000 */
[----:B------:R-:W-:Y:S02]  /*1030*/  FFMA.FTZ R165, R86, R84, R165 ;  /* 0x0000005456a57223 */ /* 0x000fe400000100a5 */
[----:B------:R-:W-:Y:S02]  /*1040*/  FMUL.FTZ R223, R201, R86 ;  /* 0x00000056c9df7220 */ /* 0x000fe40000410000 */
[C---:B------:R-:W-:Y:S02]  /*1050*/  FADD.FTZ R30, R87.reuse, R30 ;  /* 0x0000001e571e7221 */ /* 0x040fe40000010000 */
[----:B------:R-:W-:-:S02]  /*1060*/  FFMA.FTZ R164, R87, R85, R164 ;  /* 0x0000005557a47223 */ /* 0x000fc400000100a4 */
[----:B------:R-:W-:Y:S02]  /*1070*/  FMUL.FTZ R86, R200, R87 ;  /* 0x00000057c8567220 */ /* 0x000fe40000410000 */
[C---:B------:R-:W-:Y:S02]  /*1080*/  FMUL.FTZ R90, R205.reuse, R226 ;  /* 0x000000e2cd5a7220 */ /* 0x040fe40000410000 */
[----:B------:R-:W-:Y:S02]  /*1090*/  FMUL.FTZ R87, R205, R88 ;  /* 0x00000058cd577220 */ /* 0x000fe40000410000 */
[C---:B------:R-:W-:Y:S02]  /*10a0*/  FADD.FTZ R26, R94.reuse, R26 ;  /* 0x0000001a5e1a7221 */ /* 0x040fe40000010000 */
[----:B------:R-:W-:Y:S02]  /*10b0*/  FFMA.FTZ R159, R94, R89, R159 ;  /* 0x000000595e9f7223 */ /* 0x000fe4000001009f */
[----:B------:R-:W-:-:S02]  /*10c0*/  FMUL.FTZ R226, R197, R94 ;  /* 0x0000005ec5e27220 */ /* 0x000fc40000410000 */
[C---:B------:R-:W-:Y:S02]  /*10d0*/  FMUL.FTZ R88, R205.reuse, R80 ;  /* 0x00000050cd587220 */ /* 0x040fe40000410000 */
[C---:B------:R-:W-:Y:S02]  /*10e0*/  FADD.FTZ R94, -R224.reuse, R99 ;  /* 0x00000063e05e7221 */ /* 0x040fe40000010100 */
[C---:B------:R-:W-:Y:S02]  /*10f0*/  FADD.FTZ R80, -R224.reuse, R97 ;  /* 0x00000061e0507221 */ /* 0x040fe40000010100 */
[C---:B------:R-:W-:Y:S02]  /*1100*/  FMUL.FTZ R229, R205.reuse, R94 ;  /* 0x0000005ecde57220 */ /* 0x040fe40000410000 */
[----:B------:R-:W-:Y:S02]  /*1110*/  FADD.FTZ R106, -R224, R106 ;  /* 0x0000006ae06a7221 */ /* 0x000fe40000010100 */
[----:B------:R-:W-:-:S02]  /*1120*/  FMUL.FTZ R227, R205, R80 ;  /* 0x00000050cde37220 */ /* 0x000fc40000410000 */
[C---:B------:R-:W-:Y:S02]  /*1130*/  FADD.FTZ R94, -R224.reuse, R107 ;  /* 0x0000006be05e7221 */ /* 0x040fe40000010100 */
[C---:B------:R-:W-:Y:S02]  /*1140*/  FADD.FTZ R80, -R224.reuse, R105 ;  /* 0x00000069e0507221 */ /* 0x040fe40000010100 */
[C---:B------:R-:W-:Y:S02]  /*1150*/  FMUL.FTZ R236, R205.reuse, R106 ;  /* 0x0000006acdec7220 */ /* 0x040fe40000410000 */
[C---:B------:R-:W-:Y:S02]  /*1160*/  FMUL.FTZ R237, R205.reuse, R94 ;  /* 0x0000005ecded7220 */ /* 0x040fe40000410000 */
[----:B------:R-:W-:Y:S02]  /*1170*/  FMUL.FTZ R235, R205, R80 ;  /* 0x00000050cdeb7220 */ /* 0x000fe40000410000 */
[----:B------:R-:W-:-:S02]  /*1180*/  FADD.FTZ R112, -R224, R112 ;  /* 0x00000070e0707221 */ /* 0x000fc40000010100 */
[----:B------:R-:W-:Y:S02]  /*1190*/  FADD.FTZ R80, -R224, R113 ;  /* 0x00000071e0507221 */ /* 0x000fe40000010100 */
[C---:B------:R-:W-:Y:S02]  /*11a0*/  FADD.FTZ R18, R110.reuse, R18 ;  /* 0x000000126e127221 */ /* 0x040fe40000010000 */
[----:B------:R-:W-:Y:S02]  /*11b0*/  FFMA.FTZ R151, R110, R236, R151 ;  /* 0x000000ec6e977223 */ /* 0x000fe40000010097 */
[----:B------:R-:W-:Y:S02]  /*11c0*/  FMUL.FTZ R239, R189, R110 ;  /* 0x0000006ebdef7220 */ /* 0x000fe40000410000 */
[C---:B------:R-:W-:Y:S02]  /*11d0*/  FADD.FTZ R19, R111.reuse, R19 ;  /* 0x000000136f137221 */ /* 0x040fe40000010000 */
[----:B------:R-:W-:-:S02]  /*11e0*/  FFMA.FTZ R152, R111, R237, R152 ;  /* 0x000000ed6f987223 */ /* 0x000fc40000010098 */
[----:B------:R-:W-:Y:S02]  /*11f0*/  FMUL.FTZ R110, R188, R111 ;  /* 0x0000006fbc6e7220 */ /* 0x000fe40000410000 */
[C---:B------:R-:W-:Y:S02]  /*1200*/  FADD.FTZ R114, -R224.reuse, R114 ;  /* 0x00000072e0727221 */ /* 0x040fe40000010100 */
[C---:B------:R-:W-:Y:S02]  /*1210*/  FMUL.FTZ R111, R205.reuse, R112 ;  /* 0x00000070cd6f7220 */ /* 0x040fe40000410000 */
[----:B------:R-:W-:Y:S02]  /*1220*/  FADD.FTZ R94, -R224, R115 ;  /* 0x00000073e05e7221 */ /* 0x000fe40000010100 */
[----:B------:R-:W-:Y:S02]  /*1230*/  FMUL.FTZ R112, R205, R80 ;  /* 0x00000050cd707220 */ /* 0x000fe40000410000 */
[----:B------:R-:W-:-:S02]  /*1240*/  FADD.FTZ R81, RZ, R221 ;  /* 0x000000ddff517221 */ /* 0x000fc40000010000 */
[----:B------:R-:W-:Y:S02]  /*1250*/  FFMA.FTZ R80, R82, R221, RZ ;  /* 0x000000dd52507223 */ /* 0x000fe400000100ff */
[C---:B------:R-:W-:Y:S02]  /*1260*/  FMUL.FTZ R113, R205.reuse, R114 ;  /* 0x00000072cd717220 */ /* 0x040fe40000410000 */
[----:B------:R-:W-:Y:S02]  /*1270*/  FMUL.FTZ R114, R205, R94 ;  /* 0x0000005ecd727220 */ /* 0x000fe40000410000 */
[----:B------:R-:W-:Y:S02]  /*1280*/  FADD.FTZ R94, R81, R222 ;  /* 0x000000de515e7221 */ /* 0x000fe40000010000 */
[----:B------:R-:W-:Y:S02]  /*1290*/  FFMA.FTZ R80, R83, R222, R80 ;  /* 0x000000de53507223 */ /* 0x000fe40000010050 */
[----:B------:R-:W-:-:S02]  /*12a0*/  FADD.FTZ R81, R94, R223 ;  /* 0x000000df5e517221 */ /* 0x000fc40000010000 */
[----:B------:R-:W-:Y:S02]  /*12b0*/  FFMA.FTZ R80, R84, R223, R80 ;  /* 0x000000df54507223 */ /* 0x000fe40000010050 */
[C---:B------:R-:W-:Y:S02]  /*12c0*/  FADD.FTZ R28, R92.reuse, R28 ;  /* 0x0000001c5c1c7221 */ /* 0x040fe40000010000 */
[----:B------:R-:W-:Y:S02]  /*12d0*/  FFMA.FTZ R161, R92, R87, R161 ;  /* 0x000000575ca17223 */ /* 0x000fe400000100a1 */
[----:B------:R-:W-:Y:S02]  /*12e0*/  FMUL.FTZ R92, R199, R92 ;  /* 0x0000005cc75c7220 */ /* 0x000fe40000410000 */
[C---:B------:R-:W-:Y:S02]  /*12f0*/  FADD.FTZ R27, R95.reuse, R27 ;  /* 0x0000001b5f1b7221 */ /* 0x040fe40000010000 */
[----:B------:R-:W-:-:S02]  /*1300*/  FFMA.FTZ R160, R95, R90, R160 ;  /* 0x0000005a5fa07223 */ /* 0x000fc400000100a0 */
[----:B------:R-:W-:Y:S02]  /*1310*/  FMUL.FTZ R91, R196, R95 ;  /* 0x0000005fc45b7220 */ /* 0x000fe40000410000 */
[----:B------:R-:W-:Y:S02]  /*1320*/  FADD.FTZ R81, R81, R86 ;  /* 0x0000005651517221 */ /* 0x000fe40000010000 */
[----:B------:R-:W-:Y:S02]  /*1330*/  FFMA.FTZ R95, R85, R86, R80 ;  /* 0x00000056555f7223 */ /* 0x000fe40000010050 */
[C---:B------:R-:W-:Y:S02]  /*1340*/  FADD.FTZ R29, R93.reuse, R29 ;  /* 0x0000001d5d1d7221 */ /* 0x040fe40000010000 */
[----:B------:R-:W-:Y:S02]  /*1350*/  FFMA.FTZ R162, R93, R88, R162 ;  /* 0x000000585da27223 */ /* 0x000fe400000100a2 */
[----:B------:R-:W-:-:S02]  /*1360*/  FMUL.FTZ R93, R198, R93 ;  /* 0x0000005dc65d7220 */ /* 0x000fc40000410000 */
[----:B------:R-:W-:Y:S02]  /*1370*/  FADD.FTZ R80, R81, R92 ;  /* 0x0000005c51507221 */ /* 0x000fe40000010000 */
[----:B------:R-:W-:Y:S02]  /*1380*/  FFMA.FTZ R81, R87, R92, R95 ;  /* 0x0000005c57517223 */ /* 0x000fe4000001005f */
[----:B------:R-:W-:Y:S02]  /*1390*/  FADD.FTZ R95, R80, R93 ;  /* 0x0000005d505f7221 */ /* 0x000fe40000010000 */
[----:B------:R-:W-:Y:S02]  /*13a0*/  FFMA.FTZ R81, R88, R93, R81 ;  /* 0x0000005d58517223 */ /* 0x000fe40000010051 */
[----:B------:R-:W-:Y:S02]  /*13b0*/  FADD.FTZ R80, R95, R226 ;  /* 0x000000e25f507221 */ /* 0x000fe40000010000 */
[----:B------:R-:W-:-:S02]  /*13c0*/  FADD.FTZ R96, -R224, R96 ;  /* 0x00000060e0607221 */ /* 0x000fc40000010100 */
[----:B------:R-:W-:Y:S02]  /*13d0*/  FFMA.FTZ R81, R89, R226, R81 ;  /* 0x000000e259517223 */ /* 0x000fe40000010051 */
[----:B------:R-:W-:Y:S02]  /*13e0*/  FMUL.FTZ R230, R195, R100 ;  /* 0x00000064c3e67220 */ /* 0x000fe40000410000 */
[----:B------:R-:W-:Y:S02]  /*13f0*/  FADD.FTZ R97, R80, R91 ;  /* 0x0000005b50617221 */ /* 0x000fe40000010000 */
[----:B------:R-:W-:Y:S02]  /*1400*/  FMUL.FTZ R225, R205, R96 ;  /* 0x00000060cde17220 */ /* 0x000fe40000410000 */
[----:B------:R-:W-:Y:S02]  /*1410*/  FFMA.FTZ R80, R90, R91, R81 ;  /* 0x0000005b5a507223 */ /* 0x000fe40000010051 */
[----:B------:R-:W-:-:S02]  /*1420*/  FMUL.FTZ R232, R194, R101 ;  /* 0x00000065c2e87220 */ /* 0x000fc40000410000 */
[----:B------:R-:W-:Y:S02]  /*1430*/  FADD.FTZ R81, R97, R230 ;  /* 0x000000e661517221 */ /* 0x000fe40000010000 */
[----:B------:R-:W-:Y:S02]  /*1440*/  FADD.FTZ R98, -R224, R98 ;  /* 0x00000062e0627221 */ /* 0x000fe40000010100 */
[----:B------:R-:W-:Y:S02]  /*1450*/  FFMA.FTZ R80, R225, R230, R80 ;  /* 0x000000e6e1507223 */ /* 0x000fe40000010050 */
[----:B------:R-:W-:Y:S02]  /*1460*/  FMUL.FTZ R231, R193, R102 ;  /* 0x00000066c1e77220 */ /* 0x000fe40000410000 */
[----:B------:R-:W-:Y:S02]  /*1470*/  FADD.FTZ R96, R81, R232 ;  /* 0x000000e851607221 */ /* 0x000fe40000010000 */
[----:B------:R-:W-:-:S02]  /*1480*/  FMUL.FTZ R228, R205, R98 ;  /* 0x00000062cde47220 */ /* 0x000fc40000410000 */
[----:B------:R-:W-:Y:S02]  /*1490*/  FFMA.FTZ R80, R227, R232, R80 ;  /* 0x000000e8e3507223 */ /* 0x000fe40000010050 */
[----:B------:R-:W-:Y:S02]  /*14a0*/  FMUL.FTZ R234, R192, R103 ;  /* 0x00000067c0ea7220 */ /* 0x000fe40000410000 */
[----:B------:R-:W-:Y:S02]  /*14b0*/  FADD.FTZ R81, R96, R231 ;  /* 0x000000e760517221 */ /* 0x000fe40000010000 */
[----:B------:R-:W-:Y:S02]  /*14c0*/  FADD.FTZ R104, -R224, R104 ;  /* 0x00000068e0687221 */ /* 0x000fe40000010100 */
[----:B------:R-:W-:Y:S02]  /*14d0*/  FFMA.FTZ R80, R228, R231, R80 ;  /* 0x000000e7e4507223 */ /* 0x000fe40000010050 */
[----:B------:R-:W-:-:S02]  /*14e0*/  FMUL.FTZ R238, R191, R108 ;  /* 0x0000006cbfee7220 */ /* 0x000fc40000410000 */
[----:B------:R-:W-:Y:S02]  /*14f0*/  FADD.FTZ R81, R81, R234 ;  /* 0x000000ea51517221 */ /* 0x000fe40000010000 */
[----:B------:R-:W-:Y:S02]  /*1500*/  FMUL.FTZ R233, R205, R104 ;  /* 0x00000068cde97220 */ /* 0x000fe40000410000 */
[----:B------:R-:W-:Y:S02]  /*1510*/  FFMA.FTZ R80, R229, R234, R80 ;  /* 0x000000eae5507223 */ /* 0x000fe40000010050 */
[----:B------:R-:W-:Y:S02]  /*1520*/  FMUL.FTZ R240, R190, R109 ;  /* 0x0000006dbef07220 */ /* 0x000fe40000410000 */
[----:B------:R-:W-:Y:S02]  /*1530*/  FADD.FTZ R81, R81, R238 ;  /* 0x000000ee51517221 */ /* 0x000fe40000010000 */
[----:B------:R-:W-:-:S02]  /*1540*/  FFMA.FTZ R80, R233, R238, R80 ;  /* 0x000000eee9507223 */ /* 0x000fc40000010050 */
[----:B------:R-:W-:Y:S02]  /*1550*/  FADD.FTZ R96, R81, R240 ;  /* 0x000000f051607221 */ /* 0x000fe40000010000 */
[----:B------:R-:W-:Y:S02]  /*1560*/  FFMA.FTZ R80, R235, R240, R80 ;  /* 0x000000f0eb507223 */ /* 0x000fe40000010050 */
[----:B------:R-:W-:Y:S02]  /*1570*/  FADD.FTZ R81, R96, R239 ;  /* 0x000000ef60517221 */ /* 0x000fe40000010000 */
[----:B------:R-:W-:Y:S02]  /*1580*/  FFMA.FTZ R80, R236, R239, R80 ;  /* 0x000000efec507223 */ /* 0x000fe40000010050 */
[C---:B------:R-:W-:Y:S02]  /*1590*/  FADD.FTZ R16, R116.reuse, R16 ;  /* 0x0000001074107221 */ /* 0x040fe40000010000 */
[----:B------:R-:W-:-:S02]  /*15a0*/  FFMA.FTZ R149, R116, R111, R149 ;  /* 0x0000006f74957223 */ /* 0x000fc40000010095 */
[----:B------:R-:W-:Y:S02]  /*15b0*/  FMUL.FTZ R116, R187, R116 ;  /* 0x00000074bb747220 */ /* 0x000fe40000410000 */
[----:B------:R-:W-:Y:S02]  /*15c0*/  FADD.FTZ R81, R81, R110 ;  /* 0x0000006e51517221 */ /* 0x000fe40000010000 */
[----:B------:R-:W-:Y:S02]  /*15d0*/  FFMA.FTZ R96, R237, R110, R80 ;  /* 0x0000006eed607223 */ /* 0x000fe40000010050 */
[C---:B------:R-:W-:Y:S02]  /*15e0*/  FADD.FTZ R17, R117.reuse, R17 ;  /* 0x0000001175117221 */ /* 0x040fe40000010000 */
[----:B------:R-:W-:Y:S02]  /*15f0*/  FFMA.FTZ R150, R117, R112, R150 ;  /* 0x0000007075967223 */ /* 0x000fe40000010096 */
[----:B------:R-:W-:-:S02]  /*1600*/  FADD.FTZ R80, R81, R116 ;  /* 0x0000007451507221 */ /* 0x000fc40000010000 */
[----:B------:R-:W-:Y:S02]  /*1610*/  FMUL.FTZ R117, R186, R117 ;  /* 0x00000075ba757220 */ /* 0x000fe40000410000 */
[----:B------:R-:W-:Y:S02]  /*1620*/  FFMA.FTZ R81, R111, R116, R96 ;  /* 0x000000746f517223 */ /* 0x000fe40000010060 */
[----:B------:R-:W-:Y:S02]  /*1630*/  FADD.FTZ R120, -R224, R120 ;  /* 0x00000078e0787221 */ /* 0x000fe40000010100 */
[C---:B------:R-:W-:Y:S02]  /*1640*/  FADD.FTZ R14, R118.reuse, R14 ;  /* 0x0000000e760e7221 */ /* 0x040fe40000010000 */
[----:B------:R-:W-:Y:S02]  /*1650*/  FFMA.FTZ R147, R118, R113, R147 ;  /* 0x0000007176937223 */ /* 0x000fe40000010093 */
[----:B------:R-:W-:-:S02]  /*1660*/  FMUL.FTZ R118, R185, R118 ;  /* 0x00000076b9767220 */ /* 0x000fc40000410000 */
[----:B------:R-:W-:Y:S02]  /*1670*/  FADD.FTZ R99, R80, R117 ;  /* 0x0000007550637221 */ /* 0x000fe40000010000 */
[----:B------:R-:W-:Y:S02]  /*1680*/  FFMA.FTZ R81, R112, R117, R81 ;  /* 0x0000007570517223 */ /* 0x000fe40000010051 */
[----:B------:R-:W-:Y:S02]  /*1690*/  FMUL.FTZ R242, R205, R120 ;  /* 0x00000078cdf27220 */ /* 0x000fe40000410000 */
[C---:B------:R-:W-:Y:S02]  /*16a0*/  FADD.FTZ R15, R119.reuse, R15 ;  /* 0x0000000f770f7221 */ /* 0x040fe40000010000 */
[----:B------:R-:W-:Y:S02]  /*16b0*/  FFMA.FTZ R148, R119, R114, R148 ;  /* 0x0000007277947223 */ /* 0x000fe40000010094 */
[----:B------:R-:W-:-:S02]  /*16c0*/  FADD.FTZ R94, -R224, R121 ;  /* 0x00000079e05e7221 */ /* 0x000fc40000010100 */
[----:B------:R-:W-:Y:S02]  /*16d0*/  FMUL.FTZ R119, R184, R119 ;  /* 0x00000077b8777220 */ /* 0x000fe40000410000 */
[----:B------:R-:W-:Y:S02]  /*16e0*/  FADD.FTZ R80, R99, R118 ;  /* 0x0000007663507221 */ /* 0x000fe40000010000 */
[----:B------:R-:W-:Y:S02]  /*16f0*/  FFMA.FTZ R81, R113, R118, R81 ;  /* 0x0000007671517223 */ /* 0x000fe40000010051 */
[C---:B------:R-:W-:Y:S02]  /*1700*/  FADD.FTZ R12, R124.reuse, R12 ;  /* 0x0000000c7c0c7221 */ /* 0x040fe40000010000 */
[----:B------:R-:W-:Y:S02]  /*1710*/  FFMA.FTZ R145, R124, R242, R145 ;  /* 0x000000f27c917223 */ /* 0x000fe40000010091 */
[----:B------:R-:W-:-:S02]  /*1720*/  FMUL.FTZ R115, R183, R124 ;  /* 0x0000007cb7737220 */ /* 0x000fc40000410000 */
[----:B------:R-:W-:Y:S02]  /*1730*/  FADD.FTZ R122, -R224, R122 ;  /* 0x0000007ae07a7221 */ /* 0x000fe40000010100 */
        /* <DEDUP_REMOVED lines=17> */
[C---:B------:R-:W-:Y:S02]  /*1850*/  FADD.FTZ R24, R100.reuse, R24 ;  /* 0x0000001864187221 */ /* 0x040fe40000010000 */
[----:B------:R-:W-:Y:S02]  /*1860*/  FFMA.FTZ R157, R100, R225, R157 ;  /* 0x000000e1649d7223 */ /* 0x000fe4000001009d */
[C---:B------:R-:W-:Y:S02]  /*1870*/  FADD.FTZ R11, R127.reuse, R11 ;  /* 0x0000000b7f0b7221 */ /* 0x040fe40000010000 */
[----:B------:R-:W-:Y:S02]  /*1880*/  FFMA.FTZ R144, R127, R94, R144 ;  /* 0x0000005e7f907223 */ /* 0x000fe40000010090 */
[----:B------:R-:W-:Y:S02]  /*1890*/  FADD.FTZ R100, -R224, R129 ;  /* 0x00000081e0647221 */ /* 0x000fe40000010100 */
[----:B------:R-:W-:-:S02]  /*18a0*/  FMUL.FTZ R97, R205, R128 ;  /* 0x00000080cd617220 */ /* 0x000fc40000410000 */
[----:B------:R-:W-:Y:S02]  /*18b0*/  FMUL.FTZ R127, R180, R127 ;  /* 0x0000007fb47f7220 */ /* 0x000fe40000410000 */
[----:B------:R-:W-:Y:S02]  /*18c0*/  FADD.FTZ R80, R99, R126 ;  /* 0x0000007e63507221 */ /* 0x000fe40000010000 */
[----:B------:R-:W-:Y:S02]  /*18d0*/  FFMA.FTZ R81, R95, R126, R81 ;  /* 0x0000007e5f517223 */ /* 0x000fe40000010051 */
[C---:B------:R-:W-:Y:S02]  /*18e0*/  FADD.FTZ R8, R132.reuse, R8 ;  /* 0x0000000884087221 */ /* 0x040fe40000010000 */
[----:B------:R-:W-:Y:S02]  /*18f0*/  FFMA.FTZ R37, R132, R97, R37 ;  /* 0x0000006184257223 */ /* 0x000fe40000010025 */
[----:B------:R-:W-:-:S02]  /*1900*/  FMUL.FTZ R100, R205, R100 ;  /* 0x00000064cd647220 */ /* 0x000fc40000410000 */
[----:B------:R-:W-:Y:S02]  /*1910*/  FMUL.FTZ R132, R179, R132 ;  /* 0x00000084b3847220 */ /* 0x000fe40000410000 */
[----:B------:R-:W-:Y:S02]  /*1920*/  FADD.FTZ R99, R80, R127 ;  /* 0x0000007f50637221 */ /* 0x000fe40000010000 */
[----:B------:R-:W-:Y:S02]  /*1930*/  FFMA.FTZ R81, R94, R127, R81 ;  /* 0x0000007f5e517223 */ /* 0x000fe40000010051 */
[C---:B------:R-:W-:Y:S02]  /*1940*/  FADD.FTZ R22, R102.reuse, R22 ;  /* 0x0000001666167221 */ /* 0x040fe40000010000 */
[----:B------:R-:W-:Y:S02]  /*1950*/  FFMA.FTZ R155, R102, R228, R155 ;  /* 0x000000e4669b7223 */ /* 0x000fe4000001009b */
[----:B------:R-:W-:-:S02]  /*1960*/  FADD.FTZ R9, R133, R9 ;  /* 0x0000000985097221 */ /* 0x000fc40000010000 */
[----:B------:R-:W-:Y:S02]  /*1970*/  FFMA.FTZ R38, R133, R100, R38 ;  /* 0x0000006485267223 */ /* 0x000fe40000010026 */
[----:B------:R-:W-:Y:S02]  /*1980*/  FADD.FTZ R102, -R224, R130 ;  /* 0x00000082e0667221 */ /* 0x000fe40000010100 */
[----:B------:R-:W-:Y:S02]  /*1990*/  FMUL.FTZ R133, R178, R133 ;  /* 0x00000085b2857220 */ /* 0x000fe40000410000 */
[----:B------:R-:W-:Y:S02]  /*19a0*/  FADD.FTZ R80, R99, R132 ;  /* 0x0000008463507221 */ /* 0x000fe40000010000 */
[----:B------:R-:W-:Y:S02]  /*19b0*/  FFMA.FTZ R81, R97, R132, R81 ;  /* 0x0000008461517223 */ /* 0x000fe40000010051 */
[----:B------:R-:W-:-:S02]  /*19c0*/  FADD.FTZ R98, -R224, R131 ;  /* 0x00000083e0627221 */ /* 0x000fc40000010100 */
[----:B------:R-:W-:Y:S02]  /*19d0*/  FMUL.FTZ R102, R205, R102 ;  /* 0x00000066cd667220 */ /* 0x000fe40000410000 */
[----:B------:R-:W-:Y:S02]  /*19e0*/  FMUL.FTZ R105, R177, R134 ;  /* 0x00000086b1697220 */ /* 0x000fe40000410000 */
[----:B------:R-:W-:Y:S02]  /*19f0*/  FADD.FTZ R80, R80, R133 ;  /* 0x0000008550507221 */ /* 0x000fe40000010000 */
[----:B------:R-:W-:Y:S02]  /*1a00*/  FFMA.FTZ R81, R100, R133, R81 ;  /* 0x0000008564517223 */ /* 0x000fe40000010051 */
[C---:B------:R-:W-:Y:S02]  /*1a10*/  FADD.FTZ R23, R103.reuse, R23 ;  /* 0x0000001767177221 */ /* 0x040fe40000010000 */
[----:B------:R-:W-:-:S02]  /*1a20*/  FFMA.FTZ R156, R103, R229, R156 ;  /* 0x000000e5679c7223 */ /* 0x000fc4000001009c */
[----:B------:R-:W-:Y:S02]  /*1a30*/  FMUL.FTZ R103, R205, R98 ;  /* 0x00000062cd677220 */ /* 0x000fe40000410000 */
[C---:B------:R-:W-:Y:S02]  /*1a40*/  FADD.FTZ R25, R101.reuse, R25 ;  /* 0x0000001965197221 */ /* 0x040fe40000010000 */
[----:B------:R-:W-:Y:S02]  /*1a50*/  FFMA.FTZ R158, R101, R227, R158 ;  /* 0x000000e3659e7223 */ /* 0x000fe4000001009e */
[C---:B------:R-:W-:Y:S02]  /*1a60*/  FADD.FTZ R20, R108.reuse, R20 ;  /* 0x000000146c147221 */ /* 0x040fe40000010000 */
[----:B------:R-:W-:Y:S02]  /*1a70*/  FFMA.FTZ R153, R108, R233, R153 ;  /* 0x000000e96c997223 */ /* 0x000fe40000010099 */
[----:B------:R-:W-:-:S02]  /*1a80*/  FADD.FTZ R98, -R224, R137 ;  /* 0x00000089e0627221 */ /* 0x000fc40000010100 */
[----:B------:R-:W-:Y:S02]  /*1a90*/  FMUL.FTZ R108, R176, R135 ;  /* 0x00000087b06c7220 */ /* 0x000fe40000410000 */
[----:B------:R-:W-:Y:S02]  /*1aa0*/  FADD.FTZ R96, -R224, R136 ;  /* 0x00000088e0607221 */ /* 0x000fe40000010100 */
[----:B------:R-:W-:Y:S02]  /*1ab0*/  FADD.FTZ R101, R80, R105 ;  /* 0x0000006950657221 */ /* 0x000fe40000010000 */
[----:B------:R-:W-:Y:S02]  /*1ac0*/  FFMA.FTZ R81, R102, R105, R81 ;  /* 0x0000006966517223 */ /* 0x000fe40000010051 */
[----:B------:R-:W-:Y:S02]  /*1ad0*/  FADD.FTZ R138, -R224, R138 ;  /* 0x0000008ae08a7221 */ /* 0x000fe40000010100 */
[----:B------:R-:W-:-:S02]  /*1ae0*/  FMUL.FTZ R98, R205, R98 ;  /* 0x00000062cd627220 */ /* 0x000fc40000410000 */
[----:B------:R-:W-:Y:S02]  /*1af0*/  FMUL.FTZ R96, R205, R96 ;  /* 0x00000060cd607220 */ /* 0x000fe40000410000 */
[----:B------:R-:W-:Y:S02]  /*1b00*/  FMUL.FTZ R99, R175, R140 ;  /* 0x0000008caf637220 */ /* 0x000fe40000410000 */
[----:B------:R-:W-:Y:S02]  /*1b10*/  FADD.FTZ R80, R101, R108 ;  /* 0x0000006c65507221 */ /* 0x000fe40000010000 */
[----:B------:R-:W-:Y:S02]  /*1b20*/  FFMA.FTZ R81, R103, R108, R81 ;  /* 0x0000006c67517223 */ /* 0x000fe40000010051 */
[C---:B------:R-:W-:Y:S02]  /*1b30*/  FADD.FTZ R5, R141.reuse, R5 ;  /* 0x000000058d057221 */ /* 0x040fe40000010000 */
[----:B------:R-:W-:-:S02]  /*1b40*/  FFMA.FTZ R34, R141, R98, R34 ;  /* 0x000000628d227223 */ /* 0x000fc40000010022 */
[----:B------:R-:W-:Y:S02]  /*1b50*/  FMUL.FTZ R101, R205, R138 ;  /* 0x0000008acd657220 */ /* 0x000fe40000410000 */
[----:B------:R-:W-:Y:S02]  /*1b60*/  FMUL.FTZ R141, R174, R141 ;  /* 0x0000008dae8d7220 */ /* 0x000fe40000410000 */
[----:B------:R-:W-:Y:S02]  /*1b70*/  FADD.FTZ R80, R80, R99 ;  /* 0x0000006350507221 */ /* 0x000fe40000010000 */
[----:B------:R-:W-:Y:S02]  /*1b80*/  FFMA.FTZ R81, R96, R99, R81 ;  /* 0x0000006360517223 */ /* 0x000fe40000010051 */
[C---:B------:R-:W-:Y:S02]  /*1b90*/  FADD.FTZ R21, R109.reuse, R21 ;  /* 0x000000156d157221 */ /* 0x040fe40000010000 */
[----:B------:R-:W-:-:S02]  /*1ba0*/  FFMA.FTZ R154, R109, R235, R154 ;  /* 0x000000eb6d9a7223 */ /* 0x000fc4000001009a */
[C---:B------:R-:W-:Y:S02]  /*1bb0*/  FADD.FTZ R2, R142.reuse, R2 ;  /* 0x000000028e027221 */ /* 0x040fe40000010000 */
[----:B------:R-:W-:Y:S02]  /*1bc0*/  FFMA.FTZ R31, R142, R101, R31 ;  /* 0x000000658e1f7223 */ /* 0x000fe4000001001f */
        /* <DEDUP_REMOVED lines=12> */
[C---:B------:R-:W-:Y:S02]  /*1c90*/  FADD.FTZ R4, R140.reuse, R4 ;  /* 0x000000048c047221 */ /* 0x040fe40000010000 */
[----:B------:R-:W-:Y:S02]  /*1ca0*/  FFMA.FTZ R33, R140, R96, R33 ;  /* 0x000000608c217223 */ /* 0x000fe40000010021 */
[C---:B------:R-:W-:Y:S02]  /*1cb0*/  FADD.FTZ R3, R143.reuse, R3 ;  /* 0x000000038f037221 */ /* 0x040fe40000010000 */
[----:B------:R-:W-:-:S02]  /*1cc0*/  FFMA.FTZ R32, R143, R107, R32 ;  /* 0x0000006b8f207223 */ /* 0x000fc40000010020 */
[----:B------:R-:W-:Y:S02]  /*1cd0*/  FADD.FTZ R121, R109, R104 ;  /* 0x000000686d797221 */ /* 0x000fe40000010000 */
[----:B------:R-:W-:Y:S01]  /*1ce0*/  FFMA.FTZ R122, R107, R104, R81 ;  /* 0x000000686b7a7223 */ /* 0x000fe20000010051 */
[----:B------:R-:W-:Y:S05]  /*1cf0*/  BRA.DIV ~URZ, `(.L_x_1997) ;  /* 0x000022927f007947 */ /* 0x000fea000b800000 */
[----:B------:R0:W1:Y:S02]  /*1d00*/  SHFL.BFLY PT, R106, R121, 0x1, 0x1f ;  /* 0x0c201f00796a7f89 */ /* 0x00006400000e0000 */
.L_x_2009:
        /* <DEDUP_REMOVED lines=18> */
.L_x_2010:
[----:B--2---:R-:W-:Y:S01]  /*1e30*/  FADD.FTZ R122, R122, R121 ;  /* 0x000000797a7a7221 */ /* 0x004fe20000010000 */
[----:B------:R-:W-:Y:S01]  /*1e40*/  ISETP.NE.U32.AND P1, PT, RZ, c[0x0][0x258], PT ;  /* 0x00009600ff007a0c */ /* 0x000fe20003f25070 */
[----:B-1----:R-:W-:Y:S01]  /*1e50*/  FADD.FTZ R80, R80, R123 ;  /* 0x0000007b50507221 */ /* 0x002fe20000010000 */
[----:B------:R-:W-:Y:S01]  /*1e60*/  ISETP.NE.U32.AND P2, PT, RZ, c[0x0][0x250], PT ;  /* 0x00009400ff007a0c */ /* 0x000fe20003f45070 */
[----:B------:R-:W-:Y:S01]  /*1e70*/  FMUL.FTZ R109, R122, c[0x0][0x1e0] ;  /* 0x000078007a6d7a20 */ /* 0x000fe20000410000 */
[----:B------:R-:W-:Y:S01]  /*1e80*/  ISETP.NE.AND.EX P1, PT, RZ, c[0x0][0x25c], PT, P1 ;  /* 0x00009700ff007a0c */ /* 0x000fe20003f25310 */
        /* <DEDUP_REMOVED lines=14> */
[-CC-:B------:R-:W-:Y:S01]  /*1f70*/  FFMA.FTZ R138, R88, R106.reuse, R109.reuse ;  /* 0x0000006a588a7223 */ /* 0x180fe2000001006d */
[----:B------:R-:W-:Y:S01]  /*1f80*/  IADD3 R88, P3, R220, c[0x0][0x248], RZ ;  /* 0x00009200dc587a10 */ /* 0x000fe20007f7e0ff */
[-CC-:B------:R-:W-:Y:S02]  /*1f90*/  FFMA.FTZ R89, R89, R106.reuse, R109.reuse ;  /* 0x0000006a59597223 */ /* 0x180fe4000001006d */
[----:B------:R-:W-:-:S02]  /*1fa0*/  FFMA.FTZ R87, R87, R106, R109 ;  /* 0x0000006a57577223 */ /* 0x000fc4000001006d */
        /* <DEDUP_REMOVED lines=15> */
[C---:B------:R-:W-:Y:S02]  /*20a0*/  FMUL.FTZ R80, R205.reuse, R80 ;  /* 0x00000050cd507220 */ /* 0x040fe40000410000 */
[C---:B------:R-:W-:Y:S02]  /*20b0*/  FMUL.FTZ R81, R205.reuse, R222 ;  /* 0x000000decd517220 */ /* 0x040fe40000410000 */
[----:B------:R-:W-:-:S02]  /*20c0*/  FMUL.FTZ R82, R205, R82 ;  /* 0x00000052cd527220 */ /* 0x000fc40000410000 */
[----:B------:R-:W-:Y:S02]  /*20d0*/  FMUL.FTZ R83, R205, R86 ;  /* 0x00000056cd537220 */ /* 0x000fe40000410000 */
[----:B------:R-:W-:Y:S01]  /*20e0*/  FADD.FTZ R226, R226, -R89 ;  /* 0x80000059e2e27221 */ /* 0x000fe20000010000 */
[----:B------:R-:W-:Y:S01]  /*20f0*/  IADD3.X R89, R219, c[0x0][0x24c], RZ, P3, !PT ;  /* 0x00009300db597a10 */ /* 0x000fe20001ffe4ff */
[----:B------:R-:W-:Y:S01]  /*2100*/  FADD.FTZ R136, R92, -R87 ;  /* 0x800000575c887221 */ /* 0x000fe20000010000 */
[----:B------:R-:W-:Y:S01]  /*2110*/  ISETP.NE.U32.AND P3, PT, RZ, c[0x0][0x258], PT ;  /* 0x00009600ff007a0c */ /* 0x000fe20003f65070 */
[----:B------:R-:W-:Y:S01]  /*2120*/  FADD.FTZ R124, R119, -R114 ;  /* 0x80000072777c7221 */ /* 0x000fe20000010000 */
[----:B------:R-:W-:Y:S01]  /*2130*/  IADD3 R92, P5, R218, c[0x0][0x248], RZ ;  /* 0x00009200da5c7a10 */ /* 0x000fe20007fbe0ff */
        /* <DEDUP_REMOVED lines=28> */
.L_x_1999:
[----:B------:R2:W-:Y:S01]  /*2300*/  STG.E.128 [R88.64], R80 ;  /* 0x0000005058007986 */ /* 0x0005e2000c101d04 */
[----:B------:R-:W-:Y:S05]  /*2310*/  @!P2 BRA `(.L_x_2000) ;  /* 0x000000900000a947 */ /* 0x000fea0003800000 */
[----:B------:R-:W-:Y:S02]  /*2320*/  ISETP.NE.U32.AND P4, PT, RZ, c[0x0][0x250], PT ;  /* 0x00009400ff007a0c */ /* 0x000fe40003f85070 */
[----:B-1----:R-:W-:Y:S02]  /*2330*/  IADD3 R84, P6, R220, c[0x0][0x250], RZ ;  /* 0x00009400dc547a10 */ /* 0x002fe40007fde0ff */
[----:B------:R-:W-:Y:S02]  /*2340*/  ISETP.NE.AND.EX P4, PT, RZ, c[0x0][0x254], PT, P4 ;  /* 0x00009500ff007a0c */ /* 0x000fe40003f85340 */
[----:B------:R-:W-:Y:S02]  /*2350*/  IADD3.X R85, R219, c[0x0][0x254], RZ, P6, !PT ;  /* 0x00009500db557a10 */ /* 0x000fe400037fe4ff */
[----:B--2---:R-:W-:Y:S02]  /*2360*/  SEL R83, R83, R79, P4 ;  /* 0x0000004f53537207 */ /* 0x004fe40002000000 */
[----:B------:R-:W-:-:S02]  /*2370*/  SEL R82, R82, R78, P4 ;  /* 0x0000004e52527207 */ /* 0x000fc40002000000 */
[----:B------:R-:W-:Y:S02]  /*2380*/  SEL R81, R81, R77, P4 ;  /* 0x0000004d51517207 */ /* 0x000fe40002000000 */
[----:B------:R-:W-:-:S05]  /*2390*/  SEL R80, R80, R76, P4 ;  /* 0x0000004c50507207 */ /* 0x000fca0002000000 */
[----:B------:R1:W-:Y:S02]  /*23a0*/  STG.E.128 [R84.64], R80 ;  /* 0x0000005054007986 */ /* 0x0003e4000c101d04 */
.L_x_2000:
[C---:B--2---:R-:W-:Y:S01]  /*23b0*/  FMUL.FTZ R88, R205.reuse, R136 ;  /* 0x00000088cd587220 */ /* 0x044fe20000410000 */
[----:B------:R-:W-:Y:S01]  /*23c0*/  ISETP.NE.AND.EX P3, PT, RZ, c[0x0][0x25c], PT, P3 ;  /* 0x00009700ff007a0c */ /* 0x000fe20003f65330 */
[----:B------:R-:W-:Y:S01]  /*23d0*/  FMUL.FTZ R89, R205, R138 ;  /* 0x0000008acd597220 */ /* 0x000fe20000410000 */
[----:B------:R-:W-:Y:S01]  /*23e0*/  IADD3.X R93, R217, c[0x0][0x24c], RZ, P5, !PT ;  /* 0x00009300d95d7a10 */ /* 0x000fe20002ffe4ff */
[C---:B-1----:R-:W-:Y:S02]  /*23f0*/  FMUL.FTZ R90, R205.reuse, R226 ;  /* 0x000000e2cd5a7220 */ /* 0x042fe40000410000 */
[----:B------:R-:W-:Y:S02]  /*2400*/  FMUL.FTZ R91, R205, R140 ;  /* 0x0000008ccd5b7220 */ /* 0x000fe40000410000 */
[----:B------:R-:W-:Y:S02]  /*2410*/  @P0 FADD.FTZ R88, R44, R88 ;  /* 0x000000582c580221 */ /* 0x000fe40000010000 */
[----:B------:R-:W-:-:S02]  /*2420*/  @P0 FADD.FTZ R89, R45, R89 ;  /* 0x000000592d590221 */ /* 0x000fc40000010000 */
[----:B------:R-:W-:Y:S02]  /*2430*/  @P0 FADD.FTZ R90, R46, R90 ;  /* 0x0000005a2e5a0221 */ /* 0x000fe40000010000 */
[----:B------:R-:W-:Y:S01]  /*2440*/  @P0 FADD.FTZ R91, R47, R91 ;  /* 0x0000005b2f5b0221 */ /* 0x000fe20000010000 */
[----:B------:R-:W-:Y:S05]  /*2450*/  @!P1 BRA `(.L_x_2001) ;  /* 0x0000007000009947 */ /* 0x000fea0003800000 */
[----:B------:R-:W-:Y:S02]  /*2460*/  IADD3 R84, P4, R218, c[0x0][0x258], RZ ;  /* 0x00009600da547a10 */ /* 0x000fe40007f9e0ff */
[----:B------:R-:W-:Y:S02]  /*2470*/  SEL R83, R91, R75, P3 ;  /* 0x0000004b5b537207 */ /* 0x000fe40001800000 */
[----:B------:R-:W-:Y:S02]  /*2480*/  SEL R82, R90, R74, P3 ;  /* 0x0000004a5a527207 */ /* 0x000fe40001800000 */
[----:B------:R-:W-:Y:S02]  /*2490*/  SEL R81, R89, R73, P3 ;  /* 0x0000004959517207 */ /* 0x000fe40001800000 */
[----:B------:R-:W-:-:S02]  /*24a0*/  IADD3.X R85, R217, c[0x0][0x25c], RZ, P4, !PT ;  /* 0x00009700d9557a10 */ /* 0x000fc400027fe4ff */
[----:B------:R-:W-:-:S05]  /*24b0*/  SEL R80, R88, R72, P3 ;  /* 0x0000004858507207 */ /* 0x000fca0001800000 */
[----:B------:R1:W-:Y:S02]  /*24c0*/  STG.E.128 [R84.64], R80 ;  /* 0x0000005054007986 */ /* 0x0003e4000c101d04 */
.L_x_2001:
[----:B------:R-:W-:Y:S01]  /*24d0*/  ISETP.NE.U32.AND P4, PT, RZ, c[0x0][0x250], PT ;  /* 0x00009400ff007a0c */ /* 0x000fe20003f85070 */
[----:B------:R2:W-:Y:S01]  /*24e0*/  STG.E.128 [R92.64], R88 ;  /* 0x000000585c007986 */ /* 0x0005e2000c101d04 */
[----:B------:R-:W-:Y:S01]  /*24f0*/  @P2 IADD3 R218, P6, R218, c[0x0][0x250], RZ ;  /* 0x00009400dada2a10 */ /* 0x000fe20007fde0ff */
[C---:B-1----:R-:W-:Y:S01]  /*2500*/  FMUL.FTZ R80, R205.reuse, R230 ;  /* 0x000000e6cd507220 */ /* 0x042fe20000410000 */
[----:B------:R-:W-:Y:S01]  /*2510*/  ISETP.NE.AND.EX P4, PT, RZ, c[0x0][0x254], PT, P4 ;  /* 0x00009500ff007a0c */ /* 0x000fe20003f85340 */
[----:B------:R-:W-:Y:S01]  /*2520*/  FMUL.FTZ R81, R205, R232 ;  /* 0x000000e8cd517220 */ /* 0x000fe20000410000 */
[----:B------:R-:W-:Y:S01]  /*2530*/  @P2 IADD3.X R219, R217, c[0x0][0x254], RZ, P6, !PT ;  /* 0x00009500d9db2a10 */ /* 0x000fe200037fe4ff */
[C---:B------:R-:W-:Y:S01]  /*2540*/  FMUL.FTZ R82, R205.reuse, R134 ;  /* 0x00000086cd527220 */ /* 0x040fe20000410000 */
[C---:B------:R-:W-:Y:S01]  /*2550*/  IADD3 R110, P5, R216.reuse, c[0x0][0x248], RZ ;  /* 0x00009200d86e7a10 */ /* 0x040fe20007fbe0ff */
[----:B------:R-:W-:Y:S01]  /*2560*/  FMUL.FTZ R83, R205, R234 ;  /* 0x000000eacd537220 */ /* 0x000fe20000410000 */
[----:B------:R-:W-:Y:S01]  /*2570*/  @P2 IADD3 R112, P6, R216, c[0x0][0x250], RZ ;  /* 0x00009400d8702a10 */ /* 0x000fe20007fde0ff */
[----:B------:R-:W-:Y:S01]  /*2580*/  @P0 FADD.FTZ R80, R48, R80 ;  /* 0x0000005030500221 */ /* 0x000fe20000010000 */
[----:B------:R-:W-:Y:S01]  /*2590*/  IADD3.X R111, R215, c[0x0][0x24c], RZ, P5, !PT ;  /* 0x00009300d76f7a10 */ /* 0x000fe20002ffe4ff */
[----:B------:R-:W-:Y:S01]  /*25a0*/  @P0 FADD.FTZ R81, R49, R81 ;  /* 0x0000005131510221 */ /* 0x000fe20000010000 */
[----:B------:R-:W-:Y:S01]  /*25b0*/  @P2 IADD3.X R113, R215, c[0x0][0x254], RZ, P6, !PT ;  /* 0x00009500d7712a10 */ /* 0x000fe200037fe4ff */
[----:B------:R-:W-:Y:S01]  /*25c0*/  @P0 FADD.FTZ R82, R50, R82 ;  /* 0x0000005232520221 */ /* 0x000fe20000010000 */
[----:B------:R-:W-:Y:S01]  /*25d0*/  SEL R84, R80, R76, P4 ;  /* 0x0000004c50547207 */ /* 0x000fe20002000000 */
[----:B------:R-:W-:Y:S01]  /*25e0*/  @P0 FADD.FTZ R83, R51, R83 ;  /* 0x0000005333530221 */ /* 0x000fe20000010000 */
[----:B------:R-:W-:-:S02]  /*25f0*/  SEL R85, R81, R77, P4 ;  /* 0x0000004d51557207 */ /* 0x000fc40002000000 */
[----:B--2---:R-:W-:Y:S02]  /*2600*/  SEL R88, R88, R76, P4 ;  /* 0x0000004c58587207 */ /* 0x004fe40002000000 */
[----:B------:R-:W-:Y:S02]  /*2610*/  SEL R89, R89, R77, P4 ;  /* 0x0000004d59597207 */ /* 0x000fe40002000000 */
[-C--:B------:R-:W-:Y:S02]  /*2620*/  SEL R90, R90, R78.reuse, P4 ;  /* 0x0000004e5a5a7207 */ /* 0x080fe40002000000 */
[-C--:B------:R-:W-:Y:S02]  /*2630*/  SEL R91, R91, R79.reuse, P4 ;  /* 0x0000004f5b5b7207 */ /* 0x080fe40002000000 */
[----:B------:R-:W-:Y:S02]  /*2640*/  SEL R87, R83, R79, P4 ;  /* 0x0000004f53577207 */ /* 0x000fe40002000000 */
[----:B------:R-:W-:Y:S01]  /*2650*/  SEL R86, R82, R78, P4 ;  /* 0x0000004e52567207 */ /* 0x000fe20002000000 */
[----:B------:R1:W-:Y:S01]  /*2660*/  @P2 STG.E.128 [R218.64], R88 ;  /* 0x00000058da002986 */ /* 0x0003e2000c101d04 */
        /* <DEDUP_REMOVED lines=8> */
.L_x_2002:
[----:B------:R2:W-:Y:S01]  /*26f0*/  STG.E.128 [R110.64], R80 ;  /* 0x000000506e007986 */ /* 0x0005e2000c101d04 */
[-CC-:B-1----:R-:W-:Y:S01]  /*2700*/  FFMA.FTZ R89, R95, R106.reuse, R109.reuse ;  /* 0x0000006a5f597223 */ /* 0x182fe2000001006d */
[----:B------:R-:W-:Y:S01]  /*2710*/  IADD3 R134, P5, R214, c[0x0][0x248], RZ ;  /* 0x00009200d6867a10 */ /* 0x000fe20007fbe0ff */
[----:B------:R-:W-:Y:S01]  /*2720*/  FFMA.FTZ R88, R94, R106, R109 ;  /* 0x0000006a5e587223 */ /* 0x000fe2000001006d */
[----:B------:R2:W-:Y:S01]  /*2730*/  @P2 STG.E.128 [R112.64], R84 ;  /* 0x0000005470002986 */ /* 0x0005e2000c101d04 */
        /* <DEDUP_REMOVED lines=9> */
[----:B--2---:R-:W-:Y:S02]  /*27d0*/  IADD3 R84, P6, R214, c[0x0][0x258], RZ ;  /* 0x00009600d6547a10 */ /* 0x004fe40007fde0ff */
[----:B------:R-:W-:Y:S02]  /*27e0*/  SEL R83, R95, R75, P3 ;  /* 0x0000004b5f537207 */ /* 0x000fe40001800000 */
[----:B------:R-:W-:-:S02]  /*27f0*/  SEL R82, R94, R74, P3 ;  /* 0x0000004a5e527207 */ /* 0x000fc40001800000 */
[----:B------:R-:W-:Y:S02]  /*2800*/  SEL R81, R93, R73, P3 ;  /* 0x000000495d517207 */ /* 0x000fe40001800000 */
[----:B------:R-:W-:Y:S02]  /*2810*/  IADD3.X R85, R213, c[0x0][0x25c], RZ, P6, !PT ;  /* 0x00009700d5557a10 */ /* 0x000fe400037fe4ff */
[----:B------:R-:W-:-:S05]  /*2820*/  SEL R80, R92, R72, P3 ;  /* 0x000000485c507207 */ /* 0x000fca0001800000 */
[----:B------:R1:W-:Y:S02]  /*2830*/  STG.E.128 [R84.64], R80 ;  /* 0x0000005054007986 */ /* 0x0003e4000c101d04 */
.L_x_2003:
[----:B------:R-:W-:Y:S01]  /*2840*/  @P2 IADD3 R214, P6, R214, c[0x0][0x250], RZ ;  /* 0x00009400d6d62a10 */ /* 0x000fe20007fde0ff */
[----:B------:R-:W-:Y:S01]  /*2850*/  FADD.FTZ R126, R126, -R89 ;  /* 0x800000597e7e7221 */ /* 0x000fe20000010000 */
[----:B------:R-:W-:Y:S01]  /*2860*/  IADD3.X R135, R213, c[0x0][0x24c], RZ, P5, !PT ;  /* 0x00009300d5877a10 */ /* 0x000fe20002ffe4ff */
[----:B--2---:R-:W-:Y:S01]  /*2870*/  FADD.FTZ R86, R127, -R88 ;  /* 0x800000587f567221 */ /* 0x004fe20000010000 */
[----:B------:R-:W-:Y:S01]  /*2880*/  @P2 IADD3.X R215, R213, c[0x0][0x254], RZ, P6, !PT ;  /* 0x00009500d5d72a10 */ /* 0x000fe200037fe4ff */
[----:B------:R-:W-:Y:S01]  /*2890*/  FMUL.FTZ R88, R205, R120 ;  /* 0x00000078cd587220 */ /* 0x000fe20000410000 */
[----:B-1----:R-:W-:Y:S01]  /*28a0*/  SEL R83, R95, R79, P4 ;  /* 0x0000004f5f537207 */ /* 0x002fe20002000000 */
[----:B------:R1:W-:Y:S01]  /*28b0*/  STG.E.128 [R134.64], R92 ;  /* 0x0000005c86007986 */ /* 0x0003e2000c101d04 */
[----:B------:R-:W-:Y:S01]  /*28c0*/  SEL R82, R94, R78, P4 ;  /* 0x0000004e5e527207 */ /* 0x000fe20002000000 */
[----:B------:R-:W-:Y:S01]  /*28d0*/  FMUL.FTZ R89, R205, R122 ;  /* 0x0000007acd597220 */ /* 0x000fe20000410000 */
[----:B------:R-:W-:Y:S01]  /*28e0*/  SEL R81, R93, R77, P4 ;  /* 0x0000004d5d517207 */ /* 0x000fe20002000000 */
[C---:B------:R-:W-:Y:S01]  /*28f0*/  FMUL.FTZ R90, R205.reuse, R118 ;  /* 0x00000076cd5a7220 */ /* 0x040fe20000410000 */
[----:B------:R-:W-:Y:S01]  /*2900*/  SEL R80, R92, R76, P4 ;  /* 0x0000004c5c507207 */ /* 0x000fe20002000000 */
[----:B------:R-:W-:Y:S01]  /*2910*/  FMUL.FTZ R91, R205, R124 ;  /* 0x0000007ccd5b7220 */ /* 0x000fe20000410000 */
[----:B------:R-:W-:Y:S01]  /*2920*/  IADD3 R84, P5, R212, c[0x0][0x248], RZ ;  /* 0x00009200d4547a10 */ /* 0x000fe20007fbe0ff */
[----:B------:R-:W-:-:S02]  /*2930*/  @P0 FADD.FTZ R88, R56, R88 ;  /* 0x0000005838580221 */ /* 0x000fc40000010000 */
[----:B------:R1:W-:Y:S01]  /*2940*/  @P2 STG.E.128 [R214.64], R80 ;  /* 0x00000050d6002986 */ /* 0x0003e2000c101d04 */
[----:B------:R-:W-:Y:S01]  /*2950*/  IADD3.X R85, R211, c[0x0][0x24c], RZ, P5, !PT ;  /* 0x00009300d3557a10 */ /* 0x000fe20002ffe4ff */
[----:B------:R-:W-:Y:S01]  /*2960*/  @P0 FADD.FTZ R89, R57, R89 ;  /* 0x0000005939590221 */ /* 0x000fe20000010000 */
[----:B------:R-:W-:Y:S01]  /*2970*/  @P2 IADD3 R110, P5, R212, c[0x0][0x250], RZ ;  /* 0x00009400d46e2a10 */ /* 0x000fe20007fbe0ff */
[----:B------:R-:W-:Y:S02]  /*2980*/  @P0 FADD.FTZ R90, R58, R90 ;  /* 0x0000005a3a5a0221 */ /* 0x000fe40000010000 */
[----:B------:R-:W-:Y:S01]  /*2990*/  @P0 FADD.FTZ R91, R59, R91 ;  /* 0x0000005b3b5b0221 */ /* 0x000fe20000010000 */
[----:B------:R-:W-:Y:S05]  /*29a0*/  @!P1 BRA `(.L_x_2004) ;  /* 0x0000007000009947 */ /* 0x000fea0003800000 */
[----:B------:R-:W-:Y:S02]  /*29b0*/  IADD3 R212, P6, R212, c[0x0][0x258], RZ ;  /* 0x00009600d4d47a10 */ /* 0x000fe40007fde0ff */
[----:B-1----:R-:W-:Y:S02]  /*29c0*/  SEL R83, R91, R75, P3 ;  /* 0x0000004b5b537207 */ /* 0x002fe40001800000 */
[----:B------:R-:W-:-:S02]  /*29d0*/  SEL R82, R90, R74, P3 ;  /* 0x0000004a5a527207 */ /* 0x000fc40001800000 */
[----:B------:R-:W-:Y:S02]  /*29e0*/  SEL R81, R89, R73, P3 ;  /* 0x0000004959517207 */ /* 0x000fe40001800000 */
[----:B------:R-:W-:Y:S02]  /*29f0*/  IADD3.X R213, R211, c[0x0][0x25c], RZ, P6, !PT ;  /* 0x00009700d3d57a10 */ /* 0x000fe400037fe4ff */
[----:B------:R-:W-:-:S05]  /*2a00*/  SEL R80, R88, R72, P3 ;  /* 0x0000004858507207 */ /* 0x000fca0001800000 */
[----:B------:R1:W-:Y:S02]  /*2a10*/  STG.E.128 [R212.64], R80 ;  /* 0x00000050d4007986 */ /* 0x0003e4000c101d04 */
.L_x_2004:
[----:B------:R2:W-:Y:S01]  /*2a20*/  STG.E.128 [R84.64], R88 ;  /* 0x0000005854007986 */ /* 0x0005e2000c101d04 */
[----:B------:R-:W-:Y:S01]  /*2a30*/  @P2 IADD3.X R111, R211, c[0x0][0x254], RZ, P5, !PT ;  /* 0x00009500d36f2a10 */ /* 0x000fe20002ffe4ff */
[C---:B-1----:R-:W-:Y:S01]  /*2a40*/  FMUL.FTZ R80, R205.reuse, R116 ;  /* 0x00000074cd507220 */ /* 0x042fe20000410000 */
        /* <DEDUP_REMOVED lines=9> */
[----:B------:R-:W-:Y:S02]  /*2ae0*/  @P0 FADD.FTZ R82, R62, R82 ;  /* 0x000000523e520221 */ /* 0x000fe40000010000 */
[----:B------:R-:W-:Y:S01]  /*2af0*/  @P0 FADD.FTZ R83, R63, R83 ;  /* 0x000000533f530221 */ /* 0x000fe20000010000 */
[----:B--2---:R-:W-:Y:S02]  /*2b00*/  SEL R88, R88, R76, P4 ;  /* 0x0000004c58587207 */ /* 0x004fe40002000000 */
[----:B------:R-:W-:Y:S02]  /*2b10*/  SEL R89, R89, R77, P4 ;  /* 0x0000004d59597207 */ /* 0x000fe40002000000 */
[----:B------:R-:W-:Y:S02]  /*2b20*/  SEL R90, R90, R78, P4 ;  /* 0x0000004e5a5a7207 */ /* 0x000fe40002000000 */
[----:B------:R-:W-:-:S02]  /*2b30*/  SEL R91, R91, R79, P4 ;  /* 0x0000004f5b5b7207 */ /* 0x000fc40002000000 */
[----:B------:R-:W-:Y:S02]  /*2b40*/  SEL R87, R83, R79, P4 ;  /* 0x0000004f53577207 */ /* 0x000fe40002000000 */
[----:B------:R-:W-:Y:S01]  /*2b50*/  SEL R86, R82, R78, P4 ;  /* 0x0000004e52567207 */ /* 0x000fe20002000000 */
[----:B------:R1:W-:Y:S01]  /*2b60*/  @P2 STG.E.128 [R110.64], R88 ;  /* 0x000000586e002986 */ /* 0x0003e2000c101d04 */
[----:B------:R-:W-:Y:S02]  /*2b70*/  SEL R85, R81, R77, P4 ;  /* 0x0000004d51557207 */ /* 0x000fe40002000000 */
[----:B------:R-:W-:Y:S01]  /*2b80*/  SEL R84, R80, R76, P4 ;  /* 0x0000004c50547207 */ /* 0x000fe20002000000 */
        /* <DEDUP_REMOVED lines=8> */
.L_x_2005:
[----:B------:R2:W-:Y:S01]  /*2c10*/  STG.E.128 [R92.64], R80 ;  /* 0x000000505c007986 */ /* 0x0005e2000c101d04 */
[-CC-:B------:R-:W-:Y:S02]  /*2c20*/  FFMA.FTZ R97, R97, R106.reuse, R109.reuse ;  /* 0x0000006a61617223 */ /* 0x180fe4000001006d */
[-CC-:B------:R-:W-:Y:S01]  /*2c30*/  FFMA.FTZ R100, R100, R106.reuse, R109.reuse ;  /* 0x0000006a64647223 */ /* 0x180fe2000001006d */
[----:B------:R2:W-:Y:S01]  /*2c40*/  @P2 STG.E.128 [R94.64], R84 ;  /* 0x000000545e002986 */ /* 0x0005e2000c101d04 */
[-CC-:B------:R-:W-:Y:S02]  /*2c50*/  FFMA.FTZ R102, R102, R106.reuse, R109.reuse ;  /* 0x0000006a66667223 */ /* 0x180fe4000001006d */
[----:B------:R-:W-:Y:S02]  /*2c60*/  FFMA.FTZ R103, R103, R106, R109 ;  /* 0x0000006a67677223 */ /* 0x000fe4000001006d */
[----:B-1----:R-:W-:Y:S02]  /*2c70*/  FADD.FTZ R88, R132, -R97 ;  /* 0x8000006184587221 */ /* 0x002fe40000010000 */
        /* <DEDUP_REMOVED lines=19> */
.L_x_2006:
[-CC-:B--2---:R-:W-:Y:S01]  /*2db0*/  FFMA.FTZ R96, R96, R106.reuse, R109.reuse ;  /* 0x0000006a60607223 */ /* 0x184fe2000001006d */
[----:B------:R-:W-:Y:S01]  /*2dc0*/  IADD3 R92, P5, R208, c[0x0][0x248], RZ ;  /* 0x00009200d05c7a10 */ /* 0x000fe20007fbe0ff */
[-CC-:B------:R-:W-:Y:S01]  /*2dd0*/  FFMA.FTZ R98, R98, R106.reuse, R109.reuse ;  /* 0x0000006a62627223 */ /* 0x180fe2000001006d */
[----:B------:R-:W-:Y:S01]  /*2de0*/  @P2 IADD3 R208, P6, R208, c[0x0][0x250], RZ ;  /* 0x00009400d0d02a10 */ /* 0x000fe20007fde0ff */
[-CC-:B------:R-:W-:Y:S01]  /*2df0*/  FFMA.FTZ R101, R101, R106.reuse, R109.reuse ;  /* 0x0000006a65657223 */ /* 0x180fe2000001006d */
[----:B------:R-:W-:Y:S01]  /*2e00*/  IADD3.X R93, R207, c[0x0][0x24c], RZ, P5, !PT ;  /* 0x00009300cf5d7a10 */ /* 0x000fe20002ffe4ff */
[----:B------:R-:W-:Y:S01]  /*2e10*/  FFMA.FTZ R107, R107, R106, R109 ;  /* 0x0000006a6b6b7223 */ /* 0x000fe2000001006d */
[----:B------:R-:W-:Y:S01]  /*2e20*/  @P2 IADD3.X R209, R207, c[0x0][0x254], RZ, P6, !PT ;  /* 0x00009500cfd12a10 */ /* 0x000fe200037fe4ff */
[----:B-1----:R-:W-:Y:S01]  /*2e30*/  FADD.FTZ R84, R99, -R96 ;  /* 0x8000006063547221 */ /* 0x002fe20000010000 */
[C---:B------:R-:W-:Y:S01]  /*2e40*/  @P1 IADD3 R94, P6, R206.reuse, c[0x0][0x258], RZ ;  /* 0x00009600ce5e1a10 */ /* 0x040fe20007fde0ff */
[----:B------:R-:W-:Y:S01]  /*2e50*/  FADD.FTZ R98, R141, -R98 ;  /* 0x800000628d627221 */ /* 0x000fe20000010000 */
[----:B------:R-:W-:Y:S01]  /*2e60*/  IADD3 R96, P5, R206, c[0x0][0x248], RZ ;  /* 0x00009200ce607a10 */ /* 0x000fe20007fbe0ff */
[----:B------:R-:W-:Y:S01]  /*2e70*/  FADD.FTZ R86, R142, -R101 ;  /* 0x800000658e567221 */ /* 0x000fe20000010000 */
[----:B------:R-:W-:Y:S01]  /*2e80*/  @P1 IADD3.X R95, R169, c[0x0][0x25c], RZ, P6, !PT ;  /* 0x00009700a95f1a10 */ /* 0x000fe200037fe4ff */
[----:B------:R-:W-:Y:S01]  /*2e90*/  FADD.FTZ R104, R104, -R107 ;  /* 0x8000006b68687221 */ /* 0x000fe20000010000 */
[----:B------:R-:W-:Y:S01]  /*2ea0*/  SEL R83, R91, R79, P4 ;  /* 0x0000004f5b537207 */ /* 0x000fe20002000000 */
[C---:B------:R-:W-:Y:S01]  /*2eb0*/  FMUL.FTZ R84, R205.reuse, R84 ;  /* 0x00000054cd547220 */ /* 0x040fe20000410000 */
[----:B------:R-:W-:Y:S01]  /*2ec0*/  SEL R82, R90, R78, P4 ;  /* 0x0000004e5a527207 */ /* 0x000fe20002000000 */
[----:B------:R-:W-:Y:S01]  /*2ed0*/  FMUL.FTZ R85, R205, R98 ;  /* 0x00000062cd557220 */ /* 0x000fe20000410000 */
[----:B------:R-:W-:Y:S01]  /*2ee0*/  SEL R81, R89, R77, P4 ;  /* 0x0000004d59517207 */ /* 0x000fe20002000000 */
[C---:B------:R-:W-:Y:S01]  /*2ef0*/  FMUL.FTZ R86, R205.reuse, R86 ;  /* 0x00000056cd567220 */ /* 0x040fe20000410000 */
[----:B------:R-:W-:Y:S01]  /*2f00*/  SEL R80, R88, R76, P4 ;  /* 0x0000004c58507207 */ /* 0x000fe20002000000 */
[----:B------:R-:W-:Y:S01]  /*2f10*/  FMUL.FTZ R87, R205, R104 ;  /* 0x00000068cd577220 */ /* 0x000fe20000410000 */
[----:B------:R-:W-:Y:S01]  /*2f20*/  @P2 IADD3 R206, P6, R206, c[0x0][0x250], RZ ;  /* 0x00009400cece2a10 */ /* 0x000fe20007fde0ff */
[----:B------:R-:W-:Y:S01]  /*2f30*/  @P0 FADD.FTZ R84, R68, R84 ;  /* 0x0000005444540221 */ /* 0x000fe20000010000 */
[----:B------:R-:W-:Y:S01]  /*2f40*/  IADD3.X R97, R169, c[0x0][0x24c], RZ, P5, !PT ;  /* 0x00009300a9617a10 */ /* 0x000fe20002ffe4ff */
[----:B------:R-:W-:Y:S01]  /*2f50*/  @P0 FADD.FTZ R85, R69, R85 ;  /* 0x0000005545550221 */ /* 0x000fe20000010000 */
[----:B------:R-:W-:Y:S01]  /*2f60*/  STG.E.128 [R92.64], R88 ;  /* 0x000000585c007986 */ /* 0x000fe2000c101d04 */
[----:B------:R-:W-:Y:S01]  /*2f70*/  @P0 FADD.FTZ R86, R70, R86 ;  /* 0x0000005646560221 */ /* 0x000fe20000010000 */
[----:B------:R-:W-:Y:S01]  /*2f80*/  SEL R72, R84, R72, P3 ;  /* 0x0000004854487207 */ /* 0x000fe20001800000 */
[----:B------:R-:W-:Y:S01]  /*2f90*/  @P0 FADD.FTZ R87, R71, R87 ;  /* 0x0000005747570221 */ /* 0x000fe20000010000 */
[----:B------:R-:W-:Y:S01]  /*2fa0*/  SEL R73, R85, R73, P3 ;  /* 0x0000004955497207 */ /* 0x000fe20001800000 */
[----:B------:R1:W-:Y:S01]  /*2fb0*/  @P2 STG.E.128 [R208.64], R80 ;  /* 0x00000050d0002986 */ /* 0x0003e2000c101d04 */
[----:B------:R-:W-:-:S02]  /*2fc0*/  SEL R74, R86, R74, P3 ;  /* 0x0000004a564a7207 */ /* 0x000fc40001800000 */
[----:B------:R-:W-:Y:S02]  /*2fd0*/  SEL R75, R87, R75, P3 ;  /* 0x0000004b574b7207 */ /* 0x000fe40001800000 */
[----:B------:R-:W-:Y:S02]  /*2fe0*/  @P2 IADD3.X R207, R169, c[0x0][0x254], RZ, P6, !PT ;  /* 0x00009500a9cf2a10 */ /* 0x000fe400037fe4ff */
[----:B------:R-:W-:Y:S01]  /*2ff0*/  SEL R76, R84, R76, P4 ;  /* 0x0000004c544c7207 */ /* 0x000fe20002000000 */
[----:B------:R2:W-:Y:S01]  /*3000*/  @P1 STG.E.128 [R94.64], R72 ;  /* 0x000000485e001986 */ /* 0x0005e2000c101d04 */
[----:B------:R-:W-:Y:S02]  /*3010*/  SEL R77, R85, R77, P4 ;  /* 0x0000004d554d7207 */ /* 0x000fe40002000000 */
[----:B------:R-:W-:Y:S01]  /*3020*/  SEL R78, R86, R78, P4 ;  /* 0x0000004e564e7207 */ /* 0x000fe20002000000 */
[----:B------:R2:W-:Y:S01]  /*3030*/  STG.E.128 [R96.64], R84 ;  /* 0x0000005460007986 */ /* 0x0005e2000c101d04 */
[----:B------:R-:W-:-:S02]  /*3040*/  SEL R79, R87, R79, P4 ;  /* 0x0000004f574f7207 */ /* 0x000fc40002000000 */
[----:B-1----:R-:W-:-:S03]  /*3050*/  MOV R81, c[0x0][0x160] ;  /* 0x0000580000517a02 */ /* 0x002fc60000000f00 */
[----:B------:R2:W-:Y:S01]  /*3060*/  @P2 STG.E.128 [R206.64], R76 ;  /* 0x0000004cce002986 */ /* 0x0005e2000c101d04 */
[----:B------:R-:W-:-:S04]  /*3070*/  LEA R204, R81, R204, 0x2 ;  /* 0x000000cc51cc7211 */ /* 0x000fc800078e10ff */
[----:B------:R-:W-:-:S13]  /*3080*/  ISETP.GE.AND P0, PT, R204, c[0x0][0x164], PT ;  /* 0x00005900cc007a0c */ /* 0x000fda0003f06270 */
[----:B0-2---:R-:W-:Y:S01]  /*3090*/  @P0 CALL.REL.NOINC `(.L_x_2007) ;  /* 0x0000001000000944 */ /* 0x005fe20003c00000 */
[----:B------:R-:W-:Y:S05]  /*30a0*/  BRA `(.L_x_2008) ;  /* 0xffffd7e000007947 */ /* 0x000fea000383ffff */
.L_x_2007:
[----:B------:R-:W-:Y:S05]  /*30b0*/  BSYNC B1 ;  /* 0x0000000000017941 */ /* 0x000fea0003800000 */
.L_x_1996:
        /* <DEDUP_REMOVED lines=58> */
.L_x_1995:
[----:B------:R-:W-:Y:S05]  /*3460*/  BSYNC B0 ;  /* 0x0000000000007941 */ /* 0x000fea0003800000 */
.L_x_1993:
[----:B------:R-:W-:Y:S01]  /*3470*/  SHF.R.U32.HI R2, RZ, 0x5, R0 ;  /* 0x00000005ff027819 */ /* 0x000fe20000011600 */
[----:B------:R-:W-:Y:S01]  /*3480*/  WARPSYNC 0xffffffff ;  /* 0xffffffff00007948 */ /* 0x000fe20003800000 */
        /* <DEDUP_REMOVED lines=73> */
[----:B------:R-:W-:Y:S01]  /*3920*/  STS.128 [R2.X16], R40 ;  /* 0x0000002802007388 */ /* 0x000fe2000000cc00 */
[----:B------:R-:W-:-:S03]  /*3930*/  FADD.FTZ R55, R4, R55 ;  /* 0x0000003704377221 */ /* 0x000fc60000010000 */
[----:B------:R-:W-:Y:S01]  /*3940*/  STS.128 [R2.X16+0x200], R48 ;  /* 0x0002003002007388 */ /* 0x000fe2000000cc00 */
[----:B------:R-:W-:Y:S02]  /*3950*/  FADD.FTZ R11, R5, R64 ;  /* 0x00000040050b7221 */ /* 0x000fe40000010000 */
[----:B0-----:R-:W-:Y:S01]  /*3960*/  IMAD R5, R10, c[0x0][0x168], RZ ;  /* 0x00005a000a057a24 */ /* 0x001fe200078e02ff */
[----:B------:R-:W-:Y:S01]  /*3970*/  STS.128 [R2.X16+0x400], R56 ;  /* 0x0004003802007388 */ /* 0x000fe2000000cc00 */
[----:B------:R-:W-:-:S03]  /*3980*/  FADD.FTZ R65, R6, R65 ;  /* 0x0000004106417221 */ /* 0x000fc60000010000 */
[----:B------:R-:W-:Y:S01]  /*3990*/  STS.128 [R2.X16+0x600], R60 ;  /* 0x0006003c02007388 */ /* 0x000fe2000000cc00 */
[----:B------:R-:W-:Y:S01]  /*39a0*/  IADD3 R4, P0, R5, R0, RZ ;  /* 0x0000000005047210 */ /* 0x000fe20007f1e0ff */
[----:B------:R-:W-:Y:S02]  /*39b0*/  FADD.FTZ R7, R7, R66 ;  /* 0x0000004207077221 */ /* 0x000fe40000010000 */
[----:B------:R-:W-:Y:S01]  /*39c0*/  STS.128 [R2.X16+0x800], R20 ;  /* 0x0008001402007388 */ /* 0x000fe2000000cc00 */
[----:B------:R-:W-:-:S03]  /*39d0*/  IADD3.X R5, RZ, RZ, RZ, P0, !PT ;  /* 0x000000ffff057210 */ /* 0x000fc600007fe4ff */
[----:B------:R-:W-:Y:S01]  /*39e0*/  STS.128 [R2.X16+0xa00], R16 ;  /* 0x000a001002007388 */ /* 0x000fe2000000cc00 */
[C---:B------:R-:W-:Y:S02]  /*39f0*/  SHF.L.U64.HI R24, R4.reuse, 0x2, R5 ;  /* 0x0000000204187819 */ /* 0x040fe40000010205 */
[----:B------:R-:W-:Y:S01]  /*3a00*/  SHF.L.U32 R4, R4, 0x2, RZ ;  /* 0x0000000204047819 */ /* 0x000fe200000006ff */
        /* <DEDUP_REMOVED lines=21> */
[----:B----4-:R-:W-:-:S03]  /*3b60*/  FADD.FTZ R14, R2, R13 ;  /* 0x0000000d020e7221 */ /* 0x010fc60000010000 */
[----:B------:R-:W4:Y:S01]  /*3b70*/  LDS R17, [R0.X4+0x1800] ;  /* 0x0018000000117984 */ /* 0x000f220000004800 */
[C---:B------:R-:W-:Y:S01]  /*3b80*/  IADD3 R2, P0, R4.reuse, c[0x0][0x228], RZ ;  /* 0x00008a0004027a10 */ /* 0x040fe20007f1e0ff */
[----:B-----5:R-:W-:Y:S02]  /*3b90*/  FADD.FTZ R5, RZ, R3 ;  /* 0x00000003ff057221 */ /* 0x020fe40000010000 */
[----:B------:R-:W5:Y:S01]  /*3ba0*/  LDS R12, [R0.X4+0xc00] ;  /* 0x000c0000000c7984 */ /* 0x000f620000004800 */
[----:B------:R-:W-:Y:S01]  /*3bb0*/  IADD3 R4, P1, R4, c[0x0][0x220], RZ ;  /* 0x0000880004047a10 */ /* 0x000fe20007f3e0ff */
[----:B------:R-:W-:Y:S02]  /*3bc0*/  FADD.FTZ R6, RZ, R6 ;  /* 0x00000006ff067221 */ /* 0x000fe40000010000 */
[----:B------:R-:W5:Y:S01]  /*3bd0*/  LDS R39, [R0.X4+0x3200] ;  /* 0x0032000000277984 */ /* 0x000f620000004800 */
[----:B------:R-:W-:Y:S01]  /*3be0*/  IADD3.X R3, R24, c[0x0][0x22c], RZ, P0, !PT ;  /* 0x00008b0018037a10 */ /* 0x000fe200007fe4ff */
[----:B------:R-:W-:-:S02]  /*3bf0*/  FADD.FTZ R16, R5, R16 ;  /* 0x0000001005107221 */ /* 0x000fc40000010000 */
[----:B------:R-:W5:Y:S01]  /*3c00*/  LDS R29, [R0.X4+0x2600] ;  /* 0x00260000001d7984 */ /* 0x000f620000004800 */
[----:B------:R-:W-:Y:S01]  /*3c10*/  IADD3.X R5, R24, c[0x0][0x224], RZ, P1, !PT ;  /* 0x0000890018057a10 */ /* 0x000fe20000ffe4ff */
[----:B------:R-:W-:Y:S02]  /*3c20*/  FADD.FTZ R8, RZ, R8 ;  /* 0x00000008ff087221 */ /* 0x000fe40000010000 */
[----:B------:R-:W5:Y:S01]  /*3c30*/  LDS R19, [R0.X4+0x1a00] ;  /* 0x001a000000137984 */ /* 0x000f620000004800 */
[----:B------:R-:W-:-:S03]  /*3c40*/  FADD.FTZ R14, R14, R23 ;  /* 0x000000170e0e7221 */ /* 0x000fc60000010000 */
        /* <DEDUP_REMOVED lines=52> */
.L_x_1997:
[----:B------:R-:W-:Y:S01]  /*3f90*/  HFMA2.MMA R120, -RZ, RZ, 0, 5.9604644775390625e-08 ;  /* 0x00000001ff787435 */ /* 0x000fe200000001ff */
[----:B------:R-:W-:-:S02]  /*3fa0*/  MOV R109, R121 ;  /* 0x00000079006d7202 */ /* 0x000fc40000000f00 */
[----:B------:R-:W-:Y:S02]  /*3fb0*/  MOV R128, 0x1f ;  /* 0x0000001f00807802 */ /* 0x000fe40000000f00 */
[----:B------:R-:W-:Y:S02]  /*3fc0*/  MOV R129, 0xffffffff ;  /* 0xffffffff00817802 */ /* 0x000fe40000000f00 */
[----:B------:R-:W-:Y:S02]  /*3fd0*/  MOV R80, 0x3ff0 ;  /* 0x00003ff000507802 */ /* 0x000fe40000000f00 */
[----:B-----5:R-:W-:Y:S05]  /*3fe0*/  CALL.REL.NOINC `($__internal_99_$__cuda_sm70_shflsync_bfly_p) ;  /* 0x0000046000007944 */ /* 0x020fea0003c00000 */
[----:B-1----:R-:W-:Y:S01]  /*3ff0*/  MOV R106, R109 ;  /* 0x0000006d006a7202 */ /* 0x002fe20000000f00 */
[----:B0-----:R-:W-:Y:S05]  /*4000*/  BRA `(.L_x_2009) ;  /* 0xffffdd0000007947 */ /* 0x001fea000383ffff */
.L_x_1998:
[----:B------:R-:W-:Y:S01]  /*4010*/  HFMA2.MMA R120, -RZ, RZ, 0, 5.9604644775390625e-08 ;  /* 0x00000001ff787435 */ /* 0x000fe200000001ff */
[----:B------:R-:W-:Y:S02]  /*4020*/  MOV R109, R122 ;  /* 0x0000007a006d7202 */ /* 0x000fe40000000f00 */
[----:B------:R-:W-:Y:S02]  /*4030*/  MOV R128, 0x1f ;  /* 0x0000001f00807802 */ /* 0x000fe40000000f00 */
[----:B------:R-:W-:-:S02]  /*4040*/  MOV R129, 0xffffffff ;  /* 0xffffffff00817802 */ /* 0x000fc40000000f00 */
[----:B------:R-:W-:Y:S02]  /*4050*/  MOV R80, 0x4070 ;  /* 0x0000407000507802 */ /* 0x000fe40000000f00 */
[----:B01---5:R-:W-:Y:S05]  /*4060*/  CALL.REL.NOINC `($__internal_99_$__cuda_sm70_shflsync_bfly_p) ;  /* 0x000003e000007944 */ /* 0x023fea0003c00000 */
[----:B------:R-:W-:Y:S01]  /*4070*/  FADD.FTZ R121, R121, R106 ;  /* 0x0000006a79797221 */ /* 0x000fe20000010000 */
[----:B0-----:R-:W-:Y:S01]  /*4080*/  HFMA2.MMA R120, -RZ, RZ, 0, 1.1920928955078125e-07 ;  /* 0x00000002ff787435 */ /* 0x001fe200000001ff */
[----:B-1----:R-:W-:Y:S01]  /*4090*/  FADD.FTZ R122, R122, R109 ;  /* 0x0000006d7a7a7221 */ /* 0x002fe20000010000 */
[----:B------:R-:W-:Y:S02]  /*40a0*/  MOV R128, 0x1f ;  /* 0x0000001f00807802 */ /* 0x000fe40000000f00 */
[----:B------:R-:W-:Y:S02]  /*40b0*/  MOV R129, 0xffffffff ;  /* 0xffffffff00817802 */ /* 0x000fe40000000f00 */
[----:B------:R-:W-:Y:S02]  /*40c0*/  MOV R109, R121 ;  /* 0x00000079006d7202 */ /* 0x000fe40000000f00 */
[----:B------:R-:W-:Y:S02]  /*40d0*/  MOV R80, 0x40f0 ;  /* 0x000040f000507802 */ /* 0x000fe40000000f00 */
[----:B------:R-:W-:Y:S05]  /*40e0*/  CALL.REL.NOINC `($__internal_99_$__cuda_sm70_shflsync_bfly_p) ;  /* 0x0000036000007944 */ /* 0x000fea0003c00000 */
[----:B0-----:R-:W-:Y:S01]  /*40f0*/  HFMA2.MMA R120, -RZ, RZ, 0, 1.1920928955078125e-07 ;  /* 0x00000002ff787435 */ /* 0x001fe200000001ff */
[----:B-1----:R-:W-:-:S02]  /*4100*/  MOV R106, R109 ;  /* 0x0000006d006a7202 */ /* 0x002fc40000000f00 */
[----:B------:R-:W-:Y:S02]  /*4110*/  MOV R109, R122 ;  /* 0x0000007a006d7202 */ /* 0x000fe40000000f00 */
[----:B------:R-:W-:Y:S02]  /*4120*/  MOV R128, 0x1f ;  /* 0x0000001f00807802 */ /* 0x000fe40000000f00 */
[----:B------:R-:W-:Y:S02]  /*4130*/  MOV R129, 0xffffffff ;  /* 0xffffffff00817802 */ /* 0x000fe40000000f00 */
[----:B------:R-:W-:Y:S02]  /*4140*/  MOV R80, 0x4160 ;  /* 0x0000416000507802 */ /* 0x000fe40000000f00 */
[----:B------:R-:W-:Y:S05]  /*4150*/  CALL.REL.NOINC `($__internal_99_$__cuda_sm70_shflsync_bfly_p) ;  /* 0x000002f000007944 */ /* 0x000fea0003c00000 */
[----:B------:R-:W-:Y:S01]  /*4160*/  FADD.FTZ R121, R106, R121 ;  /* 0x000000796a797221 */ /* 0x000fe20000010000 */
[----:B0-----:R-:W-:Y:S01]  /*4170*/  HFMA2.MMA R120, -RZ, RZ, 0, 2.384185791015625e-07 ;  /* 0x00000004ff787435 */ /* 0x001fe200000001ff */
[----:B-1----:R-:W-:Y:S01]  /*4180*/  FADD.FTZ R122, R122, R109 ;  /* 0x0000006d7a7a7221 */ /* 0x002fe20000010000 */
[----:B------:R-:W-:Y:S02]  /*4190*/  MOV R128, 0x1f ;  /* 0x0000001f00807802 */ /* 0x000fe40000000f00 */
[----:B------:R-:W-:-:S02]  /*41a0*/  MOV R129, 0xffffffff ;  /* 0xffffffff00817802 */ /* 0x000fc40000000f00 */
[----:B------:R-:W-:Y:S02]  /*41b0*/  MOV R109, R121 ;  /* 0x00000079006d7202 */ /* 0x000fe40000000f00 */
[----:B------:R-:W-:Y:S02]  /*41c0*/  MOV R80, 0x41e0 ;  /* 0x000041e000507802 */ /* 0x000fe40000000f00 */
[----:B------:R-:W-:Y:S05]  /*41d0*/  CALL.REL.NOINC `($__internal_99_$__cuda_sm70_shflsync_bfly_p) ;  /* 0x0000027000007944 */ /* 0x000fea0003c00000 */
[----:B0-----:R-:W-:Y:S01]  /*41e0*/  HFMA2.MMA R120, -RZ, RZ, 0, 2.384185791015625e-07 ;  /* 0x00000004ff787435 */ /* 0x001fe200000001ff */
[----:B-1----:R-:W-:Y:S02]  /*41f0*/  MOV R106, R109 ;  /* 0x0000006d006a7202 */ /* 0x002fe40000000f00 */
[----:B------:R-:W-:Y:S02]  /*4200*/  MOV R109, R122 ;  /* 0x0000007a006d7202 */ /* 0x000fe40000000f00 */
[----:B------:R-:W-:Y:S02]  /*4210*/  MOV R128, 0x1f ;  /* 0x0000001f00807802 */ /* 0x000fe40000000f00 */
[----:B------:R-:W-:Y:S02]  /*4220*/  MOV R129, 0xffffffff ;  /* 0xffffffff00817802 */ /* 0x000fe40000000f00 */
[----:B------:R-:W-:-:S02]  /*4230*/  MOV R80, 0x4250 ;  /* 0x0000425000507802 */ /* 0x000fc40000000f00 */
[----:B------:R-:W-:Y:S05]  /*4240*/  CALL.REL.NOINC `($__internal_99_$__cuda_sm70_shflsync_bfly_p) ;  /* 0x0000020000007944 */ /* 0x000fea0003c00000 */
[----:B------:R-:W-:Y:S01]  /*4250*/  FADD.FTZ R121, R106, R121 ;  /* 0x000000796a797221 */ /* 0x000fe20000010000 */
[----:B0-----:R-:W-:Y:S01]  /*4260*/  HFMA2.MMA R120, -RZ, RZ, 0, 4.76837158203125e-07 ;  /* 0x00000008ff787435 */ /* 0x001fe200000001ff */
[----:B-1----:R-:W-:Y:S01]  /*4270*/  FADD.FTZ R122, R122, R109 ;  /* 0x0000006d7a7a7221 */ /* 0x002fe20000010000 */
[----:B------:R-:W-:-:S02]  /*4280*/  MOV R128, 0x1f ;  /* 0x0000001f00807802 */ /* 0x000fc40000000f00 */
[----:B------:R-:W-:Y:S02]  /*4290*/  MOV R129, 0xffffffff ;  /* 0xffffffff00817802 */ /* 0x000fe40000000f00 */
[----:B------:R-:W-:Y:S02]  /*42a0*/  MOV R109, R121 ;  /* 0x00000079006d7202 */ /* 0x000fe40000000f00 */
[----:B------:R-:W-:Y:S02]  /*42b0*/  MOV R80, 0x42d0 ;  /* 0x000042d000507802 */ /* 0x000fe40000000f00 */
[----:B------:R-:W-:Y:S05]  /*42c0*/  CALL.REL.NOINC `($__internal_99_$__cuda_sm70_shflsync_bfly_p) ;  /* 0x0000018000007944 */ /* 0x000fea0003c00000 */
[----:B0-----:R-:W-:Y:S01]  /*42d0*/  HFMA2.MMA R120, -RZ, RZ, 0, 4.76837158203125e-07 ;  /* 0x00000008ff787435 */ /* 0x001fe200000001ff */
[----:B-1----:R-:W-:Y:S02]  /*42e0*/  MOV R106, R109 ;  /* 0x0000006d006a7202 */ /* 0x002fe40000000f00 */
[----:B------:R-:W-:Y:S02]  /*42f0*/  MOV R109, R122 ;  /* 0x0000007a006d7202 */ /* 0x000fe40000000f00 */
[----:B------:R-:W-:Y:S02]  /*4300*/  MOV R128, 0x1f ;  /* 0x0000001f00807802 */ /* 0x000fe40000000f00 */
[----:B------:R-:W-:-:S02]  /*4310*/  MOV R129, 0xffffffff ;  /* 0xffffffff00817802 */ /* 0x000fc40000000f00 */
[----:B------:R-:W-:Y:S02]  /*4320*/  MOV R80, 0x4340 ;  /* 0x0000434000507802 */ /* 0x000fe40000000f00 */
[----:B------:R-:W-:Y:S05]  /*4330*/  CALL.REL.NOINC `($__internal_99_$__cuda_sm70_shflsync_bfly_p) ;  /* 0x0000011000007944 */ /* 0x000fea0003c00000 */
[----:B------:R-:W-:Y:S01]  /*4340*/  FADD.FTZ R121, R106, R121 ;  /* 0x000000796a797221 */ /* 0x000fe20000010000 */
[----:B0-----:R-:W-:Y:S01]  /*4350*/  HFMA2.MMA R120, -RZ, RZ, 0, 9.5367431640625e-07 ;  /* 0x00000010ff787435 */ /* 0x001fe200000001ff */
[----:B-1----:R-:W-:Y:S01]  /*4360*/  FADD.FTZ R123, R122, R109 ;  /* 0x0000006d7a7b7221 */ /* 0x002fe20000010000 */
[----:B------:R-:W-:Y:S02]  /*4370*/  MOV R128, 0x1f ;  /* 0x0000001f00807802 */ /* 0x000fe40000000f00 */
[----:B------:R-:W-:Y:S02]  /*4380*/  MOV R129, 0xffffffff ;  /* 0xffffffff00817802 */ /* 0x000fe40000000f00 */
[----:B------:R-:W-:Y:S02]  /*4390*/  MOV R109, R121 ;  /* 0x00000079006d7202 */ /* 0x000fe40000000f00 */
[----:B------:R-:W-:Y:S02]  /*43a0*/  MOV R80, 0x43c0 ;  /* 0x000043c000507802 */ /* 0x000fe40000000f00 */
[----:B------:R-:W-:Y:S05]  /*43b0*/  CALL.REL.NOINC `($__internal_99_$__cuda_sm70_shflsync_bfly_p) ;  /* 0x0000009000007944 */ /* 0x000fea0003c00000 */
[----:B0-----:R-:W-:Y:S01]  /*43c0*/  HFMA2.MMA R120, -RZ, RZ, 0, 9.5367431640625e-07 ;  /* 0x00000010ff787435 */ /* 0x001fe200000001ff */
[----:B-1----:R-:W-:-:S02]  /*43d0*/  MOV R122, R109 ;  /* 0x0000006d007a7202 */ /* 0x002fc40000000f00 */
[----:B------:R-:W-:Y:S02]  /*43e0*/  MOV R109, R123 ;  /* 0x0000007b006d7202 */ /* 0x000fe40000000f00 */
[----:B------:R-:W-:Y:S02]  /*43f0*/  MOV R128, 0x1f ;  /* 0x0000001f00807802 */ /* 0x000fe40000000f00 */
[----:B------:R-:W-:Y:S02]  /*4400*/  MOV R129, 0xffffffff ;  /* 0xffffffff00817802 */ /* 0x000fe40000000f00 */
[----:B------:R-:W-:Y:S02]  /*4410*/  MOV R80, 0x4430 ;  /* 0x0000443000507802 */ /* 0x000fe40000000f00 */
[----:B------:R-:W-:Y:S05]  /*4420*/  CALL.REL.NOINC `($__internal_99_$__cuda_sm70_shflsync_bfly_p) ;  /* 0x0000002000007944 */ /* 0x000fea0003c00000 */
[----:B-1----:R-:W-:Y:S01]  /*4430*/  MOV R80, R109 ;  /* 0x0000006d00507202 */ /* 0x002fe20000000f00 */
[----:B0-----:R-:W-:Y:S05]  /*4440*/  BRA `(.L_x_2010) ;  /* 0xffffd9e000007947 */ /* 0x001fea000383ffff */
        .weak           $__internal_99_$__cuda_sm70_shflsync_bfly_p
        .type           $__internal_99_$__cuda_sm70_shflsync_bfly_p,@function
        .size           $__internal_99_$__cuda_sm70_shflsync_bfly_p,(.L_x_2637 - $__internal_99_$__cuda_sm70_shflsync_bfly_p)
$__internal_99_$__cuda_sm70_shflsync_bfly_p:
[----:B------:R-:W-:Y:S01]  /*4450*/  HFMA2.MMA R81, -RZ, RZ, 0, 0 ;  /* 0x00000000ff517435 */ /* 0x000fe200000001ff */
[----:B------:R-:W-:Y:S04]  /*4460*/  WARPSYNC R129 ;  /* 0x0000008100007348 */ /* 0x000fe80003800000 */
[----:B------:R0:W1:Y:S01]  /*4470*/  SHFL.BFLY PT, R109, R109, R120, R128 ;  /* 0x0c0000786d6d7389 */ /* 0x00006200000e0080 */
[----:B------:R-:W-:Y:S05]  /*4480*/  RET.REL.NODEC R80 `(_ZN10layer_norm31ln_parallel_residual_bwd_kernelINS_13Kernel_traitsI6__halfffffjLj1024ELj1ELj4ELj1ELj16ENS_18Kernel_traits_baseILj1024ES2_ffffjLj128EEEEELb0ELb1ELb1EEEvNS_9BwdParamsE) ;  /* 0xffffbb7050007950 */ /* 0x000fea0003c3ffff */
.L_x_2011:
        /* <DEDUP_REMOVED lines=15> */
.L_x_2637:


//--------------------- .text._ZN10layer_norm31ln_parallel_residual_bwd_kernelINS_13Kernel_traitsI6__halfffffjLj1024ELj1ELj4ELj1ELj16ENS_18Kernel_traits_baseILj1024ES2_ffffjLj128EEEEELb1ELb0ELb0EEEvNS_9BwdParamsE --------------------------
	.section	.text._ZN10layer_norm31ln_parallel_residual_bwd_kernelINS_13Kernel_traitsI6__halfffffjLj1024ELj1ELj4ELj1ELj16ENS_18Kernel_traits_baseILj1024ES2_ffffjLj128EEEEELb1ELb0ELb0EEEvNS_9BwdParamsE,"ax",@progbits
	.sectioninfo	@"SHI_REGISTERS=255"
	.align	128
        .global         _ZN10layer_norm31ln_parallel_residual_bwd_kernelINS_13Kernel_traitsI6__halfffffjLj1024ELj1ELj4ELj1ELj16ENS_18Kernel_traits_baseILj1024ES2_ffffjLj128EEEEELb1ELb0ELb0EEEvNS_9BwdParamsE
        .type           _ZN10layer_norm31ln_parallel_residual_bwd_kernelINS_13Kernel_traitsI6__halfffffjLj1024ELj1ELj4ELj1ELj16ENS_18Kernel_traits_baseILj1024ES2_ffffjLj128EEEEELb1ELb0ELb0EEEvNS_9BwdParamsE,@function
        .size           _ZN10layer_norm31ln_parallel_residual_bwd_kernelINS_13Kernel_traitsI6__halfffffjLj1024ELj1ELj4ELj1ELj16ENS_18Kernel_traits_baseILj1024ES2_ffffjLj128EEEEELb1ELb0ELb0EEEvNS_9BwdParamsE,(.L_x_2638 - _ZN10layer_norm31ln_parallel_residual_bwd_kernelINS_13Kernel_traitsI6__halfffffjLj1024ELj1ELj4ELj1ELj16ENS_18Kernel_traits_baseILj1024ES2_ffffjLj128EEEEELb1ELb0ELb0EEEvNS_9BwdParamsE)
        .other          _ZN10layer_norm31ln_parallel_residual_bwd_kernelINS_13Kernel_traitsI6__halfffffjLj1024ELj1ELj4ELj1ELj16ENS_18Kernel_traits_baseILj1024ES2_ffffjLj128EEEEELb1ELb0ELb0EEEvNS_9BwdParamsE,@"STO_CUDA_ENTRY STV_DEFAULT"
_ZN10layer_norm31ln_parallel_residual_bwd_kernelINS_13Kernel_traitsI6__halfffffjLj1024ELj1ELj4ELj1ELj16ENS_18Kernel_traits_baseILj1024ES2_ffffjLj128EEEEELb1ELb0ELb0EEEvNS_9BwdParamsE:
.text._ZN10layer_norm31ln_parallel_residual_bwd_kernelINS_13Kernel_traitsI6__halfffffjLj1024ELj1ELj4ELj1ELj16ENS_18Kernel_traits_baseILj1024ES2_ffffjLj128EEEEELb1ELb0ELb0EEEvNS_9BwdParamsE:
[----:B------:R-:W-:Y:S02]  /*0000*/  MOV R1, c[0x0][0x28] ;  /* 0x00000a0000017a02 */ /* 0x000fe40000000f00 */
[----:B------:R-:W0:Y:S01]  /*0010*/  S2R R42, SR_TID.X ;  /* 0x00000000002a7919 */ /* 0x000e220000002100 */
[----:B------:R-:W-:Y:S01]  /*0020*/  MOV R0, c[0x0][0x168] ;  /* 0x00005a0000007a02 */ /* 0x000fe20000000f00 */
[----:B------:R-:W-:Y:S01]  /*0030*/  ULDC.64 UR4, c[0x0][0x118] ;  /* 0x0000460000047ab9 */ /* 0x000fe20000000a00 */
[----:B------:R-:W-:Y:S02]  /*0040*/  LOP3.LUT R9, R9, 0xfffffff7, RZ, 0xc0, !PT ;  /* 0xfffffff709097812 */ /* 0x000fe400078ec0ff */
[----:B------:R-:W-:Y:S02]  /*0050*/  SHF.R.S32.HI R0, RZ, 0x1f, R0 ;  /* 0x0000001fff007819 */ /* 0x000fe40000011400 */
[----:B------:R-:W-:Y:S02]  /*0060*/  IADD3 R1, R1, -0x150, RZ ;  /* 0xfffffeb001017810 */ /* 0x000fe40007ffe0ff */
        /* <DEDUP_REMOVED lines=11> */
[----:B------:R-:W-:Y:S01]  /*0120*/  @P5 IMAD.MOV.U32 R27, RZ, RZ, 0x8 ;  /* 0x00000008ff1b5424 */ /* 0x000fe200078e00ff */
[----:B------:R-:W-:Y:S02]  /*0130*/  @P6 LOP3.LUT R9, R9, 0x8, RZ, 0xfc, !PT ;  /* 0x0000000809096812 */ /* 0x000fe400078efcff */
[CC--:B------:R-:W-:Y:S01]  /*0140*/  @P6 IMAD.WIDE.U32 R20, R0.reuse, R23.reuse, c[0x0][0x1b0] ;  /* 0x00006c0000146625 */ /* 0x0c0fe200078e0017 */
[----:B------:R-:W-:Y:S02]  /*0150*/  @P4 MOV R31, 0x8 ;  /* 0x00000008001f4802 */ /* 0x000fe40000000f00 */
[----:B------:R-:W-:Y:S01]  /*0160*/  LOP3.LUT R9, R9, 0xfffffffb, RZ, 0xc0, !PT ;  /* 0xfffffffb09097812 */ /* 0x000fe200078ec0ff */
[C---:B------:R-:W-:Y:S01]  /*0170*/  @P6 IMAD.WIDE.U32 R22, R0.reuse, R23, c[0x0][0x1b8] ;  /* 0x00006e0000166625 */ /* 0x040fe200078e0017 */
[----:B------:R-:W-:Y:S01]  /*0180*/  @P6 LOP3.LUT R0, R0, 0x20, RZ, 0xfc, !PT ;  /* 0x0000002000006812 */ /* 0x000fe200078efcff */
[----:B------:R0:W5:Y:S01]  /*0190*/  @P6 LDG.E.64 R160, [R20.64] ;  /* 0x0000000414a06981 */ /* 0x000162000c1e1b00 */
[----:B------:R-:W-:-:S02]  /*01a0*/  @P0 MOV R35, 0x8 ;  /* 0x0000000800230802 */ /* 0x000fc40000000f00 */
[----:B------:R-:W-:Y:S01]  /*01b0*/  @P5 LOP3.LUT R9, R9, 0x4, RZ, 0xfc, !PT ;  /* 0x0000000409095812 */ /* 0x000fe200078efcff */
[-C--:B------:R-:W-:Y:S01]  /*01c0*/  @P5 IMAD.WIDE.U32 R24, R0, R27.reuse, c[0x0][0x1b0] ;  /* 0x00006c0000185625 */ /* 0x080fe200078e001b */
[----:B------:R-:W-:Y:S01]  /*01d0*/  ISETP.GE.U32.AND P3, PT, R8, 0xe0, PT ;  /* 0x000000e00800780c */ /* 0x000fe20003f66070 */
[----:B------:R1:W5:Y:S01]  /*01e0*/  @P6 LDG.E.64 R162, [R22.64] ;  /* 0x0000000416a26981 */ /* 0x000362000c1e1b00 */
[----:B------:R-:W-:Y:S01]  /*01f0*/  LOP3.LUT R9, R9, 0xfffffffd, RZ, 0xc0, !PT ;  /* 0xfffffffd09097812 */ /* 0x000fe200078ec0ff */
[C---:B------:R-:W-:Y:S01]  /*0200*/  @P5 IMAD.WIDE.U32 R26, R0.reuse, R27, c[0x0][0x1b8] ;  /* 0x00006e00001a5625 */ /* 0x040fe200078e001b */
[----:B------:R-:W-:Y:S01]  /*0210*/  @P5 IADD3 R0, R0, 0x20, RZ ;  /* 0x0000002000005810 */ /* 0x000fe20007ffe0ff */
[----:B------:R2:W5:Y:S01]  /*0220*/  @P5 LDG.E.64 R154, [R24.64] ;  /* 0x00000004189a5981 */ /* 0x000562000c1e1b00 */
[----:B------:R-:W-:Y:S02]  /*0230*/  @P1 MOV R39, 0x8 ;  /* 0x0000000800271802 */ /* 0x000fe40000000f00 */
[----:B------:R-:W-:Y:S01]  /*0240*/  @P4 LOP3.LUT R9, R9, 0x2, RZ, 0xfc, !PT ;  /* 0x0000000209094812 */ /* 0x000fe200078efcff */
[CC--:B------:R-:W-:Y:S01]  /*0250*/  @P4 IMAD.WIDE.U32 R28, R0.reuse, R31.reuse, c[0x0][0x1b0] ;  /* 0x00006c00001c4625 */ /* 0x0c0fe200078e001f */
[----:B------:R3:W5:Y:S03]  /*0260*/  @P5 LDG.E.64 R152, [R26.64] ;  /* 0x000000041a985981 */ /* 0x000766000c1e1b00 */
[C---:B------:R-:W-:Y:S01]  /*0270*/  @P4 IMAD.WIDE.U32 R30, R0.reuse, R31, c[0x0][0x1b8] ;  /* 0x00006e00001e4625 */ /* 0x040fe200078e001f */
[----:B------:R-:W-:Y:S01]  /*0280*/  @P4 IADD3 R0, R0, 0x20, RZ ;  /* 0x0000002000004810 */ /* 0x000fe20007ffe0ff */
[----:B------:R4:W5:Y:S04]  /*0290*/  @P4 LDG.E.64 R150, [R28.64] ;  /* 0x000000041c964981 */ /* 0x000968000c1e1b00 */
[CC--:B------:R-:W-:Y:S01]  /*02a0*/  @P0 IMAD.WIDE.U32 R32, R0.reuse, R35.reuse, c[0x0][0x1b0] ;  /* 0x00006c0000200625 */ /* 0x0c0fe200078e0023 */
[----:B------:R0:W5:Y:S03]  /*02b0*/  @P4 LDG.E.64 R148, [R30.64] ;  /* 0x000000041e944981 */ /* 0x000166000c1e1b00 */
[C---:B------:R-:W-:Y:S01]  /*02c0*/  @P0 IMAD.WIDE.U32 R34, R0.reuse, R35, c[0x0][0x1b8] ;  /* 0x00006e0000220625 */ /* 0x040fe200078e0023 */
[----:B------:R-:W-:Y:S01]  /*02d0*/  @P0 IADD3 R0, R0, 0x20, RZ ;  /* 0x0000002000000810 */ /* 0x000fe20007ffe0ff */
[----:B------:R-:W-:Y:S01]  /*02e0*/  BSSY B0, `(.L_x_2012) ;  /* 0x00005fe000007945 */ /* 0x000fe20003800000 */
[----:B------:R-:W-:Y:S01]  /*02f0*/  ISETP.GE.U32.AND P4, PT, R8, 0x100, PT ;  /* 0x000001000800780c */ /* 0x000fe20003f86070 */
[----:B------:R-:W-:Y:S01]  /*0300*/  @P2 IMAD.MOV.U32 R41, RZ, RZ, 0x8 ;  /* 0x00000008ff292424 */ /* 0x000fe200078e00ff */
[----:B------:R-:W-:Y:S01]  /*0310*/  @P3 MOV R43, 0x8 ;  /* 0x00000008002b3802 */ /* 0x000fe20000000f00 */
[CC--:B------:R-:W-:Y:S01]  /*0320*/  @P1 IMAD.WIDE.U32 R36, R0.reuse, R39.reuse, c[0x0][0x1b0] ;  /* 0x00006c0000241625 */ /* 0x0c0fe200078e0027 */
[----:B0-----:R-:W0:Y:S03]  /*0330*/  S2R R31, SR_CTAID.X ;  /* 0x00000000001f7919 */ /* 0x001e260000002500 */
[C---:B------:R-:W-:Y:S01]  /*0340*/  @P1 IMAD.WIDE.U32 R20, R0.reuse, R39, c[0x0][0x1b8] ;  /* 0x00006e0000141625 */ /* 0x040fe200078e0027 */
[----:B------:R-:W-:Y:S01]  /*0350*/  @P1 IADD3 R0, R0, 0x20, RZ ;  /* 0x0000002000001810 */ /* 0x000fe20007ffe0ff */
[----:B------:R0:W5:Y:S04]  /*0360*/  @P0 LDG.E.64 R146, [R32.64] ;  /* 0x0000000420920981 */ /* 0x000168000c1e1b00 */
[CC--:B-1----:R-:W-:Y:S01]  /*0370*/  @P2 IMAD.WIDE.U32 R22, R0.reuse, R41.reuse, c[0x0][0x1b0] ;  /* 0x00006c0000162625 */ /* 0x0c2fe200078e0029 */
[----:B------:R-:W-:Y:S01]  /*0380*/  @P4 MOV R45, 0x8 ;  /* 0x00000008002d4802 */ /* 0x000fe20000000f00 */
[----:B------:R1:W5:Y:S02]  /*0390*/  @P0 LDG.E.64 R144, [R34.64] ;  /* 0x0000000422900981 */ /* 0x000364000c1e1b00 */
[C---:B--2---:R-:W-:Y:S01]  /*03a0*/  @P2 IMAD.WIDE.U32 R24, R0.reuse, R41, c[0x0][0x1b8] ;  /* 0x00006e0000182625 */ /* 0x044fe200078e0029 */
[----:B------:R-:W-:Y:S01]  /*03b0*/  @P2 IADD3 R0, R0, 0x20, RZ ;  /* 0x0000002000002810 */ /* 0x000fe20007ffe0ff */
[----:B------:R2:W5:Y:S04]  /*03c0*/  @P1 LDG.E.64 R18, [R36.64] ;  /* 0x0000000424121981 */ /* 0x000568000c1e1b00 */
[CC--:B------:R-:W-:Y:S01]  /*03d0*/  @P3 IMAD.WIDE.U32 R38, R0.reuse, R43.reuse, c[0x0][0x1b0] ;  /* 0x00006c0000263625 */ /* 0x0c0fe200078e002b */
[----:B------:R-:W-:Y:S01]  /*03e0*/  LOP3.LUT R9, R9, 0xffffffef, RZ, 0xc0, !PT ;  /* 0xffffffef09097812 */ /* 0x000fe200078ec0ff */
[----:B------:R0:W5:Y:S02]  /*03f0*/  @P1 LDG.E.64 R16, [R20.64] ;  /* 0x0000000414101981 */ /* 0x000164000c1e1b00 */
[C---:B------:R-:W-:Y:S01]  /*0400*/  @P3 IMAD.WIDE.U32 R40, R0.reuse, R43, c[0x0][0x1b8] ;  /* 0x00006e0000283625 */ /* 0x040fe200078e002b */
[----:B------:R-:W-:Y:S01]  /*0410*/  @P3 IADD3 R0, R0, 0x20, RZ ;  /* 0x0000002000003810 */ /* 0x000fe20007ffe0ff */
[----:B------:R0:W5:Y:S04]  /*0420*/  @P2 LDG.E.64 R14, [R22.64] ;  /* 0x00000004160e2981 */ /* 0x000168000c1e1b00 */
[CC--:B---3--:R-:W-:Y:S01]  /*0430*/  @P4 IMAD.WIDE.U32 R26, R0.reuse, R45.reuse, c[0x0][0x1b0] ;  /* 0x00006c00001a4625 */ /* 0x0c8fe200078e002d */
[----:B------:R-:W-:Y:S01]  /*0440*/  @P4 LOP3.LUT R9, R9, 0x10, RZ, 0xfc, !PT ;  /* 0x0000001009094812 */ /* 0x000fe200078efcff */
[----:B------:R3:W5:Y:S02]  /*0450*/  @P2 LDG.E.64 R12, [R24.64] ;  /* 0x00000004180c2981 */ /* 0x000764000c1e1b00 */
[----:B----4-:R-:W-:Y:S01]  /*0460*/  @P4 IMAD.WIDE.U32 R28, R0, R45, c[0x0][0x1b8] ;  /* 0x00006e00001c4625 */ /* 0x010fe200078e002d */
        /* <DEDUP_REMOVED lines=8> */
[----:B---3--:R-:W-:Y:S01]  /*04f0*/  CS2R R24, SRZ ;  /* 0x0000000000187805 */ /* 0x008fe2000001ff00 */
[----:B------:R3:W5:Y:S01]  /*0500*/  @P3 LDG.E.64 R6, [R40.64] ;  /* 0x0000000428063981 */ /* 0x000762000c1e1b00 */
[----:B----4-:R-:W-:Y:S01]  /*0510*/  CS2R R26, SRZ ;  /* 0x00000000001a7805 */ /* 0x010fe2000001ff00 */
[----:B------:R-:W-:Y:S01]  /*0520*/  CS2R R60, SRZ ;  /* 0x00000000003c7805 */ /* 0x000fe2000001ff00 */
[----:B------:R-:W-:Y:S01]  /*0530*/  CS2R R62, SRZ ;  /* 0x00000000003e7805 */ /* 0x000fe2000001ff00 */
[----:B------:R-:W-:Y:S01]  /*0540*/  CS2R R32, SRZ ;  /* 0x0000000000207805 */ /* 0x000fe2000001ff00 */
[----:B-1----:R-:W-:Y:S01]  /*0550*/  CS2R R34, SRZ ;  /* 0x0000000000227805 */ /* 0x002fe2000001ff00 */
[----:B--2---:R-:W-:Y:S01]  /*0560*/  CS2R R36, SRZ ;  /* 0x0000000000247805 */ /* 0x004fe2000001ff00 */
[----:B0-----:R-:W-:Y:S01]  /*0570*/  CS2R R38, SRZ ;  /* 0x0000000000267805 */ /* 0x001fe2000001ff00 */
        /* <DEDUP_REMOVED lines=55> */
[----:B-----5:R-:W-:Y:S01]  /*08f0*/  IMAD.MOV.U32 R165, RZ, RZ, R160 ;  /* 0x000000ffffa57224 */ /* 0x020fe200078e00a0 */
[--C-:B------:R-:W-:Y:S01]  /*0900*/  SHF.R.U64 R196, R160, 0x10, R161.reuse ;  /* 0x00000010a0c47819 */ /* 0x100fe200000012a1 */
[----:B------:R-:W-:Y:S01]  /*0910*/  IMAD.MOV.U32 R168, RZ, RZ, R18 ;  /* 0x000000ffffa87224 */ /* 0x000fe200078e0012 */
[----:B------:R-:W-:Y:S01]  /*0920*/  MOV R166, R161 ;  /* 0x000000a100a67202 */ /* 0x000fe20000000f00 */
[----:B------:R-:W-:Y:S01]  /*0930*/  IMAD.MOV.U32 R172, RZ, RZ, R14 ;  /* 0x000000ffffac7224 */ /* 0x000fe200078e000e */
[----:B------:R-:W-:Y:S01]  /*0940*/  SHF.R.U32.HI R194, RZ, 0x10, R161 ;  /* 0x00000010ffc27819 */ /* 0x000fe200000116a1 */
[----:B------:R-:W-:Y:S01]  /*0950*/  HFMA2.MMA R21, -RZ, RZ, 0, 0 ;  /* 0x00000000ff157435 */ /* 0x000fe200000001ff */
[----:B------:R-:W-:Y:S01]  /*0960*/  MOV R160, R162 ;  /* 0x000000a200a07202 */ /* 0x000fe20000000f00 */
[----:B------:R-:W-:Y:S01]  /*0970*/  HADD2.F32 R166, -RZ, R166.H0_H0 ;  /* 0x200000a6ffa67230 */ /* 0x000fe20000004100 */
[----:B------:R-:W-:Y:S01]  /*0980*/  SHF.R.U64 R195, R162, 0x10, R163 ;  /* 0x00000010a2c37819 */ /* 0x000fe200000012a3 */
[----:B------:R-:W-:Y:S01]  /*0990*/  IMAD.MOV.U32 R162, RZ, RZ, R154 ;  /* 0x000000ffffa27224 */ /* 0x000fe200078e009a */
[----:B------:R-:W-:-:S02]  /*09a0*/  MOV R161, R163 ;  /* 0x000000a300a17202 */ /* 0x000fc40000000f00 */
[----:B------:R-:W-:Y:S02]  /*09b0*/  SHF.R.U32.HI R193, RZ, 0x10, R163 ;  /* 0x00000010ffc17819 */ /* 0x000fe400000116a3 */
[--C-:B------:R-:W-:Y:S02]  /*09c0*/  SHF.R.U64 R192, R154, 0x10, R155.reuse ;  /* 0x000000109ac07819 */ /* 0x100fe4000000129b */
[----:B------:R-:W-:Y:S02]  /*09d0*/  MOV R163, R155 ;  /* 0x0000009b00a37202 */ /* 0x000fe40000000f00 */
[----:B------:R-:W-:Y:S02]  /*09e0*/  SHF.R.U32.HI R190, RZ, 0x10, R155 ;  /* 0x00000010ffbe7819 */ /* 0x000fe4000001169b */
[----:B------:R-:W-:Y:S02]  /*09f0*/  MOV R154, R152 ;  /* 0x00000098009a7202 */ /* 0x000fe40000000f00 */
[--C-:B------:R-:W-:Y:S01]  /*0a00*/  SHF.R.U64 R191, R152, 0x10, R153.reuse ;  /* 0x0000001098bf7819 */ /* 0x100fe20000001299 */
[----:B------:R-:W-:Y:S01]  /*0a10*/  IMAD.MOV.U32 R152, RZ, RZ, R150 ;  /* 0x000000ffff987224 */ /* 0x000fe200078e0096 */
[----:B------:R-:W-:Y:S01]  /*0a20*/  MOV R155, R153 ;  /* 0x00000099009b7202 */ /* 0x000fe20000000f00 */
[----:B------:R-:W-:Y:S01]  /*0a30*/  HADD2.F32 R154, -RZ, R154.H0_H0 ;  /* 0x2000009aff9a7230 */ /* 0x000fe20000004100 */
[----:B------:R-:W-:-:S02]  /*0a40*/  SHF.R.U32.HI R189, RZ, 0x10, R153 ;  /* 0x00000010ffbd7819 */ /* 0x000fc40000011699 */
[--C-:B------:R-:W-:Y:S02]  /*0a50*/  SHF.R.U64 R188, R150, 0x10, R151.reuse ;  /* 0x0000001096bc7819 */ /* 0x100fe40000001297 */
[----:B------:R-:W-:Y:S02]  /*0a60*/  MOV R153, R151 ;  /* 0x0000009700997202 */ /* 0x000fe40000000f00 */
[----:B------:R-:W-:Y:S02]  /*0a70*/  SHF.R.U32.HI R186, RZ, 0x10, R151 ;  /* 0x00000010ffba7819 */ /* 0x000fe40000011697 */
[----:B------:R-:W-:Y:S02]  /*0a80*/  MOV R150, R148 ;  /* 0x0000009400967202 */ /* 0x000fe40000000f00 */
[----:B------:R-:W-:Y:S01]  /*0a90*/  SHF.R.U64 R187, R148, 0x10, R149 ;  /* 0x0000001094bb7819 */ /* 0x000fe20000001295 */
[----:B------:R-:W-:Y:S01]  /*0aa0*/  IMAD.MOV.U32 R148, RZ, RZ, R146 ;  /* 0x000000ffff947224 */ /* 0x000fe200078e0092 */
[----:B------:R-:W-:-:S02]  /*0ab0*/  MOV R151, R149 ;  /* 0x0000009500977202 */ /* 0x000fc40000000f00 */
[----:B------:R-:W-:Y:S02]  /*0ac0*/  SHF.R.U32.HI R185, RZ, 0x10, R149 ;  /* 0x00000010ffb97819 */ /* 0x000fe40000011695 */
[--C-:B------:R-:W-:Y:S01]  /*0ad0*/  SHF.R.U64 R184, R146, 0x10, R147.reuse ;  /* 0x0000001092b87819 */ /* 0x100fe20000001293 */
[----:B------:R-:W-:Y:S01]  /*0ae0*/  HADD2.F32 R151, -RZ, R151.H0_H0 ;  /* 0x20000097ff977230 */ /* 0x000fe20000004100 */
[----:B------:R-:W-:Y:S02]  /*0af0*/  MOV R149, R147 ;  /* 0x0000009300957202 */ /* 0x000fe40000000f00 */
[----:B------:R-:W-:Y:S02]  /*0b00*/  SHF.R.U32.HI R182, RZ, 0x10, R147 ;  /* 0x00000010ffb67819 */ /* 0x000fe40000011693 */
[----:B------:R-:W-:Y:S02]  /*0b10*/  SHF.R.U64 R183, R144, 0x10, R145 ;  /* 0x0000001090b77819 */ /* 0x000fe40000001291 */
[----:B------:R-:W-:-:S02]  /*0b20*/  MOV R167, R145 ;  /* 0x0000009100a77202 */ /* 0x000fc40000000f00 */
[----:B------:R-:W-:Y:S02]  /*0b30*/  SHF.R.U32.HI R181, RZ, 0x10, R145 ;  /* 0x00000010ffb57819 */ /* 0x000fe40000011691 */
[--C-:B------:R-:W-:Y:S02]  /*0b40*/  SHF.R.U64 R180, R18, 0x10, R19.reuse ;  /* 0x0000001012b47819 */ /* 0x100fe40000001213 */
        /* <DEDUP_REMOVED lines=8> */
[----:B------:R-:W-:Y:S01]  /*0bd0*/  MOV R147, R144 ;  /* 0x0000009000937202 */ /* 0x000fe20000000f00 */
[----:B------:R-:W-:Y:S01]  /*0be0*/  IMAD.MOV.U32 R144, RZ, RZ, R10 ;  /* 0x000000ffff907224 */ /* 0x000fe200078e000a */
[----:B------:R-:W-:-:S02]  /*0bf0*/  MOV R169, R16 ;  /* 0x0000001000a97202 */ /* 0x000fc40000000f00 */
[--C-:B------:R-:W-:Y:S02]  /*0c00*/  SHF.R.U64 R145, R12, 0x10, R13.reuse ;  /* 0x000000100c917819 */ /* 0x100fe4000000120d */
[----:B------:R-:W-:Y:S01]  /*0c10*/  MOV R19, R13 ;  /* 0x0000000d00137202 */ /* 0x000fe20000000f00 */
[----:B------:R-:W-:Y:S01]  /*0c20*/  HADD2.F32 R144, -RZ, R144.H0_H0 ;  /* 0x20000090ff907230 */ /* 0x000fe20000004100 */
[----:B------:R-:W-:Y:S02]  /*0c30*/  SHF.R.U32.HI R146, RZ, 0x10, R13 ;  /* 0x00000010ff927819 */ /* 0x000fe4000001160d */
[--C-:B------:R-:W-:Y:S01]  /*0c40*/  SHF.R.U64 R17, R10, 0x10, R11.reuse ;  /* 0x000000100a117819 */ /* 0x100fe2000000120b */
[----:B------:R-:W-:Y:S01]  /*0c50*/  HADD2.F32 R19, -RZ, R19.H0_H0 ;  /* 0x20000013ff137230 */ /* 0x000fe20000004100 */
[----:B------:R-:W-:Y:S02]  /*0c60*/  MOV R15, R11 ;  /* 0x0000000b000f7202 */ /* 0x000fe40000000f00 */
[----:B------:R-:W-:-:S02]  /*0c70*/  SHF.R.U32.HI R18, RZ, 0x10, R11 ;  /* 0x00000010ff127819 */ /* 0x000fc4000001160b */
[----:B------:R-:W-:Y:S02]  /*0c80*/  MOV R16, R6 ;  /* 0x0000000600107202 */ /* 0x000fe40000000f00 */
[--C-:B------:R-:W-:Y:S02]  /*0c90*/  SHF.R.U64 R13, R6, 0x10, R7.reuse ;  /* 0x00000010060d7819 */ /* 0x100fe40000001207 */
[----:B------:R-:W-:Y:S01]  /*0ca0*/  MOV R11, R7 ;  /* 0x00000007000b7202 */ /* 0x000fe20000000f00 */
[----:B------:R-:W-:Y:S01]  /*0cb0*/  HADD2.F32 R16, -RZ, R16.H0_H0 ;  /* 0x20000010ff107230 */ /* 0x000fe20000004100 */
[----:B------:R-:W-:Y:S01]  /*0cc0*/  SHF.R.U32.HI R14, RZ, 0x10, R7 ;  /* 0x00000010ff0e7819 */ /* 0x000fe20000011607 */
[----:B------:R-:W-:Y:S01]  /*0cd0*/  HADD2.F32 R13, -RZ, R13.H0_H0 ;  /* 0x2000000dff0d7230 */ /* 0x000fe20000004100 */
[----:B------:R-:W-:Y:S01]  /*0ce0*/  MOV R173, R12 ;  /* 0x0000000c00ad7202 */ /* 0x000fe20000000f00 */
[----:B------:R-:W-:Y:S01]  /*0cf0*/  IMAD.MOV.U32 R12, RZ, RZ, R4 ;  /* 0x000000ffff0c7224 */ /* 0x000fe200078e0004 */
[----:B------:R-:W-:-:S02]  /*0d00*/  SHF.R.U64 R7, R4, 0x10, R5 ;  /* 0x0000001004077819 */ /* 0x000fc40000001205 */
[----:B------:R-:W-:Y:S02]  /*0d10*/  MOV R6, R5 ;  /* 0x0000000500067202 */ /* 0x000fe40000000f00 */
[----:B------:R-:W-:Y:S02]  /*0d20*/  SHF.R.U32.HI R10, RZ, 0x10, R5 ;  /* 0x00000010ff0a7819 */ /* 0x000fe40000011605 */
[----:B------:R-:W-:Y:S02]  /*0d30*/  MOV R5, R2 ;  /* 0x0000000200057202 */ /* 0x000fe40000000f00 */
[--C-:B------:R-:W-:Y:S02]  /*0d40*/  SHF.R.U64 R2, R2, 0x10, R3.reuse ;  /* 0x0000001002027819 */ /* 0x100fe40000001203 */
[----:B------:R-:W-:Y:S02]  /*0d50*/  MOV R0, R3 ;  /* 0x0000000300007202 */ /* 0x000fe40000000f00 */
[----:B------:R-:W-:Y:S01]  /*0d60*/  SHF.R.U32.HI R4, RZ, 0x10, R3 ;  /* 0x00000010ff047819 */ /* 0x000fe20000011603 */
[----:B------:R-:W-:Y:S01]  /*0d70*/  IMAD.MOV.U32 R3, RZ, RZ, R164 ;  /* 0x000000ffff037224 */ /* 0x000fe200078e00a4 */
[----:B------:R-:W-:-:S02]  /*0d80*/  HADD2.F32 R164, -RZ, R165.H0_H0 ;  /* 0x200000a5ffa47230 */ /* 0x000fc40000004100 */
[----:B------:R-:W-:-:S03]  /*0d90*/  HADD2.F32 R165, -RZ, R196.H0_H0 ;  /* 0x200000c4ffa57230 */ /* 0x000fc60000004100 */
[----:B------:R0:W-:Y:S04]  /*0da0*/  STL [R1+0x148], R164 ;  /* 0x000148a401007387 */ /* 0x0001e80000100800 */
        /* <DEDUP_REMOVED lines=12> */
[----:B------:R0:W-:Y:S01]  /*0e70*/  STL [R1+0x12c], R161 ;  /* 0x00012ca101007387 */ /* 0x0001e20000100800 */
[----:B------:R-:W-:-:S03]  /*0e80*/  HADD2.F32 R162, -RZ, R192.H0_H0 ;  /* 0x200000c0ffa27230 */ /* 0x000fc60000004100 */
[----:B------:R1:W-:Y:S04]  /*0e90*/  STL [R1+0x128], R160 ;  /* 0x000128a001007387 */ /* 0x0003e80000100800 */
[----:B------:R-:W-:Y:S01]  /*0ea0*/  STL [R1+0x120], R162 ;  /* 0x000120a201007387 */ /* 0x000fe20000100800 */
[----:B0-----:R-:W-:Y:S02]  /*0eb0*/  HADD2.F32 R161, -RZ, R163.H0_H0 ;  /* 0x200000a3ffa17230 */ /* 0x001fe40000004100 */
[----:B-1----:R-:W-:-:S03]  /*0ec0*/  HADD2.F32 R160, -RZ, R190.H0_H0 ;  /* 0x200000beffa07230 */ /* 0x002fc60000004100 */
        /* <DEDUP_REMOVED lines=8> */
[----:B------:R-:W-:Y:S01]  /*0f50*/  STL [R1+0x114], R160 ;  /* 0x000114a001007387 */ /* 0x000fe20000100800 */
[----:B------:R-:W-:-:S03]  /*0f60*/  HADD2.F32 R152, -RZ, R188.H0_H0 ;  /* 0x200000bcff987230 */ /* 0x000fc60000004100 */
[----:B------:R0:W-:Y:S04]  /*0f70*/  STL [R1+0x10c], R154 ;  /* 0x00010c9a01007387 */ /* 0x0001e80000100800 */
        /* <DEDUP_REMOVED lines=55> */
[----:B------:R-:W-:Y:S01]  /*12f0*/  STL [R1+0xa4], R148 ;  /* 0x0000a49401007387 */ /* 0x000fe20000100800 */
[----:B------:R-:W-:-:S03]  /*1300*/  HADD2.F32 R145, -RZ, R146.H0_H0 ;  /* 0x20000092ff917230 */ /* 0x000fc60000004100 */
[----:B------:R-:W-:Y:S04]  /*1310*/  STL [R1+0x9c], R147 ;  /* 0x00009c9301007387 */ /* 0x000fe80000100800 */
[----:B------:R0:W-:Y:S04]  /*1320*/  STL [R1+0x94], R19 ;  /* 0x0000941301007387 */ /* 0x0001e80000100800 */
[----:B------:R-:W-:Y:S04]  /*1330*/  STL [R1+0x8c], R145 ;  /* 0x00008c9101007387 */ /* 0x000fe80000100800 */
[----:B------:R-:W-:Y:S01]  /*1340*/  STL [R1+0x88], R144 ;  /* 0x0000889001007387 */ /* 0x000fe20000100800 */
[----:B0-----:R-:W-:-:S02]  /*1350*/  HADD2.F32 R19, -RZ, R17.H0_H0 ;  /* 0x20000011ff137230 */ /* 0x001fc40000004100 */
        /* <DEDUP_REMOVED lines=25> */
[----:B------:R1:W-:Y:S04]  /*14f0*/  STL [R1+0x4c], R0 ;  /* 0x00004c0001007387 */ /* 0x0003e80000100800 */
[----:B------:R1:W-:Y:S02]  /*1500*/  STL [R1+0x54], R2 ;  /* 0x0000540201007387 */ /* 0x0003e40000100800 */
.L_x_2048:
[----:B------:R-:W0:Y:S01]  /*1510*/  S2R R10, SR_TID.X ;  /* 0x00000000000a7919 */ /* 0x000e220000002100 */
[----:B-1----:R-:W-:Y:S01]  /*1520*/  MOV R6, 0x4 ;  /* 0x0000000400067802 */ /* 0x002fe20000000f00 */
[----:B------:R-:W-:-:S04]  /*1530*/  IMAD R2, R3, c[0x0][0x168], RZ ;  /* 0x00005a0003027a24 */ /* 0x000fc800078e02ff */
[----:B------:R-:W-:-:S04]  /*1540*/  IMAD.WIDE R4, R3, R6, c[0x0][0x1a0] ;  /* 0x0000680003047625 */ /* 0x000fc800078e0206 */
[----:B------:R-:W-:Y:S01]  /*1550*/  IMAD.WIDE R6, R3, R6, c[0x0][0x1a8] ;  /* 0x00006a0003067625 */ /* 0x000fe200078e0206 */
[----:B------:R-:W-:Y:S01]  /*1560*/  LOP3.LUT P4, RZ, R8, 0xffffffe0, RZ, 0xc0, !PT ;  /* 0xffffffe008ff7812 */ /* 0x000fe2000788c0ff */
[----:B------:R1:W5:Y:S04]  /*1570*/  LDG.E R4, [R4.64] ;  /* 0x0000000404047981 */ /* 0x000368000c1e1900 */
[----:B-1----:R1:W5:Y:S01]  /*1580*/  LDG.E R5, [R6.64] ;  /* 0x0000000406057981 */ /* 0x002362000c1e1900 */
[----:B------:R-:W-:Y:S01]  /*1590*/  BSSY B1, `(.L_x_2014) ;  /* 0x0000056000017945 */ /* 0x000fe20003800000 */
[----:B-1----:R-:W-:-:S04]  /*15a0*/  SHF.R.S32.HI R6, RZ, 0x1f, R2 ;  /* 0x0000001fff067819 */ /* 0x002fc80000011402 */
[----:B------:R-:W-:Y:S02]  /*15b0*/  LEA.HI R6, R6, R2, RZ, 0x2 ;  /* 0x0000000206067211 */ /* 0x000fe400078f10ff */
[----:B0-----:R-:W-:Y:S01]  /*15c0*/  LOP3.LUT R2, R10, 0x1f, RZ, 0xc0, !PT ;  /* 0x0000001f0a027812 */ /* 0x001fe200078ec0ff */
[----:B------:R-:W-:-:S03]  /*15d0*/  IMAD.MOV.U32 R10, RZ, RZ, RZ ;  /* 0x000000ffff0a7224 */ /* 0x000fc600078e00ff */
[----:B------:R-:W-:Y:S02]  /*15e0*/  LEA.HI.SX32 R6, R6, R2, 0x1e ;  /* 0x0000000206067211 */ /* 0x000fe400078ff2ff */
[----:B------:R-:W-:Y:S02]  /*15f0*/  MOV R2, RZ ;  /* 0x000000ff00027202 */ /* 0x000fe40000000f00 */
[----:B------:R-:W-:Y:S01]  /*1600*/  MOV R7, R6 ;  /* 0x0000000600077202 */ /* 0x000fe20000000f00 */
[----:B------:R-:W-:Y:S05]  /*1610*/  @!P4 BRA `(.L_x_2015) ;  /* 0x000004d00000c947 */ /* 0x000fea0003800000 */
[----:B------:R-:W-:Y:S01]  /*1620*/  HFMA2.MMA R196, -RZ, RZ, 0, 9.5367431640625e-07 ;  /* 0x00000010ffc47435 */ /* 0x000fe200000001ff */
[----:B------:R-:W2:Y:S04]  /*1630*/  LDL R219, [R1+0x144] ;  /* 0x0001440001db7983 */ /* 0x000ea80000100800 */
[----:B------:R-:W3:Y:S01]  /*1640*/  LDL R218, [R1+0x148] ;  /* 0x0001480001da7983 */ /* 0x000ee20000100800 */
[----:B------:R-:W-:-:S02]  /*1650*/  ISETP.NE.U32.AND P4, PT, RZ, c[0x0][0x250], PT ;  /* 0x00009400ff007a0c */ /* 0x000fc40003f85070 */
[C---:B------:R-:W-:Y:S02]  /*1660*/  SHF.L.U32 R7, R6.reuse, 0x2, RZ ;  /* 0x0000000206077819 */ /* 0x040fe400000006ff */
[C---:B------:R-:W-:Y:S01]  /*1670*/  SHF.L.U64.HI R2, R6.reuse, 0x2, RZ ;  /* 0x0000000206027819 */ /* 0x040fe200000102ff */
[CC--:B------:R-:W-:Y:S01]  /*1680*/  IMAD.WIDE.U32 R192, R6.reuse, R196.reuse, c[0x0][0x210] ;  /* 0x0000840006c07625 */ /* 0x0c0fe200078e00c4 */
[----:B------:R-:W-:Y:S01]  /*1690*/  ISETP.NE.AND.EX P4, PT, RZ, c[0x0][0x254], PT, P4 ;  /* 0x00009500ff007a0c */ /* 0x000fe20003f85340 */
[----:B------:R-:W0:Y:S01]  /*16a0*/  LDC.U8 R190, c[0x0][0x1f0] ;  /* 0x00007c00ffbe7b82 */ /* 0x000e220000000000 */
[----:B------:R-:W4:Y:S01]  /*16b0*/  LDL R236, [R1+0x13c] ;  /* 0x00013c0001ec7983 */ /* 0x000f220000100800 */
[----:B------:R-:W-:-:S03]  /*16c0*/  IMAD.WIDE.U32 R196, R6, R196, c[0x0][0x208] ;  /* 0x0000820006c47625 */ /* 0x000fc600078e00c4 */
[----:B------:R-:W2:Y:S04]  /*16d0*/  LDG.E.128 R192, [R192.64] ;  /* 0x00000004c0c07981 */ /* 0x000ea8000c1e1d00 */
[----:B------:R-:W3:Y:S03]  /*16e0*/  LDG.E.128 R196, [R196.64] ;  /* 0x00000004c4c47981 */ /* 0x000ee6000c1e1d00 */
[----:B------:R-:W-:Y:S01]  /*16f0*/  @P4 IADD3 R10, P5, R7, c[0x0][0x198], RZ ;  /* 0x00006600070a4a10 */ /* 0x000fe20007fbe0ff */
[----:B------:R-:W4:Y:S03]  /*1700*/  LDL R229, [R1+0x140] ;  /* 0x0001400001e57983 */ /* 0x000f260000100800 */
[----:B------:R-:W-:-:S05]  /*1710*/  @P4 IADD3.X R11, R2, c[0x0][0x19c], RZ, P5, !PT ;  /* 0x00006700020b4a10 */ /* 0x000fca0002ffe4ff */
[----:B------:R1:W5:Y:S01]  /*1720*/  @P4 LDG.E R204, [R10.64] ;  /* 0x000000040acc4981 */ /* 0x000362000c1e1900 */
[----:B------:R-:W-:-:S04]  /*1730*/  ISETP.NE.U32.AND P4, PT, RZ, c[0x0][0x218], PT ;  /* 0x00008600ff007a0c */ /* 0x000fc80003f85070 */
[----:B------:R-:W-:-:S13]  /*1740*/  ISETP.NE.AND.EX P4, PT, RZ, c[0x0][0x21c], PT, P4 ;  /* 0x00008700ff007a0c */ /* 0x000fda0003f85340 */
[----:B-1----:R-:W-:-:S04]  /*1750*/  @P4 LEA R10, P5, R6, c[0x0][0x218], 0x4 ;  /* 0x00008600060a4a11 */ /* 0x002fc800078a20ff */
[----:B------:R-:W-:-:S05]  /*1760*/  @P4 LEA.HI.X R11, R6, c[0x0][0x21c], RZ, 0x4, P5 ;  /* 0x00008700060b4a11 */ /* 0x000fca00028f24ff */
[----:B------:R1:W5:Y:S02]  /*1770*/  @P4 LDG.E.128 R144, [R10.64] ;  /* 0x000000040a904981 */ /* 0x000364000c1e1d00 */
[----:B-1----:R-:W-:Y:S02]  /*1780*/  IADD3 R10, P4, R7, c[0x0][0x190], RZ ;  /* 0x00006400070a7a10 */ /* 0x002fe40007f9e0ff */
[----:B------:R-:W4:Y:S02]  /*1790*/  LDL R7, [R1+0x138] ;  /* 0x0001380001077983 */ /* 0x000f240000100800 */
[----:B------:R-:W-:Y:S02]  /*17a0*/  IADD3.X R11, R2, c[0x0][0x194], RZ, P4, !PT ;  /* 0x00006500020b7a10 */ /* 0x000fe400027fe4ff */
[----:B------:R-:W-:-:S04]  /*17b0*/  LEA R188, P4, R6, c[0x0][0x188], 0x4 ;  /* 0x0000620006bc7a11 */ /* 0x000fc800078820ff */
[----:B------:R-:W-:Y:S01]  /*17c0*/  LEA.HI.X R189, R6, c[0x0][0x18c], RZ, 0x4, P4 ;  /* 0x0000630006bd7a11 */ /* 0x000fe200020f24ff */
[----:B------:R1:W5:Y:S01]  /*17d0*/  LDG.E R11, [R10.64] ;  /* 0x000000040a0b7981 */ /* 0x000362000c1e1900 */
[----:B0-----:R-:W-:-:S04]  /*17e0*/  ISETP.NE.AND P4, PT, R190, RZ, PT ;  /* 0x000000ffbe00720c */ /* 0x001fc80003f85270 */
[----:B------:R-:W4:Y:S04]  /*17f0*/  LDG.E.128 R188, [R188.64] ;  /* 0x00000004bcbc7981 */ /* 0x000f28000c1e1d00 */
[----:B-1----:R-:W4:Y:S01]  /*1800*/  LDL R10, [R1+0x130] ;  /* 0x00013000010a7983 */ /* 0x002f220000100800 */
[----:B--2---:R-:W-:-:S03]  /*1810*/  FMUL.FTZ R240, R219, R192 ;  /* 0x000000c0dbf07220 */ /* 0x004fc60000410000 */
[----:B------:R-:W2:Y:S01]  /*1820*/  LDL R219, [R1+0x134] ;  /* 0x0001340001db7983 */ /* 0x000ea20000100800 */
[----:B---3--:R-:W-:-:S03]  /*1830*/  FFMA.FTZ R240, R218, R196, R240 ;  /* 0x000000c4daf07223 */ /* 0x008fc600000100f0 */
[----:B------:R-:W3:Y:S01]  /*1840*/  LDL R218, [R1+0x12c] ;  /* 0x00012c0001da7983 */ /* 0x000ee20000100800 */
[----:B-----5:R-:W-:Y:S01]  /*1850*/  FSEL R2, R4, RZ, !P4 ;  /* 0x000000ff04027208 */ /* 0x020fe20006000000 */
        /* <DEDUP_REMOVED lines=8> */
[--C-:B----4-:R-:W-:Y:S02]  /*18e0*/  FADD.FTZ R188, R188, -R2.reuse ;  /* 0x80000002bcbc7221 */ /* 0x110fe40000010000 */
[--C-:B------:R-:W-:Y:S02]  /*18f0*/  FADD.FTZ R189, R189, -R2.reuse ;  /* 0x80000002bdbd7221 */ /* 0x100fe40000010000 */
[----:B------:R-:W-:-:S02]  /*1900*/  FADD.FTZ R190, R190, -R2 ;  /* 0x80000002bebe7221 */ /* 0x000fc40000010000 */
[----:B------:R-:W-:Y:S02]  /*1910*/  FADD.FTZ R191, R191, -R2 ;  /* 0x80000002bfbf7221 */ /* 0x000fe40000010000 */
[----:B------:R-:W-:Y:S02]  /*1920*/  FMUL.FTZ R2, R236, R193 ;  /* 0x000000c1ec027220 */ /* 0x000fe40000410000 */
[----:B------:R-:W-:Y:S02]  /*1930*/  FMUL.FTZ R205, R5, R188 ;  /* 0x000000bc05cd7220 */ /* 0x000fe40000410000 */
[----:B------:R-:W-:Y:S02]  /*1940*/  FFMA.FTZ R188, R229, R197, R2 ;  /* 0x000000c5e5bc7223 */ /* 0x000fe40000010002 */
[C---:B------:R-:W-:Y:S02]  /*1950*/  FMUL.FTZ R227, R5.reuse, R189 ;  /* 0x000000bd05e37220 */ /* 0x040fe40000410000 */
[----:B------:R-:W-:-:S02]  /*1960*/  FMUL.FTZ R236, R5, R190 ;  /* 0x000000be05ec7220 */ /* 0x000fc40000410000 */
[----:B------:R-:W-:Y:S01]  /*1970*/  FMUL.FTZ R229, R5, R191 ;  /* 0x000000bf05e57220 */ /* 0x000fe20000410000 */
[----:B------:R-:W-:Y:S01]  /*1980*/  STL [R1+0x2c], R188 ;  /* 0x00002cbc01007387 */ /* 0x000fe20000100800 */
[-C--:B------:R-:W-:Y:S02]  /*1990*/  FFMA.FTZ R20, R196, R205.reuse, R20 ;  /* 0x000000cdc4147223 */ /* 0x080fe40000010014 */
[----:B------:R-:W-:Y:S02]  /*19a0*/  FFMA.FTZ R84, R192, R205, R84 ;  /* 0x000000cdc0547223 */ /* 0x000fe40000010054 */
[-C--:B------:R-:W-:Y:S02]  /*19b0*/  FFMA.FTZ R21, R197, R227.reuse, R21 ;  /* 0x000000e3c5157223 */ /* 0x080fe40000010015 */
[----:B------:R-:W-:Y:S02]  /*19c0*/  FFMA.FTZ R85, R193, R227, R85 ;  /* 0x000000e3c1557223 */ /* 0x000fe40000010055 */
[----:B------:R-:W-:-:S02]  /*19d0*/  FFMA.FTZ R22, R198, R236, R22 ;  /* 0x000000ecc6167223 */ /* 0x000fc40000010016 */
[----:B------:R-:W-:Y:S02]  /*19e0*/  FFMA.FTZ R86, R194, R236, R86 ;  /* 0x000000ecc2567223 */ /* 0x000fe40000010056 */
[-C--:B------:R-:W-:Y:S02]  /*19f0*/  FFMA.FTZ R23, R199, R229.reuse, R23 ;  /* 0x000000e5c7177223 */ /* 0x080fe40000010017 */
[----:B------:R-:W-:Y:S02]  /*1a00*/  FFMA.FTZ R87, R195, R229, R87 ;  /* 0x000000e5c3577223 */ /* 0x000fe40000010057 */
[----:B--2---:R-:W-:Y:S02]  /*1a10*/  FMUL.FTZ R2, R219, R194 ;  /* 0x000000c2db027220 */ /* 0x004fe40000410000 */
[----:B---3--:R-:W-:Y:S02]  /*1a20*/  FMUL.FTZ R248, R218, R195 ;  /* 0x000000c3daf87220 */ /* 0x008fe40000410000 */
[----:B------:R-:W-:-:S02]  /*1a30*/  FFMA.FTZ R7, R7, R198, R2 ;  /* 0x000000c607077223 */ /* 0x000fc40000010002 */
[----:B------:R-:W-:Y:S02]  /*1a40*/  FFMA.FTZ R248, R10, R199, R248 ;  /* 0x000000c70af87223 */ /* 0x000fe400000100f8 */
[----:B------:R-:W-:Y:S02]  /*1a50*/  FADD.FTZ R2, RZ, R240 ;  /* 0x000000f0ff027221 */ /* 0x000fe40000010000 */
[----:B------:R-:W-:Y:S02]  /*1a60*/  FFMA.FTZ R10, R205, R240, RZ ;  /* 0x000000f0cd0a7223 */ /* 0x000fe400000100ff */
[----:B------:R-:W-:Y:S02]  /*1a70*/  FADD.FTZ R2, R2, R188 ;  /* 0x000000bc02027221 */ /* 0x000fe40000010000 */
[----:B------:R-:W-:Y:S02]  /*1a80*/  FFMA.FTZ R10, R227, R188, R10 ;  /* 0x000000bce30a7223 */ /* 0x000fe4000001000a */
[----:B------:R-:W-:-:S02]  /*1a90*/  FADD.FTZ R2, R2, R7 ;  /* 0x0000000702027221 */ /* 0x000fc40000010000 */
[----:B------:R-:W-:Y:S01]  /*1aa0*/  FFMA.FTZ R10, R236, R7, R10 ;  /* 0x00000007ec0a7223 */ /* 0x000fe2000001000a */
[----:B------:R0:W-:Y:S01]  /*1ab0*/  STL [R1+0xc], R7 ;  /* 0x00000c0701007387 */ /* 0x0001e20000100800 */
[----:B------:R-:W-:Y:S02]  /*1ac0*/  FADD.FTZ R2, R2, R248 ;  /* 0x000000f802027221 */ /* 0x000fe40000010000 */
[----:B------:R-:W-:Y:S01]  /*1ad0*/  FFMA.FTZ R10, R229, R248, R10 ;  /* 0x000000f8e50a7223 */ /* 0x000fe2000001000a */
[----:B0-----:R-:W-:Y:S02]  /*1ae0*/  IADD3 R7, R6, 0x20, RZ ;  /* 0x0000002006077810 */ /* 0x001fe40007ffe0ff */
.L_x_2015:
[----:B------:R-:W-:Y:S05]  /*1af0*/  BSYNC B1 ;  /* 0x0000000000017941 */ /* 0x000fea0003800000 */
.L_x_2014:
[----:B------:R-:W-:Y:S01]  /*1b00*/  ISETP.GE.U32.AND P4, PT, R8, 0x40, PT ;  /* 0x000000400800780c */ /* 0x000fe20003f86070 */
[----:B------:R-:W-:-:S12]  /*1b10*/  BSSY B1, `(.L_x_2016) ;  /* 0x0000050000017945 */ /* 0x000fd80003800000 */
[----:B------:R-:W-:Y:S05]  /*1b20*/  @!P4 BRA `(.L_x_2017) ;  /* 0x000004e00000c947 */ /* 0x000fea0003800000 */
[----:B------:R-:W-:Y:S01]  /*1b30*/  ISETP.NE.U32.AND P4, PT, RZ, c[0x0][0x250], PT ;  /* 0x00009400ff007a0c */ /* 0x000fe20003f85070 */
[C---:B------:R-:W-:Y:S01]  /*1b40*/  IMAD.SHL.U32 R218, R7.reuse, 0x4, RZ ;  /* 0x0000000407da7824 */ /* 0x040fe200078e00ff */
[----:B------:R-:W-:Y:S01]  /*1b50*/  SHF.L.U64.HI R12, R7, 0x2, RZ ;  /* 0x00000002070c7819 */ /* 0x000fe200000102ff */
[----:B------:R-:W0:Y:S01]  /*1b60*/  LDC.U8 R190, c[0x0][0x1f0] ;  /* 0x00007c00ffbe7b82 */ /* 0x000e220000000000 */
[----:B------:R-:W-:Y:S01]  /*1b70*/  ISETP.NE.AND.EX P4, PT, RZ, c[0x0][0x254], PT, P4 ;  /* 0x00009500ff007a0c */ /* 0x000fe20003f85340 */
[----:B------:R-:W2:Y:S04]  /*1b80*/  LDL R247, [R1+0x124] ;  /* 0x0001240001f77983 */ /* 0x000ea80000100800 */
[----:B------:R-:W3:Y:S04]  /*1b90*/  LDL R220, [R1+0x128] ;  /* 0x0001280001dc7983 */ /* 0x000ee80000100800 */
[----:B------:R-:W4:Y:S04]  /*1ba0*/  LDL R235, [R1+0x120] ;  /* 0x0001200001eb7983 */ /* 0x000f280000100800 */
[----:B------:R-:W-:-:S04]  /*1bb0*/  @P4 IADD3 R188, P5, R218, c[0x0][0x198], RZ ;  /* 0x00006600dabc4a10 */ /* 0x000fc80007fbe0ff */
[----:B------:R-:W-:-:S05]  /*1bc0*/  @P4 IADD3.X R189, R12, c[0x0][0x19c], RZ, P5, !PT ;  /* 0x000067000cbd4a10 */ /* 0x000fca0002ffe4ff */
[----:B------:R1:W5:Y:S01]  /*1bd0*/  @P4 LDG.E R203, [R188.64] ;  /* 0x00000004bccb4981 */ /* 0x000362000c1e1900 */
[----:B------:R-:W-:-:S04]  /*1be0*/  ISETP.NE.U32.AND P4, PT, RZ, c[0x0][0x218], PT ;  /* 0x00008600ff007a0c */ /* 0x000fc80003f85070 */
[----:B------:R-:W-:-:S13]  /*1bf0*/  ISETP.NE.AND.EX P4, PT, RZ, c[0x0][0x21c], PT, P4 ;  /* 0x00008700ff007a0c */ /* 0x000fda0003f85340 */
[----:B-1----:R-:W-:-:S04]  /*1c00*/  @P4 LEA R188, P5, R7, c[0x0][0x218], 0x4 ;  /* 0x0000860007bc4a11 */ /* 0x002fc800078a20ff */
[----:B------:R-:W-:-:S05]  /*1c10*/  @P4 LEA.HI.X R189, R7, c[0x0][0x21c], RZ, 0x4, P5 ;  /* 0x0000870007bd4a11 */ /* 0x000fca00028f24ff */
[----:B------:R1:W5:Y:S01]  /*1c20*/  @P4 LDG.E.128 R148, [R188.64] ;  /* 0x00000004bc944981 */ /* 0x000362000c1e1d00 */
[----:B------:R-:W-:Y:S01]  /*1c30*/  IADD3 R218, P4, R218, c[0x0][0x190], RZ ;  /* 0x00006400dada7a10 */ /* 0x000fe20007f9e0ff */
[----:B------:R-:W-:-:S03]  /*1c40*/  HFMA2.MMA R196, -RZ, RZ, 0, 9.5367431640625e-07 ;  /* 0x00000010ffc47435 */ /* 0x000fc600000001ff */
[----:B------:R-:W-:Y:S02]  /*1c50*/  IADD3.X R219, R12, c[0x0][0x194], RZ, P4, !PT ;  /* 0x000065000cdb7a10 */ /* 0x000fe400027fe4ff */
[----:B-1----:R-:W-:-:S03]  /*1c60*/  LEA R188, P4, R7, c[0x0][0x188], 0x4 ;  /* 0x0000620007bc7a11 */ /* 0x002fc600078820ff */
[----:B------:R1:W5:Y:S01]  /*1c70*/  LDG.E R12, [R218.64] ;  /* 0x00000004da0c7981 */ /* 0x000362000c1e1900 */
[C---:B------:R-:W-:Y:S01]  /*1c80*/  LEA.HI.X R189, R7.reuse, c[0x0][0x18c], RZ, 0x4, P4 ;  /* 0x0000630007bd7a11 */ /* 0x040fe200020f24ff */
[----:B------:R-:W-:Y:S01]  /*1c90*/  IMAD.WIDE.U32 R192, R7, R196, c[0x0][0x210] ;  /* 0x0000840007c07625 */ /* 0x000fe200078e00c4 */
[----:B0-----:R-:W-:-:S04]  /*1ca0*/  ISETP.NE.AND P4, PT, R190, RZ, PT ;  /* 0x000000ffbe00720c */ /* 0x001fc80003f85270 */
[----:B------:R-:W2:Y:S01]  /*1cb0*/  LDG.E.128 R188, [R188.64] ;  /* 0x00000004bcbc7981 */ /* 0x000ea2000c1e1d00 */
[----:B------:R-:W-:-:S03]  /*1cc0*/  IMAD.WIDE.U32 R196, R7, R196, c[0x0][0x208] ;  /* 0x0000820007c47625 */ /* 0x000fc600078e00c4 */
[----:B------:R-:W3:Y:S04]  /*1cd0*/  LDG.E.128 R192, [R192.64] ;  /* 0x00000004c0c07981 */ /* 0x000ee8000c1e1d00 */
[----:B------:R-:W4:Y:S04]  /*1ce0*/  LDG.E.128 R196, [R196.64] ;  /* 0x00000004c4c47981 */ /* 0x000f28000c1e1d00 */
[----:B-1----:R-:W4:Y:S01]  /*1cf0*/  LDL R219, [R1+0x11c] ;  /* 0x00011c0001db7983 */ /* 0x002f220000100800 */
[----:B-----5:R-:W-:-:S05]  /*1d00*/  FSEL R211, R4, RZ, !P4 ;  /* 0x000000ff04d37208 */ /* 0x020fca0006000000 */
[----:B--2---:R-:W-:-:S04]  /*1d10*/  FADD.FTZ R188, -R211, R188 ;  /* 0x000000bcd3bc7221 */ /* 0x004fc80000010100 */
[----:B------:R-:W-:Y:S02]  /*1d20*/  FMUL.FTZ R226, R5, R188 ;  /* 0x000000bc05e27220 */ /* 0x000fe40000410000 */
[----:B---3--:R-:W-:Y:S02]  /*1d30*/  FMUL.FTZ R188, R247, R192 ;  /* 0x000000c0f7bc7220 */ /* 0x008fe40000410000 */
[----:B------:R-:W2:Y:S02]  /*1d40*/  LDL R247, [R1+0x114] ;  /* 0x0001140001f77983 */ /* 0x000ea40000100800 */
[----:B----4-:R-:W-:Y:S02]  /*1d50*/  FFMA.FTZ R218, R220, R196, R188 ;  /* 0x000000c4dcda7223 */ /* 0x010fe400000100bc */
[----:B------:R-:W3:Y:S01]  /*1d60*/  LDL R220, [R1+0x118] ;  /* 0x0001180001dc7983 */ /* 0x000ee20000100800 */
[----:B------:R-:W-:-:S03]  /*1d70*/  FMUL.FTZ R188, R219, R193 ;  /* 0x000000c1dbbc7220 */ /* 0x000fc60000410000 */
[----:B------:R0:W-:Y:S01]  /*1d80*/  STL [R1+0x48], R218 ;  /* 0x000048da01007387 */ /* 0x0001e20000100800 */
[----:B------:R-:W-:-:S03]  /*1d90*/  FADD.FTZ R56, R56, R196 ;  /* 0x000000c438387221 */ /* 0x000fc60000010000 */
[----:B------:R-:W4:Y:S01]  /*1da0*/  LDL R219, [R1+0x10c] ;  /* 0x00010c0001db7983 */ /* 0x000f220000100800 */
[----:B------:R-:W-:-:S03]  /*1db0*/  FFMA.FTZ R24, R196, R226, R24 ;  /* 0x000000e2c4187223 */ /* 0x000fc60000010018 */
[----:B------:R-:W4:Y:S01]  /*1dc0*/  LDL R196, [R1+0x110] ;  /* 0x0001100001c47983 */ /* 0x000f220000100800 */
[----:B------:R-:W-:Y:S02]  /*1dd0*/  FADD.FTZ R116, R116, R192 ;  /* 0x000000c074747221 */ /* 0x000fe40000010000 */
[----:B------:R-:W-:Y:S02]  /*1de0*/  FFMA.FTZ R88, R192, R226, R88 ;  /* 0x000000e2c0587223 */ /* 0x000fe40000010058 */
[----:B------:R-:W-:Y:S02]  /*1df0*/  FADD.FTZ R189, -R211, R189 ;  /* 0x000000bdd3bd7221 */ /* 0x000fe40000010100 */
[----:B------:R-:W-:Y:S02]  /*1e00*/  FFMA.FTZ R192, R235, R197, R188 ;  /* 0x000000c5ebc07223 */ /* 0x000fe400000100bc */
[C---:B------:R-:W-:Y:S02]  /*1e10*/  FADD.FTZ R190, -R211.reuse, R190 ;  /* 0x000000bed3be7221 */ /* 0x040fe40000010100 */
[----:B------:R-:W-:-:S02]  /*1e20*/  FADD.FTZ R191, -R211, R191 ;  /* 0x000000bfd3bf7221 */ /* 0x000fc40000010100 */
[C---:B------:R-:W-:Y:S01]  /*1e30*/  FMUL.FTZ R211, R5.reuse, R189 ;  /* 0x000000bd05d37220 */ /* 0x040fe20000410000 */
[----:B------:R0:W-:Y:S01]  /*1e40*/  STL [R1+0x28], R192 ;  /* 0x000028c001007387 */ /* 0x0001e20000100800 */
[----:B------:R-:W-:Y:S02]  /*1e50*/  FADD.FTZ R2, R2, R218 ;  /* 0x000000da02027221 */ /* 0x000fe40000010000 */
[----:B------:R-:W-:Y:S02]  /*1e60*/  FFMA.FTZ R10, R226, R218, R10 ;  /* 0x000000dae20a7223 */ /* 0x000fe4000001000a */
[----:B------:R-:W-:Y:S02]  /*1e70*/  FMUL.FTZ R235, R5, R190 ;  /* 0x000000be05eb7220 */ /* 0x000fe40000410000 */
[----:B------:R-:W-:Y:S02]  /*1e80*/  FADD.FTZ R2, R2, R192 ;  /* 0x000000c002027221 */ /* 0x000fe40000010000 */
[----:B------:R-:W-:Y:S01]  /*1e90*/  FFMA.FTZ R10, R211, R192, R10 ;  /* 0x000000c0d30a7223 */ /* 0x000fe2000001000a */
        /* <DEDUP_REMOVED lines=12> */
[----:B---3--:R-:W-:-:S05]  /*1f60*/  FFMA.FTZ R189, R220, R198, R188 ;  /* 0x000000c6dcbd7223 */ /* 0x008fca00000100bc */
[----:B------:R0:W-:Y:S01]  /*1f70*/  STL [R1+0x8], R189 ;  /* 0x000008bd01007387 */ /* 0x0001e20000100800 */
[----:B----4-:R-:W-:Y:S02]  /*1f80*/  FMUL.FTZ R247, R219, R195 ;  /* 0x000000c3dbf77220 */ /* 0x010fe40000410000 */
        /* <DEDUP_REMOVED lines=8> */
.L_x_2017:
[----:B0-----:R-:W-:Y:S05]  /*2010*/  BSYNC B1 ;  /* 0x0000000000017941 */ /* 0x001fea0003800000 */
.L_x_2016:
[----:B------:R-:W-:Y:S01]  /*2020*/  ISETP.GE.U32.AND P4, PT, R8, 0x60, PT ;  /* 0x000000600800780c */ /* 0x000fe20003f86070 */
[----:B------:R-:W-:-:S12]  /*2030*/  BSSY B1, `(.L_x_2018) ;  /* 0x0000050000017945 */ /* 0x000fd80003800000 */
[----:B------:R-:W-:Y:S05]  /*2040*/  @!P4 BRA `(.L_x_2019) ;  /* 0x000004e00000c947 */ /* 0x000fea0003800000 */
[----:B------:R-:W-:Y:S02]  /*2050*/  ISETP.NE.U32.AND P4, PT, RZ, c[0x0][0x250], PT ;  /* 0x00009400ff007a0c */ /* 0x000fe40003f85070 */
[C---:B------:R-:W-:Y:S02]  /*2060*/  SHF.L.U32 R218, R7.reuse, 0x2, RZ ;  /* 0x0000000207da7819 */ /* 0x040fe400000006ff */
        /* <DEDUP_REMOVED lines=46> */
[----:B------:R-:W-:Y:S01]  /*2350*/  FMUL.FTZ R210, R5, R189 ;  /* 0x000000bd05d27220 */ /* 0x000fe20000410000 */
        /* <DEDUP_REMOVED lines=29> */
.L_x_2019:
[----:B0-----:R-:W-:Y:S05]  /*2530*/  BSYNC B1 ;  /* 0x0000000000017941 */ /* 0x001fea0003800000 */
.L_x_2018:
[----:B------:R-:W-:Y:S01]  /*2540*/  BSSY B1, `(.L_x_2020) ;  /* 0x0000050000017945 */ /* 0x000fe20003800000 */
        /* <DEDUP_REMOVED lines=69> */
[----:B------:R0:W-:Y:S01]  /*29a0*/  STL [R1], R189 ;  /* 0x000000bd01007387 */ /* 0x0001e20000100800 */
        /* <DEDUP_REMOVED lines=9> */
.L_x_2021:
[----:B0-----:R-:W-:Y:S05]  /*2a40*/  BSYNC B1 ;  /* 0x0000000000017941 */ /* 0x001fea0003800000 */
.L_x_2020:
[----:B------:R-:W-:Y:S01]  /*2a50*/  BSSY B1, `(.L_x_2022) ;  /* 0x000004f000017945 */ /* 0x000fe20003800000 */
        /* <DEDUP_REMOVED lines=9> */
[----:B------:R-:W-:Y:S01]  /*2af0*/  @P4 IADD3 R188, P5, R218, c[0x0][0x198], RZ ;  /* 0x00006600dabc4a10 */ /* 0x000fe20007fbe0ff */
[----:B------:R-:W2:Y:S03]  /*2b00*/  LDL R232, [R1+0xc0] ;  /* 0x0000c00001e87983 */ /* 0x000ea60000100800 */
        /* <DEDUP_REMOVED lines=18> */
[----:B------:R-:W4:Y:S01]  /*2c30*/  LDG.E.128 R196, [R196.64] ;  /* 0x00000004c4c47981 */ /* 0x000f22000c1e1d00 */
[----:B-----5:R-:W-:-:S03]  /*2c40*/  FSEL R208, R4, RZ, !P4 ;  /* 0x000000ff04d07208 */ /* 0x020fc60006000000 */
[----:B-1----:R-:W4:Y:S02]  /*2c50*/  LDL R219, [R1+0xac] ;  /* 0x0000ac0001db7983 */ /* 0x002f240000100800 */
[----:B--2---:R-:W-:-:S04]  /*2c60*/  FADD.FTZ R188, -R208, R188 ;  /* 0x000000bcd0bc7221 */ /* 0x004fc80000010100 */
[----:B------:R-:W-:Y:S02]  /*2c70*/  FMUL.FTZ R223, R5, R188 ;  /* 0x000000bc05df7220 */ /* 0x000fe40000410000 */
[----:B---3--:R-:W-:Y:S02]  /*2c80*/  FMUL.FTZ R188, R244, R192 ;  /* 0x000000c0f4bc7220 */ /* 0x008fe40000410000 */
[----:B------:R-:W2:Y:S02]  /*2c90*/  LDL R244, [R1+0xb4] ;  /* 0x0000b40001f47983 */ /* 0x000ea40000100800 */
[----:B----4-:R-:W-:Y:S02]  /*2ca0*/  FFMA.FTZ R218, R215, R196, R188 ;  /* 0x000000c4d7da7223 */ /* 0x010fe400000100bc */
[----:B------:R-:W3:Y:S01]  /*2cb0*/  LDL R215, [R1+0xb8] ;  /* 0x0000b80001d77983 */ /* 0x000ee20000100800 */
[----:B------:R-:W-:Y:S02]  /*2cc0*/  FADD.FTZ R128, R128, R192 ;  /* 0x000000c080807221 */ /* 0x000fe40000010000 */
[----:B------:R-:W-:Y:S01]  /*2cd0*/  FFMA.FTZ R96, R192, R223, R96 ;  /* 0x000000dfc0607223 */ /* 0x000fe20000010060 */
[----:B------:R0:W-:Y:S04]  /*2ce0*/  STL [R1+0x3c], R218 ;  /* 0x00003cda01007387 */ /* 0x0001e80000100800 */
[----:B------:R-:W4:Y:S01]  /*2cf0*/  LDL R192, [R1+0xb0] ;  /* 0x0000b00001c07983 */ /* 0x000f220000100800 */
[----:B------:R-:W-:-:S02]  /*2d00*/  FADD.FTZ R189, -R208, R189 ;  /* 0x000000bdd0bd7221 */ /* 0x000fc40000010100 */
[----:B------:R-:W-:Y:S02]  /*2d10*/  FMUL.FTZ R188, R251, R193 ;  /* 0x000000c1fbbc7220 */ /* 0x000fe40000410000 */
[C---:B------:R-:W-:Y:S02]  /*2d20*/  FADD.FTZ R190, -R208.reuse, R190 ;  /* 0x000000bed0be7221 */ /* 0x040fe40000010100 */
[----:B------:R-:W-:Y:S02]  /*2d30*/  FADD.FTZ R191, -R208, R191 ;  /* 0x000000bfd0bf7221 */ /* 0x000fe40000010100 */
[----:B------:R-:W-:Y:S02]  /*2d40*/  FMUL.FTZ R208, R5, R189 ;  /* 0x000000bd05d07220 */ /* 0x000fe40000410000 */
[----:B------:R-:W-:-:S05]  /*2d50*/  FFMA.FTZ R189, R232, R197, R188 ;  /* 0x000000c5e8bd7223 */ /* 0x000fca00000100bc */
        /* <DEDUP_REMOVED lines=18> */
[----:B------:R-:W-:Y:S02]  /*2e80*/  FADD.FTZ R131, R131, R195 ;  /* 0x000000c383837221 */ /* 0x000fe40000010000 */
[----:B--2---:R-:W-:-:S02]  /*2e90*/  FMUL.FTZ R251, R244, R194 ;  /* 0x000000c2f4fb7220 */ /* 0x004fc40000410000 */
[----:B------:R-:W-:Y:S02]  /*2ea0*/  FMUL.FTZ R244, R219, R195 ;  /* 0x000000c3dbf47220 */ /* 0x000fe40000410000 */
[----:B---3--:R-:W-:Y:S02]  /*2eb0*/  FFMA.FTZ R251, R215, R198, R251 ;  /* 0x000000c6d7fb7223 */ /* 0x008fe400000100fb */
[----:B------:R-:W-:Y:S02]  /*2ec0*/  FMUL.FTZ R215, R5, R191 ;  /* 0x000000bf05d77220 */ /* 0x000fe40000410000 */
[----:B------:R-:W-:Y:S02]  /*2ed0*/  FADD.FTZ R2, R2, R251 ;  /* 0x000000fb02027221 */ /* 0x000fe40000010000 */
[----:B------:R-:W-:Y:S02]  /*2ee0*/  FFMA.FTZ R10, R232, R251, R10 ;  /* 0x000000fbe80a7223 */ /* 0x000fe4000001000a */
[----:B----4-:R-:W-:-:S02]  /*2ef0*/  FFMA.FTZ R244, R192, R199, R244 ;  /* 0x000000c7c0f47223 */ /* 0x010fc400000100f4 */
[-C--:B------:R-:W-:Y:S02]  /*2f00*/  FFMA.FTZ R39, R199, R215.reuse, R39 ;  /* 0x000000d7c7277223 */ /* 0x080fe40000010027 */
[----:B------:R-:W-:Y:S02]  /*2f10*/  FFMA.FTZ R99, R195, R215, R99 ;  /* 0x000000d7c3637223 */ /* 0x000fe40000010063 */
[----:B------:R-:W-:Y:S02]  /*2f20*/  FADD.FTZ R2, R2, R244 ;  /* 0x000000f402027221 */ /* 0x000fe40000010000 */
[----:B------:R-:W-:Y:S02]  /*2f30*/  FFMA.FTZ R10, R215, R244, R10 ;  /* 0x000000f4d70a7223 */ /* 0x000fe4000001000a */
.L_x_2023:
[----:B0-----:R-:W-:Y:S05]  /*2f40*/  BSYNC B1 ;  /* 0x0000000000017941 */ /* 0x001fea0003800000 */
.L_x_2022:
        /* <DEDUP_REMOVED lines=79> */
.L_x_2025:
[----:B0-----:R-:W-:Y:S05]  /*3440*/  BSYNC B1 ;  /* 0x0000000000017941 */ /* 0x001fea0003800000 */
.L_x_2024:
        /* <DEDUP_REMOVED lines=79> */
.L_x_2027:
[----:B0-----:R-:W-:Y:S05]  /*3940*/  BSYNC B1 ;  /* 0x0000000000017941 */ /* 0x001fea0003800000 */
.L_x_2026:
[----:B------:R-:W-:Y:S01]  /*3950*/  ISETP.GE.U32.AND P4, PT, R8, 0x100, PT ;  /* 0x000001000800780c */ /* 0x000fe20003f86070 */
[----:B------:R-:W-:-:S12]  /*3960*/  BSSY B1, `(.L_x_2028) ;  /* 0x000004e000017945 */ /* 0x000fd80003800000 */
[----:B------:R-:W-:Y:S05]  /*3970*/  @!P4 BRA `(.L_x_2029) ;  /* 0x000004c00000c947 */ /* 0x000fea0003800000 */
[----:B------:R-:W-:Y:S01]  /*3980*/  ISETP.NE.U32.AND P4, PT, RZ, c[0x0][0x250], PT ;  /* 0x00009400ff007a0c */ /* 0x000fe20003f85070 */
[----:B------:R-:W-:Y:S01]  /*3990*/  IMAD.SHL.U32 R218, R7, 0x4, RZ ;  /* 0x0000000407da7824 */ /* 0x000fe200078e00ff */
[----:B------:R-:W-:Y:S01]  /*39a0*/  SHF.R.U32.HI R17, RZ, 0x1e, R7 ;  /* 0x0000001eff117819 */ /* 0x000fe20000011607 */
        /* <DEDUP_REMOVED lines=14> */
[----:B0-----:R-:W-:Y:S01]  /*3a90*/  ISETP.NE.AND P4, PT, R190, RZ, PT ;  /* 0x000000ffbe00720c */ /* 0x001fe20003f85270 */
[----:B------:R-:W-:-:S03]  /*3aa0*/  HFMA2.MMA R192, -RZ, RZ, 0, 9.5367431640625e-07 ;  /* 0x00000010ffc07435 */ /* 0x000fc600000001ff */
[----:B-----5:R-:W-:Y:S02]  /*3ab0*/  FSEL R4, R4, RZ, !P4 ;  /* 0x000000ff04047208 */ /* 0x020fe40006000000 */
[----:B------:R-:W-:-:S04]  /*3ac0*/  IADD3 R218, P4, R218, c[0x0][0x190], RZ ;  /* 0x00006400dada7a10 */ /* 0x000fc80007f9e0ff */
[----:B------:R-:W-:Y:S02]  /*3ad0*/  IADD3.X R219, R17, c[0x0][0x194], RZ, P4, !PT ;  /* 0x0000650011db7a10 */ /* 0x000fe400027fe4ff */
[C---:B-1----:R-:W-:Y:S01]  /*3ae0*/  LEA R188, P4, R7.reuse, c[0x0][0x188], 0x4 ;  /* 0x0000620007bc7a11 */ /* 0x042fe200078820ff */
[CC--:B------:R-:W-:Y:S02]  /*3af0*/  IMAD.WIDE.U32 R196, R7.reuse, R192.reuse, c[0x0][0x208] ;  /* 0x0000820007c47625 */ /* 0x0c0fe400078e00c0 */
[----:B------:R0:W5:Y:S01]  /*3b00*/  LDG.E R17, [R218.64] ;  /* 0x00000004da117981 */ /* 0x000162000c1e1900 */
[C---:B------:R-:W-:Y:S01]  /*3b10*/  LEA.HI.X R189, R7.reuse, c[0x0][0x18c], RZ, 0x4, P4 ;  /* 0x0000630007bd7a11 */ /* 0x040fe200020f24ff */
[----:B------:R-:W-:Y:S02]  /*3b20*/  IMAD.WIDE.U32 R192, R7, R192, c[0x0][0x210] ;  /* 0x0000840007c07625 */ /* 0x000fe400078e00c0 */
[----:B------:R-:W3:Y:S04]  /*3b30*/  LDG.E.128 R196, [R196.64] ;  /* 0x00000004c4c47981 */ /* 0x000ee8000c1e1d00 */
[----:B------:R-:W2:Y:S04]  /*3b40*/  LDG.E.128 R188, [R188.64] ;  /* 0x00000004bcbc7981 */ /* 0x000ea8000c1e1d00 */
[----:B------:R-:W3:Y:S04]  /*3b50*/  LDG.E.128 R192, [R192.64] ;  /* 0x00000004c0c07981 */ /* 0x000ee8000c1e1d00 */
[----:B0-----:R-:W3:Y:S04]  /*3b60*/  LDL R219, [R1+0x54] ;  /* 0x0000540001db7983 */ /* 0x001ee80000100800 */
[----:B------:R-:W4:Y:S01]  /*3b70*/  LDL R218, [R1+0x4c] ;  /* 0x00004c0001da7983 */ /* 0x000f220000100800 */
[----:B--2---:R-:W-:-:S02]  /*3b80*/  FADD.FTZ R188, -R4, R188 ;  /* 0x000000bc04bc7221 */ /* 0x004fc40000010100 */
[C---:B------:R-:W-:Y:S02]  /*3b90*/  FADD.FTZ R189, -R4.reuse, R189 ;  /* 0x000000bd04bd7221 */ /* 0x040fe40000010100 */
[C---:B------:R-:W-:Y:S02]  /*3ba0*/  FADD.FTZ R190, -R4.reuse, R190 ;  /* 0x000000be04be7221 */ /* 0x040fe40000010100 */
[----:B------:R-:W-:Y:S02]  /*3bb0*/  FADD.FTZ R191, -R4, R191 ;  /* 0x000000bf04bf7221 */ /* 0x000fe40000010100 */
[----:B---3--:R-:W-:Y:S02]  /*3bc0*/  FMUL.FTZ R4, R252, R192 ;  /* 0x000000c0fc047220 */ /* 0x008fe40000410000 */
[----:B------:R-:W-:Y:S02]  /*3bd0*/  FMUL.FTZ R239, R5, R188 ;  /* 0x000000bc05ef7220 */ /* 0x000fe40000410000 */
[----:B------:R-:W-:-:S02]  /*3be0*/  FFMA.FTZ R188, R212, R196, R4 ;  /* 0x000000c4d4bc7223 */ /* 0x000fc40000010004 */
[----:B------:R-:W2:Y:S01]  /*3bf0*/  LDL R212, [R1+0x58] ;  /* 0x0000580001d47983 */ /* 0x000ea20000100800 */
[----:B------:R-:W-:-:S03]  /*3c00*/  FMUL.FTZ R238, R5, R189 ;  /* 0x000000bd05ee7220 */ /* 0x000fc60000410000 */
[----:B------:R0:W-:Y:S04]  /*3c10*/  STL [R1+0x30], R188 ;  /* 0x000030bc01007387 */ /* 0x0001e80000100800 */
[----:B------:R-:W3:Y:S01]  /*3c20*/  LDL R189, [R1+0x50] ;  /* 0x0000500001bd7983 */ /* 0x000ee20000100800 */
[----:B----4-:R-:W-:-:S04]  /*3c30*/  FMUL.FTZ R4, R241, R193 ;  /* 0x000000c1f1047220 */ /* 0x010fc80000410000 */
[----:B------:R-:W-:-:S05]  /*3c40*/  FFMA.FTZ R7, R228, R197, R4 ;  /* 0x000000c5e4077223 */ /* 0x000fca0000010004 */
[----:B------:R0:W-:Y:S01]  /*3c50*/  STL [R1+0x10], R7 ;  /* 0x0000100701007387 */ /* 0x0001e20000100800 */
        /* <DEDUP_REMOVED lines=21> */
[----:B--2---:R-:W-:Y:S02]  /*3db0*/  FFMA.FTZ R252, R212, R198, R252 ;  /* 0x000000c6d4fc7223 */ /* 0x004fe400000100fc */
[----:B------:R-:W-:Y:S02]  /*3dc0*/  FMUL.FTZ R212, R5, R191 ;  /* 0x000000bf05d47220 */ /* 0x000fe40000410000 */
[----:B------:R-:W-:-:S02]  /*3dd0*/  FADD.FTZ R2, R2, R252 ;  /* 0x000000fc02027221 */ /* 0x000fc40000010000 */
[----:B------:R-:W-:Y:S02]  /*3de0*/  FFMA.FTZ R10, R228, R252, R10 ;  /* 0x000000fce40a7223 */ /* 0x000fe4000001000a */
[----:B---3--:R-:W-:Y:S02]  /*3df0*/  FFMA.FTZ R241, R189, R199, R241 ;  /* 0x000000c7bdf17223 */ /* 0x008fe400000100f1 */
[-C--:B------:R-:W-:Y:S02]  /*3e00*/  FFMA.FTZ R51, R199, R212.reuse, R51 ;  /* 0x000000d4c7337223 */ /* 0x080fe40000010033 */
[----:B------:R-:W-:Y:S02]  /*3e10*/  FFMA.FTZ R111, R195, R212, R111 ;  /* 0x000000d4c36f7223 */ /* 0x000fe4000001006f */
[----:B------:R-:W-:Y:S02]  /*3e20*/  FADD.FTZ R2, R2, R241 ;  /* 0x000000f102027221 */ /* 0x000fe40000010000 */
[----:B------:R-:W-:-:S02]  /*3e30*/  FFMA.FTZ R10, R212, R241, R10 ;  /* 0x000000f1d40a7223 */ /* 0x000fc4000001000a */
.L_x_2029:
[----:B0-----:R-:W-:Y:S05]  /*3e40*/  BSYNC B1 ;  /* 0x0000000000017941 */ /* 0x001fea0003800000 */
.L_x_2028:
[----:B------:R-:W-:Y:S05]  /*3e50*/  BRA.DIV ~URZ, `(.L_x_2030) ;  /* 0x000043227f007947 */ /* 0x000fea000b800000 */
[----:B------:R0:W1:Y:S02]  /*3e60*/  SHFL.BFLY PT, R7, R2, 0x1, 0x1f ;  /* 0x0c201f0002077f89 */ /* 0x00006400000e0000 */
.L_x_2063:
[----:B------:R-:W-:Y:S05]  /*3e70*/  BRA.DIV ~URZ, `(.L_x_2031) ;  /* 0x000043827f007947 */ /* 0x000fea000b800000 */
[----:B-----5:R-:W2:Y:S01]  /*3e80*/  SHFL.BFLY PT, R4, R10, 0x1, 0x1f ;  /* 0x0c201f000a047f89 */ /* 0x020ea200000e0000 */
        /* <DEDUP_REMOVED lines=16> */
.L_x_2064:
        /* <DEDUP_REMOVED lines=8> */
[----:B------:R-:W3:Y:S04]  /*4010*/  LDL R192, [R1+0x2c] ;  /* 0x00002c0001c07983 */ /* 0x000ee80000100800 */
[----:B------:R-:W4:Y:S01]  /*4020*/  LDL R191, [R1+0xc] ;  /* 0x00000c0001bf7983 */ /* 0x000f220000100800 */
[----:B--2---:R-:W-:Y:S02]  /*4030*/  ISETP.NE.AND P4, PT, R194, RZ, PT ;  /* 0x000000ffc200720c */ /* 0x004fe40003f85270 */
[----:B------:R-:W-:Y:S02]  /*4040*/  ISETP.NE.U32.AND P5, PT, RZ, c[0x0][0x218], PT ;  /* 0x00008600ff007a0c */ /* 0x000fe40003fa5070 */
[----:B------:R-:W-:Y:S02]  /*4050*/  FSEL R188, R2, RZ, !P4 ;  /* 0x000000ff02bc7208 */ /* 0x000fe40006000000 */
[----:B------:R-:W-:-:S02]  /*4060*/  ISETP.NE.AND.EX P5, PT, RZ, c[0x0][0x21c], PT, P5 ;  /* 0x00008700ff007a0c */ /* 0x000fc40003fa5350 */
[C---:B------:R-:W-:Y:S01]  /*4070*/  LOP3.LUT P4, RZ, R204.reuse, 0xff, RZ, 0xc0, !PT ;  /* 0x000000ffccff7812 */ /* 0x040fe2000788c0ff */
[-CC-:B------:R-:W-:Y:S01]  /*4080*/  FFMA.FTZ R7, R205, R4.reuse, R188.reuse ;  /* 0x00000004cd077223 */ /* 0x180fe200000100bc */
[----:B------:R-:W-:Y:S01]  /*4090*/  LOP3.LUT P6, RZ, R204, 0xff00, RZ, 0xc0, !PT ;  /* 0x0000ff00ccff7812 */ /* 0x000fe200078cc0ff */
[----:B------:R-:W-:Y:S02]  /*40a0*/  FFMA.FTZ R189, R227, R4, R188 ;  /* 0x00000004e3bd7223 */ /* 0x000fe400000100bc */
[----:B------:R-:W-:-:S04]  /*40b0*/  FADD.FTZ R7, R240, -R7 ;  /* 0x80000007f0077221 */ /* 0x000fc80000010000 */
[----:B------:R-:W-:-:S04]  /*40c0*/  FMUL.FTZ R7, R5, R7 ;  /* 0x0000000705077220 */ /* 0x000fc80000410000 */
[----:B------:R-:W-:-:S04]  /*40d0*/  @P5 FADD.FTZ R7, R144, R7 ;  /* 0x0000000790075221 */ /* 0x000fc80000010000 */
[----:B------:R-:W-:-:S05]  /*40e0*/  FMUL.FTZ R10, R7, c[0x0][0x1e8] ;  /* 0x00007a00070a7a20 */ /* 0x000fca0000410000 */
[----:B------:R-:W-:Y:S02]  /*40f0*/  SEL R190, R10, RZ, P4 ;  /* 0x000000ff0abe7207 */ /* 0x000fe40002000000 */
[----:B------:R-:W-:-:S04]  /*4100*/  ISETP.NE.U32.AND P4, PT, RZ, c[0x0][0x258], PT ;  /* 0x00009600ff007a0c */ /* 0x000fc80003f85070 */
[----:B------:R-:W-:-:S04]  /*4110*/  ISETP.NE.AND.EX P4, PT, RZ, c[0x0][0x25c], PT, P4 ;  /* 0x00009700ff007a0c */ /* 0x000fc80003f85340 */
[----:B------:R-:W-:Y:S01]  /*4120*/  SEL R180, R7, R180, P4 ;  /* 0x000000b407b47207 */ /* 0x000fe20002000000 */
[----:B---3--:R-:W-:Y:S01]  /*4130*/  FADD.FTZ R189, R192, -R189 ;  /* 0x800000bdc0bd7221 */ /* 0x008fe20000010000 */
[----:B------:R-:W-:-:S03]  /*4140*/  HFMA2.MMA R192, -RZ, RZ, 0, 9.5367431640625e-07 ;  /* 0x00000010ffc07435 */ /* 0x000fc600000001ff */
[----:B------:R-:W-:-:S04]  /*4150*/  FMUL.FTZ R189, R5, R189 ;  /* 0x000000bd05bd7220 */ /* 0x000fc80000410000 */
[----:B------:R-:W-:-:S04]  /*4160*/  @P5 FADD.FTZ R189, R145, R189 ;  /* 0x000000bd91bd5221 */ /* 0x000fc80000010000 */
[C---:B------:R-:W-:Y:S01]  /*4170*/  FMUL.FTZ R7, R189.reuse, c[0x0][0x1e8] ;  /* 0x00007a00bd077a20 */ /* 0x040fe20000410000 */
[----:B------:R-:W-:-:S04]  /*4180*/  SEL R181, R189, R181, P4 ;  /* 0x000000b5bdb57207 */ /* 0x000fc80002000000 */
[----:B------:R-:W-:Y:S02]  /*4190*/  SEL R189, R7, RZ, P6 ;  /* 0x000000ff07bd7207 */ /* 0x000fe40003000000 */
[----:B------:R-:W-:-:S04]  /*41a0*/  ISETP.NE.U32.AND P6, PT, RZ, c[0x0][0x250], PT ;  /* 0x00009400ff007a0c */ /* 0x000fc80003fc5070 */
[----:B------:R-:W-:-:S04]  /*41b0*/  ISETP.NE.AND.EX P6, PT, RZ, c[0x0][0x254], PT, P6 ;  /* 0x00009500ff007a0c */ /* 0x000fc80003fc5360 */
[----:B------:R-:W-:Y:S01]  /*41c0*/  SEL R184, R190, R184, P6 ;  /* 0x000000b8beb87207 */ /* 0x000fe20003000000 */
[-CC-:B------:R-:W-:Y:S01]  /*41d0*/  FFMA.FTZ R190, R236, R4.reuse, R188.reuse ;  /* 0x00000004ecbe7223 */ /* 0x180fe200000100bc */
[----:B------:R-:W-:Y:S01]  /*41e0*/  SEL R185, R189, R185, P6 ;  /* 0x000000b9bdb97207 */ /* 0x000fe20003000000 */
[----:B------:R-:W-:Y:S02]  /*41f0*/  FFMA.FTZ R188, R229, R4, R188 ;  /* 0x00000004e5bc7223 */ /* 0x000fe400000100bc */
[----:B----4-:R-:W-:Y:S02]  /*4200*/  FADD.FTZ R190, R191, -R190 ;  /* 0x800000bebfbe7221 */ /* 0x010fe40000010000 */
[----:B------:R-:W-:Y:S02]  /*4210*/  FADD.FTZ R188, R248, -R188 ;  /* 0x800000bcf8bc7221 */ /* 0x000fe40000010000 */
[C---:B------:R-:W-:Y:S02]  /*4220*/  FMUL.FTZ R190, R5.reuse, R190 ;  /* 0x000000be05be7220 */ /* 0x040fe40000410000 */
[----:B------:R-:W-:-:S02]  /*4230*/  FMUL.FTZ R188, R5, R188 ;  /* 0x000000bc05bc7220 */ /* 0x000fc40000410000 */
[----:B------:R-:W-:Y:S02]  /*4240*/  @P5 FADD.FTZ R190, R146, R190 ;  /* 0x000000be92be5221 */ /* 0x000fe40000010000 */
[----:B------:R-:W-:Y:S01]  /*4250*/  @P5 FADD.FTZ R188, R147, R188 ;  /* 0x000000bc93bc5221 */ /* 0x000fe20000010000 */
[----:B------:R-:W-:Y:S02]  /*4260*/  LOP3.LUT P5, RZ, R204, 0xff0000, RZ, 0xc0, !PT ;  /* 0x00ff0000ccff7812 */ /* 0x000fe400078ac0ff */
[C---:B------:R-:W-:Y:S01]  /*4270*/  SEL R182, R190.reuse, R182, P4 ;  /* 0x000000b6beb67207 */ /* 0x040fe20002000000 */
[----:B------:R-:W-:Y:S01]  /*4280*/  FMUL.FTZ R190, R190, c[0x0][0x1e8] ;  /* 0x00007a00bebe7a20 */ /* 0x000fe20000410000 */
[C---:B------:R-:W-:Y:S01]  /*4290*/  SEL R183, R188.reuse, R183, P4 ;  /* 0x000000b7bcb77207 */ /* 0x040fe20002000000 */
[----:B------:R-:W-:-:S03]  /*42a0*/  FMUL.FTZ R191, R188, c[0x0][0x1e8] ;  /* 0x00007a00bcbf7a20 */ /* 0x000fc60000410000 */
[----:B------:R-:W-:Y:S02]  /*42b0*/  SEL R189, R190, RZ, P5 ;  /* 0x000000ffbebd7207 */ /* 0x000fe40002800000 */
[----:B------:R-:W-:Y:S02]  /*42c0*/  LOP3.LUT P5, RZ, R204, 0xff000000, RZ, 0xc0, !PT ;  /* 0xff000000ccff7812 */ /* 0x000fe400078ac0ff */
[----:B------:R-:W-:Y:S02]  /*42d0*/  SEL R186, R189, R186, P6 ;  /* 0x000000babdba7207 */ /* 0x000fe40003000000 */
[----:B------:R-:W-:-:S04]  /*42e0*/  SEL R189, R191, RZ, P5 ;  /* 0x000000ffbfbd7207 */ /* 0x000fc80002800000 */
[----:B------:R-:W-:Y:S01]  /*42f0*/  SEL R187, R189, R187, P6 ;  /* 0x000000bbbdbb7207 */ /* 0x000fe20003000000 */
[----:B------:R-:W-:-:S04]  /*4300*/  @P4 IMAD.WIDE.U32 R188, R6, R192, c[0x0][0x258] ;  /* 0x0000960006bc4625 */ /* 0x000fc800078e00c0 */
[----:B------:R-:W-:Y:S01]  /*4310*/  IMAD.WIDE.U32 R192, R6, R192, c[0x0][0x248] ;  /* 0x0000920006c07625 */ /* 0x000fe200078e00c0 */
[----:B------:R0:W-:Y:S01]  /*4320*/  @P4 STG.E.128 [R188.64], R180 ;  /* 0x000000b4bc004986 */ /* 0x0001e2000c101d04 */
[----:B------:R-:W-:-:S04]  /*4330*/  LOP3.LUT P4, RZ, R11, 0xff, RZ, 0xc0, !PT ;  /* 0x000000ff0bff7812 */ /* 0x000fc8000788c0ff */
[----:B0-----:R-:W-:Y:S02]  /*4340*/  SEL R188, R10, RZ, P4 ;  /* 0x000000ff0abc7207 */ /* 0x001fe40002000000 */
[----:B------:R-:W-:-:S04]  /*4350*/  LOP3.LUT P4, RZ, R11, 0xff00, RZ, 0xc0, !PT ;  /* 0x0000ff000bff7812 */ /* 0x000fc8000788c0ff */
[----:B------:R-:W-:Y:S02]  /*4360*/  SEL R189, R7, RZ, P4 ;  /* 0x000000ff07bd7207 */ /* 0x000fe40002000000 */
[----:B------:R-:W-:-:S04]  /*4370*/  LOP3.LUT P4, RZ, R11, 0xff0000, RZ, 0xc0, !PT ;  /* 0x00ff00000bff7812 */ /* 0x000fc8000788c0ff */
[----:B------:R-:W-:Y:S02]  /*4380*/  SEL R190, R190, RZ, P4 ;  /* 0x000000ffbebe7207 */ /* 0x000fe40002000000 */
[----:B------:R-:W-:-:S04]  /*4390*/  LOP3.LUT P4, RZ, R11, 0xff000000, RZ, 0xc0, !PT ;  /* 0xff0000000bff7812 */ /* 0x000fc8000788c0ff */
[----:B------:R-:W-:Y:S02]  /*43a0*/  SEL R191, R191, RZ, P4 ;  /* 0x000000ffbfbf7207 */ /* 0x000fe40002000000 */
[----:B------:R-:W-:-:S03]  /*43b0*/  ISETP.NE.U32.AND P4, PT, RZ, c[0x0][0x250], PT ;  /* 0x00009400ff007a0c */ /* 0x000fc60003f85070 */
[----:B------:R0:W-:Y:S01]  /*43c0*/  STG.E.128 [R192.64], R188 ;  /* 0x000000bcc0007986 */ /* 0x0001e2000c101d04 */
[----:B------:R-:W-:-:S13]  /*43d0*/  ISETP.NE.AND.EX P4, PT, RZ, c[0x0][0x254], PT, P4 ;  /* 0x00009500ff007a0c */ /* 0x000fda0003f85340 */
[----:B0-----:R-:W-:-:S04]  /*43e0*/  @P4 LEA R188, P5, R6, c[0x0][0x250], 0x4 ;  /* 0x0000940006bc4a11 */ /* 0x001fc800078a20ff */
[C---:B------:R-:W-:Y:S02]  /*43f0*/  @P4 LEA.HI.X R189, R6.reuse, c[0x0][0x254], RZ, 0x4, P5 ;  /* 0x0000950006bd4a11 */ /* 0x040fe400028f24ff */
[----:B------:R-:W-:-:S03]  /*4400*/  IADD3 R6, R6, 0x20, RZ ;  /* 0x0000002006067810 */ /* 0x000fc60007ffe0ff */
[----:B------:R0:W-:Y:S04]  /*4410*/  @P4 STG.E.128 [R188.64], R184 ;  /* 0x000000b8bc004986 */ /* 0x0001e8000c101d04 */
.L_x_2033:
[----:B------:R-:W-:Y:S05]  /*4420*/  BSYNC B1 ;  /* 0x0000000000017941 */ /* 0x000fea0003800000 */
.L_x_2032:
[----:B------:R-:W-:Y:S01]  /*4430*/  ISETP.GE.U32.AND P4, PT, R8, 0x40, PT ;  /* 0x000000400800780c */ /* 0x000fe20003f86070 */
[----:B------:R-:W-:-:S12]  /*4440*/  BSSY B1, `(.L_x_2034) ;  /* 0x0000044000017945 */ /* 0x000fd80003800000 */
[----:B------:R-:W-:Y:S05]  /*4450*/  @!P4 BRA `(.L_x_2035) ;  /* 0x000004200000c947 */ /* 0x000fea0003800000 */
[----:B------:R-:W3:Y:S04]  /*4460*/  LDL R10, [R1+0x48] ;  /* 0x00004800010a7983 */ /* 0x000ee80000100800 */
[----:B------:R-:W4:Y:S04]  /*4470*/  LDL R192, [R1+0x28] ;  /* 0x0000280001c07983 */ /* 0x000f280000100800 */
[----:B------:R-:W5:Y:S01]  /*4480*/  LDL R191, [R1+0x8] ;  /* 0x0000080001bf7983 */ /* 0x000f620000100800 */
[----:B--2---:R-:W-:Y:S02]  /*4490*/  ISETP.NE.AND P4, PT, R194, RZ, PT ;  /* 0x000000ffc200720c */ /* 0x004fe40003f85270 */
[----:B------:R-:W-:-:S02]  /*44a0*/  ISETP.NE.U32.AND P5, PT, RZ, c[0x0][0x218], PT ;  /* 0x00008600ff007a0c */ /* 0x000fc40003fa5070 */
[----:B0-----:R-:W-:Y:S02]  /*44b0*/  FSEL R188, R2, RZ, !P4 ;  /* 0x000000ff02bc7208 */ /* 0x001fe40006000000 */
[----:B------:R-:W-:Y:S02]  /*44c0*/  ISETP.NE.AND.EX P5, PT, RZ, c[0x0][0x21c], PT, P5 ;  /* 0x00008700ff007a0c */ /* 0x000fe40003fa5350 */
[C---:B------:R-:W-:Y:S01]  /*44d0*/  LOP3.LUT P4, RZ, R203.reuse, 0xff, RZ, 0xc0, !PT ;  /* 0x000000ffcbff7812 */ /* 0x040fe2000788c0ff */
[-CC-:B------:R-:W-:Y:S01]  /*44e0*/  FFMA.FTZ R7, R226, R4.reuse, R188.reuse ;  /* 0x00000004e2077223 */ /* 0x180fe200000100bc */
[----:B------:R-:W-:Y:S01]  /*44f0*/  LOP3.LUT P6, RZ, R203, 0xff00, RZ, 0xc0, !PT ;  /* 0x0000ff00cbff7812 */ /* 0x000fe200078cc0ff */
[----:B------:R-:W-:Y:S02]  /*4500*/  FFMA.FTZ R189, R211, R4, R188 ;  /* 0x00000004d3bd7223 */ /* 0x000fe400000100bc */
[----:B---3--:R-:W-:-:S04]  /*4510*/  FADD.FTZ R7, R10, -R7 ;  /* 0x800000070a077221 */ /* 0x008fc80000010000 */
[C---:B------:R-:W-:Y:S02]  /*4520*/  FMUL.FTZ R7, R5.reuse, R7 ;  /* 0x0000000705077220 */ /* 0x040fe40000410000 */
[----:B----4-:R-:W-:Y:S01]  /*4530*/  FADD.FTZ R189, R192, -R189 ;  /* 0x800000bdc0bd7221 */ /* 0x010fe20000010000 */
[----:B------:R-:W-:Y:S01]  /*4540*/  MOV R192, 0x10 ;  /* 0x0000001000c07802 */ /* 0x000fe20000000f00 */
[----:B------:R-:W-:Y:S02]  /*4550*/  @P5 FADD.FTZ R7, R148, R7 ;  /* 0x0000000794075221 */ /* 0x000fe40000010000 */
[----:B------:R-:W-:Y:S02]  /*4560*/  FMUL.FTZ R189, R5, R189 ;  /* 0x000000bd05bd7220 */ /* 0x000fe40000410000 */
[----:B------:R-:W-:Y:S02]  /*4570*/  FMUL.FTZ R10, R7, c[0x0][0x1e8] ;  /* 0x00007a00070a7a20 */ /* 0x000fe40000410000 */
[----:B------:R-:W-:-:S03]  /*4580*/  @P5 FADD.FTZ R189, R149, R189 ;  /* 0x000000bd95bd5221 */ /* 0x000fc60000010000 */
[----:B------:R-:W-:Y:S02]  /*4590*/  SEL R190, R10, RZ, P4 ;  /* 0x000000ff0abe7207 */ /* 0x000fe40002000000 */
[----:B------:R-:W-:-:S04]  /*45a0*/  ISETP.NE.U32.AND P4, PT, RZ, c[0x0][0x258], PT ;  /* 0x00009600ff007a0c */ /* 0x000fc80003f85070 */
[----:B------:R-:W-:-:S04]  /*45b0*/  ISETP.NE.AND.EX P4, PT, RZ, c[0x0][0x25c], PT, P4 ;  /* 0x00009700ff007a0c */ /* 0x000fc80003f85340 */
[----:B------:R-:W-:Y:S01]  /*45c0*/  SEL R180, R7, R180, P4 ;  /* 0x000000b407b47207 */ /* 0x000fe20002000000 */
        /* <DEDUP_REMOVED lines=9> */
[----:B-----5:R-:W-:Y:S02]  /*4660*/  FADD.FTZ R190, R191, -R190 ;  /* 0x800000bebfbe7221 */ /* 0x020fe40000010000 */
        /* <DEDUP_REMOVED lines=33> */
.L_x_2035:
[----:B------:R-:W-:Y:S05]  /*4880*/  BSYNC B1 ;  /* 0x0000000000017941 */ /* 0x000fea0003800000 */
.L_x_2034:
        /* <DEDUP_REMOVED lines=16> */
[----:B----4-:R-:W-:Y:S02]  /*4990*/  FADD.FTZ R189, R192, -R189 ;  /* 0x800000bdc0bd7221 */ /* 0x010fe40000010000 */
[----:B------:R-:W-:Y:S02]  /*49a0*/  @P5 FADD.FTZ R7, R152, R7 ;  /* 0x0000000798075221 */ /* 0x000fe40000010000 */
[----:B------:R-:W-:Y:S02]  /*49b0*/  FMUL.FTZ R189, R5, R189 ;  /* 0x000000bd05bd7220 */ /* 0x000fe40000410000 */
[----:B------:R-:W-:Y:S02]  /*49c0*/  FMUL.FTZ R10, R7, c[0x0][0x1e8] ;  /* 0x00007a00070a7a20 */ /* 0x000fe40000410000 */
[----:B------:R-:W-:-:S02]  /*49d0*/  @P5 FADD.FTZ R189, R153, R189 ;  /* 0x000000bd99bd5221 */ /* 0x000fc40000010000 */
[----:B------:R-:W-:Y:S01]  /*49e0*/  IMAD.MOV.U32 R192, RZ, RZ, 0x10 ;  /* 0x00000010ffc07424 */ /* 0x000fe200078e00ff */
        /* <DEDUP_REMOVED lines=47> */
.L_x_2037:
[----:B------:R-:W-:Y:S05]  /*4ce0*/  BSYNC B1 ;  /* 0x0000000000017941 */ /* 0x000fea0003800000 */
.L_x_2036:
[----:B------:R-:W-:Y:S01]  /*4cf0*/  BSSY B1, `(.L_x_2038) ;  /* 0x0000044000017945 */ /* 0x000fe20003800000 */
[----:B------:R-:W-:Y:S05]  /*4d00*/  @!P0 BRA `(.L_x_2039) ;  /* 0x0000042000008947 */ /* 0x000fea0003800000 */
[----:B------:R-:W3:Y:S04]  /*4d10*/  LDL R10, [R1+0x40] ;  /* 0x00004000010a7983 */ /* 0x000ee80000100800 */
[----:B------:R-:W4:Y:S04]  /*4d20*/  LDL R192, [R1+0x20] ;  /* 0x0000200001c07983 */ /* 0x000f280000100800 */
[----:B------:R-:W5:Y:S01]  /*4d30*/  LDL R191, [R1] ;  /* 0x0000000001bf7983 */ /* 0x000f620000100800 */
[----:B--2---:R-:W-:-:S02]  /*4d40*/  ISETP.NE.AND P4, PT, R194, RZ, PT ;  /* 0x000000ffc200720c */ /* 0x004fc40003f85270 */
[----:B------:R-:W-:Y:S02]  /*4d50*/  ISETP.NE.U32.AND P5, PT, RZ, c[0x0][0x218], PT ;  /* 0x00008600ff007a0c */ /* 0x000fe40003fa5070 */
        /* <DEDUP_REMOVED lines=9> */
[----:B------:R-:W-:Y:S01]  /*4df0*/  HFMA2.MMA R192, -RZ, RZ, 0, 9.5367431640625e-07 ;  /* 0x00000010ffc07435 */ /* 0x000fe200000001ff */
        /* <DEDUP_REMOVED lines=51> */
.L_x_2039:
[----:B------:R-:W-:Y:S05]  /*5130*/  BSYNC B1 ;  /* 0x0000000000017941 */ /* 0x000fea0003800000 */
.L_x_2038:
[----:B------:R-:W-:Y:S01]  /*5140*/  BSSY B1, `(.L_x_2040) ;  /* 0x0000043000017945 */ /* 0x000fe20003800000 */
[----:B------:R-:W-:Y:S05]  /*5150*/  @!P1 BRA `(.L_x_2041) ;  /* 0x0000041000009947 */ /* 0x000fea0003800000 */
[----:B------:R-:W3:Y:S04]  /*5160*/  LDL R10, [R1+0x3c] ;  /* 0x00003c00010a7983 */ /* 0x000ee80000100800 */
[----:B------:R-:W4:Y:S01]  /*5170*/  LDL R191, [R1+0x1c] ;  /* 0x00001c0001bf7983 */ /* 0x000f220000100800 */
[----:B--2---:R-:W-:Y:S02]  /*5180*/  ISETP.NE.AND P4, PT, R194, RZ, PT ;  /* 0x000000ffc200720c */ /* 0x004fe40003f85270 */
[----:B------:R-:W-:Y:S02]  /*5190*/  ISETP.NE.U32.AND P5, PT, RZ, c[0x0][0x218], PT ;  /* 0x00008600ff007a0c */ /* 0x000fe40003fa5070 */
[----:B0-----:R-:W-:-:S02]  /*51a0*/  FSEL R188, R2, RZ, !P4 ;  /* 0x000000ff02bc7208 */ /* 0x001fc40006000000 */
[----:B------:R-:W-:Y:S02]  /*51b0*/  ISETP.NE.AND.EX P5, PT, RZ, c[0x0][0x21c], PT, P5 ;  /* 0x00008700ff007a0c */ /* 0x000fe40003fa5350 */
[C---:B------:R-:W-:Y:S01]  /*51c0*/  LOP3.LUT P4, RZ, R200.reuse, 0xff, RZ, 0xc0, !PT ;  /* 0x000000ffc8ff7812 */ /* 0x040fe2000788c0ff */
[-CC-:B------:R-:W-:Y:S01]  /*51d0*/  FFMA.FTZ R7, R223, R4.reuse, R188.reuse ;  /* 0x00000004df077223 */ /* 0x180fe200000100bc */
[----:B------:R-:W-:Y:S01]  /*51e0*/  LOP3.LUT P6, RZ, R200, 0xff00, RZ, 0xc0, !PT ;  /* 0x0000ff00c8ff7812 */ /* 0x000fe200078cc0ff */
[----:B------:R-:W-:Y:S01]  /*51f0*/  FFMA.FTZ R189, R208, R4, R188 ;  /* 0x00000004d0bd7223 */ /* 0x000fe200000100bc */
[----:B------:R-:W-:Y:S01]  /*5200*/  MOV R192, 0x10 ;  /* 0x0000001000c07802 */ /* 0x000fe20000000f00 */
[----:B---3--:R-:W-:-:S04]  /*5210*/  FADD.FTZ R7, R10, -R7 ;  /* 0x800000070a077221 */ /* 0x008fc80000010000 */
[----:B------:R-:W-:Y:S02]  /*5220*/  FMUL.FTZ R7, R5, R7 ;  /* 0x0000000705077220 */ /* 0x000fe40000410000 */
[----:B----4-:R-:W-:Y:S02]  /*5230*/  FADD.FTZ R189, R191, -R189 ;  /* 0x800000bdbfbd7221 */ /* 0x010fe40000010000 */
        /* <DEDUP_REMOVED lines=17> */
[----:B------:R-:W-:Y:S02]  /*5350*/  FADD.FTZ R190, R251, -R190 ;  /* 0x800000befbbe7221 */ /* 0x000fe40000010000 */
        /* <DEDUP_REMOVED lines=33> */
.L_x_2041:
[----:B------:R-:W-:Y:S05]  /*5570*/  BSYNC B1 ;  /* 0x0000000000017941 */ /* 0x000fea0003800000 */
.L_x_2040:
[----:B------:R-:W-:Y:S01]  /*5580*/  BSSY B1, `(.L_x_2042) ;  /* 0x0000043000017945 */ /* 0x000fe20003800000 */
[----:B------:R-:W-:Y:S05]  /*5590*/  @!P2 BRA `(.L_x_2043) ;  /* 0x000004100000a947 */ /* 0x000fea0003800000 */
[----:B------:R-:W3:Y:S04]  /*55a0*/  LDL R10, [R1+0x38] ;  /* 0x00003800010a7983 */ /* 0x000ee80000100800 */
[----:B------:R-:W4:Y:S01]  /*55b0*/  LDL R191, [R1+0x18] ;  /* 0x0000180001bf7983 */ /* 0x000f220000100800 */
[----:B--2---:R-:W-:Y:S01]  /*55c0*/  ISETP.NE.AND P4, PT, R194, RZ, PT ;  /* 0x000000ffc200720c */ /* 0x004fe20003f85270 */
[----:B------:R-:W-:Y:S01]  /*55d0*/  HFMA2.MMA R192, -RZ, RZ, 0, 9.5367431640625e-07 ;  /* 0x00000010ffc07435 */ /* 0x000fe200000001ff */
[----:B------:R-:W-:Y:S02]  /*55e0*/  ISETP.NE.U32.AND P5, PT, RZ, c[0x0][0x218], PT ;  /* 0x00008600ff007a0c */ /* 0x000fe40003fa5070 */
[----:B0-----:R-:W-:-:S02]  /*55f0*/  FSEL R188, R2, RZ, !P4 ;  /* 0x000000ff02bc7208 */ /* 0x001fc40006000000 */
[----:B------:R-:W-:Y:S02]  /*5600*/  ISETP.NE.AND.EX P5, PT, RZ, c[0x0][0x21c], PT, P5 ;  /* 0x00008700ff007a0c */ /* 0x000fe40003fa5350 */
[C---:B------:R-:W-:Y:S01]  /*5610*/  LOP3.LUT P4, RZ, R19.reuse, 0xff, RZ, 0xc0, !PT ;  /* 0x000000ff13ff7812 */ /* 0x040fe2000788c0ff */
[-CC-:B------:R-:W-:Y:S01]  /*5620*/  FFMA.FTZ R7, R222, R4.reuse, R188.reuse ;  /* 0x00000004de077223 */ /* 0x180fe200000100bc */
[----:B------:R-:W-:Y:S01]  /*5630*/  LOP3.LUT P6, RZ, R19, 0xff00, RZ, 0xc0, !PT ;  /* 0x0000ff0013ff7812 */ /* 0x000fe200078cc0ff */
[----:B------:R-:W-:Y:S02]  /*5640*/  FFMA.FTZ R189, R207, R4, R188 ;  /* 0x00000004cfbd7223 */ /* 0x000fe400000100bc */
        /* <DEDUP_REMOVED lines=54> */
.L_x_2043:
[----:B------:R-:W-:Y:S05]  /*59b0*/  BSYNC B1 ;  /* 0x0000000000017941 */ /* 0x000fea0003800000 */
.L_x_2042:
        /* <DEDUP_REMOVED lines=67> */
.L_x_2045:
[----:B------:R-:W-:Y:S05]  /*5df0*/  BSYNC B1 ;  /* 0x0000000000017941 */ /* 0x000fea0003800000 */
.L_x_2044:
[----:B------:R-:W-:Y:S01]  /*5e00*/  ISETP.GE.U32.AND P4, PT, R8, 0x100, PT ;  /* 0x000001000800780c */ /* 0x000fe20003f86070 */
[----:B------:R-:W-:-:S12]  /*5e10*/  BSSY B1, `(.L_x_2046) ;  /* 0x0000045000017945 */ /* 0x000fd80003800000 */
[----:B------:R-:W-:Y:S05]  /*5e20*/  @!P4 BRA `(.L_x_2047) ;  /* 0x000004300000c947 */ /* 0x000fea0003800000 */
[----:B0-----:R-:W3:Y:S04]  /*5e30*/  LDL R188, [R1+0x30] ;  /* 0x0000300001bc7983 */ /* 0x001ee80000100800 */
[----:B------:R-:W4:Y:S01]  /*5e40*/  LDL R10, [R1+0x10] ;  /* 0x00001000010a7983 */ /* 0x000f220000100800 */
[----:B--2---:R-:W-:Y:S02]  /*5e50*/  ISETP.NE.AND P4, PT, R194, RZ, PT ;  /* 0x000000ffc200720c */ /* 0x004fe40003f85270 */
[----:B------:R-:W-:Y:S02]  /*5e60*/  ISETP.NE.U32.AND P6, PT, RZ, c[0x0][0x218], PT ;  /* 0x00008600ff007a0c */ /* 0x000fe40003fc5070 */
[----:B------:R-:W-:Y:S02]  /*5e70*/  FSEL R2, R2, RZ, !P4 ;  /* 0x000000ff02027208 */ /* 0x000fe40006000000 */
[----:B------:R-:W-:-:S02]  /*5e80*/  ISETP.NE.AND.EX P6, PT, RZ, c[0x0][0x21c], PT, P6 ;  /* 0x00008700ff007a0c */ /* 0x000fc40003fc5360 */
[----:B------:R-:W-:Y:S01]  /*5e90*/  ISETP.NE.U32.AND P4, PT, RZ, c[0x0][0x258], PT ;  /* 0x00009600ff007a0c */ /* 0x000fe20003f85070 */
[-CC-:B------:R-:W-:Y:S01]  /*5ea0*/  FFMA.FTZ R7, R239, R4.reuse, R2.reuse ;  /* 0x00000004ef077223 */ /* 0x180fe20000010002 */
[----:B------:R-:W-:Y:S01]  /*5eb0*/  LOP3.LUT P5, RZ, R237, 0xff, RZ, 0xc0, !PT ;  /* 0x000000ffedff7812 */ /* 0x000fe200078ac0ff */
[-CC-:B------:R-:W-:Y:S01]  /*5ec0*/  FFMA.FTZ R189, R238, R4.reuse, R2.reuse ;  /* 0x00000004eebd7223 */ /* 0x180fe20000010002 */
[----:B------:R-:W-:Y:S01]  /*5ed0*/  ISETP.NE.AND.EX P4, PT, RZ, c[0x0][0x25c], PT, P4 ;  /* 0x00009700ff007a0c */ /* 0x000fe20003f85340 */
[-CC-:B------:R-:W-:Y:S01]  /*5ee0*/  FFMA.FTZ R190, R228, R4.reuse, R2.reuse ;  /* 0x00000004e4be7223 */ /* 0x180fe20000010002 */
[----:B------:R-:W-:Y:S01]  /*5ef0*/  LOP3.LUT R9, R9, 0xffffffdf, RZ, 0xc0, !PT ;  /* 0xffffffdf09097812 */ /* 0x000fe200078ec0ff */
[----:B------:R-:W-:Y:S02]  /*5f00*/  FFMA.FTZ R2, R212, R4, R2 ;  /* 0x00000004d4027223 */ /* 0x000fe40000010002 */
[----:B------:R-:W-:Y:S01]  /*5f10*/  FADD.FTZ R190, R252, -R190 ;  /* 0x800000befcbe7221 */ /* 0x000fe20000010000 */
[----:B------:R-:W-:Y:S01]  /*5f20*/  @P0 LOP3.LUT R9, R9, 0x20, RZ, 0xfc, !PT ;  /* 0x0000002009090812 */ /* 0x000fe200078efcff */
[----:B------:R-:W-:Y:S01]  /*5f30*/  FADD.FTZ R2, R241, -R2 ;  /* 0x80000002f1027221 */ /* 0x000fe20000010000 */
[----:B------:R-:W-:Y:S01]  /*5f40*/  LOP3.LUT P0, RZ, R237, 0xff00, RZ, 0xc0, !PT ;  /* 0x0000ff00edff7812 */ /* 0x000fe2000780c0ff */
[----:B------:R-:W-:-:S04]  /*5f50*/  FMUL.FTZ R190, R5, R190 ;  /* 0x000000be05be7220 */ /* 0x000fc80000410000 */
[----:B------:R-:W-:-:S05]  /*5f60*/  @P6 FADD.FTZ R190, R178, R190 ;  /* 0x000000beb2be6221 */ /* 0x000fca0000010000 */
[C---:B------:R-:W-:Y:S01]  /*5f70*/  SEL R182, R190.reuse, R182, P4 ;  /* 0x000000b6beb67207 */ /* 0x040fe20002000000 */
[----:B------:R-:W-:Y:S02]  /*5f80*/  FMUL.FTZ R190, R190, c[0x0][0x1e8] ;  /* 0x00007a00bebe7a20 */ /* 0x000fe40000410000 */
[----:B---3--:R-:W-:-:S04]  /*5f90*/  FADD.FTZ R7, R188, -R7 ;  /* 0x80000007bc077221 */ /* 0x008fc80000010000 */
[C---:B------:R-:W-:Y:S02]  /*5fa0*/  FMUL.FTZ R188, R5.reuse, R7 ;  /* 0x0000000705bc7220 */ /* 0x040fe40000410000 */
[----:B----4-:R-:W-:Y:S02]  /*5fb0*/  FADD.FTZ R189, R10, -R189 ;  /* 0x800000bd0abd7221 */ /* 0x010fe40000010000 */
[----:B------:R-:W-:Y:S02]  /*5fc0*/  @P6 FADD.FTZ R188, R176, R188 ;  /* 0x000000bcb0bc6221 */ /* 0x000fe40000010000 */
[C---:B------:R-:W-:Y:S02]  /*5fd0*/  FMUL.FTZ R189, R5.reuse, R189 ;  /* 0x000000bd05bd7220 */ /* 0x040fe40000410000 */
[----:B------:R-:W-:Y:S01]  /*5fe0*/  FMUL.FTZ R5, R5, R2 ;  /* 0x0000000205057220 */ /* 0x000fe20000410000 */
[C---:B------:R-:W-:Y:S01]  /*5ff0*/  SEL R180, R188.reuse, R180, P4 ;  /* 0x000000b4bcb47207 */ /* 0x040fe20002000000 */
[----:B------:R-:W-:-:S02]  /*6000*/  FMUL.FTZ R188, R188, c[0x0][0x1e8] ;  /* 0x00007a00bcbc7a20 */ /* 0x000fc40000410000 */
[----:B------:R-:W-:Y:S02]  /*6010*/  @P6 FADD.FTZ R189, R177, R189 ;  /* 0x000000bdb1bd6221 */ /* 0x000fe40000010000 */
[----:B------:R-:W-:Y:S01]  /*6020*/  @P6 FADD.FTZ R5, R179, R5 ;  /* 0x00000005b3056221 */ /* 0x000fe20000010000 */
[----:B------:R-:W-:Y:S02]  /*6030*/  SEL R2, R188, RZ, P5 ;  /* 0x000000ffbc027207 */ /* 0x000fe40002800000 */
[----:B------:R-:W-:Y:S01]  /*6040*/  ISETP.NE.U32.AND P5, PT, RZ, c[0x0][0x250], PT ;  /* 0x00009400ff007a0c */ /* 0x000fe20003fa5070 */
[----:B------:R-:W-:Y:S01]  /*6050*/  FMUL.FTZ R191, R5, c[0x0][0x1e8] ;  /* 0x00007a0005bf7a20 */ /* 0x000fe20000410000 */
[C---:B------:R-:W-:Y:S01]  /*6060*/  SEL R181, R189.reuse, R181, P4 ;  /* 0x000000b5bdb57207 */ /* 0x040fe20002000000 */
[----:B------:R-:W-:Y:S01]  /*6070*/  FMUL.FTZ R189, R189, c[0x0][0x1e8] ;  /* 0x00007a00bdbd7a20 */ /* 0x000fe20000410000 */
[----:B------:R-:W-:Y:S02]  /*6080*/  ISETP.NE.AND.EX P5, PT, RZ, c[0x0][0x254], PT, P5 ;  /* 0x00009500ff007a0c */ /* 0x000fe40003fa5350 */
[----:B------:R-:W-:-:S02]  /*6090*/  LOP3.LUT P6, RZ, R237, 0xff0000, RZ, 0xc0, !PT ;  /* 0x00ff0000edff7812 */ /* 0x000fc400078cc0ff */
[----:B------:R-:W-:Y:S02]  /*60a0*/  SEL R184, R2, R184, P5 ;  /* 0x000000b802b87207 */ /* 0x000fe40002800000 */
[----:B------:R-:W-:Y:S02]  /*60b0*/  SEL R2, R189, RZ, P0 ;  /* 0x000000ffbd027207 */ /* 0x000fe40000000000 */
[----:B------:R-:W-:Y:S02]  /*60c0*/  SEL R183, R5, R183, P4 ;  /* 0x000000b705b77207 */ /* 0x000fe40002000000 */
[----:B------:R-:W-:Y:S02]  /*60d0*/  SEL R185, R2, R185, P5 ;  /* 0x000000b902b97207 */ /* 0x000fe40002800000 */
[----:B------:R-:W-:Y:S02]  /*60e0*/  SEL R2, R190, RZ, P6 ;  /* 0x000000ffbe027207 */ /* 0x000fe40003000000 */
[----:B------:R-:W-:-:S02]  /*60f0*/  LOP3.LUT P6, RZ, R237, 0xff000000, RZ, 0xc0, !PT ;  /* 0xff000000edff7812 */ /* 0x000fc400078cc0ff */
[----:B------:R-:W-:Y:S02]  /*6100*/  SEL R186, R2, R186, P5 ;  /* 0x000000ba02ba7207 */ /* 0x000fe40002800000 */
[----:B------:R-:W-:Y:S02]  /*6110*/  SEL R2, R191, RZ, P6 ;  /* 0x000000ffbf027207 */ /* 0x000fe40003000000 */
[----:B------:R-:W-:Y:S02]  /*6120*/  LOP3.LUT P0, RZ, R9, 0x20, RZ, 0xc0, !PT ;  /* 0x0000002009ff7812 */ /* 0x000fe4000780c0ff */
[----:B------:R-:W-:Y:S01]  /*6130*/  SEL R187, R2, R187, P5 ;  /* 0x000000bb02bb7207 */ /* 0x000fe20002800000 */
[----:B------:R-:W-:-:S04]  /*6140*/  IMAD.MOV.U32 R2, RZ, RZ, 0x10 ;  /* 0x00000010ff027424 */ /* 0x000fc800078e00ff */
[----:B------:R-:W-:-:S05]  /*6150*/  @P4 IMAD.WIDE.U32 R4, R6, R2, c[0x0][0x258] ;  /* 0x0000960006044625 */ /* 0x000fca00078e0002 */
[----:B------:R0:W-:Y:S01]  /*6160*/  @P4 STG.E.128 [R4.64], R180 ;  /* 0x000000b404004986 */ /* 0x0001e2000c101d04 */
[----:B------:R-:W-:-:S04]  /*6170*/  LOP3.LUT P4, RZ, R17, 0xff, RZ, 0xc0, !PT ;  /* 0x000000ff11ff7812 */ /* 0x000fc8000788c0ff */
[----:B------:R-:W-:Y:S02]  /*6180*/  SEL R188, R188, RZ, P4 ;  /* 0x000000ffbcbc7207 */ /* 0x000fe40002000000 */
[----:B------:R-:W-:-:S04]  /*6190*/  LOP3.LUT P4, RZ, R17, 0xff00, RZ, 0xc0, !PT ;  /* 0x0000ff0011ff7812 */ /* 0x000fc8000788c0ff */
[----:B------:R-:W-:Y:S02]  /*61a0*/  SEL R189, R189, RZ, P4 ;  /* 0x000000ffbdbd7207 */ /* 0x000fe40002000000 */
[----:B------:R-:W-:-:S04]  /*61b0*/  LOP3.LUT P4, RZ, R17, 0xff0000, RZ, 0xc0, !PT ;  /* 0x00ff000011ff7812 */ /* 0x000fc8000788c0ff */
[----:B------:R-:W-:Y:S01]  /*61c0*/  SEL R190, R190, RZ, P4 ;  /* 0x000000ffbebe7207 */ /* 0x000fe20002000000 */
[----:B0-----:R-:W-:Y:S01]  /*61d0*/  IMAD.WIDE.U32 R4, R6, R2, c[0x0][0x248] ;  /* 0x0000920006047625 */ /* 0x001fe200078e0002 */
[----:B------:R-:W-:-:S04]  /*61e0*/  LOP3.LUT P4, RZ, R17, 0xff000000, RZ, 0xc0, !PT ;  /* 0xff00000011ff7812 */ /* 0x000fc8000788c0ff */
[----:B------:R-:W-:Y:S02]  /*61f0*/  SEL R191, R191, RZ, P4 ;  /* 0x000000ffbfbf7207 */ /* 0x000fe40002000000 */
[----:B------:R-:W-:-:S03]  /*6200*/  ISETP.NE.U32.AND P4, PT, RZ, c[0x0][0x250], PT ;  /* 0x00009400ff007a0c */ /* 0x000fc60003f85070 */
[----:B------:R0:W-:Y:S01]  /*6210*/  STG.E.128 [R4.64], R188 ;  /* 0x000000bc04007986 */ /* 0x0001e2000c101d04 */
[----:B------:R-:W-:-:S13]  /*6220*/  ISETP.NE.AND.EX P4, PT, RZ, c[0x0][0x254], PT, P4 ;  /* 0x00009500ff007a0c */ /* 0x000fda0003f85340 */
[----:B0-----:R-:W-:-:S04]  /*6230*/  @P4 LEA R4, P5, R6, c[0x0][0x250], 0x4 ;  /* 0x0000940006044a11 */ /* 0x001fc800078a20ff */
[----:B------:R-:W-:-:S05]  /*6240*/  @P4 LEA.HI.X R5, R6, c[0x0][0x254], RZ, 0x4, P5 ;  /* 0x0000950006054a11 */ /* 0x000fca00028f24ff */
[----:B------:R0:W-:Y:S04]  /*6250*/  @P4 STG.E.128 [R4.64], R184 ;  /* 0x000000b804004986 */ /* 0x0001e8000c101d04 */
.L_x_2047:
[----:B------:R-:W-:Y:S05]  /*6260*/  BSYNC B1 ;  /* 0x0000000000017941 */ /* 0x000fea0003800000 */
.L_x_2046:
[----:B------:R-:W-:-:S04]  /*6270*/  MOV R2, c[0x0][0x160] ;  /* 0x0000580000027a02 */ /* 0x000fc80000000f00 */
[----:B------:R-:W-:-:S04]  /*6280*/  LEA R3, R2, R3, 0x2 ;  /* 0x0000000302037211 */ /* 0x000fc800078e10ff */
[----:B------:R-:W-:-:S13]  /*6290*/  ISETP.GE.AND P4, PT, R3, c[0x0][0x164], PT ;  /* 0x0000590003007a0c */ /* 0x000fda0003f86270 */
[----:B0-2---:R-:W-:Y:S01]  /*62a0*/  @P4 CALL.REL.NOINC `(.L_x_2013) ;  /* 0x0000001000004944 */ /* 0x005fe20003c00000 */
[----:B------:R-:W-:Y:S05]  /*62b0*/  BRA `(.L_x_2048) ;  /* 0xffffb25000007947 */ /* 0x000fea000383ffff */
.L_x_2013:
[----:B------:R-:W-:Y:S05]  /*62c0*/  BSYNC B0 ;  /* 0x0000000000007941 */ /* 0x000fea0003800000 */
.L_x_2012:
        /* <DEDUP_REMOVED lines=57> */
[----:B------:R-:W-:Y:S04]  /*6660*/  STS.128 [R2.X16+0xc00], R44 ;  /* 0x000c002c02007388 */ /* 0x000fe8000000cc00 */
[----:B------:R-:W-:Y:S04]  /*6670*/  STS.128 [R2.X16+0xe00], R48 ;  /* 0x000e003002007388 */ /* 0x000fe8000000cc00 */
        /* <DEDUP_REMOVED lines=88> */
[----:B------:R0:W-:Y:S04]  /*6c00*/  STS.128 [R2.X16], R84 ;  /* 0x0000005402007388 */ /* 0x0001e8000000cc00 */
[----:B------:R-:W-:Y:S04]  /*6c10*/  STS.128 [R2.X16+0x200], R88 ;  /* 0x0002005802007388 */ /* 0x000fe8000000cc00 */
[----:B------:R-:W-:Y:S04]  /*6c20*/  STS.128 [R2.X16+0x400], R120 ;  /* 0x0004007802007388 */ /* 0x000fe8000000cc00 */
[----:B------:R-:W-:Y:S04]  /*6c30*/  STS.128 [R2.X16+0x600], R92 ;  /* 0x0006005c02007388 */ /* 0x000fe8000000cc00 */
[----:B------:R-:W-:Y:S01]  /*6c40*/  STS.128 [R2.X16+0x800], R96 ;  /* 0x0008006002007388 */ /* 0x000fe2000000cc00 */
[----:B0-----:R-:W-:-:S02]  /*6c50*/  FADD.FTZ R85, R5, R38 ;  /* 0x0000002605557221 */ /* 0x001fc40000010000 */
[----:B-1----:R-:W-:Y:S01]  /*6c60*/  FADD.FTZ R87, R9, R134 ;  /* 0x0000008609577221 */ /* 0x002fe20000010000 */
[----:B------:R-:W-:Y:S04]  /*6c70*/  STS.128 [R2.X16+0xa00], R100 ;  /* 0x000a006402007388 */ /* 0x000fe8000000cc00 */
[----:B------:R-:W-:Y:S04]  /*6c80*/  STS.128 [R2.X16+0xc00], R104 ;  /* 0x000c006802007388 */ /* 0x000fe8000000cc00 */
[----:B------:R0:W-:Y:S04]  /*6c90*/  STS.128 [R2.X16+0xe00], R108 ;  /* 0x000e006c02007388 */ /* 0x0001e8000000cc00 */
        /* <DEDUP_REMOVED lines=24> */
[----:B------:R-:W-:Y:S01]  /*6e20*/  IMAD.MOV.U32 R36, RZ, RZ, R10 ;  /* 0x000000ffff247224 */ /* 0x000fe200078e000a */
[----:B------:R-:W-:Y:S01]  /*6e30*/  MOV R37, R11 ;  /* 0x0000000b00257202 */ /* 0x000fe20000000f00 */
[----:B------:R-:W-:Y:S01]  /*6e40*/  IMAD.MOV.U32 R41, RZ, RZ, R5 ;  /* 0x000000ffff297224 */ /* 0x000fe200078e0005 */
        /* <DEDUP_REMOVED lines=9> */
[----:B------:R-:W-:Y:S01]  /*6ee0*/  IADD3.X R11, RZ, R11, RZ, P0, !PT ;  /* 0x0000000bff0b7210 */ /* 0x000fe200007fe4ff */
[----:B------:R-:W-:Y:S01]  /*6ef0*/  IMAD.X R5, RZ, RZ, R5, P2 ;  /* 0x000000ffff057224 */ /* 0x000fe200010e0605 */
[----:B------:R-:W-:Y:S02]  /*6f00*/  IADD3.X R9, RZ, R9, RZ, P1, !PT ;  /* 0x00000009ff097210 */ /* 0x000fe40000ffe4ff */
[----:B0-----:R-:W-:-:S02]  /*6f10*/  MOV R36, R2 ;  /* 0x0000000200247202 */ /* 0x001fc40000000f00 */
[----:B------:R-:W-:Y:S02]  /*6f20*/  MOV R37, R3 ;  /* 0x0000000300257202 */ /* 0x000fe40000000f00 */
[----:B------:R-:W-:-:S03]  /*6f30*/  IADD3 R2, P3, R2, 0x200, RZ ;  /* 0x0000020002027810 */ /* 0x000fc60007f7e0ff */
[----:B------:R1:W-:Y:S01]  /*6f40*/  STG.E [R36.64], R87 ;  /* 0x0000005724007986 */ /* 0x0003e2000c101904 */
[----:B------:R-:W-:-:S04]  /*6f50*/  IADD3.X R3, RZ, R3, RZ, P3, !PT ;  /* 0x00000003ff037210 */ /* 0x000fc80001ffe4ff */
.L_x_2050:
[----:B------:R-:W-:Y:S05]  /*6f60*/  BSYNC B0 ;  /* 0x0000000000007941 */ /* 0x000fea0003800000 */
.L_x_2049:
[----:B------:R-:W-:Y:S01]  /*6f70*/  FADD.FTZ R69, RZ, R69 ;  /* 0x00000045ff457221 */ /* 0x000fe20000010000 */
[----:B-1----:R-:W-:Y:S01]  /*6f80*/  LDS R43, [R188.X4+0x1200] ;  /* 0x00120000bc2b7984 */ /* 0x002fe20000004800 */
[----:B------:R-:W-:Y:S01]  /*6f90*/  FADD.FTZ R65, RZ, R65 ;  /* 0x00000041ff417221 */ /* 0x000fe20000010000 */
[----:B------:R-:W-:Y:S01]  /*6fa0*/  BSSY B0, `(.L_x_2051) ;  /* 0x000009e000007945 */ /* 0x000fe20003800000 */
        /* <DEDUP_REMOVED lines=29> */
[----:B------:R-:W-:Y:S01]  /*7180*/  FADD.FTZ R53, R53, R0 ;  /* 0x0000000035357221 */ /* 0x000fe20000010000 */
[----:B------:R-:W-:Y:S01]  /*7190*/  LDS R67, [R188.X4+0x2200] ;  /* 0x00220000bc437984 */ /* 0x000fe20000004800 */
[----:B------:R-:W-:-:S02]  /*71a0*/  FADD.FTZ R79, R60, R79 ;  /* 0x0000004f3c4f7221 */ /* 0x000fc40000010000 */
[----:B------:R-:W-:Y:S01]  /*71b0*/  FADD.FTZ R81, R42, R81 ;  /* 0x000000512a517221 */ /* 0x000fe20000010000 */
[----:B------:R-:W0:Y:S01]  /*71c0*/  LDS R0, [R188.X4+0x200] ;  /* 0x00020000bc007984 */ /* 0x000e220000004800 */
[----:B------:R-:W-:Y:S02]  /*71d0*/  FADD.FTZ R35, R48, R35 ;  /* 0x0000002330237221 */ /* 0x000fe40000010000 */
[----:B------:R-:W-:Y:S01]  /*71e0*/  FADD.FTZ R51, R51, R34 ;  /* 0x0000002233337221 */ /* 0x000fe20000010000 */
[----:B------:R-:W-:Y:S01]  /*71f0*/  LDS R91, [R188.X4+0x3800] ;  /* 0x00380000bc5b7984 */ /* 0x000fe20000004800 */
[----:B------:R-:W-:Y:S02]  /*7200*/  FADD.FTZ R64, RZ, R64 ;  /* 0x00000040ff407221 */ /* 0x000fe40000010000 */
[----:B------:R-:W-:Y:S01]  /*7210*/  FADD.FTZ R66, RZ, R66 ;  /* 0x00000042ff427221 */ /* 0x000fe20000010000 */
        /* <DEDUP_REMOVED lines=19> */
[----:B------:R-:W-:-:S02]  /*7350*/  FADD.FTZ R75, R68, R75 ;  /* 0x0000004b444b7221 */ /* 0x000fc40000010000 */
[----:B------:R-:W-:Y:S01]  /*7360*/  FADD.FTZ R77, R77, R80 ;  /* 0x000000504d4d7221 */ /* 0x000fe20000010000 */
[----:B------:R-:W2:Y:S01]  /*7370*/  LDS R26, [R188.X4+0x800] ;  /* 0x00080000bc1a7984 */ /* 0x000ea20000004800 */
[----:B------:R-:W-:Y:S02]  /*7380*/  FADD.FTZ R44, R44, R49 ;  /* 0x000000312c2c7221 */ /* 0x000fe40000010000 */
[----:B------:R-:W-:Y:S01]  /*7390*/  FADD.FTZ R82, R61, R82 ;  /* 0x000000523d527221 */ /* 0x000fe20000010000 */
[----:B------:R-:W3:Y:S01]  /*73a0*/  LDS R32, [R188.X4+0xe00] ;  /* 0x000e0000bc207984 */ /* 0x000ee20000004800 */
[----:B------:R-:W-:Y:S02]  /*73b0*/  FADD.FTZ R58, R71, R58 ;  /* 0x0000003a473a7221 */ /* 0x000fe40000010000 */
[----:B------:R-:W-:Y:S01]  /*73c0*/  FADD.FTZ R56, R73, R56 ;  /* 0x0000003849387221 */ /* 0x000fe20000010000 */
[----:B------:R-:W4:Y:S01]  /*73d0*/  LDS R49, [R188.X4+0x1800] ;  /* 0x00180000bc317984 */ /* 0x000f220000004800 */
[----:B------:R-:W-:-:S02]  /*73e0*/  FADD.FTZ R54, R75, R54 ;  /* 0x000000364b367221 */ /* 0x000fc40000010000 */
[----:B------:R-:W-:Y:S01]  /*73f0*/  FADD.FTZ R50, R77, R50 ;  /* 0x000000324d327221 */ /* 0x000fe20000010000 */
[----:B------:R-:W5:Y:S01]  /*7400*/  LDS R61, [R188.X4+0x1a00] ;  /* 0x001a0000bc3d7984 */ /* 0x000f620000004800 */
[----:B------:R-:W-:Y:S02]  /*7410*/  FADD.FTZ R44, R44, R83 ;  /* 0x000000532c2c7221 */ /* 0x000fe40000010000 */
[----:B------:R-:W-:Y:S01]  /*7420*/  FADD.FTZ R59, RZ, R59 ;  /* 0x0000003bff3b7221 */ /* 0x000fe20000010000 */
[----:B------:R-:W3:Y:S01]  /*7430*/  LDS R71, [R188.X4+0x2600] ;  /* 0x00260000bc477984 */ /* 0x000ee20000004800 */
[----:B------:R-:W-:Y:S02]  /*7440*/  FADD.FTZ R112, RZ, R112 ;  /* 0x00000070ff707221 */ /* 0x000fe40000010000 */
[----:B------:R-:W-:Y:S01]  /*7450*/  FADD.FTZ R113, RZ, R113 ;  /* 0x00000071ff717221 */ /* 0x000fe20000010000 */
[----:B------:R-:W3:Y:S01]  /*7460*/  LDS R73, [R188.X4+0x2800] ;  /* 0x00280000bc497984 */ /* 0x000ee20000004800 */
[----:B------:R-:W-:-:S02]  /*7470*/  FADD.FTZ R114, RZ, R114 ;  /* 0x00000072ff727221 */ /* 0x000fc40000010000 */
[----:B------:R-:W-:Y:S01]  /*7480*/  FADD.FTZ R115, RZ, R115 ;  /* 0x00000073ff737221 */ /* 0x000fe20000010000 */
[----:B------:R-:W4:Y:S01]  /*7490*/  LDS R75, [R188.X4+0x2a00] ;  /* 0x002a0000bc4b7984 */ /* 0x000f220000004800 */
[----:B------:R-:W-:Y:S02]  /*74a0*/  FADD.FTZ R116, RZ, R116 ;  /* 0x00000074ff747221 */ /* 0x000fe40000010000 */
[----:B------:R-:W-:Y:S01]  /*74b0*/  FADD.FTZ R117, RZ, R117 ;  /* 0x00000075ff757221 */ /* 0x000fe20000010000 */
[----:B------:R-:W4:Y:S01]  /*74c0*/  LDS R77, [R188.X4+0x2c00] ;  /* 0x002c0000bc4d7984 */ /* 0x000f220000004800 */
[----:B------:R-:W-:Y:S02]  /*74d0*/  FADD.FTZ R118, RZ, R118 ;  /* 0x00000076ff767221 */ /* 0x000fe40000010000 */
[----:B0-----:R-:W-:Y:S01]  /*74e0*/  FADD.FTZ R0, RZ, R0 ;  /* 0x00000000ff007221 */ /* 0x001fe20000010000 */
[----:B------:R-:W0:Y:S01]  /*74f0*/  LDS R83, [R188.X4+0x2e00] ;  /* 0x002e0000bc537984 */ /* 0x000e220000004800 */
        /* <DEDUP_REMOVED lines=11> */
[----:B--2---:R-:W-:Y:S02]  /*75b0*/  FADD.FTZ R26, RZ, R26 ;  /* 0x0000001aff1a7221 */ /* 0x004fe40000010000 */
[----:B------:R-:W-:-:S02]  /*75c0*/  FADD.FTZ R28, RZ, R28 ;  /* 0x0000001cff1c7221 */ /* 0x000fc40000010000 */
[----:B------:R-:W-:Y:S02]  /*75d0*/  FADD.FTZ R30, RZ, R30 ;  /* 0x0000001eff1e7221 */ /* 0x000fe40000010000 */
[----:B---3--:R-:W-:Y:S02]  /*75e0*/  FADD.FTZ R32, RZ, R32 ;  /* 0x00000020ff207221 */ /* 0x008fe40000010000 */
        /* <DEDUP_REMOVED lines=10> */
[----:B----4-:R-:W-:Y:S02]  /*7690*/  FADD.FTZ R26, R26, R49 ;  /* 0x000000311a1a7221 */ /* 0x010fe40000010000 */
        /* <DEDUP_REMOVED lines=23> */
[----:B0-----:R-:W-:Y:S02]  /*7810*/  FADD.FTZ R32, R32, R83 ;  /* 0x0000005320207221 */ /* 0x001fe40000010000 */
[----:B------:R-:W-:Y:S01]  /*7820*/  FADD.FTZ R85, R0, R85 ;  /* 0x0000005500557221 */ /* 0x000fe20000010000 */
[----:B------:R-:W-:Y:S05]  /*7830*/  @!P6 BRA `(.L_x_2052) ;  /* 0x000001400000e947 */ /* 0x000fea0003800000 */
[----:B------:R-:W-:Y:S01]  /*7840*/  MOV R6, R10 ;  /* 0x0000000a00067202 */ /* 0x000fe20000000f00 */
        /* <DEDUP_REMOVED lines=19> */
.L_x_2052:
[----:B------:R-:W-:Y:S05]  /*7980*/  BSYNC B0 ;  /* 0x0000000000007941 */ /* 0x000fea0003800000 */
.L_x_2051:
[----:B------:R-:W-:Y:S01]  /*7990*/  BSSY B0, `(.L_x_2053) ;  /* 0x0000017000007945 */ /* 0x000fe20003800000 */
[----:B------:R-:W-:Y:S01]  /*79a0*/  FADD.FTZ R87, R18, R87 ;  /* 0x0000005712577221 */ /* 0x000fe20000010000 */
[----:B------:R-:W-:Y:S05]  /*79b0*/  @!P5 BRA `(.L_x_2054) ;  /* 0x000001400000d947 */ /* 0x000fea0003800000 */
[----:B0-----:R-:W-:Y:S01]  /*79c0*/  MOV R6, R10 ;  /* 0x0000000a00067202 */ /* 0x001fe20000000f00 */
        /* <DEDUP_REMOVED lines=9> */
[----:B------:R-:W-:Y:S01]  /*7a60*/  IADD3.X R9, RZ, R9, RZ, P5, !PT ;  /* 0x00000009ff097210 */ /* 0x000fe20002ffe4ff */
[----:B------:R1:W-:Y:S01]  /*7a70*/  STG.E [R14.64], R87 ;  /* 0x000000570e007986 */ /* 0x0003e2000c101904 */
[----:B------:R-:W-:Y:S02]  /*7a80*/  IADD3.X R11, RZ, R11, RZ, P6, !PT ;  /* 0x0000000bff0b7210 */ /* 0x000fe400037fe4ff */
[----:B------:R-:W-:Y:S01]  /*7a90*/  IADD3 R4, P6, R4, 0x200, RZ ;  /* 0x0000020004047810 */ /* 0x000fe20007fde0ff */
[----:B0-----:R-:W-:Y:S01]  /*7aa0*/  IMAD.MOV.U32 R6, RZ, RZ, R2 ;  /* 0x000000ffff067224 */ /* 0x001fe200078e0002 */
[----:B------:R-:W-:-:S02]  /*7ab0*/  MOV R7, R3 ;  /* 0x0000000300077202 */ /* 0x000fc40000000f00 */
[----:B------:R-:W-:Y:S02]  /*7ac0*/  IADD3 R2, P5, R2, 0x200, RZ ;  /* 0x0000020002027810 */ /* 0x000fe40007fbe0ff */
[----:B------:R-:W-:Y:S01]  /*7ad0*/  IADD3.X R5, RZ, R5, RZ, P6, !PT ;  /* 0x00000005ff057210 */ /* 0x000fe200037fe4ff */
[----:B------:R1:W-:Y:S02]  /*7ae0*/  STG.E [R6.64], R37 ;  /* 0x0000002506007986 */ /* 0x0003e4000c101904 */
[----:B------:R-:W-:-:S03]  /*7af0*/  IMAD.X R3, RZ, RZ, R3, P5 ;  /* 0x000000ffff037224 */ /* 0x000fc600028e0603 */
.L_x_2054:
[----:B------:R-:W-:Y:S05]  /*7b00*/  BSYNC B0 ;  /* 0x0000000000007941 */ /* 0x000fea0003800000 */
.L_x_2053:
[----:B------:R-:W-:Y:S01]  /*7b10*/  BSSY B0, `(.L_x_2055) ;  /* 0x0000017000007945 */ /* 0x000fe20003800000 */
[----:B------:R-:W-:Y:S01]  /*7b20*/  FADD.FTZ R89, R24, R89 ;  /* 0x0000005918597221 */ /* 0x000fe20000010000 */
[----:B------:R-:W-:Y:S05]  /*7b30*/  @!P0 BRA `(.L_x_2056) ;  /* 0x0000014000008947 */ /* 0x000fea0003800000 */
[----:B01----:R-:W-:Y:S01]  /*7b40*/  MOV R6, R10 ;  /* 0x0000000a00067202 */ /* 0x003fe20000000f00 */
        /* <DEDUP_REMOVED lines=11> */
[----:B------:R-:W-:Y:S01]  /*7c00*/  IADD3 R4, P0, R4, 0x200, RZ ;  /* 0x0000020004047810 */ /* 0x000fe20007f1e0ff */
[----:B------:R-:W-:Y:S01]  /*7c10*/  IMAD.X R9, RZ, RZ, R9, P5 ;  /* 0x000000ffff097224 */ /* 0x000fe200028e0609 */
[----:B0-----:R-:W-:-:S02]  /*7c20*/  MOV R6, R2 ;  /* 0x0000000200067202 */ /* 0x001fc40000000f00 */
[----:B------:R-:W-:Y:S02]  /*7c30*/  MOV R7, R3 ;  /* 0x0000000300077202 */ /* 0x000fe40000000f00 */
[----:B------:R-:W-:Y:S02]  /*7c40*/  IADD3 R2, P6, R2, 0x200, RZ ;  /* 0x0000020002027810 */ /* 0x000fe40007fde0ff */
[----:B------:R-:W-:Y:S01]  /*7c50*/  IADD3.X R5, RZ, R5, RZ, P0, !PT ;  /* 0x00000005ff057210 */ /* 0x000fe200007fe4ff */
[----:B------:R1:W-:Y:S01]  /*7c60*/  STG.E [R6.64], R23 ;  /* 0x0000001706007986 */ /* 0x0003e2000c101904 */
[----:B------:R-:W-:-:S04]  /*7c70*/  IADD3.X R3, RZ, R3, RZ, P6, !PT ;  /* 0x00000003ff037210 */ /* 0x000fc800037fe4ff */
.L_x_2056:
[----:B------:R-:W-:Y:S05]  /*7c80*/  BSYNC B0 ;  /* 0x0000000000007941 */ /* 0x000fea0003800000 */
.L_x_2055:
[----:B------:R-:W-:Y:S01]  /*7c90*/  BSSY B0, `(.L_x_2057) ;  /* 0x0000017000007945 */ /* 0x000fe20003800000 */
[----:B------:R-:W-:Y:S01]  /*7ca0*/  FADD.FTZ R91, R26, R91 ;  /* 0x0000005b1a5b7221 */ /* 0x000fe20000010000 */
[----:B------:R-:W-:Y:S05]  /*7cb0*/  @!P1 BRA `(.L_x_2058) ;  /* 0x0000014000009947 */ /* 0x000fea0003800000 */
[----:B01----:R-:W-:Y:S01]  /*7cc0*/  MOV R6, R10 ;  /* 0x0000000a00067202 */ /* 0x003fe20000000f00 */
        /* <DEDUP_REMOVED lines=17> */
[----:B------:R1:W-:Y:S01]  /*7de0*/  STG.E [R6.64], R39 ;  /* 0x0000002706007986 */ /* 0x0003e2000c101904 */
[----:B------:R-:W-:-:S04]  /*7df0*/  IADD3.X R3, RZ, R3, RZ, P6, !PT ;  /* 0x00000003ff037210 */ /* 0x000fc800037fe4ff */
.L_x_2058:
[----:B------:R-:W-:Y:S05]  /*7e00*/  BSYNC B0 ;  /* 0x0000000000007941 */ /* 0x000fea0003800000 */
.L_x_2057:
[----:B------:R-:W-:Y:S01]  /*7e10*/  BSSY B0, `(.L_x_2059) ;  /* 0x0000017000007945 */ /* 0x000fe20003800000 */
[----:B------:R-:W-:Y:S01]  /*7e20*/  FADD.FTZ R93, R28, R93 ;  /* 0x0000005d1c5d7221 */ /* 0x000fe20000010000 */
[----:B------:R-:W-:Y:S05]  /*7e30*/  @!P2 BRA `(.L_x_2060) ;  /* 0x000001400000a947 */ /* 0x000fea0003800000 */
[----:B01----:R-:W-:Y:S01]  /*7e40*/  IMAD.MOV.U32 R6, RZ, RZ, R10 ;  /* 0x000000ffff067224 */ /* 0x003fe200078e000a */
[----:B------:R-:W-:Y:S01]  /*7e50*/  MOV R7, R11 ;  /* 0x0000000b00077202 */ /* 0x000fe20000000f00 */
[----:B------:R-:W-:Y:S01]  /*7e60*/  IMAD.MOV.U32 R15, RZ, RZ, R5 ;  /* 0x000000ffff0f7224 */ /* 0x000fe200078e0005 */
        /* <DEDUP_REMOVED lines=17> */
.L_x_2060:
[----:B------:R-:W-:Y:S05]  /*7f80*/  BSYNC B0 ;  /* 0x0000000000007941 */ /* 0x000fea0003800000 */
.L_x_2059:
[----:B------:R-:W-:Y:S01]  /*7f90*/  BSSY B0, `(.L_x_2061) ;  /* 0x0000017000007945 */ /* 0x000fe20003800000 */
[----:B------:R-:W-:Y:S01]  /*7fa0*/  FADD.FTZ R95, R30, R95 ;  /* 0x0000005f1e5f7221 */ /* 0x000fe20000010000 */
[----:B------:R-:W-:Y:S05]  /*7fb0*/  @!P3 BRA `(.L_x_2062) ;  /* 0x000001400000b947 */ /* 0x000fea0003800000 */
[----:B01----:R-:W-:Y:S01]  /*7fc0*/  MOV R6, R10 ;  /* 0x0000000a00067202 */ /* 0x003fe20000000f00 */
        /* <DEDUP_REMOVED lines=19> */
.L_x_2062:
[----:B------:R-:W-:Y:S05]  /*8100*/  BSYNC B0 ;  /* 0x0000000000007941 */ /* 0x000fea0003800000 */
.L_x_2061:
[----:B------:R-:W-:Y:S05]  /*8110*/  @!P4 EXIT ;  /* 0x000000000000c94d */ /* 0x000fea0003800000 */
[----:B------:R-:W-:Y:S01]  /*8120*/  FADD.FTZ R97, R32, R97 ;  /* 0x0000006120617221 */ /* 0x000fe20000010000 */
[----:B------:R-:W-:Y:S04]  /*8130*/  STG.E [R10.64], R51 ;  /* 0x000000330a007986 */ /* 0x000fe8000c101904 */
[----:B------:R-:W-:Y:S04]  /*8140*/  STG.E [R8.64], R53 ;  /* 0x0000003508007986 */ /* 0x000fe8000c101904 */
[----:B------:R-:W-:Y:S04]  /*8150*/  STG.E [R4.64], R97 ;  /* 0x0000006104007986 */ /* 0x000fe8000c101904 */
[----:B------:R-:W-:Y:S01]  /*8160*/  STG.E [R2.64], R19 ;  /* 0x0000001302007986 */ /* 0x000fe2000c101904 */
[----:B------:R-:W-:Y:S05]  /*8170*/  EXIT ;  /* 0x000000000000794d */ /* 0x000fea0003800000 */
.L_x_2030:
[----:B------:R-:W-:Y:S01]  /*8180*/  HFMA2.MMA R191, -RZ, RZ, 0, 1.847743988037109375e-06 ;  /* 0x0000001fffbf7435 */ /* 0x000fe200000001ff */
[----:B------:R-:W-:Y:S01]  /*8190*/  MOV R189, R2 ;  /* 0x0000000200bd7202 */ /* 0x000fe20000000f00 */
[----:B-----5:R-:W-:Y:S01]  /*81a0*/  IMAD.MOV.U32 R4, RZ, RZ, 0x1 ;  /* 0x00000001ff047424 */ /* 0x020fe200078e00ff */
[----:B------:R-:W-:-:S02]  /*81b0*/  MOV R190, 0xffffffff ;  /* 0xffffffff00be7802 */ /* 0x000fc40000000f00 */
[----:B------:R-:W-:Y:S02]  /*81c0*/  MOV R188, 0x81e0 ;  /* 0x000081e000bc7802 */ /* 0x000fe40000000f00 */
[----:B------:R-:W-:Y:S05]  /*81d0*/  CALL.REL.NOINC `($__internal_100_$__cuda_sm70_shflsync_bfly_p) ;  /* 0x0000045000007944 */ /* 0x000fea0003c00000 */
[----:B-1----:R-:W-:Y:S01]  /*81e0*/  MOV R7, R4 ;  /* 0x0000000400077202 */ /* 0x002fe20000000f00 */
[----:B------:R-:W-:Y:S05]  /*81f0*/  BRA `(.L_x_2063) ;  /* 0xffffbc7000007947 */ /* 0x000fea000383ffff */
.L_x_2031:
[----:B------:R-:W-:Y:S01]  /*8200*/  HFMA2.MMA R191, -RZ, RZ, 0, 1.847743988037109375e-06 ;  /* 0x0000001fffbf7435 */ /* 0x000fe200000001ff */
[----:B------:R-:W-:Y:S01]  /*8210*/  MOV R189, R10 ;  /* 0x0000000a00bd7202 */ /* 0x000fe20000000f00 */
[----:B-----5:R-:W-:Y:S01]  /*8220*/  IMAD.MOV.U32 R4, RZ, RZ, 0x1 ;  /* 0x00000001ff047424 */ /* 0x020fe200078e00ff */
[----:B------:R-:W-:Y:S02]  /*8230*/  MOV R190, 0xffffffff ;  /* 0xffffffff00be7802 */ /* 0x000fe40000000f00 */
[----:B------:R-:W-:Y:S02]  /*8240*/  MOV R188, 0x8260 ;  /* 0x0000826000bc7802 */ /* 0x000fe40000000f00 */
[----:B01----:R-:W-:Y:S05]  /*8250*/  CALL.REL.NOINC `($__internal_100_$__cuda_sm70_shflsync_bfly_p) ;  /* 0x000003d000007944 */ /* 0x003fea0003c00000 */
[----:B------:R-:W-:Y:S01]  /*8260*/  FADD.FTZ R2, R7, R2 ;  /* 0x0000000207027221 */ /* 0x000fe20000010000 */
[----:B------:R-:W-:Y:S01]  /*8270*/  MOV R191, 0x1f ;  /* 0x0000001f00bf7802 */ /* 0x000fe20000000f00 */
[----:B-1----:R-:W-:Y:S01]  /*8280*/  FADD.FTZ R10, R10, R4 ;  /* 0x000000040a0a7221 */ /* 0x002fe20000010000 */
[----:B------:R-:W-:Y:S01]  /*8290*/  HFMA2.MMA R4, -RZ, RZ, 0, 1.1920928955078125e-07 ;  /* 0x00000002ff047435 */ /* 0x000fe200000001ff */
[----:B------:R-:W-:Y:S01]  /*82a0*/  IMAD.MOV.U32 R190, RZ, RZ, -0x1 ;  /* 0xffffffffffbe7424 */ /* 0x000fe200078e00ff */
[----:B------:R-:W-:-:S02]  /*82b0*/  MOV R189, R2 ;  /* 0x0000000200bd7202 */ /* 0x000fc40000000f00 */
[----:B------:R-:W-:Y:S02]  /*82c0*/  MOV R188, 0x82e0 ;  /* 0x000082e000bc7802 */ /* 0x000fe40000000f00 */
[----:B------:R-:W-:Y:S05]  /*82d0*/  CALL.REL.NOINC `($__internal_100_$__cuda_sm70_shflsync_bfly_p) ;  /* 0x0000035000007944 */ /* 0x000fea0003c00000 */
[----:B-1----:R-:W-:Y:S01]  /*82e0*/  MOV R7, R4 ;  /* 0x0000000400077202 */ /* 0x002fe20000000f00 */
[----:B------:R-:W-:Y:S01]  /*82f0*/  HFMA2.MMA R4, -RZ, RZ, 0, 1.1920928955078125e-07 ;  /* 0x00000002ff047435 */ /* 0x000fe200000001ff */
[----:B------:R-:W-:Y:S01]  /*8300*/  MOV R189, R10 ;  /* 0x0000000a00bd7202 */ /* 0x000fe20000000f00 */
[----:B------:R-:W-:Y:S01]  /*8310*/  IMAD.MOV.U32 R191, RZ, RZ, 0x1f ;  /* 0x0000001fffbf7424 */ /* 0x000fe200078e00ff */
[----:B------:R-:W-:Y:S02]  /*8320*/  MOV R190, 0xffffffff ;  /* 0xffffffff00be7802 */ /* 0x000fe40000000f00 */
[----:B------:R-:W-:Y:S02]  /*8330*/  MOV R188, 0x8350 ;  /* 0x0000835000bc7802 */ /* 0x000fe40000000f00 */
[----:B------:R-:W-:Y:S05]  /*8340*/  CALL.REL.NOINC `($__internal_100_$__cuda_sm70_shflsync_bfly_p) ;  /* 0x000002e000007944 */ /* 0x000fea0003c00000 */
[----:B------:R-:W-:Y:S01]  /*8350*/  FADD.FTZ R2, R7, R2 ;  /* 0x0000000207027221 */ /* 0x000fe20000010000 */
[----:B------:R-:W-:Y:S01]  /*8360*/  MOV R191, 0x1f ;  /* 0x0000001f00bf7802 */ /* 0x000fe20000000f00 */
[----:B-1----:R-:W-:Y:S01]  /*8370*/  FADD.FTZ R10, R10, R4 ;  /* 0x000000040a0a7221 */ /* 0x002fe20000010000 */
[----:B------:R-:W-:Y:S01]  /*8380*/  HFMA2.MMA R4, -RZ, RZ, 0, 2.384185791015625e-07 ;  /* 0x00000004ff047435 */ /* 0x000fe200000001ff */
[----:B------:R-:W-:Y:S01]  /*8390*/  MOV R190, 0xffffffff ;  /* 0xffffffff00be7802 */ /* 0x000fe20000000f00 */
[----:B------:R-:W-:Y:S01]  /*83a0*/  IMAD.MOV.U32 R189, RZ, RZ, R2 ;  /* 0x000000ffffbd7224 */ /* 0x000fe200078e0002 */
[----:B------:R-:W-:-:S03]  /*83b0*/  MOV R188, 0x83d0 ;  /* 0x000083d000bc7802 */ /* 0x000fc60000000f00 */
[----:B------:R-:W-:Y:S05]  /*83c0*/  CALL.REL.NOINC `($__internal_100_$__cuda_sm70_shflsync_bfly_p) ;  /* 0x0000026000007944 */ /* 0x000fea0003c00000 */
[----:B-1----:R-:W-:Y:S01]  /*83d0*/  MOV R7, R4 ;  /* 0x0000000400077202 */ /* 0x002fe20000000f00 */
[----:B------:R-:W-:Y:S01]  /*83e0*/  HFMA2.MMA R4, -RZ, RZ, 0, 2.384185791015625e-07 ;  /* 0x00000004ff047435 */ /* 0x000fe200000001ff */
[----:B------:R-:W-:Y:S01]  /*83f0*/  MOV R189, R10 ;  /* 0x0000000a00bd7202 */ /* 0x000fe20000000f00 */
[----:B------:R-:W-:Y:S01]  /*8400*/  IMAD.MOV.U32 R190, RZ, RZ, -0x1 ;  /* 0xffffffffffbe7424 */ /* 0x000fe200078e00ff */
[----:B------:R-:W-:-:S02]  /*8410*/  MOV R191, 0x1f ;  /* 0x0000001f00bf7802 */ /* 0x000fc40000000f00 */
[----:B------:R-:W-:Y:S02]  /*8420*/  MOV R188, 0x8440 ;  /* 0x0000844000bc7802 */ /* 0x000fe40000000f00 */
[----:B------:R-:W-:Y:S05]  /*8430*/  CALL.REL.NOINC `($__internal_100_$__cuda_sm70_shflsync_bfly_p) ;  /* 0x000001f000007944 */ /* 0x000fea0003c00000 */
[----:B------:R-:W-:Y:S01]  /*8440*/  FADD.FTZ R2, R7, R2 ;  /* 0x0000000207027221 */ /* 0x000fe20000010000 */
[----:B------:R-:W-:Y:S01]  /*8450*/  MOV R191, 0x1f ;  /* 0x0000001f00bf7802 */ /* 0x000fe20000000f00 */
[----:B-1----:R-:W-:Y:S01]  /*8460*/  FADD.FTZ R10, R10, R4 ;  /* 0x000000040a0a7221 */ /* 0x002fe20000010000 */
[----:B------:R-:W-:Y:S01]  /*8470*/  HFMA2.MMA R4, -RZ, RZ, 0, 4.76837158203125e-07 ;  /* 0x00000008ff047435 */ /* 0x000fe200000001ff */
[----:B------:R-:W-:Y:S02]  /*8480*/  MOV R190, 0xffffffff ;  /* 0xffffffff00be7802 */ /* 0x000fe40000000f00 */
[----:B------:R-:W-:Y:S02]  /*8490*/  MOV R189, R2 ;  /* 0x0000000200bd7202 */ /* 0x000fe40000000f00 */
[----:B------:R-:W-:Y:S02]  /*84a0*/  MOV R188, 0x84c0 ;  /* 0x000084c000bc7802 */ /* 0x000fe40000000f00 */
[----:B------:R-:W-:Y:S05]  /*84b0*/  CALL.REL.NOINC `($__internal_100_$__cuda_sm70_shflsync_bfly_p) ;  /* 0x0000017000007944 */ /* 0x000fea0003c00000 */
[----:B-1----:R-:W-:Y:S01]  /*84c0*/  IMAD.MOV.U32 R7, RZ, RZ, R4 ;  /* 0x000000ffff077224 */ /* 0x002fe200078e0004 */
[----:B------:R-:W-:Y:S01]  /*84d0*/  HFMA2.MMA R4, -RZ, RZ, 0, 4.76837158203125e-07 ;  /* 0x00000008ff047435 */ /* 0x000fe200000001ff */
[----:B------:R-:W-:-:S02]  /*84e0*/  MOV R189, R10 ;  /* 0x0000000a00bd7202 */ /* 0x000fc40000000f00 */
[----:B------:R-:W-:Y:S02]  /*84f0*/  MOV R191, 0x1f ;  /* 0x0000001f00bf7802 */ /* 0x000fe40000000f00 */
[----:B------:R-:W-:Y:S02]  /*8500*/  MOV R190, 0xffffffff ;  /* 0xffffffff00be7802 */ /* 0x000fe40000000f00 */
[----:B------:R-:W-:Y:S02]  /*8510*/  MOV R188, 0x8530 ;  /* 0x0000853000bc7802 */ /* 0x000fe40000000f00 */
[----:B------:R-:W-:Y:S05]  /*8520*/  CALL.REL.NOINC `($__internal_100_$__cuda_sm70_shflsync_bfly_p) ;  /* 0x0000010000007944 */ /* 0x000fea0003c00000 */
[----:B------:R-:W-:Y:S01]  /*8530*/  FADD.FTZ R2, R7, R2 ;  /* 0x0000000207027221 */ /* 0x000fe20000010000 */
[----:B------:R-:W-:Y:S01]  /*8540*/  HFMA2.MMA R191, -RZ, RZ, 0, 1.847743988037109375e-06 ;  /* 0x0000001fffbf7435 */ /* 0x000fe200000001ff */
[----:B-1----:R-:W-:Y:S01]  /*8550*/  FADD.FTZ R10, R10, R4 ;  /* 0x000000040a0a7221 */ /* 0x002fe20000010000 */
[----:B------:R-:W-:Y:S01]  /*8560*/  MOV R190, 0xffffffff ;  /* 0xffffffff00be7802 */ /* 0x000fe20000000f00 */
[----:B------:R-:W-:Y:S01]  /*8570*/  IMAD.MOV.U32 R4, RZ, RZ, 0x10 ;  /* 0x00000010ff047424 */ /* 0x000fe200078e00ff */
[----:B------:R-:W-:Y:S02]  /*8580*/  MOV R189, R2 ;  /* 0x0000000200bd7202 */ /* 0x000fe40000000f00 */
[----:B------:R-:W-:-:S02]  /*8590*/  MOV R188, 0x85b0 ;  /* 0x000085b000bc7802 */ /* 0x000fc40000000f00 */
[----:B------:R-:W-:Y:S05]  /*85a0*/  CALL.REL.NOINC `($__internal_100_$__cuda_sm70_shflsync_bfly_p) ;  /* 0x0000008000007944 */ /* 0x000fea0003c00000 */
[----:B-1----:R-:W-:Y:S01]  /*85b0*/  MOV R7, R4 ;  /* 0x0000000400077202 */ /* 0x002fe20000000f00 */
[----:B------:R-:W-:Y:S01]  /*85c0*/  HFMA2.MMA R4, -RZ, RZ, 0, 9.5367431640625e-07 ;  /* 0x00000010ff047435 */ /* 0x000fe200000001ff */
[----:B------:R-:W-:Y:S01]  /*85d0*/  IMAD.MOV.U32 R189, RZ, RZ, R10 ;  /* 0x000000ffffbd7224 */ /* 0x000fe200078e000a */
[----:B------:R-:W-:-:S02]  /*85e0*/  MOV R191, 0x1f ;  /* 0x0000001f00bf7802 */ /* 0x000fc40000000f00 */
[----:B------:R-:W-:Y:S02]  /*85f0*/  MOV R190, 0xffffffff ;  /* 0xffffffff00be7802 */ /* 0x000fe40000000f00 */
[----:B------:R-:W-:Y:S02]  /*8600*/  MOV R188, 0x8620 ;  /* 0x0000862000bc7802 */ /* 0x000fe40000000f00 */
[----:B------:R-:W-:Y:S05]  /*8610*/  CALL.REL.NOINC `($__internal_100_$__cuda_sm70_shflsync_bfly_p) ;  /* 0x0000001000007944 */ /* 0x000fea0003c00000 */
[----:B-1----:R-:W-:Y:S05]  /*8620*/  BRA `(.L_x_2064) ;  /* 0xffffb96000007947 */ /* 0x002fea000383ffff */
        .weak           $__internal_100_$__cuda_sm70_shflsync_bfly_p
        .type           $__internal_100_$__cuda_sm70_shflsync_bfly_p,@function
        .size           $__internal_100_$__cuda_sm70_shflsync_bfly_p,(.L_x_2638 - $__internal_100_$__cuda_sm70_shflsync_bfly_p)
$__internal_100_$__cuda_sm70_shflsync_bfly_p:
[----:B------:R-:W-:Y:S04]  /*8630*/  WARPSYNC R190 ;  /* 0x000000be00007348 */ /* 0x000fe80003800000 */
[----:B------:R0:W1:Y:S02]  /*8640*/  SHFL.BFLY PT, R4, R189, R4, R191 ;  /* 0x0c000004bd047389 */ /* 0x00006400000e00bf */
[----:B0-----:R-:W-:-:S06]  /*8650*/  HFMA2.MMA R189, -RZ, RZ, 0, 0 ;  /* 0x00000000ffbd7435 */ /* 0x001fcc00000001ff */
[----:B------:R-:W-:Y:S05]  /*8660*/  RET.REL.NODEC R188 `(_ZN10layer_norm31ln_parallel_residual_bwd_kernelINS_13Kernel_traitsI6__halfffffjLj1024ELj1ELj4ELj1ELj16ENS_18Kernel_traits_baseILj1024ES2_ffffjLj128EEEEELb1ELb0ELb0EEEvNS_9BwdParamsE) ;  /* 0xffff7990bc007950 */ /* 0x000fea0003c3ffff */
.L_x_2065:
        /* <DEDUP_REMOVED lines=9> */
.L_x_2638:


//--------------------- .text._ZN10layer_norm31ln_parallel_residual_bwd_kernelINS_13Kernel_traitsI6__halfffffjLj1024ELj1ELj4ELj1ELj16ENS_18Kernel_traits_baseILj1024ES2_ffffjLj128EEEEELb1ELb0ELb1EEEvNS_9BwdParamsE --------------------------
	.section	.text._ZN10layer_norm31ln_parallel_residual_bwd_kernelINS_13Kernel_traitsI6__halfffffjLj1024ELj1ELj4ELj1ELj16ENS_18Kernel_traits_baseILj1024ES2_ffffjLj128EEEEELb1ELb0ELb1EEEvNS_9BwdParamsE,"ax",@progbits
	.sectioninfo	@"SHI_REGISTERS=255"
	.align	128
        .global         _ZN10layer_norm31ln_parallel_residual_bwd_kernelINS_13Kernel_traitsI6__halfffffjLj1024ELj1ELj4ELj1ELj16ENS_18Kernel_traits_baseILj1024ES2_ffffjLj128EEEEELb1ELb0ELb1EEEvNS_9BwdParamsE
        .type           _ZN10layer_norm31ln_parallel_residual_bwd_kernelINS_13Kernel_traitsI6__halfffffjLj1024ELj1ELj4ELj1ELj16ENS_18Kernel_traits_baseILj1024ES2_ffffjLj128EEEEELb1ELb0ELb1EEEvNS_9BwdParamsE,@function
        .size           _ZN10layer_norm31ln_parallel_residual_bwd_kernelINS_13Kernel_traitsI6__halfffffjLj1024ELj1ELj4ELj1ELj16ENS_18Kernel_traits_baseILj1024ES2_ffffjLj128EEEEELb1ELb0ELb1EEEvNS_9BwdParamsE,(.L_x_2639 - _ZN10layer_norm31ln_parallel_residual_bwd_kernelINS_13Kernel_traitsI6__halfffffjLj1024ELj1ELj4ELj1ELj16ENS_18Kernel_traits_baseILj1024ES2_ffffjLj128EEEEELb1ELb0ELb1EEEvNS_9BwdParamsE)
        .other          _ZN10layer_norm31ln_parallel_residual_bwd_kernelINS_13Kernel_traitsI6__halfffffjLj1024ELj1ELj4ELj1ELj16ENS_18Kernel_traits_baseILj1024ES2_ffffjLj128EEEEELb1ELb0ELb1EEEvNS_9BwdParamsE,@"STO_CUDA_ENTRY STV_DEFAULT"
_ZN10layer_norm31ln_parallel_residual_bwd_kernelINS_13Kernel_traitsI6__halfffffjLj1024ELj1ELj4ELj1ELj16ENS_18Kernel_traits_baseILj1024ES2_ffffjLj128EEEEELb1ELb0ELb1EEEvNS_9BwdParamsE:
.text._ZN10layer_norm31ln_parallel_residual_bwd_kernelINS_13Kernel_traitsI6__halfffffjLj1024ELj1ELj4ELj1ELj16ENS_18Kernel_traits_baseILj1024ES2_ffffjLj128EEEEELb1ELb0ELb1EEEvNS_9BwdParamsE:
        /* <DEDUP_REMOVED lines=75> */
.L_x_2067:
        /* <DEDUP_REMOVED lines=75> */
[----:B-1----:R-:W-:Y:S01]  /*0960*/  HADD2.F32 R2, -RZ, R10.H0_H0 ;  /* 0x2000000aff027230 */ /* 0x002fe20000004100 */
[----:B------:R-:W-:Y:S01]  /*0970*/  SHF.R.U32.HI R44, RZ, 0x10, R19 ;  /* 0x00000010ff2c7819 */ /* 0x000fe20000011613 */
[----:B------:R-:W-:Y:S01]  /*0980*/  HADD2.F32 R52, -RZ, R52.H0_H0 ;  /* 0x20000034ff347230 */ /* 0x000fe20000004100 */
[--C-:B------:R-:W-:Y:S01]  /*0990*/  SHF.R.U64 R42, R22, 0x10, R23.reuse ;  /* 0x00000010162a7819 */ /* 0x100fe20000001217 */
[----:B--2---:R-:W-:Y:S01]  /*09a0*/  HADD2.F32 R0, -RZ, R11.H0_H0 ;  /* 0x2000000bff007230 */ /* 0x004fe20000004100 */
        /* <DEDUP_REMOVED lines=8> */
[----:B------:R-:W-:Y:S01]  /*0a30*/  SHF.R.U64 R34, R32, 0x10, R33 ;  /* 0x0000001020227819 */ /* 0x000fe20000001221 */
[----:B------:R-:W-:Y:S01]  /*0a40*/  HADD2.F32 R3, -RZ, R62.H0_H0 ;  /* 0x2000003eff037230 */ /* 0x000fe20000004100 */
[----:B0-----:R-:W-:Y:S01]  /*0a50*/  SHF.R.U64 R4, R62, 0x10, R63 ;  /* 0x000000103e047819 */ /* 0x001fe2000000123f */
[----:B-1----:R-:W-:Y:S01]  /*0a60*/  HADD2.F32 R2, -RZ, R14.H0_H0 ;  /* 0x2000000eff027230 */ /* 0x002fe20000004100 */
[--C-:B------:R-:W-:Y:S01]  /*0a70*/  SHF.R.U64 R57, R8, 0x10, R9.reuse ;  /* 0x0000001008397819 */ /* 0x100fe20000001209 */
[----:B------:R-:W-:Y:S01]  /*0a80*/  HADD2.F32 R44, -RZ, R44.H0_H0 ;  /* 0x2000002cff2c7230 */ /* 0x000fe20000004100 */
[----:B------:R-:W-:Y:S01]  /*0a90*/  SHF.R.U32.HI R55, RZ, 0x10, R9 ;  /* 0x00000010ff377819 */ /* 0x000fe20000011609 */
[----:B--2---:R-:W-:Y:S01]  /*0aa0*/  HADD2.F32 R0, -RZ, R15.H0_H0 ;  /* 0x2000000fff007230 */ /* 0x004fe20000004100 */
        /* <DEDUP_REMOVED lines=17> */
[--C-:B------:R-:W-:Y:S01]  /*0bc0*/  SHF.R.U64 R41, R24, 0x10, R25.reuse ;  /* 0x0000001018297819 */ /* 0x100fe20000001219 */
[----:B------:R-:W-:Y:S01]  /*0bd0*/  CS2R R18, SRZ ;  /* 0x0000000000127805 */ /* 0x000fe2000001ff00 */
[----:B------:R-:W-:Y:S01]  /*0be0*/  SHF.R.U32.HI R39, RZ, 0x10, R25 ;  /* 0x00000010ff277819 */ /* 0x000fe20000011619 */
[----:B------:R1:W-:Y:S01]  /*0bf0*/  STL [R1+0x108], R0 ;  /* 0x0001080001007387 */ /* 0x0003e20000100800 */
[--C-:B------:R-:W-:Y:S01]  /*0c00*/  SHF.R.U64 R37, R28, 0x10, R29.reuse ;  /* 0x000000101c257819 */ /* 0x100fe2000000121d */
[----:B------:R-:W-:Y:S01]  /*0c10*/  CS2R R14, SRZ ;  /* 0x00000000000e7805 */ /* 0x000fe2000001ff00 */
[----:B------:R-:W-:Y:S01]  /*0c20*/  SHF.R.U32.HI R35, RZ, 0x10, R29 ;  /* 0x00000010ff237819 */ /* 0x000fe2000001161d */
[----:B------:R-:W-:Y:S01]  /*0c30*/  HADD2.F32 R7, -RZ, R64.H0_H0 ;  /* 0x20000040ff077230 */ /* 0x000fe20000004100 */
[----:B------:R-:W-:Y:S01]  /*0c40*/  SHF.R.U32.HI R5, RZ, 0x10, R61 ;  /* 0x00000010ff057819 */ /* 0x000fe2000001163d */
[----:B0-----:R-:W-:Y:S01]  /*0c50*/  HADD2.F32 R2, -RZ, R22.H0_H0 ;  /* 0x20000016ff027230 */ /* 0x001fe20000004100 */
[----:B------:R-:W-:Y:S01]  /*0c60*/  CS2R R10, SRZ ;  /* 0x00000000000a7805 */ /* 0x000fe2000001ff00 */
[----:B------:R-:W-:-:S02]  /*0c70*/  HADD2.F32 R6, -RZ, R65.H0_H0 ;  /* 0x20000041ff067230 */ /* 0x000fc40000004100 */
        /* <DEDUP_REMOVED lines=9> */
[----:B0-----:R-:W-:Y:S01]  /*0d10*/  HADD2.F32 R2, -RZ, R32.H0_H0 ;  /* 0x20000020ff027230 */ /* 0x001fe20000004100 */
[----:B------:R-:W-:Y:S01]  /*0d20*/  SHF.R.U32.HI R32, RZ, 0x10, R33 ;  /* 0x00000010ff207819 */ /* 0x000fe20000011621 */
[----:B-1----:R-:W-:-:S03]  /*0d30*/  HADD2.F32 R0, -RZ, R33.H0_H0 ;  /* 0x20000021ff007230 */ /* 0x002fc60000004100 */
[----:B------:R0:W-:Y:S01]  /*0d40*/  STL [R1+0xb8], R2 ;  /* 0x0000b80201007387 */ /* 0x0001e20000100800 */
[----:B------:R-:W-:Y:S01]  /*0d50*/  HADD2.F32 R32, -RZ, R32.H0_H0 ;  /* 0x20000020ff207230 */ /* 0x000fe20000004100 */
[----:B------:R-:W-:Y:S02]  /*0d60*/  SHF.R.U64 R33, R60, 0x10, R61 ;  /* 0x000000103c217819 */ /* 0x000fe4000000123d */
[----:B------:R1:W-:Y:S04]  /*0d70*/  STL [R1+0xa8], R0 ;  /* 0x0000a80001007387 */ /* 0x0003e80000100800 */
[----:B------:R2:W-:Y:S01]  /*0d80*/  STL [R1+0x98], R3 ;  /* 0x0000980301007387 */ /* 0x0005e20000100800 */
[----:B0-----:R-:W-:Y:S01]  /*0d90*/  SHF.R.U32.HI R2, RZ, 0x10, R63 ;  /* 0x00000010ff027819 */ /* 0x001fe2000001163f */
[----:B-1----:R-:W-:-:S04]  /*0da0*/  HADD2.F32 R0, -RZ, R63.H0_H0 ;  /* 0x2000003fff007230 */ /* 0x002fc80000004100 */
[----:B------:R-:W-:Y:S02]  /*0db0*/  HADD2.F32 R2, -RZ, R2.H0_H0 ;  /* 0x20000002ff027230 */ /* 0x000fe40000004100 */
[----:B--2---:R-:W-:Y:S01]  /*0dc0*/  HADD2.F32 R3, -RZ, R8.H0_H0 ;  /* 0x20000008ff037230 */ /* 0x004fe20000004100 */
[----:B------:R0:W-:Y:S04]  /*0dd0*/  STL [R1+0x88], R0 ;  /* 0x0000880001007387 */ /* 0x0001e80000100800 */
[----:B------:R1:W-:Y:S01]  /*0de0*/  STL [R1+0x174], R3 ;  /* 0x0001740301007387 */ /* 0x0003e20000100800 */
[----:B0-----:R-:W-:Y:S01]  /*0df0*/  HADD2.F32 R0, -RZ, R9.H0_H0 ;  /* 0x20000009ff007230 */ /* 0x001fe20000004100 */
[----:B------:R-:W-:Y:S01]  /*0e00*/  CS2R R8, SRZ ;  /* 0x0000000000087805 */ /* 0x000fe2000001ff00 */
[----:B-1----:R-:W-:-:S03]  /*0e10*/  HADD2.F32 R3, -RZ, R12.H0_H0 ;  /* 0x2000000cff037230 */ /* 0x002fc60000004100 */
        /* <DEDUP_REMOVED lines=28> */
[----:B-1----:R-:W-:-:S04]  /*0fe0*/  SHF.R.U64 R3, R64, 0x10, R65 ;  /* 0x0000001040037819 */ /* 0x002fc80000001241 */
[----:B------:R0:W-:Y:S04]  /*0ff0*/  STL [R1+0xa4], R0 ;  /* 0x0000a40001007387 */ /* 0x0001e80000100800 */
[----:B------:R-:W-:Y:S04]  /*1000*/  STL [R1+0x94], R7 ;  /* 0x0000940701007387 */ /* 0x000fe80000100800 */
[----:B------:R-:W-:Y:S01]  /*1010*/  STL [R1+0x78], RZ ;  /* 0x000078ff01007387 */ /* 0x000fe20000100800 */
[----:B0-----:R-:W-:-:S03]  /*1020*/  SHF.R.U32.HI R0, RZ, 0x10, R65 ;  /* 0x00000010ff007819 */ /* 0x001fc60000011641 */
[----:B------:R0:W-:Y:S02]  /*1030*/  STL [R1+0x84], R6 ;  /* 0x0000840601007387 */ /* 0x0001e40000100800 */
[----:B------:R-:W-:Y:S02]  /*1040*/  HADD2.F32 R0, -RZ, R0.H0_H0 ;  /* 0x20000000ff007230 */ /* 0x000fe40000004100 */
        /* <DEDUP_REMOVED lines=78> */
.L_x_2080:
[----:B------:R-:W1:Y:S01]  /*1530*/  S2R R5, SR_TID.X ;  /* 0x0000000000057919 */ /* 0x000e620000002100 */
[----:B------:R-:W-:Y:S01]  /*1540*/  IMAD R3, R31, c[0x0][0x168], RZ ;  /* 0x00005a001f037a24 */ /* 0x000fe200078e02ff */
[----:B------:R-:W-:-:S02]  /*1550*/  MOV R170, 0x10 ;  /* 0x0000001000aa7802 */ /* 0x000fc40000000f00 */
[----:B------:R-:W2:Y:S02]  /*1560*/  LDL R102, [R1+0x174] ;  /* 0x0001740001667983 */ /* 0x000ea40000100800 */
[----:B0-----:R-:W-:Y:S02]  /*1570*/  SHF.R.S32.HI R4, RZ, 0x1f, R3 ;  /* 0x0000001fff047819 */ /* 0x001fe40000011403 */
[----:B------:R-:W3:Y:S02]  /*1580*/  LDL R101, [R1+0x16c] ;  /* 0x00016c0001657983 */ /* 0x000ee40000100800 */
[----:B------:R-:W-:Y:S02]  /*1590*/  LEA.HI R4, R4, R3, RZ, 0x2 ;  /* 0x0000000304047211 */ /* 0x000fe400078f10ff */
[----:B------:R-:W4:Y:S04]  /*15a0*/  LDL R100, [R1+0x178] ;  /* 0x0001780001647983 */ /* 0x000f280000100800 */
[----:B------:R-:W2:Y:S04]  /*15b0*/  LDL R99, [R1+0x170] ;  /* 0x0001700001637983 */ /* 0x000ea80000100800 */
[----:B------:R-:W2:Y:S01]  /*15c0*/  LDL R98, [R1+0x164] ;  /* 0x0001640001627983 */ /* 0x000ea20000100800 */
[----:B-1----:R-:W-:Y:S01]  /*15d0*/  LOP3.LUT R173, R5, 0x1f, RZ, 0xc0, !PT ;  /* 0x0000001f05ad7812 */ /* 0x002fe200078ec0ff */
[----:B------:R-:W0:Y:S02]  /*15e0*/  LDC.U8 R95, c[0x0][0x1f0] ;  /* 0x00007c00ff5f7b82 */ /* 0x000e240000000000 */
[----:B------:R-:W2:Y:S01]  /*15f0*/  LDL R96, [R1+0x15c] ;  /* 0x00015c0001607983 */ /* 0x000ea20000100800 */
[----:B------:R-:W-:-:S03]  /*1600*/  LEA.HI.SX32 R173, R4, R173, 0x1e ;  /* 0x000000ad04ad7211 */ /* 0x000fc600078ff2ff */
[----:B------:R-:W2:Y:S02]  /*1610*/  LDL R169, [R1+0x12c] ;  /* 0x00012c0001a97983 */ /* 0x000ea40000100800 */
[CC--:B------:R-:W-:Y:S02]  /*1620*/  IMAD.WIDE.U32 R88, R173.reuse, R170.reuse, c[0x0][0x210] ;  /* 0x00008400ad587625 */ /* 0x0c0fe400078e00aa */
[----:B------:R-:W2:Y:S02]  /*1630*/  LDL R97, [R1+0x168] ;  /* 0x0001680001617983 */ /* 0x000ea40000100800 */
[C---:B------:R-:W-:Y:S02]  /*1640*/  IMAD.WIDE.U32 R80, R173.reuse, R170, c[0x0][0x208] ;  /* 0x00008200ad507625 */ /* 0x040fe400078e00aa */
[----:B------:R-:W2:Y:S04]  /*1650*/  LDL R165, [R1+0x13c] ;  /* 0x00013c0001a57983 */ /* 0x000ea80000100800 */
[----:B------:R-:W2:Y:S04]  /*1660*/  LDG.E.128 R88, [R88.64] ;  /* 0x0000000458587981 */ /* 0x000ea8000c1e1d00 */
[----:B------:R-:W4:Y:S01]  /*1670*/  LDG.E.128 R80, [R80.64] ;  /* 0x0000000450507981 */ /* 0x000f22000c1e1d00 */
[----:B------:R-:W-:-:S02]  /*1680*/  SHF.L.U32 R141, R173, 0x4, RZ ;  /* 0x00000004ad8d7819 */ /* 0x000fc400000006ff */
[----:B------:R-:W-:Y:S01]  /*1690*/  IADD3 R174, R173, 0x20, RZ ;  /* 0x00000020adae7810 */ /* 0x000fe20007ffe0ff */
[----:B------:R-:W4:Y:S01]  /*16a0*/  LDL R171, [R1+0x128] ;  /* 0x0001280001ab7983 */ /* 0x000f220000100800 */
[----:B------:R-:W-:Y:S02]  /*16b0*/  MOV R3, 0x4 ;  /* 0x0000000400037802 */ /* 0x000fe40000000f00 */
[----:B------:R-:W-:Y:S01]  /*16c0*/  SHF.R.U32.HI R140, RZ, 0x1c, R173 ;  /* 0x0000001cff8c7819 */ /* 0x000fe200000116ad */
[----:B------:R-:W4:Y:S01]  /*16d0*/  LDL R179, [R1+0x130] ;  /* 0x0001300001b37983 */ /* 0x000f220000100800 */
[----:B------:R-:W-:Y:S02]  /*16e0*/  IADD3 R84, P0, R141, c[0x0][0x188], RZ ;  /* 0x000062008d547a10 */ /* 0x000fe40007f1e0ff */
[----:B------:R-:W-:Y:S01]  /*16f0*/  SHF.L.U32 R38, R174, 0x4, RZ ;  /* 0x00000004ae267819 */ /* 0x000fe200000006ff */
[----:B------:R-:W-:Y:S01]  /*1700*/  IMAD.WIDE R4, R31, R3, c[0x0][0x1a0] ;  /* 0x000068001f047625 */ /* 0x000fe200078e0203 */
[----:B------:R-:W-:Y:S01]  /*1710*/  IADD3.X R85, R140, c[0x0][0x18c], RZ, P0, !PT ;  /* 0x000063008c557a10 */ /* 0x000fe200007fe4ff */
[----:B------:R-:W4:Y:S01]  /*1720*/  LDL R163, [R1+0x144] ;  /* 0x0001440001a37983 */ /* 0x000f220000100800 */
[----:B------:R-:W-:-:S02]  /*1730*/  SHF.R.U32.HI R39, RZ, 0x1c, R174 ;  /* 0x0000001cff277819 */ /* 0x000fc400000116ae */
[----:B------:R-:W-:Y:S01]  /*1740*/  IADD3 R128, P0, R38, c[0x0][0x188], RZ ;  /* 0x0000620026807a10 */ /* 0x000fe20007f1e0ff */
[----:B------:R1:W4:Y:S03]  /*1750*/  LDG.E R145, [R4.64] ;  /* 0x0000000404917981 */ /* 0x000326000c1e1900 */
[----:B------:R-:W-:Y:S01]  /*1760*/  IADD3.X R129, R39, c[0x0][0x18c], RZ, P0, !PT ;  /* 0x0000630027817a10 */ /* 0x000fe200007fe4ff */
[----:B------:R-:W-:Y:S01]  /*1770*/  IMAD.WIDE.U32 R132, R174, R170, c[0x0][0x210] ;  /* 0x00008400ae847625 */ /* 0x000fe200078e00aa */
[----:B------:R-:W4:Y:S04]  /*1780*/  LDG.E.128 R84, [R84.64] ;  /* 0x0000000454547981 */ /* 0x000f28000c1e1d00 */
[----:B------:R-:W4:Y:S01]  /*1790*/  LDG.E.128 R128, [R128.64] ;  /* 0x0000000480807981 */ /* 0x000f22000c1e1d00 */
[----:B-1----:R-:W-:-:S03]  /*17a0*/  IMAD.WIDE R4, R31, R3, c[0x0][0x1a8] ;  /* 0x00006a001f047625 */ /* 0x002fc600078e0203 */
[----:B------:R-:W4:Y:S01]  /*17b0*/  LDG.E.128 R132, [R132.64] ;  /* 0x0000000484847981 */ /* 0x000f22000c1e1d00 */
[----:B------:R-:W-:-:S03]  /*17c0*/  IMAD.WIDE.U32 R136, R174, R170, c[0x0][0x208] ;  /* 0x00008200ae887625 */ /* 0x000fc600078e00aa */
[----:B------:R-:W4:Y:S04]  /*17d0*/  LDG.E R5, [R4.64] ;  /* 0x0000000404057981 */ /* 0x000f28000c1e1900 */
[----:B------:R-:W4:Y:S04]  /*17e0*/  LDG.E.128 R136, [R136.64] ;  /* 0x0000000488887981 */ /* 0x000f28000c1e1d00 */
[----:B------:R-:W4:Y:S01]  /*17f0*/  LDL R164, [R1+0x148] ;  /* 0x0001480001a47983 */ /* 0x000f220000100800 */
[----:B--2---:R-:W-:Y:S02]  /*1800*/  FMUL.FTZ R146, R102, R88 ;  /* 0x0000005866927220 */ /* 0x004fe40000410000 */
[----:B---3--:R-:W-:-:S02]  /*1810*/  FMUL.FTZ R147, R101, R89 ;  /* 0x0000005965937220 */ /* 0x008fc40000410000 */
[----:B------:R-:W2:Y:S01]  /*1820*/  LDL R101, [R1+0x154] ;  /* 0x0001540001657983 */ /* 0x000ea20000100800 */
[----:B----4-:R-:W-:-:S03]  /*1830*/  FFMA.FTZ R146, R100, R80, R146 ;  /* 0x0000005064927223 */ /* 0x010fc60000010092 */
[----:B------:R-:W3:Y:S01]  /*1840*/  LDL R100, [R1+0x158] ;  /* 0x0001580001647983 */ /* 0x000ee20000100800 */
[----:B0-----:R-:W-:Y:S02]  /*1850*/  ISETP.NE.AND P2, PT, R95, RZ, PT ;  /* 0x000000ff5f00720c */ /* 0x001fe40003f45270 */
[----:B------:R-:W-:Y:S01]  /*1860*/  IADD3 R176, R173, 0x40, RZ ;  /* 0x00000040adb07810 */ /* 0x000fe20007ffe0ff */
[----:B------:R-:W4:Y:S01]  /*1870*/  LDL R95, [R1+0x160] ;  /* 0x00016000015f7983 */ /* 0x000f220000100800 */
[----:B------:R-:W-:-:S03]  /*1880*/  FSEL R145, R145, RZ, !P2 ;  /* 0x000000ff91917208 */ /* 0x000fc60005000000 */
[----:B------:R-:W-:-:S04]  /*1890*/  IMAD.WIDE.U32 R108, R176, R170, c[0x0][0x210] ;  /* 0x00008400b06c7625 */ /* 0x000fc800078e00aa */
[----:B------:R-:W-:Y:S02]  /*18a0*/  IMAD.WIDE.U32 R40, R176, R170, c[0x0][0x208] ;  /* 0x00008200b0287625 */ /* 0x000fe400078e00aa */
[----:B------:R-:W4:Y:S02]  /*18b0*/  LDG.E.128 R108, [R108.64] ;  /* 0x000000046c6c7981 */ /* 0x000f24000c1e1d00 */
[----:B------:R-:W-:Y:S02]  /*18c0*/  FADD.FTZ R128, -R145, R128 ;  /* 0x0000008091807221 */ /* 0x000fe40000010100 */
[----:B------:R-:W-:Y:S01]  /*18d0*/  FFMA.FTZ R147, R99, R81, R147 ;  /* 0x0000005163937223 */ /* 0x000fe20000010093 */
[----:B------:R-:W4:Y:S01]  /*18e0*/  LDG.E.128 R40, [R40.64] ;  /* 0x0000000428287981 */ /* 0x000f22000c1e1d00 */
[----:B------:R-:W-:-:S03]  /*18f0*/  FMUL.FTZ R152, R98, R90 ;  /* 0x0000005a62987220 */ /* 0x000fc60000410000 */
[----:B------:R-:W4:Y:S01]  /*1900*/  LDL R99, [R1+0x14c] ;  /* 0x00014c0001637983 */ /* 0x000f220000100800 */
[----:B------:R-:W-:Y:S02]  /*1910*/  FMUL.FTZ R156, R5, R128 ;  /* 0x00000080059c7220 */ /* 0x000fe40000410000 */
[----:B------:R-:W-:Y:S01]  /*1920*/  FADD.FTZ R228, R132, R228 ;  /* 0x000000e484e47221 */ /* 0x000fe20000010000 */
[----:B------:R-:W4:Y:S01]  /*1930*/  LDL R98, [R1+0x150] ;  /* 0x0001500001627983 */ /* 0x000f220000100800 */
[C---:B------:R-:W-:Y:S02]  /*1940*/  FADD.FTZ R193, R136.reuse, R193 ;  /* 0x000000c188c17221 */ /* 0x040fe40000010000 */
[-C--:B------:R-:W-:Y:S01]  /*1950*/  FFMA.FTZ R11, R136, R156.reuse, R11 ;  /* 0x0000009c880b7223 */ /* 0x080fe2000001000b */
[----:B------:R-:W-:Y:S01]  /*1960*/  SHF.L.U32 R4, R176, 0x4, RZ ;  /* 0x00000004b0047819 */ /* 0x000fe200000006ff */
[----:B------:R-:W-:Y:S01]  /*1970*/  FFMA.FTZ R224, R132, R156, R224 ;  /* 0x0000009c84e07223 */ /* 0x000fe200000100e0 */
[----:B------:R-:W-:Y:S01]  /*1980*/  SHF.R.U32.HI R3, RZ, 0x1c, R176 ;  /* 0x0000001cff037819 */ /* 0x000fe200000116b0 */
[----:B--2---:R-:W-:Y:S01]  /*1990*/  FMUL.FTZ R157, R101, R132 ;  /* 0x00000084659d7220 */ /* 0x004fe20000410000 */
[----:B------:R-:W-:Y:S01]  /*19a0*/  SHF.L.U32 R142, R173, 0x2, RZ ;  /* 0x00000002ad8e7819 */ /* 0x000fe200000006ff */
[----:B------:R-:W2:Y:S02]  /*19b0*/  LDL R132, [R1+0x138] ;  /* 0x0001380001847983 */ /* 0x000ea40000100800 */
[----:B---3--:R-:W-:-:S02]  /*19c0*/  FFMA.FTZ R157, R100, R136, R157 ;  /* 0x00000088649d7223 */ /* 0x008fc4000001009d */
[----:B------:R-:W3:Y:S01]  /*19d0*/  LDL R136, [R1+0x134] ;  /* 0x0001340001887983 */ /* 0x000ee20000100800 */
[----:B------:R-:W-:Y:S02]  /*19e0*/  IADD3 R44, P0, R4, c[0x0][0x188], RZ ;  /* 0x00006200042c7a10 */ /* 0x000fe40007f1e0ff */
[----:B------:R-:W-:Y:S01]  /*19f0*/  SHF.R.U32.HI R94, RZ, 0x1e, R173 ;  /* 0x0000001eff5e7819 */ /* 0x000fe200000116ad */
[--C-:B------:R-:W-:Y:S01]  /*1a00*/  FADD.FTZ R84, R84, -R145.reuse ;  /* 0x8000009154547221 */ /* 0x100fe20000010000 */
[----:B------:R-:W-:Y:S02]  /*1a10*/  IADD3.X R45, R3, c[0x0][0x18c], RZ, P0, !PT ;  /* 0x00006300032d7a10 */ /* 0x000fe400007fe4ff */
[----:B------:R-:W-:Y:S01]  /*1a20*/  IADD3 R178, R173, 0x60, RZ ;  /* 0x00000060adb27810 */ /* 0x000fe20007ffe0ff */
[----:B------:R-:W-:Y:S01]  /*1a30*/  FADD.FTZ R85, R85, -R145 ;  /* 0x8000009155557221 */ /* 0x000fe20000010000 */
[----:B------:R-:W-:Y:S01]  /*1a40*/  ISETP.NE.U32.AND P0, PT, RZ, c[0x0][0x250], PT ;  /* 0x00009400ff007a0c */ /* 0x000fe20003f05070 */
[----:B------:R-:W-:Y:S01]  /*1a50*/  FMUL.FTZ R144, R5, R84 ;  /* 0x0000005405907220 */ /* 0x000fe20000410000 */
[----:B------:R-:W2:Y:S02]  /*1a60*/  LDG.E.128 R44, [R44.64] ;  /* 0x000000042c2c7981 */ /* 0x000ea4000c1e1d00 */
[----:B------:R-:W-:Y:S01]  /*1a70*/  ISETP.NE.AND.EX P0, PT, RZ, c[0x0][0x254], PT, P0 ;  /* 0x00009500ff007a0c */ /* 0x000fe20003f05300 */
[----:B------:R-:W-:Y:S01]  /*1a80*/  FADD.FTZ R189, R80, R189 ;  /* 0x000000bd50bd7221 */ /* 0x000fe20000010000 */
[C---:B------:R-:W-:Y:S01]  /*1a90*/  IADD3 R180, R173.reuse, 0x80, RZ ;  /* 0x00000080adb47810 */ /* 0x040fe20007ffe0ff */
[----:B------:R-:W-:Y:S01]  /*1aa0*/  FADD.FTZ R86, R86, -R145 ;  /* 0x8000009156567221 */ /* 0x000fe20000010000 */
[----:B------:R-:W-:Y:S01]  /*1ab0*/  IADD3 R177, R173, 0xa0, RZ ;  /* 0x000000a0adb17810 */ /* 0x000fe20007ffe0ff */
[----:B------:R-:W-:Y:S01]  /*1ac0*/  FADD.FTZ R188, R81, R188 ;  /* 0x000000bc51bc7221 */ /* 0x000fe20000010000 */
[----:B------:R-:W-:Y:S01]  /*1ad0*/  IADD3 R175, R173, 0xc0, RZ ;  /* 0x000000c0adaf7810 */ /* 0x000fe20007ffe0ff */
[----:B------:R-:W-:Y:S01]  /*1ae0*/  FMUL.FTZ R153, R96, R91 ;  /* 0x0000005b60997220 */ /* 0x000fe20000410000 */
[----:B------:R-:W2:Y:S05]  /*1af0*/  LDL R128, [R1+0x140] ;  /* 0x0001400001807983 */ /* 0x000eaa0000100800 */
[----:B------:R-:W-:-:S02]  /*1b00*/  @P0 IADD3 R92, P3, R142, c[0x0][0x198], RZ ;  /* 0x000066008e5c0a10 */ /* 0x000fc40007f7e0ff */
[----:B------:R-:W-:-:S04]  /*1b10*/  IADD3 R142, P1, R142, c[0x0][0x190], RZ ;  /* 0x000064008e8e7a10 */ /* 0x000fc80007f3e0ff */
[----:B------:R-:W-:Y:S02]  /*1b20*/  IADD3.X R143, R94, c[0x0][0x194], RZ, P1, !PT ;  /* 0x000065005e8f7a10 */ /* 0x000fe40000ffe4ff */
[----:B------:R-:W-:Y:S02]  /*1b30*/  ISETP.NE.U32.AND P1, PT, RZ, c[0x0][0x218], PT ;  /* 0x00008600ff007a0c */ /* 0x000fe40003f25070 */
[----:B------:R-:W-:Y:S01]  /*1b40*/  SHF.L.U32 R150, R178, 0x4, RZ ;  /* 0x00000004b2967819 */ /* 0x000fe200000006ff */
[----:B------:R0:W5:Y:S01]  /*1b50*/  LDG.E R142, [R142.64] ;  /* 0x000000048e8e7981 */ /* 0x000162000c1e1900 */
[----:B------:R-:W-:Y:S01]  /*1b60*/  ISETP.NE.AND.EX P1, PT, RZ, c[0x0][0x21c], PT, P1 ;  /* 0x00008700ff007a0c */ /* 0x000fe20003f25310 */
[----:B------:R-:W-:Y:S01]  /*1b70*/  FFMA.FTZ R7, R80, R144, R7 ;  /* 0x0000009050077223 */ /* 0x000fe20000010007 */
[----:B------:R-:W-:Y:S02]  /*1b80*/  @P0 IADD3.X R93, R94, c[0x0][0x19c], RZ, P3, !PT ;  /* 0x000067005e5d0a10 */ /* 0x000fe40001ffe4ff */
[----:B------:R-:W-:-:S02]  /*1b90*/  SHF.R.U32.HI R149, RZ, 0x1c, R178 ;  /* 0x0000001cff957819 */ /* 0x000fc400000116b2 */
[----:B------:R-:W-:Y:S01]  /*1ba0*/  IADD3 R80, P3, R150, c[0x0][0x188], RZ ;  /* 0x0000620096507a10 */ /* 0x000fe20007f7e0ff */
[C---:B------:R-:W-:Y:S01]  /*1bb0*/  FADD.FTZ R216, R88.reuse, R216 ;  /* 0x000000d858d87221 */ /* 0x040fe20000010000 */
[----:B------:R1:W5:Y:S01]  /*1bc0*/  @P0 LDG.E R2, [R92.64] ;  /* 0x000000045c020981 */ /* 0x000362000c1e1900 */
[----:B0-----:R-:W-:Y:S02]  /*1bd0*/  FMUL.FTZ R143, R5, R85 ;  /* 0x00000055058f7220 */ /* 0x001fe40000410000 */
[----:B------:R-:W-:Y:S02]  /*1be0*/  FFMA.FTZ R212, R88, R144, R212 ;  /* 0x0000009058d47223 */ /* 0x000fe400000100d4 */
[----:B------:R-:W-:Y:S01]  /*1bf0*/  FFMA.FTZ R6, R81, R143, R6 ;  /* 0x0000008f51067223 */ /* 0x000fe20000010006 */
[----:B------:R-:W-:Y:S01]  /*1c00*/  IADD3.X R81, R149, c[0x0][0x18c], RZ, P3, !PT ;  /* 0x0000630095517a10 */ /* 0x000fe20001ffe4ff */
[----:B------:R-:W-:Y:S01]  /*1c10*/  FADD.FTZ R87, R87, -R145 ;  /* 0x8000009157577221 */ /* 0x000fe20000010000 */
[----:B------:R-:W-:Y:S01]  /*1c20*/  @P1 LEA R88, P3, R173, c[0x0][0x218], 0x4 ;  /* 0x00008600ad581a11 */ /* 0x000fe200078620ff */
[----:B------:R-:W-:Y:S01]  /*1c30*/  FMUL.FTZ R148, R5, R86 ;  /* 0x0000005605947220 */ /* 0x000fe20000410000 */
[----:B------:R-:W-:Y:S01]  /*1c40*/  @P1 LEA R94, P5, R178, c[0x0][0x218], 0x4 ;  /* 0x00008600b25e1a11 */ /* 0x000fe200078a20ff */
[----:B----4-:R-:W-:-:S02]  /*1c50*/  FFMA.FTZ R153, R95, R83, R153 ;  /* 0x000000535f997223 */ /* 0x010fc40000010099 */
[C---:B------:R-:W-:Y:S01]  /*1c60*/  FADD.FTZ R215, R89.reuse, R215 ;  /* 0x000000d759d77221 */ /* 0x040fe20000010000 */
[----:B------:R-:W-:Y:S01]  /*1c70*/  @P1 LEA.HI.X R95, R178, c[0x0][0x21c], RZ, 0x4, P5 ;  /* 0x00008700b25f1a11 */ /* 0x000fe200028f24ff */
[----:B------:R-:W-:Y:S01]  /*1c80*/  FFMA.FTZ R211, R89, R143, R211 ;  /* 0x0000008f59d37223 */ /* 0x000fe200000100d3 */
[----:B------:R-:W-:Y:S01]  /*1c90*/  @P1 LEA.HI.X R89, R173, c[0x0][0x21c], RZ, 0x4, P3 ;  /* 0x00008700ad591a11 */ /* 0x000fe200018f24ff */
[----:B------:R-:W-:Y:S02]  /*1ca0*/  FMUL.FTZ R151, R5, R87 ;  /* 0x0000005705977220 */ /* 0x000fe40000410000 */
[C---:B------:R-:W-:Y:S01]  /*1cb0*/  FADD.FTZ R218, R90.reuse, R218 ;  /* 0x000000da5ada7221 */ /* 0x040fe20000010000 */
[----:B------:R0:W5:Y:S01]  /*1cc0*/  @P1 LDG.E.128 R60, [R94.64] ;  /* 0x000000045e3c1981 */ /* 0x000162000c1e1d00 */
[----:B------:R-:W-:Y:S01]  /*1cd0*/  FFMA.FTZ R214, R90, R148, R214 ;  /* 0x000000945ad67223 */ /* 0x000fe200000100d6 */
[----:B------:R-:W-:Y:S01]  /*1ce0*/  @P1 LEA R90, P3, R174, c[0x0][0x218], 0x4 ;  /* 0x00008600ae5a1a11 */ /* 0x000fe200078620ff */
[----:B------:R-:W-:-:S02]  /*1cf0*/  FADD.FTZ R217, R91, R217 ;  /* 0x000000d95bd97221 */ /* 0x000fc40000010000 */
[----:B------:R-:W-:Y:S02]  /*1d00*/  FADD.FTZ R129, -R145, R129 ;  /* 0x0000008191817221 */ /* 0x000fe40000010100 */
[----:B------:R-:W-:Y:S02]  /*1d10*/  FMUL.FTZ R161, R99, R133 ;  /* 0x0000008563a17220 */ /* 0x000fe40000410000 */
[----:B------:R-:W-:Y:S02]  /*1d20*/  FADD.FTZ R192, R137, R192 ;  /* 0x000000c089c07221 */ /* 0x000fe40000010000 */
[----:B------:R-:W-:Y:S02]  /*1d30*/  FADD.FTZ R227, R133, R227 ;  /* 0x000000e385e37221 */ /* 0x000fe40000010000 */
[----:B------:R-:W-:-:S04]  /*1d40*/  IMAD.WIDE.U32 R112, R178, R170, c[0x0][0x210] ;  /* 0x00008400b2707625 */ /* 0x000fc800078e00aa */
[----:B------:R-:W-:-:S04]  /*1d50*/  IMAD.WIDE.U32 R84, R178, R170, c[0x0][0x208] ;  /* 0x00008200b2547625 */ /* 0x000fc800078e00aa */
[-C--:B------:R-:W-:Y:S01]  /*1d60*/  IMAD.WIDE.U32 R124, R180, R170.reuse, c[0x0][0x210] ;  /* 0x00008400b47c7625 */ /* 0x080fe200078e00aa */
[----:B------:R-:W4:Y:S03]  /*1d70*/  LDG.E.128 R112, [R112.64] ;  /* 0x0000000470707981 */ /* 0x000f26000c1e1d00 */
[----:B------:R-:W-:Y:S01]  /*1d80*/  FFMA.FTZ R213, R91, R151, R213 ;  /* 0x000000975bd57223 */ /* 0x000fe200000100d5 */
[----:B------:R-:W-:Y:S01]  /*1d90*/  @P1 LEA.HI.X R91, R174, c[0x0][0x21c], RZ, 0x4, P3 ;  /* 0x00008700ae5b1a11 */ /* 0x000fe200018f24ff */
[----:B------:R-:W-:Y:S01]  /*1da0*/  FMUL.FTZ R160, R5, R129 ;  /* 0x0000008105a07220 */ /* 0x000fe20000410000 */
[----:B0-----:R-:W-:Y:S01]  /*1db0*/  @P1 LEA R94, P3, R180, c[0x0][0x218], 0x4 ;  /* 0x00008600b45e1a11 */ /* 0x001fe200078620ff */
[----:B------:R-:W-:Y:S02]  /*1dc0*/  FFMA.FTZ R161, R98, R137, R161 ;  /* 0x0000008962a17223 */ /* 0x000fe400000100a1 */
[----:B------:R-:W-:Y:S01]  /*1dd0*/  IMAD.WIDE.U32 R120, R177, R170, c[0x0][0x210] ;  /* 0x00008400b1787625 */ /* 0x000fe200078e00aa */
[----:B------:R-:W-:Y:S01]  /*1de0*/  @P1 LEA.HI.X R95, R180, c[0x0][0x21c], RZ, 0x4, P3 ;  /* 0x00008700b45f1a11 */ /* 0x000fe200018f24ff */
[----:B------:R0:W5:Y:S02]  /*1df0*/  @P1 LDG.E.128 R48, [R88.64] ;  /* 0x0000000458301981 */ /* 0x000164000c1e1d00 */
[----:B------:R-:W-:-:S02]  /*1e00*/  FFMA.FTZ R10, R137, R160, R10 ;  /* 0x000000a0890a7223 */ /* 0x000fc4000001000a */
[----:B------:R0:W5:Y:S01]  /*1e10*/  @P1 LDG.E.128 R64, [R94.64] ;  /* 0x000000045e401981 */ /* 0x000162000c1e1d00 */
[----:B------:R-:W-:Y:S02]  /*1e20*/  FFMA.FTZ R223, R133, R160, R223 ;  /* 0x000000a085df7223 */ /* 0x000fe400000100df */
[----:B------:R-:W-:-:S04]  /*1e30*/  IMAD.WIDE.U32 R100, R177, R170, c[0x0][0x208] ;  /* 0x00008200b1647625 */ /* 0x000fc800078e00aa */
[----:B---3--:R-:W-:Y:S02]  /*1e40*/  FMUL.FTZ R168, R136, R108 ;  /* 0x0000006c88a87220 */ /* 0x008fe40000410000 */
[----:B------:R-:W-:Y:S02]  /*1e50*/  FADD.FTZ R197, R40, R197 ;  /* 0x000000c528c57221 */ /* 0x000fe40000010000 */
[C---:B--2---:R-:W-:Y:S02]  /*1e60*/  FADD.FTZ R44, -R145.reuse, R44 ;  /* 0x0000002c912c7221 */ /* 0x044fe40000010100 */
[C---:B------:R-:W-:Y:S02]  /*1e70*/  FADD.FTZ R45, -R145.reuse, R45 ;  /* 0x0000002d912d7221 */ /* 0x040fe40000010100 */
[----:B------:R-:W-:Y:S02]  /*1e80*/  FADD.FTZ R240, R108, R240 ;  /* 0x000000f06cf07221 */ /* 0x000fe40000010000 */
[----:B------:R-:W-:-:S02]  /*1e90*/  FADD.FTZ R46, -R145, R46 ;  /* 0x0000002e912e7221 */ /* 0x000fc40000010100 */
[----:B------:R-:W-:Y:S02]  /*1ea0*/  FMUL.FTZ R169, R169, R109 ;  /* 0x0000006da9a97220 */ /* 0x000fe40000410000 */
[----:B------:R-:W-:Y:S02]  /*1eb0*/  FADD.FTZ R239, R109, R239 ;  /* 0x000000ef6def7221 */ /* 0x000fe40000010000 */
[----:B------:R-:W-:Y:S02]  /*1ec0*/  FADD.FTZ R47, -R145, R47 ;  /* 0x0000002f912f7221 */ /* 0x000fe40000010100 */
[----:B------:R-:W-:Y:S01]  /*1ed0*/  FADD.FTZ R242, R110, R242 ;  /* 0x000000f26ef27221 */ /* 0x000fe20000010000 */
[----:B-1----:R-:W-:Y:S01]  /*1ee0*/  @P1 LEA R92, P4, R176, c[0x0][0x218], 0x4 ;  /* 0x00008600b05c1a11 */ /* 0x002fe200078820ff */
[----:B------:R-:W-:Y:S01]  /*1ef0*/  FFMA.FTZ R168, R132, R40, R168 ;  /* 0x0000002884a87223 */ /* 0x000fe200000100a8 */
[----:B------:R-:W-:Y:S01]  /*1f00*/  @P1 LEA R96, P3, R175, c[0x0][0x218], 0x4 ;  /* 0x00008600af601a11 */ /* 0x000fe200078620ff */
[-C--:B0-----:R-:W-:Y:S01]  /*1f10*/  IMAD.WIDE.U32 R94, R180, R170.reuse, c[0x0][0x208] ;  /* 0x00008200b45e7625 */ /* 0x081fe200078e00aa */
[----:B------:R-:W-:Y:S01]  /*1f20*/  IADD3 R173, R173, 0xe0, RZ ;  /* 0x000000e0adad7810 */ /* 0x000fe20007ffe0ff */
[----:B------:R0:W5:Y:S02]  /*1f30*/  @P1 LDG.E.128 R52, [R90.64] ;  /* 0x000000045a341981 */ /* 0x000164000c1e1d00 */
[----:B------:R-:W-:-:S04]  /*1f40*/  IMAD.WIDE.U32 R132, R175, R170, c[0x0][0x210] ;  /* 0x00008400af847625 */ /* 0x000fc800078e00aa */
[----:B------:R-:W-:Y:S01]  /*1f50*/  FFMA.FTZ R152, R97, R82, R152 ;  /* 0x0000005261987223 */ /* 0x000fe20000010098 */
[----:B------:R-:W-:Y:S01]  /*1f60*/  SHF.L.U32 R158, R177, 0x4, RZ ;  /* 0x00000004b19e7819 */ /* 0x000fe200000006ff */
[----:B------:R-:W-:Y:S01]  /*1f70*/  IMAD.WIDE.U32 R136, R175, R170, c[0x0][0x208] ;  /* 0x00008200af887625 */ /* 0x000fe200078e00aa */
[----:B------:R-:W-:Y:S01]  /*1f80*/  SHF.R.U32.HI R159, RZ, 0x1c, R177 ;  /* 0x0000001cff9f7819 */ /* 0x000fe200000116b1 */
[----:B------:R-:W2:Y:S02]  /*1f90*/  LDL R170, [R1+0x124] ;  /* 0x0001240001aa7983 */ /* 0x000ea40000100800 */
[----:B------:R-:W-:Y:S02]  /*1fa0*/  FMUL.FTZ R167, R5, R44 ;  /* 0x0000002c05a77220 */ /* 0x000fe40000410000 */
[----:B------:R-:W3:Y:S02]  /*1fb0*/  LDL R44, [R1+0x11c] ;  /* 0x00011c00012c7983 */ /* 0x000ee40000100800 */
[----:B------:R-:W-:-:S02]  /*1fc0*/  FFMA.FTZ R15, R40, R167, R15 ;  /* 0x000000a7280f7223 */ /* 0x000fc4000001000f */
[----:B------:R-:W3:Y:S01]  /*1fd0*/  LDL R40, [R1+0x120] ;  /* 0x0001200001287983 */ /* 0x000ee20000100800 */
[----:B------:R-:W-:Y:S02]  /*1fe0*/  FFMA.FTZ R236, R108, R167, R236 ;  /* 0x000000a76cec7223 */ /* 0x000fe400000100ec */
[----:B------:R-:W-:Y:S01]  /*1ff0*/  FMUL.FTZ R108, R5, R45 ;  /* 0x0000002d056c7220 */ /* 0x000fe20000410000 */
[----:B------:R-:W-:Y:S01]  /*2000*/  @P1 LEA.HI.X R93, R176, c[0x0][0x21c], RZ, 0x4, P4 ;  /* 0x00008700b05d1a11 */ /* 0x000fe200020f24ff */
[----:B------:R-:W-:Y:S01]  /*2010*/  FMUL.FTZ R172, R165, R135 ;  /* 0x00000087a5ac7220 */ /* 0x000fe20000410000 */
[----:B------:R-:W-:Y:S01]  /*2020*/  @P1 LEA.HI.X R97, R175, c[0x0][0x21c], RZ, 0x4, P3 ;  /* 0x00008700af611a11 */ /* 0x000fe200018f24ff */
[----:B------:R-:W-:Y:S01]  /*2030*/  FFMA.FTZ R235, R109, R108, R235 ;  /* 0x0000006c6deb7223 */ /* 0x000fe200000100eb */
[----:B------:R-:W-:Y:S01]  /*2040*/  SHF.R.U32.HI R166, RZ, 0x1c, R175 ;  /* 0x0000001cffa67819 */ /* 0x000fe200000116af */
[----:B------:R-:W-:Y:S01]  /*2050*/  FMUL.FTZ R109, R5, R46 ;  /* 0x0000002e056d7220 */ /* 0x000fe20000410000 */
[----:B------:R1:W5:Y:S03]  /*2060*/  @P1 LDG.E.128 R56, [R92.64] ;  /* 0x000000045c381981 */ /* 0x000366000c1e1d00 */
[----:B------:R-:W-:Y:S01]  /*2070*/  FFMA.FTZ R238, R110, R109, R238 ;  /* 0x0000006d6eee7223 */ /* 0x000fe200000100ee */
[----:B------:R0:W5:Y:S01]  /*2080*/  @P1 LDG.E.128 R72, [R96.64] ;  /* 0x0000000460481981 */ /* 0x000162000c1e1d00 */
[----:B------:R-:W-:Y:S01]  /*2090*/  SHF.L.U32 R165, R175, 0x4, RZ ;  /* 0x00000004afa57819 */ /* 0x000fe200000006ff */
[----:B------:R-:W-:-:S02]  /*20a0*/  FFMA.FTZ R172, R128, R139, R172 ;  /* 0x0000008b80ac7223 */ /* 0x000fc400000100ac */
[----:B------:R-:W-:Y:S01]  /*20b0*/  FADD.FTZ R199, R42, R199 ;  /* 0x000000c72ac77221 */ /* 0x000fe20000010000 */
[----:B------:R-:W3:Y:S01]  /*20c0*/  LDG.E.128 R84, [R84.64] ;  /* 0x0000000454547981 */ /* 0x000ee2000c1e1d00 */
[----:B-1----:R-:W-:Y:S01]  /*20d0*/  @P1 LEA R92, P5, R177, c[0x0][0x218], 0x4 ;  /* 0x00008600b15c1a11 */ /* 0x002fe200078a20ff */
[C---:B------:R-:W-:Y:S02]  /*20e0*/  FADD.FTZ R191, R82.reuse, R191 ;  /* 0x000000bf52bf7221 */ /* 0x040fe40000010000 */
[----:B------:R-:W-:Y:S01]  /*20f0*/  FFMA.FTZ R9, R82, R148, R9 ;  /* 0x0000009452097223 */ /* 0x000fe20000010009 */
[----:B0-----:R-:W-:Y:S01]  /*2100*/  @P1 LEA R96, P3, R173, c[0x0][0x218], 0x4 ;  /* 0x00008600ad601a11 */ /* 0x001fe200078620ff */
[----:B------:R-:W-:Y:S01]  /*2110*/  FADD.FTZ R190, R83, R190 ;  /* 0x000000be53be7221 */ /* 0x000fe20000010000 */
[----:B------:R-:W-:Y:S01]  /*2120*/  @P1 LEA.HI.X R93, R177, c[0x0][0x21c], RZ, 0x4, P5 ;  /* 0x00008700b15d1a11 */ /* 0x000fe200028f24ff */
[----:B------:R-:W-:Y:S02]  /*2130*/  FFMA.FTZ R8, R83, R151, R8 ;  /* 0x0000009753087223 */ /* 0x000fe40000010008 */
[----:B------:R-:W-:-:S02]  /*2140*/  FADD.FTZ R196, R41, R196 ;  /* 0x000000c429c47221 */ /* 0x000fc40000010000 */
[----:B------:R-:W-:Y:S01]  /*2150*/  FADD.FTZ R241, R111, R241 ;  /* 0x000000f16ff17221 */ /* 0x000fe20000010000 */
[----:B------:R-:W-:Y:S01]  /*2160*/  SHF.L.U32 R154, R180, 0x4, RZ ;  /* 0x00000004b49a7819 */ /* 0x000fe200000006ff */
[----:B------:R0:W5:Y:S01]  /*2170*/  @P1 LDG.E.128 R68, [R92.64] ;  /* 0x000000045c441981 */ /* 0x000162000c1e1d00 */
[----:B------:R-:W-:Y:S01]  /*2180*/  SHF.R.U32.HI R155, RZ, 0x1c, R180 ;  /* 0x0000001cff9b7819 */ /* 0x000fe200000116b4 */
[----:B------:R-:W-:Y:S02]  /*2190*/  FADD.FTZ R198, R43, R198 ;  /* 0x000000c62bc67221 */ /* 0x000fe40000010000 */
[----:B------:R-:W3:Y:S01]  /*21a0*/  LDG.E.128 R124, [R124.64] ;  /* 0x000000047c7c7981 */ /* 0x000ee2000c1e1d00 */
[----:B----4-:R-:W-:Y:S02]  /*21b0*/  FADD.FTZ R252, R112, R252 ;  /* 0x000000fc70fc7221 */ /* 0x010fe40000010000 */
[----:B------:R-:W-:Y:S01]  /*21c0*/  FADD.FTZ R251, R113, R251 ;  /* 0x000000fb71fb7221 */ /* 0x000fe20000010000 */
[----:B------:R-:W4:Y:S04]  /*21d0*/  LDG.E.128 R120, [R120.64] ;  /* 0x0000000478787981 */ /* 0x000f28000c1e1d00 */
[----:B------:R-:W4:Y:S01]  /*21e0*/  LDG.E.128 R100, [R100.64] ;  /* 0x0000000464647981 */ /* 0x000f22000c1e1d00 */
[----:B--2---:R-:W-:Y:S01]  /*21f0*/  FMUL.FTZ R170, R170, R110 ;  /* 0x0000006eaaaa7220 */ /* 0x004fe20000410000 */
[----:B------:R-:W-:Y:S01]  /*2200*/  @P1 LEA.HI.X R97, R173, c[0x0][0x21c], RZ, 0x4, P3 ;  /* 0x00008700ad611a11 */ /* 0x000fe200018f24ff */
[----:B------:R-:W-:Y:S01]  /*2210*/  FMUL.FTZ R110, R5, R47 ;  /* 0x0000002f056e7220 */ /* 0x000fe20000410000 */
[----:B------:R-:W2:Y:S04]  /*2220*/  LDG.E.128 R80, [R80.64] ;  /* 0x0000000450507981 */ /* 0x000ea8000c1e1d00 */
[----:B------:R-:W2:Y:S04]  /*2230*/  LDL R47, [R1+0x114] ;  /* 0x00011400012f7983 */ /* 0x000ea80000100800 */
[----:B------:R1:W5:Y:S01]  /*2240*/  @P1 LDG.E.128 R76, [R96.64] ;  /* 0x00000004604c1981 */ /* 0x000362000c1e1d00 */
[----:B------:R-:W-:-:S02]  /*2250*/  FFMA.FTZ R170, R171, R42, R170 ;  /* 0x0000002aabaa7223 */ /* 0x000fc400000100aa */
[----:B------:R-:W-:Y:S01]  /*2260*/  FFMA.FTZ R17, R42, R109, R17 ;  /* 0x0000006d2a117223 */ /* 0x000fe20000010011 */
[----:B------:R-:W-:Y:S01]  /*2270*/  SHF.L.U32 R42, R174, 0x2, RZ ;  /* 0x00000002ae2a7819 */ /* 0x000fe200000006ff */
[----:B---3--:R-:W-:Y:S01]  /*2280*/  FMUL.FTZ R171, R44, R111 ;  /* 0x0000006f2cab7220 */ /* 0x008fe20000410000 */
[----:B------:R-:W3:Y:S01]  /*2290*/  LDL R46, [R1+0x118] ;  /* 0x00011800012e7983 */ /* 0x000ee20000100800 */
[----:B-1----:R-:W-:Y:S01]  /*22a0*/  IADD3 R96, P1, R158, c[0x0][0x188], RZ ;  /* 0x000062009e607a10 */ /* 0x002fe20007f3e0ff */
[----:B------:R-:W-:Y:S01]  /*22b0*/  FFMA.FTZ R14, R41, R108, R14 ;  /* 0x0000006c290e7223 */ /* 0x000fe2000001000e */
[----:B------:R-:W-:Y:S01]  /*22c0*/  SHF.R.U32.HI R174, RZ, 0x1e, R174 ;  /* 0x0000001effae7819 */ /* 0x000fe200000116ae */
[----:B------:R-:W-:Y:S01]  /*22d0*/  FFMA.FTZ R169, R179, R41, R169 ;  /* 0x00000029b3a97223 */ /* 0x000fe200000100a9 */
[----:B------:R-:W-:Y:S01]  /*22e0*/  IADD3.X R97, R159, c[0x0][0x18c], RZ, P1, !PT ;  /* 0x000063009f617a10 */ /* 0x000fe20000ffe4ff */
[----:B------:R-:W4:Y:S01]  /*22f0*/  LDL R45, [R1+0x10c] ;  /* 0x00010c00012d7983 */ /* 0x000f220000100800 */
[----:B------:R-:W-:Y:S01]  /*2300*/  IADD3 R128, P1, R165, c[0x0][0x188], RZ ;  /* 0x00006200a5807a10 */ /* 0x000fe20007f3e0ff */
[----:B------:R-:W-:-:S02]  /*2310*/  FFMA.FTZ R171, R40, R43, R171 ;  /* 0x0000002b28ab7223 */ /* 0x000fc400000100ab */
[----:B------:R-:W4:Y:S01]  /*2320*/  LDL R44, [R1+0x110] ;  /* 0x00011000012c7983 */ /* 0x000f220000100800 */
[----:B------:R-:W-:Y:S02]  /*2330*/  IADD3.X R129, R166, c[0x0][0x18c], RZ, P1, !PT ;  /* 0x00006300a6817a10 */ /* 0x000fe40000ffe4ff */
[----:B------:R-:W-:Y:S01]  /*2340*/  @P0 IADD3 R40, P1, R42, c[0x0][0x198], RZ ;  /* 0x000066002a280a10 */ /* 0x000fe20007f3e0ff */
[-C--:B------:R-:W-:Y:S02]  /*2350*/  FFMA.FTZ R237, R111, R110.reuse, R237 ;  /* 0x0000006e6fed7223 */ /* 0x080fe400000100ed */
[----:B------:R-:W-:Y:S01]  /*2360*/  FADD.FTZ R201, R84, R201 ;  /* 0x000000c954c97221 */ /* 0x000fe20000010000 */
[----:B------:R-:W-:Y:S02]  /*2370*/  @P0 IADD3.X R41, R174, c[0x0][0x19c], RZ, P1, !PT ;  /* 0x00006700ae290a10 */ /* 0x000fe40000ffe4ff */
[----:B------:R-:W-:Y:S01]  /*2380*/  IADD3 R88, P4, R154, c[0x0][0x188], RZ ;  /* 0x000062009a587a10 */ /* 0x000fe20007f9e0ff */
[----:B------:R-:W-:Y:S01]  /*2390*/  FFMA.FTZ R16, R43, R110, R16 ;  /* 0x0000006e2b107223 */ /* 0x000fe20000010010 */
[----:B0-----:R-:W4:Y:S04]  /*23a0*/  LDG.E.128 R92, [R94.64] ;  /* 0x000000045e5c7981 */ /* 0x001f28000c1e1d00 */
[----:B------:R0:W5:Y:S01]  /*23b0*/  @P0 LDG.E R0, [R40.64] ;  /* 0x0000000428000981 */ /* 0x000162000c1e1900 */
[----:B------:R-:W-:-:S02]  /*23c0*/  FADD.FTZ R200, R85, R200 ;  /* 0x000000c855c87221 */ /* 0x000fc40000010000 */
[----:B------:R-:W-:Y:S01]  /*23d0*/  FADD.FTZ R203, R86, R203 ;  /* 0x000000cb56cb7221 */ /* 0x000fe20000010000 */
[----:B------:R-:W4:Y:S01]  /*23e0*/  LDG.E.128 R96, [R96.64] ;  /* 0x0000000460607981 */ /* 0x000f22000c1e1d00 */
[----:B0-----:R-:W-:-:S04]  /*23f0*/  IADD3 R40, P1, R42, c[0x0][0x190], RZ ;  /* 0x000064002a287a10 */ /* 0x001fc80007f3e0ff */
[----:B------:R-:W-:-:S05]  /*2400*/  IADD3.X R41, R174, c[0x0][0x194], RZ, P1, !PT ;  /* 0x00006500ae297a10 */ /* 0x000fca0000ffe4ff */
[----:B------:R0:W5:Y:S04]  /*2410*/  LDG.E R174, [R40.64] ;  /* 0x0000000428ae7981 */ /* 0x000168000c1e1900 */
[----:B0-----:R-:W4:Y:S01]  /*2420*/  LDL R41, [R1+0x108] ;  /* 0x0001080001297983 */ /* 0x001f220000100800 */
[----:B--2---:R-:W-:-:S03]  /*2430*/  FMUL.FTZ R40, R47, R112 ;  /* 0x000000702f287220 */ /* 0x004fc60000410000 */
[----:B------:R-:W2:Y:S01]  /*2440*/  LDL R47, [R1+0x104] ;  /* 0x00010400012f7983 */ /* 0x000ea20000100800 */
[----:B------:R-:W-:-:S04]  /*2450*/  FADD.FTZ R80, -R145, R80 ;  /* 0x0000005091507221 */ /* 0x000fc80000010100 */
[----:B------:R-:W-:-:S04]  /*2460*/  FMUL.FTZ R111, R5, R80 ;  /* 0x00000050056f7220 */ /* 0x000fc80000410000 */
[-C--:B------:R-:W-:Y:S02]  /*2470*/  FFMA.FTZ R19, R84, R111.reuse, R19 ;  /* 0x0000006f54137223 */ /* 0x080fe40000010013 */
[----:B---3--:R-:W-:Y:S02]  /*2480*/  FFMA.FTZ R84, R46, R84, R40 ;  /* 0x000000542e547223 */ /* 0x008fe40000010028 */
[----:B------:R-:W3:Y:S01]  /*2490*/  LDL.LU R46, [R1+0x4] ;  /* 0x00000400012e7983 */ /* 0x000ee20000300800 */
[----:B------:R-:W-:Y:S01]  /*24a0*/  IADD3.X R89, R155, c[0x0][0x18c], RZ, P4, !PT ;  /* 0x000063009b597a10 */ /* 0x000fe200027fe4ff */
[----:B------:R-:W-:Y:S02]  /*24b0*/  FADD.FTZ R81, -R145, R81 ;  /* 0x0000005191517221 */ /* 0x000fe40000010100 */
[----:B------:R-:W3:Y:S01]  /*24c0*/  LDL R43, [R1+0xfc] ;  /* 0x0000fc00012b7983 */ /* 0x000ee20000100800 */
[----:B------:R-:W-:Y:S02]  /*24d0*/  FFMA.FTZ R245, R112, R111, R245 ;  /* 0x0000006f70f57223 */ /* 0x000fe400000100f5 */
[----:B------:R-:W-:Y:S01]  /*24e0*/  FMUL.FTZ R112, R5, R81 ;  /* 0x0000005105707220 */ /* 0x000fe20000410000 */
[----:B------:R-:W3:Y:S01]  /*24f0*/  LDL R42, [R1+0x100] ;  /* 0x00010000012a7983 */ /* 0x000ee20000100800 */
[----:B----4-:R-:W-:-:S02]  /*2500*/  FMUL.FTZ R40, R45, R113 ;  /* 0x000000712d287220 */ /* 0x010fc40000410000 */
[----:B------:R-:W-:Y:S01]  /*2510*/  FADD.FTZ R82, -R145, R82 ;  /* 0x0000005291527221 */ /* 0x000fe20000010100 */
[----:B------:R-:W4:Y:S01]  /*2520*/  LDG.E.128 R88, [R88.64] ;  /* 0x0000000458587981 */ /* 0x000f22000c1e1d00 */
[----:B------:R-:W-:-:S03]  /*2530*/  FFMA.FTZ R18, R85, R112, R18 ;  /* 0x0000007055127223 */ /* 0x000fc60000010012 */
[----:B------:R-:W4:Y:S01]  /*2540*/  LDL.LU R45, [R1] ;  /* 0x00000000012d7983 */ /* 0x000f220000300800 */
[----:B------:R-:W-:Y:S02]  /*2550*/  FFMA.FTZ R244, R113, R112, R244 ;  /* 0x0000007071f47223 */ /* 0x000fe400000100f4 */
[----:B------:R-:W-:Y:S02]  /*2560*/  FFMA.FTZ R85, R44, R85, R40 ;  /* 0x000000552c557223 */ /* 0x000fe40000010028 */
[----:B------:R-:W-:Y:S01]  /*2570*/  FMUL.FTZ R113, R5, R82 ;  /* 0x0000005205717220 */ /* 0x000fe20000410000 */
[----:B------:R-:W4:Y:S03]  /*2580*/  LDL R44, [R1+0xf4] ;  /* 0x0000f400012c7983 */ /* 0x000f260000100800 */
[----:B------:R-:W-:Y:S02]  /*2590*/  FFMA.FTZ R21, R86, R113, R21 ;  /* 0x0000007156157223 */ /* 0x000fe40000010015 */
[----:B--2---:R-:W-:-:S04]  /*25a0*/  FMUL.FTZ R40, R47, R114 ;  /* 0x000000722f287220 */ /* 0x004fc80000410000 */
[----:B------:R-:W-:Y:S02]  /*25b0*/  FFMA.FTZ R86, R41, R86, R40 ;  /* 0x0000005629567223 */ /* 0x000fe40000010028 */
[----:B------:R-:W2:Y:S01]  /*25c0*/  LDL R41, [R1+0xf8] ;  /* 0x0000f80001297983 */ /* 0x000ea20000100800 */
[----:B------:R-:W-:Y:S02]  /*25d0*/  FADD.FTZ R83, -R145, R83 ;  /* 0x0000005391537221 */ /* 0x000fe40000010100 */
[C---:B---3--:R-:W-:Y:S02]  /*25e0*/  FADD.FTZ R46, R114.reuse, R46 ;  /* 0x0000002e722e7221 */ /* 0x048fe40000010000 */
[----:B------:R-:W-:Y:S02]  /*25f0*/  FFMA.FTZ R247, R114, R113, R247 ;  /* 0x0000007172f77223 */ /* 0x000fe400000100f7 */
[----:B------:R-:W-:Y:S01]  /*2600*/  FMUL.FTZ R40, R43, R115 ;  /* 0x000000732b287220 */ /* 0x000fe20000410000 */
[----:B------:R0:W-:Y:S01]  /*2610*/  STL [R1+0x4], R46 ;  /* 0x0000042e01007387 */ /* 0x0001e20000100800 */
[----:B------:R-:W-:-:S03]  /*2620*/  FMUL.FTZ R114, R5, R83 ;  /* 0x0000005305727220 */ /* 0x000fc60000410000 */
[----:B------:R-:W3:Y:S01]  /*2630*/  LDL.LU R43, [R1+0x28] ;  /* 0x00002800012b7983 */ /* 0x000ee20000300800 */
[C---:B------:R-:W-:Y:S02]  /*2640*/  FADD.FTZ R202, R87.reuse, R202 ;  /* 0x000000ca57ca7221 */ /* 0x040fe40000010000 */
[----:B------:R-:W-:Y:S02]  /*2650*/  FFMA.FTZ R20, R87, R114, R20 ;  /* 0x0000007257147223 */ /* 0x000fe40000010014 */
[----:B----4-:R-:W-:Y:S02]  /*2660*/  FADD.FTZ R88, -R145, R88 ;  /* 0x0000005891587221 */ /* 0x010fe40000010100 */
[----:B------:R-:W-:Y:S02]  /*2670*/  FADD.FTZ R45, R115, R45 ;  /* 0x0000002d732d7221 */ /* 0x000fe40000010000 */
[----:B------:R-:W-:Y:S02]  /*2680*/  FFMA.FTZ R87, R42, R87, R40 ;  /* 0x000000572a577223 */ /* 0x000fe40000010028 */
[----:B------:R-:W4:Y:S01]  /*2690*/  LDL R42, [R1+0xec] ;  /* 0x0000ec00012a7983 */ /* 0x000f220000100800 */
[----:B------:R-:W-:-:S02]  /*26a0*/  FMUL.FTZ R88, R5, R88 ;  /* 0x0000005805587220 */ /* 0x000fc40000410000 */
[----:B------:R-:W-:Y:S01]  /*26b0*/  FMUL.FTZ R40, R44, R124 ;  /* 0x0000007c2c287220 */ /* 0x000fe20000410000 */
[----:B------:R1:W-:Y:S01]  /*26c0*/  STL [R1], R45 ;  /* 0x0000002d01007387 */ /* 0x0003e20000100800 */
[----:B------:R-:W-:-:S03]  /*26d0*/  FADD.FTZ R205, R92, R205 ;  /* 0x000000cd5ccd7221 */ /* 0x000fc60000010000 */
[----:B------:R-:W4:Y:S01]  /*26e0*/  LDL R81, [R1+0xf0] ;  /* 0x0000f00001517983 */ /* 0x000f220000100800 */
[----:B------:R-:W-:-:S03]  /*26f0*/  FFMA.FTZ R23, R92, R88, R23 ;  /* 0x000000585c177223 */ /* 0x000fc60000010017 */
[----:B------:R-:W4:Y:S04]  /*2700*/  LDL.LU R80, [R1+0x24] ;  /* 0x0000240001507983 */ /* 0x000f280000300800 */
[----:B------:R-:W4:Y:S04]  /*2710*/  LDL R44, [R1+0xe4] ;  /* 0x0000e400012c7983 */ /* 0x000f280000100800 */
[----:B------:R-:W4:Y:S04]  /*2720*/  LDL R47, [R1+0xe8] ;  /* 0x0000e800012f7983 */ /* 0x000f280000100800 */
[----:B0-----:R-:W4:Y:S01]  /*2730*/  LDL.LU R46, [R1+0x30] ;  /* 0x00003000012e7983 */ /* 0x001f220000300800 */
[----:B--2---:R-:W-:-:S03]  /*2740*/  FFMA.FTZ R92, R41, R92, R40 ;  /* 0x0000005c295c7223 */ /* 0x004fc60000010028 */
[----:B------:R-:W2:Y:S01]  /*2750*/  LDL.LU R41, [R1+0x8] ;  /* 0x0000080001297983 */ /* 0x000ea20000300800 */
[----:B------:R-:W-:-:S03]  /*2760*/  FFMA.FTZ R246, R115, R114, R246 ;  /* 0x0000007273f67223 */ /* 0x000fc600000100f6 */
[----:B-1----:R-:W2:Y:S01]  /*2770*/  LDL R45, [R1+0xdc] ;  /* 0x0000dc00012d7983 */ /* 0x002ea20000100800 */
[C---:B------:R-:W-:Y:S02]  /*2780*/  FADD.FTZ R90, -R145.reuse, R90 ;  /* 0x0000005a915a7221 */ /* 0x040fe40000010100 */
[----:B---3--:R-:W-:Y:S02]  /*2790*/  FADD.FTZ R43, R124, R43 ;  /* 0x0000002b7c2b7221 */ /* 0x008fe40000010000 */
[----:B------:R-:W-:-:S03]  /*27a0*/  FADD.FTZ R89, -R145, R89 ;  /* 0x0000005991597221 */ /* 0x000fc60000010100 */
[----:B------:R0:W-:Y:S01]  /*27b0*/  STL [R1+0x28], R43 ;  /* 0x0000282b01007387 */ /* 0x0001e20000100800 */
[----:B------:R-:W-:Y:S02]  /*27c0*/  FFMA.FTZ R249, R124, R88, R249 ;  /* 0x000000587cf97223 */ /* 0x000fe400000100f9 */
[----:B----4-:R-:W-:Y:S01]  /*27d0*/  FMUL.FTZ R115, R42, R125 ;  /* 0x0000007d2a737220 */ /* 0x010fe20000410000 */
[----:B0-----:R-:W3:Y:S01]  /*27e0*/  LDL R43, [R1+0xe0] ;  /* 0x0000e000012b7983 */ /* 0x001ee20000100800 */
[----:B------:R-:W-:-:S03]  /*27f0*/  FMUL.FTZ R124, R5, R90 ;  /* 0x0000005a057c7220 */ /* 0x000fc60000410000 */
[----:B------:R-:W4:Y:S01]  /*2800*/  LDL.LU R42, [R1+0x2c] ;  /* 0x00002c00012a7983 */ /* 0x000f220000300800 */
[----:B------:R-:W-:Y:S02]  /*2810*/  FMUL.FTZ R89, R5, R89 ;  /* 0x0000005905597220 */ /* 0x000fe40000410000 */
[C---:B------:R-:W-:Y:S01]  /*2820*/  FADD.FTZ R80, R125.reuse, R80 ;  /* 0x000000507d507221 */ /* 0x040fe20000010000 */
[----:B------:R-:W3:Y:S01]  /*2830*/  LDL R40, [R1+0xd4] ;  /* 0x0000d40001287983 */ /* 0x000ee20000100800 */
[----:B------:R-:W-:Y:S02]  /*2840*/  FFMA.FTZ R248, R125, R89, R248 ;  /* 0x000000597df87223 */ /* 0x000fe400000100f8 */
[----:B------:R-:W-:Y:S01]  /*2850*/  FMUL.FTZ R125, R44, R126 ;  /* 0x0000007e2c7d7220 */ /* 0x000fe20000410000 */
[----:B------:R-:W-:Y:S04]  /*2860*/  STL [R1+0x24], R80 ;  /* 0x0000245001007387 */ /* 0x000fe80000100800 */
[----:B------:R-:W3:Y:S01]  /*2870*/  LDL R44, [R1+0xd8] ;  /* 0x0000d800012c7983 */ /* 0x000ee20000100800 */
[----:B--2---:R-:W-:-:S05]  /*2880*/  FFMA.FTZ R41, R126, R124, R41 ;  /* 0x0000007c7e297223 */ /* 0x004fca0000010029 */
[----:B------:R0:W-:Y:S04]  /*2890*/  STL [R1+0x8], R41 ;  /* 0x0000082901007387 */ /* 0x0001e80000100800 */
[----:B0-----:R-:W2:Y:S01]  /*28a0*/  LDL.LU R41, [R1+0x50] ;  /* 0x0000500001297983 */ /* 0x001ea20000300800 */
[----:B------:R-:W-:Y:S02]  /*28b0*/  FADD.FTZ R46, R126, R46 ;  /* 0x0000002e7e2e7221 */ /* 0x000fe40000010000 */
[----:B------:R-:W-:-:S03]  /*28c0*/  FMUL.FTZ R179, R45, R127 ;  /* 0x0000007f2db37220 */ /* 0x000fc60000410000 */
[----:B------:R-:W-:Y:S01]  /*28d0*/  STL [R1+0x30], R46 ;  /* 0x0000302e01007387 */ /* 0x000fe20000100800 */
[C---:B------:R-:W-:Y:S02]  /*28e0*/  FADD.FTZ R204, R93.reuse, R204 ;  /* 0x000000cc5dcc7221 */ /* 0x040fe40000010000 */
[----:B------:R-:W-:Y:S02]  /*28f0*/  FFMA.FTZ R22, R93, R89, R22 ;  /* 0x000000595d167223 */ /* 0x000fe40000010016 */
[----:B------:R-:W-:Y:S02]  /*2900*/  FFMA.FTZ R115, R81, R93, R115 ;  /* 0x0000005d51737223 */ /* 0x000fe40000010073 */
[----:B----4-:R-:W-:-:S05]  /*2910*/  FADD.FTZ R42, R127, R42 ;  /* 0x0000002a7f2a7221 */ /* 0x010fca0000010000 */
[----:B------:R0:W-:Y:S01]  /*2920*/  STL [R1+0x2c], R42 ;  /* 0x00002c2a01007387 */ /* 0x0001e20000100800 */
[----:B---3--:R-:W-:Y:S02]  /*2930*/  FFMA.FTZ R179, R43, R95, R179 ;  /* 0x0000005f2bb37223 */ /* 0x008fe400000100b3 */
[C---:B------:R-:W-:Y:S02]  /*2940*/  FADD.FTZ R207, R94.reuse, R207 ;  /* 0x000000cf5ecf7221 */ /* 0x040fe40000010000 */
[----:B------:R-:W-:Y:S01]  /*2950*/  FFMA.FTZ R25, R94, R124, R25 ;  /* 0x0000007c5e197223 */ /* 0x000fe20000010019 */
[----:B0-----:R-:W3:Y:S01]  /*2960*/  LDL.LU R42, [R1+0x10] ;  /* 0x00001000012a7983 */ /* 0x001ee20000300800 */
[----:B------:R-:W-:-:S03]  /*2970*/  FFMA.FTZ R125, R47, R94, R125 ;  /* 0x0000005e2f7d7223 */ /* 0x000fc6000001007d */
[----:B------:R-:W4:Y:S01]  /*2980*/  LDL R93, [R1+0xcc] ;  /* 0x0000cc00015d7983 */ /* 0x000f220000100800 */
[----:B------:R-:W-:-:S03]  /*2990*/  FADD.FTZ R90, -R145, R96 ;  /* 0x00000060915a7221 */ /* 0x000fc60000010100 */
[----:B------:R-:W3:Y:S01]  /*29a0*/  LDL R43, [R1+0xd0] ;  /* 0x0000d000012b7983 */ /* 0x000ee20000100800 */
[----:B------:R-:W-:-:S03]  /*29b0*/  FMUL.FTZ R90, R5, R90 ;  /* 0x0000005a055a7220 */ /* 0x000fc60000410000 */
[----:B------:R-:W3:Y:S01]  /*29c0*/  LDL.LU R94, [R1+0x4c] ;  /* 0x00004c00015e7983 */ /* 0x000ee20000300800 */
[----:B------:R-:W-:-:S03]  /*29d0*/  FMUL.FTZ R40, R40, R120 ;  /* 0x0000007828287220 */ /* 0x000fc60000410000 */
[----:B------:R-:W3:Y:S04]  /*29e0*/  LDL.LU R83, [R1+0xc] ;  /* 0x00000c0001537983 */ /* 0x000ee80000300800 */
[----:B------:R-:W3:Y:S04]  /*29f0*/  LDL R82, [R1+0xc4] ;  /* 0x0000c40001527983 */ /* 0x000ee80000100800 */
[----:B------:R-:W3:Y:S01]  /*2a00*/  LDL R81, [R1+0xc8] ;  /* 0x0000c80001517983 */ /* 0x000ee20000100800 */
[----:B------:R-:W-:-:S03]  /*2a10*/  FADD.FTZ R209, R100, R209 ;  /* 0x000000d164d17221 */ /* 0x000fc60000010000 */
[----:B------:R-:W3:Y:S01]  /*2a20*/  LDL.LU R80, [R1+0x58] ;  /* 0x0000580001507983 */ /* 0x000ee20000300800 */
[----:B------:R-:W-:-:S03]  /*2a30*/  FFMA.FTZ R27, R100, R90, R27 ;  /* 0x0000005a641b7223 */ /* 0x000fc6000001001b */
[----:B------:R-:W3:Y:S01]  /*2a40*/  LDL.LU R47, [R1+0x18] ;  /* 0x00001800012f7983 */ /* 0x000ee20000300800 */
[----:B------:R-:W-:-:S03]  /*2a50*/  FFMA.FTZ R100, R44, R100, R40 ;  /* 0x000000642c647223 */ /* 0x000fc60000010028 */
[----:B------:R-:W3:Y:S01]  /*2a60*/  LDL R46, [R1+0xbc] ;  /* 0x0000bc00012e7983 */ /* 0x000ee20000100800 */
[----:B------:R-:W-:Y:S02]  /*2a70*/  FADD.FTZ R130, -R145, R130 ;  /* 0x0000008291827221 */ /* 0x000fe40000010100 */
[----:B------:R-:W-:Y:S02]  /*2a80*/  FMUL.FTZ R163, R163, R134 ;  /* 0x00000086a3a37220 */ /* 0x000fe40000410000 */
[----:B------:R-:W-:Y:S02]  /*2a90*/  FADD.FTZ R131, -R145, R131 ;  /* 0x0000008391837221 */ /* 0x000fe40000010100 */
[----:B------:R-:W-:Y:S02]  /*2aa0*/  FFMA.FTZ R163, R164, R138, R163 ;  /* 0x0000008aa4a37223 */ /* 0x000fe400000100a3 */
[C---:B------:R-:W-:Y:S02]  /*2ab0*/  FMUL.FTZ R162, R5.reuse, R130 ;  /* 0x0000008205a27220 */ /* 0x040fe40000410000 */
[----:B------:R-:W-:-:S02]  /*2ac0*/  FMUL.FTZ R164, R5, R131 ;  /* 0x0000008305a47220 */ /* 0x000fc40000410000 */
[----:B------:R-:W3:Y:S01]  /*2ad0*/  LDG.E.128 R128, [R128.64] ;  /* 0x0000000480807981 */ /* 0x000ee2000c1e1d00 */
[----:B--2---:R-:W-:-:S05]  /*2ae0*/  FADD.FTZ R41, R120, R41 ;  /* 0x0000002978297221 */ /* 0x004fca0000010000 */
[----:B------:R0:W-:Y:S04]  /*2af0*/  STL [R1+0x50], R41 ;  /* 0x0000502901007387 */ /* 0x0001e80000100800 */
[----:B------:R-:W2:Y:S04]  /*2b00*/  LDL R45, [R1+0xc0] ;  /* 0x0000c000012d7983 */ /* 0x000ea80000100800 */
[----:B------:R-:W2:Y:S04]  /*2b10*/  LDL.LU R44, [R1+0x54] ;  /* 0x00005400012c7983 */ /* 0x000ea80000300800 */
[----:B0-----:R-:W2:Y:S01]  /*2b20*/  LDL.LU R41, [R1+0x14] ;  /* 0x0000140001297983 */ /* 0x001ea20000300800 */
[----:B------:R-:W-:-:S04]  /*2b30*/  FADD.FTZ R91, -R145, R91 ;  /* 0x0000005b915b7221 */ /* 0x000fc80000010100 */
[----:B------:R-:W-:Y:S02]  /*2b40*/  FMUL.FTZ R126, R5, R91 ;  /* 0x0000005b057e7220 */ /* 0x000fe40000410000 */
[----:B------:R-:W-:-:S04]  /*2b50*/  FADD.FTZ R91, -R145, R97 ;  /* 0x00000061915b7221 */ /* 0x000fc80000010100 */
[----:B------:R-:W-:Y:S02]  /*2b60*/  FMUL.FTZ R91, R5, R91 ;  /* 0x0000005b055b7220 */ /* 0x000fe40000410000 */
[C---:B------:R-:W-:Y:S02]  /*2b70*/  FADD.FTZ R208, R101.reuse, R208 ;  /* 0x000000d065d07221 */ /* 0x040fe40000010000 */
[----:B------:R-:W-:Y:S02]  /*2b80*/  FFMA.FTZ R26, R101, R91, R26 ;  /* 0x0000005b651a7223 */ /* 0x000fe4000001001a */
[----:B----4-:R-:W-:Y:S02]  /*2b90*/  FMUL.FTZ R40, R93, R121 ;  /* 0x000000795d287220 */ /* 0x010fe40000410000 */
[----:B------:R-:W-:Y:S02]  /*2ba0*/  FADD.FTZ R93, -R145, R98 ;  /* 0x00000062915d7221 */ /* 0x000fe40000010100 */
[----:B---3--:R-:W-:-:S02]  /*2bb0*/  FFMA.FTZ R101, R43, R101, R40 ;  /* 0x000000652b657223 */ /* 0x008fc40000010028 */
[----:B------:R-:W-:Y:S02]  /*2bc0*/  FMUL.FTZ R93, R5, R93 ;  /* 0x0000005d055d7220 */ /* 0x000fe40000410000 */
[----:B------:R-:W-:Y:S02]  /*2bd0*/  FADD.FTZ R96, -R145, R99 ;  /* 0x0000006391607221 */ /* 0x000fe40000010100 */
[----:B------:R-:W-:Y:S02]  /*2be0*/  FFMA.FTZ R42, R120, R90, R42 ;  /* 0x0000005a782a7223 */ /* 0x000fe4000001002a */
[----:B------:R-:W-:Y:S02]  /*2bf0*/  FADD.FTZ R94, R121, R94 ;  /* 0x0000005e795e7221 */ /* 0x000fe40000010000 */
[----:B------:R-:W-:Y:S02]  /*2c00*/  FMUL.FTZ R40, R82, R122 ;  /* 0x0000007a52287220 */ /* 0x000fe40000410000 */
[----:B------:R-:W-:-:S02]  /*2c10*/  FADD.FTZ R219, R102, R219 ;  /* 0x000000db66db7221 */ /* 0x000fc40000010000 */
[----:B------:R-:W-:Y:S02]  /*2c20*/  FFMA.FTZ R29, R102, R93, R29 ;  /* 0x0000005d661d7223 */ /* 0x000fe4000001001d */
[----:B------:R-:W-:Y:S02]  /*2c30*/  FFMA.FTZ R83, R121, R91, R83 ;  /* 0x0000005b79537223 */ /* 0x000fe40000010053 */
[----:B------:R-:W-:Y:S02]  /*2c40*/  FFMA.FTZ R102, R81, R102, R40 ;  /* 0x0000006651667223 */ /* 0x000fe40000010028 */
[----:B------:R-:W-:Y:S01]  /*2c50*/  FMUL.FTZ R96, R5, R96 ;  /* 0x0000006005607220 */ /* 0x000fe20000410000 */
[----:B------:R0:W-:Y:S01]  /*2c60*/  STL [R1+0x10], R42 ;  /* 0x0000102a01007387 */ /* 0x0001e20000100800 */
[C---:B------:R-:W-:Y:S01]  /*2c70*/  FADD.FTZ R80, R122.reuse, R80 ;  /* 0x000000507a507221 */ /* 0x040fe20000010000 */
[----:B------:R-:W-:Y:S01]  /*2c80*/  SHF.L.U32 R97, R173, 0x4, RZ ;  /* 0x00000004ad617819 */ /* 0x000fe200000006ff */
[----:B------:R-:W-:Y:S01]  /*2c90*/  FFMA.FTZ R47, R122, R93, R47 ;  /* 0x0000005d7a2f7223 */ /* 0x000fe2000001002f */
[----:B------:R-:W3:Y:S01]  /*2ca0*/  LDL R43, [R1+0xb8] ;  /* 0x0000b800012b7983 */ /* 0x000ee20000100800 */
[----:B------:R-:W-:-:S02]  /*2cb0*/  FMUL.FTZ R40, R46, R123 ;  /* 0x0000007b2e287220 */ /* 0x000fc40000410000 */
[C---:B------:R-:W-:Y:S02]  /*2cc0*/  FADD.FTZ R210, R103.reuse, R210 ;  /* 0x000000d267d27221 */ /* 0x040fe40000010000 */
[----:B------:R-:W-:Y:S01]  /*2cd0*/  FFMA.FTZ R28, R103, R96, R28 ;  /* 0x00000060671c7223 */ /* 0x000fe2000001001c */
[----:B0-----:R-:W4:Y:S01]  /*2ce0*/  LDL R42, [R1+0xb4] ;  /* 0x0000b400012a7983 */ /* 0x001f220000100800 */
[----:B------:R-:W-:-:S03]  /*2cf0*/  SHF.R.U32.HI R98, RZ, 0x1c, R173 ;  /* 0x0000001cff627819 */ /* 0x000fc600000116ad */
[----:B------:R-:W-:Y:S01]  /*2d00*/  STL [R1+0x4c], R94 ;  /* 0x00004c5e01007387 */ /* 0x000fe20000100800 */
[----:B------:R-:W-:-:S03]  /*2d10*/  SHF.L.U32 R120, R176, 0x2, RZ ;  /* 0x00000002b0787819 */ /* 0x000fc600000006ff */
[----:B------:R-:W-:Y:S04]  /*2d20*/  STL [R1+0xc], R83 ;  /* 0x00000c5301007387 */ /* 0x000fe80000100800 */
[----:B------:R0:W-:Y:S04]  /*2d30*/  STL [R1+0x58], R80 ;  /* 0x0000585001007387 */ /* 0x0001e80000100800 */
[----:B------:R-:W-:Y:S01]  /*2d40*/  STL [R1+0x18], R47 ;  /* 0x0000182f01007387 */ /* 0x000fe20000100800 */
[----:B------:R-:W-:Y:S01]  /*2d50*/  SHF.R.U32.HI R176, RZ, 0x1e, R176 ;  /* 0x0000001effb07819 */ /* 0x000fe200000116b0 */
[----:B------:R-:W-:-:S02]  /*2d60*/  FADD.FTZ R206, R95, R206 ;  /* 0x000000ce5fce7221 */ /* 0x000fc40000010000 */
[----:B------:R-:W-:Y:S01]  /*2d70*/  FFMA.FTZ R24, R95, R126, R24 ;  /* 0x0000007e5f187223 */ /* 0x000fe20000010018 */
[----:B------:R-:W-:Y:S02]  /*2d80*/  SHF.L.U32 R121, R177, 0x2, RZ ;  /* 0x00000002b1797819 */ /* 0x000fe400000006ff */
[----:B------:R-:W-:Y:S02]  /*2d90*/  SHF.R.U32.HI R177, RZ, 0x1e, R177 ;  /* 0x0000001effb17819 */ /* 0x000fe400000116b1 */
[----:B------:R-:W-:Y:S02]  /*2da0*/  SHF.L.U32 R122, R175, 0x2, RZ ;  /* 0x00000002af7a7819 */ /* 0x000fe400000006ff */
[----:B------:R-:W-:Y:S02]  /*2db0*/  SHF.R.U32.HI R175, RZ, 0x1e, R175 ;  /* 0x0000001effaf7819 */ /* 0x000fe400000116af */
[----:B------:R-:W-:-:S05]  /*2dc0*/  MOV R46, 0x10 ;  /* 0x00000010002e7802 */ /* 0x000fca0000000f00 */
[----:B0-----:R-:W-:-:S04]  /*2dd0*/  IMAD.WIDE.U32 R80, R173, R46, c[0x0][0x208] ;  /* 0x00008200ad507625 */ /* 0x001fc800078e002e */
[----:B------:R-:W-:Y:S02]  /*2de0*/  FFMA.FTZ R250, R127, R126, R250 ;  /* 0x0000007e7ffa7223 */ /* 0x000fe400000100fa */
[----:B------:R-:W-:Y:S01]  /*2df0*/  FADD.FTZ R99, -R145, R128 ;  /* 0x0000008091637221 */ /* 0x000fe20000010100 */
[----:B------:R-:W3:Y:S01]  /*2e00*/  LDG.E.128 R80, [R80.64] ;  /* 0x0000000450507981 */ /* 0x000ee2000c1e1d00 */
[C---:B------:R-:W-:Y:S02]  /*2e10*/  FADD.FTZ R230, R134.reuse, R230 ;  /* 0x000000e686e67221 */ /* 0x040fe40000010000 */
[----:B------:R-:W-:Y:S02]  /*2e20*/  FFMA.FTZ R226, R134, R162, R226 ;  /* 0x000000a286e27223 */ /* 0x000fe400000100e2 */
[C---:B------:R-:W-:Y:S02]  /*2e30*/  FADD.FTZ R229, R135.reuse, R229 ;  /* 0x000000e587e57221 */ /* 0x040fe40000010000 */
[----:B------:R-:W-:-:S02]  /*2e40*/  FFMA.FTZ R225, R135, R164, R225 ;  /* 0x000000a487e17223 */ /* 0x000fc400000100e1 */
[----:B------:R-:W4:Y:S01]  /*2e50*/  LDG.E.128 R132, [R132.64] ;  /* 0x0000000484847981 */ /* 0x000f22000c1e1d00 */
[C---:B------:R-:W-:Y:S02]  /*2e60*/  FADD.FTZ R195, R138.reuse, R195 ;  /* 0x000000c38ac37221 */ /* 0x040fe40000010000 */
[----:B------:R-:W-:Y:S02]  /*2e70*/  FFMA.FTZ R13, R138, R162, R13 ;  /* 0x000000a28a0d7223 */ /* 0x000fe4000001000d */
[C---:B------:R-:W-:Y:S02]  /*2e80*/  FADD.FTZ R194, R139.reuse, R194 ;  /* 0x000000c28bc27221 */ /* 0x040fe40000010000 */
[----:B------:R-:W-:Y:S02]  /*2e90*/  FFMA.FTZ R12, R139, R164, R12 ;  /* 0x000000a48b0c7223 */ /* 0x000fe4000001000c */
[----:B------:R-:W3:Y:S01]  /*2ea0*/  LDG.E.128 R136, [R136.64] ;  /* 0x0000000488887981 */ /* 0x000ee2000c1e1d00 */
[----:B--2---:R-:W-:Y:S01]  /*2eb0*/  FFMA.FTZ R103, R45, R103, R40 ;  /* 0x000000672d677223 */ /* 0x004fe20000010028 */
[----:B------:R-:W-:Y:S01]  /*2ec0*/  IADD3 R40, P1, R97, c[0x0][0x188], RZ ;  /* 0x0000620061287a10 */ /* 0x000fe20007f3e0ff */
[----:B------:R-:W-:-:S02]  /*2ed0*/  FADD.FTZ R44, R123, R44 ;  /* 0x0000002c7b2c7221 */ /* 0x000fc40000010000 */
[----:B------:R-:W-:-:S03]  /*2ee0*/  FFMA.FTZ R41, R123, R96, R41 ;  /* 0x000000607b297223 */ /* 0x000fc60000010029 */
[----:B------:R0:W-:Y:S04]  /*2ef0*/  STL [R1+0x54], R44 ;  /* 0x0000542c01007387 */ /* 0x0001e80000100800 */
[----:B------:R1:W-:Y:S01]  /*2f00*/  STL [R1+0x14], R41 ;  /* 0x0000142901007387 */ /* 0x0003e20000100800 */
[----:B------:R-:W-:-:S03]  /*2f10*/  SHF.L.U32 R123, R173, 0x2, RZ ;  /* 0x00000002ad7b7819 */ /* 0x000fc600000006ff */
[----:B------:R-:W2:Y:S01]  /*2f20*/  LDL.LU R127, [R1+0x74] ;  /* 0x00007400017f7983 */ /* 0x000ea20000300800 */
[----:B0-----:R-:W-:Y:S01]  /*2f30*/  IMAD.WIDE.U32 R44, R173, R46, c[0x0][0x210] ;  /* 0x00008400ad2c7625 */ /* 0x001fe200078e002e */
[----:B-1----:R-:W-:Y:S02]  /*2f40*/  IADD3.X R41, R98, c[0x0][0x18c], RZ, P1, !PT ;  /* 0x0000630062297a10 */ /* 0x002fe40000ffe4ff */
[----:B------:R-:W2:Y:S01]  /*2f50*/  LDL R128, [R1+0xb0] ;  /* 0x0000b00001807983 */ /* 0x000ea20000100800 */
[----:B------:R-:W-:Y:S02]  /*2f60*/  @P0 IADD3 R94, P1, R120, c[0x0][0x198], RZ ;  /* 0x00006600785e0a10 */ /* 0x000fe40007f3e0ff */
[----:B------:R-:W-:Y:S01]  /*2f70*/  SHF.R.U32.HI R173, RZ, 0x1e, R173 ;  /* 0x0000001effad7819 */ /* 0x000fe200000116ad */
[----:B------:R-:W-:Y:S01]  /*2f80*/  FMUL.FTZ R99, R5, R99 ;  /* 0x0000006305637220 */ /* 0x000fe20000410000 */
[----:B------:R-:W-:Y:S01]  /*2f90*/  @P0 IADD3.X R95, R176, c[0x0][0x19c], RZ, P1, !PT ;  /* 0x00006700b05f0a10 */ /* 0x000fe20000ffe4ff */
[----:B------:R-:W2:Y:S04]  /*2fa0*/  LDG.E.128 R44, [R44.64] ;  /* 0x000000042c2c7981 */ /* 0x000ea8000c1e1d00 */
[----:B------:R0:W5:Y:S02]  /*2fb0*/  @P0 LDG.E R32, [R94.64] ;  /* 0x000000045e200981 */ /* 0x000164000c1e1900 */
[----:B0-----:R-:W-:-:S02]  /*2fc0*/  IADD3 R94, P1, R120, c[0x0][0x190], RZ ;  /* 0x00006400785e7a10 */ /* 0x001fc40007f3e0ff */
[----:B------:R-:W-:Y:S02]  /*2fd0*/  SHF.L.U32 R120, R178, 0x2, RZ ;  /* 0x00000002b2787819 */ /* 0x000fe400000006ff */
[----:B------:R-:W-:Y:S02]  /*2fe0*/  IADD3.X R95, R176, c[0x0][0x194], RZ, P1, !PT ;  /* 0x00006500b05f7a10 */ /* 0x000fe40000ffe4ff */
[----:B------:R-:W-:-:S03]  /*2ff0*/  SHF.R.U32.HI R178, RZ, 0x1e, R178 ;  /* 0x0000001effb27819 */ /* 0x000fc600000116b2 */
[----:B------:R0:W5:Y:S02]  /*3000*/  LDG.E R176, [R94.64] ;  /* 0x000000045eb07981 */ /* 0x000164000c1e1900 */
[----:B0-----:R-:W-:-:S04]  /*3010*/  @P0 IADD3 R94, P1, R120, c[0x0][0x198], RZ ;  /* 0x00006600785e0a10 */ /* 0x001fc80007f3e0ff */
[----:B------:R-:W-:-:S05]  /*3020*/  @P0 IADD3.X R95, R178, c[0x0][0x19c], RZ, P1, !PT ;  /* 0x00006700b25f0a10 */ /* 0x000fca0000ffe4ff */
[----:B------:R0:W5:Y:S02]  /*3030*/  @P0 LDG.E R33, [R94.64] ;  /* 0x000000045e210981 */ /* 0x000164000c1e1900 */
[----:B0-----:R-:W-:Y:S02]  /*3040*/  IADD3 R94, P1, R120, c[0x0][0x190], RZ ;  /* 0x00006400785e7a10 */ /* 0x001fe40007f3e0ff */
[----:B------:R-:W-:Y:S02]  /*3050*/  SHF.L.U32 R120, R180, 0x2, RZ ;  /* 0x00000002b4787819 */ /* 0x000fe400000006ff */
[----:B------:R-:W-:Y:S02]  /*3060*/  IADD3.X R95, R178, c[0x0][0x194], RZ, P1, !PT ;  /* 0x00006500b25f7a10 */ /* 0x000fe40000ffe4ff */
[----:B------:R-:W-:-:S03]  /*3070*/  SHF.R.U32.HI R180, RZ, 0x1e, R180 ;  /* 0x0000001effb47819 */ /* 0x000fc600000116b4 */
[----:B------:R0:W5:Y:S02]  /*3080*/  LDG.E R178, [R94.64] ;  /* 0x000000045eb27981 */ /* 0x000164000c1e1900 */
[----:B0-----:R-:W-:-:S04]  /*3090*/  @P0 IADD3 R94, P1, R120, c[0x0][0x198], RZ ;  /* 0x00006600785e0a10 */ /* 0x001fc80007f3e0ff */
[----:B------:R-:W-:-:S05]  /*30a0*/  @P0 IADD3.X R95, R180, c[0x0][0x19c], RZ, P1, !PT ;  /* 0x00006700b45f0a10 */ /* 0x000fca0000ffe4ff */
[----:B------:R0:W5:Y:S02]  /*30b0*/  @P0 LDG.E R34, [R94.64] ;  /* 0x000000045e220981 */ /* 0x000164000c1e1900 */
[----:B0-----:R-:W-:-:S04]  /*30c0*/  IADD3 R94, P1, R120, c[0x0][0x190], RZ ;  /* 0x00006400785e7a10 */ /* 0x001fc80007f3e0ff */
[----:B------:R-:W-:Y:S02]  /*30d0*/  IADD3.X R95, R180, c[0x0][0x194], RZ, P1, !PT ;  /* 0x00006500b45f7a10 */ /* 0x000fe40000ffe4ff */
[----:B------:R-:W2:Y:S04]  /*30e0*/  LDL.LU R180, [R1+0x1c] ;  /* 0x00001c0001b47983 */ /* 0x000ea80000300800 */
[----:B------:R0:W5:Y:S02]  /*30f0*/  LDG.E R120, [R94.64] ;  /* 0x000000045e787981 */ /* 0x000164000c1e1900 */
[----:B0-----:R-:W-:-:S04]  /*3100*/  @P0 IADD3 R94, P1, R121, c[0x0][0x198], RZ ;  /* 0x00006600795e0a10 */ /* 0x001fc80007f3e0ff */
[----:B------:R-:W-:-:S05]  /*3110*/  @P0 IADD3.X R95, R177, c[0x0][0x19c], RZ, P1, !PT ;  /* 0x00006700b15f0a10 */ /* 0x000fca0000ffe4ff */
[----:B------:R0:W5:Y:S02]  /*3120*/  @P0 LDG.E R35, [R94.64] ;  /* 0x000000045e230981 */ /* 0x000164000c1e1900 */
[----:B0-----:R-:W-:-:S04]  /*3130*/  IADD3 R94, P1, R121, c[0x0][0x190], RZ ;  /* 0x00006400795e7a10 */ /* 0x001fc80007f3e0ff */
[----:B------:R-:W-:Y:S02]  /*3140*/  IADD3.X R95, R177, c[0x0][0x194], RZ, P1, !PT ;  /* 0x00006500b15f7a10 */ /* 0x000fe40000ffe4ff */
[----:B------:R-:W2:Y:S04]  /*3150*/  LDL R177, [R1+0xac] ;  /* 0x0000ac0001b17983 */ /* 0x000ea80000100800 */
        /* <DEDUP_REMOVED lines=11> */
[----:B0-----:R-:W-:Y:S02]  /*3210*/  IADD3 R94, P1, R123, c[0x0][0x190], RZ ;  /* 0x000064007b5e7a10 */ /* 0x001fe40007f3e0ff */
[----:B------:R-:W2:Y:S02]  /*3220*/  LDL.LU R123, [R1+0x20] ;  /* 0x00002000017b7983 */ /* 0x000ea40000300800 */
[----:B------:R-:W-:Y:S01]  /*3230*/  IADD3.X R95, R173, c[0x0][0x194], RZ, P1, !PT ;  /* 0x00006500ad5f7a10 */ /* 0x000fe20000ffe4ff */
[----:B----4-:R-:W-:-:S04]  /*3240*/  FMUL.FTZ R42, R42, R132 ;  /* 0x000000842a2a7220 */ /* 0x010fc80000410000 */
[----:B------:R0:W5:Y:S02]  /*3250*/  LDG.E R94, [R94.64] ;  /* 0x000000045e5e7981 */ /* 0x000164000c1e1900 */
[----:B0-----:R-:W-:-:S04]  /*3260*/  FADD.FTZ R95, -R145, R129 ;  /* 0x00000081915f7221 */ /* 0x001fc80000010100 */
[----:B------:R-:W-:Y:S02]  /*3270*/  FMUL.FTZ R95, R5, R95 ;  /* 0x0000005f055f7220 */ /* 0x000fe40000410000 */
[C---:B---3--:R-:W-:Y:S02]  /*3280*/  FADD.FTZ R220, R137.reuse, R220 ;  /* 0x000000dc89dc7221 */ /* 0x048fe40000010000 */
[----:B------:R-:W-:Y:S02]  /*3290*/  FFMA.FTZ R30, R137, R95, R30 ;  /* 0x0000005f891e7223 */ /* 0x000fe4000001001e */
[----:B--2---:R-:W-:-:S05]  /*32a0*/  FADD.FTZ R127, R132, R127 ;  /* 0x0000007f847f7221 */ /* 0x004fca0000010000 */
[----:B------:R0:W-:Y:S04]  /*32b0*/  STL [R1+0x74], R127 ;  /* 0x0000747f01007387 */ /* 0x0001e80000100800 */
[----:B0-----:R-:W2:Y:S01]  /*32c0*/  LDL R127, [R1+0xa4] ;  /* 0x0000a400017f7983 */ /* 0x001ea20000100800 */
[----:B------:R-:W-:Y:S02]  /*32d0*/  FADD.FTZ R175, R133, R175 ;  /* 0x000000af85af7221 */ /* 0x000fe40000010000 */
[----:B------:R-:W-:-:S05]  /*32e0*/  FFMA.FTZ R123, R132, R99, R123 ;  /* 0x00000063847b7223 */ /* 0x000fca000001007b */
[----:B------:R0:W-:Y:S02]  /*32f0*/  STL [R1+0x20], R123 ;  /* 0x0000207b01007387 */ /* 0x0001e40000100800 */
[----:B0-----:R-:W-:Y:S02]  /*3300*/  FMUL.FTZ R123, R177, R133 ;  /* 0x00000085b17b7220 */ /* 0x001fe40000410000 */
[----:B------:R-:W3:Y:S04]  /*3310*/  LDL R177, [R1+0xa8] ;  /* 0x0000a80001b17983 */ /* 0x000ee80000100800 */
[----:B------:R-:W4:Y:S04]  /*3320*/  LDL.LU R132, [R1+0x6c] ;  /* 0x00006c0001847983 */ /* 0x000f280000300800 */
[----:B------:R-:W2:Y:S01]  /*3330*/  LDL.LU R129, [R1+0x38] ;  /* 0x0000380001817983 */ /* 0x000ea20000300800 */
[----:B------:R-:W-:-:S03]  /*3340*/  FFMA.FTZ R137, R128, R137, R123 ;  /* 0x0000008980897223 */ /* 0x000fc6000001007b */
[----:B------:R-:W3:Y:S01]  /*3350*/  LDL R128, [R1+0x9c] ;  /* 0x00009c0001807983 */ /* 0x000ee20000100800 */
[----:B------:R-:W-:-:S03]  /*3360*/  FADD.FTZ R123, -R145, R130 ;  /* 0x00000082917b7221 */ /* 0x000fc60000010100 */
[----:B------:R0:W-:Y:S04]  /*3370*/  STL [R1+0x78], R175 ;  /* 0x000078af01007387 */ /* 0x0001e80000100800 */
[----:B0-----:R-:W3:Y:S04]  /*3380*/  LDL R175, [R1+0xa0] ;  /* 0x0000a00001af7983 */ /* 0x001ee80000100800 */
[----:B------:R-:W3:Y:S01]  /*3390*/  LDL.LU R130, [R1+0x70] ;  /* 0x0000700001827983 */ /* 0x000ee20000300800 */
[----:B------:R-:W-:Y:S02]  /*33a0*/  FMUL.FTZ R123, R5, R123 ;  /* 0x0000007b057b7220 */ /* 0x000fe40000410000 */
[----:B------:R-:W-:-:S05]  /*33b0*/  FFMA.FTZ R180, R133, R95, R180 ;  /* 0x0000005f85b47223 */ /* 0x000fca00000100b4 */
[----:B------:R-:W-:Y:S04]  /*33c0*/  STL [R1+0x1c], R180 ;  /* 0x00001cb401007387 */ /* 0x000fe80000100800 */
[----:B------:R-:W3:Y:S01]  /*33d0*/  LDL.LU R173, [R1+0x34] ;  /* 0x0000340001ad7983 */ /* 0x000ee20000300800 */
[C---:B------:R-:W-:Y:S02]  /*33e0*/  FADD.FTZ R221, R136.reuse, R221 ;  /* 0x000000dd88dd7221 */ /* 0x040fe40000010000 */
[----:B------:R-:W-:Y:S02]  /*33f0*/  FFMA.FTZ R181, R136, R99, R181 ;  /* 0x0000006388b57223 */ /* 0x000fe400000100b5 */
[----:B------:R-:W-:Y:S02]  /*3400*/  FFMA.FTZ R136, R43, R136, R42 ;  /* 0x000000882b887223 */ /* 0x000fe4000001002a */
[----:B------:R-:W3:Y:S01]  /*3410*/  LDG.E.128 R40, [R40.64] ;  /* 0x0000000428287981 */ /* 0x000ee2000c1e1d00 */
[----:B----4-:R-:W-:-:S02]  /*3420*/  FADD.FTZ R132, R134, R132 ;  /* 0x0000008486847221 */ /* 0x010fc40000010000 */
[----:B--2---:R-:W-:-:S05]  /*3430*/  FFMA.FTZ R129, R134, R123, R129 ;  /* 0x0000007b86817223 */ /* 0x004fca0000010081 */
[----:B------:R0:W-:Y:S04]  /*3440*/  STL [R1+0x38], R129 ;  /* 0x0000388101007387 */ /* 0x0001e80000100800 */
[----:B0-----:R-:W2:Y:S04]  /*3450*/  LDL R129, [R1+0x94] ;  /* 0x0000940001817983 */ /* 0x001ea80000100800 */
[----:B------:R0:W-:Y:S01]  /*3460*/  STL [R1+0x6c], R132 ;  /* 0x00006c8401007387 */ /* 0x0001e20000100800 */
[----:B---3--:R-:W-:-:S03]  /*3470*/  FADD.FTZ R130, R135, R130 ;  /* 0x0000008287827221 */ /* 0x008fc60000010000 */
[----:B0-----:R-:W3:Y:S04]  /*3480*/  LDL R132, [R1+0x98] ;  /* 0x0000980001847983 */ /* 0x001ee80000100800 */
[----:B------:R-:W4:Y:S04]  /*3490*/  LDL.LU R133, [R1+0x64] ;  /* 0x0000640001857983 */ /* 0x000f280000300800 */
[----:B------:R0:W-:Y:S04]  /*34a0*/  STL [R1+0x70], R130 ;  /* 0x0000708201007387 */ /* 0x0001e80000100800 */
[----:B0-----:R-:W4:Y:S01]  /*34b0*/  LDL.LU R130, [R1+0x40] ;  /* 0x0000400001827983 */ /* 0x001f220000300800 */
[----:B------:R-:W-:-:S02]  /*34c0*/  FMUL.FTZ R127, R127, R134 ;  /* 0x000000867f7f7220 */ /* 0x000fc40000410000 */
[C---:B------:R-:W-:Y:S02]  /*34d0*/  FADD.FTZ R231, R138.reuse, R231 ;  /* 0x000000e78ae77221 */ /* 0x040fe40000010000 */
[----:B------:R-:W-:Y:S02]  /*34e0*/  FFMA.FTZ R183, R138, R123, R183 ;  /* 0x0000007b8ab77223 */ /* 0x000fe400000100b7 */
[----:B------:R-:W-:Y:S02]  /*34f0*/  FFMA.FTZ R138, R177, R138, R127 ;  /* 0x0000008ab18a7223 */ /* 0x000fe4000001007f */
[----:B------:R-:W-:Y:S02]  /*3500*/  FADD.FTZ R127, -R145, R131 ;  /* 0x00000083917f7221 */ /* 0x000fe40000010100 */
[----:B------:R-:W-:Y:S01]  /*3510*/  FMUL.FTZ R128, R128, R135 ;  /* 0x0000008780807220 */ /* 0x000fe20000410000 */
[----:B------:R-:W4:Y:S01]  /*3520*/  LDL R131, [R1+0x8c] ;  /* 0x00008c0001837983 */ /* 0x000f220000100800 */
[----:B------:R-:W-:-:S04]  /*3530*/  FMUL.FTZ R127, R5, R127 ;  /* 0x0000007f057f7220 */ /* 0x000fc80000410000 */
[-C--:B------:R-:W-:Y:S02]  /*3540*/  FFMA.FTZ R173, R135, R127.reuse, R173 ;  /* 0x0000007f87ad7223 */ /* 0x080fe400000100ad */
[C---:B------:R-:W-:Y:S02]  /*3550*/  FADD.FTZ R222, R139.reuse, R222 ;  /* 0x000000de8bde7221 */ /* 0x040fe40000010000 */
[----:B------:R-:W-:Y:S01]  /*3560*/  FFMA.FTZ R182, R139, R127, R182 ;  /* 0x0000007f8bb67223 */ /* 0x000fe200000100b6 */
[----:B------:R0:W-:Y:S01]  /*3570*/  STL [R1+0x34], R173 ;  /* 0x000034ad01007387 */ /* 0x0001e20000100800 */
[----:B------:R-:W-:-:S03]  /*3580*/  FFMA.FTZ R139, R175, R139, R128 ;  /* 0x0000008baf8b7223 */ /* 0x000fc60000010080 */
[----:B------:R-:W4:Y:S01]  /*3590*/  LDL R175, [R1+0x90] ;  /* 0x0000900001af7983 */ /* 0x000f220000100800 */
[----:B------:R-:W-:-:S03]  /*35a0*/  FADD.FTZ R40, -R145, R40 ;  /* 0x0000002891287221 */ /* 0x000fc60000010100 */
[----:B0-----:R-:W4:Y:S01]  /*35b0*/  LDL.LU R173, [R1+0x68] ;  /* 0x0000680001ad7983 */ /* 0x001f220000300800 */
[C---:B------:R-:W-:Y:S02]  /*35c0*/  FADD.FTZ R41, -R145.reuse, R41 ;  /* 0x0000002991297221 */ /* 0x040fe40000010100 */
[C---:B------:R-:W-:Y:S02]  /*35d0*/  FADD.FTZ R42, -R145.reuse, R42 ;  /* 0x0000002a912a7221 */ /* 0x040fe40000010100 */
[----:B------:R-:W-:Y:S02]  /*35e0*/  FADD.FTZ R43, -R145, R43 ;  /* 0x0000002b912b7221 */ /* 0x000fe40000010100 */
[----:B------:R-:W-:Y:S02]  /*35f0*/  FMUL.FTZ R128, R5, R40 ;  /* 0x0000002805807220 */ /* 0x000fe40000410000 */
[C---:B------:R-:W-:Y:S02]  /*3600*/  FADD.FTZ R233, R80.reuse, R233 ;  /* 0x000000e950e97221 */ /* 0x040fe40000010000 */
[----:B------:R-:W-:-:S02]  /*3610*/  FFMA.FTZ R185, R80, R128, R185 ;  /* 0x0000008050b97223 */ /* 0x000fc400000100b9 */
[----:B--2---:R-:W-:-:S04]  /*3620*/  FMUL.FTZ R129, R129, R44 ;  /* 0x0000002c81817220 */ /* 0x004fc80000410000 */
[----:B---3--:R-:W-:Y:S02]  /*3630*/  FFMA.FTZ R129, R132, R80, R129 ;  /* 0x0000005084817223 */ /* 0x008fe40000010081 */
[----:B------:R-:W2:Y:S01]  /*3640*/  LDL.LU R132, [R1+0x3c] ;  /* 0x00003c0001847983 */ /* 0x000ea20000300800 */
[----:B----4-:R-:W-:-:S05]  /*3650*/  FADD.FTZ R133, R44, R133 ;  /* 0x000000852c857221 */ /* 0x010fca0000010000 */
[----:B------:R0:W-:Y:S04]  /*3660*/  STL [R1+0x64], R133 ;  /* 0x0000648501007387 */ /* 0x0001e80000100800 */
[----:B------:R-:W3:Y:S04]  /*3670*/  LDL R145, [R1+0x88] ;  /* 0x0000880001917983 */ /* 0x000ee80000100800 */
[----:B0-----:R-:W4:Y:S01]  /*3680*/  LDL R133, [R1+0x84] ;  /* 0x0000840001857983 */ /* 0x001f220000100800 */
[----:B------:R-:W-:-:S03]  /*3690*/  FFMA.FTZ R130, R44, R128, R130 ;  /* 0x000000802c827223 */ /* 0x000fc60000010082 */
[----:B------:R-:W3:Y:S04]  /*36a0*/  LDL.LU R135, [R1+0x5c] ;  /* 0x00005c0001877983 */ /* 0x000ee80000300800 */
[----:B------:R-:W4:Y:S04]  /*36b0*/  LDL.LU R134, [R1+0x48] ;  /* 0x0000480001867983 */ /* 0x000f280000300800 */
[----:B------:R0:W-:Y:S04]  /*36c0*/  STL [R1+0x40], R130 ;  /* 0x0000408201007387 */ /* 0x0001e80000100800 */
[----:B------:R-:W4:Y:S04]  /*36d0*/  LDL R80, [R1+0x7c] ;  /* 0x00007c0001507983 */ /* 0x000f280000100800 */
[----:B------:R-:W4:Y:S01]  /*36e0*/  LDL R44, [R1+0x80] ;  /* 0x00008000012c7983 */ /* 0x000f220000100800 */
[----:B0-----:R-:W-:-:S03]  /*36f0*/  FMUL.FTZ R130, R5, R41 ;  /* 0x0000002905827220 */ /* 0x001fc60000410000 */
[----:B------:R-:W4:Y:S04]  /*3700*/  LDL.LU R41, [R1+0x60] ;  /* 0x0000600001297983 */ /* 0x000f280000300800 */
[----:B------:R-:W4:Y:S01]  /*3710*/  LDL.LU R40, [R1+0x44] ;  /* 0x0000440001287983 */ /* 0x000f220000300800 */
[----:B------:R-:W-:Y:S02]  /*3720*/  FADD.FTZ R173, R45, R173 ;  /* 0x000000ad2dad7221 */ /* 0x000fe40000010000 */
[----:B------:R-:W-:-:S04]  /*3730*/  FMUL.FTZ R131, R131, R45 ;  /* 0x0000002d83837220 */ /* 0x000fc80000410000 */
[----:B------:R-:W-:Y:S02]  /*3740*/  FFMA.FTZ R131, R175, R81, R131 ;  /* 0x00000051af837223 */ /* 0x000fe40000010083 */
[C---:B------:R-:W-:Y:S02]  /*3750*/  FADD.FTZ R232, R81.reuse, R232 ;  /* 0x000000e851e87221 */ /* 0x040fe40000010000 */
[-C--:B------:R-:W-:Y:S02]  /*3760*/  FFMA.FTZ R184, R81, R130.reuse, R184 ;  /* 0x0000008251b87223 */ /* 0x080fe400000100b8 */
[----:B------:R-:W-:Y:S02]  /*3770*/  FADD.FTZ R243, R82, R243 ;  /* 0x000000f352f37221 */ /* 0x000fe40000010000 */
[----:B------:R-:W-:Y:S02]  /*3780*/  FADD.FTZ R234, R83, R234 ;  /* 0x000000ea53ea7221 */ /* 0x000fe40000010000 */
[----:B--2---:R-:W-:-:S05]  /*3790*/  FFMA.FTZ R132, R45, R130, R132 ;  /* 0x000000822d847223 */ /* 0x004fca0000010084 */
[----:B------:R0:W-:Y:S02]  /*37a0*/  STL [R1+0x3c], R132 ;  /* 0x00003c8401007387 */ /* 0x0001e40000100800 */
[----:B0-----:R-:W-:Y:S02]  /*37b0*/  FMUL.FTZ R132, R5, R42 ;  /* 0x0000002a05847220 */ /* 0x001fe40000410000 */
[----:B------:R-:W-:Y:S01]  /*37c0*/  STL [R1+0x68], R173 ;  /* 0x000068ad01007387 */ /* 0x000fe20000100800 */
[C---:B---3--:R-:W-:Y:S02]  /*37d0*/  FADD.FTZ R135, R46.reuse, R135 ;  /* 0x000000872e877221 */ /* 0x048fe40000010000 */
[----:B----4-:R-:W-:-:S05]  /*37e0*/  FFMA.FTZ R134, R46, R132, R134 ;  /* 0x000000842e867223 */ /* 0x010fca0000010086 */
[----:B------:R0:W-:Y:S04]  /*37f0*/  STL [R1+0x48], R134 ;  /* 0x0000488601007387 */ /* 0x0001e80000100800 */
[----:B------:R1:W-:Y:S01]  /*3800*/  STL [R1+0x5c], R135 ;  /* 0x00005c8701007387 */ /* 0x0003e20000100800 */
[----:B0-----:R-:W-:Y:S02]  /*3810*/  FMUL.FTZ R134, R5, R43 ;  /* 0x0000002b05867220 */ /* 0x001fe40000410000 */
[----:B-1----:R-:W-:Y:S02]  /*3820*/  FMUL.FTZ R135, R80, R47 ;  /* 0x0000002f50877220 */ /* 0x002fe40000410000 */
[----:B------:R-:W-:Y:S02]  /*3830*/  FFMA.FTZ R43, R144, R146, RZ ;  /* 0x00000092902b7223 */ /* 0x000fe400000100ff */
[----:B------:R-:W-:-:S02]  /*3840*/  FFMA.FTZ R135, R44, R83, R135 ;  /* 0x000000532c877223 */ /* 0x000fc40000010087 */
[----:B------:R-:W-:Y:S02]  /*3850*/  FADD.FTZ R44, RZ, R146 ;  /* 0x00000092ff2c7221 */ /* 0x000fe40000010000 */
        /* <DEDUP_REMOVED lines=48> */
[C---:B------:R-:W-:Y:S02]  /*3b60*/  FADD.FTZ R41, R47.reuse, R41 ;  /* 0x000000292f297221 */ /* 0x040fe40000010000 */
[----:B------:R-:W-:Y:S02]  /*3b70*/  FFMA.FTZ R40, R47, R134, R40 ;  /* 0x000000862f287223 */ /* 0x000fe40000010028 */
[----:B------:R-:W-:Y:S02]  /*3b80*/  FADD.FTZ R44, R137, R44 ;  /* 0x0000002c892c7221 */ /* 0x000fe40000010000 */
[----:B------:R-:W-:Y:S01]  /*3b90*/  FFMA.FTZ R43, R95, R137, R43 ;  /* 0x000000895f2b7223 */ /* 0x000fe2000001002b */
[----:B------:R0:W-:Y:S01]  /*3ba0*/  STL [R1+0x60], R41 ;  /* 0x0000602901007387 */ /* 0x0001e20000100800 */
[----:B------:R-:W-:-:S02]  /*3bb0*/  FADD.FTZ R44, R138, R44 ;  /* 0x0000002c8a2c7221 */ /* 0x000fc40000010000 */
[----:B------:R-:W-:Y:S01]  /*3bc0*/  FFMA.FTZ R43, R123, R138, R43 ;  /* 0x0000008a7b2b7223 */ /* 0x000fe2000001002b */
[----:B------:R0:W-:Y:S01]  /*3bd0*/  STL [R1+0x44], R40 ;  /* 0x0000442801007387 */ /* 0x0001e20000100800 */
[----:B------:R-:W-:Y:S02]  /*3be0*/  FADD.FTZ R44, R139, R44 ;  /* 0x0000002c8b2c7221 */ /* 0x000fe40000010000 */
        /* <DEDUP_REMOVED lines=9> */
[----:B------:R-:W-:-:S02]  /*3c80*/  FFMA.FTZ R187, R82, R132, R187 ;  /* 0x0000008452bb7223 */ /* 0x000fc400000100bb */
[----:B------:R-:W-:Y:S02]  /*3c90*/  FFMA.FTZ R186, R83, R134, R186 ;  /* 0x0000008653ba7223 */ /* 0x000fe400000100ba */
[----:B------:R-:W-:Y:S02]  /*3ca0*/  FADD.FTZ R44, R44, R135 ;  /* 0x000000872c2c7221 */ /* 0x000fe40000010000 */
[----:B------:R-:W-:Y:S01]  /*3cb0*/  FFMA.FTZ R43, R134, R135, R43 ;  /* 0x00000087862b7223 */ /* 0x000fe2000001002b */
[----:B------:R-:W-:Y:S05]  /*3cc0*/  BRA.DIV ~URZ, `(.L_x_2070) ;  /* 0x00003b127f007947 */ /* 0x000fea000b800000 */
[----:B0-----:R0:W1:Y:S02]  /*3cd0*/  SHFL.BFLY PT, R45, R44, 0x1, 0x1f ;  /* 0x0c201f002c2d7f89 */ /* 0x00106400000e0000 */
.L_x_2081:
        /* <DEDUP_REMOVED lines=18> */
.L_x_2082:
[----:B--2---:R-:W-:Y:S01]  /*3e00*/  FADD.FTZ R45, R45, R44 ;  /* 0x0000002c2d2d7221 */ /* 0x004fe20000010000 */
[----:B------:R-:W-:Y:S01]  /*3e10*/  ISETP.NE.U32.AND P3, PT, RZ, c[0x0][0x258], PT ;  /* 0x00009600ff007a0c */ /* 0x000fe20003f65070 */
[----:B0-----:R-:W-:Y:S01]  /*3e20*/  FADD.FTZ R40, R40, R43 ;  /* 0x0000002b28287221 */ /* 0x001fe20000010000 */
        /* <DEDUP_REMOVED lines=25> */
[----:B-1----:R-:W-:Y:S02]  /*3fc0*/  IADD3 R44, P4, R141, c[0x0][0x258], RZ ;  /* 0x000096008d2c7a10 */ /* 0x002fe40007f9e0ff */
[----:B------:R-:W-:Y:S02]  /*3fd0*/  SEL R43, R46, R107, P2 ;  /* 0x0000006b2e2b7207 */ /* 0x000fe40001000000 */
[----:B------:R-:W-:-:S02]  /*3fe0*/  SEL R42, R80, R106, P2 ;  /* 0x0000006a502a7207 */ /* 0x000fc40001000000 */
[----:B------:R-:W-:Y:S02]  /*3ff0*/  SEL R41, R47, R105, P2 ;  /* 0x000000692f297207 */ /* 0x000fe40001000000 */
[----:B------:R-:W-:Y:S02]  /*4000*/  IADD3.X R45, R140, c[0x0][0x25c], RZ, P4, !PT ;  /* 0x000097008c2d7a10 */ /* 0x000fe400027fe4ff */
[----:B------:R-:W-:-:S05]  /*4010*/  SEL R40, R81, R104, P2 ;  /* 0x0000006851287207 */ /* 0x000fca0001000000 */
[----:B------:R0:W-:Y:S02]  /*4020*/  STG.E.128 [R44.64], R40 ;  /* 0x000000282c007986 */ /* 0x0001e4000c101d04 */
.L_x_2072:
[----:B------:R-:W-:Y:S01]  /*4030*/  FMUL.FTZ R81, R81, c[0x0][0x1e8] ;  /* 0x00007a0051517a20 */ /* 0x000fe20000410000 */
[----:B01----:R-:W-:Y:S01]  /*4040*/  IADD3 R44, P4, R141, c[0x0][0x248], RZ ;  /* 0x000092008d2c7a10 */ /* 0x003fe20007f9e0ff */
[----:B------:R-:W-:Y:S01]  /*4050*/  FMUL.FTZ R47, R47, c[0x0][0x1e8] ;  /* 0x00007a002f2f7a20 */ /* 0x000fe20000410000 */
[----:B------:R-:W-:Y:S01]  /*4060*/  LOP3.LUT P6, RZ, R142, 0xff, RZ, 0xc0, !PT ;  /* 0x000000ff8eff7812 */ /* 0x000fe200078cc0ff */
[----:B------:R-:W-:Y:S01]  /*4070*/  FMUL.FTZ R46, R46, c[0x0][0x1e8] ;  /* 0x00007a002e2e7a20 */ /* 0x000fe20000410000 */
[----:B------:R-:W-:Y:S01]  /*4080*/  IADD3.X R45, R140, c[0x0][0x24c], RZ, P4, !PT ;  /* 0x000093008c2d7a10 */ /* 0x000fe200027fe4ff */
[----:B------:R-:W-:Y:S01]  /*4090*/  FMUL.FTZ R80, R80, c[0x0][0x1e8] ;  /* 0x00007a0050507a20 */ /* 0x000fe20000410000 */
[----:B------:R-:W-:Y:S01]  /*40a0*/  SEL R40, R81, RZ, P6 ;  /* 0x000000ff51287207 */ /* 0x000fe20003000000 */
[-CC-:B------:R-:W-:Y:S01]  /*40b0*/  FFMA.FTZ R156, R156, R173.reuse, R145.reuse ;  /* 0x000000ad9c9c7223 */ /* 0x180fe20000010091 */
[----:B------:R-:W-:Y:S01]  /*40c0*/  LOP3.LUT P5, RZ, R142, 0xff00, RZ, 0xc0, !PT ;  /* 0x0000ff008eff7812 */ /* 0x000fe200078ac0ff */
[-CC-:B------:R-:W-:Y:S01]  /*40d0*/  FFMA.FTZ R160, R160, R173.reuse, R145.reuse ;  /* 0x000000ada0a07223 */ /* 0x180fe20000010091 */
[----:B------:R-:W-:Y:S01]  /*40e0*/  LOP3.LUT P4, RZ, R142, 0xff0000, RZ, 0xc0, !PT ;  /* 0x00ff00008eff7812 */ /* 0x000fe2000788c0ff */
[----:B------:R-:W-:Y:S01]  /*40f0*/  FFMA.FTZ R164, R164, R173, R145 ;  /* 0x000000ada4a47223 */ /* 0x000fe20000010091 */
[----:B------:R-:W-:Y:S01]  /*4100*/  LOP3.LUT P6, RZ, R142, 0xff000000, RZ, 0xc0, !PT ;  /* 0xff0000008eff7812 */ /* 0x000fe200078cc0ff */
[----:B------:R-:W-:Y:S01]  /*4110*/  FADD.FTZ R156, R157, -R156 ;  /* 0x8000009c9d9c7221 */ /* 0x000fe20000010000 */
[----:B------:R-:W-:Y:S01]  /*4120*/  SEL R41, R47, RZ, P5 ;  /* 0x000000ff2f297207 */ /* 0x000fe20002800000 */
[----:B------:R-:W-:Y:S01]  /*4130*/  FADD.FTZ R160, R161, -R160 ;  /* 0x800000a0a1a07221 */ /* 0x000fe20000010000 */
[----:B------:R-:W-:Y:S01]  /*4140*/  SEL R43, R46, RZ, P6 ;  /* 0x000000ff2e2b7207 */ /* 0x000fe20003000000 */
[----:B------:R-:W-:Y:S01]  /*4150*/  FADD.FTZ R164, R172, -R164 ;  /* 0x800000a4aca47221 */ /* 0x000fe20000010000 */
[----:B------:R-:W-:-:S02]  /*4160*/  SEL R42, R80, RZ, P4 ;  /* 0x000000ff502a7207 */ /* 0x000fc40002000000 */
[C---:B------:R-:W-:Y:S02]  /*4170*/  LOP3.LUT P4, RZ, R2.reuse, 0xff000000, RZ, 0xc0, !PT ;  /* 0xff00000002ff7812 */ /* 0x040fe4000788c0ff */
[C---:B------:R-:W-:Y:S01]  /*4180*/  LOP3.LUT P6, RZ, R2.reuse, 0xff00, RZ, 0xc0, !PT ;  /* 0x0000ff0002ff7812 */ /* 0x040fe200078cc0ff */
[----:B------:R0:W-:Y:S01]  /*4190*/  STG.E.128 [R44.64], R40 ;  /* 0x000000282c007986 */ /* 0x0001e2000c101d04 */
[----:B------:R-:W-:Y:S02]  /*41a0*/  LOP3.LUT P5, RZ, R2, 0xff0000, RZ, 0xc0, !PT ;  /* 0x00ff000002ff7812 */ /* 0x000fe400078ac0ff */
[----:B0-----:R-:W-:Y:S01]  /*41b0*/  SEL R43, R46, RZ, P4 ;  /* 0x000000ff2e2b7207 */ /* 0x001fe20002000000 */
[----:B------:R-:W-:Y:S01]  /*41c0*/  FFMA.FTZ R46, R162, R173, R145 ;  /* 0x000000ada22e7223 */ /* 0x000fe20000010091 */
[----:B------:R-:W-:Y:S01]  /*41d0*/  SEL R41, R47, RZ, P6 ;  /* 0x000000ff2f297207 */ /* 0x000fe20003000000 */
[----:B------:R-:W-:Y:S01]  /*41e0*/  FMUL.FTZ R47, R5, R156 ;  /* 0x0000009c052f7220 */ /* 0x000fe20000410000 */
[----:B------:R-:W-:Y:S01]  /*41f0*/  ISETP.NE.U32.AND P4, PT, RZ, c[0x0][0x250], PT ;  /* 0x00009400ff007a0c */ /* 0x000fe20003f85070 */
[----:B------:R-:W-:Y:S01]  /*4200*/  FADD.FTZ R46, R163, -R46 ;  /* 0x8000002ea32e7221 */ /* 0x000fe20000010000 */
[----:B------:R-:W-:Y:S01]  /*4210*/  LOP3.LUT P6, RZ, R2, 0xff, RZ, 0xc0, !PT ;  /* 0x000000ff02ff7812 */ /* 0x000fe200078cc0ff */
[----:B------:R-:W-:Y:S01]  /*4220*/  @P1 FADD.FTZ R47, R52, R47 ;  /* 0x0000002f342f1221 */ /* 0x000fe20000010000 */
[----:B------:R-:W-:Y:S01]  /*4230*/  SEL R42, R80, RZ, P5 ;  /* 0x000000ff502a7207 */ /* 0x000fe20002800000 */
[----:B------:R-:W-:Y:S01]  /*4240*/  FMUL.FTZ R80, R5, R160 ;  /* 0x000000a005507220 */ /* 0x000fe20000410000 */
[----:B------:R-:W-:Y:S01]  /*4250*/  @P0 IADD3 R44, P5, R141, c[0x0][0x250], RZ ;  /* 0x000094008d2c0a10 */ /* 0x000fe20007fbe0ff */
[----:B------:R-:W-:Y:S01]  /*4260*/  FMUL.FTZ R46, R5, R46 ;  /* 0x0000002e052e7220 */ /* 0x000fe20000410000 */
[----:B------:R-:W-:Y:S01]  /*4270*/  ISETP.NE.AND.EX P4, PT, RZ, c[0x0][0x254], PT, P4 ;  /* 0x00009500ff007a0c */ /* 0x000fe20003f85340 */
[----:B------:R-:W-:Y:S01]  /*4280*/  @P1 FADD.FTZ R80, R53, R80 ;  /* 0x0000005035501221 */ /* 0x000fe20000010000 */
[----:B------:R-:W-:Y:S01]  /*4290*/  SEL R40, R81, RZ, P6 ;  /* 0x000000ff51287207 */ /* 0x000fe20003000000 */
[----:B------:R-:W-:Y:S01]  /*42a0*/  FMUL.FTZ R81, R5, R164 ;  /* 0x000000a405517220 */ /* 0x000fe20000410000 */
[----:B------:R-:W-:Y:S01]  /*42b0*/  @P0 IADD3.X R45, R140, c[0x0][0x254], RZ, P5, !PT ;  /* 0x000095008c2d0a10 */ /* 0x000fe20002ffe4ff */
[----:B------:R-:W-:Y:S01]  /*42c0*/  @P1 FADD.FTZ R46, R54, R46 ;  /* 0x0000002e362e1221 */ /* 0x000fe20000010000 */
[----:B------:R-:W-:Y:S01]  /*42d0*/  SEL R43, R43, R119, P4 ;  /* 0x000000772b2b7207 */ /* 0x000fe20002000000 */
[----:B------:R-:W-:Y:S01]  /*42e0*/  @P1 FADD.FTZ R81, R55, R81 ;  /* 0x0000005137511221 */ /* 0x000fe20000010000 */
[----:B------:R-:W-:-:S02]  /*42f0*/  SEL R42, R42, R118, P4 ;  /* 0x000000762a2a7207 */ /* 0x000fc40002000000 */
[----:B------:R-:W-:Y:S02]  /*4300*/  SEL R41, R41, R117, P4 ;  /* 0x0000007529297207 */ /* 0x000fe40002000000 */
[----:B------:R-:W-:-:S05]  /*4310*/  SEL R40, R40, R116, P4 ;  /* 0x0000007428287207 */ /* 0x000fca0002000000 */
[----:B------:R0:W-:Y:S01]  /*4320*/  @P0 STG.E.128 [R44.64], R40 ;  /* 0x000000282c000986 */ /* 0x0001e2000c101d04 */
[----:B------:R-:W-:Y:S05]  /*4330*/  @!P3 BRA `(.L_x_2073) ;  /* 0x000000700000b947 */ /* 0x000fea0003800000 */
[----:B0-----:R-:W-:Y:S02]  /*4340*/  IADD3 R44, P5, R38, c[0x0][0x258], RZ ;  /* 0x00009600262c7a10 */ /* 0x001fe40007fbe0ff */
[----:B------:R-:W-:Y:S02]  /*4350*/  SEL R43, R81, R107, P2 ;  /* 0x0000006b512b7207 */ /* 0x000fe40001000000 */
[----:B------:R-:W-:Y:S02]  /*4360*/  SEL R42, R46, R106, P2 ;  /* 0x0000006a2e2a7207 */ /* 0x000fe40001000000 */
[----:B------:R-:W-:Y:S02]  /*4370*/  SEL R41, R80, R105, P2 ;  /* 0x0000006950297207 */ /* 0x000fe40001000000 */
[----:B------:R-:W-:Y:S02]  /*4380*/  IADD3.X R45, R39, c[0x0][0x25c], RZ, P5, !PT ;  /* 0x00009700272d7a10 */ /* 0x000fe40002ffe4ff */
[----:B------:R-:W-:-:S05]  /*4390*/  SEL R40, R47, R104, P2 ;  /* 0x000000682f287207 */ /* 0x000fca0001000000 */
[----:B------:R0:W-:Y:S02]  /*43a0*/  STG.E.128 [R44.64], R40 ;  /* 0x000000282c007986 */ /* 0x0001e4000c101d04 */
.L_x_2073:
[----:B------:R-:W-:Y:S01]  /*43b0*/  FMUL.FTZ R47, R47, c[0x0][0x1e8] ;  /* 0x00007a002f2f7a20 */ /* 0x000fe20000410000 */
[----:B------:R-:W-:Y:S01]  /*43c0*/  LOP3.LUT P5, RZ, R174, 0xff, RZ, 0xc0, !PT ;  /* 0x000000ffaeff7812 */ /* 0x000fe200078ac0ff */
[----:B------:R-:W-:Y:S01]  /*43d0*/  FMUL.FTZ R80, R80, c[0x0][0x1e8] ;  /* 0x00007a0050507a20 */ /* 0x000fe20000410000 */
[----:B------:R-:W-:Y:S01]  /*43e0*/  LOP3.LUT P6, RZ, R174, 0xff00, RZ, 0xc0, !PT ;  /* 0x0000ff00aeff7812 */ /* 0x000fe200078cc0ff */
[----:B------:R-:W-:Y:S01]  /*43f0*/  FMUL.FTZ R81, R81, c[0x0][0x1e8] ;  /* 0x00007a0051517a20 */ /* 0x000fe20000410000 */
[----:B0-----:R-:W-:Y:S01]  /*4400*/  SEL R40, R47, RZ, P5 ;  /* 0x000000ff2f287207 */ /* 0x001fe20002800000 */
[----:B------:R-:W-:Y:S01]  /*4410*/  FMUL.FTZ R46, R46, c[0x0][0x1e8] ;  /* 0x00007a002e2e7a20 */ /* 0x000fe20000410000 */
[----:B------:R-:W-:Y:S01]  /*4420*/  LOP3.LUT P5, RZ, R174, 0xff000000, RZ, 0xc0, !PT ;  /* 0xff000000aeff7812 */ /* 0x000fe200078ac0ff */
[-CC-:B------:R-:W-:Y:S01]  /*4430*/  FFMA.FTZ R167, R167, R173.reuse, R145.reuse ;  /* 0x000000ada7a77223 */ /* 0x180fe20000010091 */
[----:B------:R-:W-:Y:S01]  /*4440*/  SEL R41, R80, RZ, P6 ;  /* 0x000000ff50297207 */ /* 0x000fe20003000000 */
[-C--:B------:R-:W-:Y:S01]  /*4450*/  FFMA.FTZ R108, R108, R173.reuse, R145 ;  /* 0x000000ad6c6c7223 */ /* 0x080fe20000010091 */
[----:B------:R-:W-:Y:S01]  /*4460*/  SEL R43, R81, RZ, P5 ;  /* 0x000000ff512b7207 */ /* 0x000fe20002800000 */
[----:B------:R-:W-:Y:S01]  /*4470*/  FADD.FTZ R167, R168, -R167 ;  /* 0x800000a7a8a77221 */ /* 0x000fe20000010000 */
[----:B------:R-:W-:Y:S01]  /*4480*/  LOP3.LUT P6, RZ, R174, 0xff0000, RZ, 0xc0, !PT ;  /* 0x00ff0000aeff7812 */ /* 0x000fe200078cc0ff */
[-CC-:B------:R-:W-:Y:S01]  /*4490*/  FFMA.FTZ R109, R109, R173.reuse, R145.reuse ;  /* 0x000000ad6d6d7223 */ /* 0x180fe20000010091 */
[----:B------:R-:W-:Y:S01]  /*44a0*/  IADD3 R44, P5, R38, c[0x0][0x248], RZ ;  /* 0x00009200262c7a10 */ /* 0x000fe20007fbe0ff */
[----:B------:R-:W-:Y:S01]  /*44b0*/  FFMA.FTZ R110, R110, R173, R145 ;  /* 0x000000ad6e6e7223 */ /* 0x000fe20000010091 */
[----:B------:R-:W-:Y:S01]  /*44c0*/  SEL R42, R46, RZ, P6 ;  /* 0x000000ff2e2a7207 */ /* 0x000fe20003000000 */
[----:B------:R-:W-:Y:S01]  /*44d0*/  FADD.FTZ R108, R169, -R108 ;  /* 0x8000006ca96c7221 */ /* 0x000fe20000010000 */
[----:B------:R-:W-:Y:S01]  /*44e0*/  IADD3.X R45, R39, c[0x0][0x24c], RZ, P5, !PT ;  /* 0x00009300272d7a10 */ /* 0x000fe20002ffe4ff */
[----:B------:R-:W-:Y:S01]  /*44f0*/  FADD.FTZ R109, R170, -R109 ;  /* 0x8000006daa6d7221 */ /* 0x000fe20000010000 */
[C---:B------:R-:W-:Y:S01]  /*4500*/  LOP3.LUT P5, RZ, R0.reuse, 0xff000000, RZ, 0xc0, !PT ;  /* 0xff00000000ff7812 */ /* 0x040fe200078ac0ff */
[----:B------:R-:W-:Y:S01]  /*4510*/  FADD.FTZ R110, R171, -R110 ;  /* 0x8000006eab6e7221 */ /* 0x000fe20000010000 */
[C---:B------:R-:W-:Y:S01]  /*4520*/  LOP3.LUT P6, RZ, R0.reuse, 0xff0000, RZ, 0xc0, !PT ;  /* 0x00ff000000ff7812 */ /* 0x040fe200078cc0ff */
[----:B------:R0:W-:Y:S02]  /*4530*/  STG.E.128 [R44.64], R40 ;  /* 0x000000282c007986 */ /* 0x0001e4000c101d04 */
[----:B0-----:R-:W-:Y:S01]  /*4540*/  SEL R43, R81, RZ, P5 ;  /* 0x000000ff512b7207 */ /* 0x001fe20002800000 */
[C---:B------:R-:W-:Y:S01]  /*4550*/  FMUL.FTZ R81, R5.reuse, R108 ;  /* 0x0000006c05517220 */ /* 0x040fe20000410000 */
[----:B------:R-:W-:Y:S01]  /*4560*/  LOP3.LUT P5, RZ, R0, 0xff00, RZ, 0xc0, !PT ;  /* 0x0000ff0000ff7812 */ /* 0x000fe200078ac0ff */
[C---:B------:R-:W-:Y:S01]  /*4570*/  FMUL.FTZ R45, R5.reuse, R109 ;  /* 0x0000006d052d7220 */ /* 0x040fe20000410000 */
[----:B------:R-:W-:Y:S01]  /*4580*/  SEL R42, R46, RZ, P6 ;  /* 0x000000ff2e2a7207 */ /* 0x000fe20003000000 */
[----:B------:R-:W-:Y:S01]  /*4590*/  FMUL.FTZ R46, R5, R110 ;  /* 0x0000006e052e7220 */ /* 0x000fe20000410000 */
[----:B------:R-:W-:Y:S01]  /*45a0*/  SEL R41, R80, RZ, P5 ;  /* 0x000000ff50297207 */ /* 0x000fe20002800000 */
[----:B------:R-:W-:Y:S01]  /*45b0*/  @P1 FADD.FTZ R81, R57, R81 ;  /* 0x0000005139511221 */ /* 0x000fe20000010000 */
[----:B------:R-:W-:Y:S01]  /*45c0*/  LOP3.LUT P5, RZ, R0, 0xff, RZ, 0xc0, !PT ;  /* 0x000000ff00ff7812 */ /* 0x000fe200078ac0ff */
[----:B------:R-:W-:Y:S01]  /*45d0*/  @P1 FADD.FTZ R45, R58, R45 ;  /* 0x0000002d3a2d1221 */ /* 0x000fe20000010000 */
[----:B------:R-:W-:Y:S01]  /*45e0*/  @P0 IADD3 R38, P6, R38, c[0x0][0x250], RZ ;  /* 0x0000940026260a10 */ /* 0x000fe20007fde0ff */
[----:B------:R-:W-:Y:S01]  /*45f0*/  @P1 FADD.FTZ R46, R59, R46 ;  /* 0x0000002e3b2e1221 */ /* 0x000fe20000010000 */
[----:B------:R-:W-:-:S02]  /*4600*/  SEL R40, R47, RZ, P5 ;  /* 0x000000ff2f287207 */ /* 0x000fc40002800000 */
[----:B------:R-:W-:Y:S02]  /*4610*/  @P0 IADD3.X R39, R39, c[0x0][0x254], RZ, P6, !PT ;  /* 0x0000950027270a10 */ /* 0x000fe400037fe4ff */
[----:B------:R-:W-:Y:S02]  /*4620*/  SEL R43, R43, R119, P4 ;  /* 0x000000772b2b7207 */ /* 0x000fe40002000000 */
[----:B------:R-:W-:Y:S02]  /*4630*/  SEL R42, R42, R118, P4 ;  /* 0x000000762a2a7207 */ /* 0x000fe40002000000 */
[----:B------:R-:W-:Y:S02]  /*4640*/  SEL R41, R41, R117, P4 ;  /* 0x0000007529297207 */ /* 0x000fe40002000000 */
[----:B------:R-:W-:Y:S02]  /*4650*/  SEL R40, R40, R116, P4 ;  /* 0x0000007428287207 */ /* 0x000fe40002000000 */
[----:B------:R-:W-:-:S03]  /*4660*/  LOP3.LUT P5, RZ, R176, 0xff, RZ, 0xc0, !PT ;  /* 0x000000ffb0ff7812 */ /* 0x000fc600078ac0ff */
[----:B------:R0:W-:Y:S02]  /*4670*/  @P0 STG.E.128 [R38.64], R40 ;  /* 0x0000002826000986 */ /* 0x0001e4000c101d04 */
[----:B0-----:R-:W-:-:S04]  /*4680*/  FMUL.FTZ R40, R5, R167 ;  /* 0x000000a705287220 */ /* 0x001fc80000410000 */
[----:B------:R-:W-:-:S04]  /*4690*/  @P1 FADD.FTZ R40, R56, R40 ;  /* 0x0000002838281221 */ /* 0x000fc80000010000 */
[----:B------:R-:W-:Y:S01]  /*46a0*/  FMUL.FTZ R44, R40, c[0x0][0x1e8] ;  /* 0x00007a00282c7a20 */ /* 0x000fe20000410000 */
[----:B------:R-:W-:Y:S05]  /*46b0*/  @!P3 BRA `(.L_x_2074) ;  /* 0x000000700000b947 */ /* 0x000fea0003800000 */
[----:B------:R-:W-:Y:S02]  /*46c0*/  IADD3 R38, P6, R4, c[0x0][0x258], RZ ;  /* 0x0000960004267a10 */ /* 0x000fe40007fde0ff */
[----:B------:R-:W-:Y:S02]  /*46d0*/  SEL R40, R40, R104, P2 ;  /* 0x0000006828287207 */ /* 0x000fe40001000000 */
[----:B------:R-:W-:Y:S02]  /*46e0*/  SEL R43, R46, R107, P2 ;  /* 0x0000006b2e2b7207 */ /* 0x000fe40001000000 */
[----:B------:R-:W-:Y:S02]  /*46f0*/  SEL R42, R45, R106, P2 ;  /* 0x0000006a2d2a7207 */ /* 0x000fe40001000000 */
[----:B------:R-:W-:Y:S02]  /*4700*/  IADD3.X R39, R3, c[0x0][0x25c], RZ, P6, !PT ;  /* 0x0000970003277a10 */ /* 0x000fe400037fe4ff */
[----:B------:R-:W-:-:S05]  /*4710*/  SEL R41, R81, R105, P2 ;  /* 0x0000006951297207 */ /* 0x000fca0001000000 */
[----:B------:R0:W-:Y:S02]  /*4720*/  STG.E.128 [R38.64], R40 ;  /* 0x0000002826007986 */ /* 0x0001e4000c101d04 */
.L_x_2074:
        /* <DEDUP_REMOVED lines=8> */
[-CC-:B------:R-:W-:Y:S01]  /*47b0*/  FFMA.FTZ R111, R111, R173.reuse, R145.reuse ;  /* 0x000000ad6f6f7223 */ /* 0x180fe20000010091 */
[----:B------:R-:W-:Y:S01]  /*47c0*/  LOP3.LUT P6, RZ, R176, 0xff000000, RZ, 0xc0, !PT ;  /* 0xff000000b0ff7812 */ /* 0x000fe200078cc0ff */
[----:B------:R-:W-:Y:S01]  /*47d0*/  FADD.FTZ R85, R85, -R112 ;  /* 0x8000007055557221 */ /* 0x000fe20000010000 */
[----:B------:R-:W-:Y:S01]  /*47e0*/  SEL R42, R45, RZ, P5 ;  /* 0x000000ff2d2a7207 */ /* 0x000fe20002800000 */
[----:B------:R-:W-:Y:S01]  /*47f0*/  FFMA.FTZ R113, R113, R173, R145 ;  /* 0x000000ad71717223 */ /* 0x000fe20000010091 */
[----:B------:R-:W-:Y:S01]  /*4800*/  SEL R43, R83, RZ, P6 ;  /* 0x000000ff532b7207 */ /* 0x000fe20003000000 */
[----:B------:R-:W-:Y:S01]  /*4810*/  FMUL.FTZ R108, R5, R85 ;  /* 0x00000055056c7220 */ /* 0x000fe20000410000 */
[----:B------:R-:W-:Y:S01]  /*4820*/  LOP3.LUT P5, RZ, R32, 0xff000000, RZ, 0xc0, !PT ;  /* 0xff00000020ff7812 */ /* 0x000fe200078ac0ff */
[----:B------:R-:W-:Y:S01]  /*4830*/  FADD.FTZ R46, R84, -R111 ;  /* 0x8000006f542e7221 */ /* 0x000fe20000010000 */
[----:B------:R-:W-:Y:S01]  /*4840*/  IADD3 R38, P6, R4, c[0x0][0x248], RZ ;  /* 0x0000920004267a10 */ /* 0x000fe20007fde0ff */
[----:B------:R-:W-:Y:S01]  /*4850*/  @P1 FADD.FTZ R108, R61, R108 ;  /* 0x0000006c3d6c1221 */ /* 0x000fe20000010000 */
[----:B------:R-:W-:Y:S01]  /*4860*/  SEL R83, R83, RZ, P5 ;  /* 0x000000ff53537207 */ /* 0x000fe20002800000 */
[----:B------:R-:W-:Y:S01]  /*4870*/  FADD.FTZ R86, R86, -R113 ;  /* 0x8000007156567221 */ /* 0x000fe20000010000 */
[----:B------:R-:W-:Y:S01]  /*4880*/  IADD3.X R39, R3, c[0x0][0x24c], RZ, P6, !PT ;  /* 0x0000930003277a10 */ /* 0x000fe200037fe4ff */
[-CC-:B------:R-:W-:Y:S01]  /*4890*/  FFMA.FTZ R114, R114, R173.reuse, R145.reuse ;  /* 0x000000ad72727223 */ /* 0x180fe20000010091 */
[----:B------:R-:W-:Y:S01]  /*48a0*/  LOP3.LUT P5, RZ, R32, 0xff00, RZ, 0xc0, !PT ;  /* 0x0000ff0020ff7812 */ /* 0x000fe200078ac0ff */
[----:B------:R-:W-:Y:S01]  /*48b0*/  FFMA.FTZ R88, R88, R173, R145 ;  /* 0x000000ad58587223 */ /* 0x000fe20000010091 */
[----:B------:R-:W-:Y:S01]  /*48c0*/  LOP3.LUT P6, RZ, R32, 0xff0000, RZ, 0xc0, !PT ;  /* 0x00ff000020ff7812 */ /* 0x000fe200078cc0ff */
[----:B------:R-:W-:Y:S01]  /*48d0*/  FADD.FTZ R87, R87, -R114 ;  /* 0x8000007257577221 */ /* 0x000fe20000010000 */
[----:B------:R-:W-:Y:S01]  /*48e0*/  SEL R81, R81, RZ, P5 ;  /* 0x000000ff51517207 */ /* 0x000fe20002800000 */
[----:B------:R0:W-:Y:S01]  /*48f0*/  STG.E.128 [R38.64], R40 ;  /* 0x0000002826007986 */ /* 0x0001e2000c101d04 */
[----:B------:R-:W-:Y:S01]  /*4900*/  SEL R82, R45, RZ, P6 ;  /* 0x000000ff2d527207 */ /* 0x000fe20003000000 */
[----:B------:R-:W-:Y:S01]  /*4910*/  FMUL.FTZ R45, R108, c[0x0][0x1e8] ;  /* 0x00007a006c2d7a20 */ /* 0x000fe20000410000 */
[----:B------:R-:W-:Y:S01]  /*4920*/  @P0 IADD3 R84, P5, R4, c[0x0][0x250], RZ ;  /* 0x0000940004540a10 */ /* 0x000fe20007fbe0ff */
[C---:B------:R-:W-:Y:S01]  /*4930*/  FMUL.FTZ R4, R5.reuse, R46 ;  /* 0x0000002e05047220 */ /* 0x040fe20000410000 */
[----:B------:R-:W-:Y:S01]  /*4940*/  LOP3.LUT P6, RZ, R32, 0xff, RZ, 0xc0, !PT ;  /* 0x000000ff20ff7812 */ /* 0x000fe200078cc0ff */
[----:B------:R-:W-:Y:S01]  /*4950*/  FMUL.FTZ R109, R5, R87 ;  /* 0x00000057056d7220 */ /* 0x000fe20000410000 */
[----:B------:R-:W-:Y:S01]  /*4960*/  @P0 IADD3.X R85, R3, c[0x0][0x254], RZ, P5, !PT ;  /* 0x0000950003550a10 */ /* 0x000fe20002ffe4ff */
[----:B------:R-:W-:Y:S01]  /*4970*/  FMUL.FTZ R3, R5, R86 ;  /* 0x0000005605037220 */ /* 0x000fe20000410000 */
[----:B------:R-:W-:Y:S01]  /*4980*/  SEL R80, R44, RZ, P6 ;  /* 0x000000ff2c507207 */ /* 0x000fe20003000000 */
[----:B------:R-:W-:Y:S01]  /*4990*/  @P1 FADD.FTZ R4, R60, R4 ;  /* 0x000000043c041221 */ /* 0x000fe20000010000 */
[----:B------:R-:W-:Y:S01]  /*49a0*/  LOP3.LUT P5, RZ, R178, 0xff00, RZ, 0xc0, !PT ;  /* 0x0000ff00b2ff7812 */ /* 0x000fe200078ac0ff */
[----:B------:R-:W-:Y:S01]  /*49b0*/  @P1 FADD.FTZ R3, R62, R3 ;  /* 0x000000033e031221 */ /* 0x000fe20000010000 */
[----:B------:R-:W-:Y:S01]  /*49c0*/  SEL R83, R83, R119, P4 ;  /* 0x0000007753537207 */ /* 0x000fe20002000000 */
[----:B------:R-:W-:Y:S01]  /*49d0*/  FMUL.FTZ R44, R4, c[0x0][0x1e8] ;  /* 0x00007a00042c7a20 */ /* 0x000fe20000410000 */
[----:B------:R-:W-:Y:S01]  /*49e0*/  SEL R82, R82, R118, P4 ;  /* 0x0000007652527207 */ /* 0x000fe20002000000 */
[----:B------:R-:W-:Y:S01]  /*49f0*/  @P1 FADD.FTZ R109, R63, R109 ;  /* 0x0000006d3f6d1221 */ /* 0x000fe20000010000 */
[----:B------:R-:W-:Y:S01]  /*4a00*/  SEL R81, R81, R117, P4 ;  /* 0x0000007551517207 */ /* 0x000fe20002000000 */
[----:B0-----:R-:W-:Y:S01]  /*4a10*/  FMUL.FTZ R42, R3, c[0x0][0x1e8] ;  /* 0x00007a00032a7a20 */ /* 0x001fe20000410000 */
[----:B------:R-:W-:Y:S01]  /*4a20*/  SEL R41, R45, RZ, P5 ;  /* 0x000000ff2d297207 */ /* 0x000fe20002800000 */
[----:B------:R-:W-:Y:S01]  /*4a30*/  FMUL.FTZ R47, R109, c[0x0][0x1e8] ;  /* 0x00007a006d2f7a20 */ /* 0x000fe20000410000 */
[----:B------:R-:W-:Y:S01]  /*4a40*/  SEL R80, R80, R116, P4 ;  /* 0x0000007450507207 */ /* 0x000fe20002000000 */
[-CC-:B------:R-:W-:Y:S01]  /*4a50*/  FFMA.FTZ R89, R89, R173.reuse, R145.reuse ;  /* 0x000000ad59597223 */ /* 0x180fe20000010091 */
[----:B------:R-:W-:Y:S01]  /*4a60*/  IADD3 R38, P5, R150, c[0x0][0x248], RZ ;  /* 0x0000920096267a10 */ /* 0x000fe20007fbe0ff */
[-CC-:B------:R-:W-:Y:S01]  /*4a70*/  FFMA.FTZ R124, R124, R173.reuse, R145.reuse ;  /* 0x000000ad7c7c7223 */ /* 0x180fe20000010091 */
[----:B------:R-:W-:Y:S01]  /*4a80*/  LOP3.LUT P6, RZ, R178, 0xff, RZ, 0xc0, !PT ;  /* 0x000000ffb2ff7812 */ /* 0x000fe200078cc0ff */
[----:B------:R0:W-:Y:S01]  /*4a90*/  @P0 STG.E.128 [R84.64], R80 ;  /* 0x0000005054000986 */ /* 0x0001e2000c101d04 */
[----:B------:R-:W-:Y:S01]  /*4aa0*/  IADD3.X R39, R149, c[0x0][0x24c], RZ, P5, !PT ;  /* 0x0000930095277a10 */ /* 0x000fe20002ffe4ff */
[----:B------:R-:W-:Y:S01]  /*4ab0*/  FFMA.FTZ R126, R126, R173, R145 ;  /* 0x000000ad7e7e7223 */ /* 0x000fe20000010091 */
[----:B------:R-:W-:Y:S01]  /*4ac0*/  LOP3.LUT P5, RZ, R33, 0xff0000, RZ, 0xc0, !PT ;  /* 0x00ff000021ff7812 */ /* 0x000fe200078ac0ff */
[----:B------:R-:W-:Y:S01]  /*4ad0*/  FADD.FTZ R92, R92, -R88 ;  /* 0x800000585c5c7221 */ /* 0x000fe20000010000 */
[----:B------:R-:W-:Y:S01]  /*4ae0*/  SEL R40, R44, RZ, P6 ;  /* 0x000000ff2c287207 */ /* 0x000fe20003000000 */
[----:B------:R-:W-:Y:S01]  /*4af0*/  FADD.FTZ R115, R115, -R89 ;  /* 0x8000005973737221 */ /* 0x000fe20000010000 */
[----:B------:R-:W-:Y:S01]  /*4b00*/  SEL R46, R42, RZ, P5 ;  /* 0x000000ff2a2e7207 */ /* 0x000fe20002800000 */
[----:B------:R-:W-:Y:S01]  /*4b10*/  FADD.FTZ R125, R125, -R124 ;  /* 0x8000007c7d7d7221 */ /* 0x000fe20000010000 */
[----:B------:R-:W-:Y:S01]  /*4b20*/  LOP3.LUT P6, RZ, R178, 0xff000000, RZ, 0xc0, !PT ;  /* 0xff000000b2ff7812 */ /* 0x000fe200078cc0ff */
[----:B------:R-:W-:Y:S01]  /*4b30*/  FADD.FTZ R179, R179, -R126 ;  /* 0x8000007eb3b37221 */ /* 0x000fe20000010000 */
[----:B------:R-:W-:-:S02]  /*4b40*/  LOP3.LUT P5, RZ, R33, 0xff00, RZ, 0xc0, !PT ;  /* 0x0000ff0021ff7812 */ /* 0x000fc400078ac0ff */
[----:B------:R-:W-:Y:S02]  /*4b50*/  SEL R43, R47, RZ, P6 ;  /* 0x000000ff2f2b7207 */ /* 0x000fe40003000000 */
[----:B------:R-:W-:Y:S02]  /*4b60*/  SEL R45, R45, RZ, P5 ;  /* 0x000000ff2d2d7207 */ /* 0x000fe40002800000 */
[C---:B------:R-:W-:Y:S02]  /*4b70*/  LOP3.LUT P6, RZ, R33.reuse, 0xff000000, RZ, 0xc0, !PT ;  /* 0xff00000021ff7812 */ /* 0x040fe400078cc0ff */
[----:B------:R-:W-:Y:S02]  /*4b80*/  LOP3.LUT P5, RZ, R33, 0xff, RZ, 0xc0, !PT ;  /* 0x000000ff21ff7812 */ /* 0x000fe400078ac0ff */
[----:B------:R-:W-:Y:S02]  /*4b90*/  SEL R47, R47, RZ, P6 ;  /* 0x000000ff2f2f7207 */ /* 0x000fe40003000000 */
[----:B------:R-:W-:-:S02]  /*4ba0*/  SEL R44, R44, RZ, P5 ;  /* 0x000000ff2c2c7207 */ /* 0x000fc40002800000 */
[----:B------:R-:W-:Y:S02]  /*4bb0*/  LOP3.LUT P6, RZ, R178, 0xff0000, RZ, 0xc0, !PT ;  /* 0x00ff0000b2ff7812 */ /* 0x000fe400078cc0ff */
[----:B------:R-:W-:Y:S02]  /*4bc0*/  @P0 IADD3 R86, P5, R150, c[0x0][0x250], RZ ;  /* 0x0000940096560a10 */ /* 0x000fe40007fbe0ff */
[----:B------:R-:W-:Y:S02]  /*4bd0*/  SEL R42, R42, RZ, P6 ;  /* 0x000000ff2a2a7207 */ /* 0x000fe40003000000 */
[----:B------:R-:W-:Y:S02]  /*4be0*/  @P0 IADD3.X R87, R149, c[0x0][0x254], RZ, P5, !PT ;  /* 0x0000950095570a10 */ /* 0x000fe40002ffe4ff */
[----:B------:R-:W-:Y:S02]  /*4bf0*/  SEL R47, R47, R119, P4 ;  /* 0x000000772f2f7207 */ /* 0x000fe40002000000 */
[----:B------:R-:W-:-:S02]  /*4c00*/  SEL R46, R46, R118, P4 ;  /* 0x000000762e2e7207 */ /* 0x000fc40002000000 */
[----:B------:R-:W-:Y:S02]  /*4c10*/  SEL R45, R45, R117, P4 ;  /* 0x000000752d2d7207 */ /* 0x000fe40002000000 */
[----:B------:R-:W-:Y:S01]  /*4c20*/  SEL R44, R44, R116, P4 ;  /* 0x000000742c2c7207 */ /* 0x000fe20002000000 */
[----:B------:R-:W-:Y:S05]  /*4c30*/  @!P3 BRA `(.L_x_2075) ;  /* 0x000000700000b947 */ /* 0x000fea0003800000 */
[----:B0-----:R-:W-:Y:S02]  /*4c40*/  IADD3 R150, P5, R150, c[0x0][0x258], RZ ;  /* 0x0000960096967a10 */ /* 0x001fe40007fbe0ff */
[----:B------:R-:W-:Y:S02]  /*4c50*/  SEL R83, R109, R107, P2 ;  /* 0x0000006b6d537207 */ /* 0x000fe40001000000 */
[----:B------:R-:W-:Y:S02]  /*4c60*/  SEL R82, R3, R106, P2 ;  /* 0x0000006a03527207 */ /* 0x000fe40001000000 */
[----:B------:R-:W-:Y:S02]  /*4c70*/  SEL R81, R108, R105, P2 ;  /* 0x000000696c517207 */ /* 0x000fe40001000000 */
[----:B------:R-:W-:-:S02]  /*4c80*/  IADD3.X R151, R149, c[0x0][0x25c], RZ, P5, !PT ;  /* 0x0000970095977a10 */ /* 0x000fc40002ffe4ff */
[----:B------:R-:W-:-:S05]  /*4c90*/  SEL R80, R4, R104, P2 ;  /* 0x0000006804507207 */ /* 0x000fca0001000000 */
[----:B------:R0:W-:Y:S02]  /*4ca0*/  STG.E.128 [R150.64], R80 ;  /* 0x0000005096007986 */ /* 0x0001e4000c101d04 */
.L_x_2075:
[----:B0-----:R0:W-:Y:S01]  /*4cb0*/  STG.E.128 [R38.64], R40 ;  /* 0x0000002826007986 */ /* 0x0011e2000c101d04 */
[C---:B------:R-:W-:Y:S01]  /*4cc0*/  FMUL.FTZ R3, R5.reuse, R115 ;  /* 0x0000007305037220 */ /* 0x040fe20000410000 */
[----:B------:R-:W-:Y:S01]  /*4cd0*/  LOP3.LUT P6, RZ, R120, 0xff, RZ, 0xc0, !PT ;  /* 0x000000ff78ff7812 */ /* 0x000fe200078cc0ff */
[C---:B------:R-:W-:Y:S01]  /*4ce0*/  FMUL.FTZ R125, R5.reuse, R125 ;  /* 0x0000007d057d7220 */ /* 0x040fe20000410000 */
[----:B------:R1:W-:Y:S01]  /*4cf0*/  @P0 STG.E.128 [R86.64], R44 ;  /* 0x0000002c56000986 */ /* 0x0003e2000c101d04 */
[----:B------:R-:W-:Y:S02]  /*4d00*/  FMUL.FTZ R179, R5, R179 ;  /* 0x000000b305b37220 */ /* 0x000fe40000410000 */
[----:B------:R-:W-:Y:S02]  /*4d10*/  @P1 FADD.FTZ R3, R65, R3 ;  /* 0x0000000341031221 */ /* 0x000fe40000010000 */
[----:B------:R-:W-:Y:S02]  /*4d20*/  @P1 FADD.FTZ R125, R66, R125 ;  /* 0x0000007d427d1221 */ /* 0x000fe40000010000 */
[----:B------:R-:W-:-:S02]  /*4d30*/  @P1 FADD.FTZ R179, R67, R179 ;  /* 0x000000b343b31221 */ /* 0x000fc40000010000 */
[----:B0-----:R-:W-:-:S04]  /*4d40*/  FMUL.FTZ R40, R5, R92 ;  /* 0x0000005c05287220 */ /* 0x001fc80000410000 */
[----:B------:R-:W-:-:S04]  /*4d50*/  @P1 FADD.FTZ R40, R64, R40 ;  /* 0x0000002840281221 */ /* 0x000fc80000010000 */
[----:B------:R-:W-:Y:S01]  /*4d60*/  FMUL.FTZ R92, R40, c[0x0][0x1e8] ;  /* 0x00007a00285c7a20 */ /* 0x000fe20000410000 */
[----:B------:R-:W-:Y:S05]  /*4d70*/  @!P3 BRA `(.L_x_2076) ;  /* 0x000000700000b947 */ /* 0x000fea0003800000 */
[----:B-1----:R-:W-:Y:S02]  /*4d80*/  IADD3 R38, P5, R154, c[0x0][0x258], RZ ;  /* 0x000096009a267a10 */ /* 0x002fe40007fbe0ff */
[----:B------:R-:W-:Y:S02]  /*4d90*/  SEL R40, R40, R104, P2 ;  /* 0x0000006828287207 */ /* 0x000fe40001000000 */
[----:B------:R-:W-:Y:S02]  /*4da0*/  SEL R43, R179, R107, P2 ;  /* 0x0000006bb32b7207 */ /* 0x000fe40001000000 */
[----:B------:R-:W-:Y:S02]  /*4db0*/  SEL R42, R125, R106, P2 ;  /* 0x0000006a7d2a7207 */ /* 0x000fe40001000000 */
[----:B------:R-:W-:Y:S02]  /*4dc0*/  IADD3.X R39, R155, c[0x0][0x25c], RZ, P5, !PT ;  /* 0x000097009b277a10 */ /* 0x000fe40002ffe4ff */
[----:B------:R-:W-:-:S05]  /*4dd0*/  SEL R41, R3, R105, P2 ;  /* 0x0000006903297207 */ /* 0x000fca0001000000 */
[----:B------:R0:W-:Y:S02]  /*4de0*/  STG.E.128 [R38.64], R40 ;  /* 0x0000002826007986 */ /* 0x0001e4000c101d04 */
.L_x_2076:
[----:B-1----:R-:W-:Y:S01]  /*4df0*/  FMUL.FTZ R3, R3, c[0x0][0x1e8] ;  /* 0x00007a0003037a20 */ /* 0x002fe20000410000 */
[----:B------:R-:W-:Y:S01]  /*4e00*/  LOP3.LUT P5, RZ, R120, 0xff00, RZ, 0xc0, !PT ;  /* 0x0000ff0078ff7812 */ /* 0x000fe200078ac0ff */
[----:B------:R-:W-:Y:S01]  /*4e10*/  FMUL.FTZ R83, R179, c[0x0][0x1e8] ;  /* 0x00007a00b3537a20 */ /* 0x000fe20000410000 */
[----:B0-----:R-:W-:Y:S01]  /*4e20*/  SEL R40, R92, RZ, P6 ;  /* 0x000000ff5c287207 */ /* 0x001fe20003000000 */
[----:B------:R-:W-:Y:S01]  /*4e30*/  FMUL.FTZ R82, R125, c[0x0][0x1e8] ;  /* 0x00007a007d527a20 */ /* 0x000fe20000410000 */
[----:B------:R-:W-:Y:S01]  /*4e40*/  SEL R41, R3, RZ, P5 ;  /* 0x000000ff03297207 */ /* 0x000fe20002800000 */
[-CC-:B------:R-:W-:Y:S01]  /*4e50*/  FFMA.FTZ R90, R90, R173.reuse, R145.reuse ;  /* 0x000000ad5a5a7223 */ /* 0x180fe20000010091 */
[C---:B------:R-:W-:Y:S01]  /*4e60*/  LOP3.LUT P6, RZ, R120.reuse, 0xff0000, RZ, 0xc0, !PT ;  /* 0x00ff000078ff7812 */ /* 0x040fe200078cc0ff */
[-CC-:B------:R-:W-:Y:S01]  /*4e70*/  FFMA.FTZ R4, R91, R173.reuse, R145.reuse ;  /* 0x000000ad5b047223 */ /* 0x180fe20000010091 */
[----:B------:R-:W-:Y:S01]  /*4e80*/  LOP3.LUT P5, RZ, R120, 0xff000000, RZ, 0xc0, !PT ;  /* 0xff00000078ff7812 */ /* 0x000fe200078ac0ff */
[----:B------:R-:W-:Y:S01]  /*4e90*/  FADD.FTZ R100, R100, -R90 ;  /* 0x8000005a64647221 */ /* 0x000fe20000010000 */
[----:B------:R-:W-:Y:S01]  /*4ea0*/  SEL R42, R82, RZ, P6 ;  /* 0x000000ff522a7207 */ /* 0x000fe20003000000 */
[----:B------:R-:W-:Y:S01]  /*4eb0*/  FADD.FTZ R4, R101, -R4 ;  /* 0x8000000465047221 */ /* 0x000fe20000010000 */
[----:B------:R-:W-:Y:S01]  /*4ec0*/  SEL R43, R83, RZ, P5 ;  /* 0x000000ff532b7207 */ /* 0x000fe20002800000 */
[-CC-:B------:R-:W-:Y:S01]  /*4ed0*/  FFMA.FTZ R86, R96, R173.reuse, R145.reuse ;  /* 0x000000ad60567223 */ /* 0x180fe20000010091 */
[----:B------:R-:W-:Y:S01]  /*4ee0*/  IADD3 R80, P5, R154, c[0x0][0x248], RZ ;  /* 0x000092009a507a10 */ /* 0x000fe20007fbe0ff */
[----:B------:R-:W-:Y:S01]  /*4ef0*/  FMUL.FTZ R4, R5, R4 ;  /* 0x0000000405047220 */ /* 0x000fe20000410000 */
[C---:B------:R-:W-:Y:S01]  /*4f00*/  LOP3.LUT P6, RZ, R34.reuse, 0xff000000, RZ, 0xc0, !PT ;  /* 0xff00000022ff7812 */ /* 0x040fe200078cc0ff */
[----:B------:R-:W-:Y:S01]  /*4f10*/  FADD.FTZ R86, R103, -R86 ;  /* 0x8000005667567221 */ /* 0x000fe20000010000 */
[----:B------:R-:W-:Y:S01]  /*4f20*/  IADD3.X R81, R155, c[0x0][0x24c], RZ, P5, !PT ;  /* 0x000093009b517a10 */ /* 0x000fe20002ffe4ff */
[----:B------:R-:W-:Y:S01]  /*4f30*/  FFMA.FTZ R87, R93, R173, R145 ;  /* 0x000000ad5d577223 */ /* 0x000fe20000010091 */
[----:B------:R-:W-:Y:S01]  /*4f40*/  SEL R83, R83, RZ, P6 ;  /* 0x000000ff53537207 */ /* 0x000fe20003000000 */
[----:B------:R-:W-:Y:S01]  /*4f50*/  @P1 FADD.FTZ R4, R69, R4 ;  /* 0x0000000445041221 */ /* 0x000fe20000010000 */
[C---:B------:R-:W-:Y:S01]  /*4f60*/  LOP3.LUT P5, RZ, R34.reuse, 0xff0000, RZ, 0xc0, !PT ;  /* 0x00ff000022ff7812 */ /* 0x040fe200078ac0ff */
[----:B------:R-:W-:Y:S01]  /*4f70*/  FMUL.FTZ R86, R5, R86 ;  /* 0x0000005605567220 */ /* 0x000fe20000410000 */
[----:B------:R-:W-:Y:S01]  /*4f80*/  LOP3.LUT P6, RZ, R34, 0xff00, RZ, 0xc0, !PT ;  /* 0x0000ff0022ff7812 */ /* 0x000fe200078cc0ff */
[----:B------:R-:W-:Y:S01]  /*4f90*/  FADD.FTZ R87, R102, -R87 ;  /* 0x8000005766577221 */ /* 0x000fe20000010000 */
[----:B------:R-:W-:Y:S01]  /*4fa0*/  SEL R82, R82, RZ, P5 ;  /* 0x000000ff52527207 */ /* 0x000fe20002800000 */
[----:B------:R0:W-:Y:S01]  /*4fb0*/  STG.E.128 [R80.64], R40 ;  /* 0x0000002850007986 */ /* 0x0001e2000c101d04 */
[----:B------:R-:W-:Y:S01]  /*4fc0*/  SEL R91, R3, RZ, P6 ;  /* 0x000000ff035b7207 */ /* 0x000fe20003000000 */
[----:B------:R-:W-:Y:S01]  /*4fd0*/  FMUL.FTZ R3, R5, R100 ;  /* 0x0000006405037220 */ /* 0x000fe20000410000 */
[----:B------:R-:W-:Y:S01]  /*4fe0*/  LOP3.LUT P5, RZ, R34, 0xff, RZ, 0xc0, !PT ;  /* 0x000000ff22ff7812 */ /* 0x000fe200078ac0ff */
[----:B------:R-:W-:Y:S01]  /*4ff0*/  FMUL.FTZ R89, R4, c[0x0][0x1e8] ;  /* 0x00007a0004597a20 */ /* 0x000fe20000410000 */
[----:B------:R-:W-:Y:S01]  /*5000*/  @P0 IADD3 R154, P6, R154, c[0x0][0x250], RZ ;  /* 0x000094009a9a0a10 */ /* 0x000fe20007fde0ff */
[----:B------:R-:W-:Y:S01]  /*5010*/  @P1 FADD.FTZ R3, R68, R3 ;  /* 0x0000000344031221 */ /* 0x000fe20000010000 */
[----:B------:R-:W-:Y:S01]  /*5020*/  SEL R92, R92, RZ, P5 ;  /* 0x000000ff5c5c7207 */ /* 0x000fe20002800000 */
[----:B------:R-:W-:Y:S01]  /*5030*/  @P1 FADD.FTZ R86, R71, R86 ;  /* 0x0000005647561221 */ /* 0x000fe20000010000 */
[----:B------:R-:W-:Y:S01]  /*5040*/  @P0 IADD3.X R155, R155, c[0x0][0x254], RZ, P6, !PT ;  /* 0x000095009b9b0a10 */ /* 0x000fe200037fe4ff */
[----:B------:R-:W-:Y:S01]  /*5050*/  FMUL.FTZ R88, R3, c[0x0][0x1e8] ;  /* 0x00007a0003587a20 */ /* 0x000fe20000410000 */
[----:B------:R-:W-:Y:S01]  /*5060*/  SEL R83, R83, R119, P4 ;  /* 0x0000007753537207 */ /* 0x000fe20002000000 */
[----:B------:R-:W-:Y:S01]  /*5070*/  FMUL.FTZ R87, R5, R87 ;  /* 0x0000005705577220 */ /* 0x000fe20000410000 */
[----:B------:R-:W-:Y:S01]  /*5080*/  SEL R82, R82, R118, P4 ;  /* 0x0000007652527207 */ /* 0x000fe20002000000 */
[----:B------:R-:W-:Y:S01]  /*5090*/  FMUL.FTZ R93, R86, c[0x0][0x1e8] ;  /* 0x00007a00565d7a20 */ /* 0x000fe20000410000 */
[C---:B------:R-:W-:Y:S01]  /*50a0*/  LOP3.LUT P5, RZ, R121.reuse, 0xff, RZ, 0xc0, !PT ;  /* 0x000000ff79ff7812 */ /* 0x040fe200078ac0ff */
[----:B------:R-:W-:Y:S01]  /*50b0*/  @P1 FADD.FTZ R87, R70, R87 ;  /* 0x0000005746571221 */ /* 0x000fe20000010000 */
[----:B------:R-:W-:-:S02]  /*50c0*/  LOP3.LUT P6, RZ, R121, 0xff00, RZ, 0xc0, !PT ;  /* 0x0000ff0079ff7812 */ /* 0x000fc400078cc0ff */
[----:B0-----:R-:W-:Y:S01]  /*50d0*/  SEL R81, R91, R117, P4 ;  /* 0x000000755b517207 */ /* 0x001fe20002000000 */
[----:B------:R-:W-:Y:S01]  /*50e0*/  FMUL.FTZ R46, R87, c[0x0][0x1e8] ;  /* 0x00007a00572e7a20 */ /* 0x000fe20000410000 */
[----:B------:R-:W-:Y:S02]  /*50f0*/  SEL R80, R92, R116, P4 ;  /* 0x000000745c507207 */ /* 0x000fe40002000000 */
[----:B------:R-:W-:Y:S02]  /*5100*/  SEL R44, R88, RZ, P5 ;  /* 0x000000ff582c7207 */ /* 0x000fe40002800000 */
[----:B------:R-:W-:Y:S01]  /*5110*/  SEL R45, R89, RZ, P6 ;  /* 0x000000ff592d7207 */ /* 0x000fe20003000000 */
[----:B------:R0:W-:Y:S01]  /*5120*/  @P0 STG.E.128 [R154.64], R80 ;  /* 0x000000509a000986 */ /* 0x0001e2000c101d04 */
[----:B------:R-:W-:Y:S02]  /*5130*/  LOP3.LUT P5, RZ, R121, 0xff000000, RZ, 0xc0, !PT ;  /* 0xff00000079ff7812 */ /* 0x000fe400078ac0ff */
[----:B------:R-:W-:-:S02]  /*5140*/  IADD3 R84, P6, R158, c[0x0][0x248], RZ ;  /* 0x000092009e547a10 */ /* 0x000fc40007fde0ff */
[----:B------:R-:W-:Y:S02]  /*5150*/  SEL R47, R93, RZ, P5 ;  /* 0x000000ff5d2f7207 */ /* 0x000fe40002800000 */
[----:B------:R-:W-:Y:S02]  /*5160*/  IADD3.X R85, R159, c[0x0][0x24c], RZ, P6, !PT ;  /* 0x000093009f557a10 */ /* 0x000fe400037fe4ff */
[C---:B------:R-:W-:Y:S02]  /*5170*/  LOP3.LUT P5, RZ, R35.reuse, 0xff000000, RZ, 0xc0, !PT ;  /* 0xff00000023ff7812 */ /* 0x040fe400078ac0ff */
[----:B------:R-:W-:Y:S02]  /*5180*/  LOP3.LUT P6, RZ, R35, 0xff0000, RZ, 0xc0, !PT ;  /* 0x00ff000023ff7812 */ /* 0x000fe400078cc0ff */
[----:B------:R-:W-:Y:S02]  /*5190*/  SEL R93, R93, RZ, P5 ;  /* 0x000000ff5d5d7207 */ /* 0x000fe40002800000 */
[----:B------:R-:W-:-:S02]  /*51a0*/  SEL R90, R46, RZ, P6 ;  /* 0x000000ff2e5a7207 */ /* 0x000fc40003000000 */
[C---:B------:R-:W-:Y:S02]  /*51b0*/  LOP3.LUT P5, RZ, R35.reuse, 0xff00, RZ, 0xc0, !PT ;  /* 0x0000ff0023ff7812 */ /* 0x040fe400078ac0ff */
[----:B------:R-:W-:Y:S02]  /*51c0*/  LOP3.LUT P6, RZ, R35, 0xff, RZ, 0xc0, !PT ;  /* 0x000000ff23ff7812 */ /* 0x000fe400078cc0ff */
[----:B------:R-:W-:Y:S02]  /*51d0*/  SEL R89, R89, RZ, P5 ;  /* 0x000000ff59597207 */ /* 0x000fe40002800000 */
[----:B------:R-:W-:Y:S02]  /*51e0*/  SEL R88, R88, RZ, P6 ;  /* 0x000000ff58587207 */ /* 0x000fe40003000000 */
[----:B------:R-:W-:Y:S02]  /*51f0*/  @P0 IADD3 R38, P5, R158, c[0x0][0x250], RZ ;  /* 0x000094009e260a10 */ /* 0x000fe40007fbe0ff */
[----:B------:R-:W-:-:S02]  /*5200*/  LOP3.LUT P6, RZ, R121, 0xff0000, RZ, 0xc0, !PT ;  /* 0x00ff000079ff7812 */ /* 0x000fc400078cc0ff */
[----:B------:R-:W-:Y:S02]  /*5210*/  @P0 IADD3.X R39, R159, c[0x0][0x254], RZ, P5, !PT ;  /* 0x000095009f270a10 */ /* 0x000fe40002ffe4ff */
[----:B------:R-:W-:Y:S02]  /*5220*/  SEL R46, R46, RZ, P6 ;  /* 0x000000ff2e2e7207 */ /* 0x000fe40003000000 */
[----:B------:R-:W-:Y:S02]  /*5230*/  SEL R43, R93, R119, P4 ;  /* 0x000000775d2b7207 */ /* 0x000fe40002000000 */
[----:B------:R-:W-:Y:S02]  /*5240*/  SEL R42, R90, R118, P4 ;  /* 0x000000765a2a7207 */ /* 0x000fe40002000000 */
[----:B------:R-:W-:Y:S02]  /*5250*/  SEL R41, R89, R117, P4 ;  /* 0x0000007559297207 */ /* 0x000fe40002000000 */
[----:B------:R-:W-:Y:S01]  /*5260*/  SEL R40, R88, R116, P4 ;  /* 0x0000007458287207 */ /* 0x000fe20002000000 */
[----:B------:R-:W-:Y:S05]  /*5270*/  @!P3 BRA `(.L_x_2077) ;  /* 0x000000700000b947 */ /* 0x000fea0003800000 */
[----:B0-----:R-:W-:Y:S02]  /*5280*/  IADD3 R158, P5, R158, c[0x0][0x258], RZ ;  /* 0x000096009e9e7a10 */ /* 0x001fe40007fbe0ff */
[----:B------:R-:W-:-:S02]  /*5290*/  SEL R83, R86, R107, P2 ;  /* 0x0000006b56537207 */ /* 0x000fc40001000000 */
[----:B------:R-:W-:Y:S02]  /*52a0*/  SEL R82, R87, R106, P2 ;  /* 0x0000006a57527207 */ /* 0x000fe40001000000 */
[----:B------:R-:W-:Y:S02]  /*52b0*/  SEL R81, R4, R105, P2 ;  /* 0x0000006904517207 */ /* 0x000fe40001000000 */
[----:B------:R-:W-:Y:S02]  /*52c0*/  IADD3.X R159, R159, c[0x0][0x25c], RZ, P5, !PT ;  /* 0x000097009f9f7a10 */ /* 0x000fe40002ffe4ff */
[----:B------:R-:W-:-:S05]  /*52d0*/  SEL R80, R3, R104, P2 ;  /* 0x0000006803507207 */ /* 0x000fca0001000000 */
[----:B------:R0:W-:Y:S02]  /*52e0*/  STG.E.128 [R158.64], R80 ;  /* 0x000000509e007986 */ /* 0x0001e4000c101d04 */
.L_x_2077:
[----:B0-----:R0:W-:Y:S01]  /*52f0*/  STG.E.128 [R84.64], R44 ;  /* 0x0000002c54007986 */ /* 0x0011e2000c101d04 */
        /* <DEDUP_REMOVED lines=9> */
[C---:B------:R-:W-:Y:S02]  /*5390*/  FMUL.FTZ R4, R5.reuse, R99 ;  /* 0x0000006305047220 */ /* 0x040fe40000410000 */
[C---:B0-----:R-:W-:Y:S02]  /*53a0*/  FMUL.FTZ R45, R5.reuse, R95 ;  /* 0x0000005f052d7220 */ /* 0x041fe40000410000 */
[C---:B------:R-:W-:Y:S02]  /*53b0*/  FMUL.FTZ R3, R5.reuse, R123 ;  /* 0x0000007b05037220 */ /* 0x040fe40000410000 */
[----:B------:R-:W-:-:S02]  /*53c0*/  FMUL.FTZ R44, R5, R127 ;  /* 0x0000007f052c7220 */ /* 0x000fc40000410000 */
[----:B------:R-:W-:Y:S02]  /*53d0*/  @P1 FADD.FTZ R4, R72, R4 ;  /* 0x0000000448041221 */ /* 0x000fe40000010000 */
        /* <DEDUP_REMOVED lines=11> */
.L_x_2078:
[----:B-1----:R-:W-:Y:S01]  /*5490*/  FMUL.FTZ R4, R4, c[0x0][0x1e8] ;  /* 0x00007a0004047a20 */ /* 0x002fe20000410000 */
[C---:B------:R-:W-:Y:S01]  /*54a0*/  LOP3.LUT P5, RZ, R122.reuse, 0xff, RZ, 0xc0, !PT ;  /* 0x000000ff7aff7812 */ /* 0x040fe200078ac0ff */
        /* <DEDUP_REMOVED lines=9> */
[----:B------:R-:W-:Y:S01]  /*5540*/  SEL R43, R44, RZ, P5 ;  /* 0x000000ff2c2b7207 */ /* 0x000fe20002800000 */
[-CC-:B------:R-:W-:Y:S01]  /*5550*/  FFMA.FTZ R132, R132, R173.reuse, R145.reuse ;  /* 0x000000ad84847223 */ /* 0x180fe20000010091 */
[----:B------:R-:W-:Y:S01]  /*5560*/  LOP3.LUT P6, RZ, R122, 0xff0000, RZ, 0xc0, !PT ;  /* 0x00ff00007aff7812 */ /* 0x000fe200078cc0ff */
[----:B------:R-:W-:Y:S01]  /*5570*/  FFMA.FTZ R134, R134, R173, R145 ;  /* 0x000000ad86867223 */ /* 0x000fe20000010091 */
[----:B------:R-:W-:Y:S01]  /*5580*/  IADD3 R38, P5, R165, c[0x0][0x248], RZ ;  /* 0x00009200a5267a10 */ /* 0x000fe20007fbe0ff */
[----:B------:R-:W-:Y:S01]  /*5590*/  FADD.FTZ R128, R129, -R128 ;  /* 0x8000008081807221 */ /* 0x000fe20000010000 */
[----:B------:R-:W-:Y:S01]  /*55a0*/  SEL R42, R3, RZ, P6 ;  /* 0x000000ff032a7207 */ /* 0x000fe20003000000 */
[----:B------:R-:W-:Y:S01]  /*55b0*/  FADD.FTZ R130, R131, -R130 ;  /* 0x8000008283827221 */ /* 0x000fe20000010000 */
[----:B------:R-:W-:Y:S01]  /*55c0*/  IADD3.X R39, R166, c[0x0][0x24c], RZ, P5, !PT ;  /* 0x00009300a6277a10 */ /* 0x000fe20002ffe4ff */
[----:B------:R-:W-:Y:S01]  /*55d0*/  FADD.FTZ R132, R133, -R132 ;  /* 0x8000008485847221 */ /* 0x000fe20000010000 */
[C---:B------:R-:W-:Y:S01]  /*55e0*/  LOP3.LUT P5, RZ, R36.reuse, 0xff000000, RZ, 0xc0, !PT ;  /* 0xff00000024ff7812 */ /* 0x040fe200078ac0ff */
[----:B------:R-:W-:Y:S01]  /*55f0*/  FADD.FTZ R134, R135, -R134 ;  /* 0x8000008687867221 */ /* 0x000fe20000010000 */
[----:B------:R-:W-:Y:S01]  /*5600*/  LOP3.LUT P6, RZ, R36, 0xff0000, RZ, 0xc0, !PT ;  /* 0x00ff000024ff7812 */ /* 0x000fe200078cc0ff */
[----:B------:R0:W-:Y:S02]  /*5610*/  STG.E.128 [R38.64], R40 ;  /* 0x0000002826007986 */ /* 0x0001e4000c101d04 */
[----:B0-----:R-:W-:Y:S01]  /*5620*/  SEL R43, R44, RZ, P5 ;  /* 0x000000ff2c2b7207 */ /* 0x001fe20002800000 */
[----:B------:R-:W-:Y:S01]  /*5630*/  FMUL.FTZ R44, R5, R132 ;  /* 0x00000084052c7220 */ /* 0x000fe20000410000 */
[----:B------:R-:W-:-:S02]  /*5640*/  LOP3.LUT P5, RZ, R36, 0xff00, RZ, 0xc0, !PT ;  /* 0x0000ff0024ff7812 */ /* 0x000fc400078ac0ff */
[----:B------:R-:W-:Y:S01]  /*5650*/  SEL R42, R3, RZ, P6 ;  /* 0x000000ff032a7207 */ /* 0x000fe20003000000 */
[----:B------:R-:W-:Y:S01]  /*5660*/  FMUL.FTZ R3, R5, R134 ;  /* 0x0000008605037220 */ /* 0x000fe20000410000 */
[----:B------:R-:W-:Y:S01]  /*5670*/  LOP3.LUT P6, RZ, R36, 0xff, RZ, 0xc0, !PT ;  /* 0x000000ff24ff7812 */ /* 0x000fe200078cc0ff */
[----:B------:R-:W-:Y:S01]  /*5680*/  @P1 FADD.FTZ R44, R78, R44 ;  /* 0x0000002c4e2c1221 */ /* 0x000fe20000010000 */
[----:B------:R-:W-:Y:S01]  /*5690*/  SEL R41, R45, RZ, P5 ;  /* 0x000000ff2d297207 */ /* 0x000fe20002800000 */
[----:B------:R-:W-:Y:S01]  /*56a0*/  @P1 FADD.FTZ R3, R79, R3 ;  /* 0x000000034f031221 */ /* 0x000fe20000010000 */
[----:B------:R-:W-:Y:S02]  /*56b0*/  @P0 IADD3 R38, P5, R165, c[0x0][0x250], RZ ;  /* 0x00009400a5260a10 */ /* 0x000fe40007fbe0ff */
[----:B------:R-:W-:Y:S02]  /*56c0*/  SEL R40, R4, RZ, P6 ;  /* 0x000000ff04287207 */ /* 0x000fe40003000000 */
[----:B------:R-:W-:-:S02]  /*56d0*/  @P0 IADD3.X R39, R166, c[0x0][0x254], RZ, P5, !PT ;  /* 0x00009500a6270a10 */ /* 0x000fc40002ffe4ff */
[----:B------:R-:W-:Y:S02]  /*56e0*/  SEL R43, R43, R119, P4 ;  /* 0x000000772b2b7207 */ /* 0x000fe40002000000 */
[----:B------:R-:W-:Y:S02]  /*56f0*/  SEL R42, R42, R118, P4 ;  /* 0x000000762a2a7207 */ /* 0x000fe40002000000 */
[----:B------:R-:W-:Y:S02]  /*5700*/  SEL R41, R41, R117, P4 ;  /* 0x0000007529297207 */ /* 0x000fe40002000000 */
[----:B------:R-:W-:Y:S02]  /*5710*/  SEL R40, R40, R116, P4 ;  /* 0x0000007428287207 */ /* 0x000fe40002000000 */
[C---:B------:R-:W-:Y:S01]  /*5720*/  SEL R106, R44.reuse, R106, P2 ;  /* 0x0000006a2c6a7207 */ /* 0x040fe20001000000 */
[----:B------:R-:W-:Y:S01]  /*5730*/  FMUL.FTZ R44, R44, c[0x0][0x1e8] ;  /* 0x00007a002c2c7a20 */ /* 0x000fe20000410000 */
[C---:B------:R-:W-:Y:S01]  /*5740*/  SEL R107, R3.reuse, R107, P2 ;  /* 0x0000006b036b7207 */ /* 0x040fe20001000000 */
[----:B------:R0:W-:Y:S01]  /*5750*/  @P0 STG.E.128 [R38.64], R40 ;  /* 0x0000002826000986 */ /* 0x0001e2000c101d04 */
[----:B------:R-:W-:Y:S01]  /*5760*/  FMUL.FTZ R3, R3, c[0x0][0x1e8] ;  /* 0x00007a0003037a20 */ /* 0x000fe20000410000 */
[----:B------:R-:W-:Y:S01]  /*5770*/  LOP3.LUT P5, RZ, R94, 0xff000000, RZ, 0xc0, !PT ;  /* 0xff0000005eff7812 */ /* 0x000fe200078ac0ff */
[----:B0-----:R-:W-:-:S03]  /*5780*/  FMUL.FTZ R38, R5, R128 ;  /* 0x0000008005267220 */ /* 0x001fc60000410000 */
[----:B------:R-:W-:Y:S01]  /*5790*/  SEL R43, R3, RZ, P5 ;  /* 0x000000ff032b7207 */ /* 0x000fe20002800000 */
[----:B------:R-:W-:Y:S02]  /*57a0*/  FMUL.FTZ R39, R5, R130 ;  /* 0x0000008205277220 */ /* 0x000fe40000410000 */
[----:B------:R-:W-:Y:S02]  /*57b0*/  @P1 FADD.FTZ R38, R76, R38 ;  /* 0x000000264c261221 */ /* 0x000fe40000010000 */
[----:B------:R-:W-:Y:S01]  /*57c0*/  @P1 FADD.FTZ R39, R77, R39 ;  /* 0x000000274d271221 */ /* 0x000fe20000010000 */
[----:B------:R-:W-:Y:S02]  /*57d0*/  @P3 IADD3 R4, P1, R97, c[0x0][0x258], RZ ;  /* 0x0000960061043a10 */ /* 0x000fe40007f3e0ff */
[C---:B------:R-:W-:Y:S01]  /*57e0*/  SEL R104, R38.reuse, R104, P2 ;  /* 0x0000006826687207 */ /* 0x040fe20001000000 */
[----:B------:R-:W-:Y:S01]  /*57f0*/  FMUL.FTZ R38, R38, c[0x0][0x1e8] ;  /* 0x00007a0026267a20 */ /* 0x000fe20000410000 */
[----:B------:R-:W-:-:S02]  /*5800*/  @P3 IADD3.X R5, R98, c[0x0][0x25c], RZ, P1, !PT ;  /* 0x0000970062053a10 */ /* 0x000fc40000ffe4ff */
[----:B------:R-:W-:Y:S02]  /*5810*/  LOP3.LUT P1, RZ, R94, 0xff, RZ, 0xc0, !PT ;  /* 0x000000ff5eff7812 */ /* 0x000fe4000782c0ff */
[C---:B------:R-:W-:Y:S01]  /*5820*/  SEL R105, R39.reuse, R105, P2 ;  /* 0x0000006927697207 */ /* 0x040fe20001000000 */
[----:B------:R-:W-:Y:S01]  /*5830*/  FMUL.FTZ R39, R39, c[0x0][0x1e8] ;  /* 0x00007a0027277a20 */ /* 0x000fe20000410000 */
[----:B------:R-:W-:Y:S02]  /*5840*/  SEL R40, R38, RZ, P1 ;  /* 0x000000ff26287207 */ /* 0x000fe40000800000 */
[----:B------:R-:W-:Y:S01]  /*5850*/  LOP3.LUT P1, RZ, R37, 0xff, RZ, 0xc0, !PT ;  /* 0x000000ff25ff7812 */ /* 0x000fe2000782c0ff */
[----:B------:R0:W-:Y:S01]  /*5860*/  @P3 STG.E.128 [R4.64], R104 ;  /* 0x0000006804003986 */ /* 0x0001e2000c101d04 */
[C---:B------:R-:W-:Y:S02]  /*5870*/  LOP3.LUT P2, RZ, R94.reuse, 0xff00, RZ, 0xc0, !PT ;  /* 0x0000ff005eff7812 */ /* 0x040fe4000784c0ff */
[----:B------:R-:W-:-:S02]  /*5880*/  LOP3.LUT P3, RZ, R94, 0xff0000, RZ, 0xc0, !PT ;  /* 0x00ff00005eff7812 */ /* 0x000fc4000786c0ff */
[----:B------:R-:W-:Y:S02]  /*5890*/  SEL R45, R38, RZ, P1 ;  /* 0x000000ff262d7207 */ /* 0x000fe40000800000 */
[----:B------:R-:W-:Y:S02]  /*58a0*/  LOP3.LUT P1, RZ, R37, 0xff00, RZ, 0xc0, !PT ;  /* 0x0000ff0025ff7812 */ /* 0x000fe4000782c0ff */
[----:B------:R-:W-:Y:S02]  /*58b0*/  SEL R41, R39, RZ, P2 ;  /* 0x000000ff27297207 */ /* 0x000fe40001000000 */
[----:B------:R-:W-:Y:S02]  /*58c0*/  SEL R42, R44, RZ, P3 ;  /* 0x000000ff2c2a7207 */ /* 0x000fe40001800000 */
[C---:B------:R-:W-:Y:S02]  /*58d0*/  LOP3.LUT P2, RZ, R37.reuse, 0xff0000, RZ, 0xc0, !PT ;  /* 0x00ff000025ff7812 */ /* 0x040fe4000784c0ff */
[----:B------:R-:W-:-:S02]  /*58e0*/  LOP3.LUT P3, RZ, R37, 0xff000000, RZ, 0xc0, !PT ;  /* 0xff00000025ff7812 */ /* 0x000fc4000786c0ff */
[----:B------:R-:W-:Y:S02]  /*58f0*/  SEL R38, R39, RZ, P1 ;  /* 0x000000ff27267207 */ /* 0x000fe40000800000 */
[----:B0-----:R-:W-:Y:S02]  /*5900*/  IADD3 R4, P6, R97, c[0x0][0x248], RZ ;  /* 0x0000920061047a10 */ /* 0x001fe40007fde0ff */
[----:B------:R-:W-:Y:S02]  /*5910*/  SEL R39, R44, RZ, P2 ;  /* 0x000000ff2c277207 */ /* 0x000fe40001000000 */
[----:B------:R-:W-:Y:S02]  /*5920*/  IADD3.X R5, R98, c[0x0][0x24c], RZ, P6, !PT ;  /* 0x0000930062057a10 */ /* 0x000fe400037fe4ff */
[----:B------:R-:W-:Y:S02]  /*5930*/  SEL R44, R3, RZ, P3 ;  /* 0x000000ff032c7207 */ /* 0x000fe40001800000 */
[----:B------:R-:W-:Y:S01]  /*5940*/  SEL R117, R38, R117, P4 ;  /* 0x0000007526757207 */ /* 0x000fe20002000000 */
[----:B------:R0:W-:Y:S01]  /*5950*/  STG.E.128 [R4.64], R40 ;  /* 0x0000002804007986 */ /* 0x0001e2000c101d04 */
[----:B------:R-:W-:-:S02]  /*5960*/  MOV R38, c[0x0][0x160] ;  /* 0x0000580000267a02 */ /* 0x000fc40000000f00 */
[----:B------:R-:W-:Y:S02]  /*5970*/  SEL R116, R45, R116, P4 ;  /* 0x000000742d747207 */ /* 0x000fe40002000000 */
[----:B------:R-:W-:Y:S02]  /*5980*/  SEL R118, R39, R118, P4 ;  /* 0x0000007627767207 */ /* 0x000fe40002000000 */
[----:B------:R-:W-:Y:S02]  /*5990*/  SEL R119, R44, R119, P4 ;  /* 0x000000772c777207 */ /* 0x000fe40002000000 */
[----:B------:R-:W-:Y:S02]  /*59a0*/  LEA R31, R38, R31, 0x2 ;  /* 0x0000001f261f7211 */ /* 0x000fe400078e10ff */
[----:B0-----:R-:W-:-:S04]  /*59b0*/  @P0 IADD3 R4, P1, R97, c[0x0][0x250], RZ ;  /* 0x0000940061040a10 */ /* 0x001fc80007f3e0ff */
[----:B------:R-:W-:-:S05]  /*59c0*/  @P0 IADD3.X R5, R98, c[0x0][0x254], RZ, P1, !PT ;  /* 0x0000950062050a10 */ /* 0x000fca0000ffe4ff */
[----:B------:R0:W-:Y:S01]  /*59d0*/  @P0 STG.E.128 [R4.64], R116 ;  /* 0x0000007404000986 */ /* 0x0001e2000c101d04 */
[----:B------:R-:W-:-:S13]  /*59e0*/  ISETP.GE.AND P0, PT, R31, c[0x0][0x164], PT ;  /* 0x000059001f007a0c */ /* 0x000fda0003f06270 */
[----:B0-----:R-:W-:Y:S01]  /*59f0*/  @P0 CALL.REL.NOINC `(.L_x_2079) ;  /* 0x0000001000000944 */ /* 0x001fe20003c00000 */
[----:B------:R-:W-:Y:S05]  /*5a00*/  BRA `(.L_x_2080) ;  /* 0xffffbb2000007947 */ /* 0x000fea000383ffff */
.L_x_2079:
[----:B------:R-:W-:Y:S05]  /*5a10*/  BSYNC B1 ;  /* 0x0000000000017941 */ /* 0x000fea0003800000 */
.L_x_2069:
[----:B------:R0:W5:Y:S01]  /*5a20*/  LDL.LU R74, [R1+0x4] ;  /* 0x00000400014a7983 */ /* 0x0001620000300800 */
[----:B------:R-:W-:Y:S02]  /*5a30*/  MOV R78, R9 ;  /* 0x00000009004e7202 */ /* 0x000fe40000000f00 */
        /* <DEDUP_REMOVED lines=126> */
.L_x_2068:
[----:B0-----:R-:W-:Y:S05]  /*6220*/  BSYNC B0 ;  /* 0x0000000000007941 */ /* 0x001fea0003800000 */
.L_x_2066:
[----:B------:R-:W0:Y:S01]  /*6230*/  S2R R132, SR_TID.X ;  /* 0x0000000000847919 */ /* 0x000e220000002100 */
[----:B------:R-:W-:Y:S01]  /*6240*/  WARPSYNC 0xffffffff ;  /* 0xffffffff00007948 */ /* 0x000fe20003800000 */
[----:B0-----:R-:W-:-:S02]  /*6250*/  SHF.R.U32.HI R0, RZ, 0x5, R132 ;  /* 0x00000005ff007819 */ /* 0x001fc40000011684 */
        /* <DEDUP_REMOVED lines=70> */
[----:B------:R-:W-:Y:S01]  /*66c0*/  STS.128 [R0.X16], R76 ;  /* 0x0000004c00007388 */ /* 0x000fe2000000cc00 */
[----:B------:R-:W-:-:S03]  /*66d0*/  FADD.FTZ R5, R83, R54 ;  /* 0x0000003653057221 */ /* 0x000fc60000010000 */
[----:B------:R0:W-:Y:S01]  /*66e0*/  STS.128 [R0.X16+0x200], R8 ;  /* 0x0002000800007388 */ /* 0x0001e2000000cc00 */
[----:B------:R-:W-:-:S03]  /*66f0*/  FADD.FTZ R2, R7, R64 ;  /* 0x0000004007027221 */ /* 0x000fc60000010000 */
[----:B------:R-:W-:Y:S04]  /*6700*/  STS.128 [R0.X16+0x400], R12 ;  /* 0x0004000c00007388 */ /* 0x000fe8000000cc00 */
[----:B------:R-:W-:Y:S01]  /*6710*/  STS.128 [R0.X16+0x600], R16 ;  /* 0x0006001000007388 */ /* 0x000fe2000000cc00 */
[----:B------:R-:W-:-:S03]  /*6720*/  FADD.FTZ R7, R41, R66 ;  /* 0x0000004229077221 */ /* 0x000fc60000010000 */
[----:B------:R-:W-:Y:S04]  /*6730*/  STS.128 [R0.X16+0x800], R20 ;  /* 0x0008001400007388 */ /* 0x000fe8000000cc00 */
[----:B------:R-:W-:Y:S01]  /*6740*/  STS.128 [R0.X16+0xa00], R24 ;  /* 0x000a001800007388 */ /* 0x000fe2000000cc00 */
[----:B0-----:R-:W-:Y:S02]  /*6750*/  FADD.FTZ R8, R3, R42 ;  /* 0x0000002a03087221 */ /* 0x001fe40000010000 */
[----:B------:R-:W-:Y:S01]  /*6760*/  FADD.FTZ R3, R4, R53 ;  /* 0x0000003504037221 */ /* 0x000fe20000010000 */
[----:B------:R-:W-:Y:S01]  /*6770*/  STS.128 [R0.X16+0xc00], R28 ;  /* 0x000c001c00007388 */ /* 0x000fe2000000cc00 */
[----:B------:R-:W-:-:S03]  /*6780*/  FADD.FTZ R4, R40, R55 ;  /* 0x0000003728047221 */ /* 0x000fc60000010000 */
[----:B------:R-:W-:Y:S04]  /*6790*/  STS.128 [R0.X16+0xe00], R124 ;  /* 0x000e007c00007388 */ /* 0x000fe8000000cc00 */
[----:B------:R-:W-:Y:S06]  /*67a0*/  BAR.SYNC.DEFER_BLOCKING 0x0 ;  /* 0x0000000000007b1d */ /* 0x000fec0000010000 */
[----:B------:R-:W0:Y:S04]  /*67b0*/  LDS R10, [R132.X4+0x800] ;  /* 0x00080000840a7984 */ /* 0x000e280000004800 */
[----:B------:R-:W1:Y:S04]  /*67c0*/  LDS R17, [R132.X4+0x1800] ;  /* 0x0018000084117984 */ /* 0x000e680000004800 */
[----:B------:R-:W2:Y:S04]  /*67d0*/  LDS R25, [R132.X4+0x2800] ;  /* 0x0028000084197984 */ /* 0x000ea80000004800 */
[----:B------:R-:W3:Y:S04]  /*67e0*/  LDS R77, [R132.X4+0x3800] ;  /* 0x00380000844d7984 */ /* 0x000ee80000004800 */
[----:B------:R-:W4:Y:S04]  /*67f0*/  LDS R65, [R132.X4] ;  /* 0x0000000084417984 */ /* 0x000f280000004800 */
        /* <DEDUP_REMOVED lines=56> */
[----:B------:R-:W-:Y:S01]  /*6b80*/  STS.128 [R0.X16], R36 ;  /* 0x0000002400007388 */ /* 0x000fe2000000cc00 */
[----:B------:R-:W-:-:S03]  /*6b90*/  FADD.FTZ R9, R9, R80 ;  /* 0x0000005009097221 */ /* 0x000fc60000010000 */
[----:B------:R0:W-:Y:S01]  /*6ba0*/  STS.128 [R0.X16+0x200], R48 ;  /* 0x0002003000007388 */ /* 0x0001e2000000cc00 */
        /* <DEDUP_REMOVED lines=10> */
[----:B0-----:R-:W0:Y:S04]  /*6c50*/  S2R R50, SR_CTAID.X ;  /* 0x0000000000327919 */ /* 0x001e280000002500 */
[----:B------:R-:W1:Y:S04]  /*6c60*/  LDS R11, [R132.X4] ;  /* 0x00000000840b7984 */ /* 0x000e680000004800 */
[----:B------:R-:W2:Y:S01]  /*6c70*/  LDS R22, [R132.X4+0x1000] ;  /* 0x0010000084167984 */ /* 0x000ea20000004800 */
[----:B0-----:R-:W-:-:S03]  /*6c80*/  IMAD R10, R50, c[0x0][0x168], RZ ;  /* 0x00005a00320a7a24 */ /* 0x001fc600078e02ff */
[----:B------:R-:W0:Y:S02]  /*6c90*/  LDS R12, [R132.X4+0x200] ;  /* 0x00020000840c7984 */ /* 0x000e240000004800 */
[----:B------:R-:W-:Y:S02]  /*6ca0*/  IADD3 R10, P0, R10, R132, RZ ;  /* 0x000000840a0a7210 */ /* 0x000fe40007f1e0ff */
        /* <DEDUP_REMOVED lines=8> */
[----:B-1----:R-:W-:-:S03]  /*6d30*/  FADD.FTZ R11, RZ, R11 ;  /* 0x0000000bff0b7221 */ /* 0x002fc60000010000 */
[----:B------:R-:W1:Y:S01]  /*6d40*/  LDS R26, [R132.X4+0x1a00] ;  /* 0x001a0000841a7984 */ /* 0x000e620000004800 */
[----:B--2---:R-:W-:-:S03]  /*6d50*/  FADD.FTZ R11, R11, R22 ;  /* 0x000000160b0b7221 */ /* 0x004fc60000010000 */
[----:B------:R-:W2:Y:S01]  /*6d60*/  LDS R18, [R132.X4+0xc00] ;  /* 0x000c000084127984 */ /* 0x000ea20000004800 */
[----:B0-----:R-:W-:-:S03]  /*6d70*/  FADD.FTZ R12, RZ, R12 ;  /* 0x0000000cff0c7221 */ /* 0x001fc60000010000 */
[----:B------:R-:W0:Y:S01]  /*6d80*/  LDS R39, [R132.X4+0x1c00] ;  /* 0x001c000084277984 */ /* 0x000e220000004800 */
        /* <DEDUP_REMOVED lines=16> */
[----:B-1----:R-:W-:-:S03]  /*6e90*/  FADD.FTZ R17, R17, R26 ;  /* 0x0000001a11117221 */ /* 0x002fc60000010000 */
[----:B------:R-:W1:Y:S01]  /*6ea0*/  LDS R55, [R132.X4+0x2c00] ;  /* 0x002c000084377984 */ /* 0x000e620000004800 */
[----:B--2---:R-:W-:-:S03]  /*6eb0*/  FADD.FTZ R18, RZ, R18 ;  /* 0x00000012ff127221 */ /* 0x004fc60000010000 */
[----:B------:R-:W2:Y:S01]  /*6ec0*/  LDS R61, [R132.X4+0x2e00] ;  /* 0x002e0000843d7984 */ /* 0x000ea20000004800 */
[----:B0-----:R-:W-:-:S03]  /*6ed0*/  FADD.FTZ R18, R18, R39 ;  /* 0x0000002712127221 */ /* 0x001fc60000010000 */
[----:B------:R-:W0:Y:S01]  /*6ee0*/  LDS R38, [R132.X4+0x3000] ;  /* 0x0030000084267984 */ /* 0x000e220000004800 */
        /* <DEDUP_REMOVED lines=18> */
[----:B0-----:R-:W-:Y:S01]  /*7010*/  FADD.FTZ R25, R11, R38 ;  /* 0x000000260b197221 */ /* 0x001fe20000010000 */
[----:B------:R-:W-:Y:S01]  /*7020*/  IADD3.X R11, RZ, RZ, RZ, P0, !PT ;  /* 0x000000ffff0b7210 */ /* 0x000fe200007fe4ff */
[----:B---3--:R-:W-:-:S03]  /*7030*/  FADD.FTZ R63, R12, R63 ;  /* 0x0000003f0c3f7221 */ /* 0x008fc60000010000 */
[----:B------:R-:W-:Y:S01]  /*7040*/  SHF.L.U64.HI R28, R10, 0x2, R11 ;  /* 0x000000020a1c7819 */ /* 0x000fe2000001020b */
[----:B----4-:R-:W-:Y:S02]  /*7050*/  FADD.FTZ R65, R14, R65 ;  /* 0x000000410e417221 */ /* 0x010fe40000010000 */
[----:B------:R-:W-:Y:S01]  /*7060*/  FADD.FTZ R27, R15, R40 ;  /* 0x000000280f1b7221 */ /* 0x000fe20000010000 */
[----:B------:R-:W-:Y:S01]  /*7070*/  SHF.L.U32 R15, R10, 0x2, RZ ;  /* 0x000000020a0f7819 */ /* 0x000fe200000006ff */
[----:B------:R0:W-:Y:S03]  /*7080*/  STS.128 [R0.X16], R32 ;  /* 0x0000002000007388 */ /* 0x0001e6000000cc00 */
[C---:B------:R-:W-:Y:S01]  /*7090*/  IADD3 R10, P0, R15.reuse, c[0x0][0x228], RZ ;  /* 0x00008a000f0a7a10 */ /* 0x040fe20007f1e0ff */
[----:B------:R-:W-:Y:S01]  /*70a0*/  FADD.FTZ R67, R16, R67 ;  /* 0x0000004310437221 */ /* 0x000fe20000010000 */
[----:B------:R-:W-:Y:S01]  /*70b0*/  IADD3 R14, P1, R15, c[0x0][0x238], RZ ;  /* 0x00008e000f0e7a10 */ /* 0x000fe20007f3e0ff */
[----:B------:R-:W-:Y:S01]  /*70c0*/  STS.128 [R0.X16+0x200], R44 ;  /* 0x0002002c00007388 */ /* 0x000fe2000000cc00 */
[----:B------:R-:W-:-:S02]  /*70d0*/  IADD3.X R11, R28, c[0x0][0x22c], RZ, P0, !PT ;  /* 0x00008b001c0b7a10 */ /* 0x000fc400007fe4ff */
[C---:B------:R-:W-:Y:S01]  /*70e0*/  IADD3 R12, P0, R15.reuse, c[0x0][0x220], RZ ;  /* 0x000088000f0c7a10 */ /* 0x040fe20007f1e0ff */
[----:B------:R-:W-:Y:S01]  /*70f0*/  STS.128 [R0.X16+0x400], R56 ;  /* 0x0004003800007388 */ /* 0x000fe2000000cc00 */
[----:B------:R-:W-:Y:S01]  /*7100*/  FADD.FTZ R73, R18, R73 ;  /* 0x0000004912497221 */ /* 0x000fe20000010000 */
[----:B------:R-:W-:Y:S02]  /*7110*/  IADD3 R16, P2, R15, c[0x0][0x230], RZ ;  /* 0x00008c000f107a10 */ /* 0x000fe40007f5e0ff */
[----:B------:R-:W-:Y:S01]  /*7120*/  STS.128 [R0.X16+0x600], R68 ;  /* 0x0006004400007388 */ /* 0x000fe2000000cc00 */
[----:B------:R-:W-:Y:S01]  /*7130*/  FADD.FTZ R75, R20, R75 ;  /* 0x0000004b144b7221 */ /* 0x000fe20000010000 */
[C---:B------:R-:W-:Y:S02]  /*7140*/  IADD3.X R15, R28.reuse, c[0x0][0x23c], RZ, P1, !PT ;  /* 0x00008f001c0f7a10 */ /* 0x040fe40000ffe4ff */
[----:B------:R-:W-:Y:S01]  /*7150*/  STS.128 [R0.X16+0x800], R84 ;  /* 0x0008005400007388 */ /* 0x000fe2000000cc00 */
[----:B0-----:R-:W-:Y:S01]  /*7160*/  FADD.FTZ R33, R17, R42 ;  /* 0x0000002a11217221 */ /* 0x001fe20000010000 */
[----:B------:R-:W-:-:S02]  /*7170*/  IADD3.X R17, R28, c[0x0][0x234], RZ, P2, !PT ;  /* 0x00008d001c117a10 */ /* 0x000fc400017fe4ff */
        /* <DEDUP_REMOVED lines=23> */
[----:B------:R-:W-:Y:S01]  /*72f0*/  STG.E [R10.64], R29 ;  /* 0x0000001d0a007986 */ /* 0x000fe2000c101904 */
        /* <DEDUP_REMOVED lines=36> */
[----:B------:R-:W-:Y:S04]  /*7540*/  STG.E [R10.64+0x200], R31 ;  /* 0x0002001f0a007986 */ /* 0x000fe8000c101904 */
[----:B------:R-:W1:Y:S01]  /*7550*/  LDS R31, [R132.X4+0x3c00] ;  /* 0x003c0000841f7984 */ /* 0x000e620000004800 */
[----:B--2---:R-:W-:-:S03]  /*7560*/  FADD.FTZ R59, R22, R59 ;  /* 0x0000003b163b7221 */ /* 0x004fc60000010000 */
[----:B------:R-:W2:Y:S01]  /*7570*/  LDS R28, [R132.X4+0x2e00] ;  /* 0x002e0000841c7984 */ /* 0x000ea20000004800 */
[----:B---3--:R-:W-:-:S03]  /*7580*/  FADD.FTZ R24, R24, R43 ;  /* 0x0000002b18187221 */ /* 0x008fc60000010000 */
[----:B------:R-:W3:Y:S01]  /*7590*/  LDS R30, [R132.X4+0x3e00] ;  /* 0x003e0000841e7984 */ /* 0x000ee20000004800 */
        /* <DEDUP_REMOVED lines=36> */
.L_x_2070:
[----:B0-----:R-:W-:Y:S01]  /*77e0*/  HFMA2.MMA R42, -RZ, RZ, 0, 5.9604644775390625e-08 ;  /* 0x00000001ff2a7435 */ /* 0x001fe200000001ff */
[----:B------:R-:W-:-:S02]  /*77f0*/  MOV R41, R44 ;  /* 0x0000002c00297202 */ /* 0x000fc40000000f00 */
[----:B------:R-:W-:Y:S02]  /*7800*/  MOV R47, 0x1f ;  /* 0x0000001f002f7802 */ /* 0x000fe40000000f00 */
[----:B------:R-:W-:Y:S02]  /*7810*/  MOV R46, 0xffffffff ;  /* 0xffffffff002e7802 */ /* 0x000fe40000000f00 */
[----:B------:R-:W-:Y:S02]  /*7820*/  MOV R40, 0x7840 ;  /* 0x0000784000287802 */ /* 0x000fe40000000f00 */
[----:B-----5:R-:W-:Y:S05]  /*7830*/  CALL.REL.NOINC `($__internal_101_$__cuda_sm70_shflsync_bfly_p) ;  /* 0x0000046000007944 */ /* 0x020fea0003c00000 */
[----:B-1----:R-:W-:Y:S01]  /*7840*/  MOV R45, R42 ;  /* 0x0000002a002d7202 */ /* 0x002fe20000000f00 */
[----:B------:R-:W-:Y:S05]  /*7850*/  BRA `(.L_x_2081) ;  /* 0xffffc48000007947 */ /* 0x000fea000383ffff */
.L_x_2071:
[----:B------:R-:W-:Y:S01]  /*7860*/  HFMA2.MMA R42, -RZ, RZ, 0, 5.9604644775390625e-08 ;  /* 0x00000001ff2a7435 */ /* 0x000fe200000001ff */
[----:B------:R-:W-:Y:S02]  /*7870*/  MOV R41, R43 ;  /* 0x0000002b00297202 */ /* 0x000fe40000000f00 */
[----:B------:R-:W-:Y:S02]  /*7880*/  MOV R47, 0x1f ;  /* 0x0000001f002f7802 */ /* 0x000fe40000000f00 */
[----:B------:R-:W-:-:S02]  /*7890*/  MOV R46, 0xffffffff ;  /* 0xffffffff002e7802 */ /* 0x000fc40000000f00 */
[----:B------:R-:W-:Y:S02]  /*78a0*/  MOV R40, 0x78c0 ;  /* 0x000078c000287802 */ /* 0x000fe40000000f00 */
[----:B01---5:R-:W-:Y:S05]  /*78b0*/  CALL.REL.NOINC `($__internal_101_$__cuda_sm70_shflsync_bfly_p) ;  /* 0x000003e000007944 */ /* 0x023fea0003c00000 */
[----:B------:R-:W-:Y:S01]  /*78c0*/  FADD.FTZ R44, R44, R45 ;  /* 0x0000002d2c2c7221 */ /* 0x000fe20000010000 */
[----:B------:R-:W-:Y:S01]  /*78d0*/  MOV R47, 0x1f ;  /* 0x0000001f002f7802 */ /* 0x000fe20000000f00 */
[----:B-1----:R-:W-:Y:S01]  /*78e0*/  FADD.FTZ R43, R43, R42 ;  /* 0x0000002a2b2b7221 */ /* 0x002fe20000010000 */
[----:B------:R-:W-:Y:S01]  /*78f0*/  HFMA2.MMA R42, -RZ, RZ, 0, 1.1920928955078125e-07 ;  /* 0x00000002ff2a7435 */ /* 0x000fe200000001ff */
[----:B------:R-:W-:Y:S02]  /*7900*/  MOV R46, 0xffffffff ;  /* 0xffffffff002e7802 */ /* 0x000fe40000000f00 */
[----:B------:R-:W-:Y:S02]  /*7910*/  MOV R41, R44 ;  /* 0x0000002c00297202 */ /* 0x000fe40000000f00 */
[----:B------:R-:W-:Y:S02]  /*7920*/  MOV R40, 0x7940 ;  /* 0x0000794000287802 */ /* 0x000fe40000000f00 */
[----:B------:R-:W-:Y:S05]  /*7930*/  CALL.REL.NOINC `($__internal_101_$__cuda_sm70_shflsync_bfly_p) ;  /* 0x0000036000007944 */ /* 0x000fea0003c00000 */
[----:B-1----:R-:W-:Y:S01]  /*7940*/  MOV R45, R42 ;  /* 0x0000002a002d7202 */ /* 0x002fe20000000f00 */
[----:B------:R-:W-:Y:S01]  /*7950*/  HFMA2.MMA R42, -RZ, RZ, 0, 1.1920928955078125e-07 ;  /* 0x00000002ff2a7435 */ /* 0x000fe200000001ff */
[----:B------:R-:W-:-:S02]  /*7960*/  MOV R41, R43 ;  /* 0x0000002b00297202 */ /* 0x000fc40000000f00 */
[----:B------:R-:W-:Y:S02]  /*7970*/  MOV R47, 0x1f ;  /* 0x0000001f002f7802 */ /* 0x000fe40000000f00 */
[----:B------:R-:W-:Y:S02]  /*7980*/  MOV R46, 0xffffffff ;  /* 0xffffffff002e7802 */ /* 0x000fe40000000f00 */
[----:B------:R-:W-:Y:S02]  /*7990*/  MOV R40, 0x79b0 ;  /* 0x000079b000287802 */ /* 0x000fe40000000f00 */
[----:B------:R-:W-:Y:S05]  /*79a0*/  CALL.REL.NOINC `($__internal_101_$__cuda_sm70_shflsync_bfly_p) ;  /* 0x000002f000007944 */ /* 0x000fea0003c00000 */
[----:B------:R-:W-:Y:S01]  /*79b0*/  FADD.FTZ R44, R45, R44 ;  /* 0x0000002c2d2c7221 */ /* 0x000fe20000010000 */
[----:B------:R-:W-:Y:S01]  /*79c0*/  MOV R47, 0x1f ;  /* 0x0000001f002f7802 */ /* 0x000fe20000000f00 */
[----:B-1----:R-:W-:Y:S01]  /*79d0*/  FADD.FTZ R43, R43, R42 ;  /* 0x0000002a2b2b7221 */ /* 0x002fe20000010000 */
[----:B------:R-:W-:Y:S01]  /*79e0*/  HFMA2.MMA R42, -RZ, RZ, 0, 2.384185791015625e-07 ;  /* 0x00000004ff2a7435 */ /* 0x000fe200000001ff */
[----:B------:R-:W-:Y:S02]  /*79f0*/  MOV R46, 0xffffffff ;  /* 0xffffffff002e7802 */ /* 0x000fe40000000f00 */
[----:B------:R-:W-:-:S02]  /*7a00*/  MOV R41, R44 ;  /* 0x0000002c00297202 */ /* 0x000fc40000000f00 */
[----:B------:R-:W-:Y:S02]  /*7a10*/  MOV R40, 0x7a30 ;  /* 0x00007a3000287802 */ /* 0x000fe40000000f00 */
[----:B------:R-:W-:Y:S05]  /*7a20*/  CALL.REL.NOINC `($__internal_101_$__cuda_sm70_shflsync_bfly_p) ;  /* 0x0000027000007944 */ /* 0x000fea0003c00000 */
[----:B-1----:R-:W-:Y:S01]  /*7a30*/  MOV R45, R42 ;  /* 0x0000002a002d7202 */ /* 0x002fe20000000f00 */
[----:B------:R-:W-:Y:S01]  /*7a40*/  HFMA2.MMA R42, -RZ, RZ, 0, 2.384185791015625e-07 ;  /* 0x00000004ff2a7435 */ /* 0x000fe200000001ff */
[----:B------:R-:W-:Y:S02]  /*7a50*/  MOV R41, R43 ;  /* 0x0000002b00297202 */ /* 0x000fe40000000f00 */
[----:B------:R-:W-:Y:S02]  /*7a60*/  MOV R47, 0x1f ;  /* 0x0000001f002f7802 */ /* 0x000fe40000000f00 */
[----:B------:R-:W-:Y:S02]  /*7a70*/  MOV R46, 0xffffffff ;  /* 0xffffffff002e7802 */ /* 0x000fe40000000f00 */
[----:B------:R-:W-:Y:S02]  /*7a80*/  MOV R40, 0x7aa0 ;  /* 0x00007aa000287802 */ /* 0x000fe40000000f00 */
[----:B------:R-:W-:Y:S05]  /*7a90*/  CALL.REL.NOINC `($__internal_101_$__cuda_sm70_shflsync_bfly_p) ;  /* 0x0000020000007944 */ /* 0x000fea0003c00000 */
[----:B------:R-:W-:Y:S01]  /*7aa0*/  FADD.FTZ R44, R45, R44 ;  /* 0x0000002c2d2c7221 */ /* 0x000fe20000010000 */
[----:B------:R-:W-:Y:S01]  /*7ab0*/  MOV R47, 0x1f ;  /* 0x0000001f002f7802 */ /* 0x000fe20000000f00 */
[----:B-1----:R-:W-:Y:S01]  /*7ac0*/  FADD.FTZ R43, R43, R42 ;  /* 0x0000002a2b2b7221 */ /* 0x002fe20000010000 */
[----:B------:R-:W-:Y:S01]  /*7ad0*/  HFMA2.MMA R42, -RZ, RZ, 0, 4.76837158203125e-07 ;  /* 0x00000008ff2a7435 */ /* 0x000fe200000001ff */
[----:B------:R-:W-:-:S02]  /*7ae0*/  MOV R46, 0xffffffff ;  /* 0xffffffff002e7802 */ /* 0x000fc40000000f00 */
[----:B------:R-:W-:Y:S02]  /*7af0*/  MOV R41, R44 ;  /* 0x0000002c00297202 */ /* 0x000fe40000000f00 */
[----:B------:R-:W-:Y:S02]  /*7b00*/  MOV R40, 0x7b20 ;  /* 0x00007b2000287802 */ /* 0x000fe40000000f00 */
[----:B------:R-:W-:Y:S05]  /*7b10*/  CALL.REL.NOINC `($__internal_101_$__cuda_sm70_shflsync_bfly_p) ;  /* 0x0000018000007944 */ /* 0x000fea0003c00000 */
[----:B-1----:R-:W-:Y:S01]  /*7b20*/  MOV R45, R42 ;  /* 0x0000002a002d7202 */ /* 0x002fe20000000f00 */
[----:B------:R-:W-:Y:S01]  /*7b30*/  HFMA2.MMA R42, -RZ, RZ, 0, 4.76837158203125e-07 ;  /* 0x00000008ff2a7435 */ /* 0x000fe200000001ff */
[----:B------:R-:W-:Y:S02]  /*7b40*/  MOV R41, R43 ;  /* 0x0000002b00297202 */ /* 0x000fe40000000f00 */
[----:B------:R-:W-:Y:S02]  /*7b50*/  MOV R47, 0x1f ;  /* 0x0000001f002f7802 */ /* 0x000fe40000000f00 */
[----:B------:R-:W-:Y:S02]  /*7b60*/  MOV R46, 0xffffffff ;  /* 0xffffffff002e7802 */ /* 0x000fe40000000f00 */
[----:B------:R-:W-:-:S02]  /*7b70*/  MOV R40, 0x7b90 ;  /* 0x00007b9000287802 */ /* 0x000fc40000000f00 */
[----:B------:R-:W-:Y:S05]  /*7b80*/  CALL.REL.NOINC `($__internal_101_$__cuda_sm70_shflsync_bfly_p) ;  /* 0x0000011000007944 */ /* 0x000fea0003c00000 */
[----:B------:R-:W-:Y:S01]  /*7b90*/  FADD.FTZ R44, R45, R44 ;  /* 0x0000002c2d2c7221 */ /* 0x000fe20000010000 */
[----:B------:R-:W-:Y:S01]  /*7ba0*/  MOV R47, 0x1f ;  /* 0x0000001f002f7802 */ /* 0x000fe20000000f00 */
[----:B-1----:R-:W-:Y:S01]  /*7bb0*/  FADD.FTZ R43, R43, R42 ;  /* 0x0000002a2b2b7221 */ /* 0x002fe20000010000 */
[----:B------:R-:W-:Y:S01]  /*7bc0*/  HFMA2.MMA R42, -RZ, RZ, 0, 9.5367431640625e-07 ;  /* 0x00000010ff2a7435 */ /* 0x000fe200000001ff */
[----:B------:R-:W-:-:S02]  /*7bd0*/  MOV R46, 0xffffffff ;  /* 0xffffffff002e7802 */ /* 0x000fc40000000f00 */
[----:B------:R-:W-:Y:S02]  /*7be0*/  MOV R41, R44 ;  /* 0x0000002c00297202 */ /* 0x000fe40000000f00 */
[----:B------:R-:W-:Y:S02]  /*7bf0*/  MOV R40, 0x7c10 ;  /* 0x00007c1000287802 */ /* 0x000fe40000000f00 */
[----:B------:R-:W-:Y:S05]  /*7c00*/  CALL.REL.NOINC `($__internal_101_$__cuda_sm70_shflsync_bfly_p) ;  /* 0x0000009000007944 */ /* 0x000fea0003c00000 */
[----:B-1----:R-:W-:Y:S01]  /*7c10*/  MOV R45, R42 ;  /* 0x0000002a002d7202 */ /* 0x002fe20000000f00 */
[----:B------:R-:W-:Y:S01]  /*7c20*/  HFMA2.MMA R42, -RZ, RZ, 0, 9.5367431640625e-07 ;  /* 0x00000010ff2a7435 */ /* 0x000fe200000001ff */
[----:B------:R-:W-:Y:S02]  /*7c30*/  MOV R41, R43 ;  /* 0x0000002b00297202 */ /* 0x000fe40000000f00 */
[----:B------:R-:W-:Y:S02]  /*7c40*/  MOV R47, 0x1f ;  /* 0x0000001f002f7802 */ /* 0x000fe40000000f00 */
[----:B------:R-:W-:Y:S02]  /*7c50*/  MOV R46, 0xffffffff ;  /* 0xffffffff002e7802 */ /* 0x000fe40000000f00 */
[----:B------:R-:W-:-:S02]  /*7c60*/  MOV R40, 0x7c80 ;  /* 0x00007c8000287802 */ /* 0x000fc40000000f00 */
[----:B------:R-:W-:Y:S05]  /*7c70*/  CALL.REL.NOINC `($__internal_101_$__cuda_sm70_shflsync_bfly_p) ;  /* 0x0000002000007944 */ /* 0x000fea0003c00000 */
[----:B-1----:R-:W-:Y:S01]  /*7c80*/  MOV R40, R42 ;  /* 0x0000002a00287202 */ /* 0x002fe20000000f00 */
[----:B------:R-:W-:Y:S05]  /*7c90*/  BRA `(.L_x_2082) ;  /* 0xffffc16000007947 */ /* 0x000fea000383ffff */
        .weak           $__internal_101_$__cuda_sm70_shflsync_bfly_p
        .type           $__internal_101_$__cuda_sm70_shflsync_bfly_p,@function
        .size           $__internal_101_$__cuda_sm70_shflsync_bfly_p,(.L_x_2639 - $__internal_101_$__cuda_sm70_shflsync_bfly_p)
$__internal_101_$__cuda_sm70_shflsync_bfly_p:
[----:B------:R-:W-:Y:S04]  /*7ca0*/  WARPSYNC R46 ;  /* 0x0000002e00007348 */ /* 0x000fe80003800000 */
[----:B------:R0:W1:Y:S02]  /*7cb0*/  SHFL.BFLY PT, R42, R41, R42, R47 ;  /* 0x0c00002a292a7389 */ /* 0x00006400000e002f */
[----:B0-----:R-:W-:-:S06]  /*7cc0*/  HFMA2.MMA R41, -RZ, RZ, 0, 0 ;  /* 0x00000000ff297435 */ /* 0x001fcc00000001ff */
[----:B------:R-:W-:Y:S05]  /*7cd0*/  RET.REL.NODEC R40 `(_ZN10layer_norm31ln_parallel_residual_bwd_kernelINS_13Kernel_traitsI6__halfffffjLj1024ELj1ELj4ELj1ELj16ENS_18Kernel_traits_baseILj1024ES2_ffffjLj128EEEEELb1ELb0ELb1EEEvNS_9BwdParamsE) ;  /* 0xffff832028007950 */ /* 0x000fea0003c3ffff */
.L_x_2083:
        /* <DEDUP_REMOVED lines=10> */
.L_x_2639:


//--------------------- .text._ZN10layer_norm22ln_bwd_finalize_kernelINS_22Kernel_traits_finalizeILj1024E6__halfffffjLb0ELj1024ELj4ENS_18Kernel_traits_baseILj1024ES2_ffffjLj1024EEEEELb0ELb0EEEvNS_9BwdParamsE --------------------------
	.section	.text._ZN10layer_norm22ln_bwd_finalize_kernelINS_22Kernel_traits_finalizeILj1024E6__halfffffjLb0ELj1024ELj4ENS_18Kernel_traits_baseILj1024ES2_ffffjLj1024EEEEELb0ELb0EEEvNS_9BwdParamsE,"ax",@progbits
	.sectioninfo	@"SHI_REGISTERS=30"
	.align	128
        .global         _ZN10layer_norm22ln_bwd_finalize_kernelINS_22Kernel_traits_finalizeILj1024E6__halfffffjLb0ELj1024ELj4ENS_18Kernel_traits_baseILj1024ES2_ffffjLj1024EEEEELb0ELb0EEEvNS_9BwdParamsE
        .type           _ZN10layer_norm22ln_bwd_finalize_kernelINS_22Kernel_traits_finalizeILj1024E6__halfffffjLb0ELj1024ELj4ENS_18Kernel_traits_baseILj1024ES2_ffffjLj1024EEEEELb0ELb0EEEvNS_9BwdParamsE,@function
        .size           _ZN10layer_norm22ln_bwd_finalize_kernelINS_22Kernel_traits_finalizeILj1024E6__halfffffjLb0ELj1024ELj4ENS_18Kernel_traits_baseILj1024ES2_ffffjLj1024EEEEELb0ELb0EEEvNS_9BwdParamsE,(.L_x_2640 - _ZN10layer_norm22ln_bwd_finalize_kernelINS_22Kernel_traits_finalizeILj1024E6__halfffffjLb0ELj1024ELj4ENS_18Kernel_traits_baseILj1024ES2_ffffjLj1024EEEEELb0ELb0EEEvNS_9BwdParamsE)
        .other          _ZN10layer_norm22ln_bwd_finalize_kernelINS_22Kernel_traits_finalizeILj1024E6__halfffffjLb0ELj1024ELj4ENS_18Kernel_traits_baseILj1024ES2_ffffjLj1024EEEEELb0ELb0EEEvNS_9BwdParamsE,@"STO_CUDA_ENTRY STV_DEFAULT"
_ZN10layer_norm22ln_bwd_finalize_kernelINS_22Kernel_traits_finalizeILj1024E6__halfffffjLb0ELj1024ELj4ENS_18Kernel_traits_baseILj1024ES2_ffffjLj1024EEEEELb0ELb0EEEvNS_9BwdParamsE:
.text._ZN10layer_norm22ln_bwd_finalize_kernelINS_22Kernel_traits_finalizeILj1024E6__halfffffjLb0ELj1024ELj4ENS_18Kernel_traits_baseILj1024ES2_ffffjLj1024EEEEELb0ELb0EEEvNS_9BwdParamsE:
        /* <DEDUP_REMOVED lines=19> */
.L_x_2097:
        /* <DEDUP_REMOVED lines=28> */
.L_x_2088:
        /* <DEDUP_REMOVED lines=35> */
.L_x_2087:
[----:B------:R-:W-:Y:S05]  /*0520*/  BSYNC B1 ;  /* 0x0000000000017941 */ /* 0x000fea0003800000 */
.L_x_2086:
        /* <DEDUP_REMOVED lines=23> */
.L_x_2090:
[----:B------:R-:W-:Y:S05]  /*06a0*/  BSYNC B1 ;  /* 0x0000000000017941 */ /* 0x000fea0003800000 */
.L_x_2089:
        /* <DEDUP_REMOVED lines=11> */
.L_x_2091:
[----:B------:R-:W-:Y:S05]  /*0760*/  BSYNC B1 ;  /* 0x0000000000017941 */ /* 0x000fea0003800000 */
.L_x_2085:
[----:B------:R-:W-:Y:S05]  /*0770*/  BSYNC B0 ;  /* 0x0000000000007941 */ /* 0x000fea0003800000 */
.L_x_2084:
        /* <DEDUP_REMOVED lines=11> */
.L_x_2098:
        /* <DEDUP_REMOVED lines=18> */
.L_x_2099:
[----:B---3--:R-:W-:Y:S02]  /*0950*/  FADD.FTZ R4, R4, R9 ;  /* 0x0000000904047221 */ /* 0x008fe40000010000 */
[----:B-12---:R-:W-:-:S03]  /*0960*/  FADD.FTZ R6, R5, R6 ;  /* 0x0000000605067221 */ /* 0x006fc60000010000 */
[----:B------:R1:W-:Y:S04]  /*0970*/  @!P1 STS [R17.X4+0x2000], R4 ;  /* 0x0020000411009388 */ /* 0x0003e80000004800 */
[----:B------:R1:W-:Y:S02]  /*0980*/  @!P1 STS [R17.X4+0x2080], R6 ;  /* 0x0020800611009388 */ /* 0x0003e40000004800 */
.L_x_2092:
        /* <DEDUP_REMOVED lines=17> */
.L_x_2096:
[----:B------:R-:W-:Y:S05]  /*0aa0*/  BSYNC B0 ;  /* 0x0000000000007941 */ /* 0x000fea0003800000 */
.L_x_2095:
[C---:B------:R-:W-:Y:S02]  /*0ab0*/  ISETP.GT.U32.AND P1, PT, R18.reuse, -0x401, PT ;  /* 0xfffffbff1200780c */ /* 0x040fe40003f24070 */
[----:B------:R-:W-:Y:S02]  /*0ac0*/  IADD3 R18, R18, 0x400, RZ ;  /* 0x0000040012127810 */ /* 0x000fe40007ffe0ff */
[----:B------:R-:W-:-:S09]  /*0ad0*/  IADD3 R19, R19, 0x200, RZ ;  /* 0x0000020013137810 */ /* 0x000fd20007ffe0ff */
[----:B01----:R-:W-:Y:S05]  /*0ae0*/  @P1 BRA `(.L_x_2097) ;  /* 0xfffff64000001947 */ /* 0x003fea000383ffff */
[----:B------:R-:W-:Y:S05]  /*0af0*/  EXIT ;  /* 0x000000000000794d */ /* 0x000fea0003800000 */
.L_x_2093:
[----:B--2---:R-:W-:Y:S01]  /*0b00*/  IMAD.MOV.U32 R9, RZ, RZ, R5 ;  /* 0x000000ffff097224 */ /* 0x004fe200078e0005 */
[----:B------:R-:W-:Y:S01]  /*0b10*/  MOV R8, 0x1 ;  /* 0x0000000100087802 */ /* 0x000fe20000000f00 */
[----:B------:R-:W-:Y:S01]  /*0b20*/  IMAD.MOV.U32 R7, RZ, RZ, 0x1f ;  /* 0x0000001fff077424 */ /* 0x000fe200078e00ff */
[----:B------:R-:W-:Y:S02]  /*0b30*/  MOV R10, 0xffffffff ;  /* 0xffffffff000a7802 */ /* 0x000fe40000000f00 */
[----:B------:R-:W-:Y:S02]  /*0b40*/  MOV R2, 0xb60 ;  /* 0x00000b6000027802 */ /* 0x000fe40000000f00 */
[----:B01----:R-:W-:Y:S05]  /*0b50*/  CALL.REL.NOINC `($__internal_102_$__cuda_sm70_shflsync_bfly_p) ;  /* 0x000003b000007944 */ /* 0x003fea0003c00000 */
[----:B-1----:R-:W-:Y:S01]  /*0b60*/  IMAD.MOV.U32 R2, RZ, RZ, R7 ;  /* 0x000000ffff027224 */ /* 0x002fe200078e0007 */
[----:B0-----:R-:W-:Y:S05]  /*0b70*/  BRA `(.L_x_2098) ;  /* 0xfffffcb000007947 */ /* 0x001fea000383ffff */
.L_x_2094:
[----:B------:R-:W-:Y:S01]  /*0b80*/  HFMA2.MMA R8, -RZ, RZ, 0, 1.1920928955078125e-07 ;  /* 0x00000002ff087435 */ /* 0x000fe200000001ff */
[----:B------:R-:W-:Y:S01]  /*0b90*/  IMAD.MOV.U32 R7, RZ, RZ, 0x1f ;  /* 0x0000001fff077424 */ /* 0x000fe200078e00ff */
[----:B------:R-:W-:Y:S02]  /*0ba0*/  MOV R10, 0xffffffff ;  /* 0xffffffff000a7802 */ /* 0x000fe40000000f00 */
[----:B------:R-:W-:-:S02]  /*0bb0*/  MOV R2, 0xbd0 ;  /* 0x00000bd000027802 */ /* 0x000fc40000000f00 */
[----:B012---:R-:W-:Y:S05]  /*0bc0*/  CALL.REL.NOINC `($__internal_102_$__cuda_sm70_shflsync_bfly_p) ;  /* 0x0000034000007944 */ /* 0x007fea0003c00000 */
[----:B01----:R-:W-:Y:S01]  /*0bd0*/  FADD.FTZ R9, R9, R7 ;  /* 0x0000000709097221 */ /* 0x003fe20000010000 */
[----:B------:R-:W-:Y:S01]  /*0be0*/  HFMA2.MMA R7, -RZ, RZ, 0, 1.847743988037109375e-06 ;  /* 0x0000001fff077435 */ /* 0x000fe200000001ff */
[----:B------:R-:W-:Y:S01]  /*0bf0*/  IMAD.MOV.U32 R8, RZ, RZ, 0x4 ;  /* 0x00000004ff087424 */ /* 0x000fe200078e00ff */
[----:B------:R-:W-:Y:S01]  /*0c00*/  MOV R2, 0xc30 ;  /* 0x00000c3000027802 */ /* 0x000fe20000000f00 */
[----:B------:R-:W-:-:S03]  /*0c10*/  IMAD.MOV.U32 R10, RZ, RZ, -0x1 ;  /* 0xffffffffff0a7424 */ /* 0x000fc600078e00ff */
[----:B------:R-:W-:Y:S05]  /*0c20*/  CALL.REL.NOINC `($__internal_102_$__cuda_sm70_shflsync_bfly_p) ;  /* 0x000002e000007944 */ /* 0x000fea0003c00000 */
[----:B01----:R-:W-:Y:S01]  /*0c30*/  FADD.FTZ R9, R9, R7 ;  /* 0x0000000709097221 */ /* 0x003fe20000010000 */
[----:B------:R-:W-:Y:S01]  /*0c40*/  HFMA2.MMA R7, -RZ, RZ, 0, 1.847743988037109375e-06 ;  /* 0x0000001fff077435 */ /* 0x000fe200000001ff */
[----:B------:R-:W-:Y:S01]  /*0c50*/  MOV R8, 0x8 ;  /* 0x0000000800087802 */ /* 0x000fe20000000f00 */
[----:B------:R-:W-:Y:S01]  /*0c60*/  IMAD.MOV.U32 R10, RZ, RZ, -0x1 ;  /* 0xffffffffff0a7424 */ /* 0x000fe200078e00ff */
[----:B------:R-:W-:-:S03]  /*0c70*/  MOV R2, 0xc90 ;  /* 0x00000c9000027802 */ /* 0x000fc60000000f00 */
[----:B------:R-:W-:Y:S05]  /*0c80*/  CALL.REL.NOINC `($__internal_102_$__cuda_sm70_shflsync_bfly_p) ;  /* 0x0000028000007944 */ /* 0x000fea0003c00000 */
[----:B-1----:R-:W-:Y:S01]  /*0c90*/  FADD.FTZ R6, R9, R7 ;  /* 0x0000000709067221 */ /* 0x002fe20000010000 */
[----:B------:R-:W-:Y:S01]  /*0ca0*/  HFMA2.MMA R7, -RZ, RZ, 0, 1.847743988037109375e-06 ;  /* 0x0000001fff077435 */ /* 0x000fe200000001ff */
[----:B0-----:R-:W-:Y:S01]  /*0cb0*/  MOV R8, 0x10 ;  /* 0x0000001000087802 */ /* 0x001fe20000000f00 */
[----:B------:R-:W-:Y:S01]  /*0cc0*/  IMAD.MOV.U32 R10, RZ, RZ, -0x1 ;  /* 0xffffffffff0a7424 */ /* 0x000fe200078e00ff */
[----:B------:R-:W-:-:S02]  /*0cd0*/  MOV R2, 0xd00 ;  /* 0x00000d0000027802 */ /* 0x000fc40000000f00 */
[----:B------:R-:W-:Y:S02]  /*0ce0*/  MOV R9, R6 ;  /* 0x0000000600097202 */ /* 0x000fe40000000f00 */
[----:B------:R-:W-:Y:S05]  /*0cf0*/  CALL.REL.NOINC `($__internal_102_$__cuda_sm70_shflsync_bfly_p) ;  /* 0x0000021000007944 */ /* 0x000fea0003c00000 */
[----:B0-----:R-:W-:Y:S01]  /*0d00*/  HFMA2.MMA R8, -RZ, RZ, 0, 5.9604644775390625e-08 ;  /* 0x00000001ff087435 */ /* 0x001fe200000001ff */
[----:B-1----:R-:W-:Y:S01]  /*0d10*/  MOV R5, R7 ;  /* 0x0000000700057202 */ /* 0x002fe20000000f00 */
[----:B------:R-:W-:Y:S01]  /*0d20*/  IMAD.MOV.U32 R9, RZ, RZ, R4 ;  /* 0x000000ffff097224 */ /* 0x000fe200078e0004 */
[----:B------:R-:W-:Y:S01]  /*0d30*/  MOV R7, 0x1f ;  /* 0x0000001f00077802 */ /* 0x000fe20000000f00 */
[----:B------:R-:W-:Y:S01]  /*0d40*/  IMAD.MOV.U32 R10, RZ, RZ, -0x1 ;  /* 0xffffffffff0a7424 */ /* 0x000fe200078e00ff */
[----:B------:R-:W-:Y:S02]  /*0d50*/  MOV R2, 0xd70 ;  /* 0x00000d7000027802 */ /* 0x000fe40000000f00 */
[----:B------:R-:W-:Y:S05]  /*0d60*/  CALL.REL.NOINC `($__internal_102_$__cuda_sm70_shflsync_bfly_p) ;  /* 0x000001a000007944 */ /* 0x000fea0003c00000 */
[----:B0-----:R-:W-:Y:S01]  /*0d70*/  HFMA2.MMA R8, -RZ, RZ, 0, 1.1920928955078125e-07 ;  /* 0x00000002ff087435 */ /* 0x001fe200000001ff */
[----:B-1----:R-:W-:Y:S01]  /*0d80*/  FADD.FTZ R9, R4, R7 ;  /* 0x0000000704097221 */ /* 0x002fe20000010000 */
[----:B------:R-:W-:Y:S01]  /*0d90*/  MOV R7, 0x1f ;  /* 0x0000001f00077802 */ /* 0x000fe20000000f00 */
[----:B------:R-:W-:Y:S01]  /*0da0*/  IMAD.MOV.U32 R10, RZ, RZ, -0x1 ;  /* 0xffffffffff0a7424 */ /* 0x000fe200078e00ff */
[----:B------:R-:W-:Y:S02]  /*0db0*/  MOV R2, 0xdd0 ;  /* 0x00000dd000027802 */ /* 0x000fe40000000f00 */
[----:B------:R-:W-:Y:S05]  /*0dc0*/  CALL.REL.NOINC `($__internal_102_$__cuda_sm70_shflsync_bfly_p) ;  /* 0x0000014000007944 */ /* 0x000fea0003c00000 */
[----:B0-----:R-:W-:Y:S01]  /*0dd0*/  HFMA2.MMA R8, -RZ, RZ, 0, 2.384185791015625e-07 ;  /* 0x00000004ff087435 */ /* 0x001fe200000001ff */
[----:B-1----:R-:W-:Y:S01]  /*0de0*/  FADD.FTZ R9, R9, R7 ;  /* 0x0000000709097221 */ /* 0x002fe20000010000 */
[----:B------:R-:W-:Y:S01]  /*0df0*/  MOV R7, 0x1f ;  /* 0x0000001f00077802 */ /* 0x000fe20000000f00 */
[----:B------:R-:W-:Y:S01]  /*0e00*/  IMAD.MOV.U32 R10, RZ, RZ, -0x1 ;  /* 0xffffffffff0a7424 */ /* 0x000fe200078e00ff */
[----:B------:R-:W-:-:S02]  /*0e10*/  MOV R2, 0xe30 ;  /* 0x00000e3000027802 */ /* 0x000fc40000000f00 */
[----:B------:R-:W-:Y:S05]  /*0e20*/  CALL.REL.NOINC `($__internal_102_$__cuda_sm70_shflsync_bfly_p) ;  /* 0x000000e000007944 */ /* 0x000fea0003c00000 */
[----:B0-----:R-:W-:Y:S01]  /*0e30*/  HFMA2.MMA R8, -RZ, RZ, 0, 4.76837158203125e-07 ;  /* 0x00000008ff087435 */ /* 0x001fe200000001ff */
[----:B-1----:R-:W-:Y:S01]  /*0e40*/  FADD.FTZ R9, R9, R7 ;  /* 0x0000000709097221 */ /* 0x002fe20000010000 */
[----:B------:R-:W-:Y:S01]  /*0e50*/  MOV R7, 0x1f ;  /* 0x0000001f00077802 */ /* 0x000fe20000000f00 */
[----:B------:R-:W-:Y:S01]  /*0e60*/  IMAD.MOV.U32 R10, RZ, RZ, -0x1 ;  /* 0xffffffffff0a7424 */ /* 0x000fe200078e00ff */
[----:B------:R-:W-:-:S02]  /*0e70*/  MOV R2, 0xe90 ;  /* 0x00000e9000027802 */ /* 0x000fc40000000f00 */
[----:B------:R-:W-:Y:S05]  /*0e80*/  CALL.REL.NOINC `($__internal_102_$__cuda_sm70_shflsync_bfly_p) ;  /* 0x0000008000007944 */ /* 0x000fea0003c00000 */
[----:B0-----:R-:W-:Y:S01]  /*0e90*/  HFMA2.MMA R8, -RZ, RZ, 0, 9.5367431640625e-07 ;  /* 0x00000010ff087435 */ /* 0x001fe200000001ff */
[----:B-1----:R-:W-:Y:S01]  /*0ea0*/  FADD.FTZ R9, R9, R7 ;  /* 0x0000000709097221 */ /* 0x002fe20000010000 */
[----:B------:R-:W-:Y:S01]  /*0eb0*/  MOV R7, 0x1f ;  /* 0x0000001f00077802 */ /* 0x000fe20000000f00 */
[----:B------:R-:W-:Y:S01]  /*0ec0*/  IMAD.MOV.U32 R10, RZ, RZ, -0x1 ;  /* 0xffffffffff0a7424 */ /* 0x000fe200078e00ff */
[----:B------:R-:W-:-:S02]  /*0ed0*/  MOV R2, 0xef0 ;  /* 0x00000ef000027802 */ /* 0x000fc40000000f00 */
[----:B------:R-:W-:Y:S05]  /*0ee0*/  CALL.REL.NOINC `($__internal_102_$__cuda_sm70_shflsync_bfly_p) ;  /* 0x0000002000007944 */ /* 0x000fea0003c00000 */
[----:B-1----:R-:W-:Y:S01]  /*0ef0*/  MOV R4, R7 ;  /* 0x0000000700047202 */ /* 0x002fe20000000f00 */
[----:B0-----:R-:W-:Y:S05]  /*0f00*/  BRA `(.L_x_2099) ;  /* 0xfffffa4000007947 */ /* 0x001fea000383ffff */
        .weak           $__internal_102_$__cuda_sm70_shflsync_bfly_p
        .type           $__internal_102_$__cuda_sm70_shflsync_bfly_p,@function
        .size           $__internal_102_$__cuda_sm70_shflsync_bfly_p,(.L_x_2640 - $__internal_102_$__cuda_sm70_shflsync_bfly_p)
$__internal_102_$__cuda_sm70_shflsync_bfly_p:
[----:B------:R-:W-:Y:S01]  /*0f10*/  HFMA2.MMA R3, -RZ, RZ, 0, 0 ;  /* 0x00000000ff037435 */ /* 0x000fe200000001ff */
[----:B------:R-:W-:Y:S04]  /*0f20*/  WARPSYNC R10 ;  /* 0x0000000a00007348 */ /* 0x000fe80003800000 */
[----:B------:R0:W1:Y:S01]  /*0f30*/  SHFL.BFLY PT, R7, R9, R8, R7 ;  /* 0x0c00000809077389 */ /* 0x00006200000e0007 */
[----:B------:R-:W-:Y:S05]  /*0f40*/  RET.REL.NODEC R2 `(_ZN10layer_norm22ln_bwd_finalize_kernelINS_22Kernel_traits_finalizeILj1024E6__halfffffjLb0ELj1024ELj4ENS_18Kernel_traits_baseILj1024ES2_ffffjLj1024EEEEELb0ELb0EEEvNS_9BwdParamsE) ;  /* 0xfffff0b002007950 */ /* 0x000fea0003c3ffff */
.L_x_2100:
        /* <DEDUP_REMOVED lines=11> */
.L_x_2640:


//--------------------- .text._ZN10layer_norm40ln_parallel_residual_bwd_finalize_kernelINS_22Kernel_traits_finalizeILj1024E6__halfffffjLb0ELj1024ELj4ENS_18Kernel_traits_baseILj1024ES2_ffffjLj1024EEEEELb0EEEvNS_9BwdParamsE --------------------------
	.section	.text._ZN10layer_norm40ln_parallel_residual_bwd_finalize_kernelINS_22Kernel_traits_finalizeILj1024E6__halfffffjLb0ELj1024ELj4ENS_18Kernel_traits_baseILj1024ES2_ffffjLj1024EEEEELb0EEEvNS_9BwdParamsE,"ax",@progbits
	.sectioninfo	@"SHI_REGISTERS=32"
	.align	128
        .global         _ZN10layer_norm40ln_parallel_residual_bwd_finalize_kernelINS_22Kernel_traits_finalizeILj1024E6__halfffffjLb0ELj1024ELj4ENS_18Kernel_traits_baseILj1024ES2_ffffjLj1024EEEEELb0EEEvNS_9BwdParamsE
        .type           _ZN10layer_norm40ln_parallel_residual_bwd_finalize_kernelINS_22Kernel_traits_finalizeILj1024E6__halfffffjLb0ELj1024ELj4ENS_18Kernel_traits_baseILj1024ES2_ffffjLj1024EEEEELb0EEEvNS_9BwdParamsE,@function
        .size           _ZN10layer_norm40ln_parallel_residual_bwd_finalize_kernelINS_22Kernel_traits_finalizeILj1024E6__halfffffjLb0ELj1024ELj4ENS_18Kernel_traits_baseILj1024ES2_ffffjLj1024EEEEELb0EEEvNS_9BwdParamsE,(.L_x_2641 - _ZN10layer_norm40ln_parallel_residual_bwd_finalize_kernelINS_22Kernel_traits_finalizeILj1024E6__halfffffjLb0ELj1024ELj4ENS_18Kernel_traits_baseILj1024ES2_ffffjLj1024EEEEELb0EEEvNS_9BwdParamsE)
        .other          _ZN10layer_norm40ln_parallel_residual_bwd_finalize_kernelINS_22Kernel_traits_finalizeILj1024E6__halfffffjLb0ELj1024ELj4ENS_18Kernel_traits_baseILj1024ES2_ffffjLj1024EEEEELb0EEEvNS_9BwdParamsE,@"STO_CUDA_ENTRY STV_DEFAULT"
_ZN10layer_norm40ln_parallel_residual_bwd_finalize_kernelINS_22Kernel_traits_finalizeILj1024E6__halfffffjLb0ELj1024ELj4ENS_18Kernel_traits_baseILj1024ES2_ffffjLj1024EEEEELb0EEEvNS_9BwdParamsE:
.text._ZN10layer_norm40ln_parallel_residual_bwd_finalize_kernelINS_22Kernel_traits_finalizeILj1024E6__halfffffjLb0ELj1024ELj4ENS_18Kernel_traits_baseILj1024ES2_ffffjLj1024EEEEELb0EEEvNS_9BwdParamsE:
        /* <DEDUP_REMOVED lines=19> */
.L_x_2115:
        /* <DEDUP_REMOVED lines=36> */
.L_x_2105:
        /* <DEDUP_REMOVED lines=59> */
.L_x_2104:
[----:B------:R-:W-:Y:S05]  /*0720*/  BSYNC B1 ;  /* 0x0000000000017941 */ /* 0x000fea0003800000 */
.L_x_2103:
        /* <DEDUP_REMOVED lines=35> */
.L_x_2107:
[----:B------:R-:W-:Y:S05]  /*0960*/  BSYNC B1 ;  /* 0x0000000000017941 */ /* 0x000fea0003800000 */
.L_x_2106:
        /* <DEDUP_REMOVED lines=17> */
.L_x_2108:
[----:B------:R-:W-:Y:S05]  /*0a80*/  BSYNC B1 ;  /* 0x0000000000017941 */ /* 0x000fea0003800000 */
.L_x_2102:
[----:B------:R-:W-:Y:S05]  /*0a90*/  BSYNC B0 ;  /* 0x0000000000007941 */ /* 0x000fea0003800000 */
.L_x_2101:
        /* <DEDUP_REMOVED lines=14> */
.L_x_2116:
        /* <DEDUP_REMOVED lines=36> */
.L_x_2117:
        /* <DEDUP_REMOVED lines=11> */
.L_x_2109:
        /* <DEDUP_REMOVED lines=25> */
.L_x_2113:
[----:B------:R-:W-:Y:S05]  /*1000*/  BSYNC B0 ;  /* 0x0000000000007941 */ /* 0x000fea0003800000 */
.L_x_2112:
[C---:B------:R-:W-:Y:S02]  /*1010*/  ISETP.GT.U32.AND P1, PT, R4.reuse, -0x401, PT ;  /* 0xfffffbff0400780c */ /* 0x040fe40003f24070 */
[----:B------:R-:W-:-:S02]  /*1020*/  IADD3 R4, R4, 0x400, RZ ;  /* 0x0000040004047810 */ /* 0x000fc40007ffe0ff */
[----:B------:R-:W-:-:S09]  /*1030*/  IADD3 R5, R5, 0x200, RZ ;  /* 0x0000020005057810 */ /* 0x000fd20007ffe0ff */
[----:B0-----:R-:W-:Y:S01]  /*1040*/  @!P1 CALL.REL.NOINC `(.L_x_2114) ;  /* 0x0000001000009944 */ /* 0x001fe20003c00000 */
[----:B------:R-:W-:Y:S05]  /*1050*/  BRA `(.L_x_2115) ;  /* 0xfffff0d000007947 */ /* 0x000fea000383ffff */
.L_x_2114:
[----:B------:R-:W-:Y:S05]  /*1060*/  EXIT ;  /* 0x000000000000794d */ /* 0x000fea0003800000 */
.L_x_2110:
[----:B------:R-:W-:Y:S01]  /*1070*/  HFMA2.MMA R17, -RZ, RZ, 0, 1.847743988037109375e-06 ;  /* 0x0000001fff117435 */ /* 0x000fe200000001ff */
[----:B----4-:R-:W-:Y:S01]  /*1080*/  IMAD.MOV.U32 R19, RZ, RZ, R12 ;  /* 0x000000ffff137224 */ /* 0x010fe200078e000c */
[----:B------:R-:W-:Y:S02]  /*1090*/  MOV R16, 0x1 ;  /* 0x0000000100107802 */ /* 0x000fe40000000f00 */
[----:B------:R-:W-:Y:S02]  /*10a0*/  MOV R14, 0xffffffff ;  /* 0xffffffff000e7802 */ /* 0x000fe40000000f00 */
[----:B------:R-:W-:Y:S02]  /*10b0*/  MOV R8, 0x10d0 ;  /* 0x000010d000087802 */ /* 0x000fe40000000f00 */
[----:B0123--:R-:W-:Y:S05]  /*10c0*/  CALL.REL.NOINC `($__internal_103_$__cuda_sm70_shflsync_bfly_p) ;  /* 0x000007b000007944 */ /* 0x00ffea0003c00000 */
[----:B01----:R-:W-:Y:S05]  /*10d0*/  BRA `(.L_x_2116) ;  /* 0xfffffaa000007947 */ /* 0x003fea000383ffff */
.L_x_2111:
[----:B------:R-:W-:Y:S01]  /*10e0*/  HFMA2.MMA R16, -RZ, RZ, 0, 1.1920928955078125e-07 ;  /* 0x00000002ff107435 */ /* 0x000fe200000001ff */
[----:B------:R-:W-:Y:S01]  /*10f0*/  IMAD.MOV.U32 R19, RZ, RZ, R12 ;  /* 0x000000ffff137224 */ /* 0x000fe200078e000c */
[----:B------:R-:W-:Y:S02]  /*1100*/  MOV R17, 0x1f ;  /* 0x0000001f00117802 */ /* 0x000fe40000000f00 */
[----:B------:R-:W-:-:S02]  /*1110*/  MOV R14, 0xffffffff ;  /* 0xffffffff000e7802 */ /* 0x000fc40000000f00 */
[----:B------:R-:W-:Y:S02]  /*1120*/  MOV R8, 0x1140 ;  /* 0x0000114000087802 */ /* 0x000fe40000000f00 */
[----:B-123--:R-:W-:Y:S05]  /*1130*/  CALL.REL.NOINC `($__internal_103_$__cuda_sm70_shflsync_bfly_p) ;  /* 0x0000074000007944 */ /* 0x00efea0003c00000 */
[----:B0-----:R-:W-:Y:S01]  /*1140*/  HFMA2.MMA R17, -RZ, RZ, 0, 1.847743988037109375e-06 ;  /* 0x0000001fff117435 */ /* 0x001fe200000001ff */
[----:B-1----:R-:W-:Y:S01]  /*1150*/  FADD.FTZ R19, R12, R14 ;  /* 0x0000000e0c137221 */ /* 0x002fe20000010000 */
[----:B------:R-:W-:Y:S01]  /*1160*/  MOV R14, 0xffffffff ;  /* 0xffffffff000e7802 */ /* 0x000fe20000000f00 */
[----:B------:R-:W-:Y:S01]  /*1170*/  IMAD.MOV.U32 R16, RZ, RZ, 0x4 ;  /* 0x00000004ff107424 */ /* 0x000fe200078e00ff */
[----:B------:R-:W-:Y:S02]  /*1180*/  MOV R8, 0x11a0 ;  /* 0x000011a000087802 */ /* 0x000fe40000000f00 */
[----:B------:R-:W-:Y:S05]  /*1190*/  CALL.REL.NOINC `($__internal_103_$__cuda_sm70_shflsync_bfly_p) ;  /* 0x000006e000007944 */ /* 0x000fea0003c00000 */
[----:B0-----:R-:W-:Y:S01]  /*11a0*/  HFMA2.MMA R16, -RZ, RZ, 0, 4.76837158203125e-07 ;  /* 0x00000008ff107435 */ /* 0x001fe200000001ff */
[----:B-1----:R-:W-:Y:S01]  /*11b0*/  FADD.FTZ R19, R19, R14 ;  /* 0x0000000e13137221 */ /* 0x002fe20000010000 */
[----:B------:R-:W-:Y:S01]  /*11c0*/  MOV R14, 0xffffffff ;  /* 0xffffffff000e7802 */ /* 0x000fe20000000f00 */
[----:B------:R-:W-:Y:S01]  /*11d0*/  IMAD.MOV.U32 R17, RZ, RZ, 0x1f ;  /* 0x0000001fff117424 */ /* 0x000fe200078e00ff */
[----:B------:R-:W-:Y:S02]  /*11e0*/  MOV R8, 0x1200 ;  /* 0x0000120000087802 */ /* 0x000fe40000000f00 */
[----:B------:R-:W-:Y:S05]  /*11f0*/  CALL.REL.NOINC `($__internal_103_$__cuda_sm70_shflsync_bfly_p) ;  /* 0x0000068000007944 */ /* 0x000fea0003c00000 */
[----:B-1----:R-:W-:Y:S01]  /*1200*/  FADD.FTZ R12, R19, R14 ;  /* 0x0000000e130c7221 */ /* 0x002fe20000010000 */
[----:B0-----:R-:W-:Y:S01]  /*1210*/  HFMA2.MMA R16, -RZ, RZ, 0, 9.5367431640625e-07 ;  /* 0x00000010ff107435 */ /* 0x001fe200000001ff */
[----:B------:R-:W-:Y:S01]  /*1220*/  MOV R17, 0x1f ;  /* 0x0000001f00117802 */ /* 0x000fe20000000f00 */
[----:B------:R-:W-:Y:S01]  /*1230*/  IMAD.MOV.U32 R14, RZ, RZ, -0x1 ;  /* 0xffffffffff0e7424 */ /* 0x000fe200078e00ff */
[----:B------:R-:W-:-:S02]  /*1240*/  MOV R8, 0x1270 ;  /* 0x0000127000087802 */ /* 0x000fc40000000f00 */
[----:B------:R-:W-:Y:S02]  /*1250*/  MOV R19, R12 ;  /* 0x0000000c00137202 */ /* 0x000fe40000000f00 */
[----:B------:R-:W-:Y:S05]  /*1260*/  CALL.REL.NOINC `($__internal_103_$__cuda_sm70_shflsync_bfly_p) ;  /* 0x0000061000007944 */ /* 0x000fea0003c00000 */
[----:B0-----:R-:W-:Y:S01]  /*1270*/  HFMA2.MMA R17, -RZ, RZ, 0, 1.847743988037109375e-06 ;  /* 0x0000001fff117435 */ /* 0x001fe200000001ff */
[----:B-1----:R-:W-:Y:S01]  /*1280*/  MOV R15, R14 ;  /* 0x0000000e000f7202 */ /* 0x002fe20000000f00 */
[----:B------:R-:W-:Y:S01]  /*1290*/  IMAD.MOV.U32 R16, RZ, RZ, 0x1 ;  /* 0x00000001ff107424 */ /* 0x000fe200078e00ff */
[----:B------:R-:W-:Y:S02]  /*12a0*/  MOV R19, R13 ;  /* 0x0000000d00137202 */ /* 0x000fe40000000f00 */
[----:B------:R-:W-:Y:S02]  /*12b0*/  MOV R14, 0xffffffff ;  /* 0xffffffff000e7802 */ /* 0x000fe40000000f00 */
[----:B------:R-:W-:Y:S02]  /*12c0*/  MOV R8, 0x12e0 ;  /* 0x000012e000087802 */ /* 0x000fe40000000f00 */
[----:B------:R-:W-:Y:S05]  /*12d0*/  CALL.REL.NOINC `($__internal_103_$__cuda_sm70_shflsync_bfly_p) ;  /* 0x000005a000007944 */ /* 0x000fea0003c00000 */
[----:B0-----:R-:W-:Y:S01]  /*12e0*/  HFMA2.MMA R16, -RZ, RZ, 0, 1.1920928955078125e-07 ;  /* 0x00000002ff107435 */ /* 0x001fe200000001ff */
[----:B-1----:R-:W-:Y:S01]  /*12f0*/  FADD.FTZ R19, R13, R14 ;  /* 0x0000000e0d137221 */ /* 0x002fe20000010000 */
[----:B------:R-:W-:Y:S01]  /*1300*/  MOV R14, 0xffffffff ;  /* 0xffffffff000e7802 */ /* 0x000fe20000000f00 */
[----:B------:R-:W-:Y:S01]  /*1310*/  IMAD.MOV.U32 R17, RZ, RZ, 0x1f ;  /* 0x0000001fff117424 */ /* 0x000fe200078e00ff */
[----:B------:R-:W-:-:S02]  /*1320*/  MOV R8, 0x1340 ;  /* 0x0000134000087802 */ /* 0x000fc40000000f00 */
[----:B------:R-:W-:Y:S05]  /*1330*/  CALL.REL.NOINC `($__internal_103_$__cuda_sm70_shflsync_bfly_p) ;  /* 0x0000054000007944 */ /* 0x000fea0003c00000 */
[----:B0-----:R-:W-:Y:S01]  /*1340*/  HFMA2.MMA R16, -RZ, RZ, 0, 2.384185791015625e-07 ;  /* 0x00000004ff107435 */ /* 0x001fe200000001ff */
[----:B-1----:R-:W-:Y:S01]  /*1350*/  FADD.FTZ R19, R19, R14 ;  /* 0x0000000e13137221 */ /* 0x002fe20000010000 */
[----:B------:R-:W-:Y:S01]  /*1360*/  MOV R17, 0x1f ;  /* 0x0000001f00117802 */ /* 0x000fe20000000f00 */
[----:B------:R-:W-:Y:S01]  /*1370*/  IMAD.MOV.U32 R14, RZ, RZ, -0x1 ;  /* 0xffffffffff0e7424 */ /* 0x000fe200078e00ff */
[----:B------:R-:W-:-:S02]  /*1380*/  MOV R8, 0x13a0 ;  /* 0x000013a000087802 */ /* 0x000fc40000000f00 */
[----:B------:R-:W-:Y:S05]  /*1390*/  CALL.REL.NOINC `($__internal_103_$__cuda_sm70_shflsync_bfly_p) ;  /* 0x000004e000007944 */ /* 0x000fea0003c00000 */
[----:B0-----:R-:W-:Y:S01]  /*13a0*/  HFMA2.MMA R16, -RZ, RZ, 0, 4.76837158203125e-07 ;  /* 0x00000008ff107435 */ /* 0x001fe200000001ff */
[----:B-1----:R-:W-:Y:S01]  /*13b0*/  FADD.FTZ R19, R19, R14 ;  /* 0x0000000e13137221 */ /* 0x002fe20000010000 */
[----:B------:R-:W-:-:S02]  /*13c0*/  MOV R17, 0x1f ;  /* 0x0000001f00117802 */ /* 0x000fc40000000f00 */
[----:B------:R-:W-:Y:S02]  /*13d0*/  MOV R14, 0xffffffff ;  /* 0xffffffff000e7802 */ /* 0x000fe40000000f00 */
[----:B------:R-:W-:Y:S02]  /*13e0*/  MOV R8, 0x1400 ;  /* 0x0000140000087802 */ /* 0x000fe40000000f00 */
[----:B------:R-:W-:Y:S05]  /*13f0*/  CALL.REL.NOINC `($__internal_103_$__cuda_sm70_shflsync_bfly_p) ;  /* 0x0000048000007944 */ /* 0x000fea0003c00000 */
[----:B-1----:R-:W-:Y:S01]  /*1400*/  FADD.FTZ R13, R19, R14 ;  /* 0x0000000e130d7221 */ /* 0x002fe20000010000 */
[----:B0-----:R-:W-:Y:S01]  /*1410*/  HFMA2.MMA R17, -RZ, RZ, 0, 1.847743988037109375e-06 ;  /* 0x0000001fff117435 */ /* 0x001fe200000001ff */
[----:B------:R-:W-:Y:S01]  /*1420*/  IMAD.MOV.U32 R16, RZ, RZ, 0x10 ;  /* 0x00000010ff107424 */ /* 0x000fe200078e00ff */
[----:B------:R-:W-:Y:S02]  /*1430*/  MOV R14, 0xffffffff ;  /* 0xffffffff000e7802 */ /* 0x000fe40000000f00 */
[----:B------:R-:W-:Y:S02]  /*1440*/  MOV R19, R13 ;  /* 0x0000000d00137202 */ /* 0x000fe40000000f00 */
[----:B------:R-:W-:Y:S02]  /*1450*/  MOV R8, 0x1470 ;  /* 0x0000147000087802 */ /* 0x000fe40000000f00 */
[----:B------:R-:W-:Y:S05]  /*1460*/  CALL.REL.NOINC `($__internal_103_$__cuda_sm70_shflsync_bfly_p) ;  /* 0x0000041000007944 */ /* 0x000fea0003c00000 */
[----:B0-----:R-:W-:Y:S01]  /*1470*/  HFMA2.MMA R16, -RZ, RZ, 0, 5.9604644775390625e-08 ;  /* 0x00000001ff107435 */ /* 0x001fe200000001ff */
[----:B-1----:R-:W-:Y:S01]  /*1480*/  IMAD.MOV.U32 R18, RZ, RZ, R14 ;  /* 0x000000ffff127224 */ /* 0x002fe200078e000e */
[----:B------:R-:W-:Y:S01]  /*1490*/  MOV R19, R11 ;  /* 0x0000000b00137202 */ /* 0x000fe20000000f00 */
[----:B------:R-:W-:Y:S01]  /*14a0*/  IMAD.MOV.U32 R14, RZ, RZ, -0x1 ;  /* 0xffffffffff0e7424 */ /* 0x000fe200078e00ff */
[----:B------:R-:W-:-:S02]  /*14b0*/  MOV R17, 0x1f ;  /* 0x0000001f00117802 */ /* 0x000fc40000000f00 */
[----:B------:R-:W-:Y:S02]  /*14c0*/  MOV R8, 0x14e0 ;  /* 0x000014e000087802 */ /* 0x000fe40000000f00 */
[----:B------:R-:W-:Y:S05]  /*14d0*/  CALL.REL.NOINC `($__internal_103_$__cuda_sm70_shflsync_bfly_p) ;  /* 0x000003a000007944 */ /* 0x000fea0003c00000 */
[----:B0-----:R-:W-:Y:S01]  /*14e0*/  HFMA2.MMA R16, -RZ, RZ, 0, 1.1920928955078125e-07 ;  /* 0x00000002ff107435 */ /* 0x001fe200000001ff */
[----:B-1----:R-:W-:Y:S01]  /*14f0*/  FADD.FTZ R19, R11, R14 ;  /* 0x0000000e0b137221 */ /* 0x002fe20000010000 */
[----:B------:R-:W-:Y:S02]  /*1500*/  MOV R17, 0x1f ;  /* 0x0000001f00117802 */ /* 0x000fe40000000f00 */
[----:B------:R-:W-:Y:S02]  /*1510*/  MOV R14, 0xffffffff ;  /* 0xffffffff000e7802 */ /* 0x000fe40000000f00 */
[----:B------:R-:W-:Y:S02]  /*1520*/  MOV R8, 0x1540 ;  /* 0x0000154000087802 */ /* 0x000fe40000000f00 */
[----:B------:R-:W-:Y:S05]  /*1530*/  CALL.REL.NOINC `($__internal_103_$__cuda_sm70_shflsync_bfly_p) ;  /* 0x0000034000007944 */ /* 0x000fea0003c00000 */
[----:B0-----:R-:W-:Y:S01]  /*1540*/  HFMA2.MMA R17, -RZ, RZ, 0, 1.847743988037109375e-06 ;  /* 0x0000001fff117435 */ /* 0x001fe200000001ff */
[----:B-1----:R-:W-:Y:S01]  /*1550*/  FADD.FTZ R19, R19, R14 ;  /* 0x0000000e13137221 */ /* 0x002fe20000010000 */
[----:B------:R-:W-:Y:S01]  /*1560*/  MOV R14, 0xffffffff ;  /* 0xffffffff000e7802 */ /* 0x000fe20000000f00 */
[----:B------:R-:W-:Y:S01]  /*1570*/  IMAD.MOV.U32 R16, RZ, RZ, 0x4 ;  /* 0x00000004ff107424 */ /* 0x000fe200078e00ff */
[----:B------:R-:W-:-:S02]  /*1580*/  MOV R8, 0x15a0 ;  /* 0x000015a000087802 */ /* 0x000fc40000000f00 */
[----:B------:R-:W-:Y:S05]  /*1590*/  CALL.REL.NOINC `($__internal_103_$__cuda_sm70_shflsync_bfly_p) ;  /* 0x000002e000007944 */ /* 0x000fea0003c00000 */
[----:B0-----:R-:W-:Y:S01]  /*15a0*/  HFMA2.MMA R16, -RZ, RZ, 0, 4.76837158203125e-07 ;  /* 0x00000008ff107435 */ /* 0x001fe200000001ff */
[----:B-1----:R-:W-:Y:S01]  /*15b0*/  FADD.FTZ R19, R19, R14 ;  /* 0x0000000e13137221 */ /* 0x002fe20000010000 */
[----:B------:R-:W-:Y:S01]  /*15c0*/  MOV R14, 0xffffffff ;  /* 0xffffffff000e7802 */ /* 0x000fe20000000f00 */
[----:B------:R-:W-:Y:S01]  /*15d0*/  IMAD.MOV.U32 R17, RZ, RZ, 0x1f ;  /* 0x0000001fff117424 */ /* 0x000fe200078e00ff */
[----:B------:R-:W-:-:S02]  /*15e0*/  MOV R8, 0x1600 ;  /* 0x0000160000087802 */ /* 0x000fc40000000f00 */
        /* <DEDUP_REMOVED lines=33> */
[----:B0-----:R-:W-:Y:S01]  /*1800*/  HFMA2.MMA R17, -RZ, RZ, 0, 1.847743988037109375e-06 ;  /* 0x0000001fff117435 */ /* 0x001fe200000001ff */
[----:B-1----:R-:W-:Y:S01]  /*1810*/  FADD.FTZ R19, R19, R14 ;  /* 0x0000000e13137221 */ /* 0x002fe20000010000 */
[----:B------:R-:W-:Y:S01]  /*1820*/  MOV R14, 0xffffffff ;  /* 0xffffffff000e7802 */ /* 0x000fe20000000f00 */
[----:B------:R-:W-:Y:S01]  /*1830*/  IMAD.MOV.U32 R16, RZ, RZ, 0x10 ;  /* 0x00000010ff107424 */ /* 0x000fe200078e00ff */
[----:B------:R-:W-:Y:S02]  /*1840*/  MOV R8, 0x1860 ;  /* 0x0000186000087802 */ /* 0x000fe40000000f00 */
[----:B------:R-:W-:Y:S05]  /*1850*/  CALL.REL.NOINC `($__internal_103_$__cuda_sm70_shflsync_bfly_p) ;  /* 0x0000002000007944 */ /* 0x000fea0003c00000 */
[----:B-1----:R-:W-:Y:S01]  /*1860*/  MOV R8, R14 ;  /* 0x0000000e00087202 */ /* 0x002fe20000000f00 */
[----:B0-----:R-:W-:Y:S05]  /*1870*/  BRA `(.L_x_2117) ;  /* 0xfffff54000007947 */ /* 0x001fea000383ffff */
        .weak           $__internal_103_$__cuda_sm70_shflsync_bfly_p
        .type           $__internal_103_$__cuda_sm70_shflsync_bfly_p,@function
        .size           $__internal_103_$__cuda_sm70_shflsync_bfly_p,(.L_x_2641 - $__internal_103_$__cuda_sm70_shflsync_bfly_p)
$__internal_103_$__cuda_sm70_shflsync_bfly_p:
[----:B------:R-:W-:Y:S01]  /*1880*/  HFMA2.MMA R9, -RZ, RZ, 0, 0 ;  /* 0x00000000ff097435 */ /* 0x000fe200000001ff */
[----:B------:R-:W-:Y:S04]  /*1890*/  WARPSYNC R14 ;  /* 0x0000000e00007348 */ /* 0x000fe80003800000 */
[----:B------:R0:W1:Y:S01]  /*18a0*/  SHFL.BFLY PT, R14, R19, R16, R17 ;  /* 0x0c000010130e7389 */ /* 0x00006200000e0011 */
[----:B------:R-:W-:Y:S05]  /*18b0*/  RET.REL.NODEC R8 `(_ZN10layer_norm40ln_parallel_residual_bwd_finalize_kernelINS_22Kernel_traits_finalizeILj1024E6__halfffffjLb0ELj1024ELj4ENS_18Kernel_traits_baseILj1024ES2_ffffjLj1024EEEEELb0EEEvNS_9BwdParamsE) ;  /* 0xffffe74008007950 */ /* 0x000fea0003c3ffff */
.L_x_2118:
        /* <DEDUP_REMOVED lines=12> */
.L_x_2641:


//--------------------- .text._ZN10layer_norm31ln_parallel_residual_bwd_kernelINS_13Kernel_traitsI6__halfffffjLj1024ELj1ELj4ELj1ELj16ENS_18Kernel_traits_baseILj1024ES2_ffffjLj128EEEEELb1ELb1ELb0EEEvNS_9BwdParamsE --------------------------
	.section	.text._ZN10layer_norm31ln_parallel_residual_bwd_kernelINS_13Kernel_traitsI6__halfffffjLj1024ELj1ELj4ELj1ELj16ENS_18Kernel_traits_baseILj1024ES2_ffffjLj128EEEEELb1ELb1ELb0EEEvNS_9BwdParamsE,"ax",@progbits
	.sectioninfo	@"SHI_REGISTERS=244"
	.align	128
        .global         _ZN10layer_norm31ln_parallel_residual_bwd_kernelINS_13Kernel_traitsI6__halfffffjLj1024ELj1ELj4ELj1ELj16ENS_18Kernel_traits_baseILj1024ES2_ffffjLj128EEEEELb1ELb1ELb0EEEvNS_9BwdParamsE
        .type           _ZN10layer_norm31ln_parallel_residual_bwd_kernelINS_13Kernel_traitsI6__halfffffjLj1024ELj1ELj4ELj1ELj16ENS_18Kernel_traits_baseILj1024ES2_ffffjLj128EEEEELb1ELb1ELb0EEEvNS_9BwdParamsE,@function
        .size           _ZN10layer_norm31ln_parallel_residual_bwd_kernelINS_13Kernel_traitsI6__halfffffjLj1024ELj1ELj4ELj1ELj16ENS_18Kernel_traits_baseILj1024ES2_ffffjLj128EEEEELb1ELb1ELb0EEEvNS_9BwdParamsE,(.L_x_2642 - _ZN10layer_norm31ln_parallel_residual_bwd_kernelINS_13Kernel_traitsI6__halfffffjLj1024ELj1ELj4ELj1ELj16ENS_18Kernel_traits_baseILj1024ES2_ffffjLj128EEEEELb1ELb1ELb0EEEvNS_9BwdParamsE)
        .other          _ZN10layer_norm31ln_parallel_residual_bwd_kernelINS_13Kernel_traitsI6__halfffffjLj1024ELj1ELj4ELj1ELj16ENS_18Kernel_traits_baseILj1024ES2_ffffjLj128EEEEELb1ELb1ELb0EEEvNS_9BwdParamsE,@"STO_CUDA_ENTRY STV_DEFAULT"
_ZN10layer_norm31ln_parallel_residual_bwd_kernelINS_13Kernel_traitsI6__halfffffjLj1024ELj1ELj4ELj1ELj16ENS_18Kernel_traits_baseILj1024ES2_ffffjLj128EEEEELb1ELb1ELb0EEEvNS_9BwdParamsE:
.text._ZN10layer_norm31ln_parallel_residual_bwd_kernelINS_13Kernel_traitsI6__halfffffjLj1024ELj1ELj4ELj1ELj16ENS_18Kernel_traits_baseILj1024ES2_ffffjLj128EEEEELb1ELb1ELb0EEEvNS_9BwdParamsE:
[----:B------:R-:W-:Y:S02]  /*0000*/  IMAD.MOV.U32 R1, RZ, RZ, c[0x0][0x28] ;  /* 0x00000a00ff017624 */ /* 0x000fe400078e00ff */
[----:B------:R-:W0:Y:S01]  /*0010*/  S2R R148, SR_TID.X ;  /* 0x0000000000947919 */ /* 0x000e220000002100 */
[----:B------:R-:W-:Y:S01]  /*0020*/  IMAD.MOV.U32 R0, RZ, RZ, c[0x0][0x168] ;  /* 0x00005a00ff007624 */ /* 0x000fe200078e00ff */
[----:B------:R-:W-:Y:S01]  /*0030*/  LOP3.LUT R19, R19, 0xfffffffb, RZ, 0xc0, !PT ;  /* 0xfffffffb13137812 */ /* 0x000fe200078ec0ff */
        /* <DEDUP_REMOVED lines=9> */
[C---:B------:R-:W-:Y:S02]  /*00d0*/  ISETP.GE.U32.AND P0, PT, R165.reuse, 0x80, PT ;  /* 0x00000080a500780c */ /* 0x040fe40003f06070 */
[----:B------:R-:W-:Y:S02]  /*00e0*/  P2R R0, PR, RZ, 0x40 ;  /* 0x00000040ff007803 */ /* 0x000fe40000000000 */
[----:B------:R-:W-:-:S02]  /*00f0*/  ISETP.GE.U32.AND P2, PT, R165, 0xc0, PT ;  /* 0x000000c0a500780c */ /* 0x000fc40003f46070 */
[----:B------:R-:W-:Y:S02]  /*0100*/  ISETP.GE.U32.AND P3, PT, R165, 0xe0, PT ;  /* 0x000000e0a500780c */ /* 0x000fe40003f66070 */
[----:B------:R-:W-:Y:S01]  /*0110*/  @P1 MOV R3, 0x8 ;  /* 0x0000000800031802 */ /* 0x000fe20000000f00 */
[----:B------:R-:W-:Y:S01]  /*0120*/  @P6 IMAD.MOV.U32 R23, RZ, RZ, 0x8 ;  /* 0x00000008ff176424 */ /* 0x000fe200078e00ff */
[----:B------:R-:W-:Y:S01]  /*0130*/  @P1 LOP3.LUT R19, R19, 0x4, RZ, 0xfc, !PT ;  /* 0x0000000413131812 */ /* 0x000fe200078efcff */
[----:B------:R-:W-:Y:S01]  /*0140*/  @P5 IMAD.MOV.U32 R25, RZ, RZ, 0x8 ;  /* 0x00000008ff195424 */ /* 0x000fe200078e00ff */
[----:B------:R-:W0:Y:S01]  /*0150*/  S2R R35, SR_CTAID.X ;  /* 0x0000000000237919 */ /* 0x000e220000002500 */
[C---:B------:R-:W-:Y:S01]  /*0160*/  @P1 IMAD.WIDE.U32 R2, R18.reuse, R3, c[0x0][0x1b0] ;  /* 0x00006c0012021625 */ /* 0x040fe200078e0003 */
[----:B------:R-:W-:Y:S02]  /*0170*/  @P1 LOP3.LUT R18, R18, 0x20, RZ, 0xfc, !PT ;  /* 0x0000002012121812 */ /* 0x000fe400078efcff */
[----:B------:R-:W-:Y:S01]  /*0180*/  ISETP.GE.U32.AND P1, PT, R165, 0xa0, PT ;  /* 0x000000a0a500780c */ /* 0x000fe20003f26070 */
[----:B------:R-:W-:Y:S01]  /*0190*/  @P2 IMAD.MOV.U32 R31, RZ, RZ, 0x8 ;  /* 0x00000008ff1f2424 */ /* 0x000fe200078e00ff */
[----:B------:R-:W-:Y:S01]  /*01a0*/  LOP3.LUT R19, R19, 0xfffffffd, RZ, 0xc0, !PT ;  /* 0xfffffffd13137812 */ /* 0x000fe200078ec0ff */
[C---:B------:R-:W-:Y:S01]  /*01b0*/  @P6 IMAD.WIDE.U32 R22, R18.reuse, R23, c[0x0][0x1b0] ;  /* 0x00006c0012166625 */ /* 0x040fe200078e0017 */
[----:B------:R-:W-:-:S02]  /*01c0*/  @P6 IADD3 R18, R18, 0x20, RZ ;  /* 0x0000002012126810 */ /* 0x000fc40007ffe0ff */
[----:B------:R-:W-:Y:S02]  /*01d0*/  @P6 LOP3.LUT R19, R19, 0x2, RZ, 0xfc, !PT ;  /* 0x0000000213136812 */ /* 0x000fe400078efcff */
[----:B------:R-:W-:Y:S01]  /*01e0*/  @P0 MOV R27, 0x8 ;  /* 0x00000008001b0802 */ /* 0x000fe20000000f00 */
[C---:B------:R-:W-:Y:S01]  /*01f0*/  @P5 IMAD.WIDE.U32 R24, R18.reuse, R25, c[0x0][0x1b0] ;  /* 0x00006c0012185625 */ /* 0x040fe200078e0019 */
[----:B------:R-:W-:Y:S02]  /*0200*/  @P5 IADD3 R18, R18, 0x20, RZ ;  /* 0x0000002012125810 */ /* 0x000fe40007ffe0ff */
[C---:B------:R-:W-:Y:S01]  /*0210*/  LOP3.LUT P6, RZ, R165.reuse, 0xffffffe0, RZ, 0xc0, !PT ;  /* 0xffffffe0a5ff7812 */ /* 0x040fe200078cc0ff */
[----:B------:R-:W-:Y:S01]  /*0220*/  @P1 IMAD.MOV.U32 R29, RZ, RZ, 0x8 ;  /* 0x00000008ff1d1424 */ /* 0x000fe200078e00ff */
[----:B------:R-:W-:Y:S01]  /*0230*/  @P3 MOV R33, 0x8 ;  /* 0x0000000800213802 */ /* 0x000fe20000000f00 */
[C---:B------:R-:W-:Y:S01]  /*0240*/  @P0 IMAD.WIDE.U32 R26, R18.reuse, R27, c[0x0][0x1b0] ;  /* 0x00006c00121a0625 */ /* 0x040fe200078e001b */
[----:B------:R-:W-:Y:S01]  /*0250*/  @P0 IADD3 R18, R18, 0x20, RZ ;  /* 0x0000002012120810 */ /* 0x000fe20007ffe0ff */
[----:B------:R1:W5:Y:S01]  /*0260*/  @P5 LDG.E.64 R8, [R24.64] ;  /* 0x0000000418085981 */ /* 0x000362000c1e1b00 */
[----:B------:R-:W-:-:S02]  /*0270*/  ISETP.GE.U32.AND P4, PT, R165, 0x100, PT ;  /* 0x00000100a500780c */ /* 0x000fc40003f86070 */
[----:B------:R-:W-:Y:S01]  /*0280*/  LOP3.LUT R19, R19, 0xfffffffe, RZ, 0xc0, !PT ;  /* 0xfffffffe13137812 */ /* 0x000fe200078ec0ff */
[C---:B------:R-:W-:Y:S01]  /*0290*/  @P1 IMAD.WIDE.U32 R28, R18.reuse, R29, c[0x0][0x1b0] ;  /* 0x00006c00121c1625 */ /* 0x040fe200078e001d */
[----:B------:R-:W-:Y:S01]  /*02a0*/  @P1 IADD3 R18, R18, 0x20, RZ ;  /* 0x0000002012121810 */ /* 0x000fe20007ffe0ff */
[----:B------:R1:W5:Y:S01]  /*02b0*/  @P0 LDG.E.64 R10, [R26.64] ;  /* 0x000000041a0a0981 */ /* 0x000362000c1e1b00 */
[----:B------:R-:W-:-:S03]  /*02c0*/  @P5 LOP3.LUT R19, R19, 0x1, RZ, 0xfc, !PT ;  /* 0x0000000113135812 */ /* 0x000fc600078efcff */
[----:B------:R1:W5:Y:S01]  /*02d0*/  @P6 LDG.E.64 R4, [R2.64] ;  /* 0x0000000402046981 */ /* 0x000362000c1e1b00 */
[----:B------:R-:W-:Y:S01]  /*02e0*/  ISETP.NE.AND P6, PT, R0, RZ, PT ;  /* 0x000000ff0000720c */ /* 0x000fe20003fc5270 */
[C---:B------:R-:W-:Y:S01]  /*02f0*/  @P2 IMAD.WIDE.U32 R30, R18.reuse, R31, c[0x0][0x1b0] ;  /* 0x00006c00121e2625 */ /* 0x040fe200078e001f */
[----:B------:R-:W-:Y:S01]  /*0300*/  @P2 IADD3 R18, R18, 0x20, RZ ;  /* 0x0000002012122810 */ /* 0x000fe20007ffe0ff */
[----:B------:R1:W5:Y:S01]  /*0310*/  @P1 LDG.E.64 R12, [R28.64] ;  /* 0x000000041c0c1981 */ /* 0x000362000c1e1b00 */
[----:B------:R-:W-:-:S03]  /*0320*/  LOP3.LUT R19, R19, 0xfffffff7, RZ, 0xc0, !PT ;  /* 0xfffffff713137812 */ /* 0x000fc600078ec0ff */
[C---:B------:R-:W-:Y:S01]  /*0330*/  @P3 IMAD.WIDE.U32 R32, R18.reuse, R33, c[0x0][0x1b0] ;  /* 0x00006c0012203625 */ /* 0x040fe200078e0021 */
[----:B------:R1:W5:Y:S01]  /*0340*/  @P2 LDG.E.64 R14, [R30.64] ;  /* 0x000000041e0e2981 */ /* 0x000362000c1e1b00 */
[----:B------:R-:W-:Y:S02]  /*0350*/  @P4 LOP3.LUT R19, R19, 0x8, RZ, 0xfc, !PT ;  /* 0x0000000813134812 */ /* 0x000fe400078efcff */
[----:B------:R-:W-:Y:S01]  /*0360*/  @P3 IADD3 R18, R18, 0x20, RZ ;  /* 0x0000002012123810 */ /* 0x000fe20007ffe0ff */
[----:B------:R1:W5:Y:S01]  /*0370*/  @P3 LDG.E.64 R16, [R32.64] ;  /* 0x0000000420103981 */ /* 0x000362000c1e1b00 */
[----:B------:R-:W-:-:S03]  /*0380*/  @P4 IMAD.MOV.U32 R19, RZ, RZ, 0x8 ;  /* 0x00000008ff134424 */ /* 0x000fc600078e00ff */
[----:B------:R1:W5:Y:S01]  /*0390*/  @P6 LDG.E.64 R6, [R22.64] ;  /* 0x0000000416066981 */ /* 0x000362000c1e1b00 */
[----:B------:R-:W-:Y:S01]  /*03a0*/  SHF.R.U32.HI R0, RZ, 0x5, R148 ;  /* 0x00000005ff007819 */ /* 0x000fe20000011694 */
[----:B------:R-:W-:-:S04]  /*03b0*/  @P4 IMAD.WIDE.U32 R18, R18, R19, c[0x0][0x1b0] ;  /* 0x00006c0012124625 */ /* 0x000fc800078e0013 */
[----:B0-----:R-:W-:Y:S01]  /*03c0*/  IMAD R35, R35, 0x4, R0 ;  /* 0x0000000423237824 */ /* 0x001fe200078e0200 */
[----:B------:R1:W5:Y:S04]  /*03d0*/  @P4 LDG.E.64 R20, [R18.64] ;  /* 0x0000000412144981 */ /* 0x000368000c1e1b00 */
[----:B------:R-:W-:Y:S01]  /*03e0*/  ISETP.GE.AND P4, PT, R35, c[0x0][0x164], PT ;  /* 0x0000590023007a0c */ /* 0x000fe20003f86270 */
        /* <DEDUP_REMOVED lines=34> */
[----:B-1----:R-:W0:Y:S01]  /*0610*/  LDC.U8 R34, c[0x0][0x1f0] ;  /* 0x00007c00ff227b82 */ /* 0x002e220000000000 */
[----:B-----5:R-:W-:Y:S01]  /*0620*/  MOV R33, R4 ;  /* 0x0000000400217202 */ /* 0x020fe20000000f00 */
[--C-:B------:R-:W-:Y:S01]  /*0630*/  IMAD.MOV.U32 R31, RZ, RZ, R5.reuse ;  /* 0x000000ffff1f7224 */ /* 0x100fe200078e0005 */
[--C-:B------:R-:W-:Y:S01]  /*0640*/  SHF.R.U64 R32, R4, 0x10, R5.reuse ;  /* 0x0000001004207819 */ /* 0x100fe20000001205 */
[----:B------:R-:W-:Y:S01]  /*0650*/  IMAD.MOV.U32 R29, RZ, RZ, R6 ;  /* 0x000000ffff1d7224 */ /* 0x000fe200078e0006 */
[----:B------:R-:W-:Y:S01]  /*0660*/  SHF.R.U32.HI R30, RZ, 0x10, R5 ;  /* 0x00000010ff1e7819 */ /* 0x000fe20000011605 */
[----:B------:R-:W-:Y:S01]  /*0670*/  IMAD.MOV.U32 R25, RZ, RZ, R8 ;  /* 0x000000ffff197224 */ /* 0x000fe200078e0008 */
[----:B------:R-:W-:Y:S01]  /*0680*/  SHF.R.U64 R28, R6, 0x10, R7 ;  /* 0x00000010061c7819 */ /* 0x000fe20000001207 */
[----:B------:R-:W-:Y:S01]  /*0690*/  IMAD.MOV.U32 R23, RZ, RZ, R9 ;  /* 0x000000ffff177224 */ /* 0x000fe200078e0009 */
[----:B------:R-:W-:Y:S01]  /*06a0*/  MOV R27, R7 ;  /* 0x00000007001b7202 */ /* 0x000fe20000000f00 */
[----:B------:R-:W-:Y:S01]  /*06b0*/  IMAD.MOV.U32 R19, RZ, RZ, R11 ;  /* 0x000000ffff137224 */ /* 0x000fe200078e000b */
[----:B------:R-:W-:Y:S01]  /*06c0*/  SHF.R.U32.HI R26, RZ, 0x10, R7 ;  /* 0x00000010ff1a7819 */ /* 0x000fe20000011607 */
[----:B------:R-:W-:Y:S01]  /*06d0*/  IMAD.MOV.U32 R2, RZ, RZ, R12 ;  /* 0x000000ffff027224 */ /* 0x000fe200078e000c */
[----:B------:R-:W-:Y:S01]  /*06e0*/  SHF.R.U64 R24, R8, 0x10, R9 ;  /* 0x0000001008187819 */ /* 0x000fe20000001209 */
[----:B------:R-:W-:Y:S01]  /*06f0*/  IMAD.MOV.U32 R7, RZ, RZ, R17 ;  /* 0x000000ffff077224 */ /* 0x000fe200078e0011 */
[----:B------:R-:W-:Y:S01]  /*0700*/  SHF.R.U32.HI R22, RZ, 0x10, R9 ;  /* 0x00000010ff167819 */ /* 0x000fe20000011609 */
[----:B------:R-:W-:Y:S01]  /*0710*/  IMAD.MOV.U32 R5, RZ, RZ, R20 ;  /* 0x000000ffff057224 */ /* 0x000fe200078e0014 */
[----:B------:R-:W-:Y:S01]  /*0720*/  MOV R0, R10 ;  /* 0x0000000a00007202 */ /* 0x000fe20000000f00 */
[----:B------:R-:W-:Y:S01]  /*0730*/  IMAD.MOV.U32 R37, RZ, RZ, RZ ;  /* 0x000000ffff257224 */ /* 0x000fe200078e00ff */
[--C-:B------:R-:W-:Y:S01]  /*0740*/  SHF.R.U64 R100, R10, 0x10, R11.reuse ;  /* 0x000000100a647819 */ /* 0x100fe2000000120b */
[----:B------:R-:W-:Y:S01]  /*0750*/  HADD2.F32 R33, -RZ, R33.H0_H0 ;  /* 0x20000021ff217230 */ /* 0x000fe20000004100 */
[----:B------:R-:W-:Y:S01]  /*0760*/  SHF.R.U32.HI R18, RZ, 0x10, R11 ;  /* 0x00000010ff127819 */ /* 0x000fe2000001160b */
[----:B------:R-:W-:Y:S01]  /*0770*/  IMAD.MOV.U32 R11, RZ, RZ, R15 ;  /* 0x000000ffff0b7224 */ /* 0x000fe200078e000f */
[--C-:B------:R-:W-:Y:S01]  /*0780*/  SHF.R.U64 R99, R12, 0x10, R13.reuse ;  /* 0x000000100c637819 */ /* 0x100fe2000000120d */
[----:B------:R-:W-:Y:S01]  /*0790*/  HADD2.F32 R32, -RZ, R32.H0_H0 ;  /* 0x20000020ff207230 */ /* 0x000fe20000004100 */
[----:B------:R-:W-:Y:S01]  /*07a0*/  MOV R3, R13 ;  /* 0x0000000d00037202 */ /* 0x000fe20000000f00 */
[----:B------:R-:W-:Y:S01]  /*07b0*/  HADD2.F32 R31, -RZ, R31.H0_H0 ;  /* 0x2000001fff1f7230 */ /* 0x000fe20000004100 */
[----:B------:R-:W-:Y:S01]  /*07c0*/  SHF.R.U32.HI R98, RZ, 0x10, R13 ;  /* 0x00000010ff627819 */ /* 0x000fe2000001160d */
[----:B------:R-:W-:Y:S01]  /*07d0*/  IMAD.MOV.U32 R13, RZ, RZ, R14 ;  /* 0x000000ffff0d7224 */ /* 0x000fe200078e000e */
[--C-:B------:R-:W-:Y:S01]  /*07e0*/  SHF.R.U64 R12, R14, 0x10, R15.reuse ;  /* 0x000000100e0c7819 */ /* 0x100fe2000000120f */
[----:B------:R-:W-:Y:S01]  /*07f0*/  HADD2.F32 R30, -RZ, R30.H0_H0 ;  /* 0x2000001eff1e7230 */ /* 0x000fe20000004100 */
[----:B------:R-:W-:Y:S01]  /*0800*/  SHF.R.U32.HI R10, RZ, 0x10, R15 ;  /* 0x00000010ff0a7819 */ /* 0x000fe2000001160f */
[----:B------:R-:W-:Y:S01]  /*0810*/  HADD2.F32 R15, -RZ, R3.H0_H0 ;  /* 0x20000003ff0f7230 */ /* 0x000fe20000004100 */
[----:B------:R-:W-:Y:S01]  /*0820*/  MOV R9, R16 ;  /* 0x0000001000097202 */ /* 0x000fe20000000f00 */
[----:B------:R-:W-:Y:S01]  /*0830*/  HADD2.F32 R29, -RZ, R29.H0_H0 ;  /* 0x2000001dff1d7230 */ /* 0x000fe20000004100 */
[--C-:B------:R-:W-:Y:S01]  /*0840*/  SHF.R.U64 R8, R16, 0x10, R17.reuse ;  /* 0x0000001010087819 */ /* 0x100fe20000001211 */
[----:B------:R-:W-:Y:S01]  /*0850*/  HADD2.F32 R28, -RZ, R28.H0_H0 ;  /* 0x2000001cff1c7230 */ /* 0x000fe20000004100 */
[----:B------:R-:W-:Y:S01]  /*0860*/  SHF.R.U32.HI R6, RZ, 0x10, R17 ;  /* 0x00000010ff067819 */ /* 0x000fe20000011611 */
        /* <DEDUP_REMOVED lines=27> */
[----:B0-----:R-:W-:Y:S02]  /*0a20*/  HADD2.F32 R2, -RZ, R97.H0_H0 ;  /* 0x20000061ff027230 */ /* 0x001fe40000004100 */
.L_x_2155:
[----:B------:R-:W-:-:S04]  /*0a30*/  IMAD.MOV.U32 R140, RZ, RZ, 0x4 ;  /* 0x00000004ff8c7424 */ /* 0x000fc800078e00ff */
[----:B------:R-:W-:-:S04]  /*0a40*/  IMAD.WIDE R142, R35, R140, c[0x0][0x1a0] ;  /* 0x00006800238e7625 */ /* 0x000fc800078e028c */
[C---:B------:R-:W-:Y:S01]  /*0a50*/  IMAD.WIDE R140, R35.reuse, R140, c[0x0][0x1a8] ;  /* 0x00006a00238c7625 */ /* 0x040fe200078e028c */
[----:B------:R0:W5:Y:S04]  /*0a60*/  LDG.E R225, [R142.64] ;  /* 0x000000048ee17981 */ /* 0x000168000c1e1900 */
[----:B------:R0:W5:Y:S01]  /*0a70*/  LDG.E R182, [R140.64] ;  /* 0x000000048cb67981 */ /* 0x000162000c1e1900 */
[----:B------:R-:W-:Y:S01]  /*0a80*/  IMAD R0, R35, c[0x0][0x168], RZ ;  /* 0x00005a0023007a24 */ /* 0x000fe200078e02ff */
[----:B------:R-:W-:Y:S01]  /*0a90*/  LOP3.LUT P4, RZ, R165, 0xffffffe0, RZ, 0xc0, !PT ;  /* 0xffffffe0a5ff7812 */ /* 0x000fe2000788c0ff */
[----:B------:R-:W-:Y:S01]  /*0aa0*/  BSSY B1, `(.L_x_2121) ;  /* 0x000003d000017945 */ /* 0x000fe20003800000 */
[----:B------:R-:W-:Y:S01]  /*0ab0*/  HFMA2.MMA R229, -RZ, RZ, 0, 0 ;  /* 0x00000000ffe57435 */ /* 0x000fe200000001ff */
[----:B------:R-:W-:Y:S01]  /*0ac0*/  IMAD.MOV.U32 R227, RZ, RZ, RZ ;  /* 0x000000ffffe37224 */ /* 0x000fe200078e00ff */
[----:B------:R-:W-:-:S04]  /*0ad0*/  SHF.R.S32.HI R145, RZ, 0x1f, R0 ;  /* 0x0000001fff917819 */ /* 0x000fc80000011400 */
[----:B------:R-:W-:Y:S02]  /*0ae0*/  LEA.HI R0, R145, R0, RZ, 0x2 ;  /* 0x0000000091007211 */ /* 0x000fe400078f10ff */
[----:B------:R-:W-:-:S04]  /*0af0*/  LOP3.LUT R145, R148, 0x1f, RZ, 0xc0, !PT ;  /* 0x0000001f94917812 */ /* 0x000fc800078ec0ff */
[----:B------:R-:W-:-:S05]  /*0b00*/  LEA.HI.SX32 R0, R0, R145, 0x1e ;  /* 0x0000009100007211 */ /* 0x000fca00078ff2ff */
[----:B------:R-:W-:Y:S01]  /*0b10*/  IMAD.MOV.U32 R231, RZ, RZ, R0 ;  /* 0x000000ffffe77224 */ /* 0x000fe200078e0000 */
[----:B------:R-:W-:Y:S05]  /*0b20*/  @!P4 BRA `(.L_x_2122) ;  /* 0x000003400000c947 */ /* 0x000fea0003800000 */
[----:B0-----:R-:W-:Y:S02]  /*0b30*/  ISETP.NE.U32.AND P5, PT, RZ, c[0x0][0x250], PT ;  /* 0x00009400ff007a0c */ /* 0x001fe40003fa5070 */
[C---:B------:R-:W-:Y:S02]  /*0b40*/  SHF.L.U32 R234, R0.reuse, 0x2, RZ ;  /* 0x0000000200ea7819 */ /* 0x040fe400000006ff */
[----:B------:R-:W-:Y:S02]  /*0b50*/  ISETP.NE.AND.EX P5, PT, RZ, c[0x0][0x254], PT, P5 ;  /* 0x00009500ff007a0c */ /* 0x000fe40003fa5350 */
[----:B------:R-:W-:-:S11]  /*0b60*/  SHF.L.U64.HI R142, R0, 0x2, RZ ;  /* 0x00000002008e7819 */ /* 0x000fd600000102ff */
[----:B------:R-:W-:-:S04]  /*0b70*/  @P5 IADD3 R180, P4, R234, c[0x0][0x198], RZ ;  /* 0x00006600eab45a10 */ /* 0x000fc80007f9e0ff */
[----:B------:R-:W-:Y:S02]  /*0b80*/  @P5 IADD3.X R181, R142, c[0x0][0x19c], RZ, P4, !PT ;  /* 0x000067008eb55a10 */ /* 0x000fe400027fe4ff */
[----:B------:R-:W-:Y:S01]  /*0b90*/  ISETP.NE.U32.AND P4, PT, RZ, c[0x0][0x218], PT ;  /* 0x00008600ff007a0c */ /* 0x000fe20003f85070 */
[----:B------:R-:W-:Y:S02]  /*0ba0*/  IMAD.MOV.U32 R145, RZ, RZ, 0x10 ;  /* 0x00000010ff917424 */ /* 0x000fe400078e00ff */
[----:B------:R0:W5:Y:S01]  /*0bb0*/  @P5 LDG.E R149, [R180.64] ;  /* 0x00000004b4955981 */ /* 0x000162000c1e1900 */
[----:B------:R-:W-:-:S13]  /*0bc0*/  ISETP.NE.AND.EX P4, PT, RZ, c[0x0][0x21c], PT, P4 ;  /* 0x00008700ff007a0c */ /* 0x000fda0003f85340 */
[----:B------:R-:W-:-:S04]  /*0bd0*/  @P4 LEA R236, P6, R0, c[0x0][0x218], 0x4 ;  /* 0x0000860000ec4a11 */ /* 0x000fc800078c20ff */
[C---:B------:R-:W-:Y:S02]  /*0be0*/  @P4 LEA.HI.X R237, R0.reuse, c[0x0][0x21c], RZ, 0x4, P6 ;  /* 0x0000870000ed4a11 */ /* 0x040fe400030f24ff */
[----:B------:R-:W-:-:S03]  /*0bf0*/  LEA R140, P6, R0, c[0x0][0x188], 0x4 ;  /* 0x00006200008c7a11 */ /* 0x000fc600078c20ff */
[----:B------:R1:W5:Y:S01]  /*0c00*/  @P4 LDG.E.128 R96, [R236.64] ;  /* 0x00000004ec604981 */ /* 0x000362000c1e1d00 */
[----:B------:R-:W-:Y:S02]  /*0c10*/  ISETP.NE.AND P4, PT, R34, RZ, PT ;  /* 0x000000ff2200720c */ /* 0x000fe40003f85270 */
[----:B------:R-:W-:Y:S02]  /*0c20*/  LEA.HI.X R141, R0, c[0x0][0x18c], RZ, 0x4, P6 ;  /* 0x00006300008d7a11 */ /* 0x000fe400030f24ff */
[----:B-----5:R-:W-:Y:S02]  /*0c30*/  FSEL R198, R225, RZ, !P4 ;  /* 0x000000ffe1c67208 */ /* 0x020fe40006000000 */
[----:B------:R-:W-:Y:S01]  /*0c40*/  IADD3 R234, P4, R234, c[0x0][0x190], RZ ;  /* 0x00006400eaea7a10 */ /* 0x000fe20007f9e0ff */
[----:B------:R-:W-:-:S03]  /*0c50*/  IMAD.WIDE.U32 R144, R0, R145, c[0x0][0x208] ;  /* 0x0000820000907625 */ /* 0x000fc600078e0091 */
[----:B------:R-:W-:Y:S02]  /*0c60*/  IADD3.X R235, R142, c[0x0][0x194], RZ, P4, !PT ;  /* 0x000065008eeb7a10 */ /* 0x000fe400027fe4ff */
[----:B------:R-:W0:Y:S04]  /*0c70*/  LDG.E.128 R140, [R140.64] ;  /* 0x000000048c8c7981 */ /* 0x000e28000c1e1d00 */
[----:B------:R-:W2:Y:S04]  /*0c80*/  LDG.E.128 R144, [R144.64] ;  /* 0x0000000490907981 */ /* 0x000ea8000c1e1d00 */
[----:B------:R3:W5:Y:S01]  /*0c90*/  LDG.E R150, [R234.64] ;  /* 0x00000004ea967981 */ /* 0x000762000c1e1900 */
[----:B------:R-:W-:Y:S01]  /*0ca0*/  IADD3 R231, R0, 0x20, RZ ;  /* 0x0000002000e77810 */ /* 0x000fe20007ffe0ff */
[----:B0-----:R-:W-:-:S02]  /*0cb0*/  FADD.FTZ R181, R140, -R198 ;  /* 0x800000c68cb57221 */ /* 0x001fc40000010000 */
[--C-:B------:R-:W-:Y:S02]  /*0cc0*/  FADD.FTZ R211, R141, -R198.reuse ;  /* 0x800000c68dd37221 */ /* 0x100fe40000010000 */
[--C-:B------:R-:W-:Y:S02]  /*0cd0*/  FADD.FTZ R223, R142, -R198.reuse ;  /* 0x800000c68edf7221 */ /* 0x100fe40000010000 */
[----:B------:R-:W-:Y:S02]  /*0ce0*/  FADD.FTZ R227, R143, -R198 ;  /* 0x800000c68fe37221 */ /* 0x000fe40000010000 */
[C---:B------:R-:W-:Y:S02]  /*0cf0*/  FMUL.FTZ R181, R182.reuse, R181 ;  /* 0x000000b5b6b57220 */ /* 0x040fe40000410000 */
[----:B--2---:R-:W-:Y:S02]  /*0d00*/  FMUL.FTZ R198, R33, R144 ;  /* 0x0000009021c67220 */ /* 0x004fe40000410000 */
[----:B------:R-:W-:-:S02]  /*0d10*/  FMUL.FTZ R180, R182, R211 ;  /* 0x000000d3b6b47220 */ /* 0x000fc40000410000 */
[----:B------:R-:W-:Y:S02]  /*0d20*/  FMUL.FTZ R213, R32, R145 ;  /* 0x0000009120d57220 */ /* 0x000fe40000410000 */
[----:B------:R-:W-:Y:S02]  /*0d30*/  FADD.FTZ R140, RZ, R198 ;  /* 0x000000c6ff8c7221 */ /* 0x000fe40000010000 */
[----:B------:R-:W-:Y:S02]  /*0d40*/  FFMA.FTZ R141, R181, R198, RZ ;  /* 0x000000c6b58d7223 */ /* 0x000fe400000100ff */
[----:B------:R-:W-:Y:S02]  /*0d50*/  FMUL.FTZ R211, R182, R223 ;  /* 0x000000dfb6d37220 */ /* 0x000fe40000410000 */
[----:B-1----:R-:W-:Y:S02]  /*0d60*/  FMUL.FTZ R236, R31, R146 ;  /* 0x000000921fec7220 */ /* 0x002fe40000410000 */
[----:B------:R-:W-:-:S02]  /*0d70*/  FADD.FTZ R143, R140, R213 ;  /* 0x000000d58c8f7221 */ /* 0x000fc40000010000 */
[----:B------:R-:W-:Y:S02]  /*0d80*/  FFMA.FTZ R141, R180, R213, R141 ;  /* 0x000000d5b48d7223 */ /* 0x000fe4000001008d */
[----:B------:R-:W-:Y:S02]  /*0d90*/  FMUL.FTZ R223, R30, R147 ;  /* 0x000000931edf7220 */ /* 0x000fe40000410000 */
[----:B---3--:R-:W-:Y:S02]  /*0da0*/  FMUL.FTZ R234, R182, R227 ;  /* 0x000000e3b6ea7220 */ /* 0x008fe40000410000 */
        /* <DEDUP_REMOVED lines=12> */
.L_x_2122:
[----:B0-----:R-:W-:Y:S05]  /*0e70*/  BSYNC B1 ;  /* 0x0000000000017941 */ /* 0x001fea0003800000 */
.L_x_2121:
[----:B------:R-:W-:Y:S01]  /*0e80*/  ISETP.GE.U32.AND P4, PT, R165, 0x40, PT ;  /* 0x00000040a500780c */ /* 0x000fe20003f86070 */
[----:B------:R-:W-:-:S12]  /*0e90*/  BSSY B1, `(.L_x_2123) ;  /* 0x0000036000017945 */ /* 0x000fd80003800000 */
[----:B------:R-:W-:Y:S05]  /*0ea0*/  @!P4 BRA `(.L_x_2124) ;  /* 0x000003400000c947 */ /* 0x000fea0003800000 */
[----:B------:R-:W-:Y:S01]  /*0eb0*/  ISETP.NE.U32.AND P5, PT, RZ, c[0x0][0x250], PT ;  /* 0x00009400ff007a0c */ /* 0x000fe20003fa5070 */
[C---:B------:R-:W-:Y:S01]  /*0ec0*/  IMAD.SHL.U32 R232, R231.reuse, 0x4, RZ ;  /* 0x00000004e7e87824 */ /* 0x040fe200078e00ff */
[----:B------:R-:W-:Y:S02]  /*0ed0*/  SHF.L.U64.HI R142, R231, 0x2, RZ ;  /* 0x00000002e78e7819 */ /* 0x000fe400000102ff */
[----:B------:R-:W-:-:S13]  /*0ee0*/  ISETP.NE.AND.EX P5, PT, RZ, c[0x0][0x254], PT, P5 ;  /* 0x00009500ff007a0c */ /* 0x000fda0003fa5350 */
[----:B------:R-:W-:-:S04]  /*0ef0*/  @P5 IADD3 R178, P4, R232, c[0x0][0x198], RZ ;  /* 0x00006600e8b25a10 */ /* 0x000fc80007f9e0ff */
[----:B------:R-:W-:Y:S02]  /*0f00*/  @P5 IADD3.X R179, R142, c[0x0][0x19c], RZ, P4, !PT ;  /* 0x000067008eb35a10 */ /* 0x000fe400027fe4ff */
[----:B------:R-:W-:Y:S02]  /*0f10*/  ISETP.NE.U32.AND P4, PT, RZ, c[0x0][0x218], PT ;  /* 0x00008600ff007a0c */ /* 0x000fe40003f85070 */
[----:B------:R-:W-:Y:S01]  /*0f20*/  MOV R144, 0x10 ;  /* 0x0000001000907802 */ /* 0x000fe20000000f00 */
        /* <DEDUP_REMOVED lines=16> */
[----:B0-----:R-:W-:-:S02]  /*1030*/  FADD.FTZ R179, -R196, R140 ;  /* 0x0000008cc4b37221 */ /* 0x001fc40000010100 */
[C---:B------:R-:W-:Y:S02]  /*1040*/  FADD.FTZ R207, -R196.reuse, R141 ;  /* 0x0000008dc4cf7221 */ /* 0x040fe40000010100 */
[C---:B------:R-:W-:Y:S02]  /*1050*/  FADD.FTZ R221, -R196.reuse, R142 ;  /* 0x0000008ec4dd7221 */ /* 0x040fe40000010100 */
[----:B------:R-:W-:Y:S02]  /*1060*/  FADD.FTZ R143, -R196, R143 ;  /* 0x0000008fc48f7221 */ /* 0x000fe40000010100 */
[C---:B------:R-:W-:Y:S02]  /*1070*/  FMUL.FTZ R179, R182.reuse, R179 ;  /* 0x000000b3b6b37220 */ /* 0x040fe40000410000 */
[----:B--2---:R-:W-:Y:S02]  /*1080*/  FMUL.FTZ R196, R29, R144 ;  /* 0x000000901dc47220 */ /* 0x004fe40000410000 */
[----:B------:R-:W-:-:S02]  /*1090*/  FMUL.FTZ R178, R182, R207 ;  /* 0x000000cfb6b27220 */ /* 0x000fc40000410000 */
[----:B------:R-:W-:Y:S02]  /*10a0*/  FMUL.FTZ R209, R28, R145 ;  /* 0x000000911cd17220 */ /* 0x000fe40000410000 */
[----:B------:R-:W-:Y:S02]  /*10b0*/  FADD.FTZ R140, R229, R196 ;  /* 0x000000c4e58c7221 */ /* 0x000fe40000010000 */
[----:B------:R-:W-:Y:S02]  /*10c0*/  FFMA.FTZ R227, R179, R196, R227 ;  /* 0x000000c4b3e37223 */ /* 0x000fe400000100e3 */
[----:B------:R-:W-:Y:S02]  /*10d0*/  FMUL.FTZ R207, R182, R221 ;  /* 0x000000ddb6cf7220 */ /* 0x000fe40000410000 */
[----:B---3--:R-:W-:Y:S02]  /*10e0*/  FMUL.FTZ R232, R27, R146 ;  /* 0x000000921be87220 */ /* 0x008fe40000410000 */
        /* <DEDUP_REMOVED lines=16> */
.L_x_2124:
[----:B-1----:R-:W-:Y:S05]  /*11f0*/  BSYNC B1 ;  /* 0x0000000000017941 */ /* 0x002fea0003800000 */
.L_x_2123:
        /* <DEDUP_REMOVED lines=55> */
.L_x_2126:
[----:B-1----:R-:W-:Y:S05]  /*1570*/  BSYNC B1 ;  /* 0x0000000000017941 */ /* 0x002fea0003800000 */
.L_x_2125:
[----:B------:R-:W-:Y:S01]  /*1580*/  BSSY B1, `(.L_x_2127) ;  /* 0x0000036000017945 */ /* 0x000fe20003800000 */
[----:B------:R-:W-:Y:S05]  /*1590*/  @!P0 BRA `(.L_x_2128) ;  /* 0x0000034000008947 */ /* 0x000fea0003800000 */
[----:B------:R-:W-:Y:S02]  /*15a0*/  ISETP.NE.U32.AND P5, PT, RZ, c[0x0][0x250], PT ;  /* 0x00009400ff007a0c */ /* 0x000fe40003fa5070 */
        /* <DEDUP_REMOVED lines=51> */
.L_x_2128:
[----:B-1----:R-:W-:Y:S05]  /*18e0*/  BSYNC B1 ;  /* 0x0000000000017941 */ /* 0x002fea0003800000 */
.L_x_2127:
[----:B------:R-:W-:Y:S01]  /*18f0*/  BSSY B1, `(.L_x_2129) ;  /* 0x0000036000017945 */ /* 0x000fe20003800000 */
        /* <DEDUP_REMOVED lines=8> */
[----:B------:R-:W-:Y:S02]  /*1980*/  HFMA2.MMA R144, -RZ, RZ, 0, 9.5367431640625e-07 ;  /* 0x00000010ff907435 */ /* 0x000fe400000001ff */
        /* <DEDUP_REMOVED lines=44> */
.L_x_2130:
[----:B-1----:R-:W-:Y:S05]  /*1c50*/  BSYNC B1 ;  /* 0x0000000000017941 */ /* 0x002fea0003800000 */
.L_x_2129:
        /* <DEDUP_REMOVED lines=54> */
.L_x_2132:
[----:B-1----:R-:W-:Y:S05]  /*1fc0*/  BSYNC B1 ;  /* 0x0000000000017941 */ /* 0x002fea0003800000 */
.L_x_2131:
        /* <DEDUP_REMOVED lines=22> */
[----:B------:R-:W2:Y:S04]  /*2130*/  LDG.E.128 R140, [R140.64] ;  /* 0x000000048c8c7981 */ /* 0x000ea8000c1e1d00 */
[----:B------:R-:W3:Y:S04]  /*2140*/  LDG.E.128 R144, [R144.64] ;  /* 0x0000000490907981 */ /* 0x000ee8000c1e1d00 */
[----:B------:R1:W5:Y:S01]  /*2150*/  LDG.E R162, [R238.64] ;  /* 0x00000004eea27981 */ /* 0x000362000c1e1900 */
[----:B------:R-:W-:Y:S01]  /*2160*/  IADD3 R231, R231, 0x20, RZ ;  /* 0x00000020e7e77810 */ /* 0x000fe20007ffe0ff */
[----:B--2---:R-:W-:-:S02]  /*2170*/  FADD.FTZ R167, -R168, R140 ;  /* 0x0000008ca8a77221 */ /* 0x004fc40000010100 */
[----:B0-----:R-:W-:Y:S02]  /*2180*/  FADD.FTZ R187, -R168, R141 ;  /* 0x0000008da8bb7221 */ /* 0x001fe40000010100 */
[----:B------:R-:W-:Y:S02]  /*2190*/  FMUL.FTZ R167, R182, R167 ;  /* 0x000000a7b6a77220 */ /* 0x000fe40000410000 */
[----:B---3--:R-:W-:Y:S02]  /*21a0*/  FMUL.FTZ R186, R9, R144 ;  /* 0x0000009009ba7220 */ /* 0x008fe40000410000 */
[C---:B------:R-:W-:Y:S02]  /*21b0*/  FADD.FTZ R233, -R168.reuse, R142 ;  /* 0x0000008ea8e97221 */ /* 0x040fe40000010100 */
        /* <DEDUP_REMOVED lines=23> */
.L_x_2134:
[----:B-1----:R-:W-:Y:S05]  /*2330*/  BSYNC B1 ;  /* 0x0000000000017941 */ /* 0x002fea0003800000 */
.L_x_2133:
[----:B------:R-:W-:Y:S01]  /*2340*/  ISETP.GE.U32.AND P4, PT, R165, 0x100, PT ;  /* 0x00000100a500780c */ /* 0x000fe20003f86070 */
[----:B------:R-:W-:-:S12]  /*2350*/  BSSY B1, `(.L_x_2135) ;  /* 0x0000035000017945 */ /* 0x000fd80003800000 */
[----:B------:R-:W-:Y:S05]  /*2360*/  @!P4 BRA `(.L_x_2136) ;  /* 0x000003300000c947 */ /* 0x000fea0003800000 */
[----:B------:R-:W-:Y:S01]  /*2370*/  ISETP.NE.U32.AND P4, PT, RZ, c[0x0][0x218], PT ;  /* 0x00008600ff007a0c */ /* 0x000fe20003f85070 */
[----:B------:R-:W-:Y:S01]  /*2380*/  IMAD.SHL.U32 R238, R231, 0x4, RZ ;  /* 0x00000004e7ee7824 */ /* 0x000fe200078e00ff */
[----:B------:R-:W-:Y:S02]  /*2390*/  SHF.R.U32.HI R142, RZ, 0x1e, R231 ;  /* 0x0000001eff8e7819 */ /* 0x000fe400000116e7 */
[----:B------:R-:W-:-:S13]  /*23a0*/  ISETP.NE.AND.EX P4, PT, RZ, c[0x0][0x21c], PT, P4 ;  /* 0x00008700ff007a0c */ /* 0x000fda0003f85340 */
[----:B------:R-:W-:-:S04]  /*23b0*/  @P4 LEA R240, P5, R231, c[0x0][0x218], 0x4 ;  /* 0x00008600e7f04a11 */ /* 0x000fc800078a20ff */
[----:B------:R-:W-:Y:S02]  /*23c0*/  @P4 LEA.HI.X R241, R231, c[0x0][0x21c], RZ, 0x4, P5 ;  /* 0x00008700e7f14a11 */ /* 0x000fe400028f24ff */
[----:B------:R-:W-:-:S03]  /*23d0*/  ISETP.NE.U32.AND P5, PT, RZ, c[0x0][0x250], PT ;  /* 0x00009400ff007a0c */ /* 0x000fc60003fa5070 */
[----:B------:R0:W5:Y:S01]  /*23e0*/  @P4 LDG.E.128 R128, [R240.64] ;  /* 0x00000004f0804981 */ /* 0x000162000c1e1d00 */
[----:B------:R-:W-:Y:S02]  /*23f0*/  ISETP.NE.AND.EX P5, PT, RZ, c[0x0][0x254], PT, P5 ;  /* 0x00009500ff007a0c */ /* 0x000fe40003fa5350 */
[C---:B------:R-:W-:Y:S02]  /*2400*/  LEA R140, P4, R231.reuse, c[0x0][0x188], 0x4 ;  /* 0x00006200e78c7a11 */ /* 0x040fe400078820ff */
[----:B------:R-:W-:Y:S02]  /*2410*/  MOV R144, 0x10 ;  /* 0x0000001000907802 */ /* 0x000fe40000000f00 */
[----:B------:R-:W-:-:S03]  /*2420*/  LEA.HI.X R141, R231, c[0x0][0x18c], RZ, 0x4, P4 ;  /* 0x00006300e78d7a11 */ /* 0x000fc600020f24ff */
[----:B------:R-:W-:-:S04]  /*2430*/  IMAD.WIDE.U32 R144, R231, R144, c[0x0][0x208] ;  /* 0x00008200e7907625 */ /* 0x000fc800078e0090 */
[C---:B------:R-:W-:Y:S02]  /*2440*/  @P5 IADD3 R184, P6, R238.reuse, c[0x0][0x198], RZ ;  /* 0x00006600eeb85a10 */ /* 0x040fe40007fde0ff */
[----:B------:R-:W-:Y:S01]  /*2450*/  IADD3 R238, P4, R238, c[0x0][0x190], RZ ;  /* 0x00006400eeee7a10 */ /* 0x000fe20007f9e0ff */
[----:B------:R-:W2:Y:S01]  /*2460*/  LDG.E.128 R144, [R144.64] ;  /* 0x0000000490907981 */ /* 0x000ea2000c1e1d00 */
[C---:B------:R-:W-:Y:S02]  /*2470*/  @P5 IADD3.X R185, R142.reuse, c[0x0][0x19c], RZ, P6, !PT ;  /* 0x000067008eb95a10 */ /* 0x040fe400037fe4ff */
[----:B------:R-:W-:Y:S02]  /*2480*/  IADD3.X R239, R142, c[0x0][0x194], RZ, P4, !PT ;  /* 0x000065008eef7a10 */ /* 0x000fe400027fe4ff */
[----:B------:R-:W3:Y:S01]  /*2490*/  LDG.E.128 R140, [R140.64] ;  /* 0x000000048c8c7981 */ /* 0x000ee2000c1e1d00 */
[----:B------:R-:W-:-:S03]  /*24a0*/  ISETP.NE.AND P6, PT, R34, RZ, PT ;  /* 0x000000ff2200720c */ /* 0x000fc60003fc5270 */
[----:B------:R0:W5:Y:S02]  /*24b0*/  LDG.E R164, [R238.64] ;  /* 0x00000004eea47981 */ /* 0x000164000c1e1900 */
[----:B-----5:R-:W-:Y:S02]  /*24c0*/  FSEL R166, R225, RZ, !P6 ;  /* 0x000000ffe1a67208 */ /* 0x020fe40007000000 */
[----:B------:R2:W5:Y:S02]  /*24d0*/  @P5 LDG.E R163, [R184.64] ;  /* 0x00000004b8a35981 */ /* 0x000564000c1e1900 */
[----:B--2---:R-:W-:Y:S02]  /*24e0*/  FMUL.FTZ R184, R5, R144 ;  /* 0x0000009005b87220 */ /* 0x004fe40000410000 */
[C---:B---3--:R-:W-:Y:S02]  /*24f0*/  FADD.FTZ R169, -R166.reuse, R140 ;  /* 0x0000008ca6a97221 */ /* 0x048fe40000010100 */
[----:B------:R-:W-:-:S02]  /*2500*/  FADD.FTZ R183, -R166, R141 ;  /* 0x0000008da6b77221 */ /* 0x000fc40000010100 */
[----:B------:R-:W-:Y:S02]  /*2510*/  FMUL.FTZ R169, R182, R169 ;  /* 0x000000a9b6a97220 */ /* 0x000fe40000410000 */
[C---:B------:R-:W-:Y:S02]  /*2520*/  FADD.FTZ R225, -R166.reuse, R142 ;  /* 0x0000008ea6e17221 */ /* 0x040fe40000010100 */
[----:B------:R-:W-:Y:S02]  /*2530*/  FADD.FTZ R143, -R166, R143 ;  /* 0x0000008fa68f7221 */ /* 0x000fe40000010100 */
        /* <DEDUP_REMOVED lines=22> */
.L_x_2136:
[----:B0-----:R-:W-:Y:S05]  /*26a0*/  BSYNC B1 ;  /* 0x0000000000017941 */ /* 0x001fea0003800000 */
.L_x_2135:
[----:B------:R-:W-:Y:S05]  /*26b0*/  BRA.DIV ~URZ, `(.L_x_2137) ;  /* 0x000032927f007947 */ /* 0x000fea000b800000 */
[----:B------:R0:W1:Y:S02]  /*26c0*/  SHFL.BFLY PT, R142, R229, 0x1, 0x1f ;  /* 0x0c201f00e58e7f89 */ /* 0x00006400000e0000 */
.L_x_2156:
        /* <DEDUP_REMOVED lines=18> */
.L_x_2157:
[----:B------:R-:W-:Y:S01]  /*27f0*/  LOP3.LUT P4, RZ, R165, 0xffffffe0, RZ, 0xc0, !PT ;  /* 0xffffffe0a5ff7812 */ /* 0x000fe2000788c0ff */
[----:B---3--:R-:W-:Y:S01]  /*2800*/  FADD.FTZ R144, R146, R145 ;  /* 0x0000009192907221 */ /* 0x008fe20000010000 */
[----:B------:R-:W-:Y:S01]  /*2810*/  BSSY B1, `(.L_x_2139) ;  /* 0x0000044000017945 */ /* 0x000fe20003800000 */
[----:B--2---:R-:W-:Y:S02]  /*2820*/  FADD.FTZ R140, R140, R147 ;  /* 0x000000938c8c7221 */ /* 0x004fe40000010000 */
[----:B------:R-:W-:Y:S02]  /*2830*/  FMUL.FTZ R144, R144, c[0x0][0x1e0] ;  /* 0x0000780090907a20 */ /* 0x000fe40000410000 */
[----:B-1----:R-:W-:-:S06]  /*2840*/  FMUL.FTZ R145, R140, c[0x0][0x1e0] ;  /* 0x000078008c917a20 */ /* 0x002fcc0000410000 */
[----:B------:R-:W-:Y:S05]  /*2850*/  @!P4 BRA `(.L_x_2140) ;  /* 0x000003f00000c947 */ /* 0x000fea0003800000 */
[----:B------:R-:W-:Y:S01]  /*2860*/  ISETP.NE.AND P4, PT, R34, RZ, PT ;  /* 0x000000ff2200720c */ /* 0x000fe20003f85270 */
[----:B------:R-:W-:-:S03]  /*2870*/  IMAD.MOV.U32 R239, RZ, RZ, 0x10 ;  /* 0x00000010ffef7424 */ /* 0x000fc600078e00ff */
        /* <DEDUP_REMOVED lines=9> */
[----:B-----5:R-:W-:Y:S02]  /*2910*/  FADD.FTZ R225, R236, -R143 ;  /* 0x8000008fece17221 */ /* 0x020fe40000010000 */
        /* <DEDUP_REMOVED lines=9> */
[----:B------:R-:W-:Y:S01]  /*29b0*/  ISETP.NE.U32.AND P4, PT, RZ, c[0x0][0x258], PT ;  /* 0x00009600ff007a0c */ /* 0x000fe20003f85070 */
[----:B------:R-:W-:Y:S02]  /*29c0*/  FMUL.FTZ R227, R143, c[0x0][0x1e8] ;  /* 0x00007a008fe37a20 */ /* 0x000fe40000410000 */
[----:B0-----:R-:W-:Y:S01]  /*29d0*/  FMUL.FTZ R229, R142, c[0x0][0x1e8] ;  /* 0x00007a008ee57a20 */ /* 0x001fe20000410000 */
[----:B------:R-:W-:Y:S01]  /*29e0*/  ISETP.NE.AND.EX P4, PT, RZ, c[0x0][0x25c], PT, P4 ;  /* 0x00009700ff007a0c */ /* 0x000fe20003f85340 */
[----:B------:R-:W-:-:S03]  /*29f0*/  FMUL.FTZ R231, R146, c[0x0][0x1e8] ;  /* 0x00007a0092e77a20 */ /* 0x000fc60000410000 */
[----:B------:R-:W-:Y:S02]  /*2a00*/  SEL R132, R143, R132, P4 ;  /* 0x000000848f847207 */ /* 0x000fe40002000000 */
[----:B------:R-:W-:Y:S02]  /*2a10*/  SEL R133, R142, R133, P4 ;  /* 0x000000858e857207 */ /* 0x000fe40002000000 */
[C---:B------:R-:W-:Y:S01]  /*2a20*/  SEL R134, R225.reuse, R134, P4 ;  /* 0x00000086e1867207 */ /* 0x040fe20002000000 */
[----:B------:R-:W-:Y:S01]  /*2a30*/  FMUL.FTZ R225, R225, c[0x0][0x1e8] ;  /* 0x00007a00e1e17a20 */ /* 0x000fe20000410000 */
[----:B------:R-:W-:-:S03]  /*2a40*/  SEL R135, R146, R135, P4 ;  /* 0x0000008792877207 */ /* 0x000fc60002000000 */
[----:B------:R-:W-:-:S04]  /*2a50*/  @P4 IMAD.WIDE.U32 R140, R0, R239, c[0x0][0x258] ;  /* 0x00009600008c4625 */ /* 0x000fc800078e00ef */
[----:B------:R-:W-:Y:S01]  /*2a60*/  IMAD.WIDE.U32 R238, R0, R239, c[0x0][0x248] ;  /* 0x0000920000ee7625 */ /* 0x000fe200078e00ef */
[----:B------:R0:W-:Y:S01]  /*2a70*/  @P4 STG.E.128 [R140.64], R132 ;  /* 0x000000848c004986 */ /* 0x0001e2000c101d04 */
[----:B------:R-:W-:-:S04]  /*2a80*/  LOP3.LUT P4, RZ, R149, 0xff, RZ, 0xc0, !PT ;  /* 0x000000ff95ff7812 */ /* 0x000fc8000788c0ff */
[----:B------:R-:W-:Y:S02]  /*2a90*/  SEL R143, R227, RZ, P4 ;  /* 0x000000ffe38f7207 */ /* 0x000fe40002000000 */
[----:B------:R-:W-:-:S04]  /*2aa0*/  LOP3.LUT P4, RZ, R149, 0xff00, RZ, 0xc0, !PT ;  /* 0x0000ff0095ff7812 */ /* 0x000fc8000788c0ff */
[----:B------:R-:W-:Y:S02]  /*2ab0*/  SEL R142, R229, RZ, P4 ;  /* 0x000000ffe58e7207 */ /* 0x000fe40002000000 */
[----:B------:R-:W-:-:S04]  /*2ac0*/  LOP3.LUT P4, RZ, R149, 0xff0000, RZ, 0xc0, !PT ;  /* 0x00ff000095ff7812 */ /* 0x000fc8000788c0ff */
[----:B------:R-:W-:Y:S02]  /*2ad0*/  SEL R147, R225, RZ, P4 ;  /* 0x000000ffe1937207 */ /* 0x000fe40002000000 */
[----:B------:R-:W-:-:S04]  /*2ae0*/  LOP3.LUT P4, RZ, R149, 0xff000000, RZ, 0xc0, !PT ;  /* 0xff00000095ff7812 */ /* 0x000fc8000788c0ff */
[----:B0-----:R-:W-:Y:S02]  /*2af0*/  SEL R140, R231, RZ, P4 ;  /* 0x000000ffe78c7207 */ /* 0x001fe40002000000 */
[----:B------:R-:W-:-:S04]  /*2b00*/  ISETP.NE.U32.AND P4, PT, RZ, c[0x0][0x250], PT ;  /* 0x00009400ff007a0c */ /* 0x000fc80003f85070 */
[----:B------:R-:W-:-:S04]  /*2b10*/  ISETP.NE.AND.EX P4, PT, RZ, c[0x0][0x254], PT, P4 ;  /* 0x00009500ff007a0c */ /* 0x000fc80003f85340 */
[----:B------:R-:W-:Y:S02]  /*2b20*/  SEL R136, R143, R136, P4 ;  /* 0x000000888f887207 */ /* 0x000fe40002000000 */
[----:B------:R-:W-:Y:S02]  /*2b30*/  SEL R137, R142, R137, P4 ;  /* 0x000000898e897207 */ /* 0x000fe40002000000 */
[----:B------:R-:W-:Y:S02]  /*2b40*/  SEL R138, R147, R138, P4 ;  /* 0x0000008a938a7207 */ /* 0x000fe40002000000 */
[----:B------:R-:W-:Y:S02]  /*2b50*/  SEL R139, R140, R139, P4 ;  /* 0x0000008b8c8b7207 */ /* 0x000fe40002000000 */
[----:B------:R-:W-:-:S04]  /*2b60*/  ISETP.NE.U32.AND P4, PT, RZ, c[0x0][0x250], PT ;  /* 0x00009400ff007a0c */ /* 0x000fc80003f85070 */
[----:B------:R-:W-:-:S13]  /*2b70*/  ISETP.NE.AND.EX P4, PT, RZ, c[0x0][0x254], PT, P4 ;  /* 0x00009500ff007a0c */ /* 0x000fda0003f85340 */
[----:B------:R-:W-:-:S04]  /*2b80*/  @P4 LEA R146, P5, R0, c[0x0][0x250], 0x4 ;  /* 0x0000940000924a11 */ /* 0x000fc800078a20ff */
[----:B------:R-:W-:Y:S02]  /*2b90*/  @P4 LEA.HI.X R147, R0, c[0x0][0x254], RZ, 0x4, P5 ;  /* 0x0000950000934a11 */ /* 0x000fe400028f24ff */
[----:B------:R-:W-:Y:S02]  /*2ba0*/  LOP3.LUT P5, RZ, R150, 0xff, RZ, 0xc0, !PT ;  /* 0x000000ff96ff7812 */ /* 0x000fe400078ac0ff */
[----:B------:R-:W-:Y:S02]  /*2bb0*/  IADD3 R0, R0, 0x20, RZ ;  /* 0x0000002000007810 */ /* 0x000fe40007ffe0ff */
[----:B------:R-:W-:Y:S02]  /*2bc0*/  SEL R140, R227, RZ, P5 ;  /* 0x000000ffe38c7207 */ /* 0x000fe40002800000 */
[----:B------:R-:W-:-:S04]  /*2bd0*/  LOP3.LUT P5, RZ, R150, 0xff00, RZ, 0xc0, !PT ;  /* 0x0000ff0096ff7812 */ /* 0x000fc800078ac0ff */
[----:B------:R-:W-:Y:S02]  /*2be0*/  SEL R141, R229, RZ, P5 ;  /* 0x000000ffe58d7207 */ /* 0x000fe40002800000 */
[----:B------:R-:W-:-:S04]  /*2bf0*/  LOP3.LUT P5, RZ, R150, 0xff0000, RZ, 0xc0, !PT ;  /* 0x00ff000096ff7812 */ /* 0x000fc800078ac0ff */
[----:B------:R-:W-:Y:S02]  /*2c00*/  SEL R142, R225, RZ, P5 ;  /* 0x000000ffe18e7207 */ /* 0x000fe40002800000 */
[----:B------:R-:W-:-:S04]  /*2c10*/  LOP3.LUT P5, RZ, R150, 0xff000000, RZ, 0xc0, !PT ;  /* 0xff00000096ff7812 */ /* 0x000fc800078ac0ff */
[----:B------:R-:W-:-:S05]  /*2c20*/  SEL R143, R231, RZ, P5 ;  /* 0x000000ffe78f7207 */ /* 0x000fca0002800000 */
[----:B------:R0:W-:Y:S04]  /*2c30*/  STG.E.128 [R238.64], R140 ;  /* 0x0000008cee007986 */ /* 0x0001e8000c101d04 */
[----:B------:R0:W-:Y:S02]  /*2c40*/  @P4 STG.E.128 [R146.64], R136 ;  /* 0x0000008892004986 */ /* 0x0001e4000c101d04 */
.L_x_2140:
[----:B------:R-:W-:Y:S05]  /*2c50*/  BSYNC B1 ;  /* 0x0000000000017941 */ /* 0x000fea0003800000 */
.L_x_2139:
[----:B------:R-:W-:Y:S01]  /*2c60*/  ISETP.GE.U32.AND P4, PT, R165, 0x40, PT ;  /* 0x00000040a500780c */ /* 0x000fe20003f86070 */
[----:B------:R-:W-:-:S12]  /*2c70*/  BSSY B1, `(.L_x_2141) ;  /* 0x0000041000017945 */ /* 0x000fd80003800000 */
[----:B------:R-:W-:Y:S05]  /*2c80*/  @!P4 BRA `(.L_x_2142) ;  /* 0x000003f00000c947 */ /* 0x000fea0003800000 */
[----:B------:R-:W-:Y:S01]  /*2c90*/  ISETP.NE.AND P4, PT, R34, RZ, PT ;  /* 0x000000ff2200720c */ /* 0x000fe20003f85270 */
[----:B------:R-:W-:-:S03]  /*2ca0*/  IMAD.MOV.U32 R231, RZ, RZ, 0x10 ;  /* 0x00000010ffe77424 */ /* 0x000fc600078e00ff */
[----:B0-----:R-:W-:Y:S02]  /*2cb0*/  FSEL R142, R144, RZ, !P4 ;  /* 0x000000ff908e7208 */ /* 0x001fe40006000000 */
        /* <DEDUP_REMOVED lines=20> */
[----:B------:R-:W-:Y:S01]  /*2e00*/  FMUL.FTZ R229, R142, c[0x0][0x1e8] ;  /* 0x00007a008ee57a20 */ /* 0x000fe20000410000 */
[----:B------:R-:W-:-:S04]  /*2e10*/  ISETP.NE.AND.EX P4, PT, RZ, c[0x0][0x25c], PT, P4 ;  /* 0x00009700ff007a0c */ /* 0x000fc80003f85340 */
[----:B------:R-:W-:Y:S02]  /*2e20*/  SEL R132, R143, R132, P4 ;  /* 0x000000848f847207 */ /* 0x000fe40002000000 */
[----:B------:R-:W-:Y:S02]  /*2e30*/  SEL R133, R142, R133, P4 ;  /* 0x000000858e857207 */ /* 0x000fe40002000000 */
[C---:B------:R-:W-:Y:S01]  /*2e40*/  SEL R134, R225.reuse, R134, P4 ;  /* 0x00000086e1867207 */ /* 0x040fe20002000000 */
[----:B------:R-:W-:Y:S01]  /*2e50*/  FMUL.FTZ R225, R225, c[0x0][0x1e8] ;  /* 0x00007a00e1e17a20 */ /* 0x000fe20000410000 */
[C---:B------:R-:W-:Y:S01]  /*2e60*/  SEL R135, R146.reuse, R135, P4 ;  /* 0x0000008792877207 */ /* 0x040fe20002000000 */
[----:B------:R-:W-:Y:S02]  /*2e70*/  FMUL.FTZ R146, R146, c[0x0][0x1e8] ;  /* 0x00007a0092927a20 */ /* 0x000fe40000410000 */
[----:B------:R-:W-:-:S05]  /*2e80*/  @P4 IMAD.WIDE.U32 R140, R0, R231, c[0x0][0x258] ;  /* 0x00009600008c4625 */ /* 0x000fca00078e00e7 */
        /* <DEDUP_REMOVED lines=19> */
[----:B------:R-:W-:-:S04]  /*2fc0*/  LOP3.LUT P5, RZ, R152, 0xff, RZ, 0xc0, !PT ;  /* 0x000000ff98ff7812 */ /* 0x000fc800078ac0ff */
[----:B------:R-:W-:Y:S02]  /*2fd0*/  SEL R140, R227, RZ, P5 ;  /* 0x000000ffe38c7207 */ /* 0x000fe40002800000 */
[----:B------:R-:W-:-:S04]  /*2fe0*/  LOP3.LUT P5, RZ, R152, 0xff00, RZ, 0xc0, !PT ;  /* 0x0000ff0098ff7812 */ /* 0x000fc800078ac0ff */
[----:B------:R-:W-:Y:S02]  /*2ff0*/  SEL R141, R229, RZ, P5 ;  /* 0x000000ffe58d7207 */ /* 0x000fe40002800000 */
[----:B------:R-:W-:-:S04]  /*3000*/  LOP3.LUT P5, RZ, R152, 0xff0000, RZ, 0xc0, !PT ;  /* 0x00ff000098ff7812 */ /* 0x000fc800078ac0ff */
[----:B------:R-:W-:Y:S02]  /*3010*/  SEL R142, R225, RZ, P5 ;  /* 0x000000ffe18e7207 */ /* 0x000fe40002800000 */
[----:B------:R-:W-:-:S04]  /*3020*/  LOP3.LUT P5, RZ, R152, 0xff000000, RZ, 0xc0, !PT ;  /* 0xff00000098ff7812 */ /* 0x000fc800078ac0ff */
[----:B------:R-:W-:Y:S01]  /*3030*/  SEL R143, R146, RZ, P5 ;  /* 0x000000ff928f7207 */ /* 0x000fe20002800000 */
[C---:B------:R-:W-:Y:S01]  /*3040*/  IMAD.WIDE.U32 R146, R0.reuse, R231, c[0x0][0x248] ;  /* 0x0000920000927625 */ /* 0x040fe200078e00e7 */
[----:B------:R-:W-:-:S04]  /*3050*/  IADD3 R0, R0, 0x20, RZ ;  /* 0x0000002000007810 */ /* 0x000fc80007ffe0ff */
[----:B------:R0:W-:Y:S04]  /*3060*/  STG.E.128 [R146.64], R140 ;  /* 0x0000008c92007986 */ /* 0x0001e8000c101d04 */
[----:B------:R0:W-:Y:S02]  /*3070*/  @P4 STG.E.128 [R238.64], R136 ;  /* 0x00000088ee004986 */ /* 0x0001e4000c101d04 */
.L_x_2142:
[----:B------:R-:W-:Y:S05]  /*3080*/  BSYNC B1 ;  /* 0x0000000000017941 */ /* 0x000fea0003800000 */
.L_x_2141:
[----:B------:R-:W-:Y:S01]  /*3090*/  ISETP.GE.U32.AND P4, PT, R165, 0x60, PT ;  /* 0x00000060a500780c */ /* 0x000fe20003f86070 */
[----:B------:R-:W-:-:S12]  /*30a0*/  BSSY B1, `(.L_x_2143) ;  /* 0x0000041000017945 */ /* 0x000fd80003800000 */
[----:B------:R-:W-:Y:S05]  /*30b0*/  @!P4 BRA `(.L_x_2144) ;  /* 0x000003f00000c947 */ /* 0x000fea0003800000 */
[----:B------:R-:W-:Y:S01]  /*30c0*/  ISETP.NE.AND P4, PT, R34, RZ, PT ;  /* 0x000000ff2200720c */ /* 0x000fe20003f85270 */
[----:B------:R-:W-:-:S03]  /*30d0*/  HFMA2.MMA R231, -RZ, RZ, 0, 9.5367431640625e-07 ;  /* 0x00000010ffe77435 */ /* 0x000fc600000001ff */
        /* <DEDUP_REMOVED lines=61> */
.L_x_2144:
[----:B------:R-:W-:Y:S05]  /*34b0*/  BSYNC B1 ;  /* 0x0000000000017941 */ /* 0x000fea0003800000 */
.L_x_2143:
[----:B------:R-:W-:Y:S01]  /*34c0*/  BSSY B1, `(.L_x_2145) ;  /* 0x0000041000017945 */ /* 0x000fe20003800000 */
        /* <DEDUP_REMOVED lines=64> */
.L_x_2146:
[----:B------:R-:W-:Y:S05]  /*38d0*/  BSYNC B1 ;  /* 0x0000000000017941 */ /* 0x000fea0003800000 */
.L_x_2145:
        /* <DEDUP_REMOVED lines=65> */
.L_x_2148:
[----:B------:R-:W-:Y:S05]  /*3cf0*/  BSYNC B1 ;  /* 0x0000000000017941 */ /* 0x000fea0003800000 */
.L_x_2147:
[----:B------:R-:W-:Y:S01]  /*3d00*/  BSSY B1, `(.L_x_2149) ;  /* 0x0000041000017945 */ /* 0x000fe20003800000 */
[----:B------:R-:W-:Y:S05]  /*3d10*/  @!P2 BRA `(.L_x_2150) ;  /* 0x000003f00000a947 */ /* 0x000fea0003800000 */
[----:B------:R-:W-:Y:S02]  /*3d20*/  ISETP.NE.AND P4, PT, R34, RZ, PT ;  /* 0x000000ff2200720c */ /* 0x000fe40003f85270 */
[----:B------:R-:W-:Y:S02]  /*3d30*/  MOV R231, 0x10 ;  /* 0x0000001000e77802 */ /* 0x000fe40000000f00 */
        /* <DEDUP_REMOVED lines=61> */
.L_x_2150:
[----:B------:R-:W-:Y:S05]  /*4110*/  BSYNC B1 ;  /* 0x0000000000017941 */ /* 0x000fea0003800000 */
.L_x_2149:
        /* <DEDUP_REMOVED lines=65> */
.L_x_2152:
[----:B------:R-:W-:Y:S05]  /*4530*/  BSYNC B1 ;  /* 0x0000000000017941 */ /* 0x000fea0003800000 */
.L_x_2151:
[----:B------:R-:W-:Y:S01]  /*4540*/  ISETP.GE.U32.AND P4, PT, R165, 0x100, PT ;  /* 0x00000100a500780c */ /* 0x000fe20003f86070 */
[----:B------:R-:W-:-:S12]  /*4550*/  BSSY B1, `(.L_x_2153) ;  /* 0x0000040000017945 */ /* 0x000fd80003800000 */
[----:B------:R-:W-:Y:S05]  /*4560*/  @!P4 BRA `(.L_x_2154) ;  /* 0x000003e00000c947 */ /* 0x000fea0003800000 */
[----:B------:R-:W-:Y:S01]  /*4570*/  ISETP.NE.AND P4, PT, R34, RZ, PT ;  /* 0x000000ff2200720c */ /* 0x000fe20003f85270 */
[----:B------:R-:W-:-:S03]  /*4580*/  IMAD.MOV.U32 R227, RZ, RZ, 0x10 ;  /* 0x00000010ffe37424 */ /* 0x000fc600078e00ff */
[----:B------:R-:W-:Y:S02]  /*4590*/  FSEL R144, R144, RZ, !P4 ;  /* 0x000000ff90907208 */ /* 0x000fe40006000000 */
[----:B------:R-:W-:-:S03]  /*45a0*/  ISETP.NE.U32.AND P4, PT, RZ, c[0x0][0x218], PT ;  /* 0x00008600ff007a0c */ /* 0x000fc60003f85070 */
[-CC-:B0-----:R-:W-:Y:S01]  /*45b0*/  FFMA.FTZ R141, R169, R145.reuse, R144.reuse ;  /* 0x00000091a98d7223 */ /* 0x181fe20000010090 */
[----:B------:R-:W-:Y:S01]  /*45c0*/  ISETP.NE.AND.EX P4, PT, RZ, c[0x0][0x21c], PT, P4 ;  /* 0x00008700ff007a0c */ /* 0x000fe20003f85340 */
[-CC-:B------:R-:W-:Y:S02]  /*45d0*/  FFMA.FTZ R140, R166, R145.reuse, R144.reuse ;  /* 0x00000091a68c7223 */ /* 0x180fe40000010090 */
[-CC-:B------:R-:W-:Y:S02]  /*45e0*/  FFMA.FTZ R143, R183, R145.reuse, R144.reuse ;  /* 0x00000091b78f7223 */ /* 0x180fe40000010090 */
[----:B-----5:R-:W-:Y:S02]  /*45f0*/  FFMA.FTZ R225, R202, R145, R144 ;  /* 0x00000091cae17223 */ /* 0x020fe40000010090 */
        /* <DEDUP_REMOVED lines=47> */
[----:B------:R-:W-:Y:S01]  /*48f0*/  SEL R142, R147, RZ, P5 ;  /* 0x000000ff938e7207 */ /* 0x000fe20002800000 */
[----:B------:R-:W-:Y:S01]  /*4900*/  IMAD.WIDE.U32 R146, R0, R227, c[0x0][0x248] ;  /* 0x0000920000927625 */ /* 0x000fe200078e00e3 */
[----:B------:R-:W-:-:S04]  /*4910*/  LOP3.LUT P5, RZ, R164, 0xff000000, RZ, 0xc0, !PT ;  /* 0xff000000a4ff7812 */ /* 0x000fc800078ac0ff */
[----:B------:R-:W-:-:S05]  /*4920*/  SEL R143, R182, RZ, P5 ;  /* 0x000000ffb68f7207 */ /* 0x000fca0002800000 */
[----:B------:R0:W-:Y:S04]  /*4930*/  STG.E.128 [R146.64], R140 ;  /* 0x0000008c92007986 */ /* 0x0001e8000c101d04 */
[----:B------:R0:W-:Y:S02]  /*4940*/  @P4 STG.E.128 [R144.64], R136 ;  /* 0x0000008890004986 */ /* 0x0001e4000c101d04 */
.L_x_2154:
[----:B------:R-:W-:Y:S05]  /*4950*/  BSYNC B1 ;  /* 0x0000000000017941 */ /* 0x000fea0003800000 */
.L_x_2153:
[----:B------:R-:W-:-:S05]  /*4960*/  MOV R0, c[0x0][0x160] ;  /* 0x0000580000007a02 */ /* 0x000fca0000000f00 */
[----:B------:R-:W-:-:S05]  /*4970*/  IMAD R35, R0, 0x4, R35 ;  /* 0x0000000400237824 */ /* 0x000fca00078e0223 */
[----:B------:R-:W-:-:S13]  /*4980*/  ISETP.GE.AND P4, PT, R35, c[0x0][0x164], PT ;  /* 0x0000590023007a0c */ /* 0x000fda0003f86270 */
[----:B0----5:R-:W-:Y:S01]  /*4990*/  @P4 CALL.REL.NOINC `(.L_x_2120) ;  /* 0x0000001000004944 */ /* 0x021fe20003c00000 */
[----:B------:R-:W-:Y:S05]  /*49a0*/  BRA `(.L_x_2155) ;  /* 0xffffc08000007947 */ /* 0x000fea000383ffff */
.L_x_2120:
[----:B-1----:R-:W-:Y:S05]  /*49b0*/  BSYNC B0 ;  /* 0x0000000000007941 */ /* 0x002fea0003800000 */
.L_x_2119:
        /* <DEDUP_REMOVED lines=15> */
[----:B------:R-:W-:Y:S04]  /*4ab0*/  STS.128 [R0.X16+0x800], R76 ;  /* 0x0008004c00007388 */ /* 0x000fe8000000cc00 */
[----:B------:R-:W-:Y:S04]  /*4ac0*/  STS.128 [R0.X16+0xa00], R80 ;  /* 0x000a005000007388 */ /* 0x000fe8000000cc00 */
[----:B------:R-:W-:Y:S04]  /*4ad0*/  STS.128 [R0.X16+0xc00], R84 ;  /* 0x000c005400007388 */ /* 0x000fe8000000cc00 */
[----:B------:R-:W-:Y:S04]  /*4ae0*/  STS.128 [R0.X16+0xe00], R88 ;  /* 0x000e005800007388 */ /* 0x000fe8000000cc00 */
[----:B------:R-:W-:Y:S06]  /*4af0*/  BAR.SYNC.DEFER_BLOCKING 0x0 ;  /* 0x0000000000007b1d */ /* 0x000fec0000010000 */
[----:B------:R-:W1:Y:S04]  /*4b00*/  LDS R2, [R148.X4] ;  /* 0x0000000094027984 */ /* 0x000e680000004800 */
[----:B------:R-:W2:Y:S04]  /*4b10*/  LDS R3, [R148.X4+0x1000] ;  /* 0x0010000094037984 */ /* 0x000ea80000004800 */
[----:B-----5:R-:W3:Y:S04]  /*4b20*/  LDS R6, [R148.X4+0x200] ;  /* 0x0002000094067984 */ /* 0x020ee80000004800 */
        /* <DEDUP_REMOVED lines=69> */
[----:B0-----:R-:W-:-:S03]  /*4f80*/  IMAD R43, R34, c[0x0][0x168], RZ ;  /* 0x00005a00222b7a24 */ /* 0x001fc600078e02ff */
[----:B------:R0:W-:Y:S04]  /*4f90*/  STS.128 [R0.X16+0xe00], R60 ;  /* 0x000e003c00007388 */ /* 0x0001e8000000cc00 */
[----:B------:R-:W-:Y:S01]  /*4fa0*/  BAR.SYNC.DEFER_BLOCKING 0x0 ;  /* 0x0000000000007b1d */ /* 0x000fe20000010000 */
[----:B------:R-:W-:-:S04]  /*4fb0*/  IADD3 R43, P0, R43, R148, RZ ;  /* 0x000000942b2b7210 */ /* 0x000fc80007f1e0ff */
[----:B------:R-:W-:Y:S01]  /*4fc0*/  SHF.L.U32 R38, R43, 0x2, RZ ;  /* 0x000000022b267819 */ /* 0x000fe200000006ff */
[----:B0-----:R-:W-:-:S03]  /*4fd0*/  IMAD.X R0, RZ, RZ, RZ, P0 ;  /* 0x000000ffff007224 */ /* 0x001fc600000e06ff */
[C---:B------:R-:W-:Y:S02]  /*4fe0*/  IADD3 R40, P0, R38.reuse, c[0x0][0x228], RZ ;  /* 0x00008a0026287a10 */ /* 0x040fe40007f1e0ff */
        /* <DEDUP_REMOVED lines=33> */
[----:B---3--:R-:W-:Y:S01]  /*5200*/  @P5 MOV R2, R38 ;  /* 0x0000002600025202 */ /* 0x008fe20000000f00 */
[--C-:B------:R-:W-:Y:S01]  /*5210*/  @P5 IMAD.MOV.U32 R3, RZ, RZ, R43.reuse ;  /* 0x000000ffff035224 */ /* 0x100fe200078e002b */
[----:B------:R-:W-:Y:S01]  /*5220*/  @P5 IADD3 R38, P6, R38, 0x200, RZ ;  /* 0x0000020026265810 */ /* 0x000fe20007fde0ff */
[----:B------:R-:W3:Y:S01]  /*5230*/  LDS R21, [R148.X4+0x2800] ;  /* 0x0028000094157984 */ /* 0x000ee20000004800 */
[----:B------:R-:W-:Y:S02]  /*5240*/  FADD.FTZ R13, R13, R16 ;  /* 0x000000100d0d7221 */ /* 0x000fe40000010000 */
[----:B------:R-:W-:Y:S01]  /*5250*/  @P0 MOV R4, R38 ;  /* 0x0000002600040202 */ /* 0x000fe20000000f00 */
[----:B------:R1:W-:Y:S01]  /*5260*/  @P5 STG.E [R2.64], R29 ;  /* 0x0000001d02005986 */ /* 0x0003e2000c101904 */
[----:B------:R-:W-:Y:S01]  /*5270*/  @P5 IMAD.X R43, RZ, RZ, R43, P6 ;  /* 0x000000ffff2b5224 */ /* 0x000fe200030e062b */
[----:B------:R-:W-:-:S02]  /*5280*/  ISETP.GE.U32.AND P5, PT, R32, 0x380, PT ;  /* 0x000003802000780c */ /* 0x000fc40003fa6070 */
[----:B------:R-:W3:Y:S01]  /*5290*/  LDS R29, [R148.X4+0x400] ;  /* 0x00040000941d7984 */ /* 0x000ee20000004800 */
[----:B------:R-:W-:Y:S02]  /*52a0*/  @P0 IMAD.MOV.U32 R5, RZ, RZ, R43 ;  /* 0x000000ffff050224 */ /* 0x000fe400078e002b */
[----:B0-----:R-:W-:Y:S01]  /*52b0*/  FADD.FTZ R13, R13, R18 ;  /* 0x000000120d0d7221 */ /* 0x001fe20000010000 */
[----:B------:R-:W0:Y:S01]  /*52c0*/  LDS R27, [R148.X4+0x3800] ;  /* 0x00380000941b7984 */ /* 0x000e220000004800 */
[----:B-1----:R-:W-:Y:S01]  /*52d0*/  @P0 MOV R2, R40 ;  /* 0x0000002800020202 */ /* 0x002fe20000000f00 */
[----:B------:R-:W-:Y:S01]  /*52e0*/  @P0 IMAD.MOV.U32 R3, RZ, RZ, R45 ;  /* 0x000000ffff030224 */ /* 0x000fe200078e002d */
[----:B------:R-:W-:Y:S01]  /*52f0*/  @P0 IADD3 R40, P6, R40, 0x200, RZ ;  /* 0x0000020028280810 */ /* 0x000fe20007fde0ff */
[----:B------:R-:W-:Y:S01]  /*5300*/  LDS R17, [R148.X4+0x1a00] ;  /* 0x001a000094117984 */ /* 0x000fe20000004800 */
[----:B------:R-:W-:Y:S02]  /*5310*/  FADD.FTZ R14, RZ, R14 ;  /* 0x0000000eff0e7221 */ /* 0x000fe40000010000 */
        /* <DEDUP_REMOVED lines=8> */
[----:B------:R-:W-:-:S02]  /*53a0*/  FADD.FTZ R14, R14, R15 ;  /* 0x0000000f0e0e7221 */ /* 0x000fc40000010000 */
[----:B------:R-:W-:Y:S01]  /*53b0*/  FADD.FTZ R41, R0, R41 ;  /* 0x0000002900297221 */ /* 0x000fe20000010000 */
[----:B------:R-:W-:Y:S04]  /*53c0*/  LDS R23, [R148.X4+0x2a00] ;  /* 0x002a000094177984 */ /* 0x000fe80000004800 */
[----:B------:R-:W4:Y:S01]  /*53d0*/  LDS R0, [R148.X4+0xa00] ;  /* 0x000a000094007984 */ /* 0x000f220000004800 */
[----:B---3--:R-:W-:-:S03]  /*53e0*/  FADD.FTZ R14, R14, R21 ;  /* 0x000000150e0e7221 */ /* 0x008fc60000010000 */
[----:B------:R-:W3:Y:S01]  /*53f0*/  LDS R19, [R148.X4+0x1c00] ;  /* 0x001c000094137984 */ /* 0x000ee20000004800 */
[----:B------:R-:W-:-:S03]  /*5400*/  FADD.FTZ R29, RZ, R29 ;  /* 0x0000001dff1d7221 */ /* 0x000fc60000010000 */
[----:B------:R1:W-:Y:S01]  /*5410*/  @P0 STG.E [R2.64], R41 ;  /* 0x0000002902000986 */ /* 0x0003e2000c101904 */
[----:B0-----:R-:W-:-:S03]  /*5420*/  FADD.FTZ R27, R14, R27 ;  /* 0x0000001b0e1b7221 */ /* 0x001fc60000010000 */
[----:B------:R-:W0:Y:S04]  /*5430*/  LDS R37, [R148.X4+0x3a00] ;  /* 0x003a000094257984 */ /* 0x000e280000004800 */
[----:B------:R-:W0:Y:S01]  /*5440*/  LDS R25, [R148.X4+0x2c00] ;  /* 0x002c000094197984 */ /* 0x000e220000004800 */
[----:B-1----:R-:W-:Y:S01]  /*5450*/  @P4 MOV R2, R40 ;  /* 0x0000002800024202 */ /* 0x002fe20000000f00 */
[----:B------:R-:W-:Y:S02]  /*5460*/  @P4 IMAD.MOV.U32 R3, RZ, RZ, R45 ;  /* 0x000000ffff034224 */ /* 0x000fe400078e002d */
[----:B------:R1:W-:Y:S01]  /*5470*/  @P0 STG.E [R4.64], R31 ;  /* 0x0000001f04000986 */ /* 0x0003e2000c101904 */
[----:B------:R-:W-:Y:S01]  /*5480*/  @P4 IADD3 R40, P0, R40, 0x200, RZ ;  /* 0x0000020028284810 */ /* 0x000fe20007f1e0ff */
[----:B------:R-:W-:-:S02]  /*5490*/  FADD.FTZ R6, RZ, R6 ;  /* 0x00000006ff067221 */ /* 0x000fc40000010000 */
[----:B------:R-:W0:Y:S01]  /*54a0*/  LDS R8, [R148.X4+0xe00] ;  /* 0x000e000094087984 */ /* 0x000e220000004800 */
[----:B------:R-:W-:-:S03]  /*54b0*/  @P4 IADD3.X R45, RZ, R45, RZ, P0, !PT ;  /* 0x0000002dff2d4210 */ /* 0x000fc600007fe4ff */
[----:B------:R-:W-:Y:S01]  /*54c0*/  LDS R15, [R148.X4+0x2e00] ;  /* 0x002e0000940f7984 */ /* 0x000fe20000004800 */
[----:B--2---:R-:W-:Y:S02]  /*54d0*/  FADD.FTZ R29, R29, R32 ;  /* 0x000000201d1d7221 */ /* 0x004fe40000010000 */
[----:B-1----:R-:W-:Y:S01]  /*54e0*/  FADD.FTZ R5, R13, R20 ;  /* 0x000000140d057221 */ /* 0x002fe20000010000 */
[----:B------:R-:W-:Y:S01]  /*54f0*/  LDS R21, [R148.X4+0x3e00] ;  /* 0x003e000094157984 */ /* 0x000fe20000004800 */
[----:B------:R-:W-:-:S03]  /*5500*/  FADD.FTZ R29, R29, R34 ;  /* 0x000000221d1d7221 */ /* 0x000fc60000010000 */
[----:B------:R-:W1:Y:S01]  /*5510*/  LDS R13, [R148.X4+0x1e00] ;  /* 0x001e0000940d7984 */ /* 0x000e620000004800 */
[----:B------:R-:W-:Y:S02]  /*5520*/  FADD.FTZ R29, R29, R36 ;  /* 0x000000241d1d7221 */ /* 0x000fe40000010000 */
[----:B----4-:R-:W-:Y:S02]  /*5530*/  FADD.FTZ R0, RZ, R0 ;  /* 0x00000000ff007221 */ /* 0x010fe40000010000 */
[----:B---3--:R-:W-:Y:S01]  /*5540*/  FADD.FTZ R6, R6, R19 ;  /* 0x0000001306067221 */ /* 0x008fe20000010000 */
[----:B------:R2:W-:Y:S01]  /*5550*/  @P4 STG.E [R2.64], R29 ;  /* 0x0000001d02004986 */ /* 0x0005e2000c101904 */
[----:B------:R-:W-:-:S03]  /*5560*/  FADD.FTZ R0, R0, R17 ;  /* 0x0000001100007221 */ /* 0x000fc60000010000 */
[----:B------:R-:W3:Y:S01]  /*5570*/  LDS R29, [R148.X4+0x3c00] ;  /* 0x003c0000941d7984 */ /* 0x000ee20000004800 */
[----:B------:R-:W-:-:S04]  /*5580*/  FADD.FTZ R0, R0, R23 ;  /* 0x0000001700007221 */ /* 0x000fc80000010000 */
[----:B0-----:R-:W-:Y:S02]  /*5590*/  FADD.FTZ R37, R0, R37 ;  /* 0x0000002500257221 */ /* 0x001fe40000010000 */
[----:B------:R-:W-:Y:S01]  /*55a0*/  FADD.FTZ R6, R6, R25 ;  /* 0x0000001906067221 */ /* 0x000fe20000010000 */
[----:B--2---:R-:W-:Y:S01]  /*55b0*/  @P4 MOV R2, R38 ;  /* 0x0000002600024202 */ /* 0x004fe20000000f00 */
[----:B------:R-:W-:Y:S01]  /*55c0*/  @P4 IMAD.MOV.U32 R3, RZ, RZ, R43 ;  /* 0x000000ffff034224 */ /* 0x000fe200078e002b */
[----:B------:R-:W-:-:S04]  /*55d0*/  @P4 IADD3 R38, P0, R38, 0x200, RZ ;  /* 0x0000020026264810 */ /* 0x000fc80007f1e0ff */
[----:B------:R0:W-:Y:S01]  /*55e0*/  @P4 STG.E [R2.64], R7 ;  /* 0x0000000702004986 */ /* 0x0001e2000c101904 */
[----:B------:R-:W-:Y:S02]  /*55f0*/  @P4 IMAD.X R43, RZ, RZ, R43, P0 ;  /* 0x000000ffff2b4224 */ /* 0x000fe400000e062b */
[----:B------:R-:W-:Y:S02]  /*5600*/  FADD.FTZ R8, RZ, R8 ;  /* 0x00000008ff087221 */ /* 0x000fe40000010000 */
[----:B0-----:R-:W-:Y:S01]  /*5610*/  @P3 IMAD.MOV.U32 R2, RZ, RZ, R40 ;  /* 0x000000ffff023224 */ /* 0x001fe200078e0028 */
        /* <DEDUP_REMOVED lines=12> */
[----:B------:R-:W-:Y:S01]  /*56e0*/  @P3 IMAD.X R43, RZ, RZ, R43, P4 ;  /* 0x000000ffff2b3224 */ /* 0x000fe200020e062b */
[----:B0-----:R-:W-:Y:S01]  /*56f0*/  @P2 MOV R2, R40 ;  /* 0x0000002800022202 */ /* 0x001fe20000000f00 */
[----:B------:R-:W-:Y:S01]  /*5700*/  @P2 IMAD.MOV.U32 R3, RZ, RZ, R45 ;  /* 0x000000ffff032224 */ /* 0x000fe200078e002d */
[----:B------:R-:W-:-:S04]  /*5710*/  @P2 IADD3 R40, P0, R40, 0x200, RZ ;  /* 0x0000020028282810 */ /* 0x000fc80007f1e0ff */
[----:B------:R0:W-:Y:S01]  /*5720*/  @P2 STG.E [R2.64], R27 ;  /* 0x0000001b02002986 */ /* 0x0001e2000c101904 */
[----:B------:R-:W-:Y:S02]  /*5730*/  @P2 IADD3.X R45, RZ, R45, RZ, P0, !PT ;  /* 0x0000002dff2d2210 */ /* 0x000fe400007fe4ff */
[----:B0-----:R-:W-:Y:S01]  /*5740*/  @P2 MOV R2, R38 ;  /* 0x0000002600022202 */ /* 0x001fe20000000f00 */
[----:B------:R-:W-:Y:S01]  /*5750*/  @P2 IMAD.MOV.U32 R3, RZ, RZ, R43 ;  /* 0x000000ffff032224 */ /* 0x000fe200078e002b */
[----:B------:R-:W-:-:S04]  /*5760*/  @P2 IADD3 R38, P3, R38, 0x200, RZ ;  /* 0x0000020026262810 */ /* 0x000fc80007f7e0ff */
[----:B------:R0:W-:Y:S01]  /*5770*/  @P2 STG.E [R2.64], R9 ;  /* 0x0000000902002986 */ /* 0x0001e2000c101904 */
[----:B------:R-:W-:Y:S01]  /*5780*/  @P2 IMAD.X R43, RZ, RZ, R43, P3 ;  /* 0x000000ffff2b2224 */ /* 0x000fe200018e062b */
[----:B------:R-:W-:Y:S02]  /*5790*/  @P1 MOV R4, R38 ;  /* 0x0000002600041202 */ /* 0x000fe40000000f00 */
[----:B------:R-:W-:Y:S01]  /*57a0*/  @P1 IADD3 R38, P2, R38, 0x200, RZ ;  /* 0x0000020026261810 */ /* 0x000fe20007f5e0ff */
[----:B------:R-:W-:-:S03]  /*57b0*/  @P1 IMAD.MOV.U32 R5, RZ, RZ, R43 ;  /* 0x000000ffff051224 */ /* 0x000fc600078e002b */
[----:B------:R-:W-:Y:S01]  /*57c0*/  @P5 MOV R6, R38 ;  /* 0x0000002600065202 */ /* 0x000fe20000000f00 */
[----:B------:R-:W-:Y:S01]  /*57d0*/  @P1 IMAD.X R43, RZ, RZ, R43, P2 ;  /* 0x000000ffff2b1224 */ /* 0x000fe200010e062b */
[----:B------:R-:W-:Y:S02]  /*57e0*/  @P5 IADD3 R38, P2, R38, 0x200, RZ ;  /* 0x0000020026265810 */ /* 0x000fe40007f5e0ff */
[----:B0-----:R-:W-:Y:S01]  /*57f0*/  @P1 MOV R2, R40 ;  /* 0x0000002800021202 */ /* 0x001fe20000000f00 */
[----:B------:R-:W-:Y:S01]  /*5800*/  @P1 IMAD.MOV.U32 R3, RZ, RZ, R45 ;  /* 0x000000ffff031224 */ /* 0x000fe200078e002d */
[----:B------:R-:W-:Y:S01]  /*5810*/  @P1 IADD3 R40, P0, R40, 0x200, RZ ;  /* 0x0000020028281810 */ /* 0x000fe20007f1e0ff */
[--C-:B------:R-:W-:Y:S02]  /*5820*/  @P5 IMAD.MOV.U32 R7, RZ, RZ, R43.reuse ;  /* 0x000000ffff075224 */ /* 0x100fe400078e002b */
[----:B------:R-:W-:Y:S01]  /*5830*/  @P5 IMAD.X R43, RZ, RZ, R43, P2 ;  /* 0x000000ffff2b5224 */ /* 0x000fe200010e062b */
[----:B------:R-:W-:Y:S01]  /*5840*/  @P1 IADD3.X R45, RZ, R45, RZ, P0, !PT ;  /* 0x0000002dff2d1210 */ /* 0x000fe200007fe4ff */
[----:B------:R0:W-:Y:S04]  /*5850*/  @P1 STG.E [R2.64], R37 ;  /* 0x0000002502001986 */ /* 0x0001e8000c101904 */
[----:B------:R1:W-:Y:S01]  /*5860*/  @P1 STG.E [R4.64], R35 ;  /* 0x0000002304001986 */ /* 0x0003e2000c101904 */
        /* <DEDUP_REMOVED lines=8> */
[----:B0-----:R-:W-:Y:S01]  /*58f0*/  MOV R2, R40 ;  /* 0x0000002800027202 */ /* 0x001fe20000000f00 */
[----:B------:R-:W-:Y:S01]  /*5900*/  IMAD.MOV.U32 R3, RZ, RZ, R45 ;  /* 0x000000ffff037224 */ /* 0x000fe200078e002d */
[----:B------:R-:W-:Y:S06]  /*5910*/  @!P6 EXIT ;  /* 0x000000000000e94d */ /* 0x000fec0003800000 */
[----:B------:R-:W-:Y:S04]  /*5920*/  STG.E [R2.64], R21 ;  /* 0x0000001502007986 */ /* 0x000fe8000c101904 */
[----:B------:R-:W-:Y:S01]  /*5930*/  STG.E [R4.64], R65 ;  /* 0x0000004104007986 */ /* 0x000fe2000c101904 */
[----:B------:R-:W-:Y:S05]  /*5940*/  EXIT ;  /* 0x000000000000794d */ /* 0x000fea0003800000 */
.L_x_2137:
[----:B-----5:R-:W-:Y:S01]  /*5950*/  HFMA2.MMA R225, -RZ, RZ, 0, 1.847743988037109375e-06 ;  /* 0x0000001fffe17435 */ /* 0x020fe200000001ff */
[----:B------:R-:W-:Y:S01]  /*5960*/  MOV R143, R229 ;  /* 0x000000e5008f7202 */ /* 0x000fe20000000f00 */
[----:B------:R-:W-:Y:S01]  /*5970*/  IMAD.MOV.U32 R144, RZ, RZ, 0x1 ;  /* 0x00000001ff907424 */ /* 0x000fe200078e00ff */
[----:B------:R-:W-:Y:S01]  /*5980*/  MOV R140, 0x59b0 ;  /* 0x000059b0008c7802 */ /* 0x000fe20000000f00 */
[----:B------:R-:W-:-:S02]  /*5990*/  IMAD.MOV.U32 R238, RZ, RZ, -0x1 ;  /* 0xffffffffffee7424 */ /* 0x000fc400078e00ff */
[----:B------:R-:W-:Y:S05]  /*59a0*/  CALL.REL.NOINC `($__internal_104_$__cuda_sm70_shflsync_bfly_p) ;  /* 0x0000046000007944 */ /* 0x000fea0003c00000 */
[----:B-1----:R-:W-:Y:S01]  /*59b0*/  MOV R142, R144 ;  /* 0x00000090008e7202 */ /* 0x002fe20000000f00 */
[----:B0-----:R-:W-:Y:S05]  /*59c0*/  BRA `(.L_x_2156) ;  /* 0xffffcd0000007947 */ /* 0x001fea000383ffff */
.L_x_2138:
[----:B------:R-:W-:Y:S01]  /*59d0*/  HFMA2.MMA R144, -RZ, RZ, 0, 5.9604644775390625e-08 ;  /* 0x00000001ff907435 */ /* 0x000fe200000001ff */
[----:B------:R-:W-:Y:S01]  /*59e0*/  IMAD.MOV.U32 R143, RZ, RZ, R227 ;  /* 0x000000ffff8f7224 */ /* 0x000fe200078e00e3 */
[----:B------:R-:W-:Y:S01]  /*59f0*/  MOV R238, 0xffffffff ;  /* 0xffffffff00ee7802 */ /* 0x000fe20000000f00 */
[----:B-----5:R-:W-:Y:S01]  /*5a00*/  IMAD.MOV.U32 R225, RZ, RZ, 0x1f ;  /* 0x0000001fffe17424 */ /* 0x020fe200078e00ff */
[----:B------:R-:W-:-:S02]  /*5a10*/  MOV R140, 0x5a30 ;  /* 0x00005a30008c7802 */ /* 0x000fc40000000f00 */
[----:B01----:R-:W-:Y:S05]  /*5a20*/  CALL.REL.NOINC `($__internal_104_$__cuda_sm70_shflsync_bfly_p) ;  /* 0x000003e000007944 */ /* 0x003fea0003c00000 */
[----:B------:R-:W-:Y:S01]  /*5a30*/  FADD.FTZ R229, R142, R229 ;  /* 0x000000e58ee57221 */ /* 0x000fe20000010000 */
[----:B0-----:R-:W-:Y:S01]  /*5a40*/  HFMA2.MMA R225, -RZ, RZ, 0, 1.847743988037109375e-06 ;  /* 0x0000001fffe17435 */ /* 0x001fe200000001ff */
[----:B-1----:R-:W-:Y:S01]  /*5a50*/  FADD.FTZ R227, R227, R144 ;  /* 0x00000090e3e37221 */ /* 0x002fe20000010000 */
[----:B------:R-:W-:Y:S01]  /*5a60*/  MOV R140, 0x5ab0 ;  /* 0x00005ab0008c7802 */ /* 0x000fe20000000f00 */
[----:B------:R-:W-:Y:S01]  /*5a70*/  IMAD.MOV.U32 R144, RZ, RZ, 0x2 ;  /* 0x00000002ff907424 */ /* 0x000fe200078e00ff */
[----:B------:R-:W-:Y:S01]  /*5a80*/  MOV R143, R229 ;  /* 0x000000e5008f7202 */ /* 0x000fe20000000f00 */
[----:B------:R-:W-:-:S02]  /*5a90*/  IMAD.MOV.U32 R238, RZ, RZ, -0x1 ;  /* 0xffffffffffee7424 */ /* 0x000fc400078e00ff */
[----:B------:R-:W-:Y:S05]  /*5aa0*/  CALL.REL.NOINC `($__internal_104_$__cuda_sm70_shflsync_bfly_p) ;  /* 0x0000036000007944 */ /* 0x000fea0003c00000 */
[----:B0-----:R-:W-:Y:S01]  /*5ab0*/  HFMA2.MMA R225, -RZ, RZ, 0, 1.847743988037109375e-06 ;  /* 0x0000001fffe17435 */ /* 0x001fe200000001ff */
[----:B-1----:R-:W-:Y:S01]  /*5ac0*/  IMAD.MOV.U32 R142, RZ, RZ, R144 ;  /* 0x000000ffff8e7224 */ /* 0x002fe200078e0090 */
[----:B------:R-:W-:Y:S01]  /*5ad0*/  MOV R143, R227 ;  /* 0x000000e3008f7202 */ /* 0x000fe20000000f00 */
[----:B------:R-:W-:Y:S01]  /*5ae0*/  IMAD.MOV.U32 R144, RZ, RZ, 0x2 ;  /* 0x00000002ff907424 */ /* 0x000fe200078e00ff */
[----:B------:R-:W-:Y:S01]  /*5af0*/  MOV R140, 0x5b20 ;  /* 0x00005b20008c7802 */ /* 0x000fe20000000f00 */
[----:B------:R-:W-:-:S02]  /*5b00*/  IMAD.MOV.U32 R238, RZ, RZ, -0x1 ;  /* 0xffffffffffee7424 */ /* 0x000fc400078e00ff */
[----:B------:R-:W-:Y:S05]  /*5b10*/  CALL.REL.NOINC `($__internal_104_$__cuda_sm70_shflsync_bfly_p) ;  /* 0x000002f000007944 */ /* 0x000fea0003c00000 */
[----:B------:R-:W-:Y:S01]  /*5b20*/  FADD.FTZ R229, R142, R229 ;  /* 0x000000e58ee57221 */ /* 0x000fe20000010000 */
[----:B0-----:R-:W-:Y:S01]  /*5b30*/  MOV R238, 0xffffffff ;  /* 0xffffffff00ee7802 */ /* 0x001fe20000000f00 */
[----:B-1----:R-:W-:Y:S01]  /*5b40*/  FADD.FTZ R227, R227, R144 ;  /* 0x00000090e3e37221 */ /* 0x002fe20000010000 */
[----:B------:R-:W-:Y:S01]  /*5b50*/  MOV R144, 0x4 ;  /* 0x0000000400907802 */ /* 0x000fe20000000f00 */
[----:B------:R-:W-:Y:S01]  /*5b60*/  IMAD.MOV.U32 R225, RZ, RZ, 0x1f ;  /* 0x0000001fffe17424 */ /* 0x000fe200078e00ff */
[----:B------:R-:W-:Y:S01]  /*5b70*/  MOV R140, 0x5ba0 ;  /* 0x00005ba0008c7802 */ /* 0x000fe20000000f00 */
[----:B------:R-:W-:-:S02]  /*5b80*/  IMAD.MOV.U32 R143, RZ, RZ, R229 ;  /* 0x000000ffff8f7224 */ /* 0x000fc400078e00e5 */
[----:B------:R-:W-:Y:S05]  /*5b90*/  CALL.REL.NOINC `($__internal_104_$__cuda_sm70_shflsync_bfly_p) ;  /* 0x0000027000007944 */ /* 0x000fea0003c00000 */
[----:B-1----:R-:W-:Y:S01]  /*5ba0*/  MOV R142, R144 ;  /* 0x00000090008e7202 */ /* 0x002fe20000000f00 */
[----:B------:R-:W-:Y:S01]  /*5bb0*/  HFMA2.MMA R144, -RZ, RZ, 0, 2.384185791015625e-07 ;  /* 0x00000004ff907435 */ /* 0x000fe200000001ff */
[----:B0-----:R-:W-:Y:S01]  /*5bc0*/  IMAD.MOV.U32 R143, RZ, RZ, R227 ;  /* 0x000000ffff8f7224 */ /* 0x001fe200078e00e3 */
[----:B------:R-:W-:Y:S01]  /*5bd0*/  MOV R238, 0xffffffff ;  /* 0xffffffff00ee7802 */ /* 0x000fe20000000f00 */
[----:B------:R-:W-:Y:S01]  /*5be0*/  IMAD.MOV.U32 R225, RZ, RZ, 0x1f ;  /* 0x0000001fffe17424 */ /* 0x000fe200078e00ff */
[----:B------:R-:W-:-:S02]  /*5bf0*/  MOV R140, 0x5c10 ;  /* 0x00005c10008c7802 */ /* 0x000fc40000000f00 */
[----:B------:R-:W-:Y:S05]  /*5c00*/  CALL.REL.NOINC `($__internal_104_$__cuda_sm70_shflsync_bfly_p) ;  /* 0x0000020000007944 */ /* 0x000fea0003c00000 */
        /* <DEDUP_REMOVED lines=24> */
[----:B------:R-:W-:Y:S01]  /*5d90*/  HFMA2.MMA R144, -RZ, RZ, 0, 9.5367431640625e-07 ;  /* 0x00000010ff907435 */ /* 0x000fe200000001ff */
[----:B0-----:R-:W-:Y:S01]  /*5da0*/  IMAD.MOV.U32 R143, RZ, RZ, R147 ;  /* 0x000000ffff8f7224 */ /* 0x001fe200078e0093 */
[----:B------:R-:W-:Y:S01]  /*5db0*/  MOV R238, 0xffffffff ;  /* 0xffffffff00ee7802 */ /* 0x000fe20000000f00 */
[----:B------:R-:W-:Y:S01]  /*5dc0*/  IMAD.MOV.U32 R225, RZ, RZ, 0x1f ;  /* 0x0000001fffe17424 */ /* 0x000fe200078e00ff */
[----:B------:R-:W-:-:S02]  /*5dd0*/  MOV R140, 0x5df0 ;  /* 0x00005df0008c7802 */ /* 0x000fc40000000f00 */
[----:B------:R-:W-:Y:S05]  /*5de0*/  CALL.REL.NOINC `($__internal_104_$__cuda_sm70_shflsync_bfly_p) ;  /* 0x0000002000007944 */ /* 0x000fea0003c00000 */
[----:B-1----:R-:W-:Y:S01]  /*5df0*/  IMAD.MOV.U32 R140, RZ, RZ, R144 ;  /* 0x000000ffff8c7224 */ /* 0x002fe200078e0090 */
[----:B0-----:R-:W-:Y:S05]  /*5e00*/  BRA `(.L_x_2157) ;  /* 0xffffc9e000007947 */ /* 0x001fea000383ffff */
        .weak           $__internal_104_$__cuda_sm70_shflsync_bfly_p
        .type           $__internal_104_$__cuda_sm70_shflsync_bfly_p,@function
        .size           $__internal_104_$__cuda_sm70_shflsync_bfly_p,(.L_x_2642 - $__internal_104_$__cuda_sm70_shflsync_bfly_p)
$__internal_104_$__cuda_sm70_shflsync_bfly_p:
[----:B------:R-:W-:Y:S01]  /*5e10*/  HFMA2.MMA R141, -RZ, RZ, 0, 0 ;  /* 0x00000000ff8d7435 */ /* 0x000fe200000001ff */
[----:B------:R-:W-:Y:S04]  /*5e20*/  WARPSYNC R238 ;  /* 0x000000ee00007348 */ /* 0x000fe80003800000 */
[----:B------:R0:W1:Y:S01]  /*5e30*/  SHFL.BFLY PT, R144, R143, R144, R225 ;  /* 0x0c0000908f907389 */ /* 0x00006200000e00e1 */
[----:B------:R-:W-:Y:S05]  /*5e40*/  RET.REL.NODEC R140 `(_ZN10layer_norm31ln_parallel_residual_bwd_kernelINS_13Kernel_traitsI6__halfffffjLj1024ELj1ELj4ELj1ELj16ENS_18Kernel_traits_baseILj1024ES2_ffffjLj128EEEEELb1ELb1ELb0EEEvNS_9BwdParamsE) ;  /* 0xffffa1b08c007950 */ /* 0x000fea0003c3ffff */
.L_x_2158:
        /* <DEDUP_REMOVED lines=11> */
.L_x_2642:


//--------------------- .text._ZN10layer_norm22ln_bwd_finalize_kernelINS_22Kernel_traits_finalizeILj1024E6__halfffffjLb0ELj1024ELj4ENS_18Kernel_traits_baseILj1024ES2_ffffjLj1024EEEEELb0ELb1EEEvNS_9BwdParamsE --------------------------
	.section	.text._ZN10layer_norm22ln_bwd_finalize_kernelINS_22Kernel_traits_finalizeILj1024E6__halfffffjLb0ELj1024ELj4ENS_18Kernel_traits_baseILj1024ES2_ffffjLj1024EEEEELb0ELb1EEEvNS_9BwdParamsE,"ax",@progbits
	.sectioninfo	@"SHI_REGISTERS=32"
	.align	128
        .global         _ZN10layer_norm22ln_bwd_finalize_kernelINS_22Kernel_traits_finalizeILj1024E6__halfffffjLb0ELj1024ELj4ENS_18Kernel_traits_baseILj1024ES2_ffffjLj1024EEEEELb0ELb1EEEvNS_9BwdParamsE
        .type           _ZN10layer_norm22ln_bwd_finalize_kernelINS_22Kernel_traits_finalizeILj1024E6__halfffffjLb0ELj1024ELj4ENS_18Kernel_traits_baseILj1024ES2_ffffjLj1024EEEEELb0ELb1EEEvNS_9BwdParamsE,@function
        .size           _ZN10layer_norm22ln_bwd_finalize_kernelINS_22Kernel_traits_finalizeILj1024E6__halfffffjLb0ELj1024ELj4ENS_18Kernel_traits_baseILj1024ES2_ffffjLj1024EEEEELb0ELb1EEEvNS_9BwdParamsE,(.L_x_2643 - _ZN10layer_norm22ln_bwd_finalize_kernelINS_22Kernel_traits_finalizeILj1024E6__halfffffjLb0ELj1024ELj4ENS_18Kernel_traits_baseILj1024ES2_ffffjLj1024EEEEELb0ELb1EEEvNS_9BwdParamsE)
        .other          _ZN10layer_norm22ln_bwd_finalize_kernelINS_22Kernel_traits_finalizeILj1024E6__halfffffjLb0ELj1024ELj4ENS_18Kernel_traits_baseILj1024ES2_ffffjLj1024EEEEELb0ELb1EEEvNS_9BwdParamsE,@"STO_CUDA_ENTRY STV_DEFAULT"
_ZN10layer_norm22ln_bwd_finalize_kernelINS_22Kernel_traits_finalizeILj1024E6__halfffffjLb0ELj1024ELj4ENS_18Kernel_traits_baseILj1024ES2_ffffjLj1024EEEEELb0ELb1EEEvNS_9BwdParamsE:
.text._ZN10layer_norm22ln_bwd_finalize_kernelINS_22Kernel_traits_finalizeILj1024E6__halfffffjLb0ELj1024ELj4ENS_18Kernel_traits_baseILj1024ES2_ffffjLj1024EEEEELb0ELb1EEEvNS_9BwdParamsE:
        /* <DEDUP_REMOVED lines=19> */
.L_x_2171:
        /* <DEDUP_REMOVED lines=27> */
.L_x_2163:
        /* <DEDUP_REMOVED lines=35> */
.L_x_2162:
[----:B------:R-:W-:Y:S05]  /*0510*/  BSYNC B1 ;  /* 0x0000000000017941 */ /* 0x000fea0003800000 */
.L_x_2161:
        /* <DEDUP_REMOVED lines=23> */
.L_x_2165:
[----:B------:R-:W-:Y:S05]  /*0690*/  BSYNC B1 ;  /* 0x0000000000017941 */ /* 0x000fea0003800000 */
.L_x_2164:
        /* <DEDUP_REMOVED lines=10> */
.L_x_2160:
[----:B------:R-:W-:Y:S05]  /*0740*/  BSYNC B0 ;  /* 0x0000000000007941 */ /* 0x000fea0003800000 */
.L_x_2159:
        /* <DEDUP_REMOVED lines=11> */
.L_x_2172:
        /* <DEDUP_REMOVED lines=18> */
.L_x_2173:
[----:B------:R-:W-:Y:S01]  /*0920*/  @!P1 SHF.R.U32.HI R2, RZ, 0x3, R0 ;  /* 0x00000003ff029819 */ /* 0x000fe20000011600 */
[----:B---3--:R-:W-:Y:S02]  /*0930*/  FADD.FTZ R5, R5, R10 ;  /* 0x0000000a05057221 */ /* 0x008fe40000010000 */
[----:B--2---:R-:W-:Y:S01]  /*0940*/  FADD.FTZ R7, R7, R4 ;  /* 0x0000000407077221 */ /* 0x004fe20000010000 */
[----:B------:R-:W-:-:S05]  /*0950*/  @!P1 LOP3.LUT R2, R2, 0x1ffffffc, RZ, 0xc0, !PT ;  /* 0x1ffffffc02029812 */ /* 0x000fca00078ec0ff */
[----:B------:R2:W-:Y:S04]  /*0960*/  @!P1 STS [R2+0x2000], R5 ;  /* 0x0020000502009388 */ /* 0x0005e80000000800 */
[----:B------:R2:W-:Y:S02]  /*0970*/  @!P1 STS [R2+0x2080], R7 ;  /* 0x0020800702009388 */ /* 0x0005e40000000800 */
.L_x_2166:
        /* <DEDUP_REMOVED lines=13> */
.L_x_2170:
[----:B------:R-:W-:Y:S05]  /*0a50*/  BSYNC B0 ;  /* 0x0000000000007941 */ /* 0x000fea0003800000 */
.L_x_2169:
[C---:B------:R-:W-:Y:S02]  /*0a60*/  ISETP.GT.U32.AND P1, PT, R18.reuse, -0x401, PT ;  /* 0xfffffbff1200780c */ /* 0x040fe40003f24070 */
[----:B------:R-:W-:Y:S02]  /*0a70*/  IADD3 R18, R18, 0x400, RZ ;  /* 0x0000040012127810 */ /* 0x000fe40007ffe0ff */
[----:B------:R-:W-:-:S09]  /*0a80*/  IADD3 R19, R19, 0x200, RZ ;  /* 0x0000020013137810 */ /* 0x000fd20007ffe0ff */
[----:B012---:R-:W-:Y:S05]  /*0a90*/  @P1 BRA `(.L_x_2171) ;  /* 0xfffff69000001947 */ /* 0x007fea000383ffff */
[----:B------:R-:W-:Y:S05]  /*0aa0*/  EXIT ;  /* 0x000000000000794d */ /* 0x000fea0003800000 */
.L_x_2167:
[----:B--2---:R-:W-:Y:S01]  /*0ab0*/  IMAD.MOV.U32 R10, RZ, RZ, R4 ;  /* 0x000000ffff0a7224 */ /* 0x004fe200078e0004 */
[----:B------:R-:W-:Y:S01]  /*0ac0*/  MOV R9, 0x1 ;  /* 0x0000000100097802 */ /* 0x000fe20000000f00 */
[----:B------:R-:W-:Y:S01]  /*0ad0*/  IMAD.MOV.U32 R6, RZ, RZ, 0x1f ;  /* 0x0000001fff067424 */ /* 0x000fe200078e00ff */
[----:B------:R-:W-:Y:S02]  /*0ae0*/  MOV R11, 0xffffffff ;  /* 0xffffffff000b7802 */ /* 0x000fe40000000f00 */
[----:B------:R-:W-:Y:S02]  /*0af0*/  MOV R2, 0xb10 ;  /* 0x00000b1000027802 */ /* 0x000fe40000000f00 */
[----:B01----:R-:W-:Y:S05]  /*0b00*/  CALL.REL.NOINC `($__internal_105_$__cuda_sm70_shflsync_bfly_p) ;  /* 0x000003c000007944 */ /* 0x003fea0003c00000 */
[----:B-1----:R-:W-:Y:S01]  /*0b10*/  IMAD.MOV.U32 R3, RZ, RZ, R6 ;  /* 0x000000ffff037224 */ /* 0x002fe200078e0006 */
[----:B0-----:R-:W-:Y:S05]  /*0b20*/  BRA `(.L_x_2172) ;  /* 0xfffffcd000007947 */ /* 0x001fea000383ffff */
.L_x_2168:
[----:B------:R-:W-:Y:S01]  /*0b30*/  HFMA2.MMA R6, -RZ, RZ, 0, 1.847743988037109375e-06 ;  /* 0x0000001fff067435 */ /* 0x000fe200000001ff */
[----:B------:R-:W-:Y:S01]  /*0b40*/  MOV R10, R13 ;  /* 0x0000000d000a7202 */ /* 0x000fe20000000f00 */
[----:B------:R-:W-:Y:S01]  /*0b50*/  IMAD.MOV.U32 R9, RZ, RZ, 0x2 ;  /* 0x00000002ff097424 */ /* 0x000fe200078e00ff */
[----:B------:R-:W-:Y:S01]  /*0b60*/  MOV R2, 0xb90 ;  /* 0x00000b9000027802 */ /* 0x000fe20000000f00 */
[----:B------:R-:W-:-:S02]  /*0b70*/  IMAD.MOV.U32 R11, RZ, RZ, -0x1 ;  /* 0xffffffffff0b7424 */ /* 0x000fc400078e00ff */
[----:B012---:R-:W-:Y:S05]  /*0b80*/  CALL.REL.NOINC `($__internal_105_$__cuda_sm70_shflsync_bfly_p) ;  /* 0x0000034000007944 */ /* 0x007fea0003c00000 */
[----:B01----:R-:W-:Y:S01]  /*0b90*/  FADD.FTZ R10, R13, R6 ;  /* 0x000000060d0a7221 */ /* 0x003fe20000010000 */
[----:B------:R-:W-:Y:S01]  /*0ba0*/  HFMA2.MMA R6, -RZ, RZ, 0, 1.847743988037109375e-06 ;  /* 0x0000001fff067435 */ /* 0x000fe200000001ff */
[----:B------:R-:W-:Y:S01]  /*0bb0*/  MOV R9, 0x4 ;  /* 0x0000000400097802 */ /* 0x000fe20000000f00 */
[----:B------:R-:W-:Y:S01]  /*0bc0*/  IMAD.MOV.U32 R11, RZ, RZ, -0x1 ;  /* 0xffffffffff0b7424 */ /* 0x000fe200078e00ff */
[----:B------:R-:W-:-:S03]  /*0bd0*/  MOV R2, 0xbf0 ;  /* 0x00000bf000027802 */ /* 0x000fc60000000f00 */
[----:B------:R-:W-:Y:S05]  /*0be0*/  CALL.REL.NOINC `($__internal_105_$__cuda_sm70_shflsync_bfly_p) ;  /* 0x000002e000007944 */ /* 0x000fea0003c00000 */
[----:B01----:R-:W-:Y:S01]  /*0bf0*/  FADD.FTZ R10, R10, R6 ;  /* 0x000000060a0a7221 */ /* 0x003fe20000010000 */
[----:B------:R-:W-:Y:S01]  /*0c00*/  HFMA2.MMA R6, -RZ, RZ, 0, 1.847743988037109375e-06 ;  /* 0x0000001fff067435 */ /* 0x000fe200000001ff */
[----:B------:R-:W-:Y:S01]  /*0c10*/  MOV R9, 0x8 ;  /* 0x0000000800097802 */ /* 0x000fe20000000f00 */
[----:B------:R-:W-:Y:S01]  /*0c20*/  IMAD.MOV.U32 R11, RZ, RZ, -0x1 ;  /* 0xffffffffff0b7424 */ /* 0x000fe200078e00ff */
[----:B------:R-:W-:-:S03]  /*0c30*/  MOV R2, 0xc50 ;  /* 0x00000c5000027802 */ /* 0x000fc60000000f00 */
[----:B------:R-:W-:Y:S05]  /*0c40*/  CALL.REL.NOINC `($__internal_105_$__cuda_sm70_shflsync_bfly_p) ;  /* 0x0000028000007944 */ /* 0x000fea0003c00000 */
[----:B-1----:R-:W-:Y:S01]  /*0c50*/  FADD.FTZ R4, R10, R6 ;  /* 0x000000060a047221 */ /* 0x002fe20000010000 */
[----:B------:R-:W-:Y:S01]  /*0c60*/  HFMA2.MMA R6, -RZ, RZ, 0, 1.847743988037109375e-06 ;  /* 0x0000001fff067435 */ /* 0x000fe200000001ff */
[----:B0-----:R-:W-:Y:S01]  /*0c70*/  MOV R9, 0x10 ;  /* 0x0000001000097802 */ /* 0x001fe20000000f00 */
[----:B------:R-:W-:Y:S01]  /*0c80*/  IMAD.MOV.U32 R11, RZ, RZ, -0x1 ;  /* 0xffffffffff0b7424 */ /* 0x000fe200078e00ff */
[----:B------:R-:W-:-:S02]  /*0c90*/  MOV R2, 0xcc0 ;  /* 0x00000cc000027802 */ /* 0x000fc40000000f00 */
[----:B------:R-:W-:Y:S02]  /*0ca0*/  MOV R10, R4 ;  /* 0x00000004000a7202 */ /* 0x000fe40000000f00 */
[----:B------:R-:W-:Y:S05]  /*0cb0*/  CALL.REL.NOINC `($__internal_105_$__cuda_sm70_shflsync_bfly_p) ;  /* 0x0000021000007944 */ /* 0x000fea0003c00000 */
[----:B0-----:R-:W-:Y:S01]  /*0cc0*/  HFMA2.MMA R9, -RZ, RZ, 0, 5.9604644775390625e-08 ;  /* 0x00000001ff097435 */ /* 0x001fe200000001ff */
[----:B-1----:R-:W-:Y:S01]  /*0cd0*/  MOV R7, R6 ;  /* 0x0000000600077202 */ /* 0x002fe20000000f00 */
[----:B------:R-:W-:Y:S01]  /*0ce0*/  IMAD.MOV.U32 R10, RZ, RZ, R5 ;  /* 0x000000ffff0a7224 */ /* 0x000fe200078e0005 */
[----:B------:R-:W-:Y:S01]  /*0cf0*/  MOV R6, 0x1f ;  /* 0x0000001f00067802 */ /* 0x000fe20000000f00 */
[----:B------:R-:W-:Y:S01]  /*0d00*/  IMAD.MOV.U32 R11, RZ, RZ, -0x1 ;  /* 0xffffffffff0b7424 */ /* 0x000fe200078e00ff */
[----:B------:R-:W-:Y:S02]  /*0d10*/  MOV R2, 0xd30 ;  /* 0x00000d3000027802 */ /* 0x000fe40000000f00 */
[----:B------:R-:W-:Y:S05]  /*0d20*/  CALL.REL.NOINC `($__internal_105_$__cuda_sm70_shflsync_bfly_p) ;  /* 0x000001a000007944 */ /* 0x000fea0003c00000 */
[----:B0-----:R-:W-:Y:S01]  /*0d30*/  HFMA2.MMA R9, -RZ, RZ, 0, 1.1920928955078125e-07 ;  /* 0x00000002ff097435 */ /* 0x001fe200000001ff */
[----:B-1----:R-:W-:Y:S01]  /*0d40*/  FADD.FTZ R10, R5, R6 ;  /* 0x00000006050a7221 */ /* 0x002fe20000010000 */
[----:B------:R-:W-:Y:S01]  /*0d50*/  MOV R6, 0x1f ;  /* 0x0000001f00067802 */ /* 0x000fe20000000f00 */
[----:B------:R-:W-:Y:S01]  /*0d60*/  IMAD.MOV.U32 R11, RZ, RZ, -0x1 ;  /* 0xffffffffff0b7424 */ /* 0x000fe200078e00ff */
[----:B------:R-:W-:Y:S02]  /*0d70*/  MOV R2, 0xd90 ;  /* 0x00000d9000027802 */ /* 0x000fe40000000f00 */
[----:B------:R-:W-:Y:S05]  /*0d80*/  CALL.REL.NOINC `($__internal_105_$__cuda_sm70_shflsync_bfly_p) ;  /* 0x0000014000007944 */ /* 0x000fea0003c00000 */
[----:B0-----:R-:W-:Y:S01]  /*0d90*/  HFMA2.MMA R9, -RZ, RZ, 0, 2.384185791015625e-07 ;  /* 0x00000004ff097435 */ /* 0x001fe200000001ff */
[----:B-1----:R-:W-:Y:S01]  /*0da0*/  FADD.FTZ R10, R10, R6 ;  /* 0x000000060a0a7221 */ /* 0x002fe20000010000 */
[----:B------:R-:W-:Y:S01]  /*0db0*/  MOV R6, 0x1f ;  /* 0x0000001f00067802 */ /* 0x000fe20000000f00 */
[----:B------:R-:W-:Y:S01]  /*0dc0*/  IMAD.MOV.U32 R11, RZ, RZ, -0x1 ;  /* 0xffffffffff0b7424 */ /* 0x000fe200078e00ff */
[----:B------:R-:W-:-:S02]  /*0dd0*/  MOV R2, 0xdf0 ;  /* 0x00000df000027802 */ /* 0x000fc40000000f00 */
[----:B------:R-:W-:Y:S05]  /*0de0*/  CALL.REL.NOINC `($__internal_105_$__cuda_sm70_shflsync_bfly_p) ;  /* 0x000000e000007944 */ /* 0x000fea0003c00000 */
[----:B0-----:R-:W-:Y:S01]  /*0df0*/  HFMA2.MMA R9, -RZ, RZ, 0, 4.76837158203125e-07 ;  /* 0x00000008ff097435 */ /* 0x001fe200000001ff */
[----:B-1----:R-:W-:Y:S01]  /*0e00*/  FADD.FTZ R10, R10, R6 ;  /* 0x000000060a0a7221 */ /* 0x002fe20000010000 */
[----:B------:R-:W-:Y:S01]  /*0e10*/  MOV R6, 0x1f ;  /* 0x0000001f00067802 */ /* 0x000fe20000000f00 */
[----:B------:R-:W-:Y:S01]  /*0e20*/  IMAD.MOV.U32 R11, RZ, RZ, -0x1 ;  /* 0xffffffffff0b7424 */ /* 0x000fe200078e00ff */
[----:B------:R-:W-:-:S02]  /*0e30*/  MOV R2, 0xe50 ;  /* 0x00000e5000027802 */ /* 0x000fc40000000f00 */
[----:B------:R-:W-:Y:S05]  /*0e40*/  CALL.REL.NOINC `($__internal_105_$__cuda_sm70_shflsync_bfly_p) ;  /* 0x0000008000007944 */ /* 0x000fea0003c00000 */
[----:B0-----:R-:W-:Y:S01]  /*0e50*/  HFMA2.MMA R9, -RZ, RZ, 0, 9.5367431640625e-07 ;  /* 0x00000010ff097435 */ /* 0x001fe200000001ff */
[----:B-1----:R-:W-:Y:S01]  /*0e60*/  FADD.FTZ R10, R10, R6 ;  /* 0x000000060a0a7221 */ /* 0x002fe20000010000 */
[----:B------:R-:W-:Y:S01]  /*0e70*/  MOV R6, 0x1f ;  /* 0x0000001f00067802 */ /* 0x000fe20000000f00 */
[----:B------:R-:W-:Y:S01]  /*0e80*/  IMAD.MOV.U32 R11, RZ, RZ, -0x1 ;  /* 0xffffffffff0b7424 */ /* 0x000fe200078e00ff */
[----:B------:R-:W-:-:S02]  /*0e90*/  MOV R2, 0xeb0 ;  /* 0x00000eb000027802 */ /* 0x000fc40000000f00 */
[----:B------:R-:W-:Y:S05]  /*0ea0*/  CALL.REL.NOINC `($__internal_105_$__cuda_sm70_shflsync_bfly_p) ;  /* 0x0000002000007944 */ /* 0x000fea0003c00000 */
[----:B-1----:R-:W-:Y:S01]  /*0eb0*/  MOV R5, R6 ;  /* 0x0000000600057202 */ /* 0x002fe20000000f00 */
[----:B0-----:R-:W-:Y:S05]  /*0ec0*/  BRA `(.L_x_2173) ;  /* 0xfffffa5000007947 */ /* 0x001fea000383ffff */
        .weak           $__internal_105_$__cuda_sm70_shflsync_bfly_p
        .type           $__internal_105_$__cuda_sm70_shflsync_bfly_p,@function
        .size           $__internal_105_$__cuda_sm70_shflsync_bfly_p,(.L_x_2643 - $__internal_105_$__cuda_sm70_shflsync_bfly_p)
$__internal_105_$__cuda_sm70_shflsync_bfly_p:
[----:B------:R-:W-:Y:S01]  /*0ed0*/  HFMA2.MMA R3, -RZ, RZ, 0, 0 ;  /* 0x00000000ff037435 */ /* 0x000fe200000001ff */
[----:B------:R-:W-:Y:S04]  /*0ee0*/  WARPSYNC R11 ;  /* 0x0000000b00007348 */ /* 0x000fe80003800000 */
[----:B------:R0:W1:Y:S01]  /*0ef0*/  SHFL.BFLY PT, R6, R10, R9, R6 ;  /* 0x0c0000090a067389 */ /* 0x00006200000e0006 */
[----:B------:R-:W-:Y:S05]  /*0f00*/  RET.REL.NODEC R2 `(_ZN10layer_norm22ln_bwd_finalize_kernelINS_22Kernel_traits_finalizeILj1024E6__halfffffjLb0ELj1024ELj4ENS_18Kernel_traits_baseILj1024ES2_ffffjLj1024EEEEELb0ELb1EEEvNS_9BwdParamsE) ;  /* 0xfffff0f002007950 */ /* 0x000fea0003c3ffff */
.L_x_2174:
        /* <DEDUP_REMOVED lines=15> */
.L_x_2643:


//--------------------- .text._ZN10layer_norm40ln_parallel_residual_bwd_finalize_kernelINS_22Kernel_traits_finalizeILj1024E6__halfffffjLb0ELj1024ELj4ENS_18Kernel_traits_baseILj1024ES2_ffffjLj1024EEEEELb1EEEvNS_9BwdParamsE --------------------------
	.section	.text._ZN10layer_norm40ln_parallel_residual_bwd_finalize_kernelINS_22Kernel_traits_finalizeILj1024E6__halfffffjLb0ELj1024ELj4ENS_18Kernel_traits_baseILj1024ES2_ffffjLj1024EEEEELb1EEEvNS_9BwdParamsE,"ax",@progbits
	.sectioninfo	@"SHI_REGISTERS=32"
	.align	128
        .global         _ZN10layer_norm40ln_parallel_residual_bwd_finalize_kernelINS_22Kernel_traits_finalizeILj1024E6__halfffffjLb0ELj1024ELj4ENS_18Kernel_traits_baseILj1024ES2_ffffjLj1024EEEEELb1EEEvNS_9BwdParamsE
        .type           _ZN10layer_norm40ln_parallel_residual_bwd_finalize_kernelINS_22Kernel_traits_finalizeILj1024E6__halfffffjLb0ELj1024ELj4ENS_18Kernel_traits_baseILj1024ES2_ffffjLj1024EEEEELb1EEEvNS_9BwdParamsE,@function
        .size           _ZN10layer_norm40ln_parallel_residual_bwd_finalize_kernelINS_22Kernel_traits_finalizeILj1024E6__halfffffjLb0ELj1024ELj4ENS_18Kernel_traits_baseILj1024ES2_ffffjLj1024EEEEELb1EEEvNS_9BwdParamsE,(.L_x_2644 - _ZN10layer_norm40ln_parallel_residual_bwd_finalize_kernelINS_22Kernel_traits_finalizeILj1024E6__halfffffjLb0ELj1024ELj4ENS_18Kernel_traits_baseILj1024ES2_ffffjLj1024EEEEELb1EEEvNS_9BwdParamsE)
        .other          _ZN10layer_norm40ln_parallel_residual_bwd_finalize_kernelINS_22Kernel_traits_finalizeILj1024E6__halfffffjLb0ELj1024ELj4ENS_18Kernel_traits_baseILj1024ES2_ffffjLj1024EEEEELb1EEEvNS_9BwdParamsE,@"STO_CUDA_ENTRY STV_DEFAULT"
_ZN10layer_norm40ln_parallel_residual_bwd_finalize_kernelINS_22Kernel_traits_finalizeILj1024E6__halfffffjLb0ELj1024ELj4ENS_18Kernel_traits_baseILj1024ES2_ffffjLj1024EEEEELb1EEEvNS_9BwdParamsE:
.text._ZN10layer_norm40ln_parallel_residual_bwd_finalize_kernelINS_22Kernel_traits_finalizeILj1024E6__halfffffjLb0ELj1024ELj4ENS_18Kernel_traits_baseILj1024ES2_ffffjLj1024EEEEELb1EEEvNS_9BwdParamsE:
        /* <DEDUP_REMOVED lines=19> */
.L_x_2188:
        /* <DEDUP_REMOVED lines=37> */
.L_x_2179:
        /* <DEDUP_REMOVED lines=59> */
.L_x_2178:
[----:B------:R-:W-:Y:S05]  /*0730*/  BSYNC B1 ;  /* 0x0000000000017941 */ /* 0x000fea0003800000 */
.L_x_2177:
        /* <DEDUP_REMOVED lines=35> */
.L_x_2181:
[----:B------:R-:W-:Y:S05]  /*0970*/  BSYNC B1 ;  /* 0x0000000000017941 */ /* 0x000fea0003800000 */
.L_x_2180:
        /* <DEDUP_REMOVED lines=16> */
.L_x_2176:
[----:B------:R-:W-:Y:S05]  /*0a80*/  BSYNC B0 ;  /* 0x0000000000007941 */ /* 0x000fea0003800000 */
.L_x_2175:
        /* <DEDUP_REMOVED lines=14> */
.L_x_2189:
        /* <DEDUP_REMOVED lines=36> */
.L_x_2190:
        /* <DEDUP_REMOVED lines=11> */
.L_x_2182:
        /* <DEDUP_REMOVED lines=23> */
.L_x_2186:
[----:B------:R-:W-:Y:S05]  /*0fd0*/  BSYNC B0 ;  /* 0x0000000000007941 */ /* 0x000fea0003800000 */
.L_x_2185:
[C---:B------:R-:W-:Y:S02]  /*0fe0*/  ISETP.GT.U32.AND P1, PT, R4.reuse, -0x401, PT ;  /* 0xfffffbff0400780c */ /* 0x040fe40003f24070 */
[----:B------:R-:W-:-:S02]  /*0ff0*/  IADD3 R4, R4, 0x400, RZ ;  /* 0x0000040004047810 */ /* 0x000fc40007ffe0ff */
[----:B------:R-:W-:-:S09]  /*1000*/  IADD3 R5, R5, 0x200, RZ ;  /* 0x0000020005057810 */ /* 0x000fd20007ffe0ff */
[----:B0-----:R-:W-:Y:S01]  /*1010*/  @!P1 CALL.REL.NOINC `(.L_x_2187) ;  /* 0x0000001000009944 */ /* 0x001fe20003c00000 */
[----:B------:R-:W-:Y:S05]  /*1020*/  BRA `(.L_x_2188) ;  /* 0xfffff10000007947 */ /* 0x000fea000383ffff */
.L_x_2187:
[----:B------:R-:W-:Y:S05]  /*1030*/  EXIT ;  /* 0x000000000000794d */ /* 0x000fea0003800000 */
.L_x_2183:
[----:B------:R-:W-:Y:S01]  /*1040*/  HFMA2.MMA R17, -RZ, RZ, 0, 1.847743988037109375e-06 ;  /* 0x0000001fff117435 */ /* 0x000fe200000001ff */
[----:B----4-:R-:W-:Y:S01]  /*1050*/  MOV R19, R12 ;  /* 0x0000000c00137202 */ /* 0x010fe20000000f00 */
[----:B------:R-:W-:Y:S01]  /*1060*/  IMAD.MOV.U32 R16, RZ, RZ, 0x1 ;  /* 0x00000001ff107424 */ /* 0x000fe200078e00ff */
[----:B------:R-:W-:Y:S02]  /*1070*/  MOV R14, 0xffffffff ;  /* 0xffffffff000e7802 */ /* 0x000fe40000000f00 */
[----:B------:R-:W-:Y:S02]  /*1080*/  MOV R8, 0x10a0 ;  /* 0x000010a000087802 */ /* 0x000fe40000000f00 */
[----:B0123--:R-:W-:Y:S05]  /*1090*/  CALL.REL.NOINC `($__internal_106_$__cuda_sm70_shflsync_bfly_p) ;  /* 0x000007b000007944 */ /* 0x00ffea0003c00000 */
[----:B01----:R-:W-:Y:S05]  /*10a0*/  BRA `(.L_x_2189) ;  /* 0xfffffac000007947 */ /* 0x003fea000383ffff */
.L_x_2184:
[----:B------:R-:W-:Y:S01]  /*10b0*/  HFMA2.MMA R17, -RZ, RZ, 0, 1.847743988037109375e-06 ;  /* 0x0000001fff117435 */ /* 0x000fe200000001ff */
[----:B------:R-:W-:Y:S01]  /*10c0*/  MOV R19, R12 ;  /* 0x0000000c00137202 */ /* 0x000fe20000000f00 */
[----:B------:R-:W-:Y:S01]  /*10d0*/  IMAD.MOV.U32 R16, RZ, RZ, 0x2 ;  /* 0x00000002ff107424 */ /* 0x000fe200078e00ff */
[----:B------:R-:W-:Y:S02]  /*10e0*/  MOV R14, 0xffffffff ;  /* 0xffffffff000e7802 */ /* 0x000fe40000000f00 */
[----:B------:R-:W-:-:S02]  /*10f0*/  MOV R8, 0x1110 ;  /* 0x0000111000087802 */ /* 0x000fc40000000f00 */
[----:B-123--:R-:W-:Y:S05]  /*1100*/  CALL.REL.NOINC `($__internal_106_$__cuda_sm70_shflsync_bfly_p) ;  /* 0x0000074000007944 */ /* 0x00efea0003c00000 */
[----:B0-----:R-:W-:Y:S01]  /*1110*/  HFMA2.MMA R16, -RZ, RZ, 0, 2.384185791015625e-07 ;  /* 0x00000004ff107435 */ /* 0x001fe200000001ff */
[----:B-1----:R-:W-:Y:S01]  /*1120*/  FADD.FTZ R19, R12, R14 ;  /* 0x0000000e0c137221 */ /* 0x002fe20000010000 */
[----:B------:R-:W-:Y:S01]  /*1130*/  MOV R14, 0xffffffff ;  /* 0xffffffff000e7802 */ /* 0x000fe20000000f00 */
[----:B------:R-:W-:Y:S01]  /*1140*/  IMAD.MOV.U32 R17, RZ, RZ, 0x1f ;  /* 0x0000001fff117424 */ /* 0x000fe200078e00ff */
[----:B------:R-:W-:-:S02]  /*1150*/  MOV R8, 0x1170 ;  /* 0x0000117000087802 */ /* 0x000fc40000000f00 */
[----:B------:R-:W-:Y:S05]  /*1160*/  CALL.REL.NOINC `($__internal_106_$__cuda_sm70_shflsync_bfly_p) ;  /* 0x000006e000007944 */ /* 0x000fea0003c00000 */
[----:B0-----:R-:W-:Y:S01]  /*1170*/  HFMA2.MMA R16, -RZ, RZ, 0, 4.76837158203125e-07 ;  /* 0x00000008ff107435 */ /* 0x001fe200000001ff */
[----:B-1----:R-:W-:Y:S01]  /*1180*/  FADD.FTZ R19, R19, R14 ;  /* 0x0000000e13137221 */ /* 0x002fe20000010000 */
[----:B------:R-:W-:Y:S01]  /*1190*/  MOV R17, 0x1f ;  /* 0x0000001f00117802 */ /* 0x000fe20000000f00 */
[----:B------:R-:W-:Y:S01]  /*11a0*/  IMAD.MOV.U32 R14, RZ, RZ, -0x1 ;  /* 0xffffffffff0e7424 */ /* 0x000fe200078e00ff */
[----:B------:R-:W-:-:S02]  /*11b0*/  MOV R8, 0x11d0 ;  /* 0x000011d000087802 */ /* 0x000fc40000000f00 */
[----:B------:R-:W-:Y:S05]  /*11c0*/  CALL.REL.NOINC `($__internal_106_$__cuda_sm70_shflsync_bfly_p) ;  /* 0x0000068000007944 */ /* 0x000fea0003c00000 */
[----:B-1----:R-:W-:Y:S01]  /*11d0*/  FADD.FTZ R12, R19, R14 ;  /* 0x0000000e130c7221 */ /* 0x002fe20000010000 */
[----:B0-----:R-:W-:Y:S01]  /*11e0*/  HFMA2.MMA R16, -RZ, RZ, 0, 9.5367431640625e-07 ;  /* 0x00000010ff107435 */ /* 0x001fe200000001ff */
[----:B------:R-:W-:-:S02]  /*11f0*/  MOV R17, 0x1f ;  /* 0x0000001f00117802 */ /* 0x000fc40000000f00 */
[----:B------:R-:W-:Y:S01]  /*1200*/  MOV R14, 0xffffffff ;  /* 0xffffffff000e7802 */ /* 0x000fe20000000f00 */
[----:B------:R-:W-:Y:S01]  /*1210*/  IMAD.MOV.U32 R19, RZ, RZ, R12 ;  /* 0x000000ffff137224 */ /* 0x000fe200078e000c */
[----:B------:R-:W-:Y:S02]  /*1220*/  MOV R8, 0x1240 ;  /* 0x0000124000087802 */ /* 0x000fe40000000f00 */
[----:B------:R-:W-:Y:S05]  /*1230*/  CALL.REL.NOINC `($__internal_106_$__cuda_sm70_shflsync_bfly_p) ;  /* 0x0000061000007944 */ /* 0x000fea0003c00000 */
[----:B0-----:R-:W-:Y:S01]  /*1240*/  HFMA2.MMA R16, -RZ, RZ, 0, 5.9604644775390625e-08 ;  /* 0x00000001ff107435 */ /* 0x001fe200000001ff */
[----:B-1----:R-:W-:Y:S01]  /*1250*/  MOV R15, R14 ;  /* 0x0000000e000f7202 */ /* 0x002fe20000000f00 */
[----:B------:R-:W-:Y:S01]  /*1260*/  IMAD.MOV.U32 R17, RZ, RZ, 0x1f ;  /* 0x0000001fff117424 */ /* 0x000fe200078e00ff */
[----:B------:R-:W-:Y:S02]  /*1270*/  MOV R19, R13 ;  /* 0x0000000d00137202 */ /* 0x000fe40000000f00 */
[----:B------:R-:W-:Y:S02]  /*1280*/  MOV R14, 0xffffffff ;  /* 0xffffffff000e7802 */ /* 0x000fe40000000f00 */
[----:B------:R-:W-:Y:S02]  /*1290*/  MOV R8, 0x12b0 ;  /* 0x000012b000087802 */ /* 0x000fe40000000f00 */
[----:B------:R-:W-:Y:S05]  /*12a0*/  CALL.REL.NOINC `($__internal_106_$__cuda_sm70_shflsync_bfly_p) ;  /* 0x000005a000007944 */ /* 0x000fea0003c00000 */
[----:B0-----:R-:W-:Y:S01]  /*12b0*/  HFMA2.MMA R16, -RZ, RZ, 0, 1.1920928955078125e-07 ;  /* 0x00000002ff107435 */ /* 0x001fe200000001ff */
[----:B-1----:R-:W-:Y:S01]  /*12c0*/  FADD.FTZ R19, R13, R14 ;  /* 0x0000000e0d137221 */ /* 0x002fe20000010000 */
[----:B------:R-:W-:Y:S01]  /*12d0*/  MOV R17, 0x1f ;  /* 0x0000001f00117802 */ /* 0x000fe20000000f00 */
[----:B------:R-:W-:Y:S01]  /*12e0*/  IMAD.MOV.U32 R14, RZ, RZ, -0x1 ;  /* 0xffffffffff0e7424 */ /* 0x000fe200078e00ff */
[----:B------:R-:W-:-:S02]  /*12f0*/  MOV R8, 0x1310 ;  /* 0x0000131000087802 */ /* 0x000fc40000000f00 */
[----:B------:R-:W-:Y:S05]  /*1300*/  CALL.REL.NOINC `($__internal_106_$__cuda_sm70_shflsync_bfly_p) ;  /* 0x0000054000007944 */ /* 0x000fea0003c00000 */
[----:B0-----:R-:W-:Y:S01]  /*1310*/  HFMA2.MMA R16, -RZ, RZ, 0, 2.384185791015625e-07 ;  /* 0x00000004ff107435 */ /* 0x001fe200000001ff */
[----:B-1----:R-:W-:Y:S01]  /*1320*/  FADD.FTZ R19, R19, R14 ;  /* 0x0000000e13137221 */ /* 0x002fe20000010000 */
[----:B------:R-:W-:-:S02]  /*1330*/  MOV R17, 0x1f ;  /* 0x0000001f00117802 */ /* 0x000fc40000000f00 */
[----:B------:R-:W-:Y:S02]  /*1340*/  MOV R14, 0xffffffff ;  /* 0xffffffff000e7802 */ /* 0x000fe40000000f00 */
[----:B------:R-:W-:Y:S02]  /*1350*/  MOV R8, 0x1370 ;  /* 0x0000137000087802 */ /* 0x000fe40000000f00 */
[----:B------:R-:W-:Y:S05]  /*1360*/  CALL.REL.NOINC `($__internal_106_$__cuda_sm70_shflsync_bfly_p) ;  /* 0x000004e000007944 */ /* 0x000fea0003c00000 */
[----:B0-----:R-:W-:Y:S01]  /*1370*/  HFMA2.MMA R17, -RZ, RZ, 0, 1.847743988037109375e-06 ;  /* 0x0000001fff117435 */ /* 0x001fe200000001ff */
[----:B-1----:R-:W-:Y:S01]  /*1380*/  FADD.FTZ R19, R19, R14 ;  /* 0x0000000e13137221 */ /* 0x002fe20000010000 */
[----:B------:R-:W-:Y:S01]  /*1390*/  MOV R14, 0xffffffff ;  /* 0xffffffff000e7802 */ /* 0x000fe20000000f00 */
[----:B------:R-:W-:Y:S01]  /*13a0*/  IMAD.MOV.U32 R16, RZ, RZ, 0x8 ;  /* 0x00000008ff107424 */ /* 0x000fe200078e00ff */
[----:B------:R-:W-:Y:S02]  /*13b0*/  MOV R8, 0x13d0 ;  /* 0x000013d000087802 */ /* 0x000fe40000000f00 */
[----:B------:R-:W-:Y:S05]  /*13c0*/  CALL.REL.NOINC `($__internal_106_$__cuda_sm70_shflsync_bfly_p) ;  /* 0x0000048000007944 */ /* 0x000fea0003c00000 */
[----:B-1----:R-:W-:Y:S01]  /*13d0*/  FADD.FTZ R13, R19, R14 ;  /* 0x0000000e130d7221 */ /* 0x002fe20000010000 */
[----:B0-----:R-:W-:Y:S01]  /*13e0*/  HFMA2.MMA R16, -RZ, RZ, 0, 9.5367431640625e-07 ;  /* 0x00000010ff107435 */ /* 0x001fe200000001ff */
[----:B------:R-:W-:Y:S01]  /*13f0*/  IMAD.MOV.U32 R17, RZ, RZ, 0x1f ;  /* 0x0000001fff117424 */ /* 0x000fe200078e00ff */
[----:B------:R-:W-:Y:S02]  /*1400*/  MOV R14, 0xffffffff ;  /* 0xffffffff000e7802 */ /* 0x000fe40000000f00 */
[----:B------:R-:W-:-:S02]  /*1410*/  MOV R19, R13 ;  /* 0x0000000d00137202 */ /* 0x000fc40000000f00 */
[----:B------:R-:W-:Y:S02]  /*1420*/  MOV R8, 0x1440 ;  /* 0x0000144000087802 */ /* 0x000fe40000000f00 */
[----:B------:R-:W-:Y:S05]  /*1430*/  CALL.REL.NOINC `($__internal_106_$__cuda_sm70_shflsync_bfly_p) ;  /* 0x0000041000007944 */ /* 0x000fea0003c00000 */
[----:B0-----:R-:W-:Y:S01]  /*1440*/  HFMA2.MMA R16, -RZ, RZ, 0, 5.9604644775390625e-08 ;  /* 0x00000001ff107435 */ /* 0x001fe200000001ff */
[----:B-1----:R-:W-:Y:S01]  /*1450*/  MOV R18, R14 ;  /* 0x0000000e00127202 */ /* 0x002fe20000000f00 */
[----:B------:R-:W-:Y:S01]  /*1460*/  IMAD.MOV.U32 R19, RZ, RZ, R11 ;  /* 0x000000ffff137224 */ /* 0x000fe200078e000b */
[----:B------:R-:W-:Y:S02]  /*1470*/  MOV R17, 0x1f ;  /* 0x0000001f00117802 */ /* 0x000fe40000000f00 */
[----:B------:R-:W-:Y:S02]  /*1480*/  MOV R14, 0xffffffff ;  /* 0xffffffff000e7802 */ /* 0x000fe40000000f00 */
[----:B------:R-:W-:Y:S02]  /*1490*/  MOV R8, 0x14b0 ;  /* 0x000014b000087802 */ /* 0x000fe40000000f00 */
[----:B------:R-:W-:Y:S05]  /*14a0*/  CALL.REL.NOINC `($__internal_106_$__cuda_sm70_shflsync_bfly_p) ;  /* 0x000003a000007944 */ /* 0x000fea0003c00000 */
[----:B0-----:R-:W-:Y:S01]  /*14b0*/  HFMA2.MMA R17, -RZ, RZ, 0, 1.847743988037109375e-06 ;  /* 0x0000001fff117435 */ /* 0x001fe200000001ff */
[----:B-1----:R-:W-:Y:S01]  /*14c0*/  FADD.FTZ R19, R11, R14 ;  /* 0x0000000e0b137221 */ /* 0x002fe20000010000 */
[----:B------:R-:W-:Y:S01]  /*14d0*/  MOV R14, 0xffffffff ;  /* 0xffffffff000e7802 */ /* 0x000fe20000000f00 */
[----:B------:R-:W-:Y:S01]  /*14e0*/  IMAD.MOV.U32 R16, RZ, RZ, 0x2 ;  /* 0x00000002ff107424 */ /* 0x000fe200078e00ff */
[----:B------:R-:W-:-:S02]  /*14f0*/  MOV R8, 0x1510 ;  /* 0x0000151000087802 */ /* 0x000fc40000000f00 */
[----:B------:R-:W-:Y:S05]  /*1500*/  CALL.REL.NOINC `($__internal_106_$__cuda_sm70_shflsync_bfly_p) ;  /* 0x0000034000007944 */ /* 0x000fea0003c00000 */
        /* <DEDUP_REMOVED lines=44> */
[----:B0-----:R-:W-:Y:S01]  /*17d0*/  HFMA2.MMA R16, -RZ, RZ, 0, 9.5367431640625e-07 ;  /* 0x00000010ff107435 */ /* 0x001fe200000001ff */
[----:B-1----:R-:W-:Y:S01]  /*17e0*/  FADD.FTZ R19, R19, R14 ;  /* 0x0000000e13137221 */ /* 0x002fe20000010000 */
[----:B------:R-:W-:Y:S01]  /*17f0*/  MOV R14, 0xffffffff ;  /* 0xffffffff000e7802 */ /* 0x000fe20000000f00 */
[----:B------:R-:W-:Y:S01]  /*1800*/  IMAD.MOV.U32 R17, RZ, RZ, 0x1f ;  /* 0x0000001fff117424 */ /* 0x000fe200078e00ff */
[----:B------:R-:W-:-:S02]  /*1810*/  MOV R8, 0x1830 ;  /* 0x0000183000087802 */ /* 0x000fc40000000f00 */
[----:B------:R-:W-:Y:S05]  /*1820*/  CALL.REL.NOINC `($__internal_106_$__cuda_sm70_shflsync_bfly_p) ;  /* 0x0000002000007944 */ /* 0x000fea0003c00000 */
[----:B-1----:R-:W-:Y:S01]  /*1830*/  MOV R8, R14 ;  /* 0x0000000e00087202 */ /* 0x002fe20000000f00 */
[----:B0-----:R-:W-:Y:S05]  /*1840*/  BRA `(.L_x_2190) ;  /* 0xfffff56000007947 */ /* 0x001fea000383ffff */
        .weak           $__internal_106_$__cuda_sm70_shflsync_bfly_p
        .type           $__internal_106_$__cuda_sm70_shflsync_bfly_p,@function
        .size           $__internal_106_$__cuda_sm70_shflsync_bfly_p,(.L_x_2644 - $__internal_106_$__cuda_sm70_shflsync_bfly_p)
$__internal_106_$__cuda_sm70_shflsync_bfly_p:
[----:B------:R-:W-:Y:S01]  /*1850*/  HFMA2.MMA R9, -RZ, RZ, 0, 0 ;  /* 0x00000000ff097435 */ /* 0x000fe200000001ff */
[----:B------:R-:W-:Y:S04]  /*1860*/  WARPSYNC R14 ;  /* 0x0000000e00007348 */ /* 0x000fe80003800000 */
[----:B------:R0:W1:Y:S01]  /*1870*/  SHFL.BFLY PT, R14, R19, R16, R17 ;  /* 0x0c000010130e7389 */ /* 0x00006200000e0011 */
[----:B------:R-:W-:Y:S05]  /*1880*/  RET.REL.NODEC R8 `(_ZN10layer_norm40ln_parallel_residual_bwd_finalize_kernelINS_22Kernel_traits_finalizeILj1024E6__halfffffjLb0ELj1024ELj4ENS_18Kernel_traits_baseILj1024ES2_ffffjLj1024EEEEELb1EEEvNS_9BwdParamsE) ;  /* 0xffffe77008007950 */ /* 0x000fea0003c3ffff */
.L_x_2191:
        /* <DEDUP_REMOVED lines=15> */
.L_x_2644:


//--------------------- .text._ZN10layer_norm31ln_parallel_residual_bwd_kernelINS_13Kernel_traitsI6__halfffffjLj1024ELj1ELj4ELj1ELj16ENS_18Kernel_traits_baseILj1024ES2_ffffjLj128EEEEELb1ELb1ELb1EEEvNS_9BwdParamsE --------------------------
	.section	.text._ZN10layer_norm31ln_parallel_residual_bwd_kernelINS_13Kernel_traitsI6__halfffffjLj1024ELj1ELj4ELj1ELj16ENS_18Kernel_traits_baseILj1024ES2_ffffjLj128EEEEELb1ELb1ELb1EEEvNS_9BwdParamsE,"ax",@progbits
	.sectioninfo	@"SHI_REGISTERS=255"
	.align	128
        .global         _ZN10layer_norm31ln_parallel_residual_bwd_kernelINS_13Kernel_traitsI6__halfffffjLj1024ELj1ELj4ELj1ELj16ENS_18Kernel_traits_baseILj1024ES2_ffffjLj128EEEEELb1ELb1ELb1EEEvNS_9BwdParamsE
        .type           _ZN10layer_norm31ln_parallel_residual_bwd_kernelINS_13Kernel_traitsI6__halfffffjLj1024ELj1ELj4ELj1ELj16ENS_18Kernel_traits_baseILj1024ES2_ffffjLj128EEEEELb1ELb1ELb1EEEvNS_9BwdParamsE,@function
        .size           _ZN10layer_norm31ln_parallel_residual_bwd_kernelINS_13Kernel_traitsI6__halfffffjLj1024ELj1ELj4ELj1ELj16ENS_18Kernel_traits_baseILj1024ES2_ffffjLj128EEEEELb1ELb1ELb1EEEvNS_9BwdParamsE,(.L_x_2645 - _ZN10layer_norm31ln_parallel_residual_bwd_kernelINS_13Kernel_traitsI6__halfffffjLj1024ELj1ELj4ELj1ELj16ENS_18Kernel_traits_baseILj1024ES2_ffffjLj128EEEEELb1ELb1ELb1EEEvNS_9BwdParamsE)
        .other          _ZN10layer_norm31ln_parallel_residual_bwd_kernelINS_13Kernel_traitsI6__halfffffjLj1024ELj1ELj4ELj1ELj16ENS_18Kernel_traits_baseILj1024ES2_ffffjLj128EEEEELb1ELb1ELb1EEEvNS_9BwdParamsE,@"STO_CUDA_ENTRY STV_DEFAULT"
_ZN10layer_norm31ln_parallel_residual_bwd_kernelINS_13Kernel_traitsI6__halfffffjLj1024ELj1ELj4ELj1ELj16ENS_18Kernel_traits_baseILj1024ES2_ffffjLj128EEEEELb1ELb1ELb1EEEvNS_9BwdParamsE:
.text._ZN10layer_norm31ln_parallel_residual_bwd_kernelINS_13Kernel_traitsI6__halfffffjLj1024ELj1ELj4ELj1ELj16ENS_18Kernel_traits_baseILj1024ES2_ffffjLj128EEEEELb1ELb1ELb1EEEvNS_9BwdParamsE:
        /* <DEDUP_REMOVED lines=42> */
.L_x_2193:
        /* <DEDUP_REMOVED lines=95> */
.L_x_2206:
[----:B------:R-:W-:Y:S01]  /*0890*/  IMAD R80, R212, c[0x0][0x168], RZ ;  /* 0x00005a00d4507a24 */ /* 0x000fe200078e02ff */
[----:B------:R-:W-:Y:S02]  /*08a0*/  ISETP.NE.U32.AND P0, PT, RZ, c[0x0][0x250], PT ;  /* 0x00009400ff007a0c */ /* 0x000fe40003f05070 */
[----:B------:R-:W-:Y:S02]  /*08b0*/  LOP3.LUT R85, R0, 0x1f, RZ, 0xc0, !PT ;  /* 0x0000001f00557812 */ /* 0x000fe400078ec0ff */
[----:B------:R-:W-:-:S02]  /*08c0*/  SHF.R.S32.HI R81, RZ, 0x1f, R80 ;  /* 0x0000001fff517819 */ /* 0x000fc40000011450 */
[----:B------:R-:W-:Y:S02]  /*08d0*/  ISETP.NE.AND.EX P0, PT, RZ, c[0x0][0x254], PT, P0 ;  /* 0x00009500ff007a0c */ /* 0x000fe40003f05300 */
[----:B------:R-:W-:Y:S02]  /*08e0*/  LEA.HI R124, R81, R80, RZ, 0x2 ;  /* 0x00000050517c7211 */ /* 0x000fe400078f10ff */
[----:B------:R-:W-:Y:S02]  /*08f0*/  MOV R87, 0x4 ;  /* 0x0000000400577802 */ /* 0x000fe40000000f00 */
[----:B------:R-:W-:-:S03]  /*0900*/  LEA.HI.SX32 R124, R124, R85, 0x1e ;  /* 0x000000557c7c7211 */ /* 0x000fc600078ff2ff */
[-C--:B------:R-:W-:Y:S01]  /*0910*/  IMAD.WIDE R80, R212, R87.reuse, c[0x0][0x1a8] ;  /* 0x00006a00d4507625 */ /* 0x080fe200078e0257 */
[C---:B------:R-:W-:Y:S02]  /*0920*/  SHF.L.U32 R241, R124.reuse, 0x2, RZ ;  /* 0x000000027cf17819 */ /* 0x040fe400000006ff */
[----:B------:R-:W-:Y:S01]  /*0930*/  IADD3 R125, R124, 0x20, RZ ;  /* 0x000000207c7d7810 */ /* 0x000fe20007ffe0ff */
[----:B------:R-:W-:Y:S01]  /*0940*/  IMAD.WIDE R82, R212, R87, c[0x0][0x1a0] ;  /* 0x00006800d4527625 */ /* 0x000fe200078e0257 */
[----:B------:R-:W-:Y:S01]  /*0950*/  IADD3 R133, R124, 0x60, RZ ;  /* 0x000000607c857810 */ /* 0x000fe20007ffe0ff */
[----:B------:R0:W2:Y:S01]  /*0960*/  LDG.E R217, [R80.64] ;  /* 0x0000000450d97981 */ /* 0x0000a2000c1e1900 */
[----:B------:R-:W-:Y:S02]  /*0970*/  SHF.R.U32.HI R142, RZ, 0x1e, R124 ;  /* 0x0000001eff8e7819 */ /* 0x000fe4000001167c */
[----:B------:R-:W-:Y:S01]  /*0980*/  @P0 IADD3 R86, P1, R241, c[0x0][0x198], RZ ;  /* 0x00006600f1560a10 */ /* 0x000fe20007f3e0ff */
[----:B------:R1:W3:Y:S01]  /*0990*/  LDG.E R237, [R82.64] ;  /* 0x0000000452ed7981 */ /* 0x0002e2000c1e1900 */
[----:B------:R-:W-:-:S02]  /*09a0*/  SHF.L.U32 R236, R125, 0x2, RZ ;  /* 0x000000027dec7819 */ /* 0x000fc400000006ff */
[----:B------:R-:W-:Y:S02]  /*09b0*/  SHF.L.U32 R238, R133, 0x2, RZ ;  /* 0x0000000285ee7819 */ /* 0x000fe400000006ff */
[----:B------:R-:W-:Y:S02]  /*09c0*/  IADD3 R129, R124, 0x40, RZ ;  /* 0x000000407c817810 */ /* 0x000fe40007ffe0ff */
[----:B------:R-:W-:Y:S02]  /*09d0*/  @P0 IADD3.X R87, R142, c[0x0][0x19c], RZ, P1, !PT ;  /* 0x000067008e570a10 */ /* 0x000fe40000ffe4ff */
[----:B------:R-:W-:Y:S02]  /*09e0*/  SHF.R.U32.HI R143, RZ, 0x1e, R125 ;  /* 0x0000001eff8f7819 */ /* 0x000fe4000001167d */
[----:B------:R-:W-:Y:S01]  /*09f0*/  @P0 IADD3 R84, P1, R236, c[0x0][0x198], RZ ;  /* 0x00006600ec540a10 */ /* 0x000fe20007f3e0ff */
[----:B------:R-:W-:Y:S01]  /*0a00*/  IMAD.MOV.U32 R233, RZ, RZ, 0x10 ;  /* 0x00000010ffe97424 */ /* 0x000fe200078e00ff */
[----:B------:R-:W-:Y:S01]  /*0a10*/  SHF.R.U32.HI R227, RZ, 0x1e, R133 ;  /* 0x0000001effe37819 */ /* 0x000fe20000011685 */
[----:B------:R4:W5:Y:S01]  /*0a20*/  @P0 LDG.E R178, [R86.64] ;  /* 0x0000000456b20981 */ /* 0x000962000c1e1900 */
[----:B0-----:R-:W-:-:S02]  /*0a30*/  @P0 IADD3 R80, P3, R238, c[0x0][0x198], RZ ;  /* 0x00006600ee500a10 */ /* 0x001fc40007f7e0ff */
[----:B------:R-:W-:Y:S02]  /*0a40*/  SHF.L.U32 R240, R129, 0x2, RZ ;  /* 0x0000000281f07819 */ /* 0x000fe400000006ff */
[----:B------:R-:W-:Y:S02]  /*0a50*/  @P0 IADD3.X R85, R143, c[0x0][0x19c], RZ, P1, !PT ;  /* 0x000067008f550a10 */ /* 0x000fe40000ffe4ff */
[----:B------:R-:W-:Y:S02]  /*0a60*/  @P0 IADD3.X R81, R227, c[0x0][0x19c], RZ, P3, !PT ;  /* 0x00006700e3510a10 */ /* 0x000fe40001ffe4ff */
[----:B------:R-:W-:Y:S01]  /*0a70*/  SHF.R.U32.HI R230, RZ, 0x1e, R129 ;  /* 0x0000001effe67819 */ /* 0x000fe20000011681 */
[----:B------:R0:W5:Y:S01]  /*0a80*/  @P0 LDG.E R177, [R84.64] ;  /* 0x0000000454b10981 */ /* 0x000162000c1e1900 */
[----:B-1----:R-:W-:Y:S02]  /*0a90*/  @P0 IADD3 R82, P2, R240, c[0x0][0x198], RZ ;  /* 0x00006600f0520a10 */ /* 0x002fe40007f5e0ff */
[----:B------:R-:W-:Y:S01]  /*0aa0*/  SHF.L.U32 R235, R124, 0x4, RZ ;  /* 0x000000047ceb7819 */ /* 0x000fe200000006ff */
[----:B------:R1:W5:Y:S01]  /*0ab0*/  @P0 LDG.E R175, [R80.64] ;  /* 0x0000000450af0981 */ /* 0x000362000c1e1900 */
[----:B------:R-:W-:-:S02]  /*0ac0*/  SHF.L.U32 R232, R125, 0x4, RZ ;  /* 0x000000047de87819 */ /* 0x000fc400000006ff */
[----:B------:R-:W-:Y:S02]  /*0ad0*/  @P0 IADD3.X R83, R230, c[0x0][0x19c], RZ, P2, !PT ;  /* 0x00006700e6530a10 */ /* 0x000fe400017fe4ff */
[----:B------:R-:W-:Y:S02]  /*0ae0*/  IADD3 R137, R124, 0xa0, RZ ;  /* 0x000000a07c897810 */ /* 0x000fe40007ffe0ff */
[----:B------:R-:W-:Y:S02]  /*0af0*/  SHF.R.U32.HI R234, RZ, 0x1c, R124 ;  /* 0x0000001cffea7819 */ /* 0x000fe4000001167c */
[----:B------:R-:W-:Y:S02]  /*0b00*/  SHF.R.U32.HI R231, RZ, 0x1c, R125 ;  /* 0x0000001cffe77819 */ /* 0x000fe4000001167d */
[----:B-1----:R-:W-:Y:S02]  /*0b10*/  IADD3 R80, P1, R235, c[0x0][0x188], RZ ;  /* 0x00006200eb507a10 */ /* 0x002fe40007f3e0ff */
[----:B0-----:R-:W-:-:S02]  /*0b20*/  IADD3 R84, P2, R232, c[0x0][0x188], RZ ;  /* 0x00006200e8547a10 */ /* 0x001fc40007f5e0ff */
[----:B------:R-:W-:Y:S02]  /*0b30*/  SHF.L.U32 R229, R129, 0x4, RZ ;  /* 0x0000000481e57819 */ /* 0x000fe400000006ff */
[----:B------:R-:W-:Y:S02]  /*0b40*/  SHF.L.U32 R226, R133, 0x4, RZ ;  /* 0x0000000485e27819 */ /* 0x000fe400000006ff */
[----:B------:R-:W-:Y:S01]  /*0b50*/  IADD3 R134, R124, 0x80, RZ ;  /* 0x000000807c867810 */ /* 0x000fe20007ffe0ff */
[----:B------:R-:W-:Y:S01]  /*0b60*/  IMAD.SHL.U32 R220, R137, 0x10, RZ ;  /* 0x0000001089dc7824 */ /* 0x000fe200078e00ff */
[----:B------:R-:W-:Y:S02]  /*0b70*/  IADD3.X R81, R234, c[0x0][0x18c], RZ, P1, !PT ;  /* 0x00006300ea517a10 */ /* 0x000fe40000ffe4ff */
[----:B------:R-:W-:Y:S02]  /*0b80*/  SHF.R.U32.HI R228, RZ, 0x1c, R129 ;  /* 0x0000001cffe47819 */ /* 0x000fe40000011681 */
[----:B------:R-:W-:-:S02]  /*0b90*/  SHF.R.U32.HI R225, RZ, 0x1c, R133 ;  /* 0x0000001cffe17819 */ /* 0x000fc40000011685 */
[C---:B------:R-:W-:Y:S02]  /*0ba0*/  IADD3 R138, R124.reuse, 0xc0, RZ ;  /* 0x000000c07c8a7810 */ /* 0x040fe40007ffe0ff */
[C---:B------:R-:W-:Y:S01]  /*0bb0*/  IADD3 R239, R124.reuse, 0xe0, RZ ;  /* 0x000000e07cef7810 */ /* 0x040fe20007ffe0ff */
[----:B------:R-:W-:Y:S01]  /*0bc0*/  IMAD.WIDE.U32 R112, R124, R233, c[0x0][0x208] ;  /* 0x000082007c707625 */ /* 0x000fe200078e00e9 */
[----:B------:R-:W-:Y:S01]  /*0bd0*/  IADD3.X R85, R231, c[0x0][0x18c], RZ, P2, !PT ;  /* 0x00006300e7557a10 */ /* 0x000fe200017fe4ff */
[----:B------:R0:W5:Y:S01]  /*0be0*/  @P0 LDG.E R176, [R82.64] ;  /* 0x0000000452b00981 */ /* 0x000162000c1e1900 */
[----:B------:R-:W-:Y:S02]  /*0bf0*/  IADD3 R88, P1, R229, c[0x0][0x188], RZ ;  /* 0x00006200e5587a10 */ /* 0x000fe40007f3e0ff */
[----:B------:R-:W-:Y:S01]  /*0c00*/  IADD3 R92, P2, R226, c[0x0][0x188], RZ ;  /* 0x00006200e25c7a10 */ /* 0x000fe20007f5e0ff */
[----:B------:R-:W2:Y:S01]  /*0c10*/  LDG.E.128 R112, [R112.64] ;  /* 0x0000000470707981 */ /* 0x000ea2000c1e1d00 */
[----:B------:R-:W-:-:S02]  /*0c20*/  SHF.L.U32 R223, R134, 0x4, RZ ;  /* 0x0000000486df7819 */ /* 0x000fc400000006ff */
[----:B------:R-:W-:Y:S01]  /*0c30*/  IADD3.X R89, R228, c[0x0][0x18c], RZ, P1, !PT ;  /* 0x00006300e4597a10 */ /* 0x000fe20000ffe4ff */
[----:B----4-:R-:W4:Y:S01]  /*0c40*/  LDG.E.128 R84, [R84.64] ;  /* 0x0000000454547981 */ /* 0x010f22000c1e1d00 */
[----:B------:R-:W-:Y:S02]  /*0c50*/  IADD3.X R93, R225, c[0x0][0x18c], RZ, P2, !PT ;  /* 0x00006300e15d7a10 */ /* 0x000fe400017fe4ff */
[----:B------:R-:W-:Y:S01]  /*0c60*/  SHF.R.U32.HI R222, RZ, 0x1c, R134 ;  /* 0x0000001cffde7819 */ /* 0x000fe20000011686 */
[----:B0-----:R-:W2:Y:S01]  /*0c70*/  LDG.E.128 R80, [R80.64] ;  /* 0x0000000450507981 */ /* 0x001ea2000c1e1d00 */
[----:B------:R-:W-:Y:S02]  /*0c80*/  SHF.R.U32.HI R219, RZ, 0x1c, R137 ;  /* 0x0000001cffdb7819 */ /* 0x000fe40000011689 */
[----:B------:R-:W-:Y:S01]  /*0c90*/  IADD3 R96, P1, R223, c[0x0][0x188], RZ ;  /* 0x00006200df607a10 */ /* 0x000fe20007f3e0ff */
[----:B------:R-:W4:Y:S01]  /*0ca0*/  LDG.E.128 R92, [R92.64] ;  /* 0x000000045c5c7981 */ /* 0x000f22000c1e1d00 */
[----:B------:R-:W-:-:S02]  /*0cb0*/  IADD3 R100, P2, R220, c[0x0][0x188], RZ ;  /* 0x00006200dc647a10 */ /* 0x000fc40007f5e0ff */
[----:B------:R-:W-:Y:S01]  /*0cc0*/  SHF.L.U32 R216, R138, 0x4, RZ ;  /* 0x000000048ad87819 */ /* 0x000fe200000006ff */
[----:B------:R-:W4:Y:S01]  /*0cd0*/  LDG.E.128 R88, [R88.64] ;  /* 0x0000000458587981 */ /* 0x000f22000c1e1d00 */
[----:B------:R-:W-:Y:S02]  /*0ce0*/  SHF.L.U32 R213, R239, 0x4, RZ ;  /* 0x00000004efd57819 */ /* 0x000fe400000006ff */
[----:B------:R-:W-:Y:S02]  /*0cf0*/  IADD3.X R97, R222, c[0x0][0x18c], RZ, P1, !PT ;  /* 0x00006300de617a10 */ /* 0x000fe40000ffe4ff */
[----:B------:R-:W-:Y:S02]  /*0d00*/  IADD3.X R101, R219, c[0x0][0x18c], RZ, P2, !PT ;  /* 0x00006300db657a10 */ /* 0x000fe400017fe4ff */
[----:B------:R-:W-:Y:S02]  /*0d10*/  SHF.R.U32.HI R215, RZ, 0x1c, R138 ;  /* 0x0000001cffd77819 */ /* 0x000fe4000001168a */
[----:B------:R-:W-:Y:S01]  /*0d20*/  SHF.R.U32.HI R169, RZ, 0x1c, R239 ;  /* 0x0000001cffa97819 */ /* 0x000fe200000116ef */
[----:B------:R-:W4:Y:S01]  /*0d30*/  LDG.E.128 R96, [R96.64] ;  /* 0x0000000460607981 */ /* 0x000f22000c1e1d00 */
[----:B------:R-:W-:-:S02]  /*0d40*/  IADD3 R104, P1, R216, c[0x0][0x188], RZ ;  /* 0x00006200d8687a10 */ /* 0x000fc40007f3e0ff */
[----:B------:R-:W-:Y:S01]  /*0d50*/  IADD3 R108, P2, R213, c[0x0][0x188], RZ ;  /* 0x00006200d56c7a10 */ /* 0x000fe20007f5e0ff */
[----:B------:R-:W4:Y:S01]  /*0d60*/  LDG.E.128 R100, [R100.64] ;  /* 0x0000000464647981 */ /* 0x000f22000c1e1d00 */
[----:B------:R-:W-:Y:S02]  /*0d70*/  SHF.L.U32 R245, R134, 0x2, RZ ;  /* 0x0000000286f57819 */ /* 0x000fe400000006ff */
[----:B------:R-:W-:Y:S02]  /*0d80*/  IADD3.X R105, R215, c[0x0][0x18c], RZ, P1, !PT ;  /* 0x00006300d7697a10 */ /* 0x000fe40000ffe4ff */
[----:B------:R-:W-:Y:S02]  /*0d90*/  IADD3.X R109, R169, c[0x0][0x18c], RZ, P2, !PT ;  /* 0x00006300a96d7a10 */ /* 0x000fe400017fe4ff */
[----:B------:R-:W-:Y:S02]  /*0da0*/  SHF.R.U32.HI R224, RZ, 0x1e, R134 ;  /* 0x0000001effe07819 */ /* 0x000fe40000011686 */
[----:B------:R-:W-:Y:S01]  /*0db0*/  @P0 IADD3 R116, P2, R245, c[0x0][0x198], RZ ;  /* 0x00006600f5740a10 */ /* 0x000fe20007f5e0ff */
[----:B------:R-:W4:Y:S01]  /*0dc0*/  LDG.E.128 R104, [R104.64] ;  /* 0x0000000468687981 */ /* 0x000f22000c1e1d00 */
[----:B------:R-:W-:-:S02]  /*0dd0*/  SHF.L.U32 R244, R137, 0x2, RZ ;  /* 0x0000000289f47819 */ /* 0x000fc400000006ff */
[----:B------:R-:W-:Y:S01]  /*0de0*/  @P0 IADD3.X R117, R224, c[0x0][0x19c], RZ, P2, !PT ;  /* 0x00006700e0750a10 */ /* 0x000fe200017fe4ff */
[----:B------:R-:W4:Y:S01]  /*0df0*/  LDG.E.128 R108, [R108.64] ;  /* 0x000000046c6c7981 */ /* 0x000f22000c1e1d00 */
[----:B------:R-:W-:Y:S02]  /*0e00*/  ISETP.NE.U32.AND P1, PT, RZ, c[0x0][0x218], PT ;  /* 0x00008600ff007a0c */ /* 0x000fe40003f25070 */
[----:B------:R-:W-:Y:S01]  /*0e10*/  SHF.R.U32.HI R221, RZ, 0x1e, R137 ;  /* 0x0000001effdd7819 */ /* 0x000fe20000011689 */
[----:B------:R0:W5:Y:S01]  /*0e20*/  @P0 LDG.E R174, [R116.64] ;  /* 0x0000000474ae0981 */ /* 0x000162000c1e1900 */
[----:B------:R-:W-:Y:S02]  /*0e30*/  @P0 IADD3 R118, P3, R244, c[0x0][0x198], RZ ;  /* 0x00006600f4760a10 */ /* 0x000fe40007f7e0ff */
[----:B------:R-:W-:Y:S02]  /*0e40*/  SHF.L.U32 R214, R138, 0x2, RZ ;  /* 0x000000028ad67819 */ /* 0x000fe400000006ff */
[----:B------:R-:W-:Y:S01]  /*0e50*/  ISETP.NE.AND.EX P1, PT, RZ, c[0x0][0x21c], PT, P1 ;  /* 0x00008700ff007a0c */ /* 0x000fe20003f25310 */
[----:B------:R-:W-:Y:S01]  /*0e60*/  IMAD.SHL.U32 R242, R239, 0x4, RZ ;  /* 0x00000004eff27824 */ /* 0x000fe200078e00ff */
[----:B------:R-:W-:Y:S01]  /*0e70*/  @P0 IADD3.X R119, R221, c[0x0][0x19c], RZ, P3, !PT ;  /* 0x00006700dd770a10 */ /* 0x000fe20001ffe4ff */
[----:B0-----:R-:W-:Y:S01]  /*0e80*/  IMAD.WIDE.U32 R116, R125, R233, c[0x0][0x208] ;  /* 0x000082007d747625 */ /* 0x001fe200078e00e9 */
[----:B------:R-:W-:-:S03]  /*0e90*/  SHF.R.U32.HI R218, RZ, 0x1e, R138 ;  /* 0x0000001effda7819 */ /* 0x000fc6000001168a */
[----:B------:R0:W5:Y:S01]  /*0ea0*/  @P0 LDG.E R173, [R118.64] ;  /* 0x0000000476ad0981 */ /* 0x000162000c1e1900 */
[----:B------:R-:W-:Y:S02]  /*0eb0*/  @P0 IADD3 R122, P2, R214, c[0x0][0x198], RZ ;  /* 0x00006600d67a0a10 */ /* 0x000fe40007f5e0ff */
[----:B------:R-:W-:Y:S02]  /*0ec0*/  SHF.R.U32.HI R243, RZ, 0x1e, R239 ;  /* 0x0000001efff37819 */ /* 0x000fe400000116ef */
[----:B------:R-:W-:Y:S02]  /*0ed0*/  @P0 IADD3.X R123, R218, c[0x0][0x19c], RZ, P2, !PT ;  /* 0x00006700da7b0a10 */ /* 0x000fe400017fe4ff */
[----:B------:R-:W-:Y:S01]  /*0ee0*/  @P0 IADD3 R120, P3, R242, c[0x0][0x198], RZ ;  /* 0x00006600f2780a10 */ /* 0x000fe20007f7e0ff */
[----:B0-----:R-:W4:Y:S03]  /*0ef0*/  LDG.E.128 R116, [R116.64] ;  /* 0x0000000474747981 */ /* 0x001f26000c1e1d00 */
[----:B------:R-:W-:Y:S01]  /*0f00*/  @P0 IADD3.X R121, R243, c[0x0][0x19c], RZ, P3, !PT ;  /* 0x00006700f3790a10 */ /* 0x000fe20001ffe4ff */
[----:B------:R0:W5:Y:S04]  /*0f10*/  @P0 LDG.E R172, [R122.64] ;  /* 0x000000047aac0981 */ /* 0x000168000c1e1900 */
[----:B------:R1:W5:Y:S01]  /*0f20*/  @P0 LDG.E R171, [R120.64] ;  /* 0x0000000478ab0981 */ /* 0x000362000c1e1900 */
[----:B0-----:R-:W-:-:S04]  /*0f30*/  @P1 LEA R122, P2, R124, c[0x0][0x218], 0x4 ;  /* 0x000086007c7a1a11 */ /* 0x001fc800078420ff */
[----:B------:R-:W-:Y:S01]  /*0f40*/  @P1 LEA.HI.X R123, R124, c[0x0][0x21c], RZ, 0x4, P2 ;  /* 0x000087007c7b1a11 */ /* 0x000fe200010f24ff */
[----:B-1----:R-:W-:Y:S01]  /*0f50*/  IMAD.WIDE.U32 R120, R129, R233, c[0x0][0x208] ;  /* 0x0000820081787625 */ /* 0x002fe200078e00e9 */
[----:B------:R-:W-:-:S03]  /*0f60*/  @P1 LEA R124, P2, R125, c[0x0][0x218], 0x4 ;  /* 0x000086007d7c1a11 */ /* 0x000fc600078420ff */
[----:B------:R0:W5:Y:S01]  /*0f70*/  @P1 LDG.E.128 R40, [R122.64] ;  /* 0x000000047a281981 */ /* 0x000162000c1e1d00 */
[----:B------:R-:W-:-:S05]  /*0f80*/  @P1 LEA.HI.X R125, R125, c[0x0][0x21c], RZ, 0x4, P2 ;  /* 0x000087007d7d1a11 */ /* 0x000fca00010f24ff */
[----:B------:R1:W5:Y:S04]  /*0f90*/  @P1 LDG.E.128 R44, [R124.64] ;  /* 0x000000047c2c1981 */ /* 0x000368000c1e1d00 */
[----:B0-----:R-:W4:Y:S01]  /*0fa0*/  LDG.E.128 R120, [R120.64] ;  /* 0x0000000478787981 */ /* 0x001f22000c1e1d00 */
[----:B-1----:R-:W-:Y:S01]  /*0fb0*/  IMAD.WIDE.U32 R124, R133, R233, c[0x0][0x208] ;  /* 0x00008200857c7625 */ /* 0x002fe200078e00e9 */
[----:B------:R-:W-:-:S05]  /*0fc0*/  @P1 LEA R128, P2, R129, c[0x0][0x218], 0x4 ;  /* 0x0000860081801a11 */ /* 0x000fca00078420ff */
[----:B------:R-:W4:Y:S01]  /*0fd0*/  LDG.E.128 R124, [R124.64] ;  /* 0x000000047c7c7981 */ /* 0x000f22000c1e1d00 */
[----:B------:R-:W-:Y:S02]  /*0fe0*/  @P1 LEA.HI.X R129, R129, c[0x0][0x21c], RZ, 0x4, P2 ;  /* 0x0000870081811a11 */ /* 0x000fe400010f24ff */
[----:B------:R-:W-:-:S03]  /*0ff0*/  @P1 LEA R132, P2, R133, c[0x0][0x218], 0x4 ;  /* 0x0000860085841a11 */ /* 0x000fc600078420ff */
[----:B------:R0:W5:Y:S01]  /*1000*/  @P1 LDG.E.128 R48, [R128.64] ;  /* 0x0000000480301981 */ /* 0x000162000c1e1d00 */
[----:B------:R-:W-:-:S05]  /*1010*/  @P1 LEA.HI.X R133, R133, c[0x0][0x21c], RZ, 0x4, P2 ;  /* 0x0000870085851a11 */ /* 0x000fca00010f24ff */
[----:B------:R1:W5:Y:S01]  /*1020*/  @P1 LDG.E.128 R52, [R132.64] ;  /* 0x0000000484341981 */ /* 0x000362000c1e1d00 */
[C---:B0-----:R-:W-:Y:S01]  /*1030*/  IMAD.WIDE.U32 R128, R134.reuse, R233, c[0x0][0x208] ;  /* 0x0000820086807625 */ /* 0x041fe200078e00e9 */
[----:B-1----:R-:W-:-:S05]  /*1040*/  @P1 LEA R132, P2, R134, c[0x0][0x218], 0x4 ;  /* 0x0000860086841a11 */ /* 0x002fca00078420ff */
[----:B------:R-:W4:Y:S01]  /*1050*/  LDG.E.128 R128, [R128.64] ;  /* 0x0000000480807981 */ /* 0x000f22000c1e1d00 */
[----:B------:R-:W-:Y:S02]  /*1060*/  @P1 LEA.HI.X R133, R134, c[0x0][0x21c], RZ, 0x4, P2 ;  /* 0x0000870086851a11 */ /* 0x000fe400010f24ff */
[----:B------:R-:W-:-:S03]  /*1070*/  @P1 LEA R136, P2, R137, c[0x0][0x218], 0x4 ;  /* 0x0000860089881a11 */ /* 0x000fc600078420ff */
[----:B------:R0:W5:Y:S02]  /*1080*/  @P1 LDG.E.128 R56, [R132.64] ;  /* 0x0000000484381981 */ /* 0x000164000c1e1d00 */
[C---:B0-----:R-:W-:Y:S01]  /*1090*/  IMAD.WIDE.U32 R132, R137.reuse, R233, c[0x0][0x208] ;  /* 0x0000820089847625 */ /* 0x041fe200078e00e9 */
[----:B------:R-:W-:-:S05]  /*10a0*/  @P1 LEA.HI.X R137, R137, c[0x0][0x21c], RZ, 0x4, P2 ;  /* 0x0000870089891a11 */ /* 0x000fca00010f24ff */
[----:B------:R0:W5:Y:S04]  /*10b0*/  @P1 LDG.E.128 R60, [R136.64] ;  /* 0x00000004883c1981 */ /* 0x000168000c1e1d00 */
[----:B------:R-:W4:Y:S01]  /*10c0*/  LDG.E.128 R132, [R132.64] ;  /* 0x0000000484847981 */ /* 0x000f22000c1e1d00 */
[----:B0-----:R-:W-:-:S04]  /*10d0*/  @P1 LEA R136, P2, R138, c[0x0][0x218], 0x4 ;  /* 0x000086008a881a11 */ /* 0x001fc800078420ff */
[----:B------:R-:W-:Y:S02]  /*10e0*/  @P1 LEA.HI.X R137, R138, c[0x0][0x21c], RZ, 0x4, P2 ;  /* 0x000087008a891a11 */ /* 0x000fe400010f24ff */
[----:B------:R-:W-:-:S03]  /*10f0*/  @P1 LEA R140, P2, R239, c[0x0][0x218], 0x4 ;  /* 0x00008600ef8c1a11 */ /* 0x000fc600078420ff */
[----:B------:R0:W5:Y:S01]  /*1100*/  @P1 LDG.E.128 R64, [R136.64] ;  /* 0x0000000488401981 */ /* 0x000162000c1e1d00 */
[----:B------:R-:W-:-:S05]  /*1110*/  @P1 LEA.HI.X R141, R239, c[0x0][0x21c], RZ, 0x4, P2 ;  /* 0x00008700ef8d1a11 */ /* 0x000fca00010f24ff */
[----:B------:R1:W5:Y:S01]  /*1120*/  @P1 LDG.E.128 R68, [R140.64] ;  /* 0x000000048c441981 */ /* 0x000362000c1e1d00 */
[----:B0-----:R-:W-:-:S06]  /*1130*/  IMAD.WIDE.U32 R136, R138, R233, c[0x0][0x208] ;  /* 0x000082008a887625 */ /* 0x001fcc00078e00e9 */
[----:B------:R-:W4:Y:S01]  /*1140*/  LDG.E.128 R136, [R136.64] ;  /* 0x0000000488887981 */ /* 0x000f22000c1e1d00 */
[----:B-1----:R-:W-:-:S04]  /*1150*/  IADD3 R140, P1, R241, c[0x0][0x190], RZ ;  /* 0x00006400f18c7a10 */ /* 0x002fc80007f3e0ff */
[----:B------:R-:W-:Y:S02]  /*1160*/  IADD3.X R141, R142, c[0x0][0x194], RZ, P1, !PT ;  /* 0x000065008e8d7a10 */ /* 0x000fe40000ffe4ff */
[----:B------:R-:W-:-:S03]  /*1170*/  IADD3 R142, P1, R236, c[0x0][0x190], RZ ;  /* 0x00006400ec8e7a10 */ /* 0x000fc60007f3e0ff */
[----:B------:R0:W5:Y:S01]  /*1180*/  LDG.E R236, [R140.64] ;  /* 0x000000048cec7981 */ /* 0x000162000c1e1900 */
[----:B------:R-:W-:Y:S01]  /*1190*/  IADD3.X R143, R143, c[0x0][0x194], RZ, P1, !PT ;  /* 0x000065008f8f7a10 */ /* 0x000fe20000ffe4ff */
[----:B0-----:R-:W-:-:S04]  /*11a0*/  IMAD.WIDE.U32 R140, R239, R233, c[0x0][0x208] ;  /* 0x00008200ef8c7625 */ /* 0x001fc800078e00e9 */
[----:B------:R0:W5:Y:S04]  /*11b0*/  LDG.E R233, [R142.64] ;  /* 0x000000048ee97981 */ /* 0x000168000c1e1900 */
[----:B0-----:R-:W4:Y:S01]  /*11c0*/  LDG.E.128 R140, [R140.64] ;  /* 0x000000048c8c7981 */ /* 0x001f22000c1e1d00 */
[----:B------:R-:W-:Y:S02]  /*11d0*/  IADD3 R238, P2, R238, c[0x0][0x190], RZ ;  /* 0x00006400eeee7a10 */ /* 0x000fe40007f5e0ff */
[----:B------:R-:W-:Y:S02]  /*11e0*/  IADD3 R240, P1, R240, c[0x0][0x190], RZ ;  /* 0x00006400f0f07a10 */ /* 0x000fe40007f3e0ff */
[----:B------:R-:W-:Y:S02]  /*11f0*/  IADD3.X R239, R227, c[0x0][0x194], RZ, P2, !PT ;  /* 0x00006500e3ef7a10 */ /* 0x000fe400017fe4ff */
[----:B------:R-:W-:-:S03]  /*1200*/  IADD3.X R241, R230, c[0x0][0x194], RZ, P1, !PT ;  /* 0x00006500e6f17a10 */ /* 0x000fc60000ffe4ff */
[----:B------:R0:W5:Y:S04]  /*1210*/  LDG.E R227, [R238.64] ;  /* 0x00000004eee37981 */ /* 0x000168000c1e1900 */
[----:B------:R1:W5:Y:S01]  /*1220*/  LDG.E R230, [R240.64] ;  /* 0x00000004f0e67981 */ /* 0x000362000c1e1900 */
[----:B0-----:R-:W-:-:S04]  /*1230*/  IADD3 R238, P2, R244, c[0x0][0x190], RZ ;  /* 0x00006400f4ee7a10 */ /* 0x001fc80007f5e0ff */
[----:B------:R-:W-:Y:S02]  /*1240*/  IADD3.X R239, R221, c[0x0][0x194], RZ, P2, !PT ;  /* 0x00006500ddef7a10 */ /* 0x000fe400017fe4ff */
[----:B-1----:R-:W-:-:S03]  /*1250*/  IADD3 R240, P1, R245, c[0x0][0x190], RZ ;  /* 0x00006400f5f07a10 */ /* 0x002fc60007f3e0ff */
[----:B------:R0:W5:Y:S01]  /*1260*/  LDG.E R221, [R238.64] ;  /* 0x00000004eedd7981 */ /* 0x000162000c1e1900 */
[----:B------:R-:W-:Y:S02]  /*1270*/  IADD3.X R241, R224, c[0x0][0x194], RZ, P1, !PT ;  /* 0x00006500e0f17a10 */ /* 0x000fe40000ffe4ff */
[----:B------:R-:W-:-:S03]  /*1280*/  IADD3 R242, P2, R242, c[0x0][0x190], RZ ;  /* 0x00006400f2f27a10 */ /* 0x000fc60007f5e0ff */
[----:B------:R1:W5:Y:S01]  /*1290*/  LDG.E R224, [R240.64] ;  /* 0x00000004f0e07981 */ /* 0x000362000c1e1900 */
[----:B0-----:R-:W-:-:S04]  /*12a0*/  IADD3 R238, P1, R214, c[0x0][0x190], RZ ;  /* 0x00006400d6ee7a10 */ /* 0x001fc80007f3e0ff */
[----:B------:R-:W-:Y:S02]  /*12b0*/  IADD3.X R239, R218, c[0x0][0x194], RZ, P1, !PT ;  /* 0x00006500daef7a10 */ /* 0x000fe40000ffe4ff */
[----:B------:R-:W-:-:S03]  /*12c0*/  ISETP.NE.AND P1, PT, R170, RZ, PT ;  /* 0x000000ffaa00720c */ /* 0x000fc60003f25270 */
[----:B------:R3:W5:Y:S01]  /*12d0*/  LDG.E R218, [R238.64] ;  /* 0x00000004eeda7981 */ /* 0x000762000c1e1900 */
[----:B------:R-:W-:-:S05]  /*12e0*/  IADD3.X R243, R243, c[0x0][0x194], RZ, P2, !PT ;  /* 0x00006500f3f37a10 */ /* 0x000fca00017fe4ff */
[----:B------:R0:W5:Y:S01]  /*12f0*/  LDG.E R214, [R242.64] ;  /* 0x00000004f2d67981 */ /* 0x000162000c1e1900 */
[----:B---3--:R-:W-:-:S05]  /*1300*/  FSEL R238, R237, RZ, !P1 ;  /* 0x000000ffedee7208 */ /* 0x008fca0004800000 */
[--C-:B--2---:R-:W-:Y:S02]  /*1310*/  FADD.FTZ R252, R80, -R238.reuse ;  /* 0x800000ee50fc7221 */ /* 0x104fe40000010000 */
[--C-:B------:R-:W-:Y:S02]  /*1320*/  FADD.FTZ R82, R82, -R238.reuse ;  /* 0x800000ee52527221 */ /* 0x100fe40000010000 */
[--C-:B------:R-:W-:Y:S02]  /*1330*/  FADD.FTZ R237, R83, -R238.reuse ;  /* 0x800000ee53ed7221 */ /* 0x100fe40000010000 */
[----:B------:R-:W-:Y:S02]  /*1340*/  FADD.FTZ R80, R81, -R238 ;  /* 0x800000ee51507221 */ /* 0x000fe40000010000 */
[----:B------:R-:W-:Y:S02]  /*1350*/  FMUL.FTZ R83, R211, R112 ;  /* 0x00000070d3537220 */ /* 0x000fe40000410000 */
[----:B------:R-:W-:-:S02]  /*1360*/  FMUL.FTZ R81, R217, R252 ;  /* 0x000000fcd9517220 */ /* 0x000fc40000410000 */
[C---:B----4-:R-:W-:Y:S02]  /*1370*/  FADD.FTZ R251, -R238.reuse, R84 ;  /* 0x00000054eefb7221 */ /* 0x050fe40000010100 */
        /* <DEDUP_REMOVED lines=8> */
[C---:B0-----:R-:W-:Y:S02]  /*1400*/  FADD.FTZ R243, -R238.reuse, R96 ;  /* 0x00000060eef37221 */ /* 0x041fe40000010100 */
[C---:B------:R-:W-:Y:S02]  /*1410*/  FADD.FTZ R242, -R238.reuse, R97 ;  /* 0x00000061eef27221 */ /* 0x040fe40000010100 */
[----:B-1----:R-:W-:-:S02]  /*1420*/  FADD.FTZ R241, -R238, R98 ;  /* 0x00000062eef17221 */ /* 0x002fc40000010100 */
        /* <DEDUP_REMOVED lines=16> */
[----:B------:R-:W-:Y:S02]  /*1530*/  FMUL.FTZ R82, R217, R82 ;  /* 0x00000052d9527220 */ /* 0x000fe40000410000 */
[----:B------:R-:W-:-:S02]  /*1540*/  FMUL.FTZ R238, R210, R113 ;  /* 0x00000071d2ee7220 */ /* 0x000fc40000410000 */
[----:B------:R-:W-:Y:S02]  /*1550*/  FADD.FTZ R103, RZ, R83 ;  /* 0x00000053ff677221 */ /* 0x000fe40000010000 */
[----:B------:R-:W-:Y:S02]  /*1560*/  FMUL.FTZ R80, R217, R80 ;  /* 0x00000050d9507220 */ /* 0x000fe40000410000 */
[----:B------:R-:W-:Y:S02]  /*1570*/  FFMA.FTZ R105, R81, R83, RZ ;  /* 0x0000005351697223 */ /* 0x000fe400000100ff */
[C---:B------:R-:W-:Y:S02]  /*1580*/  FADD.FTZ R163, R114.reuse, R163 ;  /* 0x000000a372a37221 */ /* 0x040fe40000010000 */
[----:B------:R-:W-:Y:S02]  /*1590*/  FMUL.FTZ R237, R217, R237 ;  /* 0x000000edd9ed7220 */ /* 0x000fe40000410000 */
[----:B------:R-:W-:-:S02]  /*15a0*/  FFMA.FTZ R165, R114, R82, R165 ;  /* 0x0000005272a57223 */ /* 0x000fc400000100a5 */
[----:B------:R-:W-:Y:S02]  /*15b0*/  FMUL.FTZ R114, R209, R114 ;  /* 0x00000072d1727220 */ /* 0x000fe40000410000 */
[----:B------:R-:W-:Y:S02]  /*15c0*/  FADD.FTZ R103, R103, R238 ;  /* 0x000000ee67677221 */ /* 0x000fe40000010000 */
[----:B------:R-:W-:Y:S02]  /*15d0*/  FFMA.FTZ R105, R80, R238, R105 ;  /* 0x000000ee50697223 */ /* 0x000fe40000010069 */
[C---:B------:R-:W-:Y:S02]  /*15e0*/  FADD.FTZ R30, R115.reuse, R30 ;  /* 0x0000001e731e7221 */ /* 0x040fe40000010000 */
[----:B------:R-:W-:Y:S02]  /*15f0*/  FFMA.FTZ R164, R115, R237, R164 ;  /* 0x000000ed73a47223 */ /* 0x000fe400000100a4 */
[----:B------:R-:W-:-:S02]  /*1600*/  FMUL.FTZ R88, R217, R251 ;  /* 0x000000fbd9587220 */ /* 0x000fc40000410000 */
[----:B------:R-:W-:Y:S02]  /*1610*/  FMUL.FTZ R115, R208, R115 ;  /* 0x00000073d0737220 */ /* 0x000fe40000410000 */
[----:B------:R-:W-:Y:S02]  /*1620*/  FMUL.FTZ R108, R217, R242 ;  /* 0x000000f2d96c7220 */ /* 0x000fe40000410000 */
[----:B------:R-:W-:Y:S02]  /*1630*/  FADD.FTZ R104, R103, R114 ;  /* 0x0000007267687221 */ /* 0x000fe40000010000 */
[----:B------:R-:W-:Y:S02]  /*1640*/  FFMA.FTZ R242, R82, R114, R105 ;  /* 0x0000007252f27223 */ /* 0x000fe40000010069 */
[----:B------:R-:W-:Y:S02]  /*1650*/  FADD.FTZ R28, R116, R28 ;  /* 0x0000001c741c7221 */ /* 0x000fe40000010000 */
[----:B------:R-:W-:-:S02]  /*1660*/  FMUL.FTZ R89, R217, R250 ;  /* 0x000000fad9597220 */ /* 0x000fc40000410000 */
[----:B------:R-:W-:Y:S02]  /*1670*/  FFMA.FTZ R161, R116, R88, R161 ;  /* 0x0000005874a17223 */ /* 0x000fe400000100a1 */
        /* <DEDUP_REMOVED lines=15> */
[C---:B------:R-:W-:Y:S02]  /*1770*/  FADD.FTZ R166, R113.reuse, R166 ;  /* 0x000000a671a67221 */ /* 0x040fe40000010000 */
[----:B------:R-:W-:-:S02]  /*1780*/  FFMA.FTZ R167, R113, R80, R167 ;  /* 0x0000005071a77223 */ /* 0x000fc400000100a7 */
[----:B------:R-:W-:Y:S02]  /*1790*/  FADD.FTZ R27, R119, R27 ;  /* 0x0000001b771b7221 */ /* 0x000fe40000010000 */
[----:B------:R-:W-:Y:S02]  /*17a0*/  FMUL.FTZ R84, R217, R84 ;  /* 0x00000054d9547220 */ /* 0x000fe40000410000 */
[----:B------:R-:W-:Y:S02]  /*17b0*/  FFMA.FTZ R160, R119, R91, R160 ;  /* 0x0000005b77a07223 */ /* 0x000fe400000100a0 */
[----:B------:R-:W-:Y:S02]  /*17c0*/  FMUL.FTZ R113, R217, R240 ;  /* 0x000000f0d9717220 */ /* 0x000fe40000410000 */
[----:B------:R-:W-:Y:S02]  /*17d0*/  FMUL.FTZ R119, R204, R119 ;  /* 0x00000077cc777220 */ /* 0x000fe40000410000 */
[----:B------:R-:W-:-:S02]  /*17e0*/  FADD.FTZ R240, R103, R118 ;  /* 0x0000007667f07221 */ /* 0x000fc40000010000 */
[----:B------:R-:W-:Y:S02]  /*17f0*/  FFMA.FTZ R242, R90, R118, R105 ;  /* 0x000000765af27223 */ /* 0x000fe40000010069 */
[C---:B------:R-:W-:Y:S02]  /*1800*/  FADD.FTZ R24, R120.reuse, R24 ;  /* 0x0000001878187221 */ /* 0x040fe40000010000 */
[----:B------:R-:W-:Y:S02]  /*1810*/  FMUL.FTZ R85, R217, R85 ;  /* 0x00000055d9557220 */ /* 0x000fe40000410000 */
[----:B------:R-:W-:Y:S02]  /*1820*/  FFMA.FTZ R157, R120, R84, R157 ;  /* 0x00000054789d7223 */ /* 0x000fe4000001009d */
[----:B------:R-:W-:Y:S02]  /*1830*/  FMUL.FTZ R120, R203, R120 ;  /* 0x00000078cb787220 */ /* 0x000fe40000410000 */
[----:B------:R-:W-:-:S02]  /*1840*/  FADD.FTZ R103, R240, R119 ;  /* 0x00000077f0677221 */ /* 0x000fc40000010000 */
[----:B------:R-:W-:Y:S02]  /*1850*/  FFMA.FTZ R105, R91, R119, R242 ;  /* 0x000000775b697223 */ /* 0x000fe400000100f2 */
[----:B------:R-:W-:Y:S02]  /*1860*/  FADD.FTZ R25, R121, R25 ;  /* 0x0000001979197221 */ /* 0x000fe40000010000 */
[----:B------:R-:W-:Y:S02]  /*1870*/  FMUL.FTZ R86, R217, R86 ;  /* 0x00000056d9567220 */ /* 0x000fe40000410000 */
[----:B------:R-:W-:Y:S02]  /*1880*/  FFMA.FTZ R158, R121, R85, R158 ;  /* 0x00000055799e7223 */ /* 0x000fe4000001009e */
[----:B------:R-:W-:Y:S02]  /*1890*/  FMUL.FTZ R121, R202, R121 ;  /* 0x00000079ca797220 */ /* 0x000fe40000410000 */
[----:B------:R-:W-:-:S02]  /*18a0*/  FADD.FTZ R240, R103, R120 ;  /* 0x0000007867f07221 */ /* 0x000fc40000010000 */
[----:B------:R-:W-:Y:S02]  /*18b0*/  FFMA.FTZ R242, R84, R120, R105 ;  /* 0x0000007854f27223 */ /* 0x000fe40000010069 */
[C---:B------:R-:W-:Y:S02]  /*18c0*/  FADD.FTZ R22, R122.reuse, R22 ;  /* 0x000000167a167221 */ /* 0x040fe40000010000 */
[C---:B------:R-:W-:Y:S02]  /*18d0*/  FMUL.FTZ R87, R217.reuse, R87 ;  /* 0x00000057d9577220 */ /* 0x040fe40000410000 */
        /* <DEDUP_REMOVED lines=8> */
[----:B------:R-:W-:-:S02]  /*1960*/  FMUL.FTZ R123, R200, R123 ;  /* 0x0000007bc87b7220 */ /* 0x000fc40000410000 */
[----:B------:R-:W-:Y:S02]  /*1970*/  FADD.FTZ R240, R101, R122 ;  /* 0x0000007a65f07221 */ /* 0x000fe40000010000 */
[----:B------:R-:W-:Y:S02]  /*1980*/  FFMA.FTZ R242, R86, R122, R105 ;  /* 0x0000007a56f27223 */ /* 0x000fe40000010069 */
[C---:B------:R-:W-:Y:S02]  /*1990*/  FADD.FTZ R20, R124.reuse, R20 ;  /* 0x000000147c147221 */ /* 0x040fe40000010000 */
[----:B------:R-:W-:Y:S02]  /*19a0*/  FMUL.FTZ R109, R217, R246 ;  /* 0x000000f6d96d7220 */ /* 0x000fe40000410000 */
        /* <DEDUP_REMOVED lines=10> */
[----:B------:R-:W-:Y:S02]  /*1a50*/  FMUL.FTZ R105, R217, R100 ;  /* 0x00000064d9697220 */ /* 0x000fe40000410000 */
[----:B------:R-:W-:Y:S02]  /*1a60*/  FMUL.FTZ R125, R198, R125 ;  /* 0x0000007dc67d7220 */ /* 0x000fe40000410000 */
[----:B------:R-:W-:Y:S02]  /*1a70*/  FADD.FTZ R100, R101, R124 ;  /* 0x0000007c65647221 */ /* 0x000fe40000010000 */
[----:B------:R-:W-:-:S02]  /*1a80*/  FFMA.FTZ R240, R110, R124, R239 ;  /* 0x0000007c6ef07223 */ /* 0x000fc400000100ef */
[C---:B------:R-:W-:Y:S02]  /*1a90*/  FADD.FTZ R18, R126.reuse, R18 ;  /* 0x000000127e127221 */ /* 0x040fe40000010000 */
[----:B------:R-:W-:Y:S02]  /*1aa0*/  FMUL.FTZ R107, R217, R244 ;  /* 0x000000f4d96b7220 */ /* 0x000fe40000410000 */
[----:B------:R-:W-:Y:S02]  /*1ab0*/  FFMA.FTZ R151, R126, R112, R151 ;  /* 0x000000707e977223 */ /* 0x000fe40000010097 */
[----:B------:R-:W-:Y:S02]  /*1ac0*/  FMUL.FTZ R126, R197, R126 ;  /* 0x0000007ec57e7220 */ /* 0x000fe40000410000 */
        /* <DEDUP_REMOVED lines=8> */
[C---:B------:R-:W-:Y:S02]  /*1b50*/  FADD.FTZ R16, R128.reuse, R16 ;  /* 0x0000001080107221 */ /* 0x040fe40000010000 */
[----:B------:R-:W-:Y:S02]  /*1b60*/  FFMA.FTZ R149, R128, R106, R149 ;  /* 0x0000006a80957223 */ /* 0x000fe40000010095 */
        /* <DEDUP_REMOVED lines=24> */
[C---:B------:R-:W-:Y:S02]  /*1cf0*/  FADD.FTZ R13, R133.reuse, R13 ;  /* 0x0000000d850d7221 */ /* 0x040fe40000010000 */
[----:B------:R-:W-:Y:S02]  /*1d00*/  FFMA.FTZ R146, R133, R103, R146 ;  /* 0x0000006785927223 */ /* 0x000fe40000010092 */
[----:B------:R-:W-:Y:S02]  /*1d10*/  FMUL.FTZ R133, R190, R133 ;  /* 0x00000085be857220 */ /* 0x000fe40000410000 */
[----:B------:R-:W-:-:S02]  /*1d20*/  FADD.FTZ R100, R101, R132 ;  /* 0x0000008465647221 */ /* 0x000fc40000010000 */
[----:B------:R-:W-:Y:S02]  /*1d30*/  FFMA.FTZ R240, R104, R132, R239 ;  /* 0x0000008468f07223 */ /* 0x000fe400000100ef */
[C---:B------:R-:W-:Y:S02]  /*1d40*/  FADD.FTZ R10, R134.reuse, R10 ;  /* 0x0000000a860a7221 */ /* 0x040fe40000010000 */
[----:B------:R-:W-:Y:S02]  /*1d50*/  FFMA.FTZ R39, R134, R105, R39 ;  /* 0x0000006986277223 */ /* 0x000fe40000010027 */
[----:B------:R-:W-:Y:S02]  /*1d60*/  FMUL.FTZ R102, R217, R102 ;  /* 0x00000066d9667220 */ /* 0x000fe40000410000 */
        /* <DEDUP_REMOVED lines=42> */
[----:B------:R-:W-:Y:S02]  /*2010*/  FADD.FTZ R100, R101, R140 ;  /* 0x0000008c65647221 */ /* 0x000fe40000010000 */
[----:B------:R-:W-:-:S02]  /*2020*/  FMUL.FTZ R141, R182, R141 ;  /* 0x0000008db68d7220 */ /* 0x000fc40000410000 */
        /* <DEDUP_REMOVED lines=11> */
[----:B------:R-:W-:-:S02]  /*20e0*/  FFMA.FTZ R101, R96, R142, R101 ;  /* 0x0000008e60657223 */ /* 0x000fc40000010065 */
[----:B------:R-:W-:Y:S02]  /*20f0*/  FADD.FTZ R244, R100, R143 ;  /* 0x0000008f64f47221 */ /* 0x000fe40000010000 */
[----:B------:R-:W-:Y:S01]  /*2100*/  FFMA.FTZ R245, R98, R143, R101 ;  /* 0x0000008f62f57223 */ /* 0x000fe20000010065 */
[----:B------:R-:W-:Y:S05]  /*2110*/  BRA.DIV ~URZ, `(.L_x_2196) ;  /* 0x00002c227f007947 */ /* 0x000fea000b800000 */
[----:B------:R0:W1:Y:S02]  /*2120*/  SHFL.BFLY PT, R243, R244, 0x1, 0x1f ;  /* 0x0c201f00f4f37f89 */ /* 0x00006400000e0000 */
.L_x_2207:
        /* <DEDUP_REMOVED lines=18> */
.L_x_2208:
        /* <DEDUP_REMOVED lines=12> */
[-C--:B------:R-:W-:Y:S02]  /*2310*/  FFMA.FTZ R81, R80, R101.reuse, R100 ;  /* 0x0000006550517223 */ /* 0x080fe40000010064 */
[----:B------:R-:W-:Y:S02]  /*2320*/  FADD.FTZ R240, R83, -R240 ;  /* 0x800000f053f07221 */ /* 0x000fe40000010000 */
[-CC-:B------:R-:W-:Y:S02]  /*2330*/  FFMA.FTZ R83, R82, R101.reuse, R100.reuse ;  /* 0x0000006552537223 */ /* 0x180fe40000010064 */
[----:B------:R-:W-:Y:S02]  /*2340*/  FFMA.FTZ R80, R237, R101, R100 ;  /* 0x00000065ed507223 */ /* 0x000fe40000010064 */
        /* <DEDUP_REMOVED lines=19> */
.L_x_2198:
[----:B------:R-:W-:Y:S01]  /*2480*/  FMUL.FTZ R237, R237, c[0x0][0x1e8] ;  /* 0x00007a00eded7a20 */ /* 0x000fe20000410000 */
[----:B-1----:R-:W-:Y:S01]  /*2490*/  IADD3 R114, P4, R235, c[0x0][0x248], RZ ;  /* 0x00009200eb727a10 */ /* 0x002fe20007f9e0ff */
[----:B------:R-:W-:Y:S01]  /*24a0*/  FMUL.FTZ R238, R238, c[0x0][0x1e8] ;  /* 0x00007a00eeee7a20 */ /* 0x000fe20000410000 */
[----:B------:R-:W-:Y:S01]  /*24b0*/  LOP3.LUT P6, RZ, R236, 0xff, RZ, 0xc0, !PT ;  /* 0x000000ffecff7812 */ /* 0x000fe200078cc0ff */
[----:B------:R-:W-:Y:S01]  /*24c0*/  FMUL.FTZ R240, R240, c[0x0][0x1e8] ;  /* 0x00007a00f0f07a20 */ /* 0x000fe20000410000 */
[----:B------:R-:W-:Y:S01]  /*24d0*/  IADD3.X R115, R234, c[0x0][0x24c], RZ, P4, !PT ;  /* 0x00009300ea737a10 */ /* 0x000fe200027fe4ff */
[----:B------:R-:W-:Y:S01]  /*24e0*/  FMUL.FTZ R239, R239, c[0x0][0x1e8] ;  /* 0x00007a00efef7a20 */ /* 0x000fe20000410000 */
[----:B------:R-:W-:Y:S01]  /*24f0*/  SEL R80, R237, RZ, P6 ;  /* 0x000000ffed507207 */ /* 0x000fe20003000000 */
[-CC-:B------:R-:W-:Y:S01]  /*2500*/  FFMA.FTZ R241, R88, R101.reuse, R100.reuse ;  /* 0x0000006558f17223 */ /* 0x180fe20000010064 */
[C---:B------:R-:W-:Y:S01]  /*2510*/  LOP3.LUT P5, RZ, R236.reuse, 0xff00, RZ, 0xc0, !PT ;  /* 0x0000ff00ecff7812 */ /* 0x040fe200078ac0ff */
[-C--:B------:R-:W-:Y:S01]  /*2520*/  FFMA.FTZ R88, R89, R101.reuse, R100 ;  /* 0x0000006559587223 */ /* 0x080fe20000010064 */
[----:B------:R-:W-:Y:S01]  /*2530*/  LOP3.LUT P4, RZ, R236, 0xff0000, RZ, 0xc0, !PT ;  /* 0x00ff0000ecff7812 */ /* 0x000fe2000788c0ff */
[----:B------:R-:W-:Y:S01]  /*2540*/  FADD.FTZ R116, R116, -R241 ;  /* 0x800000f174747221 */ /* 0x000fe20000010000 */
[----:B------:R-:W-:Y:S01]  /*2550*/  LOP3.LUT P6, RZ, R236, 0xff000000, RZ, 0xc0, !PT ;  /* 0xff000000ecff7812 */ /* 0x000fe200078cc0ff */
[----:B------:R-:W-:Y:S01]  /*2560*/  FADD.FTZ R236, R117, -R88 ;  /* 0x8000005875ec7221 */ /* 0x000fe20000010000 */
[----:B------:R-:W-:Y:S01]  /*2570*/  SEL R81, R238, RZ, P5 ;  /* 0x000000ffee517207 */ /* 0x000fe20002800000 */
[----:B------:R-:W-:Y:S01]  /*2580*/  FFMA.FTZ R117, R84, R101, R100 ;  /* 0x0000006554757223 */ /* 0x000fe20000010064 */
[----:B------:R-:W-:-:S02]  /*2590*/  SEL R83, R240, RZ, P6 ;  /* 0x000000fff0537207 */ /* 0x000fc40003000000 */
[C---:B------:R-:W-:Y:S01]  /*25a0*/  SEL R82, R239.reuse, RZ, P4 ;  /* 0x000000ffef527207 */ /* 0x040fe20002000000 */
[----:B------:R-:W-:Y:S01]  /*25b0*/  FADD.FTZ R120, R120, -R117 ;  /* 0x8000007578787221 */ /* 0x000fe20000010000 */
[C---:B------:R-:W-:Y:S02]  /*25c0*/  LOP3.LUT P4, RZ, R178.reuse, 0xff0000, RZ, 0xc0, !PT ;  /* 0x00ff0000b2ff7812 */ /* 0x040fe4000788c0ff */
[C---:B------:R-:W-:Y:S01]  /*25d0*/  LOP3.LUT P5, RZ, R178.reuse, 0xff00, RZ, 0xc0, !PT ;  /* 0x0000ff00b2ff7812 */ /* 0x040fe200078ac0ff */
[----:B------:R1:W-:Y:S01]  /*25e0*/  STG.E.128 [R114.64], R80 ;  /* 0x0000005072007986 */ /* 0x0003e2000c101d04 */
[----:B------:R-:W-:Y:S02]  /*25f0*/  LOP3.LUT P6, RZ, R178, 0xff000000, RZ, 0xc0, !PT ;  /* 0xff000000b2ff7812 */ /* 0x000fe400078cc0ff */
[----:B------:R-:W-:Y:S02]  /*2600*/  SEL R239, R239, RZ, P4 ;  /* 0x000000ffefef7207 */ /* 0x000fe40002000000 */
[----:B------:R-:W-:-:S02]  /*2610*/  SEL R238, R238, RZ, P5 ;  /* 0x000000ffeeee7207 */ /* 0x000fc40002800000 */
[----:B------:R-:W-:Y:S02]  /*2620*/  ISETP.NE.U32.AND P4, PT, RZ, c[0x0][0x250], PT ;  /* 0x00009400ff007a0c */ /* 0x000fe40003f85070 */
[----:B------:R-:W-:Y:S02]  /*2630*/  LOP3.LUT P5, RZ, R178, 0xff, RZ, 0xc0, !PT ;  /* 0x000000ffb2ff7812 */ /* 0x000fe400078ac0ff */
[----:B------:R-:W-:Y:S02]  /*2640*/  SEL R240, R240, RZ, P6 ;  /* 0x000000fff0f07207 */ /* 0x000fe40003000000 */
[----:B------:R-:W-:Y:S02]  /*2650*/  @P0 IADD3 R88, P6, R235, c[0x0][0x250], RZ ;  /* 0x00009400eb580a10 */ /* 0x000fe40007fde0ff */
[----:B------:R-:W-:Y:S02]  /*2660*/  ISETP.NE.AND.EX P4, PT, RZ, c[0x0][0x254], PT, P4 ;  /* 0x00009500ff007a0c */ /* 0x000fe40003f85340 */
[----:B------:R-:W-:Y:S01]  /*2670*/  SEL R237, R237, RZ, P5 ;  /* 0x000000ffeded7207 */ /* 0x000fe20002800000 */
[-CC-:B-1----:R-:W-:Y:S01]  /*2680*/  FFMA.FTZ R115, R90, R101.reuse, R100.reuse ;  /* 0x000000655a737223 */ /* 0x182fe20000010064 */
[----:B------:R-:W-:Y:S01]  /*2690*/  @P0 IADD3.X R89, R234, c[0x0][0x254], RZ, P6, !PT ;  /* 0x00009500ea590a10 */ /* 0x000fe200037fe4ff */
[----:B------:R-:W-:Y:S01]  /*26a0*/  FFMA.FTZ R90, R91, R101, R100 ;  /* 0x000000655b5a7223 */ /* 0x000fe20000010064 */
        /* <DEDUP_REMOVED lines=8> */
[C---:B------:R-:W-:Y:S01]  /*2730*/  LOP3.LUT P5, RZ, R233.reuse, 0xff, RZ, 0xc0, !PT ;  /* 0x000000ffe9ff7812 */ /* 0x040fe200078ac0ff */
[----:B------:R-:W-:Y:S01]  /*2740*/  @P1 FADD.FTZ R119, R44, R119 ;  /* 0x000000772c771221 */ /* 0x000fe20000010000 */
[----:B------:R-:W-:Y:S01]  /*2750*/  LOP3.LUT P6, RZ, R233, 0xff00, RZ, 0xc0, !PT ;  /* 0x0000ff00e9ff7812 */ /* 0x000fe200078cc0ff */
[----:B------:R-:W-:Y:S01]  /*2760*/  @P1 FADD.FTZ R90, R47, R90 ;  /* 0x0000005a2f5a1221 */ /* 0x000fe20000010000 */
[----:B------:R1:W-:Y:S01]  /*2770*/  @P0 STG.E.128 [R88.64], R80 ;  /* 0x0000005058000986 */ /* 0x0003e2000c101d04 */
[----:B------:R-:W-:-:S02]  /*2780*/  FMUL.FTZ R91, R119, c[0x0][0x1e8] ;  /* 0x00007a00775b7a20 */ /* 0x000fc40000410000 */
[C---:B------:R-:W-:Y:S02]  /*2790*/  FMUL.FTZ R118, R217.reuse, R236 ;  /* 0x000000ecd9767220 */ /* 0x040fe40000410000 */
[----:B------:R-:W-:Y:S02]  /*27a0*/  FMUL.FTZ R235, R217, R114 ;  /* 0x00000072d9eb7220 */ /* 0x000fe40000410000 */
[----:B------:R-:W-:Y:S02]  /*27b0*/  @P1 FADD.FTZ R118, R45, R118 ;  /* 0x000000762d761221 */ /* 0x000fe40000010000 */
[----:B------:R-:W-:Y:S02]  /*27c0*/  @P1 FADD.FTZ R235, R46, R235 ;  /* 0x000000eb2eeb1221 */ /* 0x000fe40000010000 */
[----:B------:R-:W-:Y:S02]  /*27d0*/  FMUL.FTZ R116, R118, c[0x0][0x1e8] ;  /* 0x00007a0076747a20 */ /* 0x000fe40000410000 */
[----:B------:R-:W-:-:S02]  /*27e0*/  FFMA.FTZ R234, R85, R101, R100 ;  /* 0x0000006555ea7223 */ /* 0x000fc40000010064 */
[-CC-:B------:R-:W-:Y:S02]  /*27f0*/  FFMA.FTZ R85, R86, R101.reuse, R100.reuse ;  /* 0x0000006556557223 */ /* 0x180fe40000010064 */
[----:B------:R-:W-:Y:S01]  /*2800*/  FFMA.FTZ R86, R87, R101, R100 ;  /* 0x0000006557567223 */ /* 0x000fe20000010064 */
[----:B-1----:R-:W-:Y:S01]  /*2810*/  SEL R80, R91, RZ, P5 ;  /* 0x000000ff5b507207 */ /* 0x002fe20002800000 */
[----:B------:R-:W-:Y:S01]  /*2820*/  FMUL.FTZ R88, R90, c[0x0][0x1e8] ;  /* 0x00007a005a587a20 */ /* 0x000fe20000410000 */
[----:B------:R-:W-:Y:S01]  /*2830*/  LOP3.LUT P5, RZ, R233, 0xff000000, RZ, 0xc0, !PT ;  /* 0xff000000e9ff7812 */ /* 0x000fe200078ac0ff */
[----:B------:R-:W-:Y:S01]  /*2840*/  FMUL.FTZ R82, R235, c[0x0][0x1e8] ;  /* 0x00007a00eb527a20 */ /* 0x000fe20000410000 */
[----:B------:R-:W-:Y:S01]  /*2850*/  SEL R81, R116, RZ, P6 ;  /* 0x000000ff74517207 */ /* 0x000fe20003000000 */
[----:B------:R-:W-:Y:S01]  /*2860*/  FADD.FTZ R122, R122, -R85 ;  /* 0x800000557a7a7221 */ /* 0x000fe20000010000 */
[----:B------:R-:W-:Y:S01]  /*2870*/  SEL R83, R88, RZ, P5 ;  /* 0x000000ff58537207 */ /* 0x000fe20002800000 */
[----:B------:R-:W-:Y:S01]  /*2880*/  FADD.FTZ R236, R123, -R86 ;  /* 0x800000567bec7221 */ /* 0x000fe20000010000 */
[----:B------:R-:W-:Y:S01]  /*2890*/  LOP3.LUT P5, RZ, R177, 0xff000000, RZ, 0xc0, !PT ;  /* 0xff000000b1ff7812 */ /* 0x000fe200078ac0ff */
[----:B------:R-:W-:Y:S01]  /*28a0*/  FADD.FTZ R234, R121, -R234 ;  /* 0x800000ea79ea7221 */ /* 0x000fe20000010000 */
[----:B------:R-:W-:-:S02]  /*28b0*/  IADD3 R114, P6, R232, c[0x0][0x248], RZ ;  /* 0x00009200e8727a10 */ /* 0x000fc40007fde0ff */
[----:B------:R-:W-:Y:S02]  /*28c0*/  SEL R88, R88, RZ, P5 ;  /* 0x000000ff58587207 */ /* 0x000fe40002800000 */
[----:B------:R-:W-:Y:S02]  /*28d0*/  LOP3.LUT P5, RZ, R177, 0xff00, RZ, 0xc0, !PT ;  /* 0x0000ff00b1ff7812 */ /* 0x000fe400078ac0ff */
[----:B------:R-:W-:Y:S02]  /*28e0*/  IADD3.X R115, R231, c[0x0][0x24c], RZ, P6, !PT ;  /* 0x00009300e7737a10 */ /* 0x000fe400037fe4ff */
[----:B------:R-:W-:Y:S02]  /*28f0*/  SEL R84, R116, RZ, P5 ;  /* 0x000000ff74547207 */ /* 0x000fe40002800000 */
[C---:B------:R-:W-:Y:S02]  /*2900*/  LOP3.LUT P6, RZ, R177.reuse, 0xff0000, RZ, 0xc0, !PT ;  /* 0x00ff0000b1ff7812 */ /* 0x040fe400078cc0ff */
[----:B------:R-:W-:-:S02]  /*2910*/  LOP3.LUT P5, RZ, R177, 0xff, RZ, 0xc0, !PT ;  /* 0x000000ffb1ff7812 */ /* 0x000fc400078ac0ff */
[----:B------:R-:W-:Y:S02]  /*2920*/  SEL R89, R82, RZ, P6 ;  /* 0x000000ff52597207 */ /* 0x000fe40003000000 */
[----:B------:R-:W-:Y:S02]  /*2930*/  SEL R91, R91, RZ, P5 ;  /* 0x000000ff5b5b7207 */ /* 0x000fe40002800000 */
[----:B------:R-:W-:Y:S02]  /*2940*/  LOP3.LUT P6, RZ, R233, 0xff0000, RZ, 0xc0, !PT ;  /* 0x00ff0000e9ff7812 */ /* 0x000fe400078cc0ff */
[----:B------:R-:W-:Y:S02]  /*2950*/  @P0 IADD3 R116, P5, R232, c[0x0][0x250], RZ ;  /* 0x00009400e8740a10 */ /* 0x000fe40007fbe0ff */
[----:B------:R-:W-:Y:S02]  /*2960*/  SEL R85, R84, R77, P4 ;  /* 0x0000004d54557207 */ /* 0x000fe40002000000 */
[----:B------:R-:W-:-:S02]  /*2970*/  @P0 IADD3.X R117, R231, c[0x0][0x254], RZ, P5, !PT ;  /* 0x00009500e7750a10 */ /* 0x000fc40002ffe4ff */
[----:B------:R-:W-:Y:S02]  /*2980*/  SEL R82, R82, RZ, P6 ;  /* 0x000000ff52527207 */ /* 0x000fe40003000000 */
[----:B------:R-:W-:Y:S02]  /*2990*/  SEL R87, R88, R79, P4 ;  /* 0x0000004f58577207 */ /* 0x000fe40002000000 */
[----:B------:R-:W-:Y:S02]  /*29a0*/  SEL R86, R89, R78, P4 ;  /* 0x0000004e59567207 */ /* 0x000fe40002000000 */
[----:B------:R-:W-:Y:S01]  /*29b0*/  SEL R84, R91, R76, P4 ;  /* 0x0000004c5b547207 */ /* 0x000fe20002000000 */
        /* <DEDUP_REMOVED lines=8> */
.L_x_2199:
[----:B------:R2:W-:Y:S01]  /*2a40*/  STG.E.128 [R114.64], R80 ;  /* 0x0000005072007986 */ /* 0x0005e2000c101d04 */
[C---:B-1----:R-:W-:Y:S01]  /*2a50*/  FMUL.FTZ R89, R217.reuse, R120 ;  /* 0x00000078d9597220 */ /* 0x042fe20000410000 */
[----:B------:R-:W-:Y:S01]  /*2a60*/  LOP3.LUT P5, RZ, R230, 0xff, RZ, 0xc0, !PT ;  /* 0x000000ffe6ff7812 */ /* 0x000fe200078ac0ff */
[C---:B------:R-:W-:Y:S01]  /*2a70*/  FMUL.FTZ R234, R217.reuse, R234 ;  /* 0x000000ead9ea7220 */ /* 0x040fe20000410000 */
[----:B------:R2:W-:Y:S01]  /*2a80*/  @P0 STG.E.128 [R116.64], R84 ;  /* 0x0000005474000986 */ /* 0x0005e2000c101d04 */
[C---:B------:R-:W-:Y:S02]  /*2a90*/  FMUL.FTZ R91, R217.reuse, R122 ;  /* 0x0000007ad95b7220 */ /* 0x040fe40000410000 */
[----:B------:R-:W-:Y:S02]  /*2aa0*/  @P1 FADD.FTZ R89, R48, R89 ;  /* 0x0000005930591221 */ /* 0x000fe40000010000 */
[----:B------:R-:W-:Y:S02]  /*2ab0*/  FMUL.FTZ R236, R217, R236 ;  /* 0x000000ecd9ec7220 */ /* 0x000fe40000410000 */
[----:B------:R-:W-:-:S02]  /*2ac0*/  @P1 FADD.FTZ R234, R49, R234 ;  /* 0x000000ea31ea1221 */ /* 0x000fc40000010000 */
[----:B------:R-:W-:Y:S02]  /*2ad0*/  @P1 FADD.FTZ R91, R50, R91 ;  /* 0x0000005b325b1221 */ /* 0x000fe40000010000 */
[----:B------:R-:W-:Y:S02]  /*2ae0*/  FMUL.FTZ R90, R89, c[0x0][0x1e8] ;  /* 0x00007a00595a7a20 */ /* 0x000fe40000410000 */
[----:B------:R-:W-:Y:S01]  /*2af0*/  @P1 FADD.FTZ R236, R51, R236 ;  /* 0x000000ec33ec1221 */ /* 0x000fe20000010000 */
[----:B------:R-:W-:Y:S05]  /*2b00*/  @!P3 BRA `(.L_x_2200) ;  /* 0x000000700000b947 */ /* 0x000fea0003800000 */
[----:B--2---:R-:W-:Y:S02]  /*2b10*/  IADD3 R84, P6, R229, c[0x0][0x258], RZ ;  /* 0x00009600e5547a10 */ /* 0x004fe40007fde0ff */
[----:B------:R-:W-:Y:S02]  /*2b20*/  SEL R80, R89, R72, P2 ;  /* 0x0000004859507207 */ /* 0x000fe40001000000 */
[----:B------:R-:W-:Y:S02]  /*2b30*/  SEL R83, R236, R75, P2 ;  /* 0x0000004bec537207 */ /* 0x000fe40001000000 */
[----:B------:R-:W-:-:S02]  /*2b40*/  SEL R82, R91, R74, P2 ;  /* 0x0000004a5b527207 */ /* 0x000fc40001000000 */
[----:B------:R-:W-:Y:S02]  /*2b50*/  IADD3.X R85, R228, c[0x0][0x25c], RZ, P6, !PT ;  /* 0x00009700e4557a10 */ /* 0x000fe400037fe4ff */
[----:B------:R-:W-:-:S05]  /*2b60*/  SEL R81, R234, R73, P2 ;  /* 0x00000049ea517207 */ /* 0x000fca0001000000 */
[----:B------:R1:W-:Y:S02]  /*2b70*/  STG.E.128 [R84.64], R80 ;  /* 0x0000005054007986 */ /* 0x0003e4000c101d04 */
.L_x_2200:
[----:B------:R-:W-:Y:S01]  /*2b80*/  FMUL.FTZ R234, R234, c[0x0][0x1e8] ;  /* 0x00007a00eaea7a20 */ /* 0x000fe20000410000 */
[----:B------:R-:W-:Y:S01]  /*2b90*/  LOP3.LUT P6, RZ, R230, 0xff00, RZ, 0xc0, !PT ;  /* 0x0000ff00e6ff7812 */ /* 0x000fe200078cc0ff */
[----:B------:R-:W-:Y:S01]  /*2ba0*/  FMUL.FTZ R236, R236, c[0x0][0x1e8] ;  /* 0x00007a00ecec7a20 */ /* 0x000fe20000410000 */
[----:B-12---:R-:W-:Y:S01]  /*2bb0*/  SEL R84, R90, RZ, P5 ;  /* 0x000000ff5a547207 */ /* 0x006fe20002800000 */
[----:B------:R-:W-:Y:S01]  /*2bc0*/  FMUL.FTZ R91, R91, c[0x0][0x1e8] ;  /* 0x00007a005b5b7a20 */ /* 0x000fe20000410000 */
[----:B------:R-:W-:Y:S01]  /*2bd0*/  SEL R85, R234, RZ, P6 ;  /* 0x000000ffea557207 */ /* 0x000fe20003000000 */
[-CC-:B------:R-:W-:Y:S01]  /*2be0*/  FFMA.FTZ R80, R109, R101.reuse, R100.reuse ;  /* 0x000000656d507223 */ /* 0x180fe20000010064 */
[----:B------:R-:W-:Y:S01]  /*2bf0*/  LOP3.LUT P6, RZ, R230, 0xff000000, RZ, 0xc0, !PT ;  /* 0xff000000e6ff7812 */ /* 0x000fe200078cc0ff */
[-C--:B------:R-:W-:Y:S01]  /*2c00*/  FFMA.FTZ R81, R110, R101.reuse, R100 ;  /* 0x000000656e517223 */ /* 0x080fe20000010064 */
[----:B------:R-:W-:Y:S01]  /*2c10*/  LOP3.LUT P5, RZ, R230, 0xff0000, RZ, 0xc0, !PT ;  /* 0x00ff0000e6ff7812 */ /* 0x000fe200078ac0ff */
[----:B------:R-:W-:Y:S01]  /*2c20*/  FADD.FTZ R80, R125, -R80 ;  /* 0x800000507d507221 */ /* 0x000fe20000010000 */
[----:B------:R-:W-:Y:S01]  /*2c30*/  SEL R87, R236, RZ, P6 ;  /* 0x000000ffec577207 */ /* 0x000fe20003000000 */
[----:B------:R-:W-:Y:S01]  /*2c40*/  FADD.FTZ R124, R124, -R81 ;  /* 0x800000517c7c7221 */ /* 0x000fe20000010000 */
[----:B------:R-:W-:Y:S01]  /*2c50*/  IADD3 R88, P6, R229, c[0x0][0x248], RZ ;  /* 0x00009200e5587a10 */ /* 0x000fe20007fde0ff */
[----:B------:R-:W-:Y:S01]  /*2c60*/  FMUL.FTZ R110, R217, R80 ;  /* 0x00000050d96e7220 */ /* 0x000fe20000410000 */
[----:B------:R-:W-:Y:S01]  /*2c70*/  SEL R86, R91, RZ, P5 ;  /* 0x000000ff5b567207 */ /* 0x000fe20002800000 */
[-CC-:B------:R-:W-:Y:S01]  /*2c80*/  FFMA.FTZ R81, R112, R101.reuse, R100.reuse ;  /* 0x0000006570517223 */ /* 0x180fe20000010064 */
[----:B------:R-:W-:Y:S01]  /*2c90*/  LOP3.LUT P5, RZ, R176, 0xff000000, RZ, 0xc0, !PT ;  /* 0xff000000b0ff7812 */ /* 0x000fe200078ac0ff */
[-C--:B------:R-:W-:Y:S01]  /*2ca0*/  FFMA.FTZ R82, R107, R101.reuse, R100 ;  /* 0x000000656b527223 */ /* 0x080fe20000010064 */
[----:B------:R-:W-:Y:S01]  /*2cb0*/  IADD3.X R89, R228, c[0x0][0x24c], RZ, P6, !PT ;  /* 0x00009300e4597a10 */ /* 0x000fe200037fe4ff */
[----:B------:R-:W-:Y:S01]  /*2cc0*/  @P1 FADD.FTZ R110, R53, R110 ;  /* 0x0000006e356e1221 */ /* 0x000fe20000010000 */
[----:B------:R-:W-:Y:S01]  /*2cd0*/  LOP3.LUT P6, RZ, R176, 0xff0000, RZ, 0xc0, !PT ;  /* 0x00ff0000b0ff7812 */ /* 0x000fe200078cc0ff */
[----:B------:R-:W-:Y:S01]  /*2ce0*/  FADD.FTZ R126, R126, -R81 ;  /* 0x800000517e7e7221 */ /* 0x000fe20000010000 */
[----:B------:R-:W-:Y:S01]  /*2cf0*/  SEL R236, R236, RZ, P5 ;  /* 0x000000ffecec7207 */ /* 0x000fe20002800000 */
[----:B------:R-:W-:Y:S01]  /*2d00*/  FMUL.FTZ R109, R217, R124 ;  /* 0x0000007cd96d7220 */ /* 0x000fe20000410000 */
[----:B------:R-:W-:Y:S01]  /*2d10*/  LOP3.LUT P5, RZ, R176, 0xff00, RZ, 0xc0, !PT ;  /* 0x0000ff00b0ff7812 */ /* 0x000fe200078ac0ff */
[----:B------:R-:W-:Y:S01]  /*2d20*/  FADD.FTZ R82, R127, -R82 ;  /* 0x800000527f527221 */ /* 0x000fe20000010000 */
[----:B------:R-:W-:Y:S01]  /*2d30*/  SEL R119, R91, RZ, P6 ;  /* 0x000000ff5b777207 */ /* 0x000fe20003000000 */
[----:B------:R-:W-:Y:S01]  /*2d40*/  @P1 FADD.FTZ R109, R52, R109 ;  /* 0x0000006d346d1221 */ /* 0x000fe20000010000 */
[----:B------:R-:W-:Y:S01]  /*2d50*/  LOP3.LUT P6, RZ, R176, 0xff, RZ, 0xc0, !PT ;  /* 0x000000ffb0ff7812 */ /* 0x000fe200078cc0ff */
[C---:B------:R-:W-:Y:S01]  /*2d60*/  FMUL.FTZ R123, R217.reuse, R126 ;  /* 0x0000007ed97b7220 */ /* 0x040fe20000410000 */
[----:B------:R-:W-:Y:S01]  /*2d70*/  SEL R234, R234, RZ, P5 ;  /* 0x000000ffeaea7207 */ /* 0x000fe20002800000 */
[----:B------:R-:W-:Y:S01]  /*2d80*/  FMUL.FTZ R112, R217, R82 ;  /* 0x00000052d9707220 */ /* 0x000fe20000410000 */
[----:B------:R-:W-:Y:S01]  /*2d90*/  @P0 IADD3 R116, P5, R229, c[0x0][0x250], RZ ;  /* 0x00009400e5740a10 */ /* 0x000fe20007fbe0ff */
[----:B------:R-:W-:Y:S01]  /*2da0*/  FMUL.FTZ R82, R109, c[0x0][0x1e8] ;  /* 0x00007a006d527a20 */ /* 0x000fe20000410000 */
[----:B------:R-:W-:Y:S01]  /*2db0*/  SEL R121, R90, RZ, P6 ;  /* 0x000000ff5a797207 */ /* 0x000fe20003000000 */
[----:B------:R-:W-:Y:S01]  /*2dc0*/  FMUL.FTZ R90, R110, c[0x0][0x1e8] ;  /* 0x00007a006e5a7a20 */ /* 0x000fe20000410000 */
[----:B------:R-:W-:Y:S01]  /*2dd0*/  @P0 IADD3.X R117, R228, c[0x0][0x254], RZ, P5, !PT ;  /* 0x00009500e4750a10 */ /* 0x000fe20002ffe4ff */
[----:B------:R-:W-:Y:S01]  /*2de0*/  @P1 FADD.FTZ R123, R54, R123 ;  /* 0x0000007b367b1221 */ /* 0x000fe20000010000 */
[----:B------:R-:W-:Y:S01]  /*2df0*/  LOP3.LUT P5, RZ, R227, 0xff00, RZ, 0xc0, !PT ;  /* 0x0000ff00e3ff7812 */ /* 0x000fe200078ac0ff */
[----:B------:R-:W-:Y:S01]  /*2e00*/  @P1 FADD.FTZ R112, R55, R112 ;  /* 0x0000007037701221 */ /* 0x000fe20000010000 */
[----:B------:R-:W-:Y:S01]  /*2e10*/  LOP3.LUT P6, RZ, R227, 0xff, RZ, 0xc0, !PT ;  /* 0x000000ffe3ff7812 */ /* 0x000fe200078cc0ff */
[----:B------:R-:W-:Y:S01]  /*2e20*/  FMUL.FTZ R91, R123, c[0x0][0x1e8] ;  /* 0x00007a007b5b7a20 */ /* 0x000fe20000410000 */
[----:B------:R-:W-:Y:S01]  /*2e30*/  SEL R81, R90, RZ, P5 ;  /* 0x000000ff5a517207 */ /* 0x000fe20002800000 */
[----:B------:R-:W-:Y:S01]  /*2e40*/  FMUL.FTZ R107, R112, c[0x0][0x1e8] ;  /* 0x00007a00706b7a20 */ /* 0x000fe20000410000 */
[----:B------:R-:W-:Y:S01]  /*2e50*/  IADD3 R114, P5, R226, c[0x0][0x248], RZ ;  /* 0x00009200e2727a10 */ /* 0x000fe20007fbe0ff */
[-CC-:B------:R-:W-:Y:S01]  /*2e60*/  FFMA.FTZ R127, R106, R101.reuse, R100.reuse ;  /* 0x000000656a7f7223 */ /* 0x180fe20000010064 */
[----:B------:R-:W-:Y:S01]  /*2e70*/  SEL R80, R82, RZ, P6 ;  /* 0x000000ff52507207 */ /* 0x000fe20003000000 */
[-CC-:B------:R-:W-:Y:S01]  /*2e80*/  FFMA.FTZ R106, R108, R101.reuse, R100.reuse ;  /* 0x000000656c6a7223 */ /* 0x180fe20000010064 */
[----:B------:R-:W-:Y:S01]  /*2e90*/  IADD3.X R115, R225, c[0x0][0x24c], RZ, P5, !PT ;  /* 0x00009300e1737a10 */ /* 0x000fe20002ffe4ff */
[----:B------:R-:W-:Y:S01]  /*2ea0*/  FFMA.FTZ R111, R111, R101, R100 ;  /* 0x000000656f6f7223 */ /* 0x000fe20000010064 */
[----:B------:R-:W-:Y:S01]  /*2eb0*/  LOP3.LUT P5, RZ, R175, 0xff0000, RZ, 0xc0, !PT ;  /* 0x00ff0000afff7812 */ /* 0x000fe200078ac0ff */
[----:B------:R1:W-:Y:S01]  /*2ec0*/  STG.E.128 [R88.64], R84 ;  /* 0x0000005458007986 */ /* 0x0003e2000c101d04 */
[----:B------:R-:W-:Y:S01]  /*2ed0*/  LOP3.LUT P6, RZ, R227, 0xff000000, RZ, 0xc0, !PT ;  /* 0xff000000e3ff7812 */ /* 0x000fe200078cc0ff */
[----:B------:R-:W-:Y:S01]  /*2ee0*/  FADD.FTZ R130, R130, -R111 ;  /* 0x8000006f82827221 */ /* 0x000fe20000010000 */
[----:B------:R-:W-:Y:S01]  /*2ef0*/  SEL R125, R91, RZ, P5 ;  /* 0x000000ff5b7d7207 */ /* 0x000fe20002800000 */
[----:B------:R-:W-:Y:S01]  /*2f00*/  FADD.FTZ R120, R129, -R106 ;  /* 0x8000006a81787221 */ /* 0x000fe20000010000 */
[----:B------:R-:W-:Y:S01]  /*2f10*/  SEL R83, R107, RZ, P6 ;  /* 0x000000ff6b537207 */ /* 0x000fe20003000000 */
[----:B------:R-:W-:Y:S01]  /*2f20*/  FADD.FTZ R128, R128, -R127 ;  /* 0x8000007f80807221 */ /* 0x000fe20000010000 */
[----:B------:R-:W-:-:S02]  /*2f30*/  LOP3.LUT P5, RZ, R175, 0xff00, RZ, 0xc0, !PT ;  /* 0x0000ff00afff7812 */ /* 0x000fc400078ac0ff */
[----:B------:R-:W-:Y:S02]  /*2f40*/  LOP3.LUT P6, RZ, R175, 0xff000000, RZ, 0xc0, !PT ;  /* 0xff000000afff7812 */ /* 0x000fe400078cc0ff */
[----:B------:R-:W-:Y:S01]  /*2f50*/  SEL R108, R90, RZ, P5 ;  /* 0x000000ff5a6c7207 */ /* 0x000fe20002800000 */
[----:B------:R-:W-:Y:S01]  /*2f60*/  FFMA.FTZ R90, R113, R101, R100 ;  /* 0x00000065715a7223 */ /* 0x000fe20000010064 */
[----:B------:R-:W-:Y:S02]  /*2f70*/  SEL R118, R107, RZ, P6 ;  /* 0x000000ff6b767207 */ /* 0x000fe40003000000 */
[----:B------:R-:W-:Y:S01]  /*2f80*/  LOP3.LUT P5, RZ, R175, 0xff, RZ, 0xc0, !PT ;  /* 0x000000ffafff7812 */ /* 0x000fe200078ac0ff */
[----:B------:R-:W-:Y:S01]  /*2f90*/  FADD.FTZ R122, R131, -R90 ;  /* 0x8000005a837a7221 */ /* 0x000fe20000010000 */
[----:B------:R-:W-:Y:S02]  /*2fa0*/  LOP3.LUT P6, RZ, R227, 0xff0000, RZ, 0xc0, !PT ;  /* 0x00ff0000e3ff7812 */ /* 0x000fe400078cc0ff */
[----:B------:R-:W-:-:S02]  /*2fb0*/  SEL R111, R82, RZ, P5 ;  /* 0x000000ff526f7207 */ /* 0x000fc40002800000 */
[----:B------:R-:W-:Y:S02]  /*2fc0*/  SEL R82, R91, RZ, P6 ;  /* 0x000000ff5b527207 */ /* 0x000fe40003000000 */
[----:B------:R-:W-:Y:S02]  /*2fd0*/  SEL R91, R236, R79, P4 ;  /* 0x0000004fec5b7207 */ /* 0x000fe40002000000 */
[----:B------:R-:W-:Y:S02]  /*2fe0*/  SEL R90, R119, R78, P4 ;  /* 0x0000004e775a7207 */ /* 0x000fe40002000000 */
[----:B-1----:R-:W-:Y:S02]  /*2ff0*/  SEL R89, R234, R77, P4 ;  /* 0x0000004dea597207 */ /* 0x002fe40002000000 */
[----:B------:R-:W-:Y:S02]  /*3000*/  SEL R88, R121, R76, P4 ;  /* 0x0000004c79587207 */ /* 0x000fe40002000000 */
[----:B------:R-:W-:-:S02]  /*3010*/  @P0 IADD3 R106, P5, R226, c[0x0][0x250], RZ ;  /* 0x00009400e26a0a10 */ /* 0x000fc40007fbe0ff */
[----:B------:R-:W-:Y:S01]  /*3020*/  SEL R87, R118, R79, P4 ;  /* 0x0000004f76577207 */ /* 0x000fe20002000000 */
[----:B------:R1:W-:Y:S01]  /*3030*/  @P0 STG.E.128 [R116.64], R88 ;  /* 0x0000005874000986 */ /* 0x0003e2000c101d04 */
[----:B------:R-:W-:Y:S02]  /*3040*/  @P0 IADD3.X R107, R225, c[0x0][0x254], RZ, P5, !PT ;  /* 0x00009500e16b0a10 */ /* 0x000fe40002ffe4ff */
[----:B------:R-:W-:Y:S02]  /*3050*/  SEL R86, R125, R78, P4 ;  /* 0x0000004e7d567207 */ /* 0x000fe40002000000 */
[----:B------:R-:W-:Y:S02]  /*3060*/  SEL R85, R108, R77, P4 ;  /* 0x0000004d6c557207 */ /* 0x000fe40002000000 */
[----:B------:R-:W-:Y:S01]  /*3070*/  SEL R84, R111, R76, P4 ;  /* 0x0000004c6f547207 */ /* 0x000fe20002000000 */
        /* <DEDUP_REMOVED lines=8> */
.L_x_2201:
        /* <DEDUP_REMOVED lines=20> */
.L_x_2202:
        /* <DEDUP_REMOVED lines=18> */
[----:B------:R-:W-:Y:S01]  /*3360*/  FFMA.FTZ R102, R102, R101, R100 ;  /* 0x0000006566667223 */ /* 0x000fe20000010064 */
[----:B------:R-:W-:Y:S01]  /*3370*/  IADD3.X R89, R222, c[0x0][0x24c], RZ, P5, !PT ;  /* 0x00009300de597a10 */ /* 0x000fe20002ffe4ff */
[----:B------:R-:W-:Y:S01]  /*3380*/  @P1 FADD.FTZ R108, R61, R108 ;  /* 0x0000006c3d6c1221 */ /* 0x000fe20000010000 */
[----:B------:R-:W-:Y:S01]  /*3390*/  LOP3.LUT P5, RZ, R174, 0xff0000, RZ, 0xc0, !PT ;  /* 0x00ff0000aeff7812 */ /* 0x000fe200078ac0ff */
[----:B------:R-:W-:Y:S01]  /*33a0*/  FMUL.FTZ R113, R217, R132 ;  /* 0x00000084d9717220 */ /* 0x000fe20000410000 */
[----:B------:R-:W-:Y:S01]  /*33b0*/  SEL R122, R122, RZ, P6 ;  /* 0x000000ff7a7a7207 */ /* 0x000fe20003000000 */
[----:B------:R-:W-:Y:S01]  /*33c0*/  FADD.FTZ R134, R134, -R105 ;  /* 0x8000006986867221 */ /* 0x000fe20000010000 */
        /* <DEDUP_REMOVED lines=14> */
[C---:B------:R-:W-:Y:S01]  /*34b0*/  LOP3.LUT P6, RZ, R221.reuse, 0xff00, RZ, 0xc0, !PT ;  /* 0x0000ff00ddff7812 */ /* 0x040fe200078cc0ff */
[----:B------:R-:W-:Y:S01]  /*34c0*/  @P1 FADD.FTZ R115, R62, R115 ;  /* 0x000000733e731221 */ /* 0x000fe20000010000 */
[----:B------:R-:W-:Y:S01]  /*34d0*/  LOP3.LUT P5, RZ, R221, 0xff, RZ, 0xc0, !PT ;  /* 0x000000ffddff7812 */ /* 0x000fe200078ac0ff */
[----:B------:R-:W-:Y:S01]  /*34e0*/  FMUL.FTZ R102, R110, c[0x0][0x1e8] ;  /* 0x00007a006e667a20 */ /* 0x000fe20000410000 */
[----:B------:R-:W-:Y:S01]  /*34f0*/  SEL R81, R90, RZ, P6 ;  /* 0x000000ff5a517207 */ /* 0x000fe20003000000 */
[----:B------:R-:W-:Y:S01]  /*3500*/  FMUL.FTZ R91, R115, c[0x0][0x1e8] ;  /* 0x00007a00735b7a20 */ /* 0x000fe20000410000 */
[----:B------:R-:W-:Y:S01]  /*3510*/  IADD3 R104, P6, R220, c[0x0][0x248], RZ ;  /* 0x00009200dc687a10 */ /* 0x000fe20007fde0ff */
[----:B------:R1:W-:Y:S01]  /*3520*/  STG.E.128 [R88.64], R84 ;  /* 0x0000005458007986 */ /* 0x0003e2000c101d04 */
[----:B------:R-:W-:-:S02]  /*3530*/  SEL R80, R82, RZ, P5 ;  /* 0x000000ff52507207 */ /* 0x000fc40002800000 */
[----:B------:R-:W-:Y:S02]  /*3540*/  IADD3.X R105, R219, c[0x0][0x24c], RZ, P6, !PT ;  /* 0x00009300db697a10 */ /* 0x000fe400037fe4ff */
[----:B------:R-:W-:Y:S02]  /*3550*/  LOP3.LUT P5, RZ, R221, 0xff000000, RZ, 0xc0, !PT ;  /* 0xff000000ddff7812 */ /* 0x000fe400078ac0ff */
[----:B------:R-:W-:Y:S02]  /*3560*/  LOP3.LUT P6, RZ, R173, 0xff0000, RZ, 0xc0, !PT ;  /* 0x00ff0000adff7812 */ /* 0x000fe400078cc0ff */
[----:B------:R-:W-:Y:S02]  /*3570*/  SEL R83, R102, RZ, P5 ;  /* 0x000000ff66537207 */ /* 0x000fe40002800000 */
[----:B------:R-:W-:Y:S02]  /*3580*/  SEL R117, R91, RZ, P6 ;  /* 0x000000ff5b757207 */ /* 0x000fe40003000000 */
[----:B------:R-:W-:-:S02]  /*3590*/  LOP3.LUT P5, RZ, R173, 0xff000000, RZ, 0xc0, !PT ;  /* 0xff000000adff7812 */ /* 0x000fc400078ac0ff */
[C---:B------:R-:W-:Y:S02]  /*35a0*/  LOP3.LUT P6, RZ, R173.reuse, 0xff, RZ, 0xc0, !PT ;  /* 0x000000ffadff7812 */ /* 0x040fe400078cc0ff */
[----:B------:R-:W-:Y:S02]  /*35b0*/  SEL R112, R102, RZ, P5 ;  /* 0x000000ff66707207 */ /* 0x000fe40002800000 */
[----:B------:R-:W-:Y:S02]  /*35c0*/  SEL R119, R82, RZ, P6 ;  /* 0x000000ff52777207 */ /* 0x000fe40003000000 */
[----:B------:R-:W-:Y:S02]  /*35d0*/  LOP3.LUT P5, RZ, R173, 0xff00, RZ, 0xc0, !PT ;  /* 0x0000ff00adff7812 */ /* 0x000fe400078ac0ff */
        /* <DEDUP_REMOVED lines=22> */
.L_x_2203:
[-CC-:B------:R-:W-:Y:S01]  /*3740*/  FFMA.FTZ R93, R93, R101.reuse, R100.reuse ;  /* 0x000000655d5d7223 */ /* 0x180fe20000010064 */
[----:B------:R-:W-:Y:S01]  /*3750*/  STG.E.128 [R104.64], R80 ;  /* 0x0000005068007986 */ /* 0x000fe2000c101d04 */
[-CC-:B-1----:R-:W-:Y:S02]  /*3760*/  FFMA.FTZ R88, R95, R101.reuse, R100.reuse ;  /* 0x000000655f587223 */ /* 0x182fe40000010064 */
[-CC-:B------:R-:W-:Y:S01]  /*3770*/  FFMA.FTZ R97, R97, R101.reuse, R100.reuse ;  /* 0x0000006561617223 */ /* 0x180fe20000010064 */
[----:B------:R1:W-:Y:S01]  /*3780*/  @P0 STG.E.128 [R102.64], R84 ;  /* 0x0000005466000986 */ /* 0x0003e2000c101d04 */
[----:B------:R-:W-:Y:S02]  /*3790*/  FFMA.FTZ R90, R99, R101, R100 ;  /* 0x00000065635a7223 */ /* 0x000fe40000010064 */
[----:B------:R-:W-:Y:S02]  /*37a0*/  FADD.FTZ R136, R136, -R93 ;  /* 0x8000005d88887221 */ /* 0x000fe40000010000 */
[----:B------:R-:W-:-:S02]  /*37b0*/  FADD.FTZ R88, R137, -R88 ;  /* 0x8000005889587221 */ /* 0x000fc40000010000 */
[----:B------:R-:W-:Y:S02]  /*37c0*/  FADD.FTZ R138, R138, -R97 ;  /* 0x800000618a8a7221 */ /* 0x000fe40000010000 */
[----:B------:R-:W-:Y:S02]  /*37d0*/  FADD.FTZ R90, R139, -R90 ;  /* 0x8000005a8b5a7221 */ /* 0x000fe40000010000 */
[C---:B------:R-:W-:Y:S02]  /*37e0*/  FMUL.FTZ R89, R217.reuse, R136 ;  /* 0x00000088d9597220 */ /* 0x040fe40000410000 */
[C---:B------:R-:W-:Y:S02]  /*37f0*/  FMUL.FTZ R88, R217.reuse, R88 ;  /* 0x00000058d9587220 */ /* 0x040fe40000410000 */
[----:B------:R-:W-:Y:S02]  /*3800*/  FMUL.FTZ R90, R217, R90 ;  /* 0x0000005ad95a7220 */ /* 0x000fe40000410000 */
[----:B------:R-:W-:-:S02]  /*3810*/  @P1 FADD.FTZ R89, R64, R89 ;  /* 0x0000005940591221 */ /* 0x000fc40000010000 */
[----:B-1----:R-:W-:Y:S02]  /*3820*/  FMUL.FTZ R87, R217, R138 ;  /* 0x0000008ad9577220 */ /* 0x002fe40000410000 */
        /* <DEDUP_REMOVED lines=11> */
.L_x_2204:
[----:B------:R-:W-:Y:S01]  /*38e0*/  FMUL.FTZ R88, R88, c[0x0][0x1e8] ;  /* 0x00007a0058587a20 */ /* 0x000fe20000410000 */
[----:B------:R-:W-:Y:S01]  /*38f0*/  LOP3.LUT P6, RZ, R218, 0xff00, RZ, 0xc0, !PT ;  /* 0x0000ff00daff7812 */ /* 0x000fe200078cc0ff */
[-CC-:B-1----:R-:W-:Y:S01]  /*3900*/  FFMA.FTZ R83, R92, R101.reuse, R100.reuse ;  /* 0x000000655c537223 */ /* 0x182fe20000010064 */
[----:B------:R-:W-:Y:S01]  /*3910*/  LOP3.LUT P5, RZ, R218, 0xff, RZ, 0xc0, !PT ;  /* 0x000000ffdaff7812 */ /* 0x000fe200078ac0ff */
[----:B------:R-:W-:Y:S01]  /*3920*/  FMUL.FTZ R89, R89, c[0x0][0x1e8] ;  /* 0x00007a0059597a20 */ /* 0x000fe20000410000 */
[----:B------:R-:W-:Y:S01]  /*3930*/  SEL R81, R88, RZ, P6 ;  /* 0x000000ff58517207 */ /* 0x000fe20003000000 */
[----:B------:R-:W-:Y:S01]  /*3940*/  FMUL.FTZ R90, R90, c[0x0][0x1e8] ;  /* 0x00007a005a5a7a20 */ /* 0x000fe20000410000 */
[----:B------:R-:W-:Y:S01]  /*3950*/  LOP3.LUT P6, RZ, R218, 0xff000000, RZ, 0xc0, !PT ;  /* 0xff000000daff7812 */ /* 0x000fe200078cc0ff */
[----:B------:R-:W-:Y:S01]  /*3960*/  FADD.FTZ R140, R140, -R83 ;  /* 0x800000538c8c7221 */ /* 0x000fe20000010000 */
[----:B------:R-:W-:Y:S01]  /*3970*/  SEL R80, R89, RZ, P5 ;  /* 0x000000ff59507207 */ /* 0x000fe20002800000 */
[-CC-:B------:R-:W-:Y:S01]  /*3980*/  FFMA.FTZ R85, R96, R101.reuse, R100.reuse ;  /* 0x0000006560557223 */ /* 0x180fe20000010064 */
[----:B------:R-:W-:Y:S01]  /*3990*/  SEL R83, R90, RZ, P6 ;  /* 0x000000ff5a537207 */ /* 0x000fe20003000000 */
[----:B------:R-:W-:Y:S01]  /*39a0*/  FMUL.FTZ R87, R87, c[0x0][0x1e8] ;  /* 0x00007a0057577a20 */ /* 0x000fe20000410000 */
[----:B------:R-:W-:Y:S01]  /*39b0*/  LOP3.LUT P5, RZ, R218, 0xff0000, RZ, 0xc0, !PT ;  /* 0x00ff0000daff7812 */ /* 0x000fe200078ac0ff */
[-CC-:B------:R-:W-:Y:S01]  /*39c0*/  FFMA.FTZ R94, R94, R101.reuse, R100.reuse ;  /* 0x000000655e5e7223 */ /* 0x180fe20000010064 */
[----:B------:R-:W-:Y:S01]  /*39d0*/  IADD3 R84, P6, R216, c[0x0][0x248], RZ ;  /* 0x00009200d8547a10 */ /* 0x000fe20007fde0ff */
[----:B------:R-:W-:Y:S01]  /*39e0*/  FFMA.FTZ R98, R98, R101, R100 ;  /* 0x0000006562627223 */ /* 0x000fe20000010064 */
[----:B------:R-:W-:Y:S01]  /*39f0*/  SEL R82, R87, RZ, P5 ;  /* 0x000000ff57527207 */ /* 0x000fe20002800000 */
[----:B------:R-:W-:Y:S01]  /*3a00*/  FADD.FTZ R142, R142, -R85 ;  /* 0x800000558e8e7221 */ /* 0x000fe20000010000 */
[----:B------:R-:W-:Y:S01]  /*3a10*/  IADD3.X R85, R215, c[0x0][0x24c], RZ, P6, !PT ;  /* 0x00009300d7557a10 */ /* 0x000fe200037fe4ff */
[----:B------:R-:W-:Y:S01]  /*3a20*/  FMUL.FTZ R91, R217, R140 ;  /* 0x0000008cd95b7220 */ /* 0x000fe20000410000 */
[C---:B------:R-:W-:Y:S01]  /*3a30*/  LOP3.LUT P5, RZ, R172.reuse, 0xff000000, RZ, 0xc0, !PT ;  /* 0xff000000acff7812 */ /* 0x040fe200078ac0ff */
[----:B------:R-:W-:Y:S01]  /*3a40*/  FADD.FTZ R94, R141, -R94 ;  /* 0x8000005e8d5e7221 */ /* 0x000fe20000010000 */
[----:B------:R-:W-:Y:S01]  /*3a50*/  LOP3.LUT P6, RZ, R172, 0xff0000, RZ, 0xc0, !PT ;  /* 0x00ff0000acff7812 */ /* 0x000fe200078cc0ff */
[----:B------:R-:W-:Y:S01]  /*3a60*/  FADD.FTZ R98, R143, -R98 ;  /* 0x800000628f627221 */ /* 0x000fe20000010000 */
[----:B------:R-:W-:Y:S01]  /*3a70*/  SEL R90, R90, RZ, P5 ;  /* 0x000000ff5a5a7207 */ /* 0x000fe20002800000 */
[----:B------:R-:W-:Y:S01]  /*3a80*/  @P1 FADD.FTZ R91, R68, R91 ;  /* 0x0000005b445b1221 */ /* 0x000fe20000010000 */
[----:B------:R-:W-:Y:S01]  /*3a90*/  SEL R87, R87, RZ, P6 ;  /* 0x000000ff57577207 */ /* 0x000fe20003000000 */
[C---:B------:R-:W-:Y:S01]  /*3aa0*/  FMUL.FTZ R94, R217.reuse, R94 ;  /* 0x0000005ed95e7220 */ /* 0x040fe20000410000 */
[C---:B------:R-:W-:Y:S01]  /*3ab0*/  LOP3.LUT P5, RZ, R172.reuse, 0xff00, RZ, 0xc0, !PT ;  /* 0x0000ff00acff7812 */ /* 0x040fe200078ac0ff */
[C---:B------:R-:W-:Y:S01]  /*3ac0*/  FMUL.FTZ R95, R217.reuse, R142 ;  /* 0x0000008ed95f7220 */ /* 0x040fe20000410000 */
[----:B------:R-:W-:Y:S01]  /*3ad0*/  LOP3.LUT P6, RZ, R172, 0xff, RZ, 0xc0, !PT ;  /* 0x000000ffacff7812 */ /* 0x000fe200078cc0ff */
[----:B------:R-:W-:Y:S01]  /*3ae0*/  FMUL.FTZ R98, R217, R98 ;  /* 0x00000062d9627220 */ /* 0x000fe20000410000 */
[----:B------:R-:W-:Y:S01]  /*3af0*/  SEL R72, R91, R72, P2 ;  /* 0x000000485b487207 */ /* 0x000fe20001000000 */
[----:B------:R-:W-:Y:S01]  /*3b00*/  @P1 FADD.FTZ R94, R69, R94 ;  /* 0x0000005e455e1221 */ /* 0x000fe20000010000 */
[----:B------:R-:W-:Y:S01]  /*3b10*/  SEL R88, R88, RZ, P5 ;  /* 0x000000ff58587207 */ /* 0x000fe20002800000 */
[----:B------:R-:W-:Y:S01]  /*3b20*/  @P1 FADD.FTZ R95, R70, R95 ;  /* 0x0000005f465f1221 */ /* 0x000fe20000010000 */
[----:B------:R-:W-:Y:S01]  /*3b30*/  SEL R89, R89, RZ, P6 ;  /* 0x000000ff59597207 */ /* 0x000fe20003000000 */
[----:B------:R-:W-:Y:S01]  /*3b40*/  @P1 FADD.FTZ R98, R71, R98 ;  /* 0x0000006247621221 */ /* 0x000fe20000010000 */
[----:B------:R-:W-:Y:S01]  /*3b50*/  @P0 IADD3 R216, P5, R216, c[0x0][0x250], RZ ;  /* 0x00009400d8d80a10 */ /* 0x000fe20007fbe0ff */
[----:B------:R-:W-:Y:S01]  /*3b60*/  FMUL.FTZ R91, R91, c[0x0][0x1e8] ;  /* 0x00007a005b5b7a20 */ /* 0x000fe20000410000 */
[----:B------:R-:W-:Y:S01]  /*3b70*/  LOP3.LUT P6, RZ, R171, 0xff, RZ, 0xc0, !PT ;  /* 0x000000ffabff7812 */ /* 0x000fe200078cc0ff */
[----:B------:R1:W-:Y:S01]  /*3b80*/  STG.E.128 [R84.64], R80 ;  /* 0x0000005054007986 */ /* 0x0003e2000c101d04 */
[C---:B------:R-:W-:Y:S01]  /*3b90*/  SEL R73, R94.reuse, R73, P2 ;  /* 0x000000495e497207 */ /* 0x040fe20001000000 */
[----:B------:R-:W-:Y:S01]  /*3ba0*/  FMUL.FTZ R94, R94, c[0x0][0x1e8] ;  /* 0x00007a005e5e7a20 */ /* 0x000fe20000410000 */
[C---:B------:R-:W-:Y:S01]  /*3bb0*/  SEL R74, R95.reuse, R74, P2 ;  /* 0x0000004a5f4a7207 */ /* 0x040fe20001000000 */
[----:B------:R-:W-:Y:S01]  /*3bc0*/  FMUL.FTZ R95, R95, c[0x0][0x1e8] ;  /* 0x00007a005f5f7a20 */ /* 0x000fe20000410000 */
[C---:B------:R-:W-:Y:S01]  /*3bd0*/  SEL R75, R98.reuse, R75, P2 ;  /* 0x0000004b624b7207 */ /* 0x040fe20001000000 */
[----:B------:R-:W-:Y:S01]  /*3be0*/  FMUL.FTZ R98, R98, c[0x0][0x1e8] ;  /* 0x00007a0062627a20 */ /* 0x000fe20000410000 */
[----:B------:R-:W-:-:S02]  /*3bf0*/  @P0 IADD3.X R217, R215, c[0x0][0x254], RZ, P5, !PT ;  /* 0x00009500d7d90a10 */ /* 0x000fc40002ffe4ff */
[----:B------:R-:W-:Y:S02]  /*3c00*/  SEL R93, R91, RZ, P6 ;  /* 0x000000ff5b5d7207 */ /* 0x000fe40003000000 */
[----:B------:R-:W-:Y:S02]  /*3c10*/  LOP3.LUT P5, RZ, R214, 0xff, RZ, 0xc0, !PT ;  /* 0x000000ffd6ff7812 */ /* 0x000fe400078ac0ff */
[C---:B------:R-:W-:Y:S02]  /*3c20*/  LOP3.LUT P6, RZ, R171.reuse, 0xff00, RZ, 0xc0, !PT ;  /* 0x0000ff00abff7812 */ /* 0x040fe400078cc0ff */
[C---:B------:R-:W-:Y:S02]  /*3c30*/  LOP3.LUT P1, RZ, R171.reuse, 0xff0000, RZ, 0xc0, !PT ;  /* 0x00ff0000abff7812 */ /* 0x040fe4000782c0ff */
[----:B------:R-:W-:Y:S02]  /*3c40*/  LOP3.LUT P2, RZ, R171, 0xff000000, RZ, 0xc0, !PT ;  /* 0xff000000abff7812 */ /* 0x000fe4000784c0ff */
[----:B------:R-:W-:-:S02]  /*3c50*/  SEL R86, R94, RZ, P6 ;  /* 0x000000ff5e567207 */ /* 0x000fc40003000000 */
[----:B------:R-:W-:Y:S02]  /*3c60*/  SEL R97, R95, RZ, P1 ;  /* 0x000000ff5f617207 */ /* 0x000fe40000800000 */
[----:B------:R-:W-:Y:S02]  /*3c70*/  SEL R92, R98, RZ, P2 ;  /* 0x000000ff625c7207 */ /* 0x000fe40001000000 */
[----:B-1----:R-:W-:Y:S02]  /*3c80*/  SEL R80, R89, R76, P4 ;  /* 0x0000004c59507207 */ /* 0x002fe40002000000 */
[----:B------:R-:W-:Y:S02]  /*3c90*/  SEL R81, R88, R77, P4 ;  /* 0x0000004d58517207 */ /* 0x000fe40002000000 */
[----:B------:R-:W-:Y:S02]  /*3ca0*/  SEL R82, R87, R78, P4 ;  /* 0x0000004e57527207 */ /* 0x000fe40002000000 */
[----:B------:R-:W-:-:S02]  /*3cb0*/  SEL R83, R90, R79, P4 ;  /* 0x0000004f5a537207 */ /* 0x000fc40002000000 */
[----:B------:R-:W-:Y:S02]  /*3cc0*/  SEL R84, R91, RZ, P5 ;  /* 0x000000ff5b547207 */ /* 0x000fe40002800000 */
[----:B------:R-:W-:Y:S01]  /*3cd0*/  @P3 IADD3 R90, P5, R213, c[0x0][0x258], RZ ;  /* 0x00009600d55a3a10 */ /* 0x000fe20007fbe0ff */
[----:B------:R1:W-:Y:S01]  /*3ce0*/  @P0 STG.E.128 [R216.64], R80 ;  /* 0x00000050d8000986 */ /* 0x0003e2000c101d04 */
[----:B------:R-:W-:Y:S02]  /*3cf0*/  SEL R76, R93, R76, P4 ;  /* 0x0000004c5d4c7207 */ /* 0x000fe40002000000 */
[----:B------:R-:W-:Y:S02]  /*3d00*/  SEL R77, R86, R77, P4 ;  /* 0x0000004d564d7207 */ /* 0x000fe40002000000 */
[----:B------:R-:W-:Y:S02]  /*3d10*/  SEL R78, R97, R78, P4 ;  /* 0x0000004e614e7207 */ /* 0x000fe40002000000 */
[----:B------:R-:W-:-:S02]  /*3d20*/  SEL R79, R92, R79, P4 ;  /* 0x0000004f5c4f7207 */ /* 0x000fc40002000000 */
[C---:B------:R-:W-:Y:S02]  /*3d30*/  LOP3.LUT P1, RZ, R214.reuse, 0xff00, RZ, 0xc0, !PT ;  /* 0x0000ff00d6ff7812 */ /* 0x040fe4000782c0ff */
[C---:B------:R-:W-:Y:S02]  /*3d40*/  LOP3.LUT P6, RZ, R214.reuse, 0xff0000, RZ, 0xc0, !PT ;  /* 0x00ff0000d6ff7812 */ /* 0x040fe400078cc0ff */
[----:B------:R-:W-:Y:S02]  /*3d50*/  LOP3.LUT P2, RZ, R214, 0xff000000, RZ, 0xc0, !PT ;  /* 0xff000000d6ff7812 */ /* 0x000fe4000784c0ff */
[----:B------:R-:W-:Y:S02]  /*3d60*/  IADD3 R88, P4, R213, c[0x0][0x248], RZ ;  /* 0x00009200d5587a10 */ /* 0x000fe40007f9e0ff */
[----:B------:R-:W-:Y:S02]  /*3d70*/  @P3 IADD3.X R91, R169, c[0x0][0x25c], RZ, P5, !PT ;  /* 0x00009700a95b3a10 */ /* 0x000fe40002ffe4ff */
[----:B-1----:R-:W-:-:S02]  /*3d80*/  @P0 IADD3 R80, P5, R213, c[0x0][0x250], RZ ;  /* 0x00009400d5500a10 */ /* 0x002fc40007fbe0ff */
[----:B------:R-:W-:Y:S01]  /*3d90*/  MOV R83, c[0x0][0x160] ;  /* 0x0000580000537a02 */ /* 0x000fe20000000f00 */
[----:B------:R1:W-:Y:S01]  /*3da0*/  @P3 STG.E.128 [R90.64], R72 ;  /* 0x000000485a003986 */ /* 0x0003e2000c101d04 */
[----:B------:R-:W-:Y:S02]  /*3db0*/  IADD3.X R89, R169, c[0x0][0x24c], RZ, P4, !PT ;  /* 0x00009300a9597a10 */ /* 0x000fe400027fe4ff */
[----:B------:R-:W-:Y:S02]  /*3dc0*/  SEL R85, R94, RZ, P1 ;  /* 0x000000ff5e557207 */ /* 0x000fe40000800000 */
[----:B------:R-:W-:Y:S02]  /*3dd0*/  SEL R86, R95, RZ, P6 ;  /* 0x000000ff5f567207 */ /* 0x000fe40003000000 */
[----:B------:R-:W-:Y:S02]  /*3de0*/  SEL R87, R98, RZ, P2 ;  /* 0x000000ff62577207 */ /* 0x000fe40001000000 */
[----:B------:R-:W-:-:S02]  /*3df0*/  @P0 IADD3.X R81, R169, c[0x0][0x254], RZ, P5, !PT ;  /* 0x00009500a9510a10 */ /* 0x000fc40002ffe4ff */
[----:B------:R-:W-:Y:S01]  /*3e00*/  LEA R212, R83, R212, 0x2 ;  /* 0x000000d453d47211 */ /* 0x000fe200078e10ff */
[----:B------:R1:W-:Y:S04]  /*3e10*/  STG.E.128 [R88.64], R84 ;  /* 0x0000005458007986 */ /* 0x0003e8000c101d04 */
[----:B------:R1:W-:Y:S01]  /*3e20*/  @P0 STG.E.128 [R80.64], R76 ;  /* 0x0000004c50000986 */ /* 0x0003e2000c101d04 */
[----:B------:R-:W-:-:S13]  /*3e30*/  ISETP.GE.AND P0, PT, R212, c[0x0][0x164], PT ;  /* 0x00005900d4007a0c */ /* 0x000fda0003f06270 */
[----:B01----:R-:W-:Y:S01]  /*3e40*/  @P0 CALL.REL.NOINC `(.L_x_2205) ;  /* 0x0000001000000944 */ /* 0x003fe20003c00000 */
[----:B------:R-:W-:Y:S05]  /*3e50*/  BRA `(.L_x_2206) ;  /* 0xffffca3000007947 */ /* 0x000fea000383ffff */
.L_x_2205:
[----:B------:R-:W-:Y:S05]  /*3e60*/  BSYNC B1 ;  /* 0x0000000000017941 */ /* 0x000fea0003800000 */
.L_x_2195:
        /* <DEDUP_REMOVED lines=24> */
[----:B------:R-:W-:Y:S01]  /*3ff0*/  MOV R11, R7 ;  /* 0x00000007000b7202 */ /* 0x000fe20000000f00 */
[----:B------:R-:W-:Y:S01]  /*4000*/  IMAD.MOV.U32 R7, RZ, RZ, R3 ;  /* 0x000000ffff077224 */ /* 0x000fe200078e0003 */
        /* <DEDUP_REMOVED lines=32> */
.L_x_2194:
[----:B------:R-:W-:Y:S05]  /*4210*/  BSYNC B0 ;  /* 0x0000000000007941 */ /* 0x000fea0003800000 */
.L_x_2192:
        /* <DEDUP_REMOVED lines=178> */
.L_x_2196:
[----:B------:R-:W-:Y:S01]  /*4d40*/  HFMA2.MMA R241, -RZ, RZ, 0, 5.9604644775390625e-08 ;  /* 0x00000001fff17435 */ /* 0x000fe200000001ff */
[----:B------:R-:W-:-:S02]  /*4d50*/  MOV R242, R244 ;  /* 0x000000f400f27202 */ /* 0x000fc40000000f00 */
[----:B------:R-:W-:Y:S02]  /*4d60*/  MOV R240, 0x1f ;  /* 0x0000001f00f07802 */ /* 0x000fe40000000f00 */
[----:B------:R-:W-:Y:S02]  /*4d70*/  MOV R239, 0xffffffff ;  /* 0xffffffff00ef7802 */ /* 0x000fe40000000f00 */
[----:B------:R-:W-:Y:S02]  /*4d80*/  MOV R100, 0x4da0 ;  /* 0x00004da000647802 */ /* 0x000fe40000000f00 */
[----:B-----5:R-:W-:Y:S05]  /*4d90*/  CALL.REL.NOINC `($__internal_107_$__cuda_sm70_shflsync_bfly_p) ;  /* 0x0000045000007944 */ /* 0x020fea0003c00000 */
[----:B-1----:R-:W-:Y:S01]  /*4da0*/  IMAD.MOV.U32 R243, RZ, RZ, R239 ;  /* 0x000000fffff37224 */ /* 0x002fe200078e00ef */
[----:B0-----:R-:W-:Y:S05]  /*4db0*/  BRA `(.L_x_2207) ;  /* 0xffffd37000007947 */ /* 0x001fea000383ffff */
.L_x_2197:
[----:B------:R-:W-:Y:S01]  /*4dc0*/  HFMA2.MMA R241, -RZ, RZ, 0, 5.9604644775390625e-08 ;  /* 0x00000001fff17435 */ /* 0x000fe200000001ff */
[----:B------:R-:W-:Y:S02]  /*4dd0*/  MOV R242, R245 ;  /* 0x000000f500f27202 */ /* 0x000fe40000000f00 */
[----:B------:R-:W-:Y:S02]  /*4de0*/  MOV R240, 0x1f ;  /* 0x0000001f00f07802 */ /* 0x000fe40000000f00 */
[----:B------:R-:W-:-:S02]  /*4df0*/  MOV R239, 0xffffffff ;  /* 0xffffffff00ef7802 */ /* 0x000fc40000000f00 */
[----:B------:R-:W-:Y:S02]  /*4e00*/  MOV R100, 0x4e20 ;  /* 0x00004e2000647802 */ /* 0x000fe40000000f00 */
[----:B01---5:R-:W-:Y:S05]  /*4e10*/  CALL.REL.NOINC `($__internal_107_$__cuda_sm70_shflsync_bfly_p) ;  /* 0x000003d000007944 */ /* 0x023fea0003c00000 */
[----:B------:R-:W-:Y:S01]  /*4e20*/  FADD.FTZ R244, R244, R243 ;  /* 0x000000f3f4f47221 */ /* 0x000fe20000010000 */
[----:B0-----:R-:W-:Y:S01]  /*4e30*/  HFMA2.MMA R241, -RZ, RZ, 0, 1.1920928955078125e-07 ;  /* 0x00000002fff17435 */ /* 0x001fe200000001ff */
[----:B-1----:R-:W-:Y:S01]  /*4e40*/  FADD.FTZ R246, R245, R239 ;  /* 0x000000eff5f67221 */ /* 0x002fe20000010000 */
[----:B------:R-:W-:Y:S01]  /*4e50*/  MOV R240, 0x1f ;  /* 0x0000001f00f07802 */ /* 0x000fe20000000f00 */
[----:B------:R-:W-:Y:S01]  /*4e60*/  IMAD.MOV.U32 R239, RZ, RZ, -0x1 ;  /* 0xffffffffffef7424 */ /* 0x000fe200078e00ff */
[----:B------:R-:W-:Y:S02]  /*4e70*/  MOV R242, R244 ;  /* 0x000000f400f27202 */ /* 0x000fe40000000f00 */
[----:B------:R-:W-:Y:S02]  /*4e80*/  MOV R100, 0x4ea0 ;  /* 0x00004ea000647802 */ /* 0x000fe40000000f00 */
[----:B------:R-:W-:Y:S05]  /*4e90*/  CALL.REL.NOINC `($__internal_107_$__cuda_sm70_shflsync_bfly_p) ;  /* 0x0000035000007944 */ /* 0x000fea0003c00000 */
[----:B0-----:R-:W-:Y:S01]  /*4ea0*/  HFMA2.MMA R241, -RZ, RZ, 0, 1.1920928955078125e-07 ;  /* 0x00000002fff17435 */ /* 0x001fe200000001ff */
[----:B-1----:R-:W-:Y:S02]  /*4eb0*/  MOV R243, R239 ;  /* 0x000000ef00f37202 */ /* 0x002fe40000000f00 */
[----:B------:R-:W-:-:S02]  /*4ec0*/  MOV R242, R246 ;  /* 0x000000f600f27202 */ /* 0x000fc40000000f00 */
[----:B------:R-:W-:Y:S02]  /*4ed0*/  MOV R240, 0x1f ;  /* 0x0000001f00f07802 */ /* 0x000fe40000000f00 */
[----:B------:R-:W-:Y:S02]  /*4ee0*/  MOV R239, 0xffffffff ;  /* 0xffffffff00ef7802 */ /* 0x000fe40000000f00 */
[----:B------:R-:W-:Y:S02]  /*4ef0*/  MOV R100, 0x4f10 ;  /* 0x00004f1000647802 */ /* 0x000fe40000000f00 */
[----:B------:R-:W-:Y:S05]  /*4f00*/  CALL.REL.NOINC `($__internal_107_$__cuda_sm70_shflsync_bfly_p) ;  /* 0x000002e000007944 */ /* 0x000fea0003c00000 */
[----:B------:R-:W-:Y:S01]  /*4f10*/  FADD.FTZ R244, R243, R244 ;  /* 0x000000f4f3f47221 */ /* 0x000fe20000010000 */
[----:B0-----:R-:W-:Y:S01]  /*4f20*/  HFMA2.MMA R240, -RZ, RZ, 0, 1.847743988037109375e-06 ;  /* 0x0000001ffff07435 */ /* 0x001fe200000001ff */
[----:B-1----:R-:W-:Y:S01]  /*4f30*/  FADD.FTZ R246, R246, R239 ;  /* 0x000000eff6f67221 */ /* 0x002fe20000010000 */
[----:B------:R-:W-:Y:S01]  /*4f40*/  MOV R239, 0xffffffff ;  /* 0xffffffff00ef7802 */ /* 0x000fe20000000f00 */
[----:B------:R-:W-:Y:S01]  /*4f50*/  IMAD.MOV.U32 R241, RZ, RZ, 0x4 ;  /* 0x00000004fff17424 */ /* 0x000fe200078e00ff */
[----:B------:R-:W-:Y:S02]  /*4f60*/  MOV R242, R244 ;  /* 0x000000f400f27202 */ /* 0x000fe40000000f00 */
[----:B------:R-:W-:-:S02]  /*4f70*/  MOV R100, 0x4f90 ;  /* 0x00004f9000647802 */ /* 0x000fc40000000f00 */
[----:B------:R-:W-:Y:S05]  /*4f80*/  CALL.REL.NOINC `($__internal_107_$__cuda_sm70_shflsync_bfly_p) ;  /* 0x0000026000007944 */ /* 0x000fea0003c00000 */
[----:B0-----:R-:W-:Y:S01]  /*4f90*/  HFMA2.MMA R241, -RZ, RZ, 0, 2.384185791015625e-07 ;  /* 0x00000004fff17435 */ /* 0x001fe200000001ff */
[----:B-1----:R-:W-:Y:S01]  /*4fa0*/  MOV R243, R239 ;  /* 0x000000ef00f37202 */ /* 0x002fe20000000f00 */
[----:B------:R-:W-:Y:S01]  /*4fb0*/  IMAD.MOV.U32 R240, RZ, RZ, 0x1f ;  /* 0x0000001ffff07424 */ /* 0x000fe200078e00ff */
[----:B------:R-:W-:-:S02]  /*4fc0*/  MOV R242, R246 ;  /* 0x000000f600f27202 */ /* 0x000fc40000000f00 */
[----:B------:R-:W-:Y:S02]  /*4fd0*/  MOV R239, 0xffffffff ;  /* 0xffffffff00ef7802 */ /* 0x000fe40000000f00 */
[----:B------:R-:W-:Y:S02]  /*4fe0*/  MOV R100, 0x5000 ;  /* 0x0000500000647802 */ /* 0x000fe40000000f00 */
[----:B------:R-:W-:Y:S05]  /*4ff0*/  CALL.REL.NOINC `($__internal_107_$__cuda_sm70_shflsync_bfly_p) ;  /* 0x000001f000007944 */ /* 0x000fea0003c00000 */
[----:B------:R-:W-:Y:S01]  /*5000*/  FADD.FTZ R244, R243, R244 ;  /* 0x000000f4f3f47221 */ /* 0x000fe20000010000 */
[----:B0-----:R-:W-:Y:S01]  /*5010*/  HFMA2.MMA R241, -RZ, RZ, 0, 4.76837158203125e-07 ;  /* 0x00000008fff17435 */ /* 0x001fe200000001ff */
[----:B-1----:R-:W-:Y:S01]  /*5020*/  FADD.FTZ R246, R246, R239 ;  /* 0x000000eff6f67221 */ /* 0x002fe20000010000 */
[----:B------:R-:W-:Y:S02]  /*5030*/  MOV R240, 0x1f ;  /* 0x0000001f00f07802 */ /* 0x000fe40000000f00 */
[----:B------:R-:W-:Y:S02]  /*5040*/  MOV R239, 0xffffffff ;  /* 0xffffffff00ef7802 */ /* 0x000fe40000000f00 */
[----:B------:R-:W-:Y:S02]  /*5050*/  MOV R242, R244 ;  /* 0x000000f400f27202 */ /* 0x000fe40000000f00 */
[----:B------:R-:W-:-:S02]  /*5060*/  MOV R100, 0x5080 ;  /* 0x0000508000647802 */ /* 0x000fc40000000f00 */
[----:B------:R-:W-:Y:S05]  /*5070*/  CALL.REL.NOINC `($__internal_107_$__cuda_sm70_shflsync_bfly_p) ;  /* 0x0000017000007944 */ /* 0x000fea0003c00000 */
[----:B0-----:R-:W-:Y:S01]  /*5080*/  HFMA2.MMA R241, -RZ, RZ, 0, 4.76837158203125e-07 ;  /* 0x00000008fff17435 */ /* 0x001fe200000001ff */
[----:B-1----:R-:W-:Y:S01]  /*5090*/  MOV R243, R239 ;  /* 0x000000ef00f37202 */ /* 0x002fe20000000f00 */
[----:B------:R-:W-:Y:S01]  /*50a0*/  IMAD.MOV.U32 R242, RZ, RZ, R246 ;  /* 0x000000fffff27224 */ /* 0x000fe200078e00f6 */
[----:B------:R-:W-:-:S02]  /*50b0*/  MOV R240, 0x1f ;  /* 0x0000001f00f07802 */ /* 0x000fc40000000f00 */
[----:B------:R-:W-:Y:S02]  /*50c0*/  MOV R239, 0xffffffff ;  /* 0xffffffff00ef7802 */ /* 0x000fe40000000f00 */
[----:B------:R-:W-:Y:S02]  /*50d0*/  MOV R100, 0x50f0 ;  /* 0x000050f000647802 */ /* 0x000fe40000000f00 */
[----:B------:R-:W-:Y:S05]  /*50e0*/  CALL.REL.NOINC `($__internal_107_$__cuda_sm70_shflsync_bfly_p) ;  /* 0x0000010000007944 */ /* 0x000fea0003c00000 */
[----:B------:R-:W-:Y:S01]  /*50f0*/  FADD.FTZ R243, R243, R244 ;  /* 0x000000f4f3f37221 */ /* 0x000fe20000010000 */
[----:B0-----:R-:W-:Y:S01]  /*5100*/  HFMA2.MMA R241, -RZ, RZ, 0, 9.5367431640625e-07 ;  /* 0x00000010fff17435 */ /* 0x001fe200000001ff */
[----:B-1----:R-:W-:Y:S01]  /*5110*/  FADD.FTZ R244, R246, R239 ;  /* 0x000000eff6f47221 */ /* 0x002fe20000010000 */
[----:B------:R-:W-:Y:S01]  /*5120*/  MOV R240, 0x1f ;  /* 0x0000001f00f07802 */ /* 0x000fe20000000f00 */
[----:B------:R-:W-:Y:S01]  /*5130*/  IMAD.MOV.U32 R242, RZ, RZ, R243 ;  /* 0x000000fffff27224 */ /* 0x000fe200078e00f3 */
[----:B------:R-:W-:Y:S02]  /*5140*/  MOV R239, 0xffffffff ;  /* 0xffffffff00ef7802 */ /* 0x000fe40000000f00 */
[----:B------:R-:W-:Y:S02]  /*5150*/  MOV R100, 0x5170 ;  /* 0x0000517000647802 */ /* 0x000fe40000000f00 */
[----:B------:R-:W-:Y:S05]  /*5160*/  CALL.REL.NOINC `($__internal_107_$__cuda_sm70_shflsync_bfly_p) ;  /* 0x0000008000007944 */ /* 0x000fea0003c00000 */
[----:B0-----:R-:W-:Y:S01]  /*5170*/  HFMA2.MMA R241, -RZ, RZ, 0, 9.5367431640625e-07 ;  /* 0x00000010fff17435 */ /* 0x001fe200000001ff */
[----:B-1----:R-:W-:-:S02]  /*5180*/  MOV R246, R239 ;  /* 0x000000ef00f67202 */ /* 0x002fc40000000f00 */
[----:B------:R-:W-:Y:S02]  /*5190*/  MOV R242, R244 ;  /* 0x000000f400f27202 */ /* 0x000fe40000000f00 */
[----:B------:R-:W-:Y:S02]  /*51a0*/  MOV R240, 0x1f ;  /* 0x0000001f00f07802 */ /* 0x000fe40000000f00 */
[----:B------:R-:W-:Y:S02]  /*51b0*/  MOV R239, 0xffffffff ;  /* 0xffffffff00ef7802 */ /* 0x000fe40000000f00 */
[----:B------:R-:W-:Y:S02]  /*51c0*/  MOV R100, 0x51e0 ;  /* 0x000051e000647802 */ /* 0x000fe40000000f00 */
[----:B------:R-:W-:Y:S05]  /*51d0*/  CALL.REL.NOINC `($__internal_107_$__cuda_sm70_shflsync_bfly_p) ;  /* 0x0000001000007944 */ /* 0x000fea0003c00000 */
[----:B01----:R-:W-:Y:S05]  /*51e0*/  BRA `(.L_x_2208) ;  /* 0xffffd06000007947 */ /* 0x003fea000383ffff */
        .weak           $__internal_107_$__cuda_sm70_shflsync_bfly_p
        .type           $__internal_107_$__cuda_sm70_shflsync_bfly_p,@function
        .size           $__internal_107_$__cuda_sm70_shflsync_bfly_p,(.L_x_2645 - $__internal_107_$__cuda_sm70_shflsync_bfly_p)
$__internal_107_$__cuda_sm70_shflsync_bfly_p:
[----:B------:R-:W-:Y:S01]  /*51f0*/  HFMA2.MMA R101, -RZ, RZ, 0, 0 ;  /* 0x00000000ff657435 */ /* 0x000fe200000001ff */
[----:B------:R-:W-:Y:S04]  /*5200*/  WARPSYNC R239 ;  /* 0x000000ef00007348 */ /* 0x000fe80003800000 */
[----:B------:R0:W1:Y:S01]  /*5210*/  SHFL.BFLY PT, R239, R242, R241, R240 ;  /* 0x0c0000f1f2ef7389 */ /* 0x00006200000e00f0 */
[----:B------:R-:W-:Y:S05]  /*5220*/  RET.REL.NODEC R100 `(_ZN10layer_norm31ln_parallel_residual_bwd_kernelINS_13Kernel_traitsI6__halfffffjLj1024ELj1ELj4ELj1ELj16ENS_18Kernel_traits_baseILj1024ES2_ffffjLj128EEEEELb1ELb1ELb1EEEvNS_9BwdParamsE) ;  /* 0xffffadd064007950 */ /* 0x000fea0003c3ffff */
.L_x_2209:
        /* <DEDUP_REMOVED lines=13> */
.L_x_2645:


//--------------------- .text._ZN10layer_norm31ln_parallel_residual_bwd_kernelINS_13Kernel_traitsIfffffjLj1024ELj1ELj4ELj1ELj16ENS_18Kernel_traits_baseILj1024EfffffjLj128EEEEELb0ELb0ELb0EEEvNS_9BwdParamsE --------------------------
	.section	.text._ZN10layer_norm31ln_parallel_residual_bwd_kernelINS_13Kernel_traitsIfffffjLj1024ELj1ELj4ELj1ELj16ENS_18Kernel_traits_baseILj1024EfffffjLj128EEEEELb0ELb0ELb0EEEvNS_9BwdParamsE,"ax",@progbits
	.sectioninfo	@"SHI_REGISTERS=255"
	.align	128
        .global         _ZN10layer_norm31ln_parallel_residual_bwd_kernelINS_13Kernel_traitsIfffffjLj1024ELj1ELj4ELj1ELj16ENS_18Kernel_traits_baseILj1024EfffffjLj128EEEEELb0ELb0ELb0EEEvNS_9BwdParamsE
        .type           _ZN10layer_norm31ln_parallel_residual_bwd_kernelINS_13Kernel_traitsIfffffjLj1024ELj1ELj4ELj1ELj16ENS_18Kernel_traits_baseILj1024EfffffjLj128EEEEELb0ELb0ELb0EEEvNS_9BwdParamsE,@function
        .size           _ZN10layer_norm31ln_parallel_residual_bwd_kernelINS_13Kernel_traitsIfffffjLj1024ELj1ELj4ELj1ELj16ENS_18Kernel_traits_baseILj1024EfffffjLj128EEEEELb0ELb0ELb0EEEvNS_9BwdParamsE,(.L_x_2646 - _ZN10layer_norm31ln_parallel_residual_bwd_kernelINS_13Kernel_traitsIfffffjLj1024ELj1ELj4ELj1ELj16ENS_18Kernel_traits_baseILj1024EfffffjLj128EEEEELb0ELb0ELb0EEEvNS_9BwdParamsE)
        .other          _ZN10layer_norm31ln_parallel_residual_bwd_kernelINS_13Kernel_traitsIfffffjLj1024ELj1ELj4ELj1ELj16ENS_18Kernel_traits_baseILj1024EfffffjLj128EEEEELb0ELb0ELb0EEEvNS_9BwdParamsE,@"STO_CUDA_ENTRY STV_DEFAULT"
_ZN10layer_norm31ln_parallel_residual_bwd_kernelINS_13Kernel_traitsIfffffjLj1024ELj1ELj4ELj1ELj16ENS_18Kernel_traits_baseILj1024EfffffjLj128EEEEELb0ELb0ELb0EEEvNS_9BwdParamsE:
.text._ZN10layer_norm31ln_parallel_residual_bwd_kernelINS_13Kernel_traitsIfffffjLj1024ELj1ELj4ELj1ELj16ENS_18Kernel_traits_baseILj1024EfffffjLj128EEEEELb0ELb0ELb0EEEvNS_9BwdParamsE:
[----:B------:R-:W-:-:S04]  /*0000*/  MOV R1, c[0x0][0x28] ;  /* 0x00000a0000017a02 */ /* 0x000fc80000000f00 */
[----:B------:R-:W-:-:S05]  /*0010*/  IADD3 R1, R1, -0x100, RZ ;  /* 0xffffff0001017810 */ /* 0x000fca0007ffe0ff */
[----:B------:R0:W2:Y:S04]  /*0020*/  LDL.64 R20, [R1+0xf0] ;  /* 0x0000f00001147983 */ /* 0x0000a80000100a00 */
[----:B------:R0:W2:Y:S04]  /*0030*/  LDL.64 R22, [R1+0xf8] ;  /* 0x0000f80001167983 */ /* 0x0000a80000100a00 */
[----:B------:R0:W3:Y:S04]  /*0040*/  LDL.64 R24, [R1+0xc0] ;  /* 0x0000c00001187983 */ /* 0x0000e80000100a00 */
[----:B------:R0:W3:Y:S04]  /*0050*/  LDL.64 R26, [R1+0xc8] ;  /* 0x0000c800011a7983 */ /* 0x0000e80000100a00 */
[----:B------:R-:W1:Y:S01]  /*0060*/  S2R R6, SR_TID.X ;  /* 0x0000000000067919 */ /* 0x000e620000002100 */
[----:B------:R-:W-:Y:S01]  /*0070*/  MOV R0, c[0x0][0x168] ;  /* 0x00005a0000007a02 */ /* 0x000fe20000000f00 */
[----:B------:R-:W-:-:S02]  /*0080*/  ULDC.64 UR4, c[0x0][0x118] ;  /* 0x0000460000047ab9 */ /* 0x000fc40000000a00 */
[----:B------:R0:W4:Y:S01]  /*0090*/  LDL.64 R68, [R1+0xd0] ;  /* 0x0000d00001447983 */ /* 0x0001220000100a00 */
[----:B------:R-:W-:-:S03]  /*00a0*/  SHF.R.S32.HI R0, RZ, 0x1f, R0 ;  /* 0x0000001fff007819 */ /* 0x000fc60000011400 */
[----:B------:R0:W4:Y:S01]  /*00b0*/  LDL.64 R70, [R1+0xd8] ;  /* 0x0000d80001467983 */ /* 0x0001220000100a00 */
[----:B------:R-:W-:-:S03]  /*00c0*/  LEA.HI R0, R0, c[0x0][0x168], RZ, 0x2 ;  /* 0x00005a0000007a11 */ /* 0x000fc600078f10ff */
[----:B------:R0:W4:Y:S04]  /*00d0*/  LDL.64 R72, [R1+0xe0] ;  /* 0x0000e00001487983 */ /* 0x0001280000100a00 */
[----:B------:R0:W4:Y:S04]  /*00e0*/  LDL.64 R74, [R1+0xe8] ;  /* 0x0000e800014a7983 */ /* 0x0001280000100a00 */
[----:B------:R0:W4:Y:S01]  /*00f0*/  LDL.64 R64, [R1+0xb0] ;  /* 0x0000b00001407983 */ /* 0x0001220000100a00 */
[----:B-1----:R-:W-:-:S03]  /*0100*/  LOP3.LUT R7, R6, 0x1f, RZ, 0xc, !PT ;  /* 0x0000001f06077812 */ /* 0x002fc600078e0cff */
[----:B------:R0:W4:Y:S01]  /*0110*/  LDL.64 R66, [R1+0xb8] ;  /* 0x0000b80001427983 */ /* 0x0001220000100a00 */
[----:B------:R-:W-:-:S03]  /*0120*/  LEA.HI.SX32 R7, R0, R7, 0x1e ;  /* 0x0000000700077211 */ /* 0x000fc600078ff2ff */
[----:B------:R0:W4:Y:S01]  /*0130*/  LDL.64 R60, [R1+0xa0] ;  /* 0x0000a000013c7983 */ /* 0x0001220000100a00 */
[----:B------:R-:W-:-:S03]  /*0140*/  LOP3.LUT P6, RZ, R7, 0xffffffe0, RZ, 0xc0, !PT ;  /* 0xffffffe007ff7812 */ /* 0x000fc600078cc0ff */
[----:B------:R0:W4:Y:S01]  /*0150*/  LDL.64 R62, [R1+0xa8] ;  /* 0x0000a800013e7983 */ /* 0x0001220000100a00 */
[----:B------:R-:W-:Y:S02]  /*0160*/  ISETP.GE.U32.AND P5, PT, R7, 0x40, PT ;  /* 0x000000400700780c */ /* 0x000fe40003fa6070 */
[----:B------:R-:W-:Y:S01]  /*0170*/  LOP3.LUT R0, R6, 0x1f, RZ, 0xc0, !PT ;  /* 0x0000001f06007812 */ /* 0x000fe200078ec0ff */
[----:B------:R0:W4:Y:S04]  /*0180*/  LDL.64 R56, [R1+0x90] ;  /* 0x0000900001387983 */ /* 0x0001280000100a00 */
[----:B------:R0:W4:Y:S02]  /*0190*/  LDL.64 R58, [R1+0x98] ;  /* 0x00009800013a7983 */ /* 0x0001240000100a00 */
[----:B------:R-:W-:-:S02]  /*01a0*/  @P6 MOV R5, 0x10 ;  /* 0x0000001000056802 */ /* 0x000fc40000000f00 */
[----:B------:R0:W4:Y:S02]  /*01b0*/  LDL.64 R52, [R1+0x80] ;  /* 0x0000800001347983 */ /* 0x0001240000100a00 */
[----:B------:R-:W-:Y:S01]  /*01c0*/  @P5 MOV R11, 0x10 ;  /* 0x00000010000b5802 */ /* 0x000fe20000000f00 */
[CC--:B------:R-:W-:Y:S01]  /*01d0*/  @P6 IMAD.WIDE.U32 R2, R0.reuse, R5.reuse, c[0x0][0x1b0] ;  /* 0x00006c0000026625 */ /* 0x0c0fe200078e0005 */
[----:B------:R0:W4:Y:S03]  /*01e0*/  LDL.64 R54, [R1+0x88] ;  /* 0x0000880001367983 */ /* 0x0001260000100a00 */
[C---:B------:R-:W-:Y:S01]  /*01f0*/  @P6 IMAD.WIDE.U32 R4, R0.reuse, R5, c[0x0][0x1b8] ;  /* 0x00006e0000046625 */ /* 0x040fe200078e0005 */
[----:B------:R-:W-:Y:S01]  /*0200*/  @P6 LOP3.LUT R0, R0, 0x20, RZ, 0xfc, !PT ;  /* 0x0000002000006812 */ /* 0x000fe200078efcff */
[----:B------:R0:W4:Y:S04]  /*0210*/  LDL.64 R48, [R1+0x70] ;  /* 0x0000700001307983 */ /* 0x0001280000100a00 */
[CC--:B------:R-:W-:Y:S01]  /*0220*/  @P5 IMAD.WIDE.U32 R8, R0.reuse, R11.reuse, c[0x0][0x1b0] ;  /* 0x00006c0000085625 */ /* 0x0c0fe200078e000b */
[----:B------:R0:W4:Y:S03]  /*0230*/  LDL.64 R50, [R1+0x78] ;  /* 0x0000780001327983 */ /* 0x0001260000100a00 */
[----:B------:R-:W-:Y:S01]  /*0240*/  @P5 IMAD.WIDE.U32 R10, R0, R11, c[0x0][0x1b8] ;  /* 0x00006e00000a5625 */ /* 0x000fe200078e000b */
        /* <DEDUP_REMOVED lines=10> */
[----:B--2---:R1:W2:Y:S04]  /*02f0*/  @P6 LDG.E.128 R20, [R2.64] ;  /* 0x0000000402146981 */ /* 0x0042a8000c1e1d00 */
[----:B---3--:R-:W3:Y:S01]  /*0300*/  @P5 LDG.E.128 R24, [R10.64] ;  /* 0x000000040a185981 */ /* 0x008ee2000c1e1d00 */
[----:B------:R-:W-:-:S02]  /*0310*/  ISETP.GE.U32.AND P0, PT, R7, 0x60, PT ;  /* 0x000000600700780c */ /* 0x000fc40003f06070 */
[C---:B------:R-:W-:Y:S02]  /*0320*/  ISETP.GE.U32.AND P1, PT, R7.reuse, 0x80, PT ;  /* 0x000000800700780c */ /* 0x040fe40003f26070 */
[----:B------:R-:W-:Y:S02]  /*0330*/  @P5 IADD3 R0, R0, 0x20, RZ ;  /* 0x0000002000005810 */ /* 0x000fe40007ffe0ff */
[C---:B------:R-:W-:Y:S02]  /*0340*/  ISETP.GE.U32.AND P2, PT, R7.reuse, 0xa0, PT ;  /* 0x000000a00700780c */ /* 0x040fe40003f46070 */
[C---:B------:R-:W-:Y:S02]  /*0350*/  ISETP.GE.U32.AND P3, PT, R7.reuse, 0xc0, PT ;  /* 0x000000c00700780c */ /* 0x040fe40003f66070 */
[----:B------:R-:W-:Y:S01]  /*0360*/  ISETP.GE.U32.AND P4, PT, R7, 0xe0, PT ;  /* 0x000000e00700780c */ /* 0x000fe20003f86070 */
[----:B----4-:R4:W4:Y:S02]  /*0370*/  @P5 LDG.E.128 R68, [R8.64] ;  /* 0x0000000408445981 */ /* 0x010924000c1e1d00 */
[----:B------:R-:W-:-:S02]  /*0380*/  @P0 MOV R15, 0x10 ;  /* 0x00000010000f0802 */ /* 0x000fc40000000f00 */
[----:B------:R-:W-:-:S03]  /*0390*/  @P1 MOV R19, 0x10 ;  /* 0x0000001000131802 */ /* 0x000fc60000000f00 */
[CC--:B------:R-:W-:Y:S01]  /*03a0*/  @P0 IMAD.WIDE.U32 R12, R0.reuse, R15.reuse, c[0x0][0x1b0] ;  /* 0x00006c00000c0625 */ /* 0x0c0fe200078e000f */
[----:B------:R-:W4:Y:S03]  /*03b0*/  @P6 LDG.E.128 R72, [R4.64] ;  /* 0x0000000404486981 */ /* 0x000f26000c1e1d00 */
[C---:B------:R-:W-:Y:S01]  /*03c0*/  @P0 IMAD.WIDE.U32 R14, R0.reuse, R15, c[0x0][0x1b8] ;  /* 0x00006e00000e0625 */ /* 0x040fe200078e000f */
[----:B------:R-:W-:-:S05]  /*03d0*/  @P0 IADD3 R0, R0, 0x20, RZ ;  /* 0x0000002000000810 */ /* 0x000fca0007ffe0ff */
[CC--:B------:R-:W-:Y:S01]  /*03e0*/  @P1 IMAD.WIDE.U32 R16, R0.reuse, R19.reuse, c[0x0][0x1b0] ;  /* 0x00006c0000101625 */ /* 0x0c0fe200078e0013 */
[----:B------:R0:W4:Y:S03]  /*03f0*/  @P0 LDG.E.128 R64, [R12.64] ;  /* 0x000000040c400981 */ /* 0x000126000c1e1d00 */
[C---:B------:R-:W-:Y:S01]  /*0400*/  @P1 IMAD.WIDE.U32 R18, R0.reuse, R19, c[0x0][0x1b8] ;  /* 0x00006e0000121625 */ /* 0x040fe200078e0013 */
[----:B------:R-:W-:Y:S01]  /*0410*/  @P1 IADD3 R0, R0, 0x20, RZ ;  /* 0x0000002000001810 */ /* 0x000fe20007ffe0ff */
[----:B------:R-:W4:Y:S01]  /*0420*/  @P0 LDG.E.128 R60, [R14.64] ;  /* 0x000000040e3c0981 */ /* 0x000f22000c1e1d00 */
[----:B-1----:R-:W-:-:S03]  /*0430*/  @P4 MOV R3, 0x10 ;  /* 0x0000001000034802 */ /* 0x002fc60000000f00 */
[----:B------:R-:W4:Y:S04]  /*0440*/  @P1 LDG.E.128 R56, [R16.64] ;  /* 0x0000000410381981 */ /* 0x000f28000c1e1d00 */
[----:B------:R-:W4:Y:S04]  /*0450*/  @P1 LDG.E.128 R52, [R18.64] ;  /* 0x0000000412341981 */ /* 0x000f28000c1e1d00 */
[----:B--2---:R-:W-:Y:S04]  /*0460*/  @P6 STL.64 [R1+0xf0], R20 ;  /* 0x0000f01401006387 */ /* 0x004fe80000100a00 */
[----:B------:R1:W-:Y:S04]  /*0470*/  @P6 STL.64 [R1+0xf8], R22 ;  /* 0x0000f81601006387 */ /* 0x0003e80000100a00 */
[----:B---3--:R-:W-:Y:S01]  /*0480*/  @P5 STL.64 [R1+0xc0], R24 ;  /* 0x0000c01801005387 */ /* 0x008fe20000100a00 */
[----:B-1----:R-:W-:-:S03]  /*0490*/  @P2 MOV R23, 0x10 ;  /* 0x0000001000172802 */ /* 0x002fc60000000f00 */
[----:B------:R1:W-:Y:S02]  /*04a0*/  @P5 STL.64 [R1+0xc8], R26 ;  /* 0x0000c81a01005387 */ /* 0x0003e40000100a00 */
[----:B------:R-:W-:-:S04]  /*04b0*/  @P2 IMAD.WIDE.U32 R20, R0, R23, c[0x0][0x1b0] ;  /* 0x00006c0000142625 */ /* 0x000fc800078e0017 */
[C---:B------:R-:W-:Y:S01]  /*04c0*/  @P2 IMAD.WIDE.U32 R22, R0.reuse, R23, c[0x0][0x1b8] ;  /* 0x00006e0000162625 */ /* 0x040fe200078e0017 */
[----:B------:R-:W-:Y:S01]  /*04d0*/  @P2 IADD3 R0, R0, 0x20, RZ ;  /* 0x0000002000002810 */ /* 0x000fe20007ffe0ff */
[----:B------:R-:W2:Y:S01]  /*04e0*/  @P2 LDG.E.128 R48, [R20.64] ;  /* 0x0000000414302981 */ /* 0x000ea2000c1e1d00 */
[----:B-1----:R-:W-:-:S03]  /*04f0*/  @P3 MOV R27, 0x10 ;  /* 0x00000010001b3802 */ /* 0x002fc60000000f00 */
[----:B------:R-:W3:Y:S02]  /*0500*/  @P2 LDG.E.128 R44, [R22.64] ;  /* 0x00000004162c2981 */ /* 0x000ee4000c1e1d00 */
[----:B------:R-:W-:-:S04]  /*0510*/  @P3 IMAD.WIDE.U32 R24, R0, R27, c[0x0][0x1b0] ;  /* 0x00006c0000183625 */ /* 0x000fc800078e001b */
[C---:B----4-:R-:W-:Y:S01]  /*0520*/  @P3 IMAD.WIDE.U32 R8, R0.reuse, R27, c[0x0][0x1b8] ;  /* 0x00006e0000083625 */ /* 0x050fe200078e001b */
[----:B------:R-:W-:Y:S01]  /*0530*/  @P3 IADD3 R0, R0, 0x20, RZ ;  /* 0x0000002000003810 */ /* 0x000fe20007ffe0ff */
[----:B------:R-:W4:Y:S04]  /*0540*/  @P3 LDG.E.128 R40, [R24.64] ;  /* 0x0000000418283981 */ /* 0x000f28000c1e1d00 */
[CC--:B------:R-:W-:Y:S01]  /*0550*/  @P4 IMAD.WIDE.U32 R10, R0.reuse, R3.reuse, c[0x0][0x1b0] ;  /* 0x00006c00000a4625 */ /* 0x0c0fe200078e0003 */
[----:B------:R-:W4:Y:S03]  /*0560*/  @P3 LDG.E.128 R36, [R8.64] ;  /* 0x0000000408243981 */ /* 0x000f26000c1e1d00 */
[----:B------:R-:W-:Y:S01]  /*0570*/  @P4 IMAD.WIDE.U32 R26, R0, R3, c[0x0][0x1b8] ;  /* 0x00006e00001a4625 */ /* 0x000fe200078e0003 */
[----:B------:R-:W4:Y:S04]  /*0580*/  @P4 LDG.E.128 R32, [R10.64] ;  /* 0x000000040a204981 */ /* 0x000f28000c1e1d00 */
[----:B------:R-:W4:Y:S04]  /*0590*/  @P4 LDG.E.128 R28, [R26.64] ;  /* 0x000000041a1c4981 */ /* 0x000f28000c1e1d00 */
[----:B------:R-:W-:Y:S04]  /*05a0*/  @P5 STL.64 [R1+0xd0], R68 ;  /* 0x0000d04401005387 */ /* 0x000fe80000100a00 */
[----:B------:R-:W-:Y:S01]  /*05b0*/  @P5 STL.64 [R1+0xd8], R70 ;  /* 0x0000d84601005387 */ /* 0x000fe20000100a00 */
[----:B------:R-:W-:-:S03]  /*05c0*/  ISETP.GE.U32.AND P5, PT, R7, 0x100, PT ;  /* 0x000001000700780c */ /* 0x000fc60003fa6070 */
[----:B0-----:R-:W0:Y:S04]  /*05d0*/  S2R R13, SR_CTAID.X ;  /* 0x00000000000d7919 */ /* 0x001e280000002500 */
        /* <DEDUP_REMOVED lines=8> */
[----:B------:R-:W-:-:S03]  /*0660*/  @P5 MOV R5, 0x10 ;  /* 0x0000001000055802 */ /* 0x000fc60000000f00 */
[----:B------:R0:W-:Y:S01]  /*0670*/  @P1 STL.64 [R1+0x80], R52 ;  /* 0x0000803401001387 */ /* 0x0001e20000100a00 */
[----:B------:R-:W-:-:S03]  /*0680*/  @P4 IADD3 R0, R0, 0x20, RZ ;  /* 0x0000002000004810 */ /* 0x000fc60007ffe0ff */
[----:B------:R1:W-:Y:S02]  /*0690*/  @P1 STL.64 [R1+0x88], R54 ;  /* 0x0000883601001387 */ /* 0x0003e40000100a00 */
[----:B------:R-:W-:-:S04]  /*06a0*/  @P5 IMAD.WIDE.U32 R2, R0, R5, c[0x0][0x1b0] ;  /* 0x00006c0000025625 */ /* 0x000fc800078e0005 */
[----:B------:R-:W-:Y:S01]  /*06b0*/  @P5 IMAD.WIDE.U32 R4, R0, R5, c[0x0][0x1b8] ;  /* 0x00006e0000045625 */ /* 0x000fe200078e0005 */
[----:B------:R-:W-:Y:S01]  /*06c0*/  SHF.R.U32.HI R0, RZ, 0x5, R6 ;  /* 0x00000005ff007819 */ /* 0x000fe20000011606 */
[----:B------:R1:W5:Y:S03]  /*06d0*/  @P5 LDG.E.128 R172, [R2.64] ;  /* 0x0000000402ac5981 */ /* 0x000366000c1e1d00 */
[----:B0-----:R-:W-:Y:S01]  /*06e0*/  LEA R0, R13, R0, 0x2 ;  /* 0x000000000d007211 */ /* 0x001fe200078e10ff */
[----:B------:R0:W5:Y:S03]  /*06f0*/  @P5 LDG.E.128 R168, [R4.64] ;  /* 0x0000000404a85981 */ /* 0x000166000c1e1d00 */
        /* <DEDUP_REMOVED lines=64> */
[----:B----4-:R4:W-:Y:S04]  /*0b00*/  @P3 STL.64 [R1+0x50], R40 ;  /* 0x0000502801003387 */ /* 0x0109e80000100a00 */
[----:B------:R0:W-:Y:S04]  /*0b10*/  @P3 STL.64 [R1+0x58], R42 ;  /* 0x0000582a01003387 */ /* 0x0001e80000100a00 */
[----:B------:R0:W-:Y:S04]  /*0b20*/  @P3 STL.64 [R1+0x40], R36 ;  /* 0x0000402401003387 */ /* 0x0001e80000100a00 */
[----:B------:R0:W-:Y:S04]  /*0b30*/  @P3 STL.64 [R1+0x48], R38 ;  /* 0x0000482601003387 */ /* 0x0001e80000100a00 */
[----:B------:R0:W-:Y:S04]  /*0b40*/  @P4 STL.64 [R1+0x30], R32 ;  /* 0x0000302001004387 */ /* 0x0001e80000100a00 */
[----:B------:R0:W-:Y:S04]  /*0b50*/  @P4 STL.64 [R1+0x38], R34 ;  /* 0x0000382201004387 */ /* 0x0001e80000100a00 */
[----:B------:R4:W-:Y:S04]  /*0b60*/  @P4 STL.64 [R1+0x20], R28 ;  /* 0x0000201c01004387 */ /* 0x0009e80000100a00 */
[----:B------:R4:W-:Y:S01]  /*0b70*/  @P4 STL.64 [R1+0x28], R30 ;  /* 0x0000281e01004387 */ /* 0x0009e20000100a00 */
[----:B-1----:R-:W-:Y:S01]  /*0b80*/  CS2R R48, SRZ ;  /* 0x0000000000307805 */ /* 0x002fe2000001ff00 */
[----:B--2---:R-:W-:Y:S01]  /*0b90*/  CS2R R50, SRZ ;  /* 0x0000000000327805 */ /* 0x004fe2000001ff00 */
[----:B---3--:R-:W-:Y:S01]  /*0ba0*/  CS2R R44, SRZ ;  /* 0x00000000002c7805 */ /* 0x008fe2000001ff00 */
[----:B0-----:R-:W-:Y:S01]  /*0bb0*/  CS2R R46, SRZ ;  /* 0x00000000002e7805 */ /* 0x001fe2000001ff00 */
[----:B----4-:R-:W-:Y:S01]  /*0bc0*/  CS2R R40, SRZ ;  /* 0x0000000000287805 */ /* 0x010fe2000001ff00 */
[----:B------:R-:W-:Y:S01]  /*0bd0*/  CS2R R42, SRZ ;  /* 0x00000000002a7805 */ /* 0x000fe2000001ff00 */
[----:B------:R-:W-:Y:S05]  /*0be0*/  @P5 BRA `(.L_x_2211) ;  /* 0x00003ca000005947 */ /* 0x000fea0003800000 */
[----:B------:R-:W-:Y:S01]  /*0bf0*/  HFMA2.MMA R165, -RZ, RZ, 0, 0 ;  /* 0x00000000ffa57435 */ /* 0x000fe200000001ff */
[----:B------:R-:W-:-:S02]  /*0c00*/  MOV R2, R0 ;  /* 0x0000000000027202 */ /* 0x000fc40000000f00 */
.L_x_2246:
        /* <DEDUP_REMOVED lines=19> */
[----:B------:R-:W2:Y:S02]  /*0d40*/  LDL R229, [R1+0xe0] ;  /* 0x0000e00001e57983 */ /* 0x000ea40000100800 */
[----:B------:R-:W-:Y:S02]  /*0d50*/  ISETP.NE.AND.EX P5, PT, RZ, c[0x0][0x21c], PT, P5 ;  /* 0x00008700ff007a0c */ /* 0x000fe40003fa5350 */
[----:B------:R-:W3:Y:S04]  /*0d60*/  LDL R228, [R1+0xf0] ;  /* 0x0000f00001e47983 */ /* 0x000ee80000100800 */
[----:B------:R-:W4:Y:S04]  /*0d70*/  LDL R226, [R1+0xf4] ;  /* 0x0000f40001e27983 */ /* 0x000f280000100800 */
[----:B------:R-:W2:Y:S03]  /*0d80*/  LDL R245, [R1+0xe8] ;  /* 0x0000e80001f57983 */ /* 0x000ea60000100800 */
[C---:B------:R-:W-:Y:S01]  /*0d90*/  @P5 LEA R192, P6, R5.reuse, c[0x0][0x218], 0x4 ;  /* 0x0000860005c05a11 */ /* 0x040fe200078c20ff */
[----:B------:R-:W2:Y:S03]  /*0da0*/  LDL R207, [R1+0xf8] ;  /* 0x0000f80001cf7983 */ /* 0x000ea60000100800 */
[C---:B------:R-:W-:Y:S01]  /*0db0*/  @P5 LEA.HI.X R193, R5.reuse, c[0x0][0x21c], RZ, 0x4, P6 ;  /* 0x0000870005c15a11 */ /* 0x040fe200030f24ff */
[----:B------:R-:W2:Y:S04]  /*0dc0*/  LDL R237, [R1+0xfc] ;  /* 0x0000fc0001ed7983 */ /* 0x000ea80000100800 */
[----:B------:R1:W5:Y:S01]  /*0dd0*/  @P5 LDG.E.128 R36, [R192.64] ;  /* 0x00000004c0245981 */ /* 0x000362000c1e1d00 */
[----:B------:R-:W-:-:S04]  /*0de0*/  LEA R194, P5, R5, c[0x0][0x188], 0x4 ;  /* 0x0000620005c27a11 */ /* 0x000fc800078a20ff */
[----:B------:R-:W-:Y:S02]  /*0df0*/  LEA.HI.X R195, R5, c[0x0][0x18c], RZ, 0x4, P5 ;  /* 0x0000630005c37a11 */ /* 0x000fe400028f24ff */
[----:B0-----:R-:W-:-:S03]  /*0e00*/  ISETP.NE.AND P5, PT, R196, RZ, PT ;  /* 0x000000ffc400720c */ /* 0x001fc60003fa5270 */
[----:B------:R0:W2:Y:S01]  /*0e10*/  LDG.E.128 R200, [R194.64] ;  /* 0x00000004c2c87981 */ /* 0x0000a2000c1e1d00 */
[----:B------:R-:W-:Y:S01]  /*0e20*/  HFMA2.MMA R196, -RZ, RZ, 0, 9.5367431640625e-07 ;  /* 0x00000010ffc47435 */ /* 0x000fe200000001ff */
[----:B-----5:R-:W-:-:S09]  /*0e30*/  FSEL R0, R3, RZ, !P5 ;  /* 0x000000ff03007208 */ /* 0x020fd20006800000 */
[----:B-1----:R-:W-:-:S04]  /*0e40*/  IMAD.WIDE.U32 R192, R5, R196, c[0x0][0x210] ;  /* 0x0000840005c07625 */ /* 0x002fc800078e00c4 */
[----:B------:R-:W-:Y:S02]  /*0e50*/  IMAD.WIDE.U32 R196, R5, R196, c[0x0][0x208] ;  /* 0x0000820005c47625 */ /* 0x000fe400078e00c4 */
[----:B0-----:R-:W3:Y:S04]  /*0e60*/  LDG.E.128 R192, [R192.64] ;  /* 0x00000004c0c07981 */ /* 0x001ee8000c1e1d00 */
[----:B------:R-:W4:Y:S01]  /*0e70*/  LDG.E.128 R196, [R196.64] ;  /* 0x00000004c4c47981 */ /* 0x000f22000c1e1d00 */
[----:B--2---:R-:W-:-:S03]  /*0e80*/  FADD.FTZ R8, -R0, R200 ;  /* 0x000000c800087221 */ /* 0x004fc60000010100 */
[----:B------:R-:W2:Y:S01]  /*0e90*/  LDL R200, [R1+0xe4] ;  /* 0x0000e40001c87983 */ /* 0x000ea20000100800 */
[----:B------:R-:W-:-:S03]  /*0ea0*/  FADD.FTZ R6, -R0, R201 ;  /* 0x000000c900067221 */ /* 0x000fc60000010100 */
[----:B------:R-:W2:Y:S01]  /*0eb0*/  LDL R201, [R1+0xec] ;  /* 0x0000ec0001c97983 */ /* 0x000ea20000100800 */
[----:B------:R-:W-:Y:S02]  /*0ec0*/  FMUL.FTZ R209, R4, R8 ;  /* 0x0000000804d17220 */ /* 0x000fe40000410000 */
[----:B---3--:R-:W-:-:S04]  /*0ed0*/  FMUL.FTZ R8, R229, R192 ;  /* 0x000000c0e5087220 */ /* 0x008fc80000410000 */
[----:B----4-:R-:W-:Y:S02]  /*0ee0*/  FFMA.FTZ R229, R228, R196, R8 ;  /* 0x000000c4e4e57223 */ /* 0x010fe40000010008 */
[----:B------:R-:W-:Y:S02]  /*0ef0*/  FMUL.FTZ R228, R4, R6 ;  /* 0x0000000604e47220 */ /* 0x000fe40000410000 */
[C---:B------:R-:W-:Y:S02]  /*0f00*/  FADD.FTZ R202, -R0.reuse, R202 ;  /* 0x000000ca00ca7221 */ /* 0x040fe40000010100 */
[----:B------:R-:W-:Y:S02]  /*0f10*/  FADD.FTZ R0, -R0, R203 ;  /* 0x000000cb00007221 */ /* 0x000fe40000010100 */
        /* <DEDUP_REMOVED lines=8> */
[----:B------:R-:W-:Y:S02]  /*0fa0*/  FADD.FTZ R134, R134, R198 ;  /* 0x000000c686867221 */ /* 0x000fe40000010000 */
[----:B------:R-:W-:Y:S02]  /*0fb0*/  FADD.FTZ R70, R70, R194 ;  /* 0x000000c246467221 */ /* 0x000fe40000010000 */
[----:B------:R-:W-:Y:S02]  /*0fc0*/  FADD.FTZ R135, R135, R199 ;  /* 0x000000c787877221 */ /* 0x000fe40000010000 */
[----:B------:R-:W-:Y:S02]  /*0fd0*/  FADD.FTZ R71, R71, R195 ;  /* 0x000000c347477221 */ /* 0x000fe40000010000 */
[----:B--2---:R-:W-:-:S04]  /*0fe0*/  FMUL.FTZ R6, R200, R193 ;  /* 0x000000c1c8067220 */ /* 0x004fc80000410000 */
[----:B------:R-:W-:Y:S02]  /*0ff0*/  FFMA.FTZ R200, R226, R197, R6 ;  /* 0x000000c5e2c87223 */ /* 0x000fe40000010006 */
[----:B------:R-:W-:-:S03]  /*1000*/  FMUL.FTZ R6, R245, R194 ;  /* 0x000000c2f5067220 */ /* 0x000fc60000410000 */
[----:B------:R0:W-:Y:S01]  /*1010*/  STL [R1], R200 ;  /* 0x000000c801007387 */ /* 0x0001e20000100800 */
[----:B------:R-:W-:Y:S02]  /*1020*/  FFMA.FTZ R245, R207, R198, R6 ;  /* 0x000000c6cff57223 */ /* 0x000fe40000010006 */
[----:B------:R-:W-:Y:S02]  /*1030*/  FMUL.FTZ R207, R4, R0 ;  /* 0x0000000004cf7220 */ /* 0x000fe40000410000 */
[----:B------:R-:W-:Y:S02]  /*1040*/  FMUL.FTZ R0, R201, R195 ;  /* 0x000000c3c9007220 */ /* 0x000fe40000410000 */
[----:B------:R-:W-:Y:S02]  /*1050*/  FFMA.FTZ R6, R209, R229, RZ ;  /* 0x000000e5d1067223 */ /* 0x000fe400000100ff */
[----:B------:R-:W-:Y:S02]  /*1060*/  FFMA.FTZ R237, R237, R199, R0 ;  /* 0x000000c7eded7223 */ /* 0x000fe40000010000 */
[----:B------:R-:W-:-:S02]  /*1070*/  FADD.FTZ R0, RZ, R229 ;  /* 0x000000e5ff007221 */ /* 0x000fc40000010000 */
[----:B------:R-:W-:Y:S02]  /*1080*/  FMUL.FTZ R226, R4, R202 ;  /* 0x000000ca04e27220 */ /* 0x000fe40000410000 */
[----:B------:R-:W-:Y:S02]  /*1090*/  FFMA.FTZ R6, R228, R200, R6 ;  /* 0x000000c8e4067223 */ /* 0x000fe40000010006 */
[----:B------:R-:W-:Y:S02]  /*10a0*/  FADD.FTZ R0, R0, R200 ;  /* 0x000000c800007221 */ /* 0x000fe40000010000 */
[----:B------:R-:W-:Y:S02]  /*10b0*/  FFMA.FTZ R6, R226, R245, R6 ;  /* 0x000000f5e2067223 */ /* 0x000fe40000010006 */
[----:B------:R-:W-:Y:S02]  /*10c0*/  FADD.FTZ R0, R0, R245 ;  /* 0x000000f500007221 */ /* 0x000fe40000010000 */
[----:B------:R-:W-:Y:S01]  /*10d0*/  FFMA.FTZ R8, R207, R237, R6 ;  /* 0x000000edcf087223 */ /* 0x000fe20000010006 */
[----:B------:R-:W-:Y:S01]  /*10e0*/  IADD3 R6, R5, 0x20, RZ ;  /* 0x0000002005067810 */ /* 0x000fe20007ffe0ff */
[----:B------:R-:W-:-:S02]  /*10f0*/  FFMA.FTZ R166, R198, R226, R166 ;  /* 0x000000e2c6a67223 */ /* 0x000fc400000100a6 */
[----:B------:R-:W-:Y:S02]  /*1100*/  FFMA.FTZ R102, R194, R226, R102 ;  /* 0x000000e2c2667223 */ /* 0x000fe40000010066 */
[-C--:B------:R-:W-:Y:S02]  /*1110*/  FFMA.FTZ R167, R199, R207.reuse, R167 ;  /* 0x000000cfc7a77223 */ /* 0x080fe400000100a7 */
[----:B------:R-:W-:Y:S02]  /*1120*/  FFMA.FTZ R103, R195, R207, R103 ;  /* 0x000000cfc3677223 */ /* 0x000fe40000010067 */
[----:B------:R-:W-:Y:S02]  /*1130*/  FADD.FTZ R0, R0, R237 ;  /* 0x000000ed00007221 */ /* 0x000fe40000010000 */
.L_x_2213:
[----:B01----:R-:W-:Y:S05]  /*1140*/  BSYNC B1 ;  /* 0x0000000000017941 */ /* 0x003fea0003800000 */
.L_x_2212:
        /* <DEDUP_REMOVED lines=12> */
[----:B------:R-:W-:-:S05]  /*1210*/  @P5 LEA.HI.X R193, R6, c[0x0][0x21c], RZ, 0x4, P6 ;  /* 0x0000870006c15a11 */ /* 0x000fca00030f24ff */
        /* <DEDUP_REMOVED lines=10> */
[----:B------:R-:W3:Y:S01]  /*12c0*/  LDG.E.128 R196, [R196.64] ;  /* 0x00000004c4c47981 */ /* 0x000ee2000c1e1d00 */
[C---:B--2---:R-:W-:Y:S02]  /*12d0*/  FADD.FTZ R200, -R13.reuse, R200 ;  /* 0x000000c80dc87221 */ /* 0x044fe40000010100 */
[C---:B------:R-:W-:Y:S02]  /*12e0*/  FADD.FTZ R201, -R13.reuse, R201 ;  /* 0x000000c90dc97221 */ /* 0x040fe40000010100 */
[----:B------:R-:W-:-:S02]  /*12f0*/  FADD.FTZ R202, -R13, R202 ;  /* 0x000000ca0dca7221 */ /* 0x000fc40000010100 */
[----:B------:R-:W-:Y:S02]  /*1300*/  FADD.FTZ R13, -R13, R203 ;  /* 0x000000cb0d0d7221 */ /* 0x000fe40000010100 */
[----:B------:R-:W2:Y:S01]  /*1310*/  LDL R203, [R1+0xc0] ;  /* 0x0000c00001cb7983 */ /* 0x000ea20000100800 */
[----:B------:R-:W-:Y:S02]  /*1320*/  FMUL.FTZ R225, R4, R200 ;  /* 0x000000c804e17220 */ /* 0x000fe40000410000 */
[----:B---3--:R-:W-:Y:S02]  /*1330*/  FADD.FTZ R128, R128, R196 ;  /* 0x000000c480807221 */ /* 0x008fe40000010000 */
[----:B------:R-:W-:Y:S02]  /*1340*/  FFMA.FTZ R160, R196, R225, R160 ;  /* 0x000000e1c4a07223 */ /* 0x000fe400000100a0 */
[----:B--2---:R-:W-:-:S04]  /*1350*/  FMUL.FTZ R200, R203, R192 ;  /* 0x000000c0cbc87220 */ /* 0x004fc80000410000 */
[----:B------:R-:W-:Y:S02]  /*1360*/  FFMA.FTZ R203, R219, R196, R200 ;  /* 0x000000c4dbcb7223 */ /* 0x000fe400000100c8 */
[----:B------:R-:W2:Y:S04]  /*1370*/  LDL R196, [R1+0xc8] ;  /* 0x0000c80001c47983 */ /* 0x000ea80000100800 */
[----:B------:R-:W3:Y:S01]  /*1380*/  LDL R200, [R1+0xcc] ;  /* 0x0000cc0001c87983 */ /* 0x000ee20000100800 */
[----:B------:R-:W-:Y:S02]  /*1390*/  FADD.FTZ R64, R64, R192 ;  /* 0x000000c040407221 */ /* 0x000fe40000010000 */
[----:B------:R-:W-:Y:S01]  /*13a0*/  FFMA.FTZ R96, R192, R225, R96 ;  /* 0x000000e1c0607223 */ /* 0x000fe20000010060 */
[----:B------:R0:W-:Y:S01]  /*13b0*/  STL [R1+0x1c], R203 ;  /* 0x00001ccb01007387 */ /* 0x0001e20000100800 */
[----:B------:R-:W-:-:S02]  /*13c0*/  FMUL.FTZ R192, R252, R193 ;  /* 0x000000c1fcc07220 */ /* 0x000fc40000410000 */
[----:B------:R-:W-:Y:S02]  /*13d0*/  FMUL.FTZ R219, R4, R201 ;  /* 0x000000c904db7220 */ /* 0x000fe40000410000 */
[----:B----4-:R-:W-:Y:S02]  /*13e0*/  FFMA.FTZ R252, R212, R197, R192 ;  /* 0x000000c5d4fc7223 */ /* 0x010fe400000100c0 */
[----:B------:R-:W-:Y:S02]  /*13f0*/  FADD.FTZ R0, R0, R203 ;  /* 0x000000cb00007221 */ /* 0x000fe40000010000 */
[----:B------:R-:W-:Y:S02]  /*1400*/  FFMA.FTZ R8, R225, R203, R8 ;  /* 0x000000cbe1087223 */ /* 0x000fe40000010008 */
[----:B------:R-:W-:Y:S02]  /*1410*/  FMUL.FTZ R212, R4, R202 ;  /* 0x000000ca04d47220 */ /* 0x000fe40000410000 */
[----:B------:R-:W-:-:S02]  /*1420*/  FADD.FTZ R0, R0, R252 ;  /* 0x000000fc00007221 */ /* 0x000fc40000010000 */
[----:B------:R-:W-:Y:S02]  /*1430*/  FFMA.FTZ R8, R219, R252, R8 ;  /* 0x000000fcdb087223 */ /* 0x000fe40000010008 */
[----:B------:R-:W-:Y:S01]  /*1440*/  FMUL.FTZ R13, R4, R13 ;  /* 0x0000000d040d7220 */ /* 0x000fe20000410000 */
[----:B------:R-:W-:Y:S01]  /*1450*/  IADD3 R6, R6, 0x20, RZ ;  /* 0x0000002006067810 */ /* 0x000fe20007ffe0ff */
[----:B------:R-:W-:Y:S02]  /*1460*/  FADD.FTZ R129, R129, R197 ;  /* 0x000000c581817221 */ /* 0x000fe40000010000 */
[-C--:B------:R-:W-:Y:S02]  /*1470*/  FFMA.FTZ R161, R197, R219.reuse, R161 ;  /* 0x000000dbc5a17223 */ /* 0x080fe400000100a1 */
        /* <DEDUP_REMOVED lines=18> */
.L_x_2215:
[----:B0-----:R-:W-:Y:S05]  /*15a0*/  BSYNC B1 ;  /* 0x0000000000017941 */ /* 0x001fea0003800000 */
.L_x_2214:
[----:B------:R-:W-:Y:S01]  /*15b0*/  BSSY B1, `(.L_x_2216) ;  /* 0x0000044000017945 */ /* 0x000fe20003800000 */
        /* <DEDUP_REMOVED lines=67> */
.L_x_2217:
[----:B0-----:R-:W-:Y:S05]  /*19f0*/  BSYNC B1 ;  /* 0x0000000000017941 */ /* 0x001fea0003800000 */
.L_x_2216:
        /* <DEDUP_REMOVED lines=68> */
.L_x_2219:
[----:B0-----:R-:W-:Y:S05]  /*1e40*/  BSYNC B1 ;  /* 0x0000000000017941 */ /* 0x001fea0003800000 */
.L_x_2218:
        /* <DEDUP_REMOVED lines=12> */
[----:B------:R1:W5:Y:S02]  /*1f10*/  @P5 LDG.E.128 R20, [R192.64] ;  /* 0x00000004c0145981 */ /* 0x000364000c1e1d00 */
[----:B-1----:R-:W-:-:S04]  /*1f20*/  LEA R192, P5, R6, c[0x0][0x188], 0x4 ;  /* 0x0000620006c07a11 */ /* 0x002fc800078a20ff */
[----:B------:R-:W-:Y:S02]  /*1f30*/  LEA.HI.X R193, R6, c[0x0][0x18c], RZ, 0x4, P5 ;  /* 0x0000630006c17a11 */ /* 0x000fe400028f24ff */
[----:B0-----:R-:W-:-:S04]  /*1f40*/  ISETP.NE.AND P5, PT, R194, RZ, PT ;  /* 0x000000ffc200720c */ /* 0x001fc80003fa5270 */
[----:B------:R-:W2:Y:S01]  /*1f50*/  LDG.E.128 R192, [R192.64] ;  /* 0x00000004c0c07981 */ /* 0x000ea2000c1e1d00 */
[----:B------:R-:W-:Y:S01]  /*1f60*/  HFMA2.MMA R200, -RZ, RZ, 0, 9.5367431640625e-07 ;  /* 0x00000010ffc87435 */ /* 0x000fe200000001ff */
[----:B-----5:R-:W-:-:S09]  /*1f70*/  FSEL R205, R3, RZ, !P5 ;  /* 0x000000ff03cd7208 */ /* 0x020fd20006800000 */
[----:B------:R-:W-:-:S06]  /*1f80*/  IMAD.WIDE.U32 R196, R6, R200, c[0x0][0x210] ;  /* 0x0000840006c47625 */ /* 0x000fcc00078e00c8 */
[----:B------:R-:W3:Y:S01]  /*1f90*/  LDG.E.128 R196, [R196.64] ;  /* 0x00000004c4c47981 */ /* 0x000ee2000c1e1d00 */
[----:B--2---:R-:W-:-:S04]  /*1fa0*/  FADD.FTZ R192, -R205, R192 ;  /* 0x000000c0cdc07221 */ /* 0x004fc80000010100 */
[----:B------:R-:W-:Y:S02]  /*1fb0*/  FMUL.FTZ R222, R4, R192 ;  /* 0x000000c004de7220 */ /* 0x000fe40000410000 */
[----:B------:R-:W2:Y:S01]  /*1fc0*/  LDL R192, [R1+0x60] ;  /* 0x0000600001c07983 */ /* 0x000ea20000100800 */
[----:B------:R-:W-:-:S06]  /*1fd0*/  IMAD.WIDE.U32 R200, R6, R200, c[0x0][0x208] ;  /* 0x0000820006c87625 */ /* 0x000fcc00078e00c8 */
[----:B------:R-:W4:Y:S01]  /*1fe0*/  LDG.E.128 R200, [R200.64] ;  /* 0x00000004c8c87981 */ /* 0x000f22000c1e1d00 */
[C---:B------:R-:W-:Y:S02]  /*1ff0*/  FADD.FTZ R193, -R205.reuse, R193 ;  /* 0x000000c1cdc17221 */ /* 0x040fe40000010100 */
[C---:B------:R-:W-:Y:S02]  /*2000*/  FADD.FTZ R194, -R205.reuse, R194 ;  /* 0x000000c2cdc27221 */ /* 0x040fe40000010100 */
[----:B------:R-:W-:Y:S02]  /*2010*/  FADD.FTZ R195, -R205, R195 ;  /* 0x000000c3cdc37221 */ /* 0x000fe40000010100 */
[----:B------:R-:W4:Y:S01]  /*2020*/  LDL R205, [R1+0x68] ;  /* 0x0000680001cd7983 */ /* 0x000f220000100800 */
[----:B---3--:R-:W-:Y:S02]  /*2030*/  FADD.FTZ R52, R52, R196 ;  /* 0x000000c434347221 */ /* 0x008fe40000010000 */
[----:B------:R-:W-:-:S02]  /*2040*/  FFMA.FTZ R84, R196, R222, R84 ;  /* 0x000000dec4547223 */ /* 0x000fc40000010054 */
[----:B--2---:R-:W-:Y:S02]  /*2050*/  FMUL.FTZ R192, R192, R196 ;  /* 0x000000c4c0c07220 */ /* 0x004fe40000410000 */
[----:B------:R-:W2:Y:S01]  /*2060*/  LDL R196, [R1+0x6c] ;  /* 0x00006c0001c47983 */ /* 0x000ea20000100800 */
[----:B----4-:R-:W-:Y:S02]  /*2070*/  FADD.FTZ R116, R116, R200 ;  /* 0x000000c874747221 */ /* 0x010fe40000010000 */
[----:B------:R-:W-:Y:S02]  /*2080*/  FFMA.FTZ R148, R200, R222, R148 ;  /* 0x000000dec8947223 */ /* 0x000fe40000010094 */
[----:B------:R-:W-:Y:S02]  /*2090*/  FFMA.FTZ R200, R216, R200, R192 ;  /* 0x000000c8d8c87223 */ /* 0x000fe400000100c0 */
[----:B------:R-:W-:-:S03]  /*20a0*/  FMUL.FTZ R192, R249, R197 ;  /* 0x000000c5f9c07220 */ /* 0x000fc60000410000 */
[----:B------:R0:W-:Y:S01]  /*20b0*/  STL [R1+0x10], R200 ;  /* 0x000010c801007387 */ /* 0x0001e20000100800 */
[----:B------:R-:W-:Y:S02]  /*20c0*/  FFMA.FTZ R249, R208, R201, R192 ;  /* 0x000000c9d0f97223 */ /* 0x000fe400000100c0 */
[----:B------:R-:W-:Y:S02]  /*20d0*/  FMUL.FTZ R192, R205, R198 ;  /* 0x000000c6cdc07220 */ /* 0x000fe40000410000 */
[----:B------:R-:W-:Y:S02]  /*20e0*/  FMUL.FTZ R216, R4, R193 ;  /* 0x000000c104d87220 */ /* 0x000fe40000410000 */
[----:B------:R-:W-:Y:S02]  /*20f0*/  FADD.FTZ R0, R0, R200 ;  /* 0x000000c800007221 */ /* 0x000fe40000010000 */
[----:B------:R-:W-:Y:S02]  /*2100*/  FFMA.FTZ R8, R222, R200, R8 ;  /* 0x000000c8de087223 */ /* 0x000fe40000010008 */
[----:B------:R-:W-:-:S02]  /*2110*/  FFMA.FTZ R241, R241, R202, R192 ;  /* 0x000000caf1f17223 */ /* 0x000fc400000100c0 */
[----:B------:R-:W-:Y:S02]  /*2120*/  FMUL.FTZ R208, R4, R194 ;  /* 0x000000c204d07220 */ /* 0x000fe40000410000 */
        /* <DEDUP_REMOVED lines=19> */
[----:B------:R-:W-:-:S04]  /*2260*/  FFMA.FTZ R233, R233, R203, R192 ;  /* 0x000000cbe9e97223 */ /* 0x000fc800000100c0 */
[----:B------:R-:W-:Y:S02]  /*2270*/  FADD.FTZ R0, R0, R233 ;  /* 0x000000e900007221 */ /* 0x000fe40000010000 */
[----:B------:R-:W-:Y:S02]  /*2280*/  FFMA.FTZ R8, R205, R233, R8 ;  /* 0x000000e9cd087223 */ /* 0x000fe40000010008 */
.L_x_2221:
[----:B0-----:R-:W-:Y:S05]  /*2290*/  BSYNC B1 ;  /* 0x0000000000017941 */ /* 0x001fea0003800000 */
.L_x_2220:
        /* <DEDUP_REMOVED lines=34> */
[----:B------:R-:W3:Y:S04]  /*24c0*/  LDL R196, [R1+0x4c] ;  /* 0x00004c0001c47983 */ /* 0x000ee80000100800 */
[----:B------:R0:W-:Y:S01]  /*24d0*/  STL [R1+0xc], R200 ;  /* 0x00000cc801007387 */ /* 0x0001e20000100800 */
[----:B------:R-:W-:-:S02]  /*24e0*/  FADD.FTZ R48, R48, R192 ;  /* 0x000000c030307221 */ /* 0x000fc40000010000 */
[----:B------:R-:W-:Y:S02]  /*24f0*/  FFMA.FTZ R80, R192, R221, R80 ;  /* 0x000000ddc0507223 */ /* 0x000fe40000010050 */
[----:B------:R-:W-:Y:S02]  /*2500*/  FMUL.FTZ R192, R240, R194 ;  /* 0x000000c2f0c07220 */ /* 0x000fe40000410000 */
[----:B------:R-:W-:Y:S02]  /*2510*/  FMUL.FTZ R215, R4, R201 ;  /* 0x000000c904d77220 */ /* 0x000fe40000410000 */
[----:B------:R-:W-:Y:S02]  /*2520*/  FADD.FTZ R0, R0, R200 ;  /* 0x000000c800007221 */ /* 0x000fe40000010000 */
[----:B------:R-:W-:Y:S02]  /*2530*/  FFMA.FTZ R8, R221, R200, R8 ;  /* 0x000000c8dd087223 */ /* 0x000fe40000010008 */
[----:B------:R-:W-:-:S02]  /*2540*/  FFMA.FTZ R240, R204, R198, R192 ;  /* 0x000000c6ccf07223 */ /* 0x000fc400000100c0 */
[----:B------:R-:W-:Y:S01]  /*2550*/  FMUL.FTZ R204, R4, R203 ;  /* 0x000000cb04cc7220 */ /* 0x000fe20000410000 */
[----:B------:R-:W-:Y:S01]  /*2560*/  IADD3 R6, R6, 0x20, RZ ;  /* 0x0000002006067810 */ /* 0x000fe20007ffe0ff */
[----:B------:R-:W-:Y:S02]  /*2570*/  FADD.FTZ R113, R113, R197 ;  /* 0x000000c571717221 */ /* 0x000fe40000010000 */
[-C--:B------:R-:W-:Y:S02]  /*2580*/  FFMA.FTZ R145, R197, R215.reuse, R145 ;  /* 0x000000d7c5917223 */ /* 0x080fe40000010091 */
[----:B------:R-:W-:Y:S02]  /*2590*/  FADD.FTZ R49, R49, R193 ;  /* 0x000000c131317221 */ /* 0x000fe40000010000 */
[----:B------:R-:W-:Y:S02]  /*25a0*/  FFMA.FTZ R81, R193, R215, R81 ;  /* 0x000000d7c1517223 */ /* 0x000fe40000010051 */
[----:B------:R-:W-:-:S02]  /*25b0*/  FADD.FTZ R114, R114, R198 ;  /* 0x000000c672727221 */ /* 0x000fc40000010000 */
[----:B------:R-:W-:Y:S02]  /*25c0*/  FADD.FTZ R50, R50, R194 ;  /* 0x000000c232327221 */ /* 0x000fe40000010000 */
[----:B------:R-:W-:Y:S02]  /*25d0*/  FADD.FTZ R115, R115, R199 ;  /* 0x000000c773737221 */ /* 0x000fe40000010000 */
[-C--:B------:R-:W-:Y:S02]  /*25e0*/  FFMA.FTZ R147, R199, R204.reuse, R147 ;  /* 0x000000ccc7937223 */ /* 0x080fe40000010093 */
[----:B------:R-:W-:Y:S02]  /*25f0*/  FADD.FTZ R51, R51, R195 ;  /* 0x000000c333337221 */ /* 0x000fe40000010000 */
[----:B------:R-:W-:Y:S02]  /*2600*/  FFMA.FTZ R83, R195, R204, R83 ;  /* 0x000000ccc3537223 */ /* 0x000fe40000010053 */
[----:B--2---:R-:W-:-:S04]  /*2610*/  FMUL.FTZ R10, R10, R193 ;  /* 0x000000c10a0a7220 */ /* 0x004fc80000410000 */
[----:B----4-:R-:W-:Y:S02]  /*2620*/  FFMA.FTZ R248, R248, R197, R10 ;  /* 0x000000c5f8f87223 */ /* 0x010fe4000001000a */
[----:B------:R-:W-:Y:S02]  /*2630*/  FMUL.FTZ R10, R4, R202 ;  /* 0x000000ca040a7220 */ /* 0x000fe40000410000 */
[----:B---3--:R-:W-:Y:S02]  /*2640*/  FMUL.FTZ R192, R196, R195 ;  /* 0x000000c3c4c07220 */ /* 0x008fe40000410000 */
[----:B------:R-:W-:Y:S02]  /*2650*/  FADD.FTZ R0, R0, R248 ;  /* 0x000000f800007221 */ /* 0x000fe40000010000 */
[----:B------:R-:W-:Y:S02]  /*2660*/  FFMA.FTZ R8, R215, R248, R8 ;  /* 0x000000f8d7087223 */ /* 0x000fe40000010008 */
[----:B------:R-:W-:-:S02]  /*2670*/  FFMA.FTZ R232, R232, R199, R192 ;  /* 0x000000c7e8e87223 */ /* 0x000fc400000100c0 */
[----:B------:R-:W-:Y:S02]  /*2680*/  FADD.FTZ R0, R0, R240 ;  /* 0x000000f000007221 */ /* 0x000fe40000010000 */
[----:B------:R-:W-:Y:S02]  /*2690*/  FFMA.FTZ R8, R10, R240, R8 ;  /* 0x000000f00a087223 */ /* 0x000fe40000010008 */
[-C--:B------:R-:W-:Y:S02]  /*26a0*/  FFMA.FTZ R146, R198, R10.reuse, R146 ;  /* 0x0000000ac6927223 */ /* 0x080fe40000010092 */
[----:B------:R-:W-:Y:S02]  /*26b0*/  FFMA.FTZ R82, R194, R10, R82 ;  /* 0x0000000ac2527223 */ /* 0x000fe40000010052 */
[----:B------:R-:W-:Y:S02]  /*26c0*/  FADD.FTZ R0, R0, R232 ;  /* 0x000000e800007221 */ /* 0x000fe40000010000 */
[----:B------:R-:W-:-:S02]  /*26d0*/  FFMA.FTZ R8, R204, R232, R8 ;  /* 0x000000e8cc087223 */ /* 0x000fc40000010008 */
.L_x_2223:
[----:B0-----:R-:W-:Y:S05]  /*26e0*/  BSYNC B1 ;  /* 0x0000000000017941 */ /* 0x001fea0003800000 */
.L_x_2222:
[----:B------:R-:W-:Y:S01]  /*26f0*/  BSSY B1, `(.L_x_2224) ;  /* 0x0000044000017945 */ /* 0x000fe20003800000 */
[----:B------:R-:W-:Y:S05]  /*2700*/  @!P4 BRA `(.L_x_2225) ;  /* 0x000004200000c947 */ /* 0x000fea0003800000 */
[----:B------:R-:W-:Y:S01]  /*2710*/  ISETP.NE.U32.AND P5, PT, RZ, c[0x0][0x218], PT ;  /* 0x00008600ff007a0c */ /* 0x000fe20003fa5070 */
[----:B------:R-:W0:Y:S01]  /*2720*/  LDC.U8 R196, c[0x0][0x1f0] ;  /* 0x00007c00ffc47b82 */ /* 0x000e220000000000 */
[----:B------:R-:W2:Y:S02]  /*2730*/  LDL R214, [R1+0x30] ;  /* 0x0000300001d67983 */ /* 0x000ea40000100800 */
[----:B------:R-:W-:-:S02]  /*2740*/  ISETP.NE.AND.EX P5, PT, RZ, c[0x0][0x21c], PT, P5 ;  /* 0x00008700ff007a0c */ /* 0x000fc40003fa5350 */
        /* <DEDUP_REMOVED lines=16> */
[----:B--2---:R-:W-:-:S03]  /*2850*/  FADD.FTZ R12, -R11, R200 ;  /* 0x000000c80b0c7221 */ /* 0x004fc60000010100 */
[----:B------:R-:W2:Y:S01]  /*2860*/  LDL R200, [R1+0x20] ;  /* 0x0000200001c87983 */ /* 0x000ea20000100800 */
[C---:B------:R-:W-:Y:S02]  /*2870*/  FADD.FTZ R201, -R11.reuse, R201 ;  /* 0x000000c90bc97221 */ /* 0x040fe40000010100 */
[C---:B------:R-:W-:Y:S02]  /*2880*/  FADD.FTZ R202, -R11.reuse, R202 ;  /* 0x000000ca0bca7221 */ /* 0x040fe40000010100 */
[----:B------:R-:W-:Y:S02]  /*2890*/  FADD.FTZ R203, -R11, R203 ;  /* 0x000000cb0bcb7221 */ /* 0x000fe40000010100 */
[----:B------:R-:W-:Y:S02]  /*28a0*/  FMUL.FTZ R220, R4, R12 ;  /* 0x0000000c04dc7220 */ /* 0x000fe40000410000 */
[----:B------:R-:W4:Y:S01]  /*28b0*/  LDL R12, [R1+0x28] ;  /* 0x00002800010c7983 */ /* 0x000f220000100800 */
[----:B---3--:R-:W-:-:S02]  /*28c0*/  FADD.FTZ R108, R108, R196 ;  /* 0x000000c46c6c7221 */ /* 0x008fc40000010000 */
[----:B------:R-:W-:Y:S02]  /*28d0*/  FFMA.FTZ R140, R196, R220, R140 ;  /* 0x000000dcc48c7223 */ /* 0x000fe4000001008c */
[----:B--2---:R-:W-:-:S04]  /*28e0*/  FMUL.FTZ R11, R200, R192 ;  /* 0x000000c0c80b7220 */ /* 0x004fc80000410000 */
[----:B------:R-:W-:Y:S02]  /*28f0*/  FFMA.FTZ R200, R214, R196, R11 ;  /* 0x000000c4d6c87223 */ /* 0x000fe4000001000b */
[----:B------:R-:W2:Y:S04]  /*2900*/  LDL R11, [R1+0x24] ;  /* 0x00002400010b7983 */ /* 0x000ea80000100800 */
[----:B------:R-:W3:Y:S04]  /*2910*/  LDL R196, [R1+0x2c] ;  /* 0x00002c0001c47983 */ /* 0x000ee80000100800 */
[----:B------:R0:W-:Y:S01]  /*2920*/  STL [R1+0x8], R200 ;  /* 0x000008c801007387 */ /* 0x0001e20000100800 */
[----:B------:R-:W-:-:S02]  /*2930*/  FMUL.FTZ R214, R4, R201 ;  /* 0x000000c904d67220 */ /* 0x000fc40000410000 */
[----:B----4-:R-:W-:Y:S02]  /*2940*/  FMUL.FTZ R12, R12, R194 ;  /* 0x000000c20c0c7220 */ /* 0x010fe40000410000 */
[----:B------:R-:W-:Y:S02]  /*2950*/  FADD.FTZ R0, R0, R200 ;  /* 0x000000c800007221 */ /* 0x000fe40000010000 */
[----:B------:R-:W-:Y:S02]  /*2960*/  FFMA.FTZ R8, R220, R200, R8 ;  /* 0x000000c8dc087223 */ /* 0x000fe40000010008 */
        /* <DEDUP_REMOVED lines=16> */
[----:B------:R-:W-:Y:S02]  /*2a70*/  FFMA.FTZ R247, R247, R197, R11 ;  /* 0x000000c5f7f77223 */ /* 0x000fe4000001000b */
        /* <DEDUP_REMOVED lines=11> */
.L_x_2225:
[----:B0-----:R-:W-:Y:S05]  /*2b30*/  BSYNC B1 ;  /* 0x0000000000017941 */ /* 0x001fea0003800000 */
.L_x_2224:
[----:B------:R-:W-:Y:S01]  /*2b40*/  ISETP.GE.U32.AND P5, PT, R7, 0x100, PT ;  /* 0x000001000700780c */ /* 0x000fe20003fa6070 */
[----:B------:R-:W-:-:S12]  /*2b50*/  BSSY B1, `(.L_x_2226) ;  /* 0x000003b000017945 */ /* 0x000fd80003800000 */
[----:B------:R-:W-:Y:S05]  /*2b60*/  @!P5 BRA `(.L_x_2227) ;  /* 0x000003900000d947 */ /* 0x000fea0003800000 */
        /* <DEDUP_REMOVED lines=8> */
[----:B------:R-:W-:Y:S01]  /*2bf0*/  LEA R194, P5, R6, c[0x0][0x188], 0x4 ;  /* 0x0000620006c27a11 */ /* 0x000fe200078a20ff */
[----:B-1----:R-:W-:-:S03]  /*2c00*/  HFMA2.MMA R192, -RZ, RZ, 0, 9.5367431640625e-07 ;  /* 0x00000010ffc07435 */ /* 0x002fc600000001ff */
[----:B------:R-:W-:-:S05]  /*2c10*/  LEA.HI.X R195, R6, c[0x0][0x18c], RZ, 0x4, P5 ;  /* 0x0000630006c37a11 */ /* 0x000fca00028f24ff */
[----:B------:R0:W2:Y:S02]  /*2c20*/  LDG.E.128 R200, [R194.64] ;  /* 0x00000004c2c87981 */ /* 0x0000a4000c1e1d00 */
[----:B------:R-:W-:-:S04]  /*2c30*/  IMAD.WIDE.U32 R196, R6, R192, c[0x0][0x208] ;  /* 0x0000820006c47625 */ /* 0x000fc800078e00c0 */
[----:B------:R-:W-:Y:S02]  /*2c40*/  IMAD.WIDE.U32 R192, R6, R192, c[0x0][0x210] ;  /* 0x0000840006c07625 */ /* 0x000fe400078e00c0 */
[----:B------:R-:W3:Y:S04]  /*2c50*/  LDG.E.128 R196, [R196.64] ;  /* 0x00000004c4c47981 */ /* 0x000ee8000c1e1d00 */
[----:B0-----:R-:W4:Y:S01]  /*2c60*/  LDG.E.128 R192, [R192.64] ;  /* 0x00000004c0c07981 */ /* 0x001f22000c1e1d00 */
[----:B--2---:R-:W-:-:S04]  /*2c70*/  FADD.FTZ R9, -R3, R200 ;  /* 0x000000c803097221 */ /* 0x004fc80000010100 */
[----:B------:R-:W-:Y:S02]  /*2c80*/  FMUL.FTZ R227, R4, R9 ;  /* 0x0000000904e37220 */ /* 0x000fe40000410000 */
[C---:B------:R-:W-:Y:S02]  /*2c90*/  FADD.FTZ R6, -R3.reuse, R201 ;  /* 0x000000c903067221 */ /* 0x040fe40000010100 */
[----:B------:R-:W-:Y:S02]  /*2ca0*/  FADD.FTZ R202, -R3, R202 ;  /* 0x000000ca03ca7221 */ /* 0x000fe40000010100 */
[----:B----4-:R-:W-:-:S04]  /*2cb0*/  FMUL.FTZ R9, R168, R192 ;  /* 0x000000c0a8097220 */ /* 0x010fc80000410000 */
[----:B---3--:R-:W-:Y:S02]  /*2cc0*/  FFMA.FTZ R200, R172, R196, R9 ;  /* 0x000000c4acc87223 */ /* 0x008fe40000010009 */
[----:B------:R-:W-:-:S03]  /*2cd0*/  FADD.FTZ R3, -R3, R203 ;  /* 0x000000cb03037221 */ /* 0x000fc60000010100 */
[----:B------:R0:W-:Y:S01]  /*2ce0*/  STL [R1+0x4], R200 ;  /* 0x000004c801007387 */ /* 0x0001e20000100800 */
[C---:B------:R-:W-:Y:S02]  /*2cf0*/  FMUL.FTZ R213, R4.reuse, R6 ;  /* 0x0000000604d57220 */ /* 0x040fe40000410000 */
[----:B------:R-:W-:Y:S02]  /*2d00*/  FMUL.FTZ R9, R4, R3 ;  /* 0x0000000304097220 */ /* 0x000fe40000410000 */
[----:B------:R-:W-:Y:S02]  /*2d10*/  FMUL.FTZ R6, R169, R193 ;  /* 0x000000c1a9067220 */ /* 0x000fe40000410000 */
[----:B------:R-:W-:Y:S02]  /*2d20*/  FMUL.FTZ R3, R171, R195 ;  /* 0x000000c3ab037220 */ /* 0x000fe40000410000 */
[----:B------:R-:W-:Y:S02]  /*2d30*/  FFMA.FTZ R246, R173, R197, R6 ;  /* 0x000000c5adf67223 */ /* 0x000fe40000010006 */
[----:B------:R-:W-:-:S02]  /*2d40*/  FFMA.FTZ R230, R175, R199, R3 ;  /* 0x000000c7afe67223 */ /* 0x000fc40000010003 */
[----:B------:R-:W-:Y:S02]  /*2d50*/  FMUL.FTZ R6, R170, R194 ;  /* 0x000000c2aa067220 */ /* 0x000fe40000410000 */
[----:B------:R-:W-:Y:S02]  /*2d60*/  FADD.FTZ R0, R0, R200 ;  /* 0x000000c800007221 */ /* 0x000fe40000010000 */
[----:B------:R-:W-:Y:S02]  /*2d70*/  FFMA.FTZ R3, R227, R200, R8 ;  /* 0x000000c8e3037223 */ /* 0x000fe40000010008 */
[----:B------:R-:W-:Y:S02]  /*2d80*/  FMUL.FTZ R206, R4, R202 ;  /* 0x000000ca04ce7220 */ /* 0x000fe40000410000 */
        /* <DEDUP_REMOVED lines=23> */
.L_x_2227:
[----:B0-----:R-:W-:Y:S05]  /*2f00*/  BSYNC B1 ;  /* 0x0000000000017941 */ /* 0x001fea0003800000 */
.L_x_2226:
[----:B------:R-:W-:Y:S05]  /*2f10*/  BRA.DIV ~URZ, `(.L_x_2228) ;  /* 0x000038327f007947 */ /* 0x000fea000b800000 */
[----:B------:R0:W1:Y:S02]  /*2f20*/  SHFL.BFLY PT, R6, R0, 0x1, 0x1f ;  /* 0x0c201f0000067f89 */ /* 0x00006400000e0000 */
.L_x_2261:
[----:B------:R-:W-:Y:S05]  /*2f30*/  BRA.DIV ~URZ, `(.L_x_2229) ;  /* 0x000038927f007947 */ /* 0x000fea000b800000 */
[----:B01----:R-:W-:Y:S01]  /*2f40*/  FADD.FTZ R0, R6, R0 ;  /* 0x0000000006007221 */ /* 0x003fe20000010000 */
[----:B-----5:R-:W0:Y:S04]  /*2f50*/  SHFL.BFLY PT, R3, R8, 0x1, 0x1f ;  /* 0x0c201f0008037f89 */ /* 0x020e2800000e0000 */
[----:B------:R-:W1:Y:S01]  /*2f60*/  SHFL.BFLY PT, R6, R0, 0x2, 0x1f ;  /* 0x0c401f0000067f89 */ /* 0x000e6200000e0000 */
[----:B0-----:R-:W-:-:S02]  /*2f70*/  FADD.FTZ R3, R3, R8 ;  /* 0x0000000803037221 */ /* 0x001fc40000010000 */
[----:B-1----:R-:W-:-:S03]  /*2f80*/  FADD.FTZ R0, R6, R0 ;  /* 0x0000000006007221 */ /* 0x002fc60000010000 */
        /* <DEDUP_REMOVED lines=8> */
[----:B------:R-:W0:Y:S04]  /*3010*/  SHFL.BFLY PT, R6, R3, 0x8, 0x1f ;  /* 0x0d001f0003067f89 */ /* 0x000e2800000e0000 */
[----:B------:R1:W2:Y:S01]  /*3020*/  SHFL.BFLY PT, R8, R0, 0x10, 0x1f ;  /* 0x0e001f0000087f89 */ /* 0x0002a200000e0000 */
[----:B0-----:R-:W-:-:S05]  /*3030*/  FADD.FTZ R6, R3, R6 ;  /* 0x0000000603067221 */ /* 0x001fca0000010000 */
[----:B------:R1:W0:Y:S02]  /*3040*/  SHFL.BFLY PT, R3, R6, 0x10, 0x1f ;  /* 0x0e001f0006037f89 */ /* 0x00022400000e0000 */
.L_x_2262:
        /* <DEDUP_REMOVED lines=8> */
[----:B------:R-:W3:Y:S01]  /*30d0*/  LDL R194, [R1] ;  /* 0x0000000001c27983 */ /* 0x000ee20000100800 */
[----:B--2---:R-:W-:-:S04]  /*30e0*/  ISETP.NE.AND P5, PT, R198, RZ, PT ;  /* 0x000000ffc600720c */ /* 0x004fc80003fa5270 */
        /* <DEDUP_REMOVED lines=10> */
[C---:B------:R-:W-:Y:S02]  /*3190*/  FMUL.FTZ R192, R4.reuse, R192 ;  /* 0x000000c004c07220 */ /* 0x040fe40000410000 */
[----:B------:R-:W-:Y:S01]  /*31a0*/  FMUL.FTZ R195, R4, R6 ;  /* 0x0000000604c37220 */ /* 0x000fe20000410000 */
[----:B------:R-:W-:Y:S01]  /*31b0*/  HFMA2.MMA R6, -RZ, RZ, 0, 9.5367431640625e-07 ;  /* 0x00000010ff067435 */ /* 0x000fe200000001ff */
[----:B------:R-:W-:Y:S02]  /*31c0*/  @P5 FADD.FTZ R192, R36, R192 ;  /* 0x000000c024c05221 */ /* 0x000fe40000010000 */
[----:B------:R-:W-:Y:S02]  /*31d0*/  @P5 FADD.FTZ R195, R39, R195 ;  /* 0x000000c327c35221 */ /* 0x000fe40000010000 */
[----:B---3--:R-:W-:-:S02]  /*31e0*/  FADD.FTZ R193, R194, -R193 ;  /* 0x800000c1c2c17221 */ /* 0x008fc40000010000 */
[C---:B------:R-:W-:Y:S02]  /*31f0*/  FMUL.FTZ R194, R4.reuse, R8 ;  /* 0x0000000804c27220 */ /* 0x040fe40000410000 */
[----:B------:R-:W-:Y:S02]  /*3200*/  FMUL.FTZ R193, R4, R193 ;  /* 0x000000c104c17220 */ /* 0x000fe40000410000 */
        /* <DEDUP_REMOVED lines=24> */
.L_x_2231:
[----:B------:R-:W-:Y:S05]  /*3390*/  BSYNC B1 ;  /* 0x0000000000017941 */ /* 0x000fea0003800000 */
.L_x_2230:
[----:B------:R-:W-:Y:S01]  /*33a0*/  ISETP.GE.U32.AND P5, PT, R7, 0x40, PT ;  /* 0x000000400700780c */ /* 0x000fe20003fa6070 */
[----:B------:R-:W-:-:S12]  /*33b0*/  BSSY B1, `(.L_x_2232) ;  /* 0x000002e000017945 */ /* 0x000fd80003800000 */
[----:B------:R-:W-:Y:S05]  /*33c0*/  @!P5 BRA `(.L_x_2233) ;  /* 0x000002c00000d947 */ /* 0x000fea0003800000 */
[----:B------:R-:W3:Y:S01]  /*33d0*/  LDL R194, [R1+0x1c] ;  /* 0x00001c0001c27983 */ /* 0x000ee20000100800 */
[----:B--2---:R-:W-:-:S04]  /*33e0*/  ISETP.NE.AND P5, PT, R198, RZ, PT ;  /* 0x000000ffc600720c */ /* 0x004fc80003fa5270 */
        /* <DEDUP_REMOVED lines=12> */
[----:B------:R-:W-:Y:S01]  /*34b0*/  MOV R6, 0x10 ;  /* 0x0000001000067802 */ /* 0x000fe20000000f00 */
        /* <DEDUP_REMOVED lines=29> */
.L_x_2233:
[----:B------:R-:W-:Y:S05]  /*3690*/  BSYNC B1 ;  /* 0x0000000000017941 */ /* 0x000fea0003800000 */
.L_x_2232:
[----:B------:R-:W-:Y:S01]  /*36a0*/  BSSY B1, `(.L_x_2234) ;  /* 0x000002e000017945 */ /* 0x000fe20003800000 */
        /* <DEDUP_REMOVED lines=45> */
.L_x_2235:
[----:B------:R-:W-:Y:S05]  /*3980*/  BSYNC B1 ;  /* 0x0000000000017941 */ /* 0x000fea0003800000 */
.L_x_2234:
        /* <DEDUP_REMOVED lines=46> */
.L_x_2237:
[----:B------:R-:W-:Y:S05]  /*3c70*/  BSYNC B1 ;  /* 0x0000000000017941 */ /* 0x000fea0003800000 */
.L_x_2236:
        /* <DEDUP_REMOVED lines=46> */
.L_x_2239:
[----:B------:R-:W-:Y:S05]  /*3f60*/  BSYNC B1 ;  /* 0x0000000000017941 */ /* 0x000fea0003800000 */
.L_x_2238:
        /* <DEDUP_REMOVED lines=46> */
.L_x_2241:
[----:B------:R-:W-:Y:S05]  /*4250*/  BSYNC B1 ;  /* 0x0000000000017941 */ /* 0x000fea0003800000 */
.L_x_2240:
        /* <DEDUP_REMOVED lines=46> */
.L_x_2243:
[----:B------:R-:W-:Y:S05]  /*4540*/  BSYNC B1 ;  /* 0x0000000000017941 */ /* 0x000fea0003800000 */
.L_x_2242:
[----:B------:R-:W-:Y:S01]  /*4550*/  ISETP.GE.U32.AND P5, PT, R7, 0x100, PT ;  /* 0x000001000700780c */ /* 0x000fe20003fa6070 */
[----:B------:R-:W-:-:S12]  /*4560*/  BSSY B1, `(.L_x_2244) ;  /* 0x000002d000017945 */ /* 0x000fd80003800000 */
[----:B------:R-:W-:Y:S05]  /*4570*/  @!P5 BRA `(.L_x_2245) ;  /* 0x000002b00000d947 */ /* 0x000fea0003800000 */
[----:B0-----:R-:W3:Y:S01]  /*4580*/  LDL R193, [R1+0x4] ;  /* 0x0000040001c17983 */ /* 0x001ee20000100800 */
        /* <DEDUP_REMOVED lines=42> */
.L_x_2245:
[----:B------:R-:W-:Y:S05]  /*4830*/  BSYNC B1 ;  /* 0x0000000000017941 */ /* 0x000fea0003800000 */
.L_x_2244:
[----:B------:R-:W-:-:S04]  /*4840*/  MOV R0, c[0x0][0x160] ;  /* 0x0000580000007a02 */ /* 0x000fc80000000f00 */
[----:B------:R-:W-:-:S04]  /*4850*/  LEA R2, R0, R2, 0x2 ;  /* 0x0000000200027211 */ /* 0x000fc800078e10ff */
[----:B------:R-:W-:-:S13]  /*4860*/  ISETP.GE.AND P5, PT, R2, c[0x0][0x164], PT ;  /* 0x0000590002007a0c */ /* 0x000fda0003fa6270 */
[----:B0-2---:R-:W-:Y:S01]  /*4870*/  @P5 CALL.REL.NOINC `(.L_x_2211) ;  /* 0x0000001000005944 */ /* 0x005fe20003c00000 */
[----:B------:R-:W-:Y:S05]  /*4880*/  BRA `(.L_x_2246) ;  /* 0xffffc38000007947 */ /* 0x000fea000383ffff */
.L_x_2211:
[----:B------:R-:W-:Y:S05]  /*4890*/  BSYNC B0 ;  /* 0x0000000000007941 */ /* 0x000fea0003800000 */
.L_x_2210:
[----:B------:R-:W0:Y:S01]  /*48a0*/  S2R R192, SR_TID.X ;  /* 0x0000000000c07919 */ /* 0x000e220000002100 */
[----:B------:R-:W-:Y:S01]  /*48b0*/  WARPSYNC 0xffffffff ;  /* 0xffffffff00007948 */ /* 0x000fe20003800000 */
[----:B------:R-:W-:Y:S01]  /*48c0*/  BSSY B0, `(.L_x_2247) ;  /* 0x00000c7000007945 */ /* 0x000fe20003800000 */
        /* <DEDUP_REMOVED lines=198> */
.L_x_2248:
[----:B------:R-:W-:Y:S05]  /*5530*/  BSYNC B0 ;  /* 0x0000000000007941 */ /* 0x000fea0003800000 */
.L_x_2247:
        /* <DEDUP_REMOVED lines=70> */
[----:B------:R-:W2:Y:S01]  /*59a0*/  LDS R51, [R192.X4+0x1e00] ;  /* 0x001e0000c0337984 */ /* 0x000ea20000004800 */
[----:B------:R-:W-:-:S02]  /*59b0*/  FADD.FTZ R121, RZ, R121 ;  /* 0x00000079ff797221 */ /* 0x000fc40000010000 */
[----:B------:R-:W-:Y:S01]  /*59c0*/  FADD.FTZ R122, RZ, R122 ;  /* 0x0000007aff7a7221 */ /* 0x000fe20000010000 */
[----:B------:R-:W4:Y:S01]  /*59d0*/  LDS R55, [R192.X4+0x2200] ;  /* 0x00220000c0377984 */ /* 0x000f220000004800 */
[----:B------:R-:W-:Y:S02]  /*59e0*/  FADD.FTZ R124, RZ, R124 ;  /* 0x0000007cff7c7221 */ /* 0x000fe40000010000 */
[----:B------:R-:W-:Y:S01]  /*59f0*/  FADD.FTZ R68, RZ, R68 ;  /* 0x00000044ff447221 */ /* 0x000fe20000010000 */
[----:B------:R-:W4:Y:S01]  /*5a00*/  LDS R57, [R192.X4+0x2400] ;  /* 0x00240000c0397984 */ /* 0x000f220000004800 */
[----:B------:R-:W-:Y:S02]  /*5a10*/  FADD.FTZ R52, RZ, R52 ;  /* 0x00000034ff347221 */ /* 0x000fe40000010000 */
[----:B------:R-:W-:Y:S01]  /*5a20*/  FADD.FTZ R48, RZ, R48 ;  /* 0x00000030ff307221 */ /* 0x000fe20000010000 */
[----:B------:R-:W4:Y:S01]  /*5a30*/  LDS R61, [R192.X4+0x2600] ;  /* 0x00260000c03d7984 */ /* 0x000f220000004800 */
        /* <DEDUP_REMOVED lines=81> */
.L_x_2250:
[----:B0-----:R-:W-:Y:S05]  /*5f50*/  BSYNC B0 ;  /* 0x0000000000007941 */ /* 0x001fea0003800000 */
.L_x_2249:
        /* <DEDUP_REMOVED lines=23> */
.L_x_2252:
[----:B------:R-:W-:Y:S05]  /*60d0*/  BSYNC B0 ;  /* 0x0000000000007941 */ /* 0x000fea0003800000 */
.L_x_2251:
        /* <DEDUP_REMOVED lines=23> */
.L_x_2254:
[----:B------:R-:W-:Y:S05]  /*6250*/  BSYNC B0 ;  /* 0x0000000000007941 */ /* 0x000fea0003800000 */
.L_x_2253:
        /* <DEDUP_REMOVED lines=23> */
.L_x_2256:
[----:B------:R-:W-:Y:S05]  /*63d0*/  BSYNC B0 ;  /* 0x0000000000007941 */ /* 0x000fea0003800000 */
.L_x_2255:
        /* <DEDUP_REMOVED lines=23> */
.L_x_2258:
[----:B------:R-:W-:Y:S05]  /*6550*/  BSYNC B0 ;  /* 0x0000000000007941 */ /* 0x000fea0003800000 */
.L_x_2257:
        /* <DEDUP_REMOVED lines=23> */
.L_x_2260:
[----:B------:R-:W-:Y:S05]  /*66d0*/  BSYNC B0 ;  /* 0x0000000000007941 */ /* 0x000fea0003800000 */
.L_x_2259:
[----:B------:R-:W-:Y:S05]  /*66e0*/  @!P4 EXIT ;  /* 0x000000000000c94d */ /* 0x000fea0003800000 */
[----:B------:R-:W-:Y:S01]  /*66f0*/  FADD.FTZ R85, R32, R85 ;  /* 0x0000005520557221 */ /* 0x000fe20000010000 */
[----:B------:R-:W-:Y:S04]  /*6700*/  STG.E [R10.64], R127 ;  /* 0x0000007f0a007986 */ /* 0x000fe8000c101904 */
[----:B------:R-:W-:Y:S04]  /*6710*/  STG.E [R8.64], R31 ;  /* 0x0000001f08007986 */ /* 0x000fe8000c101904 */
[----:B------:R-:W-:Y:S04]  /*6720*/  STG.E [R4.64], R85 ;  /* 0x0000005504007986 */ /* 0x000fe8000c101904 */
[----:B------:R-:W-:Y:S01]  /*6730*/  STG.E [R2.64], R19 ;  /* 0x0000001302007986 */ /* 0x000fe2000c101904 */
[----:B------:R-:W-:Y:S05]  /*6740*/  EXIT ;  /* 0x000000000000794d */ /* 0x000fea0003800000 */
.L_x_2228:
[----:B-----5:R-:W-:Y:S01]  /*6750*/  HFMA2.MMA R3, -RZ, RZ, 0, 5.9604644775390625e-08 ;  /* 0x00000001ff037435 */ /* 0x020fe200000001ff */
[----:B------:R-:W-:-:S02]  /*6760*/  MOV R193, R0 ;  /* 0x0000000000c17202 */ /* 0x000fc40000000f00 */
[----:B------:R-:W-:Y:S02]  /*6770*/  MOV R196, 0x1f ;  /* 0x0000001f00c47802 */ /* 0x000fe40000000f00 */
[----:B------:R-:W-:Y:S02]  /*6780*/  MOV R194, 0xffffffff ;  /* 0xffffffff00c27802 */ /* 0x000fe40000000f00 */
[----:B------:R-:W-:Y:S02]  /*6790*/  MOV R192, 0x67b0 ;  /* 0x000067b000c07802 */ /* 0x000fe40000000f00 */
[----:B------:R-:W-:Y:S05]  /*67a0*/  CALL.REL.NOINC `($__internal_108_$__cuda_sm70_shflsync_bfly_p) ;  /* 0x0000045000007944 */ /* 0x000fea0003c00000 */
[----:B-1----:R-:W-:Y:S01]  /*67b0*/  MOV R6, R3 ;  /* 0x0000000300067202 */ /* 0x002fe20000000f00 */
[----:B------:R-:W-:Y:S05]  /*67c0*/  BRA `(.L_x_2261) ;  /* 0xffffc76000007947 */ /* 0x000fea000383ffff */
.L_x_2229:
[----:B-----5:R-:W-:Y:S01]  /*67d0*/  HFMA2.MMA R3, -RZ, RZ, 0, 5.9604644775390625e-08 ;  /* 0x00000001ff037435 */ /* 0x020fe200000001ff */
[----:B------:R-:W-:Y:S02]  /*67e0*/  MOV R193, R8 ;  /* 0x0000000800c17202 */ /* 0x000fe40000000f00 */
[----:B------:R-:W-:Y:S02]  /*67f0*/  MOV R196, 0x1f ;  /* 0x0000001f00c47802 */ /* 0x000fe40000000f00 */
[----:B------:R-:W-:-:S02]  /*6800*/  MOV R194, 0xffffffff ;  /* 0xffffffff00c27802 */ /* 0x000fc40000000f00 */
[----:B------:R-:W-:Y:S02]  /*6810*/  MOV R192, 0x6830 ;  /* 0x0000683000c07802 */ /* 0x000fe40000000f00 */
[----:B01----:R-:W-:Y:S05]  /*6820*/  CALL.REL.NOINC `($__internal_108_$__cuda_sm70_shflsync_bfly_p) ;  /* 0x000003d000007944 */ /* 0x003fea0003c00000 */
[----:B------:R-:W-:Y:S01]  /*6830*/  FADD.FTZ R0, R6, R0 ;  /* 0x0000000006007221 */ /* 0x000fe20000010000 */
[----:B------:R-:W-:Y:S01]  /*6840*/  MOV R196, 0x1f ;  /* 0x0000001f00c47802 */ /* 0x000fe20000000f00 */
[----:B-1----:R-:W-:Y:S01]  /*6850*/  FADD.FTZ R6, R8, R3 ;  /* 0x0000000308067221 */ /* 0x002fe20000010000 */
[----:B------:R-:W-:Y:S01]  /*6860*/  HFMA2.MMA R3, -RZ, RZ, 0, 1.1920928955078125e-07 ;  /* 0x00000002ff037435 */ /* 0x000fe200000001ff */
[----:B------:R-:W-:Y:S02]  /*6870*/  MOV R194, 0xffffffff ;  /* 0xffffffff00c27802 */ /* 0x000fe40000000f00 */
[----:B------:R-:W-:Y:S02]  /*6880*/  MOV R193, R0 ;  /* 0x0000000000c17202 */ /* 0x000fe40000000f00 */
[----:B------:R-:W-:Y:S02]  /*6890*/  MOV R192, 0x68b0 ;  /* 0x000068b000c07802 */ /* 0x000fe40000000f00 */
[----:B------:R-:W-:Y:S05]  /*68a0*/  CALL.REL.NOINC `($__internal_108_$__cuda_sm70_shflsync_bfly_p) ;  /* 0x0000035000007944 */ /* 0x000fea0003c00000 */
[----:B-1----:R-:W-:Y:S01]  /*68b0*/  MOV R8, R3 ;  /* 0x0000000300087202 */ /* 0x002fe20000000f00 */
[----:B------:R-:W-:Y:S01]  /*68c0*/  HFMA2.MMA R3, -RZ, RZ, 0, 1.1920928955078125e-07 ;  /* 0x00000002ff037435 */ /* 0x000fe200000001ff */
[----:B------:R-:W-:-:S02]  /*68d0*/  MOV R193, R6 ;  /* 0x0000000600c17202 */ /* 0x000fc40000000f00 */
[----:B------:R-:W-:Y:S02]  /*68e0*/  MOV R196, 0x1f ;  /* 0x0000001f00c47802 */ /* 0x000fe40000000f00 */
[----:B------:R-:W-:Y:S02]  /*68f0*/  MOV R194, 0xffffffff ;  /* 0xffffffff00c27802 */ /* 0x000fe40000000f00 */
[----:B------:R-:W-:Y:S02]  /*6900*/  MOV R192, 0x6920 ;  /* 0x0000692000c07802 */ /* 0x000fe40000000f00 */
[----:B------:R-:W-:Y:S05]  /*6910*/  CALL.REL.NOINC `($__internal_108_$__cuda_sm70_shflsync_bfly_p) ;  /* 0x000002e000007944 */ /* 0x000fea0003c00000 */
[----:B------:R-:W-:Y:S01]  /*6920*/  FADD.FTZ R0, R8, R0 ;  /* 0x0000000008007221 */ /* 0x000fe20000010000 */
[----:B------:R-:W-:Y:S01]  /*6930*/  MOV R196, 0x1f ;  /* 0x0000001f00c47802 */ /* 0x000fe20000000f00 */
[----:B-1----:R-:W-:Y:S01]  /*6940*/  FADD.FTZ R6, R6, R3 ;  /* 0x0000000306067221 */ /* 0x002fe20000010000 */
[----:B------:R-:W-:Y:S01]  /*6950*/  HFMA2.MMA R3, -RZ, RZ, 0, 2.384185791015625e-07 ;  /* 0x00000004ff037435 */ /* 0x000fe200000001ff */
[----:B------:R-:W-:Y:S02]  /*6960*/  MOV R194, 0xffffffff ;  /* 0xffffffff00c27802 */ /* 0x000fe40000000f00 */
[----:B------:R-:W-:-:S02]  /*6970*/  MOV R193, R0 ;  /* 0x0000000000c17202 */ /* 0x000fc40000000f00 */
[----:B------:R-:W-:Y:S02]  /*6980*/  MOV R192, 0x69a0 ;  /* 0x000069a000c07802 */ /* 0x000fe40000000f00 */
[----:B------:R-:W-:Y:S05]  /*6990*/  CALL.REL.NOINC `($__internal_108_$__cuda_sm70_shflsync_bfly_p) ;  /* 0x0000026000007944 */ /* 0x000fea0003c00000 */
[----:B-1----:R-:W-:Y:S01]  /*69a0*/  MOV R8, R3 ;  /* 0x0000000300087202 */ /* 0x002fe20000000f00 */
[----:B------:R-:W-:Y:S01]  /*69b0*/  HFMA2.MMA R3, -RZ, RZ, 0, 2.384185791015625e-07 ;  /* 0x00000004ff037435 */ /* 0x000fe200000001ff */
[----:B------:R-:W-:Y:S02]  /*69c0*/  MOV R193, R6 ;  /* 0x0000000600c17202 */ /* 0x000fe40000000f00 */
[----:B------:R-:W-:Y:S02]  /*69d0*/  MOV R196, 0x1f ;  /* 0x0000001f00c47802 */ /* 0x000fe40000000f00 */
[----:B------:R-:W-:Y:S02]  /*69e0*/  MOV R194, 0xffffffff ;  /* 0xffffffff00c27802 */ /* 0x000fe40000000f00 */
[----:B------:R-:W-:Y:S02]  /*69f0*/  MOV R192, 0x6a10 ;  /* 0x00006a1000c07802 */ /* 0x000fe40000000f00 */
[----:B------:R-:W-:Y:S05]  /*6a00*/  CALL.REL.NOINC `($__internal_108_$__cuda_sm70_shflsync_bfly_p) ;  /* 0x000001f000007944 */ /* 0x000fea0003c00000 */
[----:B------:R-:W-:Y:S01]  /*6a10*/  FADD.FTZ R0, R8, R0 ;  /* 0x0000000008007221 */ /* 0x000fe20000010000 */
[----:B------:R-:W-:Y:S01]  /*6a20*/  MOV R196, 0x1f ;  /* 0x0000001f00c47802 */ /* 0x000fe20000000f00 */
[----:B-1----:R-:W-:Y:S01]  /*6a30*/  FADD.FTZ R6, R6, R3 ;  /* 0x0000000306067221 */ /* 0x002fe20000010000 */
[----:B------:R-:W-:Y:S01]  /*6a40*/  HFMA2.MMA R3, -RZ, RZ, 0, 4.76837158203125e-07 ;  /* 0x00000008ff037435 */ /* 0x000fe200000001ff */
[----:B------:R-:W-:-:S02]  /*6a50*/  MOV R194, 0xffffffff ;  /* 0xffffffff00c27802 */ /* 0x000fc40000000f00 */
[----:B------:R-:W-:Y:S02]  /*6a60*/  MOV R193, R0 ;  /* 0x0000000000c17202 */ /* 0x000fe40000000f00 */
[----:B------:R-:W-:Y:S02]  /*6a70*/  MOV R192, 0x6a90 ;  /* 0x00006a9000c07802 */ /* 0x000fe40000000f00 */
[----:B------:R-:W-:Y:S05]  /*6a80*/  CALL.REL.NOINC `($__internal_108_$__cuda_sm70_shflsync_bfly_p) ;  /* 0x0000017000007944 */ /* 0x000fea0003c00000 */
[----:B-1----:R-:W-:Y:S01]  /*6a90*/  MOV R8, R3 ;  /* 0x0000000300087202 */ /* 0x002fe20000000f00 */
[----:B------:R-:W-:Y:S01]  /*6aa0*/  HFMA2.MMA R3, -RZ, RZ, 0, 4.76837158203125e-07 ;  /* 0x00000008ff037435 */ /* 0x000fe200000001ff */
[----:B------:R-:W-:Y:S02]  /*6ab0*/  MOV R193, R6 ;  /* 0x0000000600c17202 */ /* 0x000fe40000000f00 */
[----:B------:R-:W-:Y:S02]  /*6ac0*/  MOV R196, 0x1f ;  /* 0x0000001f00c47802 */ /* 0x000fe40000000f00 */
[----:B------:R-:W-:Y:S02]  /*6ad0*/  MOV R194, 0xffffffff ;  /* 0xffffffff00c27802 */ /* 0x000fe40000000f00 */
[----:B------:R-:W-:-:S02]  /*6ae0*/  MOV R192, 0x6b00 ;  /* 0x00006b0000c07802 */ /* 0x000fc40000000f00 */
[----:B------:R-:W-:Y:S05]  /*6af0*/  CALL.REL.NOINC `($__internal_108_$__cuda_sm70_shflsync_bfly_p) ;  /* 0x0000010000007944 */ /* 0x000fea0003c00000 */
[----:B------:R-:W-:Y:S01]  /*6b00*/  FADD.FTZ R0, R8, R0 ;  /* 0x0000000008007221 */ /* 0x000fe20000010000 */
[----:B------:R-:W-:Y:S01]  /*6b10*/  MOV R196, 0x1f ;  /* 0x0000001f00c47802 */ /* 0x000fe20000000f00 */
[----:B-1----:R-:W-:Y:S01]  /*6b20*/  FADD.FTZ R6, R6, R3 ;  /* 0x0000000306067221 */ /* 0x002fe20000010000 */
[----:B------:R-:W-:Y:S01]  /*6b30*/  HFMA2.MMA R3, -RZ, RZ, 0, 9.5367431640625e-07 ;  /* 0x00000010ff037435 */ /* 0x000fe200000001ff */
[----:B------:R-:W-:-:S02]  /*6b40*/  MOV R194, 0xffffffff ;  /* 0xffffffff00c27802 */ /* 0x000fc40000000f00 */
[----:B------:R-:W-:Y:S02]  /*6b50*/  MOV R193, R0 ;  /* 0x0000000000c17202 */ /* 0x000fe40000000f00 */
[----:B------:R-:W-:Y:S02]  /*6b60*/  MOV R192, 0x6b80 ;  /* 0x00006b8000c07802 */ /* 0x000fe40000000f00 */
[----:B------:R-:W-:Y:S05]  /*6b70*/  CALL.REL.NOINC `($__internal_108_$__cuda_sm70_shflsync_bfly_p) ;  /* 0x0000008000007944 */ /* 0x000fea0003c00000 */
[----:B-1----:R-:W-:Y:S01]  /*6b80*/  MOV R8, R3 ;  /* 0x0000000300087202 */ /* 0x002fe20000000f00 */
[----:B------:R-:W-:Y:S01]  /*6b90*/  HFMA2.MMA R3, -RZ, RZ, 0, 9.5367431640625e-07 ;  /* 0x00000010ff037435 */ /* 0x000fe200000001ff */
[----:B------:R-:W-:Y:S02]  /*6ba0*/  MOV R193, R6 ;  /* 0x0000000600c17202 */ /* 0x000fe40000000f00 */
[----:B------:R-:W-:Y:S02]  /*6bb0*/  MOV R196, 0x1f ;  /* 0x0000001f00c47802 */ /* 0x000fe40000000f00 */
[----:B------:R-:W-:Y:S02]  /*6bc0*/  MOV R194, 0xffffffff ;  /* 0xffffffff00c27802 */ /* 0x000fe40000000f00 */
[----:B------:R-:W-:-:S02]  /*6bd0*/  MOV R192, 0x6bf0 ;  /* 0x00006bf000c07802 */ /* 0x000fc40000000f00 */
[----:B------:R-:W-:Y:S05]  /*6be0*/  CALL.REL.NOINC `($__internal_108_$__cuda_sm70_shflsync_bfly_p) ;  /* 0x0000001000007944 */ /* 0x000fea0003c00000 */
[----:B-1----:R-:W-:Y:S05]  /*6bf0*/  BRA `(.L_x_2262) ;  /* 0xffffc45000007947 */ /* 0x002fea000383ffff */
        .weak           $__internal_108_$__cuda_sm70_shflsync_bfly_p
        .type           $__internal_108_$__cuda_sm70_shflsync_bfly_p,@function
        .size           $__internal_108_$__cuda_sm70_shflsync_bfly_p,(.L_x_2646 - $__internal_108_$__cuda_sm70_shflsync_bfly_p)
$__internal_108_$__cuda_sm70_shflsync_bfly_p:
[----:B------:R-:W-:Y:S04]  /*6c00*/  WARPSYNC R194 ;  /* 0x000000c200007348 */ /* 0x000fe80003800000 */
[----:B------:R0:W1:Y:S02]  /*6c10*/  SHFL.BFLY PT, R3, R193, R3, R196 ;  /* 0x0c000003c1037389 */ /* 0x00006400000e00c4 */
[----:B0-----:R-:W-:-:S06]  /*6c20*/  HFMA2.MMA R193, -RZ, RZ, 0, 0 ;  /* 0x00000000ffc17435 */ /* 0x001fcc00000001ff */
[----:B------:R-:W-:Y:S05]  /*6c30*/  RET.REL.NODEC R192 `(_ZN10layer_norm31ln_parallel_residual_bwd_kernelINS_13Kernel_traitsIfffffjLj1024ELj1ELj4ELj1ELj16ENS_18Kernel_traits_baseILj1024EfffffjLj128EEEEELb0ELb0ELb0EEEvNS_9BwdParamsE) ;  /* 0xffff93c0c0007950 */ /* 0x000fea0003c3ffff */
.L_x_2263:
        /* <DEDUP_REMOVED lines=12> */
.L_x_2646:


//--------------------- .text._ZN10layer_norm31ln_parallel_residual_bwd_kernelINS_13Kernel_traitsIfffffjLj1024ELj1ELj4ELj1ELj16ENS_18Kernel_traits_baseILj1024EfffffjLj128EEEEELb0ELb0ELb1EEEvNS_9BwdParamsE --------------------------
	.section	.text._ZN10layer_norm31ln_parallel_residual_bwd_kernelINS_13Kernel_traitsIfffffjLj1024ELj1ELj4ELj1ELj16ENS_18Kernel_traits_baseILj1024EfffffjLj128EEEEELb0ELb0ELb1EEEvNS_9BwdParamsE,"ax",@progbits
	.sectioninfo	@"SHI_REGISTERS=255"
	.align	128
        .global         _ZN10layer_norm31ln_parallel_residual_bwd_kernelINS_13Kernel_traitsIfffffjLj1024ELj1ELj4ELj1ELj16ENS_18Kernel_traits_baseILj1024EfffffjLj128EEEEELb0ELb0ELb1EEEvNS_9BwdParamsE
        .type           _ZN10layer_norm31ln_parallel_residual_bwd_kernelINS_13Kernel_traitsIfffffjLj1024ELj1ELj4ELj1ELj16ENS_18Kernel_traits_baseILj1024EfffffjLj128EEEEELb0ELb0ELb1EEEvNS_9BwdParamsE,@function
        .size           _ZN10layer_norm31ln_parallel_residual_bwd_kernelINS_13Kernel_traitsIfffffjLj1024ELj1ELj4ELj1ELj16ENS_18Kernel_traits_baseILj1024EfffffjLj128EEEEELb0ELb0ELb1EEEvNS_9BwdParamsE,(.L_x_2647 - _ZN10layer_norm31ln_parallel_residual_bwd_kernelINS_13Kernel_traitsIfffffjLj1024ELj1ELj4ELj1ELj16ENS_18Kernel_traits_baseILj1024EfffffjLj128EEEEELb0ELb0ELb1EEEvNS_9BwdParamsE)
        .other          _ZN10layer_norm31ln_parallel_residual_bwd_kernelINS_13Kernel_traitsIfffffjLj1024ELj1ELj4ELj1ELj16ENS_18Kernel_traits_baseILj1024EfffffjLj128EEEEELb0ELb0ELb1EEEvNS_9BwdParamsE,@"STO_CUDA_ENTRY STV_DEFAULT"
_ZN10layer_norm31ln_parallel_residual_bwd_kernelINS_13Kernel_traitsIfffffjLj1024ELj1ELj4ELj1ELj16ENS_18Kernel_traits_baseILj1024EfffffjLj128EEEEELb0ELb0ELb1EEEvNS_9BwdParamsE:
.text._ZN10layer_norm31ln_parallel_residual_bwd_kernelINS_13Kernel_traitsIfffffjLj1024ELj1ELj4ELj1ELj16ENS_18Kernel_traits_baseILj1024EfffffjLj128EEEEELb0ELb0ELb1EEEvNS_9BwdParamsE:
        /* <DEDUP_REMOVED lines=75> */
.L_x_2265:
[----:B------:R-:W-:-:S04]  /*04b0*/  SHF.L.U32 R0, R2, 0x4, RZ ;  /* 0x0000000402007819 */ /* 0x000fc800000006ff */
[----:B------:R-:W-:-:S04]  /*04c0*/  LOP3.LUT R0, R0, 0x1f0, RZ, 0xc0, !PT ;  /* 0x000001f000007812 */ /* 0x000fc800078ec0ff */
[C---:B------:R-:W-:Y:S02]  /*04d0*/  IADD3 R2, P0, R0.reuse, c[0x0][0x1b0], RZ ;  /* 0x00006c0000027a10 */ /* 0x040fe40007f1e0ff */
[----:B------:R-:W-:Y:S02]  /*04e0*/  IADD3 R4, P1, R0, c[0x0][0x1b8], RZ ;  /* 0x00006e0000047a10 */ /* 0x000fe40007f3e0ff */
[----:B------:R-:W-:Y:S02]  /*04f0*/  IADD3.X R3, RZ, c[0x0][0x1b4], RZ, P0, !PT ;  /* 0x00006d00ff037a10 */ /* 0x000fe400007fe4ff */
        /* <DEDUP_REMOVED lines=17> */
[----:B------:R-:W-:Y:S01]  /*0610*/  HFMA2.MMA R252, -RZ, RZ, 0, 0 ;  /* 0x00000000fffc7435 */ /* 0x000fe200000001ff */
[----:B------:R-:W-:Y:S01]  /*0620*/  BSSY B1, `(.L_x_2267) ;  /* 0x0000402000017945 */ /* 0x000fe20003800000 */
[----:B------:R-:W-:Y:S01]  /*0630*/  HFMA2.MMA R212, -RZ, RZ, 0, 0 ;  /* 0x00000000ffd47435 */ /* 0x000fe200000001ff */
[----:B------:R0:W-:Y:S01]  /*0640*/  STL [R1+0x140], RZ ;  /* 0x000140ff01007387 */ /* 0x0001e20000100800 */
[----:B------:R-:W-:Y:S01]  /*0650*/  HFMA2.MMA R196, -RZ, RZ, 0, 0 ;  /* 0x00000000ffc47435 */ /* 0x000fe200000001ff */
[----:B------:R-:W-:Y:S01]  /*0660*/  CS2R R250, SRZ ;  /* 0x0000000000fa7805 */ /* 0x000fe2000001ff00 */
[----:B------:R-:W-:Y:S01]  /*0670*/  CS2R R248, SRZ ;  /* 0x0000000000f87805 */ /* 0x000fe2000001ff00 */
[----:B------:R0:W-:Y:S01]  /*0680*/  STL [R1+0x13c], RZ ;  /* 0x00013cff01007387 */ /* 0x0001e20000100800 */
[----:B------:R-:W-:Y:S01]  /*0690*/  CS2R R246, SRZ ;  /* 0x0000000000f67805 */ /* 0x000fe2000001ff00 */
        /* <DEDUP_REMOVED lines=12> */
[----:B------:R-:W-:Y:S01]  /*0760*/  MOV R227, RZ ;  /* 0x000000ff00e37202 */ /* 0x000fe20000000f00 */
        /* <DEDUP_REMOVED lines=8> */
[----:B------:R-:W-:Y:S01]  /*07f0*/  MOV R211, RZ ;  /* 0x000000ff00d37202 */ /* 0x000fe20000000f00 */
[----:B------:R0:W-:Y:S01]  /*0800*/  STL [R1+0x124], RZ ;  /* 0x000124ff01007387 */ /* 0x0001e20000100800 */
[----:B------:R-:W-:Y:S01]  /*0810*/  CS2R R18, SRZ ;  /* 0x0000000000127805 */ /* 0x000fe2000001ff00 */
[----:B------:R-:W-:Y:S01]  /*0820*/  CS2R R16, SRZ ;  /* 0x0000000000107805 */ /* 0x000fe2000001ff00 */
[----:B------:R-:W-:Y:S01]  /*0830*/  CS2R R14, SRZ ;  /* 0x00000000000e7805 */ /* 0x000fe2000001ff00 */
        /* <DEDUP_REMOVED lines=72> */
[----:B------:R0:W-:Y:S02]  /*0cc0*/  STL [R1], RZ ;  /* 0x000000ff01007387 */ /* 0x0001e40000100800 */
.L_x_2279:
[----:B0-----:R-:W0:Y:S01]  /*0cd0*/  S2R R2, SR_TID.X ;  /* 0x0000000000027919 */ /* 0x001e220000002100 */
[----:B------:R-:W-:Y:S01]  /*0ce0*/  IMAD R0, R197, c[0x0][0x168], RZ ;  /* 0x00005a00c5007a24 */ /* 0x000fe200078e02ff */
[----:B------:R-:W-:-:S02]  /*0cf0*/  MOV R190, 0x10 ;  /* 0x0000001000be7802 */ /* 0x000fc40000000f00 */
[----:B------:R-:W2:Y:S02]  /*0d00*/  LDL.LU R209, [R1+0x30] ;  /* 0x0000300001d17983 */ /* 0x000ea40000300800 */
[----:B------:R-:W-:Y:S01]  /*0d10*/  SHF.R.S32.HI R3, RZ, 0x1f, R0 ;  /* 0x0000001fff037819 */ /* 0x000fe20000011400 */
[----:B------:R-:W1:Y:S01]  /*0d20*/  LDC.U8 R205, c[0x0][0x1f0] ;  /* 0x00007c00ffcd7b82 */ /* 0x000e620000000000 */
[----:B------:R-:W3:Y:S02]  /*0d30*/  LDL.LU R208, [R1+0x20] ;  /* 0x0000200001d07983 */ /* 0x000ee40000300800 */
[----:B------:R-:W-:Y:S02]  /*0d40*/  LEA.HI R3, R3, R0, RZ, 0x2 ;  /* 0x0000000003037211 */ /* 0x000fe400078f10ff */
[----:B------:R-:W4:Y:S04]  /*0d50*/  LDL.LU R207, [R1+0x2c] ;  /* 0x00002c0001cf7983 */ /* 0x000f280000300800 */
[----:B------:R-:W2:Y:S04]  /*0d60*/  LDL.LU R204, [R1+0x1c] ;  /* 0x00001c0001cc7983 */ /* 0x000ea80000300800 */
[----:B------:R-:W2:Y:S01]  /*0d70*/  LDL.LU R203, [R1+0x38] ;  /* 0x0000380001cb7983 */ /* 0x000ea20000300800 */
[----:B0-----:R-:W-:-:S03]  /*0d80*/  LOP3.LUT R226, R2, 0x1f, RZ, 0xc0, !PT ;  /* 0x0000001f02e27812 */ /* 0x001fc600078ec0ff */
[----:B------:R-:W2:Y:S01]  /*0d90*/  LDL.LU R206, [R1+0x28] ;  /* 0x0000280001ce7983 */ /* 0x000ea20000300800 */
[----:B------:R-:W-:Y:S02]  /*0da0*/  MOV R2, 0x4 ;  /* 0x0000000400027802 */ /* 0x000fe40000000f00 */
[----:B------:R-:W-:-:S03]  /*0db0*/  LEA.HI.SX32 R226, R3, R226, 0x1e ;  /* 0x000000e203e27211 */ /* 0x000fc600078ff2ff */
[----:B------:R-:W-:Y:S01]  /*0dc0*/  IMAD.WIDE R200, R197, R2, c[0x0][0x1a0] ;  /* 0x00006800c5c87625 */ /* 0x000fe200078e0202 */
[----:B------:R-:W-:Y:S02]  /*0dd0*/  SHF.L.U32 R13, R226, 0x4, RZ ;  /* 0x00000004e20d7819 */ /* 0x000fe400000006ff */
[----:B------:R-:W-:Y:S02]  /*0de0*/  SHF.R.U32.HI R12, RZ, 0x1c, R226 ;  /* 0x0000001cff0c7819 */ /* 0x000fe400000116e2 */
[----:B------:R-:W-:Y:S01]  /*0df0*/  IADD3 R124, P0, R13, c[0x0][0x188], RZ ;  /* 0x000062000d7c7a10 */ /* 0x000fe20007f1e0ff */
[----:B------:R0:W2:Y:S03]  /*0e00*/  LDG.E R200, [R200.64] ;  /* 0x00000004c8c87981 */ /* 0x0000a6000c1e1900 */
[----:B------:R-:W-:Y:S01]  /*0e10*/  IADD3.X R125, R12, c[0x0][0x18c], RZ, P0, !PT ;  /* 0x000063000c7d7a10 */ /* 0x000fe200007fe4ff */
[----:B------:R-:W-:-:S04]  /*0e20*/  IMAD.WIDE.U32 R128, R226, R190, c[0x0][0x210] ;  /* 0x00008400e2807625 */ /* 0x000fc800078e00be */
[----:B------:R-:W-:Y:S01]  /*0e30*/  IMAD.WIDE R2, R197, R2, c[0x0][0x1a8] ;  /* 0x00006a00c5027625 */ /* 0x000fe200078e0202 */
[----:B------:R-:W2:Y:S03]  /*0e40*/  LDG.E.128 R124, [R124.64] ;  /* 0x000000047c7c7981 */ /* 0x000ea6000c1e1d00 */
[C---:B------:R-:W-:Y:S01]  /*0e50*/  IMAD.WIDE.U32 R132, R226.reuse, R190, c[0x0][0x208] ;  /* 0x00008200e2847625 */ /* 0x040fe200078e00be */
[----:B------:R0:W2:Y:S04]  /*0e60*/  LDG.E R11, [R2.64] ;  /* 0x00000004020b7981 */ /* 0x0000a8000c1e1900 */
[----:B------:R-:W2:Y:S04]  /*0e70*/  LDG.E.128 R128, [R128.64] ;  /* 0x0000000480807981 */ /* 0x000ea8000c1e1d00 */
[----:B------:R-:W2:Y:S01]  /*0e80*/  LDG.E.128 R132, [R132.64] ;  /* 0x0000000484847981 */ /* 0x000ea2000c1e1d00 */
[----:B0-----:R-:W-:-:S02]  /*0e90*/  IADD3 R2, R226, 0x20, RZ ;  /* 0x00000020e2027810 */ /* 0x001fc40007ffe0ff */
        /* <DEDUP_REMOVED lines=10> */
[C---:B------:R-:W-:Y:S02]  /*0f40*/  IADD3 R201, R226.reuse, 0x80, RZ ;  /* 0x00000080e2c97810 */ /* 0x040fe40007ffe0ff */
[----:B------:R-:W-:Y:S01]  /*0f50*/  IADD3 R202, R226, 0xa0, RZ ;  /* 0x000000a0e2ca7810 */ /* 0x000fe20007ffe0ff */
[----:B------:R-:W-:Y:S01]  /*0f60*/  IMAD.WIDE.U32 R140, R2, R190, c[0x0][0x210] ;  /* 0x00008400028c7625 */ /* 0x000fe200078e00be */
[----:B------:R-:W-:Y:S01]  /*0f70*/  IADD3.X R149, R7, c[0x0][0x18c], RZ, P0, !PT ;  /* 0x0000630007957a10 */ /* 0x000fe200007fe4ff */
[----:B------:R-:W3:Y:S01]  /*0f80*/  LDG.E.128 R136, [R136.64] ;  /* 0x0000000488887981 */ /* 0x000ee2000c1e1d00 */
[----:B------:R-:W-:-:S02]  /*0f90*/  SHF.R.U32.HI R5, RZ, 0x1c, R199 ;  /* 0x0000001cff057819 */ /* 0x000fc400000116c7 */
[----:B------:R-:W-:Y:S02]  /*0fa0*/  IADD3 R160, P0, R6, c[0x0][0x188], RZ ;  /* 0x0000620006a07a10 */ /* 0x000fe40007f1e0ff */
[----:B------:R-:W-:Y:S02]  /*0fb0*/  SHF.L.U32 R4, R201, 0x4, RZ ;  /* 0x00000004c9047819 */ /* 0x000fe400000006ff */
[----:B------:R-:W-:Y:S01]  /*0fc0*/  SHF.R.U32.HI R3, RZ, 0x1c, R201 ;  /* 0x0000001cff037819 */ /* 0x000fe200000116c9 */
[-C--:B------:R-:W-:Y:S01]  /*0fd0*/  IMAD.WIDE.U32 R144, R2, R190.reuse, c[0x0][0x208] ;  /* 0x0000820002907625 */ /* 0x080fe200078e00be */
[----:B------:R-:W-:Y:S01]  /*0fe0*/  IADD3.X R161, R5, c[0x0][0x18c], RZ, P0, !PT ;  /* 0x0000630005a17a10 */ /* 0x000fe200007fe4ff */
[----:B------:R-:W3:Y:S01]  /*0ff0*/  LDG.E.128 R140, [R140.64] ;  /* 0x000000048c8c7981 */ /* 0x000ee2000c1e1d00 */
[----:B------:R-:W-:Y:S01]  /*1000*/  IADD3 R172, P0, R4, c[0x0][0x188], RZ ;  /* 0x0000620004ac7a10 */ /* 0x000fe20007f1e0ff */
[----:B------:R-:W-:Y:S01]  /*1010*/  IMAD.WIDE.U32 R152, R0, R190, c[0x0][0x210] ;  /* 0x0000840000987625 */ /* 0x000fe200078e00be */
[----:B------:R-:W-:Y:S01]  /*1020*/  IADD3 R213, R226, 0xc0, RZ ;  /* 0x000000c0e2d57810 */ /* 0x000fe20007ffe0ff */
[----:B------:R-:W3:Y:S01]  /*1030*/  LDG.E.128 R148, [R148.64] ;  /* 0x0000000494947981 */ /* 0x000ee2000c1e1d00 */
[----:B------:R-:W-:-:S02]  /*1040*/  IADD3.X R173, R3, c[0x0][0x18c], RZ, P0, !PT ;  /* 0x0000630003ad7a10 */ /* 0x000fc400007fe4ff */
[----:B------:R-:W-:Y:S01]  /*1050*/  ISETP.NE.U32.AND P0, PT, RZ, c[0x0][0x218], PT ;  /* 0x00008600ff007a0c */ /* 0x000fe20003f05070 */
[-C--:B------:R-:W-:Y:S01]  /*1060*/  IMAD.WIDE.U32 R156, R0, R190.reuse, c[0x0][0x208] ;  /* 0x00008200009c7625 */ /* 0x080fe200078e00be */
[----:B------:R-:W3:Y:S02]  /*1070*/  LDG.E.128 R152, [R152.64] ;  /* 0x0000000498987981 */ /* 0x000ee4000c1e1d00 */
[----:B------:R-:W-:Y:S01]  /*1080*/  ISETP.NE.AND.EX P0, PT, RZ, c[0x0][0x21c], PT, P0 ;  /* 0x00008700ff007a0c */ /* 0x000fe20003f05300 */
[CC--:B------:R-:W-:Y:S01]  /*1090*/  IMAD.WIDE.U32 R164, R199.reuse, R190.reuse, c[0x0][0x210] ;  /* 0x00008400c7a47625 */ /* 0x0c0fe200078e00be */
[----:B------:R-:W3:Y:S03]  /*10a0*/  LDG.E.128 R160, [R160.64] ;  /* 0x00000004a0a07981 */ /* 0x000ee6000c1e1d00 */
[----:B------:R-:W-:Y:S01]  /*10b0*/  IMAD.WIDE.U32 R168, R199, R190, c[0x0][0x208] ;  /* 0x00008200c7a87625 */ /* 0x000fe200078e00be */
[----:B------:R-:W3:Y:S03]  /*10c0*/  LDG.E.128 R156, [R156.64] ;  /* 0x000000049c9c7981 */ /* 0x000ee6000c1e1d00 */
[----:B--2---:R-:W-:-:S04]  /*10d0*/  FADD.FTZ R239, R132, R239 ;  /* 0x000000ef84ef7221 */ /* 0x004fc80000010000 */
[----:B------:R-:W-:Y:S01]  /*10e0*/  @P0 LEA R184, P1, R2, c[0x0][0x218], 0x4 ;  /* 0x0000860002b80a11 */ /* 0x000fe200078220ff */
[----:B------:R-:W-:Y:S01]  /*10f0*/  FADD.FTZ R209, R128, R209 ;  /* 0x000000d180d17221 */ /* 0x000fe20000010000 */
[----:B------:R-:W2:Y:S02]  /*1100*/  LDG.E.128 R164, [R164.64] ;  /* 0x00000004a4a47981 */ /* 0x000ea4000c1e1d00 */
[----:B------:R-:W-:Y:S01]  /*1110*/  @P0 LEA.HI.X R185, R2, c[0x0][0x21c], RZ, 0x4, P1 ;  /* 0x0000870002b90a11 */ /* 0x000fe200008f24ff */
[CC--:B------:R-:W-:Y:S01]  /*1120*/  IMAD.WIDE.U32 R188, R202.reuse, R190.reuse, c[0x0][0x210] ;  /* 0x00008400cabc7625 */ /* 0x0c0fe200078e00be */
[----:B------:R-:W2:Y:S04]  /*1130*/  LDG.E.128 R168, [R168.64] ;  /* 0x00000004a8a87981 */ /* 0x000ea8000c1e1d00 */
[----:B-----5:R0:W5:Y:S01]  /*1140*/  @P0 LDG.E.128 R84, [R184.64] ;  /* 0x00000004b8540981 */ /* 0x020162000c1e1d00 */
[C---:B------:R-:W-:Y:S01]  /*1150*/  SHF.L.U32 R2, R202.reuse, 0x4, RZ ;  /* 0x00000004ca027819 */ /* 0x040fe200000006ff */
[----:B------:R-:W-:-:S02]  /*1160*/  IMAD.WIDE.U32 R192, R202, R190, c[0x0][0x208] ;  /* 0x00008200cac07625 */ /* 0x000fc400078e00be */
[----:B------:R-:W2:Y:S02]  /*1170*/  LDG.E.128 R172, [R172.64] ;  /* 0x00000004acac7981 */ /* 0x000ea4000c1e1d00 */
[CC--:B------:R-:W-:Y:S02]  /*1180*/  IMAD.WIDE.U32 R176, R201.reuse, R190.reuse, c[0x0][0x210] ;  /* 0x00008400c9b07625 */ /* 0x0c0fe400078e00be */
[----:B------:R-:W2:Y:S01]  /*1190*/  LDG.E.128 R144, [R144.64] ;  /* 0x0000000490907981 */ /* 0x000ea2000c1e1d00 */
[C---:B0-----:R-:W-:Y:S01]  /*11a0*/  @P0 LEA R184, P1, R0.reuse, c[0x0][0x218], 0x4 ;  /* 0x0000860000b80a11 */ /* 0x041fe200078220ff */
[----:B------:R-:W-:Y:S02]  /*11b0*/  IMAD.WIDE.U32 R180, R201, R190, c[0x0][0x208] ;  /* 0x00008200c9b47625 */ /* 0x000fe400078e00be */
[----:B------:R-:W2:Y:S01]  /*11c0*/  LDG.E.128 R176, [R176.64] ;  /* 0x00000004b0b07981 */ /* 0x000ea2000c1e1d00 */
[----:B------:R-:W-:Y:S02]  /*11d0*/  @P0 LEA.HI.X R185, R0, c[0x0][0x21c], RZ, 0x4, P1 ;  /* 0x0000870000b90a11 */ /* 0x000fe400008f24ff */
[----:B------:R-:W-:Y:S01]  /*11e0*/  SHF.R.U32.HI R0, RZ, 0x1c, R202 ;  /* 0x0000001cff007819 */ /* 0x000fe200000116ca */
[----:B----4-:R-:W-:Y:S01]  /*11f0*/  FADD.FTZ R207, R129, R207 ;  /* 0x000000cf81cf7221 */ /* 0x010fe20000010000 */
[----:B------:R-:W4:Y:S04]  /*1200*/  LDG.E.128 R180, [R180.64] ;  /* 0x00000004b4b47981 */ /* 0x000f28000c1e1d00 */
[----:B------:R0:W5:Y:S01]  /*1210*/  @P0 LDG.E.128 R88, [R184.64] ;  /* 0x00000004b8580981 */ /* 0x000162000c1e1d00 */
[----:B------:R-:W-:-:S02]  /*1220*/  FADD.FTZ R203, R130, R203 ;  /* 0x000000cb82cb7221 */ /* 0x000fc40000010000 */
[----:B------:R-:W-:Y:S01]  /*1230*/  FADD.FTZ R238, R133, R238 ;  /* 0x000000ee85ee7221 */ /* 0x000fe20000010000 */
[----:B------:R-:W2:Y:S01]  /*1240*/  LDG.E.128 R192, [R192.64] ;  /* 0x00000004c0c07981 */ /* 0x000ea2000c1e1d00 */
[----:B------:R-:W-:Y:S02]  /*1250*/  FADD.FTZ R241, R134, R241 ;  /* 0x000000f186f17221 */ /* 0x000fe40000010000 */
[----:B------:R-:W-:Y:S01]  /*1260*/  FADD.FTZ R240, R135, R240 ;  /* 0x000000f087f07221 */ /* 0x000fe20000010000 */
[----:B------:R-:W2:Y:S01]  /*1270*/  LDG.E.128 R188, [R188.64] ;  /* 0x00000004bcbc7981 */ /* 0x000ea2000c1e1d00 */
[----:B0-----:R-:W-:-:S04]  /*1280*/  IADD3 R184, P1, R2, c[0x0][0x188], RZ ;  /* 0x0000620002b87a10 */ /* 0x001fc80007f3e0ff */
[----:B------:R-:W-:Y:S02]  /*1290*/  IADD3.X R185, R0, c[0x0][0x18c], RZ, P1, !PT ;  /* 0x0000630000b97a10 */ /* 0x000fe40000ffe4ff */
[----:B------:R-:W-:-:S04]  /*12a0*/  @P0 LEA R198, P1, R199, c[0x0][0x218], 0x4 ;  /* 0x00008600c7c60a11 */ /* 0x000fc800078220ff */
[----:B------:R-:W-:Y:S01]  /*12b0*/  @P0 LEA.HI.X R199, R199, c[0x0][0x21c], RZ, 0x4, P1 ;  /* 0x00008700c7c70a11 */ /* 0x000fe200008f24ff */
[----:B------:R-:W2:Y:S04]  /*12c0*/  LDG.E.128 R184, [R184.64] ;  /* 0x00000004b8b87981 */ /* 0x000ea8000c1e1d00 */
[----:B------:R0:W5:Y:S02]  /*12d0*/  @P0 LDG.E.128 R92, [R198.64] ;  /* 0x00000004c65c0981 */ /* 0x000164000c1e1d00 */
[----:B0-----:R-:W-:-:S04]  /*12e0*/  @P0 LEA R198, P1, R226, c[0x0][0x218], 0x4 ;  /* 0x00008600e2c60a11 */ /* 0x001fc800078220ff */
[----:B------:R-:W-:-:S05]  /*12f0*/  @P0 LEA.HI.X R199, R226, c[0x0][0x21c], RZ, 0x4, P1 ;  /* 0x00008700e2c70a11 */ /* 0x000fca00008f24ff */
        /* <DEDUP_REMOVED lines=8> */
[----:B------:R-:W-:Y:S02]  /*1380*/  @P0 LEA.HI.X R199, R213, c[0x0][0x21c], RZ, 0x4, P1 ;  /* 0x00008700d5c70a11 */ /* 0x000fe400008f24ff */
[----:B-1----:R-:W-:Y:S02]  /*1390*/  ISETP.NE.AND P1, PT, R205, RZ, PT ;  /* 0x000000ffcd00720c */ /* 0x002fe40003f25270 */
[----:B------:R-:W2:Y:S04]  /*13a0*/  LDL.LU R205, [R1+0x34] ;  /* 0x0000340001cd7983 */ /* 0x000ea80000300800 */
[----:B------:R0:W5:Y:S02]  /*13b0*/  @P0 LDG.E.128 R108, [R198.64] ;  /* 0x00000004c66c0981 */ /* 0x000164000c1e1d00 */
[----:B0-----:R-:W-:Y:S01]  /*13c0*/  FSEL R198, R200, RZ, !P1 ;  /* 0x000000ffc8c67208 */ /* 0x001fe20004800000 */
[----:B------:R-:W-:-:S04]  /*13d0*/  FMUL.FTZ R199, R48, R128 ;  /* 0x0000008030c77220 */ /* 0x000fc80000410000 */
[----:B------:R-:W-:-:S04]  /*13e0*/  FADD.FTZ R124, -R198, R124 ;  /* 0x0000007cc67c7221 */ /* 0x000fc80000010100 */
[----:B------:R-:W-:-:S04]  /*13f0*/  FMUL.FTZ R124, R11, R124 ;  /* 0x0000007c0b7c7220 */ /* 0x000fc80000410000 */
[----:B------:R-:W-:Y:S02]  /*1400*/  FFMA.FTZ R15, R132, R124, R15 ;  /* 0x0000007c840f7223 */ /* 0x000fe4000001000f */
[----:B------:R-:W-:Y:S02]  /*1410*/  FFMA.FTZ R132, R80, R132, R199 ;  /* 0x0000008450847223 */ /* 0x000fe400000100c7 */
[----:B------:R-:W4:Y:S01]  /*1420*/  LDL.LU R199, [R1+0x24] ;  /* 0x0000240001c77983 */ /* 0x000f220000300800 */
[----:B---3--:R-:W-:Y:S02]  /*1430*/  FFMA.FTZ R208, R128, R124, R208 ;  /* 0x0000007c80d07223 */ /* 0x008fe400000100d0 */
[----:B------:R-:W-:Y:S01]  /*1440*/  FADD.FTZ R125, -R198, R125 ;  /* 0x0000007dc67d7221 */ /* 0x000fe20000010100 */
[----:B------:R-:W-:Y:S03]  /*1450*/  STL [R1+0x30], R209 ;  /* 0x000030d101007387 */ /* 0x000fe60000100800 */
[----:B------:R-:W-:Y:S01]  /*1460*/  FMUL.FTZ R125, R11, R125 ;  /* 0x0000007d0b7d7220 */ /* 0x000fe20000410000 */
[----:B------:R-:W-:Y:S04]  /*1470*/  STL [R1+0x20], R208 ;  /* 0x000020d001007387 */ /* 0x000fe80000100800 */
[----:B------:R-:W3:Y:S01]  /*1480*/  LDL.LU R202, [R1+0x60] ;  /* 0x0000600001ca7983 */ /* 0x000ee20000300800 */
[----:B------:R-:W-:-:S03]  /*1490*/  FFMA.FTZ R204, R129, R125, R204 ;  /* 0x0000007d81cc7223 */ /* 0x000fc600000100cc */
[----:B------:R-:W3:Y:S01]  /*14a0*/  LDL.LU R201, [R1+0x50] ;  /* 0x0000500001c97983 */ /* 0x000ee20000300800 */
[----:B------:R-:W-:-:S03]  /*14b0*/  FADD.FTZ R126, -R198, R126 ;  /* 0x0000007ec67e7221 */ /* 0x000fc60000010100 */
[----:B------:R-:W-:Y:S01]  /*14c0*/  STL [R1+0x2c], R207 ;  /* 0x00002ccf01007387 */ /* 0x000fe20000100800 */
[----:B------:R-:W-:-:S03]  /*14d0*/  FMUL.FTZ R126, R11, R126 ;  /* 0x0000007e0b7e7220 */ /* 0x000fc60000410000 */
[----:B------:R0:W-:Y:S01]  /*14e0*/  STL [R1+0x1c], R204 ;  /* 0x00001ccc01007387 */ /* 0x0001e20000100800 */
[----:B------:R-:W-:Y:S02]  /*14f0*/  FADD.FTZ R127, -R198, R127 ;  /* 0x0000007fc67f7221 */ /* 0x000fe40000010100 */
[----:B------:R-:W-:Y:S01]  /*1500*/  FFMA.FTZ R206, R130, R126, R206 ;  /* 0x0000007e82ce7223 */ /* 0x000fe200000100ce */
[----:B0-----:R-:W3:Y:S04]  /*1510*/  LDL.LU R204, [R1+0x5c] ;  /* 0x00005c0001cc7983 */ /* 0x001ee80000300800 */
[----:B------:R0:W-:Y:S01]  /*1520*/  STL [R1+0x38], R203 ;  /* 0x000038cb01007387 */ /* 0x0001e20000100800 */
[----:B------:R-:W-:Y:S02]  /*1530*/  FMUL.FTZ R128, R49, R129 ;  /* 0x0000008131807220 */ /* 0x000fe40000410000 */
[----:B------:R-:W-:Y:S01]  /*1540*/  FMUL.FTZ R127, R11, R127 ;  /* 0x0000007f0b7f7220 */ /* 0x000fe20000410000 */
[----:B0-----:R-:W3:Y:S01]  /*1550*/  LDL.LU R203, [R1+0x4c] ;  /* 0x00004c0001cb7983 */ /* 0x001ee20000300800 */
[----:B------:R-:W-:-:S02]  /*1560*/  FFMA.FTZ R14, R133, R125, R14 ;  /* 0x0000007d850e7223 */ /* 0x000fc4000001000e */
[----:B------:R-:W-:Y:S01]  /*1570*/  FFMA.FTZ R133, R81, R133, R128 ;  /* 0x0000008551857223 */ /* 0x000fe20000010080 */
[----:B------:R-:W-:Y:S01]  /*1580*/  STL [R1+0x28], R206 ;  /* 0x000028ce01007387 */ /* 0x000fe20000100800 */
[----:B------:R-:W-:Y:S02]  /*1590*/  FMUL.FTZ R128, R50, R130 ;  /* 0x0000008232807220 */ /* 0x000fe40000410000 */
[----:B--2---:R-:W-:-:S05]  /*15a0*/  FADD.FTZ R205, R131, R205 ;  /* 0x000000cd83cd7221 */ /* 0x004fca0000010000 */
[----:B------:R0:W-:Y:S04]  /*15b0*/  STL [R1+0x34], R205 ;  /* 0x000034cd01007387 */ /* 0x0001e80000100800 */
[----:B0-----:R-:W2:Y:S04]  /*15c0*/  LDL.LU R205, [R1+0x68] ;  /* 0x0000680001cd7983 */ /* 0x001ea80000300800 */
[----:B------:R-:W2:Y:S01]  /*15d0*/  LDL.LU R130, [R1+0x58] ;  /* 0x0000580001827983 */ /* 0x000ea20000300800 */
[----:B----4-:R-:W-:-:S05]  /*15e0*/  FFMA.FTZ R199, R131, R127, R199 ;  /* 0x0000007f83c77223 */ /* 0x010fca00000100c7 */
[----:B------:R0:W-:Y:S04]  /*15f0*/  STL [R1+0x24], R199 ;  /* 0x000024c701007387 */ /* 0x0001e80000100800 */
[----:B------:R-:W4:Y:S01]  /*1600*/  LDL.LU R129, [R1+0x64] ;  /* 0x0000640001817983 */ /* 0x000f220000300800 */
[----:B------:R-:W-:Y:S02]  /*1610*/  FADD.FTZ R136, -R198, R136 ;  /* 0x00000088c6887221 */ /* 0x000fe40000010100 */
[----:B------:R-:W-:Y:S02]  /*1620*/  FFMA.FTZ R17, R134, R126, R17 ;  /* 0x0000007e86117223 */ /* 0x000fe40000010011 */
[----:B------:R-:W-:Y:S02]  /*1630*/  FFMA.FTZ R134, R82, R134, R128 ;  /* 0x0000008652867223 */ /* 0x000fe40000010080 */
[----:B0-----:R-:W-:-:S02]  /*1640*/  FMUL.FTZ R199, R11, R136 ;  /* 0x000000880bc77220 */ /* 0x001fc40000410000 */
[----:B------:R-:W-:Y:S02]  /*1650*/  FMUL.FTZ R128, R51, R131 ;  /* 0x0000008333807220 */ /* 0x000fe40000410000 */
[C---:B---3--:R-:W-:Y:S02]  /*1660*/  FADD.FTZ R202, R140.reuse, R202 ;  /* 0x000000ca8cca7221 */ /* 0x048fe40000010000 */
[----:B------:R-:W-:Y:S02]  /*1670*/  FFMA.FTZ R201, R140, R199, R201 ;  /* 0x000000c78cc97223 */ /* 0x000fe400000100c9 */
[----:B------:R-:W-:Y:S02]  /*1680*/  FFMA.FTZ R16, R135, R127, R16 ;  /* 0x0000007f87107223 */ /* 0x000fe40000010010 */
[----:B------:R-:W-:Y:S02]  /*1690*/  FFMA.FTZ R135, R83, R135, R128 ;  /* 0x0000008753877223 */ /* 0x000fe40000010080 */
[----:B------:R-:W-:Y:S01]  /*16a0*/  FADD.FTZ R137, -R198, R137 ;  /* 0x00000089c6897221 */ /* 0x000fe20000010100 */
[----:B------:R-:W3:Y:S04]  /*16b0*/  LDL.LU R128, [R1+0x54] ;  /* 0x0000540001807983 */ /* 0x000ee80000300800 */
[----:B------:R-:W-:Y:S04]  /*16c0*/  STL [R1+0x60], R202 ;  /* 0x000060ca01007387 */ /* 0x000fe80000100800 */
[----:B------:R0:W-:Y:S01]  /*16d0*/  STL [R1+0x50], R201 ;  /* 0x000050c901007387 */ /* 0x0001e20000100800 */
[----:B------:R-:W-:-:S02]  /*16e0*/  FADD.FTZ R204, R141, R204 ;  /* 0x000000cc8dcc7221 */ /* 0x000fc40000010000 */
[----:B------:R-:W-:Y:S02]  /*16f0*/  FADD.FTZ R138, -R198, R138 ;  /* 0x0000008ac68a7221 */ /* 0x000fe40000010100 */
[----:B0-----:R-:W-:Y:S02]  /*1700*/  FMUL.FTZ R201, R11, R137 ;  /* 0x000000890bc97220 */ /* 0x001fe40000410000 */
[----:B------:R-:W3:Y:S02]  /*1710*/  LDL.LU R137, [R1+0x90] ;  /* 0x0000900001897983 */ /* 0x000ee40000300800 */
[----:B------:R-:W-:Y:S02]  /*1720*/  FFMA.FTZ R203, R141, R201, R203 ;  /* 0x000000c98dcb7223 */ /* 0x000fe400000100cb */
[----:B------:R-:W3:Y:S04]  /*1730*/  LDL.LU R136, [R1+0x80] ;  /* 0x0000800001887983 */ /* 0x000ee80000300800 */
[----:B------:R-:W-:Y:S04]  /*1740*/  STL [R1+0x5c], R204 ;  /* 0x00005ccc01007387 */ /* 0x000fe80000100800 */
[----:B------:R0:W-:Y:S01]  /*1750*/  STL [R1+0x4c], R203 ;  /* 0x00004ccb01007387 */ /* 0x0001e20000100800 */
[----:B------:R-:W-:-:S02]  /*1760*/  FMUL.FTZ R200, R44, R140 ;  /* 0x0000008c2cc87220 */ /* 0x000fc40000410000 */
[----:B------:R-:W-:Y:S01]  /*1770*/  FADD.FTZ R139, -R198, R139 ;  /* 0x0000008bc68b7221 */ /* 0x000fe20000010100 */
[----:B------:R-:W3:Y:S04]  /*1780*/  LDL.LU R140, [R1+0x8c] ;  /* 0x00008c00018c7983 */ /* 0x000ee80000300800 */
[----:B------:R-:W3:Y:S01]  /*1790*/  LDL.LU R131, [R1+0x7c] ;  /* 0x00007c0001837983 */ /* 0x000ee20000300800 */
[----:B0-----:R-:W-:Y:S02]  /*17a0*/  FMUL.FTZ R203, R11, R138 ;  /* 0x0000008a0bcb7220 */ /* 0x001fe40000410000 */
[C---:B--2---:R-:W-:Y:S02]  /*17b0*/  FADD.FTZ R205, R142.reuse, R205 ;  /* 0x000000cd8ecd7221 */ /* 0x044fe40000010000 */
[----:B------:R-:W-:-:S03]  /*17c0*/  FFMA.FTZ R130, R142, R203, R130 ;  /* 0x000000cb8e827223 */ /* 0x000fc60000010082 */
[----:B------:R0:W-:Y:S04]  /*17d0*/  STL [R1+0x68], R205 ;  /* 0x000068cd01007387 */ /* 0x0001e80000100800 */
[----:B------:R1:W-:Y:S01]  /*17e0*/  STL [R1+0x58], R130 ;  /* 0x0000588201007387 */ /* 0x0003e20000100800 */
[----:B0-----:R-:W-:-:S03]  /*17f0*/  FMUL.FTZ R205, R11, R139 ;  /* 0x0000008b0bcd7220 */ /* 0x001fc60000410000 */
[----:B-1----:R-:W2:Y:S04]  /*1800*/  LDL.LU R130, [R1+0x98] ;  /* 0x0000980001827983 */ /* 0x002ea80000300800 */
[----:B------:R-:W2:Y:S01]  /*1810*/  LDL.LU R139, [R1+0x88] ;  /* 0x00008800018b7983 */ /* 0x000ea20000300800 */
[----:B----4-:R-:W-:-:S05]  /*1820*/  FADD.FTZ R129, R143, R129 ;  /* 0x000000818f817221 */ /* 0x010fca0000010000 */
[----:B------:R0:W-:Y:S04]  /*1830*/  STL [R1+0x64], R129 ;  /* 0x0000648101007387 */ /* 0x0001e80000100800 */
[----:B0-----:R-:W4:Y:S01]  /*1840*/  LDL.LU R129, [R1+0x94] ;  /* 0x0000940001817983 */ /* 0x001f220000300800 */
[C---:B------:R-:W-:Y:S02]  /*1850*/  FADD.FTZ R148, -R198.reuse, R148 ;  /* 0x00000094c6947221 */ /* 0x040fe40000010100 */
[----:B------:R-:W-:Y:S02]  /*1860*/  FADD.FTZ R149, -R198, R149 ;  /* 0x00000095c6957221 */ /* 0x000fe40000010100 */
[----:B---3--:R-:W-:Y:S02]  /*1870*/  FFMA.FTZ R128, R143, R205, R128 ;  /* 0x000000cd8f807223 */ /* 0x008fe40000010080 */
[----:B------:R-:W-:-:S02]  /*1880*/  FMUL.FTZ R207, R11, R148 ;  /* 0x000000940bcf7220 */ /* 0x000fc40000410000 */
[----:B------:R-:W-:Y:S01]  /*1890*/  FMUL.FTZ R208, R11, R149 ;  /* 0x000000950bd07220 */ /* 0x000fe20000410000 */
[----:B------:R-:W-:Y:S01]  /*18a0*/  STL [R1+0x54], R128 ;  /* 0x0000548001007387 */ /* 0x000fe20000100800 */
[----:B------:R-:W-:-:S03]  /*18b0*/  FADD.FTZ R150, -R198, R150 ;  /* 0x00000096c6967221 */ /* 0x000fc60000010100 */
[----:B------:R-:W3:Y:S01]  /*18c0*/  LDL.LU R138, [R1+0x84] ;  /* 0x00008400018a7983 */ /* 0x000ee20000300800 */
[----:B------:R-:W-:Y:S02]  /*18d0*/  FMUL.FTZ R209, R11, R150 ;  /* 0x000000960bd17220 */ /* 0x000fe40000410000 */
[C---:B------:R-:W-:Y:S02]  /*18e0*/  FADD.FTZ R137, R152.reuse, R137 ;  /* 0x0000008998897221 */ /* 0x040fe40000010000 */
[----:B------:R-:W-:-:S03]  /*18f0*/  FFMA.FTZ R136, R152, R207, R136 ;  /* 0x000000cf98887223 */ /* 0x000fc60000010088 */
[----:B------:R0:W-:Y:S04]  /*1900*/  STL [R1+0x90], R137 ;  /* 0x0000908901007387 */ /* 0x0001e80000100800 */
[----:B0-----:R-:W3:Y:S01]  /*1910*/  LDL.LU R137, [R1+0xc0] ;  /* 0x0000c00001897983 */ /* 0x001ee20000300800 */
[C---:B------:R-:W-:Y:S02]  /*1920*/  FADD.FTZ R140, R153.reuse, R140 ;  /* 0x0000008c998c7221 */ /* 0x040fe40000010000 */
[----:B------:R-:W-:Y:S01]  /*1930*/  FFMA.FTZ R131, R153, R208, R131 ;  /* 0x000000d099837223 */ /* 0x000fe20000010083 */
[----:B------:R0:W-:Y:S04]  /*1940*/  STL [R1+0x80], R136 ;  /* 0x0000808801007387 */ /* 0x0001e80000100800 */
[----:B0-----:R-:W3:Y:S04]  /*1950*/  LDL.LU R136, [R1+0xa8] ;  /* 0x0000a80001887983 */ /* 0x001ee80000300800 */
[----:B------:R-:W-:Y:S04]  /*1960*/  STL [R1+0x8c], R140 ;  /* 0x00008c8c01007387 */ /* 0x000fe80000100800 */
[----:B------:R0:W-:Y:S04]  /*1970*/  STL [R1+0x7c], R131 ;  /* 0x00007c8301007387 */ /* 0x0001e80000100800 */
[----:B0-----:R-:W3:Y:S01]  /*1980*/  LDL.LU R131, [R1+0xbc] ;  /* 0x0000bc0001837983 */ /* 0x001ee20000300800 */
[----:B--2---:R-:W-:-:S02]  /*1990*/  FADD.FTZ R130, R154, R130 ;  /* 0x000000829a827221 */ /* 0x004fc40000010000 */
[----:B------:R-:W-:-:S03]  /*19a0*/  FFMA.FTZ R139, R154, R209, R139 ;  /* 0x000000d19a8b7223 */ /* 0x000fc6000001008b */
[----:B------:R0:W-:Y:S04]  /*19b0*/  STL [R1+0x98], R130 ;  /* 0x0000988201007387 */ /* 0x0001e80000100800 */
[----:B0-----:R-:W2:Y:S04]  /*19c0*/  LDL.LU R130, [R1+0xa4] ;  /* 0x0000a40001827983 */ /* 0x001ea80000300800 */
[----:B------:R-:W2:Y:S01]  /*19d0*/  LDL.LU R140, [R1] ;  /* 0x00000000018c7983 */ /* 0x000ea20000300800 */
[----:B----4-:R-:W-:-:S03]  /*19e0*/  FADD.FTZ R129, R155, R129 ;  /* 0x000000819b817221 */ /* 0x010fc60000010000 */
[----:B------:R0:W-:Y:S04]  /*19f0*/  STL [R1+0x88], R139 ;  /* 0x0000888b01007387 */ /* 0x0001e80000100800 */
[----:B0-----:R-:W4:Y:S04]  /*1a00*/  LDL.LU R139, [R1+0xc8] ;  /* 0x0000c800018b7983 */ /* 0x001f280000300800 */
[----:B------:R0:W-:Y:S04]  /*1a10*/  STL [R1+0x94], R129 ;  /* 0x0000948101007387 */ /* 0x0001e80000100800 */
[----:B0-----:R-:W4:Y:S01]  /*1a20*/  LDL.LU R129, [R1+0xb0] ;  /* 0x0000b00001817983 */ /* 0x001f220000300800 */
[----:B------:R-:W-:-:S02]  /*1a30*/  FADD.FTZ R151, -R198, R151 ;  /* 0x00000097c6977221 */ /* 0x000fc40000010100 */
[C---:B------:R-:W-:Y:S02]  /*1a40*/  FADD.FTZ R160, -R198.reuse, R160 ;  /* 0x000000a0c6a07221 */ /* 0x040fe40000010100 */
[C---:B------:R-:W-:Y:S02]  /*1a50*/  FMUL.FTZ R210, R11.reuse, R151 ;  /* 0x000000970bd27220 */ /* 0x040fe40000410000 */
[----:B------:R-:W-:Y:S02]  /*1a60*/  FMUL.FTZ R160, R11, R160 ;  /* 0x000000a00ba07220 */ /* 0x000fe40000410000 */
[----:B---3--:R-:W-:Y:S02]  /*1a70*/  FFMA.FTZ R138, R155, R210, R138 ;  /* 0x000000d29b8a7223 */ /* 0x008fe4000001008a */
[----:B------:R-:W-:Y:S02]  /*1a80*/  FADD.FTZ R161, -R198, R161 ;  /* 0x000000a1c6a17221 */ /* 0x000fe40000010100 */
[----:B------:R-:W-:Y:S01]  /*1a90*/  FADD.FTZ R137, R164, R137 ;  /* 0x00000089a4897221 */ /* 0x000fe20000010000 */
[----:B------:R0:W-:Y:S01]  /*1aa0*/  STL [R1+0x84], R138 ;  /* 0x0000848a01007387 */ /* 0x0001e20000100800 */
[----:B------:R-:W-:-:S02]  /*1ab0*/  FMUL.FTZ R161, R11, R161 ;  /* 0x000000a10ba17220 */ /* 0x000fc40000410000 */
[----:B------:R-:W-:Y:S02]  /*1ac0*/  FADD.FTZ R162, -R198, R162 ;  /* 0x000000a2c6a27221 */ /* 0x000fe40000010100 */
[----:B------:R-:W-:Y:S02]  /*1ad0*/  FMUL.FTZ R202, R45, R141 ;  /* 0x0000008d2dca7220 */ /* 0x000fe40000410000 */
[----:B------:R-:W-:Y:S01]  /*1ae0*/  FMUL.FTZ R162, R11, R162 ;  /* 0x000000a20ba27220 */ /* 0x000fe20000410000 */
[----:B0-----:R-:W3:Y:S01]  /*1af0*/  LDL.LU R138, [R1+0xc4] ;  /* 0x0000c400018a7983 */ /* 0x001ee20000300800 */
[----:B------:R-:W-:-:S03]  /*1b00*/  FFMA.FTZ R136, R164, R160, R136 ;  /* 0x000000a0a4887223 */ /* 0x000fc60000010088 */
[----:B------:R0:W-:Y:S04]  /*1b10*/  STL [R1+0xc0], R137 ;  /* 0x0000c08901007387 */ /* 0x0001e80000100800 */
[----:B0-----:R-:W3:Y:S04]  /*1b20*/  LDL.LU R137, [R1+0xac] ;  /* 0x0000ac0001897983 */ /* 0x001ee80000300800 */
[----:B------:R0:W-:Y:S01]  /*1b30*/  STL [R1+0xa8], R136 ;  /* 0x0000a88801007387 */ /* 0x0001e20000100800 */
[----:B------:R-:W-:-:S03]  /*1b40*/  FADD.FTZ R131, R165, R131 ;  /* 0x00000083a5837221 */ /* 0x000fc60000010000 */
[----:B0-----:R-:W3:Y:S04]  /*1b50*/  LDL.LU R136, [R1+0x8] ;  /* 0x0000080001887983 */ /* 0x001ee80000300800 */
[----:B------:R-:W3:Y:S04]  /*1b60*/  LDL.LU R141, [R1+0xf0] ;  /* 0x0000f000018d7983 */ /* 0x000ee80000300800 */
[----:B------:R0:W-:Y:S04]  /*1b70*/  STL [R1+0xbc], R131 ;  /* 0x0000bc8301007387 */ /* 0x0001e80000100800 */
[----:B0-----:R-:W3:Y:S01]  /*1b80*/  LDL.LU R131, [R1+0xb8] ;  /* 0x0000b80001837983 */ /* 0x001ee20000300800 */
[----:B--2---:R-:W-:-:S02]  /*1b90*/  FFMA.FTZ R130, R165, R161, R130 ;  /* 0x000000a1a5827223 */ /* 0x004fc40000010082 */
[----:B------:R-:W-:-:S03]  /*1ba0*/  FADD.FTZ R140, R170, R140 ;  /* 0x0000008caa8c7221 */ /* 0x000fc60000010000 */
[----:B------:R0:W-:Y:S04]  /*1bb0*/  STL [R1+0xa4], R130 ;  /* 0x0000a48201007387 */ /* 0x0001e80000100800 */
[----:B0-----:R-:W2:Y:S01]  /*1bc0*/  LDL.LU R130, [R1+0x4] ;  /* 0x0000040001827983 */ /* 0x001ea20000300800 */
[----:B----4-:R-:W-:-:S03]  /*1bd0*/  FADD.FTZ R139, R166, R139 ;  /* 0x0000008ba68b7221 */ /* 0x010fc60000010000 */
[----:B------:R0:W-:Y:S04]  /*1be0*/  STL [R1], R140 ;  /* 0x0000008c01007387 */ /* 0x0001e80000100800 */
[----:B0-----:R-:W4:Y:S01]  /*1bf0*/  LDL.LU R140, [R1+0xec] ;  /* 0x0000ec00018c7983 */ /* 0x001f220000300800 */
[----:B------:R-:W-:-:S05]  /*1c00*/  FFMA.FTZ R129, R166, R162, R129 ;  /* 0x000000a2a6817223 */ /* 0x000fca0000010081 */
[----:B------:R0:W-:Y:S04]  /*1c10*/  STL [R1+0xb0], R129 ;  /* 0x0000b08101007387 */ /* 0x0001e80000100800 */
[----:B------:R1:W-:Y:S04]  /*1c20*/  STL [R1+0xc8], R139 ;  /* 0x0000c88b01007387 */ /* 0x0003e80000100800 */
[----:B0-----:R-:W4:Y:S04]  /*1c30*/  LDL.LU R129, [R1+0xb4] ;  /* 0x0000b40001817983 */ /* 0x001f280000300800 */
[----:B-1----:R-:W4:Y:S01]  /*1c40*/  LDL.LU R139, [R1+0x10] ;  /* 0x00001000018b7983 */ /* 0x002f220000300800 */
[----:B------:R-:W-:-:S02]  /*1c50*/  FMUL.FTZ R128, R40, R152 ;  /* 0x0000009828807220 */ /* 0x000fc40000410000 */
[C---:B------:R-:W-:Y:S02]  /*1c60*/  FADD.FTZ R247, R156.reuse, R247 ;  /* 0x000000f79cf77221 */ /* 0x040fe40000010000 */
[----:B------:R-:W-:Y:S02]  /*1c70*/  FFMA.FTZ R214, R156, R207, R214 ;  /* 0x000000cf9cd67223 */ /* 0x000fe400000100d6 */
[----:B------:R-:W-:Y:S02]  /*1c80*/  FFMA.FTZ R156, R72, R156, R128 ;  /* 0x0000009c489c7223 */ /* 0x000fe40000010080 */
[----:B------:R-:W-:Y:S02]  /*1c90*/  FMUL.FTZ R128, R41, R153 ;  /* 0x0000009929807220 */ /* 0x000fe40000410000 */
[C---:B------:R-:W-:Y:S02]  /*1ca0*/  FADD.FTZ R246, R157.reuse, R246 ;  /* 0x000000f69df67221 */ /* 0x040fe40000010000 */
[----:B------:R-:W-:-:S02]  /*1cb0*/  FFMA.FTZ R212, R157, R208, R212 ;  /* 0x000000d09dd47223 */ /* 0x000fc400000100d4 */
[----:B------:R-:W-:Y:S02]  /*1cc0*/  FFMA.FTZ R157, R73, R157, R128 ;  /* 0x0000009d499d7223 */ /* 0x000fe40000010080 */
[----:B------:R-:W-:Y:S02]  /*1cd0*/  FMUL.FTZ R128, R42, R154 ;  /* 0x0000009a2a807220 */ /* 0x000fe40000410000 */
[C---:B------:R-:W-:Y:S02]  /*1ce0*/  FADD.FTZ R249, R158.reuse, R249 ;  /* 0x000000f99ef97221 */ /* 0x040fe40000010000 */
[----:B------:R-:W-:Y:S02]  /*1cf0*/  FFMA.FTZ R216, R158, R209, R216 ;  /* 0x000000d19ed87223 */ /* 0x000fe400000100d8 */
[----:B------:R-:W-:Y:S02]  /*1d00*/  FFMA.FTZ R158, R74, R158, R128 ;  /* 0x0000009e4a9e7223 */ /* 0x000fe40000010080 */
[----:B------:R-:W-:-:S02]  /*1d10*/  FMUL.FTZ R128, R43, R155 ;  /* 0x0000009b2b807220 */ /* 0x000fc40000410000 */
[----:B------:R-:W-:Y:S02]  /*1d20*/  FADD.FTZ R163, -R198, R163 ;  /* 0x000000a3c6a37221 */ /* 0x000fe40000010100 */
[C---:B------:R-:W-:Y:S02]  /*1d30*/  FADD.FTZ R248, R159.reuse, R248 ;  /* 0x000000f89ff87221 */ /* 0x040fe40000010000 */
[----:B------:R-:W-:Y:S02]  /*1d40*/  FFMA.FTZ R215, R159, R210, R215 ;  /* 0x000000d29fd77223 */ /* 0x000fe400000100d7 */
[----:B------:R-:W-:Y:S02]  /*1d50*/  FFMA.FTZ R159, R75, R159, R128 ;  /* 0x0000009f4b9f7223 */ /* 0x000fe40000010080 */
[----:B------:R-:W-:Y:S02]  /*1d60*/  FMUL.FTZ R128, R36, R164 ;  /* 0x000000a424807220 */ /* 0x000fe40000410000 */
[----:B------:R-:W-:-:S02]  /*1d70*/  FMUL.FTZ R163, R11, R163 ;  /* 0x000000a30ba37220 */ /* 0x000fc40000410000 */
[----:B------:R-:W-:Y:S02]  /*1d80*/  FADD.FTZ R164, -R198, R172 ;  /* 0x000000acc6a47221 */ /* 0x000fe40000010100 */
[C---:B------:R-:W-:Y:S02]  /*1d90*/  FADD.FTZ R251, R168.reuse, R251 ;  /* 0x000000fba8fb7221 */ /* 0x040fe40000010000 */
[----:B------:R-:W-:Y:S02]  /*1da0*/  FFMA.FTZ R218, R168, R160, R218 ;  /* 0x000000a0a8da7223 */ /* 0x000fe400000100da */
[----:B---3--:R-:W-:Y:S02]  /*1db0*/  FADD.FTZ R138, R167, R138 ;  /* 0x0000008aa78a7221 */ /* 0x008fe40000010000 */
[----:B------:R-:W-:Y:S02]  /*1dc0*/  FFMA.FTZ R168, R68, R168, R128 ;  /* 0x000000a844a87223 */ /* 0x000fe40000010080 */
[----:B------:R-:W-:-:S02]  /*1dd0*/  FMUL.FTZ R128, R37, R165 ;  /* 0x000000a525807220 */ /* 0x000fc40000410000 */
[----:B------:R-:W-:Y:S02]  /*1de0*/  FFMA.FTZ R137, R167, R163, R137 ;  /* 0x000000a3a7897223 */ /* 0x000fe40000010089 */
[----:B------:R-:W-:Y:S02]  /*1df0*/  FMUL.FTZ R164, R11, R164 ;  /* 0x000000a40ba47220 */ /* 0x000fe40000410000 */
[----:B------:R-:W-:Y:S01]  /*1e00*/  FADD.FTZ R165, -R198, R173 ;  /* 0x000000adc6a57221 */ /* 0x000fe20000010100 */
[----:B------:R0:W-:Y:S01]  /*1e10*/  STL [R1+0xc4], R138 ;  /* 0x0000c48a01007387 */ /* 0x0001e20000100800 */
[----:B------:R-:W-:Y:S02]  /*1e20*/  FADD.FTZ R136, R180, R136 ;  /* 0x00000088b4887221 */ /* 0x000fe40000010000 */
[C---:B------:R-:W-:Y:S02]  /*1e30*/  FADD.FTZ R141, R176.reuse, R141 ;  /* 0x0000008db08d7221 */ /* 0x040fe40000010000 */
[----:B------:R-:W-:-:S02]  /*1e40*/  FFMA.FTZ R131, R176, R164, R131 ;  /* 0x000000a4b0837223 */ /* 0x000fc40000010083 */
[----:B------:R-:W-:Y:S01]  /*1e50*/  FMUL.FTZ R165, R11, R165 ;  /* 0x000000a50ba57220 */ /* 0x000fe20000410000 */
[----:B0-----:R-:W3:Y:S04]  /*1e60*/  LDL.LU R138, [R1+0xf8] ;  /* 0x0000f800018a7983 */ /* 0x001ee80000300800 */
[----:B------:R0:W-:Y:S01]  /*1e70*/  STL [R1+0xac], R137 ;  /* 0x0000ac8901007387 */ /* 0x0001e20000100800 */
[----:B------:R-:W-:-:S03]  /*1e80*/  FMUL.FTZ R206, R47, R143 ;  /* 0x0000008f2fce7220 */ /* 0x000fc60000410000 */
[----:B0-----:R-:W3:Y:S04]  /*1e90*/  LDL.LU R137, [R1+0xd0] ;  /* 0x0000d00001897983 */ /* 0x001ee80000300800 */
[----:B------:R0:W-:Y:S01]  /*1ea0*/  STL [R1+0x8], R136 ;  /* 0x0000088801007387 */ /* 0x0001e20000100800 */
[----:B------:R-:W-:-:S03]  /*1eb0*/  FADD.FTZ R244, R147, R244 ;  /* 0x000000f493f47221 */ /* 0x000fc60000010000 */
[----:B0-----:R-:W3:Y:S04]  /*1ec0*/  LDL.LU R136, [R1+0xc] ;  /* 0x00000c0001887983 */ /* 0x001ee80000300800 */
[----:B------:R-:W-:Y:S04]  /*1ed0*/  STL [R1+0xf0], R141 ;  /* 0x0000f08d01007387 */ /* 0x000fe80000100800 */
[----:B------:R0:W-:Y:S01]  /*1ee0*/  STL [R1+0xb8], R131 ;  /* 0x0000b88301007387 */ /* 0x0001e20000100800 */
[----:B------:R-:W-:Y:S02]  /*1ef0*/  FFMA.FTZ R196, R147, R205, R196 ;  /* 0x000000cd93c47223 */ /* 0x000fe400000100c4 */
[----:B------:R-:W-:Y:S01]  /*1f00*/  FFMA.FTZ R206, R79, R147, R206 ;  /* 0x000000934fce7223 */ /* 0x000fe200000100ce */
[----:B0-----:R-:W3:Y:S01]  /*1f10*/  LDL.LU R131, [R1+0xf4] ;  /* 0x0000f40001837983 */ /* 0x001ee20000300800 */
[----:B------:R-:W-:-:S02]  /*1f20*/  FADD.FTZ R242, R145, R242 ;  /* 0x000000f291f27221 */ /* 0x000fc40000010000 */
[----:B------:R-:W-:Y:S02]  /*1f30*/  FFMA.FTZ R18, R145, R201, R18 ;  /* 0x000000c991127223 */ /* 0x000fe40000010012 */
[----:B------:R-:W-:Y:S02]  /*1f40*/  FFMA.FTZ R202, R77, R145, R202 ;  /* 0x000000914dca7223 */ /* 0x000fe400000100ca */
[----:B--2---:R-:W-:-:S05]  /*1f50*/  FADD.FTZ R130, R181, R130 ;  /* 0x00000082b5827221 */ /* 0x004fca0000010000 */
[----:B------:R0:W-:Y:S01]  /*1f60*/  STL [R1+0x4], R130 ;  /* 0x0000048201007387 */ /* 0x0001e20000100800 */
[----:B----4-:R-:W-:-:S03]  /*1f70*/  FADD.FTZ R140, R177, R140 ;  /* 0x0000008cb18c7221 */ /* 0x010fc60000010000 */
[----:B0-----:R-:W2:Y:S01]  /*1f80*/  LDL.LU R130, [R1+0xcc] ;  /* 0x0000cc0001827983 */ /* 0x001ea20000300800 */
[----:B------:R-:W-:-:S05]  /*1f90*/  FFMA.FTZ R129, R177, R165, R129 ;  /* 0x000000a5b1817223 */ /* 0x000fca0000010081 */
[----:B------:R0:W-:Y:S01]  /*1fa0*/  STL [R1+0xb4], R129 ;  /* 0x0000b48101007387 */ /* 0x0001e20000100800 */
[----:B------:R-:W-:-:S03]  /*1fb0*/  FADD.FTZ R139, R182, R139 ;  /* 0x0000008bb68b7221 */ /* 0x000fc60000010000 */
[----:B------:R1:W-:Y:S04]  /*1fc0*/  STL [R1+0xec], R140 ;  /* 0x0000ec8c01007387 */ /* 0x0003e80000100800 */
[----:B------:R-:W4:Y:S04]  /*1fd0*/  LDL.LU R150, [R1+0x18] ;  /* 0x0000180001967983 */ /* 0x000f280000300800 */
[----:B------:R-:W4:Y:S04]  /*1fe0*/  LDL.LU R149, [R1+0x118] ;  /* 0x0001180001957983 */ /* 0x000f280000300800 */
[----:B------:R-:W4:Y:S04]  /*1ff0*/  LDL.LU R147, [R1+0xd8] ;  /* 0x0000d80001937983 */ /* 0x000f280000300800 */
[----:B------:R-:W-:Y:S04]  /*2000*/  STL [R1+0x10], R139 ;  /* 0x0000108b01007387 */ /* 0x000fe80000100800 */
[----:B------:R-:W4:Y:S01]  /*2010*/  LDL.LU R145, [R1+0x14] ;  /* 0x0000140001917983 */ /* 0x000f220000300800 */
[----:B------:R-:W-:-:S02]  /*2020*/  FADD.FTZ R250, R169, R250 ;  /* 0x000000faa9fa7221 */ /* 0x000fc40000010000 */
[----:B------:R-:W-:Y:S02]  /*2030*/  FFMA.FTZ R217, R169, R161, R217 ;  /* 0x000000a1a9d97223 */ /* 0x000fe400000100d9 */
[----:B------:R-:W-:Y:S02]  /*2040*/  FFMA.FTZ R169, R69, R169, R128 ;  /* 0x000000a945a97223 */ /* 0x000fe40000010080 */
[----:B------:R-:W-:Y:S02]  /*2050*/  FMUL.FTZ R128, R38, R166 ;  /* 0x000000a626807220 */ /* 0x000fe40000410000 */
[----:B------:R-:W-:Y:S02]  /*2060*/  FFMA.FTZ R220, R170, R162, R220 ;  /* 0x000000a2aadc7223 */ /* 0x000fe400000100dc */
[----:B------:R-:W-:Y:S02]  /*2070*/  FFMA.FTZ R170, R70, R170, R128 ;  /* 0x000000aa46aa7223 */ /* 0x000fe40000010080 */
[----:B------:R-:W-:-:S02]  /*2080*/  FMUL.FTZ R128, R39, R167 ;  /* 0x000000a727807220 */ /* 0x000fc40000410000 */
[C---:B------:R-:W-:Y:S02]  /*2090*/  FADD.FTZ R252, R171.reuse, R252 ;  /* 0x000000fcabfc7221 */ /* 0x040fe40000010000 */
[----:B------:R-:W-:Y:S02]  /*20a0*/  FFMA.FTZ R219, R171, R163, R219 ;  /* 0x000000a3abdb7223 */ /* 0x000fe400000100db */
[----:B------:R-:W-:Y:S02]  /*20b0*/  FFMA.FTZ R171, R71, R171, R128 ;  /* 0x000000ab47ab7223 */ /* 0x000fe40000010080 */
[----:B------:R-:W-:Y:S02]  /*20c0*/  FMUL.FTZ R128, R32, R176 ;  /* 0x000000b020807220 */ /* 0x000fe40000410000 */
[C---:B------:R-:W-:Y:S02]  /*20d0*/  FADD.FTZ R166, -R198.reuse, R174 ;  /* 0x000000aec6a67221 */ /* 0x040fe40000010100 */
[----:B------:R-:W-:-:S02]  /*20e0*/  FADD.FTZ R173, -R198, R175 ;  /* 0x000000afc6ad7221 */ /* 0x000fc40000010100 */
[----:B------:R-:W-:Y:S02]  /*20f0*/  FFMA.FTZ R222, R180, R164, R222 ;  /* 0x000000a4b4de7223 */ /* 0x000fe400000100de */
[----:B------:R-:W-:Y:S02]  /*2100*/  FFMA.FTZ R180, R64, R180, R128 ;  /* 0x000000b440b47223 */ /* 0x000fe40000010080 */
[----:B------:R-:W-:Y:S01]  /*2110*/  FMUL.FTZ R166, R11, R166 ;  /* 0x000000a60ba67220 */ /* 0x000fe20000410000 */
[----:B------:R-:W-:Y:S01]  /*2120*/  IADD3 R148, R226, 0xe0, RZ ;  /* 0x000000e0e2947810 */ /* 0x000fe20007ffe0ff */
[----:B------:R-:W-:Y:S02]  /*2130*/  FMUL.FTZ R128, R33, R177 ;  /* 0x000000b121807220 */ /* 0x000fe40000410000 */
[----:B------:R-:W-:Y:S02]  /*2140*/  FMUL.FTZ R173, R11, R173 ;  /* 0x000000ad0bad7220 */ /* 0x000fe40000410000 */
[----:B------:R-:W-:-:S02]  /*2150*/  FADD.FTZ R174, -R198, R184 ;  /* 0x000000b8c6ae7221 */ /* 0x000fc40000010100 */
[----:B------:R-:W-:Y:S02]  /*2160*/  FFMA.FTZ R221, R181, R165, R221 ;  /* 0x000000a5b5dd7223 */ /* 0x000fe400000100dd */
[----:B---3--:R-:W-:Y:S02]  /*2170*/  FADD.FTZ R138, R178, R138 ;  /* 0x0000008ab28a7221 */ /* 0x008fe40000010000 */
[----:B------:R-:W-:Y:S02]  /*2180*/  FMUL.FTZ R204, R46, R142 ;  /* 0x0000008e2ecc7220 */ /* 0x000fe40000410000 */
[----:B------:R-:W-:Y:S01]  /*2190*/  FFMA.FTZ R181, R65, R181, R128 ;  /* 0x000000b541b57223 */ /* 0x000fe20000010080 */
[----:B------:R-:W-:Y:S01]  /*21a0*/  @P0 LEA R128, P2, R148, c[0x0][0x218], 0x4 ;  /* 0x0000860094800a11 */ /* 0x000fe200078420ff */
[----:B0-----:R-:W-:Y:S02]  /*21b0*/  FMUL.FTZ R129, R34, R178 ;  /* 0x000000b222817220 */ /* 0x001fe40000410000 */
[----:B------:R-:W-:Y:S01]  /*21c0*/  FMUL.FTZ R174, R11, R174 ;  /* 0x000000ae0bae7220 */ /* 0x000fe20000410000 */
[----:B------:R-:W-:Y:S01]  /*21d0*/  STL [R1+0xf8], R138 ;  /* 0x0000f88a01007387 */ /* 0x000fe20000100800 */
[----:B------:R-:W-:-:S02]  /*21e0*/  FFMA.FTZ R224, R182, R166, R224 ;  /* 0x000000a6b6e07223 */ /* 0x000fc400000100e0 */
[----:B------:R-:W-:Y:S02]  /*21f0*/  FFMA.FTZ R137, R178, R166, R137 ;  /* 0x000000a6b2897223 */ /* 0x000fe40000010089 */
[C---:B------:R-:W-:Y:S02]  /*2200*/  FADD.FTZ R245, R146.reuse, R245 ;  /* 0x000000f592f57221 */ /* 0x040fe40000010000 */
[----:B------:R-:W-:Y:S01]  /*2210*/  FFMA.FTZ R211, R146, R203, R211 ;  /* 0x000000cb92d37223 */ /* 0x000fe200000100d3 */
[----:B------:R-:W-:Y:S01]  /*2220*/  STL [R1+0xd0], R137 ;  /* 0x0000d08901007387 */ /* 0x000fe20000100800 */
[----:B------:R-:W-:Y:S01]  /*2230*/  FFMA.FTZ R204, R78, R146, R204 ;  /* 0x000000924ecc7223 */ /* 0x000fe200000100cc */
[----:B------:R-:W-:Y:S01]  /*2240*/  MOV R146, 0x10 ;  /* 0x0000001000927802 */ /* 0x000fe20000000f00 */
[----:B------:R-:W-:Y:S01]  /*2250*/  FFMA.FTZ R182, R66, R182, R129 ;  /* 0x000000b642b67223 */ /* 0x000fe20000010081 */
[----:B------:R-:W-:Y:S01]  /*2260*/  @P0 LEA.HI.X R129, R148, c[0x0][0x21c], RZ, 0x4, P2 ;  /* 0x0000870094810a11 */ /* 0x000fe200010f24ff */
[----:B------:R-:W-:-:S04]  /*2270*/  FADD.FTZ R136, R183, R136 ;  /* 0x00000088b7887221 */ /* 0x000fc80000010000 */
[----:B------:R0:W5:Y:S04]  /*2280*/  @P0 LDG.E.128 R112, [R128.64] ;  /* 0x0000000480700981 */ /* 0x000168000c1e1d00 */
[----:B------:R3:W-:Y:S01]  /*2290*/  STL [R1+0xc], R136 ;  /* 0x00000c8801007387 */ /* 0x0007e20000100800 */
[C---:B------:R-:W-:Y:S01]  /*22a0*/  SHF.L.U32 R172, R213.reuse, 0x4, RZ ;  /* 0x00000004d5ac7819 */ /* 0x040fe200000006ff */
[----:B-1----:R-:W-:Y:S01]  /*22b0*/  IMAD.WIDE.U32 R140, R213, R146, c[0x0][0x208] ;  /* 0x00008200d58c7625 */ /* 0x002fe200078e0092 */
[----:B------:R-:W-:-:S03]  /*22c0*/  SHF.R.U32.HI R167, RZ, 0x1c, R213 ;  /* 0x0000001cffa77819 */ /* 0x000fc600000116d5 */
[----:B------:R-:W-:Y:S02]  /*22d0*/  FADD.FTZ R131, R179, R131 ;  /* 0x00000083b3837221 */ /* 0x000fe40000010000 */
[----:B---3--:R-:W-:-:S04]  /*22e0*/  IMAD.WIDE.U32 R136, R213, R146, c[0x0][0x210] ;  /* 0x00008400d5887625 */ /* 0x008fc800078e0092 */
[C---:B------:R-:W-:Y:S02]  /*22f0*/  FADD.FTZ R243, R144.reuse, R243 ;  /* 0x000000f390f37221 */ /* 0x040fe40000010000 */
[----:B------:R-:W-:Y:S02]  /*2300*/  FFMA.FTZ R19, R144, R199, R19 ;  /* 0x000000c790137223 */ /* 0x000fe40000010013 */
[----:B------:R-:W-:Y:S02]  /*2310*/  FFMA.FTZ R200, R76, R144, R200 ;  /* 0x000000904cc87223 */ /* 0x000fe400000100c8 */
[----:B0-----:R-:W-:Y:S02]  /*2320*/  FMUL.FTZ R129, R35, R179 ;  /* 0x000000b323817220 */ /* 0x001fe40000410000 */
[C---:B------:R-:W-:Y:S02]  /*2330*/  FADD.FTZ R175, -R198.reuse, R185 ;  /* 0x000000b9c6af7221 */ /* 0x040fe40000010100 */
[----:B------:R-:W-:-:S02]  /*2340*/  FADD.FTZ R178, -R198, R186 ;  /* 0x000000bac6b27221 */ /* 0x000fc40000010100 */
[----:B--2---:R-:W-:Y:S02]  /*2350*/  FFMA.FTZ R130, R179, R173, R130 ;  /* 0x000000adb3827223 */ /* 0x004fe40000010082 */
[----:B----4-:R-:W-:-:S03]  /*2360*/  FADD.FTZ R150, R192, R150 ;  /* 0x00000096c0967221 */ /* 0x010fc60000010000 */
[----:B------:R-:W-:Y:S01]  /*2370*/  STL [R1+0xcc], R130 ;  /* 0x0000cc8201007387 */ /* 0x000fe20000100800 */
[----:B------:R-:W-:-:S03]  /*2380*/  FADD.FTZ R149, R188, R149 ;  /* 0x00000095bc957221 */ /* 0x000fc60000010000 */
[----:B------:R0:W-:Y:S01]  /*2390*/  STL [R1+0xf4], R131 ;  /* 0x0000f48301007387 */ /* 0x0001e20000100800 */
[----:B------:R-:W-:-:S03]  /*23a0*/  FFMA.FTZ R147, R188, R174, R147 ;  /* 0x000000aebc937223 */ /* 0x000fc60000010093 */
[----:B------:R-:W-:Y:S01]  /*23b0*/  STL [R1+0x18], R150 ;  /* 0x0000189601007387 */ /* 0x000fe20000100800 */
[----:B------:R-:W-:-:S03]  /*23c0*/  FMUL.FTZ R144, R28, R188 ;  /* 0x000000bc1c907220 */ /* 0x000fc60000410000 */
[----:B------:R-:W-:Y:S01]  /*23d0*/  STL [R1+0x118], R149 ;  /* 0x0001189501007387 */ /* 0x000fe20000100800 */
[----:B------:R-:W-:-:S03]  /*23e0*/  FADD.FTZ R145, R193, R145 ;  /* 0x00000091c1917221 */ /* 0x000fc60000010000 */
[----:B------:R-:W-:Y:S04]  /*23f0*/  STL [R1+0xd8], R147 ;  /* 0x0000d89301007387 */ /* 0x000fe80000100800 */
[----:B------:R-:W2:Y:S04]  /*2400*/  LDL.LU R213, [R1+0x114] ;  /* 0x0001140001d57983 */ /* 0x000ea80000300800 */
[----:B------:R-:W3:Y:S04]  /*2410*/  LDL.LU R179, [R1+0xd4] ;  /* 0x0000d40001b37983 */ /* 0x000ee80000300800 */
[----:B------:R-:W4:Y:S04]  /*2420*/  LDL.LU R188, [R1+0x40] ;  /* 0x0000400001bc7983 */ /* 0x000f280000300800 */
[----:B------:R-:W-:Y:S04]  /*2430*/  STL [R1+0x14], R145 ;  /* 0x0000149101007387 */ /* 0x000fe80000100800 */
[----:B------:R-:W4:Y:S04]  /*2440*/  LDL.LU R184, [R1+0xe0] ;  /* 0x0000e00001b87983 */ /* 0x000f280000300800 */
[----:B------:R-:W4:Y:S04]  /*2450*/  LDL.LU R185, [R1+0x3c] ;  /* 0x00003c0001b97983 */ /* 0x000f280000300800 */
[----:B------:R-:W4:Y:S01]  /*2460*/  LDL.LU R186, [R1+0x120] ;  /* 0x0001200001ba7983 */ /* 0x000f220000300800 */
[----:B------:R-:W-:Y:S01]  /*2470*/  IADD3 R128, P0, R172, c[0x0][0x188], RZ ;  /* 0x00006200ac807a10 */ /* 0x000fe20007f1e0ff */
[----:B------:R-:W-:-:S02]  /*2480*/  FMUL.FTZ R175, R11, R175 ;  /* 0x000000af0baf7220 */ /* 0x000fc40000410000 */
[----:B------:R-:W-:Y:S01]  /*2490*/  FFMA.FTZ R223, R183, R173, R223 ;  /* 0x000000adb7df7223 */ /* 0x000fe200000100df */
[----:B------:R-:W4:Y:S01]  /*24a0*/  LDL.LU R226, [R1+0x11c] ;  /* 0x00011c0001e27983 */ /* 0x000f220000300800 */
[----:B------:R-:W-:Y:S01]  /*24b0*/  FFMA.FTZ R183, R67, R183, R129 ;  /* 0x000000b743b77223 */ /* 0x000fe20000010081 */
[----:B------:R-:W-:Y:S01]  /*24c0*/  IADD3.X R129, R167, c[0x0][0x18c], RZ, P0, !PT ;  /* 0x00006300a7817a10 */ /* 0x000fe200007fe4ff */
[----:B------:R-:W-:Y:S01]  /*24d0*/  FMUL.FTZ R178, R11, R178 ;  /* 0x000000b20bb27220 */ /* 0x000fe20000410000 */
[----:B------:R-:W4:Y:S04]  /*24e0*/  LDG.E.128 R140, [R140.64] ;  /* 0x000000048c8c7981 */ /* 0x000f28000c1e1d00 */
[----:B0-----:R-:W4:Y:S04]  /*24f0*/  LDG.E.128 R128, [R128.64] ;  /* 0x0000000480807981 */ /* 0x001f28000c1e1d00 */
[----:B------:R-:W4:Y:S01]  /*2500*/  LDG.E.128 R136, [R136.64] ;  /* 0x0000000488887981 */ /* 0x000f22000c1e1d00 */
[----:B--2---:R-:W-:-:S02]  /*2510*/  FADD.FTZ R213, R189, R213 ;  /* 0x000000d5bdd57221 */ /* 0x004fc40000010000 */
[----:B---3--:R-:W-:-:S03]  /*2520*/  FFMA.FTZ R179, R189, R175, R179 ;  /* 0x000000afbdb37223 */ /* 0x008fc600000100b3 */
[----:B------:R0:W-:Y:S01]  /*2530*/  STL [R1+0x114], R213 ;  /* 0x000114d501007387 */ /* 0x0001e20000100800 */
[----:B----4-:R-:W-:-:S03]  /*2540*/  FADD.FTZ R188, R194, R188 ;  /* 0x000000bcc2bc7221 */ /* 0x010fc60000010000 */
[----:B0-----:R-:W2:Y:S01]  /*2550*/  LDL.LU R213, [R1+0xdc] ;  /* 0x0000dc0001d57983 */ /* 0x001ea20000300800 */
[----:B------:R-:W-:-:S03]  /*2560*/  FFMA.FTZ R184, R190, R178, R184 ;  /* 0x000000b2beb87223 */ /* 0x000fc600000100b8 */
[----:B------:R-:W-:Y:S01]  /*2570*/  STL [R1+0xd4], R179 ;  /* 0x0000d4b301007387 */ /* 0x000fe20000100800 */
[----:B------:R-:W-:Y:S02]  /*2580*/  FADD.FTZ R185, R195, R185 ;  /* 0x000000b9c3b97221 */ /* 0x000fe40000010000 */
[----:B------:R-:W-:Y:S01]  /*2590*/  FADD.FTZ R186, R190, R186 ;  /* 0x000000babeba7221 */ /* 0x000fe20000010000 */
[----:B------:R0:W-:Y:S04]  /*25a0*/  STL [R1+0x40], R188 ;  /* 0x000040bc01007387 */ /* 0x0001e80000100800 */
[----:B0-----:R-:W3:Y:S04]  /*25b0*/  LDL.LU R188, [R1+0x48] ;  /* 0x0000480001bc7983 */ /* 0x001ee80000300800 */
[----:B------:R0:W-:Y:S04]  /*25c0*/  STL [R1+0x120], R186 ;  /* 0x000120ba01007387 */ /* 0x0001e80000100800 */
[----:B0-----:R-:W4:Y:S04]  /*25d0*/  LDL.LU R186, [R1+0x128] ;  /* 0x0001280001ba7983 */ /* 0x001f280000300800 */
[----:B------:R-:W-:Y:S04]  /*25e0*/  STL [R1+0xe0], R184 ;  /* 0x0000e0b801007387 */ /* 0x000fe80000100800 */
[----:B------:R0:W-:Y:S04]  /*25f0*/  STL [R1+0x3c], R185 ;  /* 0x00003cb901007387 */ /* 0x0001e80000100800 */
[----:B0-----:R-:W4:Y:S01]  /*2600*/  LDL.LU R185, [R1+0xe8] ;  /* 0x0000e80001b97983 */ /* 0x001f220000300800 */
[----:B------:R-:W-:-:S02]  /*2610*/  FMUL.FTZ R179, R30, R190 ;  /* 0x000000be1eb37220 */ /* 0x000fc40000410000 */
[----:B------:R-:W-:Y:S02]  /*2620*/  FFMA.FTZ R229, R194, R178, R229 ;  /* 0x000000b2c2e57223 */ /* 0x000fe400000100e5 */
[----:B------:R-:W-:Y:S02]  /*2630*/  FFMA.FTZ R194, R62, R194, R179 ;  /* 0x000000c23ec27223 */ /* 0x000fe400000100b3 */
[C---:B------:R-:W-:Y:S02]  /*2640*/  FADD.FTZ R179, -R198.reuse, R187 ;  /* 0x000000bbc6b37221 */ /* 0x040fe40000010100 */
[----:B------:R-:W-:Y:S02]  /*2650*/  FADD.FTZ R226, R191, R226 ;  /* 0x000000e2bfe27221 */ /* 0x000fe40000010000 */
[----:B------:R-:W-:Y:S02]  /*2660*/  FMUL.FTZ R179, R11, R179 ;  /* 0x000000b30bb37220 */ /* 0x000fe40000410000 */
[----:B------:R-:W-:Y:S01]  /*2670*/  FMUL.FTZ R184, R31, R191 ;  /* 0x000000bf1fb87220 */ /* 0x000fe20000410000 */
[----:B------:R0:W-:Y:S01]  /*2680*/  STL [R1+0x11c], R226 ;  /* 0x00011ce201007387 */ /* 0x0001e20000100800 */
[----:B------:R-:W-:-:S02]  /*2690*/  FADD.FTZ R128, -R198, R128 ;  /* 0x00000080c6807221 */ /* 0x000fc40000010100 */
[----:B------:R-:W-:Y:S02]  /*26a0*/  FFMA.FTZ R228, R195, R179, R228 ;  /* 0x000000b3c3e47223 */ /* 0x000fe400000100e4 */
[----:B------:R-:W-:Y:S02]  /*26b0*/  FFMA.FTZ R195, R63, R195, R184 ;  /* 0x000000c33fc37223 */ /* 0x000fe400000100b8 */
[----:B------:R-:W-:Y:S01]  /*26c0*/  FMUL.FTZ R184, R11, R128 ;  /* 0x000000800bb87220 */ /* 0x000fe20000410000 */
[----:B0-----:R-:W4:Y:S01]  /*26d0*/  LDL.LU R226, [R1+0x44] ;  /* 0x0000440001e27983 */ /* 0x001f220000300800 */
[----:B------:R-:W-:Y:S02]  /*26e0*/  FFMA.FTZ R227, R192, R174, R227 ;  /* 0x000000aec0e37223 */ /* 0x000fe400000100e3 */
[----:B------:R-:W-:Y:S02]  /*26f0*/  FFMA.FTZ R192, R60, R192, R144 ;  /* 0x000000c03cc07223 */ /* 0x000fe40000010090 */
[----:B------:R-:W-:-:S02]  /*2700*/  FMUL.FTZ R144, R29, R189 ;  /* 0x000000bd1d907220 */ /* 0x000fc40000410000 */
[----:B--2---:R-:W-:-:S05]  /*2710*/  FFMA.FTZ R213, R191, R179, R213 ;  /* 0x000000b3bfd57223 */ /* 0x004fca00000100d5 */
[----:B------:R0:W-:Y:S04]  /*2720*/  STL [R1+0xdc], R213 ;  /* 0x0000dcd501007387 */ /* 0x0001e80000100800 */
[----:B0-----:R-:W2:Y:S04]  /*2730*/  LDL.LU R213, [R1+0x124] ;  /* 0x0001240001d57983 */ /* 0x001ea80000300800 */
[----:B------:R-:W2:Y:S01]  /*2740*/  LDL.LU R191, [R1+0xe4] ;  /* 0x0000e40001bf7983 */ /* 0x000ea20000300800 */
[----:B---3--:R-:W-:-:S05]  /*2750*/  FADD.FTZ R188, R140, R188 ;  /* 0x000000bc8cbc7221 */ /* 0x008fca0000010000 */
[----:B------:R0:W-:Y:S04]  /*2760*/  STL [R1+0x48], R188 ;  /* 0x000048bc01007387 */ /* 0x0001e80000100800 */
[----:B------:R-:W3:Y:S04]  /*2770*/  LDL.LU R190, [R1+0x70] ;  /* 0x0000700001be7983 */ /* 0x000ee80000300800 */
[----:B------:R-:W3:Y:S01]  /*2780*/  LDL.LU R189, [R1+0x130] ;  /* 0x0001300001bd7983 */ /* 0x000ee20000300800 */
[----:B----4-:R-:W-:-:S05]  /*2790*/  FADD.FTZ R186, R136, R186 ;  /* 0x000000ba88ba7221 */ /* 0x010fca0000010000 */
[----:B------:R1:W-:Y:S04]  /*27a0*/  STL [R1+0x128], R186 ;  /* 0x000128ba01007387 */ /* 0x0003e80000100800 */
[----:B0-----:R-:W4:Y:S04]  /*27b0*/  LDL.LU R188, [R1+0x100] ;  /* 0x0001000001bc7983 */ /* 0x001f280000300800 */
[----:B------:R-:W4:Y:S01]  /*27c0*/  LDL.LU R187, [R1+0x6c] ;  /* 0x00006c0001bb7983 */ /* 0x000f220000300800 */
[----:B------:R-:W-:-:S05]  /*27d0*/  FFMA.FTZ R185, R136, R184, R185 ;  /* 0x000000b888b97223 */ /* 0x000fca00000100b9 */
[----:B------:R0:W-:Y:S04]  /*27e0*/  STL [R1+0xe8], R185 ;  /* 0x0000e8b901007387 */ /* 0x0001e80000100800 */
[----:B-1----:R-:W4:Y:S04]  /*27f0*/  LDL.LU R186, [R1+0x12c] ;  /* 0x00012c0001ba7983 */ /* 0x002f280000300800 */
[----:B0-----:R-:W4:Y:S01]  /*2800*/  LDL.LU R185, [R1+0xfc] ;  /* 0x0000fc0001b97983 */ /* 0x001f220000300800 */
[----:B------:R-:W-:Y:S01]  /*2810*/  FADD.FTZ R129, -R198, R129 ;  /* 0x00000081c6817221 */ /* 0x000fe20000010100 */
[----:B------:R-:W-:Y:S01]  /*2820*/  SHF.L.U32 R177, R148, 0x4, RZ ;  /* 0x0000000494b17819 */ /* 0x000fe200000006ff */
[----:B------:R-:W-:-:S02]  /*2830*/  FMUL.FTZ R128, R24, R136 ;  /* 0x0000008818807220 */ /* 0x000fc40000410000 */
[----:B------:R-:W-:Y:S02]  /*2840*/  FFMA.FTZ R225, R193, R175, R225 ;  /* 0x000000afc1e17223 */ /* 0x000fe400000100e1 */
[----:B------:R-:W-:Y:S01]  /*2850*/  FMUL.FTZ R136, R11, R129 ;  /* 0x000000810b887220 */ /* 0x000fe20000410000 */
[----:B------:R-:W-:Y:S01]  /*2860*/  SHF.R.U32.HI R176, RZ, 0x1c, R148 ;  /* 0x0000001cffb07819 */ /* 0x000fe20000011694 */
[----:B------:R-:W-:Y:S01]  /*2870*/  FFMA.FTZ R193, R61, R193, R144 ;  /* 0x000000c13dc17223 */ /* 0x000fe20000010090 */
[----:B------:R-:W-:Y:S01]  /*2880*/  IADD3 R144, P0, R177, c[0x0][0x188], RZ ;  /* 0x00006200b1907a10 */ /* 0x000fe20007f1e0ff */
[----:B------:R-:W-:Y:S02]  /*2890*/  FADD.FTZ R130, -R198, R130 ;  /* 0x00000082c6827221 */ /* 0x000fe40000010100 */
[----:B------:R-:W-:Y:S02]  /*28a0*/  FFMA.FTZ R231, R140, R184, R231 ;  /* 0x000000b88ce77223 */ /* 0x000fe400000100e7 */
[----:B------:R-:W-:-:S02]  /*28b0*/  FFMA.FTZ R140, R56, R140, R128 ;  /* 0x0000008c388c7223 */ /* 0x000fc40000010080 */
[----:B------:R-:W-:Y:S02]  /*28c0*/  FMUL.FTZ R128, R25, R137 ;  /* 0x0000008919807220 */ /* 0x000fe40000410000 */
[C---:B------:R-:W-:Y:S01]  /*28d0*/  FADD.FTZ R226, R141.reuse, R226 ;  /* 0x000000e28de27221 */ /* 0x040fe20000010000 */
[----:B------:R-:W-:Y:S01]  /*28e0*/  IADD3.X R145, R176, c[0x0][0x18c], RZ, P0, !PT ;  /* 0x00006300b0917a10 */ /* 0x000fe200007fe4ff */
[----:B------:R-:W-:Y:S02]  /*28f0*/  FADD.FTZ R131, -R198, R131 ;  /* 0x00000083c6837221 */ /* 0x000fe40000010100 */
[----:B------:R-:W-:Y:S01]  /*2900*/  FFMA.FTZ R230, R141, R136, R230 ;  /* 0x000000888de67223 */ /* 0x000fe200000100e6 */
[----:B------:R0:W-:Y:S01]  /*2910*/  STL [R1+0x44], R226 ;  /* 0x000044e201007387 */ /* 0x0001e20000100800 */
[----:B------:R-:W-:Y:S02]  /*2920*/  FFMA.FTZ R141, R57, R141, R128 ;  /* 0x0000008d398d7223 */ /* 0x000fe40000010080 */
[----:B------:R-:W-:-:S04]  /*2930*/  IMAD.WIDE.U32 R152, R148, R146, c[0x0][0x208] ;  /* 0x0000820094987625 */ /* 0x000fc800078e0092 */
[----:B------:R-:W-:Y:S02]  /*2940*/  FMUL.FTZ R128, R26, R138 ;  /* 0x0000008a1a807220 */ /* 0x000fe40000410000 */
[----:B------:R-:W-:Y:S01]  /*2950*/  IMAD.WIDE.U32 R148, R148, R146, c[0x0][0x210] ;  /* 0x0000840094947625 */ /* 0x000fe200078e0092 */
[----:B------:R-:W4:Y:S04]  /*2960*/  LDG.E.128 R152, [R152.64] ;  /* 0x0000000498987981 */ /* 0x000f28000c1e1d00 */
[----:B------:R-:W4:Y:S04]  /*2970*/  LDG.E.128 R144, [R144.64] ;  /* 0x0000000490907981 */ /* 0x000f28000c1e1d00 */
[----:B------:R-:W4:Y:S01]  /*2980*/  LDG.E.128 R148, [R148.64] ;  /* 0x0000000494947981 */ /* 0x000f22000c1e1d00 */
[----:B--2---:R-:W-:-:S02]  /*2990*/  FADD.FTZ R213, R137, R213 ;  /* 0x000000d589d57221 */ /* 0x004fc40000010000 */
[----:B------:R-:W-:Y:S02]  /*29a0*/  FFMA.FTZ R191, R137, R136, R191 ;  /* 0x0000008889bf7223 */ /* 0x000fe400000100bf */
[----:B------:R-:W-:Y:S01]  /*29b0*/  FMUL.FTZ R137, R11, R130 ;  /* 0x000000820b897220 */ /* 0x000fe20000410000 */
[----:B------:R1:W-:Y:S01]  /*29c0*/  STL [R1+0x124], R213 ;  /* 0x000124d501007387 */ /* 0x0003e20000100800 */
[----:B---3--:R-:W-:-:S03]  /*29d0*/  FADD.FTZ R190, R142, R190 ;  /* 0x000000be8ebe7221 */ /* 0x008fc60000010000 */
[----:B------:R2:W-:Y:S01]  /*29e0*/  STL [R1+0xe4], R191 ;  /* 0x0000e4bf01007387 */ /* 0x0005e20000100800 */
[----:B------:R-:W-:-:S03]  /*29f0*/  FADD.FTZ R189, R138, R189 ;  /* 0x000000bd8abd7221 */ /* 0x000fc60000010000 */
[----:B------:R3:W-:Y:S04]  /*2a00*/  STL [R1+0x70], R190 ;  /* 0x000070be01007387 */ /* 0x0007e80000100800 */
[----:B------:R0:W-:Y:S01]  /*2a10*/  STL [R1+0x130], R189 ;  /* 0x000130bd01007387 */ /* 0x0001e20000100800 */
[----:B----4-:R-:W-:Y:S02]  /*2a20*/  FFMA.FTZ R188, R138, R137, R188 ;  /* 0x000000898abc7223 */ /* 0x010fe400000100bc */
[----:B------:R-:W-:Y:S02]  /*2a30*/  FMUL.FTZ R138, R11, R131 ;  /* 0x000000830b8a7220 */ /* 0x000fe40000410000 */
[----:B------:R-:W-:Y:S01]  /*2a40*/  FADD.FTZ R187, R143, R187 ;  /* 0x000000bb8fbb7221 */ /* 0x000fe20000010000 */
[----:B------:R2:W-:Y:S04]  /*2a50*/  STL [R1+0x100], R188 ;  /* 0x000100bc01007387 */ /* 0x0005e80000100800 */
[----:B------:R2:W-:Y:S04]  /*2a60*/  STL [R1+0x6c], R187 ;  /* 0x00006cbb01007387 */ /* 0x0005e80000100800 */
[----:B0-----:R-:W4:Y:S04]  /*2a70*/  LDL.LU R226, [R1+0x78] ;  /* 0x0000780001e27983 */ /* 0x001f280000300800 */
[----:B-1----:R-:W4:Y:S01]  /*2a80*/  LDL.LU R213, [R1+0x138] ;  /* 0x0001380001d57983 */ /* 0x002f220000300800 */
[----:B------:R-:W-:-:S02]  /*2a90*/  FADD.FTZ R186, R139, R186 ;  /* 0x000000ba8bba7221 */ /* 0x000fc40000010000 */
[----:B------:R-:W-:-:S03]  /*2aa0*/  FFMA.FTZ R185, R139, R138, R185 ;  /* 0x0000008a8bb97223 */ /* 0x000fc600000100b9 */
[----:B------:R0:W-:Y:S04]  /*2ab0*/  STL [R1+0x12c], R186 ;  /* 0x00012cba01007387 */ /* 0x0001e80000100800 */
[----:B--2---:R-:W2:Y:S04]  /*2ac0*/  LDL.LU R191, [R1+0x108] ;  /* 0x0001080001bf7983 */ /* 0x004ea80000300800 */
[----:B------:R1:W-:Y:S04]  /*2ad0*/  STL [R1+0xfc], R185 ;  /* 0x0000fcb901007387 */ /* 0x0003e80000100800 */
[----:B---3--:R-:W3:Y:S04]  /*2ae0*/  LDL.LU R190, [R1+0x74] ;  /* 0x0000740001be7983 */ /* 0x008ee80000300800 */
[----:B------:R-:W3:Y:S04]  /*2af0*/  LDL.LU R189, [R1+0x134] ;  /* 0x0001340001bd7983 */ /* 0x000ee80000300800 */
[----:B------:R-:W3:Y:S04]  /*2b00*/  LDL.LU R188, [R1+0x104] ;  /* 0x0001040001bc7983 */ /* 0x000ee80000300800 */
[----:B------:R-:W3:Y:S04]  /*2b10*/  LDL.LU R187, [R1+0xa0] ;  /* 0x0000a00001bb7983 */ /* 0x000ee80000300800 */
[----:B0-----:R-:W3:Y:S04]  /*2b20*/  LDL.LU R186, [R1+0x140] ;  /* 0x0001400001ba7983 */ /* 0x001ee80000300800 */
[----:B-1----:R-:W3:Y:S04]  /*2b30*/  LDL.LU R185, [R1+0x110] ;  /* 0x0001100001b97983 */ /* 0x002ee80000300800 */
[----:B------:R-:W3:Y:S04]  /*2b40*/  LDL.LU R131, [R1+0x9c] ;  /* 0x00009c0001837983 */ /* 0x000ee80000300800 */
[----:B------:R-:W3:Y:S04]  /*2b50*/  LDL.LU R130, [R1+0x13c] ;  /* 0x00013c0001827983 */ /* 0x000ee80000300800 */
[----:B------:R-:W3:Y:S01]  /*2b60*/  LDL.LU R129, [R1+0x10c] ;  /* 0x00010c0001817983 */ /* 0x000ee20000300800 */
[----:B------:R-:W-:-:S02]  /*2b70*/  FFMA.FTZ R233, R142, R137, R233 ;  /* 0x000000898ee97223 */ /* 0x000fc400000100e9 */
[----:B------:R-:W-:Y:S02]  /*2b80*/  FFMA.FTZ R142, R58, R142, R128 ;  /* 0x0000008e3a8e7223 */ /* 0x000fe40000010080 */
[----:B------:R-:W-:Y:S02]  /*2b90*/  FMUL.FTZ R128, R27, R139 ;  /* 0x0000008b1b807220 */ /* 0x000fe40000410000 */
[C---:B------:R-:W-:Y:S02]  /*2ba0*/  FADD.FTZ R139, -R198.reuse, R144 ;  /* 0x00000090c68b7221 */ /* 0x040fe40000010100 */
[C---:B------:R-:W-:Y:S02]  /*2bb0*/  FADD.FTZ R144, -R198.reuse, R145 ;  /* 0x00000091c6907221 */ /* 0x040fe40000010100 */
[----:B------:R-:W-:Y:S02]  /*2bc0*/  FMUL.FTZ R139, R11, R139 ;  /* 0x0000008b0b8b7220 */ /* 0x000fe40000410000 */
[----:B------:R-:W-:-:S02]  /*2bd0*/  FADD.FTZ R145, -R198, R146 ;  /* 0x00000092c6917221 */ /* 0x000fc40000010100 */
[C---:B------:R-:W-:Y:S02]  /*2be0*/  FMUL.FTZ R144, R11.reuse, R144 ;  /* 0x000000900b907220 */ /* 0x040fe40000410000 */
[----:B------:R-:W-:Y:S02]  /*2bf0*/  FMUL.FTZ R145, R11, R145 ;  /* 0x000000910b917220 */ /* 0x000fe40000410000 */
        /* <DEDUP_REMOVED lines=25> */
[----:B------:R-:W-:Y:S02]  /*2d90*/  FMUL.FTZ R146, R11, R146 ;  /* 0x000000920b927220 */ /* 0x000fe40000410000 */
[----:B------:R-:W-:Y:S02]  /*2da0*/  FADD.FTZ R147, R140, R147 ;  /* 0x000000938c937221 */ /* 0x000fe40000010000 */
[----:B------:R-:W-:Y:S02]  /*2db0*/  FFMA.FTZ R232, R143, R138, R232 ;  /* 0x0000008a8fe87223 */ /* 0x000fe400000100e8 */
[----:B------:R-:W-:Y:S02]  /*2dc0*/  FFMA.FTZ R143, R59, R143, R128 ;  /* 0x0000008f3b8f7223 */ /* 0x000fe40000010080 */
[----:B------:R-:W-:-:S02]  /*2dd0*/  FADD.FTZ R147, R141, R147 ;  /* 0x000000938d937221 */ /* 0x000fc40000010000 */
[----:B------:R-:W-:Y:S02]  /*2de0*/  FMUL.FTZ R128, R20, R148 ;  /* 0x0000009414807220 */ /* 0x000fe40000410000 */
[----:B----4-:R-:W-:Y:S02]  /*2df0*/  FADD.FTZ R226, R152, R226 ;  /* 0x000000e298e27221 */ /* 0x010fe40000010000 */
[----:B------:R-:W-:-:S03]  /*2e00*/  FADD.FTZ R213, R148, R213 ;  /* 0x000000d594d57221 */ /* 0x000fc60000010000 */
[----:B------:R-:W-:Y:S04]  /*2e10*/  STL [R1+0x78], R226 ;  /* 0x000078e201007387 */ /* 0x000fe80000100800 */
[----:B------:R-:W-:Y:S01]  /*2e20*/  STL [R1+0x138], R213 ;  /* 0x000138d501007387 */ /* 0x000fe20000100800 */
[----:B--2---:R-:W-:Y:S02]  /*2e30*/  FFMA.FTZ R191, R148, R139, R191 ;  /* 0x0000008b94bf7223 */ /* 0x004fe400000100bf */
[----:B---3--:R-:W-:-:S03]  /*2e40*/  FADD.FTZ R190, R153, R190 ;  /* 0x000000be99be7221 */ /* 0x008fc60000010000 */
[----:B------:R-:W-:Y:S01]  /*2e50*/  STL [R1+0x108], R191 ;  /* 0x000108bf01007387 */ /* 0x000fe20000100800 */
[----:B------:R-:W-:-:S03]  /*2e60*/  FADD.FTZ R189, R149, R189 ;  /* 0x000000bd95bd7221 */ /* 0x000fc60000010000 */
[----:B------:R-:W-:Y:S01]  /*2e70*/  STL [R1+0x74], R190 ;  /* 0x000074be01007387 */ /* 0x000fe20000100800 */
[----:B------:R-:W-:-:S03]  /*2e80*/  FFMA.FTZ R188, R149, R144, R188 ;  /* 0x0000009095bc7223 */ /* 0x000fc600000100bc */
[----:B------:R-:W-:Y:S01]  /*2e90*/  STL [R1+0x134], R189 ;  /* 0x000134bd01007387 */ /* 0x000fe20000100800 */
[----:B------:R-:W-:-:S03]  /*2ea0*/  FADD.FTZ R187, R154, R187 ;  /* 0x000000bb9abb7221 */ /* 0x000fc60000010000 */
[----:B------:R-:W-:Y:S01]  /*2eb0*/  STL [R1+0x104], R188 ;  /* 0x000104bc01007387 */ /* 0x000fe20000100800 */
[----:B------:R-:W-:-:S03]  /*2ec0*/  FADD.FTZ R186, R150, R186 ;  /* 0x000000ba96ba7221 */ /* 0x000fc60000010000 */
[----:B------:R-:W-:Y:S01]  /*2ed0*/  STL [R1+0xa0], R187 ;  /* 0x0000a0bb01007387 */ /* 0x000fe20000100800 */
[----:B------:R-:W-:-:S03]  /*2ee0*/  FFMA.FTZ R185, R150, R145, R185 ;  /* 0x0000009196b97223 */ /* 0x000fc600000100b9 */
[----:B------:R-:W-:Y:S01]  /*2ef0*/  STL [R1+0x140], R186 ;  /* 0x000140ba01007387 */ /* 0x000fe20000100800 */
[----:B------:R-:W-:-:S03]  /*2f00*/  FADD.FTZ R131, R155, R131 ;  /* 0x000000839b837221 */ /* 0x000fc60000010000 */
[----:B------:R-:W-:Y:S04]  /*2f10*/  STL [R1+0x110], R185 ;  /* 0x000110b901007387 */ /* 0x000fe80000100800 */
[----:B------:R0:W-:Y:S02]  /*2f20*/  STL [R1+0x9c], R131 ;  /* 0x00009c8301007387 */ /* 0x0001e40000100800 */
[----:B0-----:R-:W-:-:S04]  /*2f30*/  FFMA.FTZ R131, R124, R132, RZ ;  /* 0x000000847c837223 */ /* 0x001fc800000100ff */
        /* <DEDUP_REMOVED lines=23> */
[C---:B------:R-:W-:Y:S02]  /*30b0*/  FADD.FTZ R130, R151.reuse, R130 ;  /* 0x0000008297827221 */ /* 0x040fe40000010000 */
[----:B------:R-:W-:Y:S02]  /*30c0*/  FFMA.FTZ R131, R184, R140, R131 ;  /* 0x0000008cb8837223 */ /* 0x000fe40000010083 */
[----:B------:R-:W-:Y:S02]  /*30d0*/  FFMA.FTZ R129, R151, R146, R129 ;  /* 0x0000009297817223 */ /* 0x000fe40000010081 */
[----:B------:R-:W-:Y:S01]  /*30e0*/  FFMA.FTZ R131, R136, R141, R131 ;  /* 0x0000008d88837223 */ /* 0x000fe20000010083 */
[----:B------:R0:W-:Y:S01]  /*30f0*/  STL [R1+0x13c], R130 ;  /* 0x00013c8201007387 */ /* 0x0001e20000100800 */
[----:B------:R-:W-:-:S02]  /*3100*/  FFMA.FTZ R235, R152, R139, R235 ;  /* 0x0000008b98eb7223 */ /* 0x000fc400000100eb */
[----:B------:R-:W-:Y:S01]  /*3110*/  FADD.FTZ R147, R142, R147 ;  /* 0x000000938e937221 */ /* 0x000fe20000010000 */
[----:B------:R0:W-:Y:S01]  /*3120*/  STL [R1+0x10c], R129 ;  /* 0x00010c8101007387 */ /* 0x0001e20000100800 */
[----:B------:R-:W-:Y:S02]  /*3130*/  FFMA.FTZ R131, R137, R142, R131 ;  /* 0x0000008e89837223 */ /* 0x000fe40000010083 */
[----:B------:R-:W-:Y:S02]  /*3140*/  FFMA.FTZ R152, R52, R152, R128 ;  /* 0x0000009834987223 */ /* 0x000fe40000010080 */
[----:B------:R-:W-:Y:S02]  /*3150*/  FMUL.FTZ R128, R21, R149 ;  /* 0x0000009515807220 */ /* 0x000fe40000410000 */
[----:B------:R-:W-:Y:S02]  /*3160*/  FADD.FTZ R147, R143, R147 ;  /* 0x000000938f937221 */ /* 0x000fe40000010000 */
[----:B------:R-:W-:-:S02]  /*3170*/  FFMA.FTZ R131, R138, R143, R131 ;  /* 0x0000008f8a837223 */ /* 0x000fc40000010083 */
[----:B------:R-:W-:Y:S02]  /*3180*/  FFMA.FTZ R234, R153, R144, R234 ;  /* 0x0000009099ea7223 */ /* 0x000fe400000100ea */
[----:B------:R-:W-:Y:S02]  /*3190*/  FFMA.FTZ R153, R53, R153, R128 ;  /* 0x0000009935997223 */ /* 0x000fe40000010080 */
[----:B------:R-:W-:Y:S02]  /*31a0*/  FMUL.FTZ R128, R22, R150 ;  /* 0x0000009616807220 */ /* 0x000fe40000410000 */
[----:B------:R-:W-:Y:S02]  /*31b0*/  FADD.FTZ R147, R152, R147 ;  /* 0x0000009398937221 */ /* 0x000fe40000010000 */
[----:B------:R-:W-:Y:S02]  /*31c0*/  FFMA.FTZ R131, R139, R152, R131 ;  /* 0x000000988b837223 */ /* 0x000fe40000010083 */
[----:B------:R-:W-:-:S02]  /*31d0*/  FFMA.FTZ R237, R154, R145, R237 ;  /* 0x000000919aed7223 */ /* 0x000fc400000100ed */
[----:B------:R-:W-:Y:S02]  /*31e0*/  FFMA.FTZ R154, R54, R154, R128 ;  /* 0x0000009a369a7223 */ /* 0x000fe40000010080 */
[----:B------:R-:W-:Y:S02]  /*31f0*/  FMUL.FTZ R128, R23, R151 ;  /* 0x0000009717807220 */ /* 0x000fe40000410000 */
[----:B------:R-:W-:Y:S02]  /*3200*/  FADD.FTZ R147, R147, R153 ;  /* 0x0000009993937221 */ /* 0x000fe40000010000 */
[----:B------:R-:W-:Y:S02]  /*3210*/  FFMA.FTZ R131, R144, R153, R131 ;  /* 0x0000009990837223 */ /* 0x000fe40000010083 */
[----:B------:R-:W-:Y:S02]  /*3220*/  FFMA.FTZ R236, R155, R146, R236 ;  /* 0x000000929bec7223 */ /* 0x000fe400000100ec */
[----:B------:R-:W-:-:S02]  /*3230*/  FFMA.FTZ R155, R55, R155, R128 ;  /* 0x0000009b379b7223 */ /* 0x000fc40000010080 */
[----:B------:R-:W-:Y:S02]  /*3240*/  FADD.FTZ R147, R147, R154 ;  /* 0x0000009a93937221 */ /* 0x000fe40000010000 */
[----:B------:R-:W-:Y:S02]  /*3250*/  FFMA.FTZ R131, R145, R154, R131 ;  /* 0x0000009a91837223 */ /* 0x000fe40000010083 */
[----:B------:R-:W-:Y:S02]  /*3260*/  FADD.FTZ R147, R147, R155 ;  /* 0x0000009b93937221 */ /* 0x000fe40000010000 */
[----:B------:R-:W-:Y:S01]  /*3270*/  FFMA.FTZ R131, R146, R155, R131 ;  /* 0x0000009b92837223 */ /* 0x000fe20000010083 */
[----:B------:R-:W-:Y:S05]  /*3280*/  BRA.DIV ~URZ, `(.L_x_2268) ;  /* 0x000031327f007947 */ /* 0x000fea000b800000 */
[----:B0-----:R0:W1:Y:S02]  /*3290*/  SHFL.BFLY PT, R148, R147, 0x1, 0x1f ;  /* 0x0c201f0093947f89 */ /* 0x00106400000e0000 */
.L_x_2280:
        /* <DEDUP_REMOVED lines=18> */
.L_x_2281:
[----:B--2---:R-:W-:Y:S01]  /*33c0*/  FADD.FTZ R148, R148, R147 ;  /* 0x0000009394947221 */ /* 0x004fe20000010000 */
[----:B------:R-:W-:Y:S01]  /*33d0*/  ISETP.NE.U32.AND P0, PT, RZ, c[0x0][0x218], PT ;  /* 0x00008600ff007a0c */ /* 0x000fe20003f05070 */
[----:B0-----:R-:W-:Y:S01]  /*33e0*/  FADD.FTZ R128, R128, R131 ;  /* 0x0000008380807221 */ /* 0x001fe20000010000 */
[----:B------:R-:W-:Y:S01]  /*33f0*/  ISETP.NE.U32.AND P2, PT, RZ, c[0x0][0x250], PT ;  /* 0x00009400ff007a0c */ /* 0x000fe20003f45070 */
[----:B------:R-:W-:Y:S01]  /*3400*/  FMUL.FTZ R148, R148, c[0x0][0x1e0] ;  /* 0x0000780094947a20 */ /* 0x000fe20000410000 */
[----:B------:R-:W-:Y:S01]  /*3410*/  ISETP.NE.AND.EX P0, PT, RZ, c[0x0][0x21c], PT, P0 ;  /* 0x00008700ff007a0c */ /* 0x000fe20003f05300 */
[----:B-1----:R-:W-:-:S03]  /*3420*/  FMUL.FTZ R147, R128, c[0x0][0x1e0] ;  /* 0x0000780080937a20 */ /* 0x002fc60000410000 */
        /* <DEDUP_REMOVED lines=29> */
.L_x_2270:
[----:B0-----:R-:W-:Y:S02]  /*3600*/  IADD3 R128, P3, R13, c[0x0][0x248], RZ ;  /* 0x000092000d807a10 */ /* 0x001fe40007f7e0ff */
[----:B------:R-:W-:Y:S02]  /*3610*/  ISETP.NE.AND.EX P2, PT, RZ, c[0x0][0x254], PT, P2 ;  /* 0x00009500ff007a0c */ /* 0x000fe40003f45320 */
[----:B------:R-:W-:-:S05]  /*3620*/  IADD3.X R129, R12, c[0x0][0x24c], RZ, P3, !PT ;  /* 0x000093000c817a10 */ /* 0x000fca0001ffe4ff */
[----:B------:R0:W-:Y:S06]  /*3630*/  STG.E.128 [R128.64], R124 ;  /* 0x0000007c80007986 */ /* 0x0001ec000c101d04 */
[----:B------:R-:W-:Y:S05]  /*3640*/  @!P2 BRA `(.L_x_2271) ;  /* 0x000000900000a947 */ /* 0x000fea0003800000 */
[----:B------:R-:W-:Y:S02]  /*3650*/  ISETP.NE.U32.AND P3, PT, RZ, c[0x0][0x250], PT ;  /* 0x00009400ff007a0c */ /* 0x000fe40003f65070 */
[----:B0-----:R-:W-:Y:S02]  /*3660*/  IADD3 R128, P4, R13, c[0x0][0x250], RZ ;  /* 0x000094000d807a10 */ /* 0x001fe40007f9e0ff */
[----:B------:R-:W-:-:S02]  /*3670*/  ISETP.NE.AND.EX P3, PT, RZ, c[0x0][0x254], PT, P3 ;  /* 0x00009500ff007a0c */ /* 0x000fc40003f65330 */
[----:B------:R-:W-:Y:S02]  /*3680*/  IADD3.X R129, R12, c[0x0][0x254], RZ, P4, !PT ;  /* 0x000095000c817a10 */ /* 0x000fe400027fe4ff */
[----:B------:R-:W-:Y:S02]  /*3690*/  SEL R127, R127, R123, P3 ;  /* 0x0000007b7f7f7207 */ /* 0x000fe40001800000 */
[----:B------:R-:W-:Y:S02]  /*36a0*/  SEL R126, R126, R122, P3 ;  /* 0x0000007a7e7e7207 */ /* 0x000fe40001800000 */
[----:B------:R-:W-:Y:S02]  /*36b0*/  SEL R125, R125, R121, P3 ;  /* 0x000000797d7d7207 */ /* 0x000fe40001800000 */
[----:B------:R-:W-:-:S05]  /*36c0*/  SEL R124, R124, R120, P3 ;  /* 0x000000787c7c7207 */ /* 0x000fca0001800000 */
[----:B------:R0:W-:Y:S02]  /*36d0*/  STG.E.128 [R128.64], R124 ;  /* 0x0000007c80007986 */ /* 0x0001e4000c101d04 */
.L_x_2271:
        /* <DEDUP_REMOVED lines=53> */
.L_x_2272:
[----:B0-----:R-:W-:Y:S01]  /*3a30*/  @P2 IADD3 R128, P5, R10, c[0x0][0x250], RZ ;  /* 0x000094000a802a10 */ /* 0x001fe20007fbe0ff */
[----:B------:R0:W-:Y:S01]  /*3a40*/  STG.E.128 [R12.64], R124 ;  /* 0x0000007c0c007986 */ /* 0x0001e2000c101d04 */
[----:B------:R-:W-:Y:S01]  /*3a50*/  ISETP.NE.AND.EX P4, PT, RZ, c[0x0][0x254], PT, P4 ;  /* 0x00009500ff007a0c */ /* 0x000fe20003f85340 */
[----:B------:R-:W-:Y:S01]  /*3a60*/  FMUL.FTZ R131, R11, R159 ;  /* 0x0000009f0b837220 */ /* 0x000fe20000410000 */
[----:B------:R-:W-:Y:S01]  /*3a70*/  @P2 IADD3.X R129, R9, c[0x0][0x254], RZ, P5, !PT ;  /* 0x0000950009812a10 */ /* 0x000fe20002ffe4ff */
[----:B------:R-:W-:Y:S02]  /*3a80*/  FMUL.FTZ R130, R11, R158 ;  /* 0x0000009e0b827220 */ /* 0x000fe40000410000 */
[----:B------:R-:W-:Y:S02]  /*3a90*/  @P0 FADD.FTZ R131, R91, R131 ;  /* 0x000000835b830221 */ /* 0x000fe40000010000 */
[----:B------:R-:W-:Y:S02]  /*3aa0*/  @P0 FADD.FTZ R130, R90, R130 ;  /* 0x000000825a820221 */ /* 0x000fe40000010000 */
[----:B------:R-:W-:-:S02]  /*3ab0*/  FFMA.FTZ R174, R174, R147, R148 ;  /* 0x00000093aeae7223 */ /* 0x000fc40000010094 */
[----:B------:R-:W-:Y:S02]  /*3ac0*/  FFMA.FTZ R175, R175, R147, R148 ;  /* 0x00000093afaf7223 */ /* 0x000fe40000010094 */
[----:B------:R-:W-:Y:S02]  /*3ad0*/  FADD.FTZ R192, R192, -R174 ;  /* 0x800000aec0c07221 */ /* 0x000fe40000010000 */
[----:B------:R-:W-:Y:S01]  /*3ae0*/  FADD.FTZ R193, R193, -R175 ;  /* 0x800000afc1c17221 */ /* 0x000fe20000010000 */
[----:B0-----:R-:W-:Y:S02]  /*3af0*/  SEL R124, R124, R120, P4 ;  /* 0x000000787c7c7207 */ /* 0x001fe40002000000 */
[----:B------:R-:W-:Y:S02]  /*3b00*/  SEL R125, R125, R121, P4 ;  /* 0x000000797d7d7207 */ /* 0x000fe40002000000 */
[----:B------:R-:W-:Y:S02]  /*3b10*/  SEL R126, R126, R122, P4 ;  /* 0x0000007a7e7e7207 */ /* 0x000fe40002000000 */
[----:B------:R-:W-:-:S02]  /*3b20*/  SEL R127, R127, R123, P4 ;  /* 0x0000007b7f7f7207 */ /* 0x000fc40002000000 */
[----:B------:R-:W-:-:S03]  /*3b30*/  IADD3 R12, P5, R8, c[0x0][0x248], RZ ;  /* 0x00009200080c7a10 */ /* 0x000fc60007fbe0ff */
[----:B------:R0:W-:Y:S01]  /*3b40*/  @P2 STG.E.128 [R128.64], R124 ;  /* 0x0000007c80002986 */ /* 0x0001e2000c101d04 */
[----:B------:R-:W-:Y:S02]  /*3b50*/  IADD3.X R13, R7, c[0x0][0x24c], RZ, P5, !PT ;  /* 0x00009300070d7a10 */ /* 0x000fe40002ffe4ff */
[----:B------:R-:W-:-:S04]  /*3b60*/  @P2 IADD3 R150, P5, R8, c[0x0][0x250], RZ ;  /* 0x0000940008962a10 */ /* 0x000fc80007fbe0ff */
[----:B------:R-:W-:Y:S01]  /*3b70*/  @P2 IADD3.X R151, R7, c[0x0][0x254], RZ, P5, !PT ;  /* 0x0000950007972a10 */ /* 0x000fe20002ffe4ff */
[----:B0-----:R-:W-:Y:S01]  /*3b80*/  FMUL.FTZ R129, R11, R157 ;  /* 0x0000009d0b817220 */ /* 0x001fe20000410000 */
[----:B------:R-:W-:Y:S01]  /*3b90*/  SEL R127, R131, R123, P4 ;  /* 0x0000007b837f7207 */ /* 0x000fe20002000000 */
[----:B------:R-:W-:Y:S01]  /*3ba0*/  FMUL.FTZ R128, R11, R156 ;  /* 0x0000009c0b807220 */ /* 0x000fe20000410000 */
[----:B------:R-:W-:Y:S01]  /*3bb0*/  SEL R126, R130, R122, P4 ;  /* 0x0000007a827e7207 */ /* 0x000fe20002000000 */
[----:B------:R-:W-:Y:S02]  /*3bc0*/  @P0 FADD.FTZ R129, R89, R129 ;  /* 0x0000008159810221 */ /* 0x000fe40000010000 */
[----:B------:R-:W-:-:S03]  /*3bd0*/  @P0 FADD.FTZ R128, R88, R128 ;  /* 0x0000008058800221 */ /* 0x000fc60000010000 */
[----:B------:R-:W-:Y:S02]  /*3be0*/  SEL R125, R129, R121, P4 ;  /* 0x00000079817d7207 */ /* 0x000fe40002000000 */
[----:B------:R-:W-:Y:S01]  /*3bf0*/  SEL R124, R128, R120, P4 ;  /* 0x00000078807c7207 */ /* 0x000fe20002000000 */
[----:B------:R-:W-:Y:S05]  /*3c00*/  @!P1 BRA `(.L_x_2273) ;  /* 0x0000007000009947 */ /* 0x000fea0003800000 */
[----:B------:R-:W-:Y:S02]  /*3c10*/  IADD3 R8, P5, R8, c[0x0][0x258], RZ ;  /* 0x0000960008087a10 */ /* 0x000fe40007fbe0ff */
[----:B------:R-:W-:Y:S02]  /*3c20*/  SEL R135, R131, R119, P3 ;  /* 0x0000007783877207 */ /* 0x000fe40001800000 */
[----:B------:R-:W-:Y:S02]  /*3c30*/  IADD3.X R9, R7, c[0x0][0x25c], RZ, P5, !PT ;  /* 0x0000970007097a10 */ /* 0x000fe40002ffe4ff */
[----:B------:R-:W-:Y:S02]  /*3c40*/  SEL R134, R130, R118, P3 ;  /* 0x0000007682867207 */ /* 0x000fe40001800000 */
[----:B------:R-:W-:-:S02]  /*3c50*/  SEL R133, R129, R117, P3 ;  /* 0x0000007581857207 */ /* 0x000fc40001800000 */
[----:B------:R-:W-:-:S05]  /*3c60*/  SEL R132, R128, R116, P3 ;  /* 0x0000007480847207 */ /* 0x000fca0001800000 */
[----:B------:R0:W-:Y:S02]  /*3c70*/  STG.E.128 [R8.64], R132 ;  /* 0x0000008408007986 */ /* 0x0001e4000c101d04 */
.L_x_2273:
[----:B------:R1:W-:Y:S01]  /*3c80*/  STG.E.128 [R12.64], R128 ;  /* 0x000000800c007986 */ /* 0x0003e2000c101d04 */
[C---:B0-----:R-:W-:Y:S01]  /*3c90*/  FMUL.FTZ R132, R11.reuse, R168 ;  /* 0x000000a80b847220 */ /* 0x041fe20000410000 */
[----:B------:R-:W-:Y:S01]  /*3ca0*/  IADD3 R8, P5, R6, c[0x0][0x248], RZ ;  /* 0x0000920006087a10 */ /* 0x000fe20007fbe0ff */
[C---:B------:R-:W-:Y:S01]  /*3cb0*/  FMUL.FTZ R133, R11.reuse, R169 ;  /* 0x000000a90b857220 */ /* 0x040fe20000410000 */
[----:B------:R1:W-:Y:S01]  /*3cc0*/  @P2 STG.E.128 [R150.64], R124 ;  /* 0x0000007c96002986 */ /* 0x0003e2000c101d04 */
[C---:B------:R-:W-:Y:S02]  /*3cd0*/  FMUL.FTZ R134, R11.reuse, R170 ;  /* 0x000000aa0b867220 */ /* 0x040fe40000410000 */
[----:B------:R-:W-:Y:S02]  /*3ce0*/  FMUL.FTZ R135, R11, R171 ;  /* 0x000000ab0b877220 */ /* 0x000fe40000410000 */
[-CC-:B------:R-:W-:Y:S02]  /*3cf0*/  FFMA.FTZ R178, R178, R147.reuse, R148.reuse ;  /* 0x00000093b2b27223 */ /* 0x180fe40000010094 */
[----:B------:R-:W-:-:S02]  /*3d00*/  FFMA.FTZ R179, R179, R147, R148 ;  /* 0x00000093b3b37223 */ /* 0x000fc40000010094 */
        /* <DEDUP_REMOVED lines=12> */
.L_x_2274:
[----:B------:R-:W-:Y:S01]  /*3dd0*/  @P2 IADD3 R6, P6, R6, c[0x0][0x250], RZ ;  /* 0x0000940006062a10 */ /* 0x000fe20007fde0ff */
[----:B-1----:R-:W-:Y:S01]  /*3de0*/  FMUL.FTZ R128, R11, R180 ;  /* 0x000000b40b807220 */ /* 0x002fe20000410000 */
[----:B------:R-:W-:Y:S01]  /*3df0*/  IADD3.X R9, R5, c[0x0][0x24c], RZ, P5, !PT ;  /* 0x0000930005097a10 */ /* 0x000fe20002ffe4ff */
[----:B------:R-:W-:Y:S01]  /*3e00*/  FMUL.FTZ R129, R11, R181 ;  /* 0x000000b50b817220 */ /* 0x000fe20000410000 */
[----:B------:R-:W-:Y:S01]  /*3e10*/  @P2 IADD3.X R7, R5, c[0x0][0x254], RZ, P6, !PT ;  /* 0x0000950005072a10 */ /* 0x000fe200037fe4ff */
[----:B------:R-:W-:Y:S01]  /*3e20*/  FMUL.FTZ R130, R11, R182 ;  /* 0x000000b60b827220 */ /* 0x000fe20000410000 */
[----:B0-----:R-:W-:Y:S01]  /*3e30*/  SEL R127, R135, R123, P4 ;  /* 0x0000007b877f7207 */ /* 0x001fe20002000000 */
        /* <DEDUP_REMOVED lines=16> */
[----:B-1----:R-:W-:Y:S02]  /*3f40*/  IADD3 R124, P6, R4, c[0x0][0x258], RZ ;  /* 0x00009600047c7a10 */ /* 0x002fe40007fde0ff */
[----:B------:R-:W-:-:S02]  /*3f50*/  SEL R7, R131, R119, P3 ;  /* 0x0000007783077207 */ /* 0x000fc40001800000 */
[----:B------:R-:W-:Y:S02]  /*3f60*/  SEL R6, R130, R118, P3 ;  /* 0x0000007682067207 */ /* 0x000fe40001800000 */
[----:B------:R-:W-:Y:S02]  /*3f70*/  SEL R5, R129, R117, P3 ;  /* 0x0000007581057207 */ /* 0x000fe40001800000 */
[----:B------:R-:W-:Y:S02]  /*3f80*/  IADD3.X R125, R3, c[0x0][0x25c], RZ, P6, !PT ;  /* 0x00009700037d7a10 */ /* 0x000fe400037fe4ff */
[----:B------:R-:W-:-:S05]  /*3f90*/  SEL R4, R128, R116, P3 ;  /* 0x0000007480047207 */ /* 0x000fca0001800000 */
[----:B------:R0:W-:Y:S02]  /*3fa0*/  STG.E.128 [R124.64], R4 ;  /* 0x000000047c007986 */ /* 0x0001e4000c101d04 */
.L_x_2275:
[----:B------:R2:W-:Y:S01]  /*3fb0*/  STG.E.128 [R12.64], R128 ;  /* 0x000000800c007986 */ /* 0x0005e2000c101d04 */
[----:B------:R-:W-:Y:S01]  /*3fc0*/  @P2 IADD3.X R9, R3, c[0x0][0x254], RZ, P5, !PT ;  /* 0x0000950003092a10 */ /* 0x000fe20002ffe4ff */
[C---:B0-----:R-:W-:Y:S01]  /*3fd0*/  FMUL.FTZ R4, R11.reuse, R192 ;  /* 0x000000c00b047220 */ /* 0x041fe20000410000 */
[C---:B------:R-:W-:Y:S01]  /*3fe0*/  IADD3 R132, P6, R2.reuse, c[0x0][0x248], RZ ;  /* 0x0000920002847a10 */ /* 0x040fe20007fde0ff */
[C---:B------:R-:W-:Y:S01]  /*3ff0*/  FMUL.FTZ R5, R11.reuse, R193 ;  /* 0x000000c10b057220 */ /* 0x040fe20000410000 */
[----:B------:R-:W-:Y:S01]  /*4000*/  @P2 IADD3 R134, P5, R2, c[0x0][0x250], RZ ;  /* 0x0000940002862a10 */ /* 0x000fe20007fbe0ff */
[C---:B-1----:R-:W-:Y:S01]  /*4010*/  FMUL.FTZ R6, R11.reuse, R194 ;  /* 0x000000c20b067220 */ /* 0x042fe20000410000 */
[C---:B------:R-:W-:Y:S01]  /*4020*/  IADD3.X R133, R0.reuse, c[0x0][0x24c], RZ, P6, !PT ;  /* 0x0000930000857a10 */ /* 0x040fe200037fe4ff */
        /* <DEDUP_REMOVED lines=23> */
.L_x_2276:
        /* <DEDUP_REMOVED lines=26> */
.L_x_2277:
[-CC-:B--2---:R-:W-:Y:S01]  /*4340*/  FFMA.FTZ R139, R139, R147.reuse, R148.reuse ;  /* 0x000000938b8b7223 */ /* 0x184fe20000010094 */
[----:B0-----:R-:W-:Y:S01]  /*4350*/  IADD3 R2, P5, R172, c[0x0][0x248], RZ ;  /* 0x00009200ac027a10 */ /* 0x001fe20007fbe0ff */
[-CC-:B------:R-:W-:Y:S01]  /*4360*/  FFMA.FTZ R144, R144, R147.reuse, R148.reuse ;  /* 0x0000009390907223 */ /* 0x180fe20000010094 */
[----:B------:R-:W-:Y:S01]  /*4370*/  MOV R0, c[0x0][0x160] ;  /* 0x0000580000007a02 */ /* 0x000fe20000000f00 */
[-CC-:B------:R-:W-:Y:S01]  /*4380*/  FFMA.FTZ R145, R145, R147.reuse, R148.reuse ;  /* 0x0000009391917223 */ /* 0x180fe20000010094 */
[----:B------:R-:W-:Y:S01]  /*4390*/  IADD3.X R3, R167, c[0x0][0x24c], RZ, P5, !PT ;  /* 0x00009300a7037a10 */ /* 0x000fe20002ffe4ff */
[----:B------:R-:W-:Y:S01]  /*43a0*/  FFMA.FTZ R146, R146, R147, R148 ;  /* 0x0000009392927223 */ /* 0x000fe20000010094 */
[----:B------:R-:W-:Y:S01]  /*43b0*/  @P2 IADD3 R172, P5, R172, c[0x0][0x250], RZ ;  /* 0x00009400acac2a10 */ /* 0x000fe20007fbe0ff */
[----:B------:R-:W-:Y:S01]  /*43c0*/  FADD.FTZ R8, R152, -R139 ;  /* 0x8000008b98087221 */ /* 0x000fe20000010000 */
[----:B------:R-:W-:Y:S01]  /*43d0*/  LEA R197, R0, R197, 0x2 ;  /* 0x000000c500c57211 */ /* 0x000fe200078e10ff */
[----:B------:R-:W-:Y:S01]  /*43e0*/  FADD.FTZ R144, R153, -R144 ;  /* 0x8000009099907221 */ /* 0x000fe20000010000 */
[----:B------:R0:W-:Y:S01]  /*43f0*/  STG.E.128 [R2.64], R4 ;  /* 0x0000000402007986 */ /* 0x0001e2000c101d04 */
[----:B------:R-:W-:Y:S01]  /*4400*/  FADD.FTZ R10, R154, -R145 ;  /* 0x800000919a0a7221 */ /* 0x000fe20000010000 */
[----:B------:R-:W-:Y:S01]  /*4410*/  @P2 IADD3.X R173, R167, c[0x0][0x254], RZ, P5, !PT ;  /* 0x00009500a7ad2a10 */ /* 0x000fe20002ffe4ff */
[----:B------:R-:W-:-:S02]  /*4420*/  FADD.FTZ R146, R155, -R146 ;  /* 0x800000929b927221 */ /* 0x000fc40000010000 */
[C---:B------:R-:W-:Y:S02]  /*4430*/  FMUL.FTZ R8, R11.reuse, R8 ;  /* 0x000000080b087220 */ /* 0x040fe40000410000 */
[C---:B------:R-:W-:Y:S02]  /*4440*/  FMUL.FTZ R9, R11.reuse, R144 ;  /* 0x000000900b097220 */ /* 0x040fe40000410000 */
[C---:B------:R-:W-:Y:S02]  /*4450*/  FMUL.FTZ R10, R11.reuse, R10 ;  /* 0x0000000a0b0a7220 */ /* 0x040fe40000410000 */
[----:B------:R-:W-:Y:S02]  /*4460*/  FMUL.FTZ R11, R11, R146 ;  /* 0x000000920b0b7220 */ /* 0x000fe40000410000 */
[----:B------:R-:W-:Y:S02]  /*4470*/  @P0 FADD.FTZ R8, R112, R8 ;  /* 0x0000000870080221 */ /* 0x000fe40000010000 */
[----:B------:R-:W-:-:S02]  /*4480*/  @P0 FADD.FTZ R9, R113, R9 ;  /* 0x0000000971090221 */ /* 0x000fc40000010000 */
[----:B------:R-:W-:Y:S01]  /*4490*/  @P0 FADD.FTZ R10, R114, R10 ;  /* 0x0000000a720a0221 */ /* 0x000fe20000010000 */
[----:B0-----:R-:W-:Y:S01]  /*44a0*/  SEL R7, R7, R123, P4 ;  /* 0x0000007b07077207 */ /* 0x001fe20002000000 */
[----:B------:R-:W-:Y:S01]  /*44b0*/  @P0 FADD.FTZ R11, R115, R11 ;  /* 0x0000000b730b0221 */ /* 0x000fe20000010000 */
[----:B------:R-:W-:Y:S02]  /*44c0*/  @P1 IADD3 R2, P0, R177, c[0x0][0x258], RZ ;  /* 0x00009600b1021a10 */ /* 0x000fe40007f1e0ff */
[----:B------:R-:W-:Y:S02]  /*44d0*/  SEL R6, R6, R122, P4 ;  /* 0x0000007a06067207 */ /* 0x000fe40002000000 */
[----:B------:R-:W-:Y:S02]  /*44e0*/  SEL R5, R5, R121, P4 ;  /* 0x0000007905057207 */ /* 0x000fe40002000000 */
[----:B------:R-:W-:Y:S02]  /*44f0*/  SEL R4, R4, R120, P4 ;  /* 0x0000007804047207 */ /* 0x000fe40002000000 */
[----:B------:R-:W-:-:S02]  /*4500*/  SEL R116, R8, R116, P3 ;  /* 0x0000007408747207 */ /* 0x000fc40001800000 */
[----:B------:R-:W-:Y:S01]  /*4510*/  SEL R117, R9, R117, P3 ;  /* 0x0000007509757207 */ /* 0x000fe20001800000 */
[----:B------:R-:W-:Y:S01]  /*4520*/  @P2 STG.E.128 [R172.64], R4 ;  /* 0x00000004ac002986 */ /* 0x000fe2000c101d04 */
[----:B------:R-:W-:Y:S02]  /*4530*/  SEL R118, R10, R118, P3 ;  /* 0x000000760a767207 */ /* 0x000fe40001800000 */
[----:B------:R-:W-:Y:S02]  /*4540*/  SEL R119, R11, R119, P3 ;  /* 0x000000770b777207 */ /* 0x000fe40001800000 */
[----:B------:R-:W-:Y:S02]  /*4550*/  @P1 IADD3.X R3, R176, c[0x0][0x25c], RZ, P0, !PT ;  /* 0x00009700b0031a10 */ /* 0x000fe400007fe4ff */
[----:B------:R-:W-:Y:S02]  /*4560*/  SEL R120, R8, R120, P4 ;  /* 0x0000007808787207 */ /* 0x000fe40002000000 */
[----:B------:R-:W-:Y:S01]  /*4570*/  SEL R121, R9, R121, P4 ;  /* 0x0000007909797207 */ /* 0x000fe20002000000 */
[----:B------:R0:W-:Y:S01]  /*4580*/  @P1 STG.E.128 [R2.64], R116 ;  /* 0x0000007402001986 */ /* 0x0001e2000c101d04 */
[----:B------:R-:W-:-:S02]  /*4590*/  SEL R122, R10, R122, P4 ;  /* 0x0000007a0a7a7207 */ /* 0x000fc40002000000 */
        /* <DEDUP_REMOVED lines=10> */
.L_x_2278:
[----:B------:R-:W-:Y:S05]  /*4640*/  BSYNC B1 ;  /* 0x0000000000017941 */ /* 0x000fea0003800000 */
.L_x_2267:
        /* <DEDUP_REMOVED lines=123> */
.L_x_2266:
[----:B0-----:R-:W-:Y:S05]  /*4e00*/  BSYNC B0 ;  /* 0x0000000000007941 */ /* 0x001fea0003800000 */
.L_x_2264:
        /* <DEDUP_REMOVED lines=8> */
[----:B-----5:R-:W-:Y:S04]  /*4e90*/  STS.128 [R0.X16+0x600], R52 ;  /* 0x0006003400007388 */ /* 0x020fe8000000cc00 */
        /* <DEDUP_REMOVED lines=62> */
[----:B------:R0:W-:Y:S04]  /*5280*/  STS.128 [R0.X16], R4 ;  /* 0x0000000400007388 */ /* 0x0001e8000000cc00 */
[----:B------:R-:W-:Y:S01]  /*5290*/  STS.128 [R0.X16+0x200], R16 ;  /* 0x0002001000007388 */ /* 0x000fe2000000cc00 */
[----:B---3--:R-:W-:-:S03]  /*52a0*/  FADD.FTZ R2, R11, R52 ;  /* 0x000000340b027221 */ /* 0x008fc60000010000 */
[----:B------:R-:W-:Y:S04]  /*52b0*/  STS.128 [R0.X16+0x400], R36 ;  /* 0x0004002400007388 */ /* 0x000fe8000000cc00 */
[----:B------:R-:W-:Y:S04]  /*52c0*/  STS.128 [R0.X16+0x600], R216 ;  /* 0x000600d800007388 */ /* 0x000fe8000000cc00 */
[----:B------:R-:W-:Y:S01]  /*52d0*/  STS.128 [R0.X16+0x800], R220 ;  /* 0x000800dc00007388 */ /* 0x000fe2000000cc00 */
[----:B0-----:R-:W-:Y:S02]  /*52e0*/  FADD.FTZ R7, R25, R8 ;  /* 0x0000000819077221 */ /* 0x001fe40000010000 */
[----:B------:R-:W-:Y:S01]  /*52f0*/  FADD.FTZ R8, R3, R26 ;  /* 0x0000001a03087221 */ /* 0x000fe20000010000 */
[----:B------:R-:W-:Y:S01]  /*5300*/  STS.128 [R0.X16+0xa00], R224 ;  /* 0x000a00e000007388 */ /* 0x000fe2000000cc00 */
[----:B------:R-:W-:-:S02]  /*5310*/  FADD.FTZ R6, R9, R42 ;  /* 0x0000002a09067221 */ /* 0x000fc40000010000 */
[----:B------:R-:W-:Y:S01]  /*5320*/  FADD.FTZ R3, R65, R40 ;  /* 0x0000002841037221 */ /* 0x000fe20000010000 */
[----:B------:R-:W-:Y:S01]  /*5330*/  STS.128 [R0.X16+0xc00], R88 ;  /* 0x000c005800007388 */ /* 0x000fe2000000cc00 */
[----:B------:R-:W-:Y:S02]  /*5340*/  FADD.FTZ R5, R10, R41 ;  /* 0x000000290a057221 */ /* 0x000fe40000010000 */
[----:B----4-:R-:W-:Y:S01]  /*5350*/  FADD.FTZ R4, R24, R43 ;  /* 0x0000002b18047221 */ /* 0x010fe20000010000 */
[----:B------:R-:W-:Y:S01]  /*5360*/  STS.128 [R0.X16+0xe00], R112 ;  /* 0x000e007000007388 */ /* 0x000fe2000000cc00 */
[----:B------:R-:W-:-:S03]  /*5370*/  FADD.FTZ R7, R7, R54 ;  /* 0x0000003607077221 */ /* 0x000fc60000010000 */
        /* <DEDUP_REMOVED lines=62> */
[----:B------:R0:W-:Y:S01]  /*5760*/  STS.128 [R0.X16], R20 ;  /* 0x0000001400007388 */ /* 0x0001e2000000cc00 */
[----:B------:R-:W-:-:S03]  /*5770*/  FADD.FTZ R9, R17, R116 ;  /* 0x0000007411097221 */ /* 0x000fc60000010000 */
[----:B------:R-:W-:Y:S01]  /*5780*/  STS.128 [R0.X16+0x200], R32 ;  /* 0x0002002000007388 */ /* 0x000fe2000000cc00 */
[----:B------:R-:W-:-:S03]  /*5790*/  FADD.FTZ R115, R18, R115 ;  /* 0x0000007312737221 */ /* 0x000fc60000010000 */
[----:B------:R1:W-:Y:S01]  /*57a0*/  STS.128 [R0.X16+0x400], R48 ;  /* 0x0004003000007388 */ /* 0x0003e2000000cc00 */
[----:B------:R-:W-:-:S03]  /*57b0*/  FADD.FTZ R19, R19, R118 ;  /* 0x0000007613137221 */ /* 0x000fc60000010000 */
[----:B------:R-:W-:Y:S04]  /*57c0*/  STS.128 [R0.X16+0x600], R60 ;  /* 0x0006003c00007388 */ /* 0x000fe8000000cc00 */
[----:B------:R-:W-:Y:S01]  /*57d0*/  STS.128 [R0.X16+0x800], R72 ;  /* 0x0008004800007388 */ /* 0x000fe2000000cc00 */
[----:B0-----:R-:W-:-:S03]  /*57e0*/  FADD.FTZ R21, R36, R11 ;  /* 0x0000000b24157221 */ /* 0x001fc60000010000 */
[----:B------:R-:W-:Y:S04]  /*57f0*/  STS.128 [R0.X16+0xa00], R84 ;  /* 0x000a005400007388 */ /* 0x000fe8000000cc00 */
[----:B------:R-:W-:Y:S04]  /*5800*/  STS.128 [R0.X16+0xc00], R100 ;  /* 0x000c006400007388 */ /* 0x000fe8000000cc00 */
[----:B------:R-:W-:Y:S04]  /*5810*/  STS.128 [R0.X16+0xe00], R108 ;  /* 0x000e006c00007388 */ /* 0x000fe8000000cc00 */
[----:B------:R-:W-:Y:S06]  /*5820*/  BAR.SYNC.DEFER_BLOCKING 0x0 ;  /* 0x0000000000007b1d */ /* 0x000fec0000010000 */
[----:B-1----:R-:W0:Y:S04]  /*5830*/  S2R R50, SR_CTAID.X ;  /* 0x0000000000327919 */ /* 0x002e280000002500 */
        /* <DEDUP_REMOVED lines=61> */
[----:B------:R0:W-:Y:S01]  /*5c10*/  STS.128 [R0.X16], R12 ;  /* 0x0000000c00007388 */ /* 0x0001e2000000cc00 */
[----:B------:R-:W-:-:S03]  /*5c20*/  FADD.FTZ R77, R20, R77 ;  /* 0x0000004d144d7221 */ /* 0x000fc60000010000 */
[----:B------:R-:W-:Y:S01]  /*5c30*/  STS.128 [R0.X16+0x200], R28 ;  /* 0x0002001c00007388 */ /* 0x000fe2000000cc00 */
[----:B------:R-:W-:-:S03]  /*5c40*/  FADD.FTZ R79, R22, R79 ;  /* 0x0000004f164f7221 */ /* 0x000fc60000010000 */
[----:B------:R-:W-:Y:S01]  /*5c50*/  STS.128 [R0.X16+0x400], R44 ;  /* 0x0004002c00007388 */ /* 0x000fe2000000cc00 */
[----:B------:R-:W-:-:S03]  /*5c60*/  FADD.FTZ R23, R23, R42 ;  /* 0x0000002a17177221 */ /* 0x000fc60000010000 */
[----:B------:R-:W-:Y:S01]  /*5c70*/  STS.128 [R0.X16+0x600], R56 ;  /* 0x0006003800007388 */ /* 0x000fe2000000cc00 */
[----:B------:R-:W-:-:S03]  /*5c80*/  FADD.FTZ R85, R24, R85 ;  /* 0x0000005518557221 */ /* 0x000fc60000010000 */
[----:B------:R-:W-:Y:S01]  /*5c90*/  STS.128 [R0.X16+0x800], R68 ;  /* 0x0008004400007388 */ /* 0x000fe2000000cc00 */
[----:B0-----:R-:W-:-:S03]  /*5ca0*/  IMAD R14, R50, c[0x0][0x168], RZ ;  /* 0x00005a00320e7a24 */ /* 0x001fc600078e02ff */
[----:B------:R-:W-:Y:S02]  /*5cb0*/  STS.128 [R0.X16+0xa00], R80 ;  /* 0x000a005000007388 */ /* 0x000fe4000000cc00 */
[----:B------:R-:W-:Y:S02]  /*5cc0*/  IADD3 R14, P0, R14, R120, RZ ;  /* 0x000000780e0e7210 */ /* 0x000fe40007f1e0ff */
[----:B------:R-:W-:Y:S02]  /*5cd0*/  STS.128 [R0.X16+0xc00], R96 ;  /* 0x000c006000007388 */ /* 0x000fe4000000cc00 */
[----:B------:R-:W-:Y:S02]  /*5ce0*/  IADD3.X R15, RZ, RZ, RZ, P0, !PT ;  /* 0x000000ffff0f7210 */ /* 0x000fe400007fe4ff */
[----:B------:R-:W-:Y:S01]  /*5cf0*/  STS.128 [R0.X16+0xe00], R104 ;  /* 0x000e006800007388 */ /* 0x000fe2000000cc00 */
[C---:B------:R-:W-:Y:S02]  /*5d00*/  SHF.L.U32 R16, R14.reuse, 0x2, RZ ;  /* 0x000000020e107819 */ /* 0x040fe400000006ff */
[----:B------:R-:W-:Y:S01]  /*5d10*/  SHF.L.U64.HI R17, R14, 0x2, R15 ;  /* 0x000000020e117819 */ /* 0x000fe2000001020f */
[----:B------:R-:W-:Y:S01]  /*5d20*/  BAR.SYNC.DEFER_BLOCKING 0x0 ;  /* 0x0000000000007b1d */ /* 0x000fe20000010000 */
[----:B------:R-:W-:-:S02]  /*5d30*/  IADD3 R10, P0, R16, c[0x0][0x228], RZ ;  /* 0x00008a00100a7a10 */ /* 0x000fc40007f1e0ff */
[----:B------:R-:W-:-:S04]  /*5d40*/  IADD3 R14, P1, R16, c[0x0][0x238], RZ ;  /* 0x00008e00100e7a10 */ /* 0x000fc80007f3e0ff */
        /* <DEDUP_REMOVED lines=24> */
[----:B------:R-:W-:Y:S02]  /*5ed0*/  FADD.FTZ R29, R0, R29 ;  /* 0x0000001d001d7221 */ /* 0x000fe40000010000 */
[----:B------:R-:W4:Y:S01]  /*5ee0*/  LDS R43, [R120.X4+0x2600] ;  /* 0x00260000782b7984 */ /* 0x000f220000004800 */
[----:B------:R-:W-:Y:S01]  /*5ef0*/  IADD3 R16, P2, R16, c[0x0][0x230], RZ ;  /* 0x00008c0010107a10 */ /* 0x000fe20007f5e0ff */
[----:B------:R-:W-:Y:S02]  /*5f00*/  FADD.FTZ R28, R29, R26 ;  /* 0x0000001a1d1c7221 */ /* 0x000fe40000010000 */
[----:B------:R-:W4:Y:S01]  /*5f10*/  LDS R35, [R120.X4+0x1800] ;  /* 0x0018000078237984 */ /* 0x000f220000004800 */
[----:B------:R-:W-:Y:S01]  /*5f20*/  IADD3.X R17, R17, c[0x0][0x234], RZ, P2, !PT ;  /* 0x00008d0011117a10 */ /* 0x000fe200017fe4ff */
[----:B------:R-:W-:-:S02]  /*5f30*/  FADD.FTZ R18, RZ, R18 ;  /* 0x00000012ff127221 */ /* 0x000fc40000010000 */
[----:B------:R-:W4:Y:S02]  /*5f40*/  LDS R24, [R120.X4+0xa00] ;  /* 0x000a000078187984 */ /* 0x000f240000004800 */
[----:B------:R-:W-:Y:S02]  /*5f50*/  FADD.FTZ R18, R18, R31 ;  /* 0x0000001f12127221 */ /* 0x000fe40000010000 */
[----:B------:R-:W4:Y:S02]  /*5f60*/  LDS R57, [R120.X4+0x3600] ;  /* 0x0036000078397984 */ /* 0x000f240000004800 */
[----:B------:R-:W-:Y:S02]  /*5f70*/  FADD.FTZ R18, R18, R41 ;  /* 0x0000002912127221 */ /* 0x000fe40000010000 */
        /* <DEDUP_REMOVED lines=68> */
.L_x_2268:
[----:B0-----:R-:W-:Y:S01]  /*63c0*/  HFMA2.MMA R130, -RZ, RZ, 0, 5.9604644775390625e-08 ;  /* 0x00000001ff827435 */ /* 0x001fe200000001ff */
[----:B------:R-:W-:-:S02]  /*63d0*/  MOV R129, R147 ;  /* 0x0000009300817202 */ /* 0x000fc40000000f00 */
[----:B------:R-:W-:Y:S02]  /*63e0*/  MOV R150, 0x1f ;  /* 0x0000001f00967802 */ /* 0x000fe40000000f00 */
[----:B------:R-:W-:Y:S02]  /*63f0*/  MOV R149, 0xffffffff ;  /* 0xffffffff00957802 */ /* 0x000fe40000000f00 */
[----:B------:R-:W-:Y:S02]  /*6400*/  MOV R128, 0x6420 ;  /* 0x0000642000807802 */ /* 0x000fe40000000f00 */
[----:B-----5:R-:W-:Y:S05]  /*6410*/  CALL.REL.NOINC `($__internal_109_$__cuda_sm70_shflsync_bfly_p) ;  /* 0x0000046000007944 */ /* 0x020fea0003c00000 */
[----:B-1----:R-:W-:Y:S01]  /*6420*/  MOV R148, R130 ;  /* 0x0000008200947202 */ /* 0x002fe20000000f00 */
[----:B------:R-:W-:Y:S05]  /*6430*/  BRA `(.L_x_2280) ;  /* 0xffffce6000007947 */ /* 0x000fea000383ffff */
.L_x_2269:
[----:B------:R-:W-:Y:S01]  /*6440*/  HFMA2.MMA R130, -RZ, RZ, 0, 5.9604644775390625e-08 ;  /* 0x00000001ff827435 */ /* 0x000fe200000001ff */
[----:B------:R-:W-:Y:S02]  /*6450*/  MOV R129, R131 ;  /* 0x0000008300817202 */ /* 0x000fe40000000f00 */
[----:B------:R-:W-:Y:S02]  /*6460*/  MOV R150, 0x1f ;  /* 0x0000001f00967802 */ /* 0x000fe40000000f00 */
[----:B------:R-:W-:-:S02]  /*6470*/  MOV R149, 0xffffffff ;  /* 0xffffffff00957802 */ /* 0x000fc40000000f00 */
[----:B------:R-:W-:Y:S02]  /*6480*/  MOV R128, 0x64a0 ;  /* 0x000064a000807802 */ /* 0x000fe40000000f00 */
[----:B01---5:R-:W-:Y:S05]  /*6490*/  CALL.REL.NOINC `($__internal_109_$__cuda_sm70_shflsync_bfly_p) ;  /* 0x000003e000007944 */ /* 0x023fea0003c00000 */
[----:B------:R-:W-:Y:S01]  /*64a0*/  FADD.FTZ R147, R147, R148 ;  /* 0x0000009493937221 */ /* 0x000fe20000010000 */
[----:B------:R-:W-:Y:S01]  /*64b0*/  MOV R150, 0x1f ;  /* 0x0000001f00967802 */ /* 0x000fe20000000f00 */
[----:B-1----:R-:W-:Y:S01]  /*64c0*/  FADD.FTZ R131, R131, R130 ;  /* 0x0000008283837221 */ /* 0x002fe20000010000 */
[----:B------:R-:W-:Y:S01]  /*64d0*/  HFMA2.MMA R130, -RZ, RZ, 0, 1.1920928955078125e-07 ;  /* 0x00000002ff827435 */ /* 0x000fe200000001ff */
[----:B------:R-:W-:Y:S02]  /*64e0*/  MOV R149, 0xffffffff ;  /* 0xffffffff00957802 */ /* 0x000fe40000000f00 */
[----:B------:R-:W-:Y:S02]  /*64f0*/  MOV R129, R147 ;  /* 0x0000009300817202 */ /* 0x000fe40000000f00 */
[----:B------:R-:W-:Y:S02]  /*6500*/  MOV R128, 0x6520 ;  /* 0x0000652000807802 */ /* 0x000fe40000000f00 */
[----:B------:R-:W-:Y:S05]  /*6510*/  CALL.REL.NOINC `($__internal_109_$__cuda_sm70_shflsync_bfly_p) ;  /* 0x0000036000007944 */ /* 0x000fea0003c00000 */
[----:B-1----:R-:W-:Y:S01]  /*6520*/  MOV R148, R130 ;  /* 0x0000008200947202 */ /* 0x002fe20000000f00 */
[----:B------:R-:W-:Y:S01]  /*6530*/  HFMA2.MMA R130, -RZ, RZ, 0, 1.1920928955078125e-07 ;  /* 0x00000002ff827435 */ /* 0x000fe200000001ff */
[----:B------:R-:W-:-:S02]  /*6540*/  MOV R129, R131 ;  /* 0x0000008300817202 */ /* 0x000fc40000000f00 */
[----:B------:R-:W-:Y:S02]  /*6550*/  MOV R150, 0x1f ;  /* 0x0000001f00967802 */ /* 0x000fe40000000f00 */
[----:B------:R-:W-:Y:S02]  /*6560*/  MOV R149, 0xffffffff ;  /* 0xffffffff00957802 */ /* 0x000fe40000000f00 */
[----:B------:R-:W-:Y:S02]  /*6570*/  MOV R128, 0x6590 ;  /* 0x0000659000807802 */ /* 0x000fe40000000f00 */
[----:B------:R-:W-:Y:S05]  /*6580*/  CALL.REL.NOINC `($__internal_109_$__cuda_sm70_shflsync_bfly_p) ;  /* 0x000002f000007944 */ /* 0x000fea0003c00000 */
[----:B------:R-:W-:Y:S01]  /*6590*/  FADD.FTZ R147, R148, R147 ;  /* 0x0000009394937221 */ /* 0x000fe20000010000 */
[----:B------:R-:W-:Y:S01]  /*65a0*/  MOV R150, 0x1f ;  /* 0x0000001f00967802 */ /* 0x000fe20000000f00 */
[----:B-1----:R-:W-:Y:S01]  /*65b0*/  FADD.FTZ R131, R131, R130 ;  /* 0x0000008283837221 */ /* 0x002fe20000010000 */
[----:B------:R-:W-:Y:S01]  /*65c0*/  HFMA2.MMA R130, -RZ, RZ, 0, 2.384185791015625e-07 ;  /* 0x00000004ff827435 */ /* 0x000fe200000001ff */
[----:B------:R-:W-:Y:S02]  /*65d0*/  MOV R149, 0xffffffff ;  /* 0xffffffff00957802 */ /* 0x000fe40000000f00 */
[----:B------:R-:W-:-:S02]  /*65e0*/  MOV R129, R147 ;  /* 0x0000009300817202 */ /* 0x000fc40000000f00 */
[----:B------:R-:W-:Y:S02]  /*65f0*/  MOV R128, 0x6610 ;  /* 0x0000661000807802 */ /* 0x000fe40000000f00 */
[----:B------:R-:W-:Y:S05]  /*6600*/  CALL.REL.NOINC `($__internal_109_$__cuda_sm70_shflsync_bfly_p) ;  /* 0x0000027000007944 */ /* 0x000fea0003c00000 */
[----:B-1----:R-:W-:Y:S01]  /*6610*/  MOV R148, R130 ;  /* 0x0000008200947202 */ /* 0x002fe20000000f00 */
[----:B------:R-:W-:Y:S01]  /*6620*/  HFMA2.MMA R130, -RZ, RZ, 0, 2.384185791015625e-07 ;  /* 0x00000004ff827435 */ /* 0x000fe200000001ff */
[----:B------:R-:W-:Y:S02]  /*6630*/  MOV R129, R131 ;  /* 0x0000008300817202 */ /* 0x000fe40000000f00 */
[----:B------:R-:W-:Y:S02]  /*6640*/  MOV R150, 0x1f ;  /* 0x0000001f00967802 */ /* 0x000fe40000000f00 */
[----:B------:R-:W-:Y:S02]  /*6650*/  MOV R149, 0xffffffff ;  /* 0xffffffff00957802 */ /* 0x000fe40000000f00 */
[----:B------:R-:W-:Y:S02]  /*6660*/  MOV R128, 0x6680 ;  /* 0x0000668000807802 */ /* 0x000fe40000000f00 */
[----:B------:R-:W-:Y:S05]  /*6670*/  CALL.REL.NOINC `($__internal_109_$__cuda_sm70_shflsync_bfly_p) ;  /* 0x0000020000007944 */ /* 0x000fea0003c00000 */
[----:B------:R-:W-:Y:S01]  /*6680*/  FADD.FTZ R147, R148, R147 ;  /* 0x0000009394937221 */ /* 0x000fe20000010000 */
[----:B------:R-:W-:Y:S01]  /*6690*/  MOV R150, 0x1f ;  /* 0x0000001f00967802 */ /* 0x000fe20000000f00 */
[----:B-1----:R-:W-:Y:S01]  /*66a0*/  FADD.FTZ R131, R131, R130 ;  /* 0x0000008283837221 */ /* 0x002fe20000010000 */
[----:B------:R-:W-:Y:S01]  /*66b0*/  HFMA2.MMA R130, -RZ, RZ, 0, 4.76837158203125e-07 ;  /* 0x00000008ff827435 */ /* 0x000fe200000001ff */
[----:B------:R-:W-:-:S02]  /*66c0*/  MOV R149, 0xffffffff ;  /* 0xffffffff00957802 */ /* 0x000fc40000000f00 */
[----:B------:R-:W-:Y:S02]  /*66d0*/  MOV R129, R147 ;  /* 0x0000009300817202 */ /* 0x000fe40000000f00 */
[----:B------:R-:W-:Y:S02]  /*66e0*/  MOV R128, 0x6700 ;  /* 0x0000670000807802 */ /* 0x000fe40000000f00 */
[----:B------:R-:W-:Y:S05]  /*66f0*/  CALL.REL.NOINC `($__internal_109_$__cuda_sm70_shflsync_bfly_p) ;  /* 0x0000018000007944 */ /* 0x000fea0003c00000 */
[----:B-1----:R-:W-:Y:S01]  /*6700*/  MOV R148, R130 ;  /* 0x0000008200947202 */ /* 0x002fe20000000f00 */
[----:B------:R-:W-:Y:S01]  /*6710*/  HFMA2.MMA R130, -RZ, RZ, 0, 4.76837158203125e-07 ;  /* 0x00000008ff827435 */ /* 0x000fe200000001ff */
[----:B------:R-:W-:Y:S02]  /*6720*/  MOV R129, R131 ;  /* 0x0000008300817202 */ /* 0x000fe40000000f00 */
[----:B------:R-:W-:Y:S02]  /*6730*/  MOV R150, 0x1f ;  /* 0x0000001f00967802 */ /* 0x000fe40000000f00 */
[----:B------:R-:W-:Y:S02]  /*6740*/  MOV R149, 0xffffffff ;  /* 0xffffffff00957802 */ /* 0x000fe40000000f00 */
[----:B------:R-:W-:-:S02]  /*6750*/  MOV R128, 0x6770 ;  /* 0x0000677000807802 */ /* 0x000fc40000000f00 */
[----:B------:R-:W-:Y:S05]  /*6760*/  CALL.REL.NOINC `($__internal_109_$__cuda_sm70_shflsync_bfly_p) ;  /* 0x0000011000007944 */ /* 0x000fea0003c00000 */
[----:B------:R-:W-:Y:S01]  /*6770*/  FADD.FTZ R147, R148, R147 ;  /* 0x0000009394937221 */ /* 0x000fe20000010000 */
[----:B------:R-:W-:Y:S01]  /*6780*/  MOV R150, 0x1f ;  /* 0x0000001f00967802 */ /* 0x000fe20000000f00 */
[----:B-1----:R-:W-:Y:S01]  /*6790*/  FADD.FTZ R131, R131, R130 ;  /* 0x0000008283837221 */ /* 0x002fe20000010000 */
[----:B------:R-:W-:Y:S01]  /*67a0*/  HFMA2.MMA R130, -RZ, RZ, 0, 9.5367431640625e-07 ;  /* 0x00000010ff827435 */ /* 0x000fe200000001ff */
[----:B------:R-:W-:-:S02]  /*67b0*/  MOV R149, 0xffffffff ;  /* 0xffffffff00957802 */ /* 0x000fc40000000f00 */
[----:B------:R-:W-:Y:S02]  /*67c0*/  MOV R129, R147 ;  /* 0x0000009300817202 */ /* 0x000fe40000000f00 */
[----:B------:R-:W-:Y:S02]  /*67d0*/  MOV R128, 0x67f0 ;  /* 0x000067f000807802 */ /* 0x000fe40000000f00 */
[----:B------:R-:W-:Y:S05]  /*67e0*/  CALL.REL.NOINC `($__internal_109_$__cuda_sm70_shflsync_bfly_p) ;  /* 0x0000009000007944 */ /* 0x000fea0003c00000 */
[----:B-1----:R-:W-:Y:S01]  /*67f0*/  MOV R148, R130 ;  /* 0x0000008200947202 */ /* 0x002fe20000000f00 */
[----:B------:R-:W-:Y:S01]  /*6800*/  HFMA2.MMA R130, -RZ, RZ, 0, 9.5367431640625e-07 ;  /* 0x00000010ff827435 */ /* 0x000fe200000001ff */
[----:B------:R-:W-:Y:S02]  /*6810*/  MOV R129, R131 ;  /* 0x0000008300817202 */ /* 0x000fe40000000f00 */
[----:B------:R-:W-:Y:S02]  /*6820*/  MOV R150, 0x1f ;  /* 0x0000001f00967802 */ /* 0x000fe40000000f00 */
[----:B------:R-:W-:Y:S02]  /*6830*/  MOV R149, 0xffffffff ;  /* 0xffffffff00957802 */ /* 0x000fe40000000f00 */
[----:B------:R-:W-:-:S02]  /*6840*/  MOV R128, 0x6860 ;  /* 0x0000686000807802 */ /* 0x000fc40000000f00 */
[----:B------:R-:W-:Y:S05]  /*6850*/  CALL.REL.NOINC `($__internal_109_$__cuda_sm70_shflsync_bfly_p) ;  /* 0x0000002000007944 */ /* 0x000fea0003c00000 */
[----:B-1----:R-:W-:Y:S01]  /*6860*/  MOV R128, R130 ;  /* 0x0000008200807202 */ /* 0x002fe20000000f00 */
[----:B------:R-:W-:Y:S05]  /*6870*/  BRA `(.L_x_2281) ;  /* 0xffffcb4000007947 */ /* 0x000fea000383ffff */
        .weak           $__internal_109_$__cuda_sm70_shflsync_bfly_p
        .type           $__internal_109_$__cuda_sm70_shflsync_bfly_p,@function
        .size           $__internal_109_$__cuda_sm70_shflsync_bfly_p,(.L_x_2647 - $__internal_109_$__cuda_sm70_shflsync_bfly_p)
$__internal_109_$__cuda_sm70_shflsync_bfly_p:
[----:B------:R-:W-:Y:S04]  /*6880*/  WARPSYNC R149 ;  /* 0x0000009500007348 */ /* 0x000fe80003800000 */
[----:B------:R0:W1:Y:S02]  /*6890*/  SHFL.BFLY PT, R130, R129, R130, R150 ;  /* 0x0c00008281827389 */ /* 0x00006400000e0096 */
[----:B0-----:R-:W-:-:S06]  /*68a0*/  HFMA2.MMA R129, -RZ, RZ, 0, 0 ;  /* 0x00000000ff817435 */ /* 0x001fcc00000001ff */
[----:B------:R-:W-:Y:S05]  /*68b0*/  RET.REL.NODEC R128 `(_ZN10layer_norm31ln_parallel_residual_bwd_kernelINS_13Kernel_traitsIfffffjLj1024ELj1ELj4ELj1ELj16ENS_18Kernel_traits_baseILj1024EfffffjLj128EEEEELb0ELb0ELb1EEEvNS_9BwdParamsE) ;  /* 0xffff974080007950 */ /* 0x000fea0003c3ffff */
.L_x_2282:
        /* <DEDUP_REMOVED lines=12> */
.L_x_2647:


//--------------------- .text._ZN10layer_norm31ln_parallel_residual_bwd_kernelINS_13Kernel_traitsIfffffjLj1024ELj1ELj4ELj1ELj16ENS_18Kernel_traits_baseILj1024EfffffjLj128EEEEELb0ELb1ELb0EEEvNS_9BwdParamsE --------------------------
	.section	.text._ZN10layer_norm31ln_parallel_residual_bwd_kernelINS_13Kernel_traitsIfffffjLj1024ELj1ELj4ELj1ELj16ENS_18Kernel_traits_baseILj1024EfffffjLj128EEEEELb0ELb1ELb0EEEvNS_9BwdParamsE,"ax",@progbits
	.sectioninfo	@"SHI_REGISTERS=226"
	.align	128
        .global         _ZN10layer_norm31ln_parallel_residual_bwd_kernelINS_13Kernel_traitsIfffffjLj1024ELj1ELj4ELj1ELj16ENS_18Kernel_traits_baseILj1024EfffffjLj128EEEEELb0ELb1ELb0EEEvNS_9BwdParamsE
        .type           _ZN10layer_norm31ln_parallel_residual_bwd_kernelINS_13Kernel_traitsIfffffjLj1024ELj1ELj4ELj1ELj16ENS_18Kernel_traits_baseILj1024EfffffjLj128EEEEELb0ELb1ELb0EEEvNS_9BwdParamsE,@function
        .size           _ZN10layer_norm31ln_parallel_residual_bwd_kernelINS_13Kernel_traitsIfffffjLj1024ELj1ELj4ELj1ELj16ENS_18Kernel_traits_baseILj1024EfffffjLj128EEEEELb0ELb1ELb0EEEvNS_9BwdParamsE,(.L_x_2648 - _ZN10layer_norm31ln_parallel_residual_bwd_kernelINS_13Kernel_traitsIfffffjLj1024ELj1ELj4ELj1ELj16ENS_18Kernel_traits_baseILj1024EfffffjLj128EEEEELb0ELb1ELb0EEEvNS_9BwdParamsE)
        .other          _ZN10layer_norm31ln_parallel_residual_bwd_kernelINS_13Kernel_traitsIfffffjLj1024ELj1ELj4ELj1ELj16ENS_18Kernel_traits_baseILj1024EfffffjLj128EEEEELb0ELb1ELb0EEEvNS_9BwdParamsE,@"STO_CUDA_ENTRY STV_DEFAULT"
_ZN10layer_norm31ln_parallel_residual_bwd_kernelINS_13Kernel_traitsIfffffjLj1024ELj1ELj4ELj1ELj16ENS_18Kernel_traits_baseILj1024EfffffjLj128EEEEELb0ELb1ELb0EEEvNS_9BwdParamsE:
.text._ZN10layer_norm31ln_parallel_residual_bwd_kernelINS_13Kernel_traitsIfffffjLj1024ELj1ELj4ELj1ELj16ENS_18Kernel_traits_baseILj1024EfffffjLj128EEEEELb0ELb1ELb0EEEvNS_9BwdParamsE:
        /* <DEDUP_REMOVED lines=12> */
[----:B------:R-:W-:Y:S02]  /*00c0*/  ISETP.GE.U32.AND P1, PT, R6, 0x80, PT ;  /* 0x000000800600780c */ /* 0x000fe40003f26070 */
[----:B------:R-:W-:Y:S02]  /*00d0*/  P2R R0, PR, RZ, 0x4 ;  /* 0x00000004ff007803 */ /* 0x000fe40000000000 */
[----:B------:R-:W-:-:S02]  /*00e0*/  P2R R0, PR, RZ, 0x40 ;  /* 0x00000040ff007803 */ /* 0x000fc40000000000 */
        /* <DEDUP_REMOVED lines=18> */
[----:B------:R0:W5:Y:S01]  /*0210*/  @P0 LDG.E.128 R120, [R12.64] ;  /* 0x000000040c780981 */ /* 0x000162000c1e1d00 */
[----:B------:R-:W-:Y:S02]  /*0220*/  @P3 MOV R19, 0x10 ;  /* 0x0000001000133802 */ /* 0x000fe40000000f00 */
[----:B------:R-:W-:Y:S01]  /*0230*/  ISETP.GE.U32.AND P5, PT, R6, 0x100, PT ;  /* 0x000001000600780c */ /* 0x000fe20003fa6070 */
[C---:B------:R-:W-:Y:S01]  /*0240*/  @P2 IMAD.WIDE.U32 R16, R8.reuse, R17, c[0x0][0x1b0] ;  /* 0x00006c0008102625 */ /* 0x040fe200078e0011 */
[----:B------:R-:W-:Y:S01]  /*0250*/  @P2 IADD3 R8, R8, 0x20, RZ ;  /* 0x0000002008082810 */ /* 0x000fe20007ffe0ff */
[----:B------:R1:W5:Y:S01]  /*0260*/  @P6 LDG.E.128 R128, [R4.64] ;  /* 0x0000000404806981 */ /* 0x000362000c1e1d00 */
[----:B------:R-:W-:-:S02]  /*0270*/  ISETP.NE.AND P6, PT, R0, RZ, PT ;  /* 0x000000ff0000720c */ /* 0x000fc40003fc5270 */
[----:B------:R-:W-:Y:S01]  /*0280*/  @P4 MOV R21, 0x10 ;  /* 0x0000001000154802 */ /* 0x000fe20000000f00 */
[C---:B------:R-:W-:Y:S01]  /*0290*/  @P3 IMAD.WIDE.U32 R18, R8.reuse, R19, c[0x0][0x1b0] ;  /* 0x00006c0008123625 */ /* 0x040fe200078e0013 */
[----:B------:R-:W-:Y:S01]  /*02a0*/  @P3 IADD3 R8, R8, 0x20, RZ ;  /* 0x0000002008083810 */ /* 0x000fe20007ffe0ff */
[----:B------:R0:W5:Y:S01]  /*02b0*/  @P1 LDG.E.128 R116, [R14.64] ;  /* 0x000000040e741981 */ /* 0x000162000c1e1d00 */
[----:B------:R-:W-:-:S03]  /*02c0*/  P2R R3, PR, RZ, 0x20 ;  /* 0x00000020ff037803 */ /* 0x000fc60000000000 */
[C---:B------:R-:W-:Y:S01]  /*02d0*/  @P4 IMAD.WIDE.U32 R20, R8.reuse, R21, c[0x0][0x1b0] ;  /* 0x00006c0008144625 */ /* 0x040fe200078e0015 */
[----:B------:R0:W5:Y:S01]  /*02e0*/  @P2 LDG.E.128 R112, [R16.64] ;  /* 0x0000000410702981 */ /* 0x000162000c1e1d00 */
[----:B------:R-:W-:Y:S02]  /*02f0*/  @P5 MOV R9, 0x10 ;  /* 0x0000001000095802 */ /* 0x000fe40000000f00 */
[----:B------:R-:W-:Y:S01]  /*0300*/  @P4 IADD3 R8, R8, 0x20, RZ ;  /* 0x0000002008084810 */ /* 0x000fe20007ffe0ff */
[----:B------:R0:W5:Y:S04]  /*0310*/  @P6 LDG.E.128 R124, [R10.64] ;  /* 0x000000040a7c6981 */ /* 0x000168000c1e1d00 */
[----:B------:R0:W5:Y:S04]  /*0320*/  @P3 LDG.E.128 R108, [R18.64] ;  /* 0x00000004126c3981 */ /* 0x000168000c1e1d00 */
[----:B------:R0:W5:Y:S04]  /*0330*/  @P4 LDG.E.128 R104, [R20.64] ;  /* 0x0000000414684981 */ /* 0x000168000c1e1d00 */
[----:B------:R-:W1:Y:S01]  /*0340*/  S2R R3, SR_CTAID.X ;  /* 0x0000000000037919 */ /* 0x000e620000002500 */
[----:B------:R-:W-:Y:S01]  /*0350*/  SHF.R.U32.HI R0, RZ, 0x5, R2 ;  /* 0x00000005ff007819 */ /* 0x000fe20000011602 */
[----:B------:R-:W-:-:S05]  /*0360*/  @P5 IMAD.WIDE.U32 R8, R8, R9, c[0x0][0x1b0] ;  /* 0x00006c0008085625 */ /* 0x000fca00078e0009 */
[----:B------:R0:W5:Y:S01]  /*0370*/  @P5 LDG.E.128 R100, [R8.64] ;  /* 0x0000000408645981 */ /* 0x000162000c1e1d00 */
        /* <DEDUP_REMOVED lines=37> */
[----:B------:R-:W-:-:S07]  /*05d0*/  HFMA2.MMA R97, -RZ, RZ, 0, 0 ;  /* 0x00000000ff617435 */ /* 0x000fce00000001ff */
.L_x_2319:
[----:B------:R-:W-:-:S05]  /*05e0*/  MOV R169, 0x4 ;  /* 0x0000000400a97802 */ /* 0x000fca0000000f00 */
[----:B------:R-:W-:-:S04]  /*05f0*/  IMAD.WIDE R170, R4, R169, c[0x0][0x1a0] ;  /* 0x0000680004aa7625 */ /* 0x000fc800078e02a9 */
[C---:B------:R-:W-:Y:S01]  /*0600*/  IMAD.WIDE R168, R4.reuse, R169, c[0x0][0x1a8] ;  /* 0x00006a0004a87625 */ /* 0x040fe200078e02a9 */
[----:B-----5:R1:W5:Y:S04]  /*0610*/  LDG.E R209, [R170.64] ;  /* 0x00000004aad17981 */ /* 0x020368000c1e1900 */
        /* <DEDUP_REMOVED lines=12> */
[C---:B-1----:R-:W-:Y:S02]  /*06e0*/  LEA R172, P5, R5.reuse, c[0x0][0x188], 0x4 ;  /* 0x0000620005ac7a11 */ /* 0x042fe400078a20ff */
        /* <DEDUP_REMOVED lines=9> */
[----:B0-----:R-:W-:-:S03]  /*0780*/  ISETP.NE.AND P6, PT, R3, RZ, PT ;  /* 0x000000ff0300720c */ /* 0x001fc60003fc5270 */
[----:B------:R0:W5:Y:S02]  /*0790*/  @P5 LDG.E.128 R32, [R218.64] ;  /* 0x00000004da205981 */ /* 0x000164000c1e1d00 */
[----:B-----5:R-:W-:Y:S02]  /*07a0*/  FSEL R16, R209, RZ, !P6 ;  /* 0x000000ffd1107208 */ /* 0x020fe40007000000 */
[----:B------:R-:W-:-:S03]  /*07b0*/  IADD3 R215, R5, 0x20, RZ ;  /* 0x0000002005d77810 */ /* 0x000fc60007ffe0ff */
[C---:B--2---:R-:W-:Y:S02]  /*07c0*/  FADD.FTZ R176, -R16.reuse, R172 ;  /* 0x000000ac10b07221 */ /* 0x044fe40000010100 */
[C---:B------:R-:W-:Y:S02]  /*07d0*/  FADD.FTZ R220, -R16.reuse, R173 ;  /* 0x000000ad10dc7221 */ /* 0x040fe40000010100 */
[C---:B------:R-:W-:Y:S02]  /*07e0*/  FADD.FTZ R174, -R16.reuse, R174 ;  /* 0x000000ae10ae7221 */ /* 0x040fe40000010100 */
[----:B------:R-:W-:Y:S02]  /*07f0*/  FADD.FTZ R222, -R16, R175 ;  /* 0x000000af10de7221 */ /* 0x000fe40000010100 */
[C---:B------:R-:W-:Y:S02]  /*0800*/  FMUL.FTZ R11, R9.reuse, R176 ;  /* 0x000000b0090b7220 */ /* 0x040fe40000410000 */
[----:B------:R-:W-:-:S02]  /*0810*/  FMUL.FTZ R16, R9, R220 ;  /* 0x000000dc09107220 */ /* 0x000fc40000410000 */
[----:B---3--:R-:W-:Y:S02]  /*0820*/  FMUL.FTZ R176, R128, R168 ;  /* 0x000000a880b07220 */ /* 0x008fe40000410000 */
[----:B------:R-:W-:Y:S02]  /*0830*/  FADD.FTZ R64, R64, R168 ;  /* 0x000000a840407221 */ /* 0x000fe40000010000 */
[----:B------:R-:W-:Y:S02]  /*0840*/  FFMA.FTZ R96, R168, R11, R96 ;  /* 0x0000000ba8607223 */ /* 0x000fe40000010060 */
[----:B------:R-:W-:Y:S02]  /*0850*/  FADD.FTZ R65, R65, R169 ;  /* 0x000000a941417221 */ /* 0x000fe40000010000 */
[----:B------:R-:W-:Y:S02]  /*0860*/  FFMA.FTZ R97, R169, R16, R97 ;  /* 0x00000010a9617223 */ /* 0x000fe40000010061 */
[----:B------:R-:W-:-:S02]  /*0870*/  FMUL.FTZ R199, R129, R169 ;  /* 0x000000a981c77220 */ /* 0x000fc40000410000 */
[----:B------:R-:W-:Y:S02]  /*0880*/  FADD.FTZ R168, RZ, R176 ;  /* 0x000000b0ffa87221 */ /* 0x000fe40000010000 */
[----:B------:R-:W-:Y:S02]  /*0890*/  FFMA.FTZ R169, R11, R176, RZ ;  /* 0x000000b00ba97223 */ /* 0x000fe400000100ff */
[----:B------:R-:W-:Y:S02]  /*08a0*/  FMUL.FTZ R197, R9, R174 ;  /* 0x000000ae09c57220 */ /* 0x000fe40000410000 */
[----:B------:R-:W-:Y:S02]  /*08b0*/  FMUL.FTZ R220, R130, R170 ;  /* 0x000000aa82dc7220 */ /* 0x000fe40000410000 */
[----:B------:R-:W-:Y:S02]  /*08c0*/  FADD.FTZ R173, R168, R199 ;  /* 0x000000c7a8ad7221 */ /* 0x000fe40000010000 */
[----:B------:R-:W-:-:S02]  /*08d0*/  FFMA.FTZ R169, R16, R199, R169 ;  /* 0x000000c710a97223 */ /* 0x000fc400000100a9 */
[----:B------:R-:W-:Y:S02]  /*08e0*/  FMUL.FTZ R207, R131, R171 ;  /* 0x000000ab83cf7220 */ /* 0x000fe40000410000 */
[----:B0-----:R-:W-:Y:S02]  /*08f0*/  FMUL.FTZ R218, R9, R222 ;  /* 0x000000de09da7220 */ /* 0x001fe40000410000 */
        /* <DEDUP_REMOVED lines=8> */
.L_x_2286:
[----:B-1----:R-:W-:Y:S05]  /*0980*/  BSYNC B1 ;  /* 0x0000000000017941 */ /* 0x002fea0003800000 */
.L_x_2285:
        /* <DEDUP_REMOVED lines=13> */
[----:B0-----:R-:W-:-:S03]  /*0a60*/  ISETP.NE.AND P6, PT, R3, RZ, PT ;  /* 0x000000ff0300720c */ /* 0x001fc60003fc5270 */
[----:B------:R0:W5:Y:S02]  /*0a70*/  @P5 LDG.E.128 R28, [R172.64] ;  /* 0x00000004ac1c5981 */ /* 0x000164000c1e1d00 */
[----:B-----5:R-:W-:Y:S02]  /*0a80*/  FSEL R214, R209, RZ, !P6 ;  /* 0x000000ffd1d67208 */ /* 0x020fe40007000000 */
[----:B------:R-:W-:-:S03]  /*0a90*/  IADD3 R215, R215, 0x20, RZ ;  /* 0x00000020d7d77810 */ /* 0x000fc60007ffe0ff */
[C---:B--2---:R-:W-:Y:S02]  /*0aa0*/  FADD.FTZ R164, -R214.reuse, R164 ;  /* 0x000000a4d6a47221 */ /* 0x044fe40000010100 */
[----:B------:R-:W-:Y:S02]  /*0ab0*/  FADD.FTZ R26, -R214, R165 ;  /* 0x000000a5d61a7221 */ /* 0x000fe40000010100 */
[C---:B------:R-:W-:Y:S02]  /*0ac0*/  FMUL.FTZ R165, R9.reuse, R164 ;  /* 0x000000a409a57220 */ /* 0x040fe40000410000 */
[----:B---3--:R-:W-:Y:S02]  /*0ad0*/  FMUL.FTZ R164, R124, R168 ;  /* 0x000000a87ca47220 */ /* 0x008fe40000410000 */
[----:B------:R-:W-:Y:S02]  /*0ae0*/  FADD.FTZ R60, R60, R168 ;  /* 0x000000a83c3c7221 */ /* 0x000fe40000010000 */
[----:B------:R-:W-:-:S02]  /*0af0*/  FMUL.FTZ R26, R9, R26 ;  /* 0x0000001a091a7220 */ /* 0x000fc40000410000 */
[----:B------:R-:W-:Y:S02]  /*0b00*/  FFMA.FTZ R92, R168, R165, R92 ;  /* 0x000000a5a85c7223 */ /* 0x000fe4000001005c */
[C---:B------:R-:W-:Y:S02]  /*0b10*/  FADD.FTZ R174, -R214.reuse, R166 ;  /* 0x000000a6d6ae7221 */ /* 0x040fe40000010100 */
[----:B------:R-:W-:Y:S02]  /*0b20*/  FMUL.FTZ R195, R125, R169 ;  /* 0x000000a97dc37220 */ /* 0x000fe40000410000 */
[----:B------:R-:W-:Y:S02]  /*0b30*/  FADD.FTZ R168, R213, R164 ;  /* 0x000000a4d5a87221 */ /* 0x000fe40000010000 */
[----:B------:R-:W-:Y:S02]  /*0b40*/  FFMA.FTZ R211, R165, R164, R211 ;  /* 0x000000a4a5d37223 */ /* 0x000fe400000100d3 */
[----:B------:R-:W-:-:S02]  /*0b50*/  FADD.FTZ R214, -R214, R167 ;  /* 0x000000a7d6d67221 */ /* 0x000fc40000010100 */
        /* <DEDUP_REMOVED lines=16> */
.L_x_2288:
[----:B0-----:R-:W-:Y:S05]  /*0c60*/  BSYNC B1 ;  /* 0x0000000000017941 */ /* 0x001fea0003800000 */
.L_x_2287:
        /* <DEDUP_REMOVED lines=18> */
[C---:B------:R-:W-:Y:S02]  /*0d90*/  FMUL.FTZ R12, R9.reuse, R12 ;  /* 0x0000000c090c7220 */ /* 0x040fe40000410000 */
[----:B---3--:R-:W-:Y:S02]  /*0da0*/  FMUL.FTZ R23, R120, R168 ;  /* 0x000000a878177220 */ /* 0x008fe40000410000 */
[----:B------:R-:W-:Y:S02]  /*0db0*/  FMUL.FTZ R17, R9, R182 ;  /* 0x000000b609117220 */ /* 0x000fe40000410000 */
[----:B------:R-:W-:-:S02]  /*0dc0*/  FADD.FTZ R174, -R210, R174 ;  /* 0x000000aed2ae7221 */ /* 0x000fc40000010100 */
        /* <DEDUP_REMOVED lines=22> */
.L_x_2290:
[----:B0-----:R-:W-:Y:S05]  /*0f30*/  BSYNC B1 ;  /* 0x0000000000017941 */ /* 0x001fea0003800000 */
.L_x_2289:
[----:B------:R-:W-:Y:S01]  /*0f40*/  BSSY B1, `(.L_x_2291) ;  /* 0x000002c000017945 */ /* 0x000fe20003800000 */
[----:B------:R-:W-:Y:S05]  /*0f50*/  @!P1 BRA `(.L_x_2292) ;  /* 0x000002a000009947 */ /* 0x000fea0003800000 */
[----:B------:R-:W-:Y:S01]  /*0f60*/  LEA R172, P5, R215, c[0x0][0x188], 0x4 ;  /* 0x00006200d7ac7a11 */ /* 0x000fe200078a20ff */
[----:B------:R-:W-:-:S03]  /*0f70*/  HFMA2.MMA R168, -RZ, RZ, 0, 9.5367431640625e-07 ;  /* 0x00000010ffa87435 */ /* 0x000fc600000001ff */
[----:B------:R-:W-:Y:S02]  /*0f80*/  LEA.HI.X R173, R215, c[0x0][0x18c], RZ, 0x4, P5 ;  /* 0x00006300d7ad7a11 */ /* 0x000fe400028f24ff */
[----:B------:R-:W-:-:S04]  /*0f90*/  ISETP.NE.U32.AND P5, PT, RZ, c[0x0][0x218], PT ;  /* 0x00008600ff007a0c */ /* 0x000fc80003fa5070 */
[----:B------:R-:W2:Y:S01]  /*0fa0*/  LDG.E.128 R172, [R172.64] ;  /* 0x00000004acac7981 */ /* 0x000ea2000c1e1d00 */
[----:B------:R-:W-:Y:S01]  /*0fb0*/  IMAD.WIDE.U32 R168, R215, R168, c[0x0][0x208] ;  /* 0x00008200d7a87625 */ /* 0x000fe200078e00a8 */
[----:B------:R-:W-:-:S05]  /*0fc0*/  ISETP.NE.AND.EX P5, PT, RZ, c[0x0][0x21c], PT, P5 ;  /* 0x00008700ff007a0c */ /* 0x000fca0003fa5350 */
[----:B------:R-:W3:Y:S08]  /*0fd0*/  LDG.E.128 R168, [R168.64] ;  /* 0x00000004a8a87981 */ /* 0x000ef0000c1e1d00 */
        /* <DEDUP_REMOVED lines=9> */
[----:B------:R-:W-:Y:S02]  /*1070*/  FMUL.FTZ R18, R9, R22 ;  /* 0x0000001609127220 */ /* 0x000fe40000410000 */
[----:B---3--:R-:W-:Y:S02]  /*1080*/  FMUL.FTZ R22, R116, R168 ;  /* 0x000000a874167220 */ /* 0x008fe40000410000 */
[----:B------:R-:W-:-:S02]  /*1090*/  FADD.FTZ R52, R52, R168 ;  /* 0x000000a834347221 */ /* 0x000fc40000010000 */
[----:B------:R-:W-:Y:S02]  /*10a0*/  FFMA.FTZ R84, R168, R13, R84 ;  /* 0x0000000da8547223 */ /* 0x000fe40000010054 */
[----:B------:R-:W-:Y:S02]  /*10b0*/  FADD.FTZ R174, -R206, R174 ;  /* 0x000000aeceae7221 */ /* 0x000fe40000010100 */
        /* <DEDUP_REMOVED lines=20> */
.L_x_2292:
[----:B0-----:R-:W-:Y:S05]  /*1200*/  BSYNC B1 ;  /* 0x0000000000017941 */ /* 0x001fea0003800000 */
.L_x_2291:
        /* <DEDUP_REMOVED lines=44> */
.L_x_2294:
[----:B0-----:R-:W-:Y:S05]  /*14d0*/  BSYNC B1 ;  /* 0x0000000000017941 */ /* 0x001fea0003800000 */
.L_x_2293:
        /* <DEDUP_REMOVED lines=44> */
.L_x_2296:
[----:B0-----:R-:W-:Y:S05]  /*17a0*/  BSYNC B1 ;  /* 0x0000000000017941 */ /* 0x001fea0003800000 */
.L_x_2295:
        /* <DEDUP_REMOVED lines=44> */
.L_x_2298:
[----:B0-----:R-:W-:Y:S05]  /*1a70*/  BSYNC B1 ;  /* 0x0000000000017941 */ /* 0x001fea0003800000 */
.L_x_2297:
[----:B------:R-:W-:Y:S01]  /*1a80*/  ISETP.GE.U32.AND P5, PT, R6, 0x100, PT ;  /* 0x000001000600780c */ /* 0x000fe20003fa6070 */
[----:B------:R-:W-:-:S12]  /*1a90*/  BSSY B1, `(.L_x_2299) ;  /* 0x000002b000017945 */ /* 0x000fd80003800000 */
[----:B------:R-:W-:Y:S05]  /*1aa0*/  @!P5 BRA `(.L_x_2300) ;  /* 0x000002900000d947 */ /* 0x000fea0003800000 */
[----:B------:R-:W-:-:S04]  /*1ab0*/  ISETP.NE.AND P5, PT, R3, RZ, PT ;  /* 0x000000ff0300720c */ /* 0x000fc80003fa5270 */
[----:B-----5:R-:W-:Y:S02]  /*1ac0*/  FSEL R186, R209, RZ, !P5 ;  /* 0x000000ffd1ba7208 */ /* 0x020fe40006800000 */
[----:B------:R-:W-:-:S04]  /*1ad0*/  ISETP.NE.U32.AND P5, PT, RZ, c[0x0][0x218], PT ;  /* 0x00008600ff007a0c */ /* 0x000fc80003fa5070 */
[----:B------:R-:W-:Y:S01]  /*1ae0*/  ISETP.NE.AND.EX P5, PT, RZ, c[0x0][0x21c], PT, P5 ;  /* 0x00008700ff007a0c */ /* 0x000fe20003fa5350 */
[----:B------:R-:W-:-:S12]  /*1af0*/  HFMA2.MMA R168, -RZ, RZ, 0, 9.5367431640625e-07 ;  /* 0x00000010ffa87435 */ /* 0x000fd800000001ff */
[----:B------:R-:W-:-:S04]  /*1b00*/  @P5 LEA R222, P6, R215, c[0x0][0x218], 0x4 ;  /* 0x00008600d7de5a11 */ /* 0x000fc800078c20ff */
[C---:B------:R-:W-:Y:S02]  /*1b10*/  @P5 LEA.HI.X R223, R215.reuse, c[0x0][0x21c], RZ, 0x4, P6 ;  /* 0x00008700d7df5a11 */ /* 0x040fe400030f24ff */
[C---:B------:R-:W-:Y:S01]  /*1b20*/  LEA R172, P6, R215.reuse, c[0x0][0x188], 0x4 ;  /* 0x00006200d7ac7a11 */ /* 0x040fe200078c20ff */
[C---:B------:R-:W-:Y:S02]  /*1b30*/  IMAD.WIDE.U32 R168, R215.reuse, R168, c[0x0][0x208] ;  /* 0x00008200d7a87625 */ /* 0x040fe400078e00a8 */
[----:B------:R0:W5:Y:S01]  /*1b40*/  @P5 LDG.E.128 R152, [R222.64] ;  /* 0x00000004de985981 */ /* 0x000162000c1e1d00 */
[----:B------:R-:W-:-:S03]  /*1b50*/  LEA.HI.X R173, R215, c[0x0][0x18c], RZ, 0x4, P6 ;  /* 0x00006300d7ad7a11 */ /* 0x000fc600030f24ff */
[----:B------:R-:W2:Y:S04]  /*1b60*/  LDG.E.128 R168, [R168.64] ;  /* 0x00000004a8a87981 */ /* 0x000ea8000c1e1d00 */
[----:B------:R-:W3:Y:S02]  /*1b70*/  LDG.E.128 R172, [R172.64] ;  /* 0x00000004acac7981 */ /* 0x000ee4000c1e1d00 */
[C---:B---3--:R-:W-:Y:S02]  /*1b80*/  FADD.FTZ R8, -R186.reuse, R172 ;  /* 0x000000acba087221 */ /* 0x048fe40000010100 */
[----:B------:R-:W-:Y:S02]  /*1b90*/  FADD.FTZ R10, -R186, R173 ;  /* 0x000000adba0a7221 */ /* 0x000fe40000010100 */
[----:B------:R-:W-:-:S02]  /*1ba0*/  FMUL.FTZ R7, R9, R8 ;  /* 0x0000000809077220 */ /* 0x000fc40000410000 */
[----:B------:R-:W-:Y:S02]  /*1bb0*/  FMUL.FTZ R8, R9, R10 ;  /* 0x0000000a09087220 */ /* 0x000fe40000410000 */
[----:B--2---:R-:W-:Y:S02]  /*1bc0*/  FMUL.FTZ R10, R100, R168 ;  /* 0x000000a8640a7220 */ /* 0x004fe40000410000 */
[----:B------:R-:W-:Y:S02]  /*1bd0*/  FADD.FTZ R36, R36, R168 ;  /* 0x000000a824247221 */ /* 0x000fe40000010000 */
[----:B------:R-:W-:Y:S02]  /*1be0*/  FFMA.FTZ R68, R168, R7, R68 ;  /* 0x00000007a8447223 */ /* 0x000fe40000010044 */
[----:B------:R-:W-:Y:S02]  /*1bf0*/  FADD.FTZ R174, -R186, R174 ;  /* 0x000000aebaae7221 */ /* 0x000fe40000010100 */
        /* <DEDUP_REMOVED lines=20> */
.L_x_2300:
[----:B0-----:R-:W-:Y:S05]  /*1d40*/  BSYNC B1 ;  /* 0x0000000000017941 */ /* 0x001fea0003800000 */
.L_x_2299:
[----:B------:R-:W-:Y:S05]  /*1d50*/  BRA.DIV ~URZ, `(.L_x_2301) ;  /* 0x000028827f007947 */ /* 0x000fea000b800000 */
[----:B------:R0:W1:Y:S02]  /*1d60*/  SHFL.BFLY PT, R170, R213, 0x1, 0x1f ;  /* 0x0c201f00d5aa7f89 */ /* 0x00006400000e0000 */
.L_x_2320:
        /* <DEDUP_REMOVED lines=18> */
.L_x_2321:
        /* <DEDUP_REMOVED lines=18> */
[----:B------:R-:W-:Y:S01]  /*1fb0*/  @P5 LEA R172, P6, R5, c[0x0][0x250], 0x4 ;  /* 0x0000940005ac5a11 */ /* 0x000fe200078c20ff */
[----:B------:R-:W-:Y:S02]  /*1fc0*/  FADD.FTZ R222, R207, -R222 ;  /* 0x800000decfde7221 */ /* 0x000fe40000010000 */
[----:B------:R-:W-:Y:S01]  /*1fd0*/  FMUL.FTZ R169, R9, R170 ;  /* 0x000000aa09a97220 */ /* 0x000fe20000410000 */
[----:B-1----:R-:W-:Y:S01]  /*1fe0*/  @P5 LEA.HI.X R173, R5, c[0x0][0x254], RZ, 0x4, P6 ;  /* 0x0000950005ad5a11 */ /* 0x002fe200030f24ff */
        /* <DEDUP_REMOVED lines=28> */
.L_x_2304:
[----:B------:R-:W-:Y:S05]  /*21b0*/  BSYNC B1 ;  /* 0x0000000000017941 */ /* 0x000fea0003800000 */
.L_x_2303:
[----:B------:R-:W-:Y:S01]  /*21c0*/  ISETP.GE.U32.AND P5, PT, R6, 0x40, PT ;  /* 0x000000400600780c */ /* 0x000fe20003fa6070 */
[----:B------:R-:W-:-:S12]  /*21d0*/  BSSY B1, `(.L_x_2305) ;  /* 0x000002d000017945 */ /* 0x000fd80003800000 */
[----:B------:R-:W-:Y:S05]  /*21e0*/  @!P5 BRA `(.L_x_2306) ;  /* 0x000002b00000d947 */ /* 0x000fea0003800000 */
[----:B------:R-:W-:-:S04]  /*21f0*/  ISETP.NE.AND P5, PT, R3, RZ, PT ;  /* 0x000000ff0300720c */ /* 0x000fc80003fa5270 */
[----:B-1----:R-:W-:Y:S02]  /*2200*/  FSEL R168, R209, RZ, !P5 ;  /* 0x000000ffd1a87208 */ /* 0x002fe40006800000 */
        /* <DEDUP_REMOVED lines=41> */
.L_x_2306:
[----:B------:R-:W-:Y:S05]  /*24a0*/  BSYNC B1 ;  /* 0x0000000000017941 */ /* 0x000fea0003800000 */
.L_x_2305:
[----:B------:R-:W-:Y:S01]  /*24b0*/  BSSY B1, `(.L_x_2307) ;  /* 0x000002d000017945 */ /* 0x000fe20003800000 */
        /* <DEDUP_REMOVED lines=44> */
.L_x_2308:
[----:B------:R-:W-:Y:S05]  /*2780*/  BSYNC B1 ;  /* 0x0000000000017941 */ /* 0x000fea0003800000 */
.L_x_2307:
        /* <DEDUP_REMOVED lines=45> */
.L_x_2310:
[----:B------:R-:W-:Y:S05]  /*2a60*/  BSYNC B1 ;  /* 0x0000000000017941 */ /* 0x000fea0003800000 */
.L_x_2309:
        /* <DEDUP_REMOVED lines=45> */
.L_x_2312:
[----:B------:R-:W-:Y:S05]  /*2d40*/  BSYNC B1 ;  /* 0x0000000000017941 */ /* 0x000fea0003800000 */
.L_x_2311:
        /* <DEDUP_REMOVED lines=45> */
.L_x_2314:
[----:B------:R-:W-:Y:S05]  /*3020*/  BSYNC B1 ;  /* 0x0000000000017941 */ /* 0x000fea0003800000 */
.L_x_2313:
        /* <DEDUP_REMOVED lines=45> */
.L_x_2316:
[----:B------:R-:W-:Y:S05]  /*3300*/  BSYNC B1 ;  /* 0x0000000000017941 */ /* 0x000fea0003800000 */
.L_x_2315:
        /* <DEDUP_REMOVED lines=22> */
[----:B------:R-:W-:Y:S01]  /*3470*/  ISETP.NE.AND.EX P6, PT, RZ, c[0x0][0x21c], PT, P6 ;  /* 0x00008700ff007a0c */ /* 0x000fe20003fc5360 */
[----:B------:R-:W-:-:S12]  /*3480*/  HFMA2.MMA R222, -RZ, RZ, 0, 9.5367431640625e-07 ;  /* 0x00000010ffde7435 */ /* 0x000fd800000001ff */
        /* <DEDUP_REMOVED lines=21> */
.L_x_2318:
[----:B------:R-:W-:Y:S05]  /*35e0*/  BSYNC B1 ;  /* 0x0000000000017941 */ /* 0x000fea0003800000 */
.L_x_2317:
[----:B------:R-:W-:-:S04]  /*35f0*/  MOV R5, c[0x0][0x160] ;  /* 0x0000580000057a02 */ /* 0x000fc80000000f00 */
[----:B------:R-:W-:-:S04]  /*3600*/  LEA R4, R5, R4, 0x2 ;  /* 0x0000000405047211 */ /* 0x000fc800078e10ff */
[----:B------:R-:W-:-:S13]  /*3610*/  ISETP.GE.AND P5, PT, R4, c[0x0][0x164], PT ;  /* 0x0000590004007a0c */ /* 0x000fda0003fa6270 */
[----:B01----:R-:W-:Y:S01]  /*3620*/  @P5 CALL.REL.NOINC `(.L_x_2284) ;  /* 0x0000001000005944 */ /* 0x003fe20003c00000 */
[----:B------:R-:W-:Y:S05]  /*3630*/  BRA `(.L_x_2319) ;  /* 0xffffcfa000007947 */ /* 0x000fea000383ffff */
.L_x_2284:
[----:B0-----:R-:W-:Y:S05]  /*3640*/  BSYNC B0 ;  /* 0x0000000000007941 */ /* 0x001fea0003800000 */
.L_x_2283:
[----:B------:R-:W-:Y:S01]  /*3650*/  SHF.R.U32.HI R0, RZ, 0x5, R2 ;  /* 0x00000005ff007819 */ /* 0x000fe20000011602 */
[----:B------:R-:W-:Y:S01]  /*3660*/  WARPSYNC 0xffffffff ;  /* 0xffffffff00007948 */ /* 0x000fe20003800000 */
[C---:B------:R-:W-:Y:S02]  /*3670*/  LOP3.LUT R3, R2.reuse, 0x1f, RZ, 0xc0, !PT ;  /* 0x0000001f02037812 */ /* 0x040fe400078ec0ff */
[----:B------:R-:W-:Y:S02]  /*3680*/  IADD3 R7, -R2, 0x7f, RZ ;  /* 0x0000007f02077810 */ /* 0x000fe40007ffe1ff */
[----:B------:R-:W-:-:S05]  /*3690*/  PRMT R0, R0, 0x2104, R3 ;  /* 0x0000210400007816 */ /* 0x000fca0000000003 */
[----:B------:R-:W-:Y:S04]  /*36a0*/  STS.128 [R0.X16], R64 ;  /* 0x0000004000007388 */ /* 0x000fe8000000cc00 */
[----:B------:R-:W-:Y:S04]  /*36b0*/  STS.128 [R0.X16+0x200], R60 ;  /* 0x0002003c00007388 */ /* 0x000fe8000000cc00 */
[----:B------:R-:W-:Y:S04]  /*36c0*/  STS.128 [R0.X16+0x400], R56 ;  /* 0x0004003800007388 */ /* 0x000fe8000000cc00 */
[----:B------:R-:W-:Y:S04]  /*36d0*/  STS.128 [R0.X16+0x600], R52 ;  /* 0x0006003400007388 */ /* 0x000fe8000000cc00 */
[----:B------:R-:W-:Y:S04]  /*36e0*/  STS.128 [R0.X16+0x800], R48 ;  /* 0x0008003000007388 */ /* 0x000fe8000000cc00 */
[----:B------:R-:W-:Y:S04]  /*36f0*/  STS.128 [R0.X16+0xa00], R44 ;  /* 0x000a002c00007388 */ /* 0x000fe8000000cc00 */
[----:B------:R0:W-:Y:S04]  /*3700*/  STS.128 [R0.X16+0xc00], R40 ;  /* 0x000c002800007388 */ /* 0x0001e8000000cc00 */
[----:B------:R1:W-:Y:S04]  /*3710*/  STS.128 [R0.X16+0xe00], R36 ;  /* 0x000e002400007388 */ /* 0x0003e8000000cc00 */
[----:B------:R-:W-:Y:S01]  /*3720*/  BAR.SYNC.DEFER_BLOCKING 0x0 ;  /* 0x0000000000007b1d */ /* 0x000fe20000010000 */
[----:B0-----:R-:W-:-:S05]  /*3730*/  IADD3 R42, R7, c[0x0][0x168], RZ ;  /* 0x00005a00072a7a10 */ /* 0x001fca0007ffe0ff */
[----:B-1----:R-:W0:Y:S01]  /*3740*/  S2R R39, SR_CTAID.X ;  /* 0x0000000000277919 */ /* 0x002e220000002500 */
[C---:B------:R-:W-:Y:S02]  /*3750*/  LOP3.LUT P5, RZ, R42.reuse, 0xffffff80, RZ, 0xc0, !PT ;  /* 0xffffff802aff7812 */ /* 0x040fe400078ac0ff */
[C---:B------:R-:W-:Y:S02]  /*3760*/  ISETP.GE.U32.AND P4, PT, R42.reuse, 0x180, PT ;  /* 0x000001802a00780c */ /* 0x040fe40003f86070 */
[C---:B------:R-:W-:Y:S02]  /*3770*/  ISETP.GE.U32.AND P3, PT, R42.reuse, 0x200, PT ;  /* 0x000002002a00780c */ /* 0x040fe40003f66070 */
[----:B------:R-:W-:Y:S01]  /*3780*/  ISETP.GE.U32.AND P2, PT, R42, 0x280, PT ;  /* 0x000002802a00780c */ /* 0x000fe20003f46070 */
[----:B------:R-:W1:Y:S04]  /*3790*/  LDS R3, [R2.X4] ;  /* 0x0000000002037984 */ /* 0x000e680000004800 */
[----:B------:R-:W2:Y:S04]  /*37a0*/  LDS R4, [R2.X4+0x1000] ;  /* 0x0010000002047984 */ /* 0x000ea80000004800 */
[----:B------:R-:W3:Y:S04]  /*37b0*/  LDS R8, [R2.X4+0x200] ;  /* 0x0002000002087984 */ /* 0x000ee80000004800 */
[----:B------:R-:W4:Y:S01]  /*37c0*/  LDS R15, [R2.X4+0x1200] ;  /* 0x00120000020f7984 */ /* 0x000f220000004800 */
[----:B0-----:R-:W-:-:S03]  /*37d0*/  IMAD R39, R39, c[0x0][0x168], RZ ;  /* 0x00005a0027277a24 */ /* 0x001fc600078e02ff */
[----:B------:R-:W0:Y:S02]  /*37e0*/  LDS R9, [R2.X4+0x400] ;  /* 0x0004000002097984 */ /* 0x000e240000004800 */
[----:B------:R-:W-:Y:S02]  /*37f0*/  IADD3 R45, P0, R39, R2, RZ ;  /* 0x00000002272d7210 */ /* 0x000fe40007f1e0ff */
[----:B------:R-:W0:Y:S02]  /*3800*/  LDS R16, [R2.X4+0x1400] ;  /* 0x0014000002107984 */ /* 0x000e240000004800 */
[----:B------:R-:W-:Y:S02]  /*3810*/  SHF.L.U32 R44, R45, 0x2, RZ ;  /* 0x000000022d2c7819 */ /* 0x000fe400000006ff */
        /* <DEDUP_REMOVED lines=68> */
[----:B0-----:R-:W-:-:S02]  /*3c60*/  IADD3.X R0, RZ, RZ, RZ, P0, !PT ;  /* 0x000000ffff007210 */ /* 0x001fc400007fe4ff */
[C---:B------:R-:W-:Y:S02]  /*3c70*/  IADD3 R46, P0, R44.reuse, c[0x0][0x228], RZ ;  /* 0x00008a002c2e7a10 */ /* 0x040fe40007f1e0ff */
[----:B------:R-:W-:Y:S02]  /*3c80*/  SHF.L.U64.HI R45, R45, 0x2, R0 ;  /* 0x000000022d2d7819 */ /* 0x000fe40000010200 */
[----:B------:R-:W-:Y:S02]  /*3c90*/  IADD3 R44, P1, R44, c[0x0][0x220], RZ ;  /* 0x000088002c2c7a10 */ /* 0x000fe40007f3e0ff */
[C---:B------:R-:W-:Y:S02]  /*3ca0*/  IADD3.X R47, R45.reuse, c[0x0][0x22c], RZ, P0, !PT ;  /* 0x00008b002d2f7a10 */ /* 0x040fe400007fe4ff */
[----:B------:R-:W-:Y:S01]  /*3cb0*/  @P5 MOV R4, R46 ;  /* 0x0000002e00045202 */ /* 0x000fe20000000f00 */
[----:B------:R-:W0:Y:S01]  /*3cc0*/  LDS R5, [R2.X4] ;  /* 0x0000000002057984 */ /* 0x000e220000004800 */
[----:B------:R-:W-:-:S02]  /*3cd0*/  IADD3.X R45, R45, c[0x0][0x224], RZ, P1, !PT ;  /* 0x000089002d2d7a10 */ /* 0x000fc40000ffe4ff */
[----:B------:R-:W-:Y:S01]  /*3ce0*/  ISETP.GE.U32.AND P0, PT, R42, 0x100, PT ;  /* 0x000001002a00780c */ /* 0x000fe20003f06070 */
[----:B------:R-:W1:Y:S01]  /*3cf0*/  LDS R36, [R2.X4+0x1000] ;  /* 0x0010000002247984 */ /* 0x000e620000004800 */
[----:B------:R-:W-:-:S03]  /*3d00*/  @P5 IADD3 R46, P1, R46, 0x200, RZ ;  /* 0x000002002e2e5810 */ /* 0x000fc60007f3e0ff */
[----:B------:R-:W2:Y:S04]  /*3d10*/  LDS R38, [R2.X4+0x2000] ;  /* 0x0020000002267984 */ /* 0x000ea80000004800 */
[----:B------:R-:W3:Y:S04]  /*3d20*/  LDS R40, [R2.X4+0x3000] ;  /* 0x0030000002287984 */ /* 0x000ee80000004800 */
[----:B------:R-:W4:Y:S04]  /*3d30*/  LDS R0, [R2.X4+0x200] ;  /* 0x0002000002007984 */ /* 0x000f280000004800 */
[----:B------:R-:W4:Y:S04]  /*3d40*/  LDS R39, [R2.X4+0x1200] ;  /* 0x0012000002277984 */ /* 0x000f280000004800 */
[----:B------:R-:W4:Y:S04]  /*3d50*/  LDS R41, [R2.X4+0x2200] ;  /* 0x0022000002297984 */ /* 0x000f280000004800 */
        /* <DEDUP_REMOVED lines=8> */
[----:B------:R-:W-:Y:S01]  /*3de0*/  LDS R36, [R2.X4+0x2400] ;  /* 0x0024000002247984 */ /* 0x000fe20000004800 */
[----:B---3--:R-:W-:Y:S01]  /*3df0*/  FADD.FTZ R7, R5, R40 ;  /* 0x0000002805077221 */ /* 0x008fe20000010000 */
[-C--:B------:R-:W-:Y:S02]  /*3e00*/  @P5 MOV R5, R47.reuse ;  /* 0x0000002f00055202 */ /* 0x080fe40000000f00 */
[----:B------:R-:W-:Y:S01]  /*3e10*/  LDS R38, [R2.X4+0x3400] ;  /* 0x0034000002267984 */ /* 0x000fe20000004800 */
[----:B------:R-:W-:Y:S01]  /*3e20*/  @P5 IADD3.X R47, RZ, R47, RZ, P1, !PT ;  /* 0x0000002fff2f5210 */ /* 0x000fe20000ffe4ff */
[----:B----4-:R-:W-:Y:S01]  /*3e30*/  FADD.FTZ R0, RZ, R0 ;  /* 0x00000000ff007221 */ /* 0x010fe20000010000 */
[----:B------:R-:W-:Y:S01]  /*3e40*/  ISETP.GE.U32.AND P1, PT, R42, 0x300, PT ;  /* 0x000003002a00780c */ /* 0x000fe20003f26070 */
[----:B------:R2:W-:Y:S02]  /*3e50*/  @P5 STG.E [R4.64], R7 ;  /* 0x0000000704005986 */ /* 0x0005e4000c101904 */
[----:B------:R-:W-:-:S02]  /*3e60*/  FADD.FTZ R0, R0, R39 ;  /* 0x0000002700007221 */ /* 0x000fc40000010000 */
[----:B------:R-:W3:Y:S02]  /*3e70*/  LDS R20, [R2.X4+0x2600] ;  /* 0x0026000002147984 */ /* 0x000ee40000004800 */
[----:B------:R-:W-:Y:S02]  /*3e80*/  FADD.FTZ R0, R0, R41 ;  /* 0x0000002900007221 */ /* 0x000fe40000010000 */
[----:B------:R-:W4:Y:S02]  /*3e90*/  LDS R17, [R2.X4+0x1800] ;  /* 0x0018000002117984 */ /* 0x000f240000004800 */
[----:B------:R-:W-:Y:S01]  /*3ea0*/  FADD.FTZ R43, R0, R43 ;  /* 0x0000002b002b7221 */ /* 0x000fe20000010000 */
[----:B--2---:R-:W-:Y:S01]  /*3eb0*/  @P5 MOV R4, R44 ;  /* 0x0000002c00045202 */ /* 0x004fe20000000f00 */
[----:B------:R-:W2:Y:S01]  /*3ec0*/  LDS R22, [R2.X4+0x3600] ;  /* 0x0036000002167984 */ /* 0x000ea20000004800 */
[----:B------:R-:W-:Y:S02]  /*3ed0*/  @P5 MOV R5, R45 ;  /* 0x0000002d00055202 */ /* 0x000fe40000000f00 */
[----:B------:R-:W-:Y:S01]  /*3ee0*/  @P5 IADD3 R44, P6, R44, 0x200, RZ ;  /* 0x000002002c2c5810 */ /* 0x000fe20007fde0ff */
[----:B------:R-:W2:Y:S01]  /*3ef0*/  LDS R23, [R2.X4+0x2800] ;  /* 0x0028000002177984 */ /* 0x000ea20000004800 */
[----:B------:R-:W-:-:S02]  /*3f00*/  FADD.FTZ R15, RZ, R15 ;  /* 0x0000000fff0f7221 */ /* 0x000fc40000010000 */
[----:B------:R-:W-:Y:S01]  /*3f10*/  @P5 IADD3.X R45, RZ, R45, RZ, P6, !PT ;  /* 0x0000002dff2d5210 */ /* 0x000fe200037fe4ff */
[----:B------:R1:W-:Y:S01]  /*3f20*/  @P5 STG.E [R4.64], R3 ;  /* 0x0000000304005986 */ /* 0x0003e2000c101904 */
[----:B------:R-:W-:Y:S01]  /*3f30*/  @P0 MOV R6, R44 ;  /* 0x0000002c00060202 */ /* 0x000fe20000000f00 */
[----:B0-----:R-:W-:Y:S01]  /*3f40*/  FADD.FTZ R15, R15, R18 ;  /* 0x000000120f0f7221 */ /* 0x001fe20000010000 */
[----:B------:R-:W-:Y:S01]  /*3f50*/  @P0 MOV R7, R45 ;  /* 0x0000002d00070202 */ /* 0x000fe20000000f00 */
[----:B------:R-:W0:Y:S01]  /*3f60*/  LDS R3, [R2.X4+0x400] ;  /* 0x0004000002037984 */ /* 0x000e220000004800 */
[----:B------:R-:W-:Y:S01]  /*3f70*/  ISETP.GE.U32.AND P5, PT, R42, 0x380, PT ;  /* 0x000003802a00780c */ /* 0x000fe20003fa6070 */
[----:B-1----:R-:W-:Y:S02]  /*3f80*/  FADD.FTZ R16, RZ, R16 ;  /* 0x00000010ff107221 */ /* 0x002fe40000010000 */
[----:B------:R-:W1:Y:S04]  /*3f90*/  LDS R29, [R2.X4+0x3800] ;  /* 0x00380000021d7984 */ /* 0x000e680000004800 */
[----:B------:R-:W1:Y:S01]  /*3fa0*/  LDS R0, [R2.X4+0xa00] ;  /* 0x000a000002007984 */ /* 0x000e620000004800 */
[----:B------:R-:W-:-:S02]  /*3fb0*/  @P0 MOV R4, R46 ;  /* 0x0000002e00040202 */ /* 0x000fc40000000f00 */
[----:B------:R-:W-:Y:S01]  /*3fc0*/  @P0 IADD3 R46, P6, R46, 0x200, RZ ;  /* 0x000002002e2e0810 */ /* 0x000fe20007fde0ff */
[----:B------:R-:W1:Y:S01]  /*3fd0*/  LDS R19, [R2.X4+0x1a00] ;  /* 0x001a000002137984 */ /* 0x000e620000004800 */
[-C--:B------:R-:W-:Y:S02]  /*3fe0*/  @P0 MOV R5, R47.reuse ;  /* 0x0000002f00050202 */ /* 0x080fe40000000f00 */
[----:B------:R-:W-:Y:S01]  /*3ff0*/  @P0 IADD3.X R47, RZ, R47, RZ, P6, !PT ;  /* 0x0000002fff2f0210 */ /* 0x000fe200037fe4ff */
[----:B------:R-:W1:Y:S01]  /*4000*/  LDS R8, [R2.X4+0xc00] ;  /* 0x000c000002087984 */ /* 0x000e620000004800 */
[----:B------:R-:W-:Y:S01]  /*4010*/  @P0 IADD3 R44, P6, R44, 0x200, RZ ;  /* 0x000002002c2c0810 */ /* 0x000fe20007fde0ff */
[----:B---3--:R-:W-:Y:S02]  /*4020*/  FADD.FTZ R15, R15, R20 ;  /* 0x000000140f0f7221 */ /* 0x008fe40000010000 */
[----:B------:R-:W3:Y:S01]  /*4030*/  LDS R25, [R2.X4+0x2a00] ;  /* 0x002a000002197984 */ /* 0x000ee20000004800 */
[----:B------:R-:W-:Y:S01]  /*4040*/  @P0 IADD3.X R45, RZ, R45, RZ, P6, !PT ;  /* 0x0000002dff2d0210 */ /* 0x000fe200037fe4ff */
[----:B----4-:R-:W-:-:S02]  /*4050*/  FADD.FTZ R16, R16, R17 ;  /* 0x0000001110107221 */ /* 0x010fc40000010000 */
[----:B------:R4:W-:Y:S01]  /*4060*/  @P0 STG.E [R4.64], R43 ;  /* 0x0000002b04000986 */ /* 0x0009e2000c101904 */
[----:B------:R-:W-:-:S03]  /*4070*/  ISETP.GE.U32.AND P6, PT, R42, 0x400, PT ;  /* 0x000004002a00780c */ /* 0x000fc60003fc6070 */
[----:B------:R-:W3:Y:S01]  /*4080*/  LDS R21, [R2.X4+0x1c00] ;  /* 0x001c000002157984 */ /* 0x000ee20000004800 */
[----:B--2---:R-:W-:-:S03]  /*4090*/  FADD.FTZ R15, R15, R22 ;  /* 0x000000160f0f7221 */ /* 0x004fc60000010000 */
[----:B------:R-:W-:Y:S01]  /*40a0*/  @P0 STG.E [R6.64], R31 ;  /* 0x0000001f06000986 */ /* 0x000fe2000c101904 */
[----:B------:R-:W-:Y:S01]  /*40b0*/  FADD.FTZ R16, R16, R23 ;  /* 0x0000001710107221 */ /* 0x000fe20000010000 */
[----:B----4-:R-:W-:Y:S02]  /*40c0*/  @P4 MOV R4, R46 ;  /* 0x0000002e00044202 */ /* 0x010fe40000000f00 */
[----:B------:R-:W2:Y:S01]  /*40d0*/  LDS R39, [R2.X4+0x3a00] ;  /* 0x003a000002277984 */ /* 0x000ea20000004800 */
[----:B------:R-:W-:Y:S01]  /*40e0*/  @P4 MOV R5, R47 ;  /* 0x0000002f00054202 */ /* 0x000fe20000000f00 */
[----:B0-----:R-:W-:Y:S02]  /*40f0*/  FADD.FTZ R3, RZ, R3 ;  /* 0x00000003ff037221 */ /* 0x001fe40000010000 */
[----:B------:R-:W0:Y:S01]  /*4100*/  LDS R6, [R2.X4+0xe00] ;  /* 0x000e000002067984 */ /* 0x000e220000004800 */
[----:B------:R-:W-:Y:S01]  /*4110*/  @P4 IADD3 R46, P0, R46, 0x200, RZ ;  /* 0x000002002e2e4810 */ /* 0x000fe20007f1e0ff */
[----:B------:R-:W-:-:S02]  /*4120*/  FADD.FTZ R3, R3, R28 ;  /* 0x0000001c03037221 */ /* 0x000fc40000010000 */
[----:B------:R-:W4:Y:S01]  /*4130*/  LDS R27, [R2.X4+0x2c00] ;  /* 0x002c0000021b7984 */ /* 0x000f220000004800 */
[----:B------:R-:W-:Y:S01]  /*4140*/  @P4 IADD3.X R47, RZ, R47, RZ, P0, !PT ;  /* 0x0000002fff2f4210 */ /* 0x000fe200007fe4ff */
[----:B-1----:R-:W-:Y:S02]  /*4150*/  FADD.FTZ R29, R16, R29 ;  /* 0x0000001d101d7221 */ /* 0x002fe40000010000 */
[----:B------:R-:W-:Y:S01]  /*4160*/  FADD.FTZ R3, R3, R36 ;  /* 0x0000002403037221 */ /* 0x000fe20000010000 */
[----:B------:R-:W1:Y:S01]  /*4170*/  LDS R7, [R2.X4+0x1e00] ;  /* 0x001e000002077984 */ /* 0x000e620000004800 */
[----:B------:R-:W-:Y:S02]  /*4180*/  FADD.FTZ R0, RZ, R0 ;  /* 0x00000000ff007221 */ /* 0x000fe40000010000 */
[----:B------:R-:W-:Y:S01]  /*4190*/  FADD.FTZ R3, R3, R38 ;  /* 0x0000002603037221 */ /* 0x000fe20000010000 */
[----:B------:R-:W1:Y:S01]  /*41a0*/  LDS R31, [R2.X4+0x3c00] ;  /* 0x003c0000021f7984 */ /* 0x000e620000004800 */
[----:B------:R-:W-:-:S02]  /*41b0*/  FADD.FTZ R0, R0, R19 ;  /* 0x0000001300007221 */ /* 0x000fc40000010000 */
[----:B------:R-:W-:Y:S01]  /*41c0*/  FADD.FTZ R8, RZ, R8 ;  /* 0x00000008ff087221 */ /* 0x000fe20000010000 */
[----:B------:R3:W-:Y:S02]  /*41d0*/  @P4 STG.E [R4.64], R3 ;  /* 0x0000000304004986 */ /* 0x0007e4000c101904 */
[----:B---3--:R-:W-:Y:S02]  /*41e0*/  FADD.FTZ R0, R0, R25 ;  /* 0x0000001900007221 */ /* 0x008fe40000010000 */
[----:B------:R-:W-:Y:S01]  /*41f0*/  LDS R17, [R2.X4+0x3e00] ;  /* 0x003e000002117984 */ /* 0x000fe20000004800 */
[----:B------:R-:W-:Y:S01]  /*4200*/  FADD.FTZ R8, R8, R21 ;  /* 0x0000001508087221 */ /* 0x000fe20000010000 */
[----:B------:R-:W-:Y:S02]  /*4210*/  @P4 MOV R4, R44 ;  /* 0x0000002c00044202 */ /* 0x000fe40000000f00 */
[----:B------:R-:W-:Y:S02]  /*4220*/  @P4 MOV R5, R45 ;  /* 0x0000002d00054202 */ /* 0x000fe40000000f00 */
[----:B------:R-:W-:-:S03]  /*4230*/  @P4 IADD3 R44, P0, R44, 0x200, RZ ;  /* 0x000002002c2c4810 */ /* 0x000fc60007f1e0ff */
[----:B------:R3:W-:Y:S01]  /*4240*/  @P4 STG.E [R4.64], R9 ;  /* 0x0000000904004986 */ /* 0x0007e2000c101904 */
[----:B------:R-:W-:Y:S01]  /*4250*/  @P4 IADD3.X R45, RZ, R45, RZ, P0, !PT ;  /* 0x0000002dff2d4210 */ /* 0x000fe200007fe4ff */
[----:B--2---:R-:W-:Y:S02]  /*4260*/  FADD.FTZ R39, R0, R39 ;  /* 0x0000002700277221 */ /* 0x004fe40000010000 */
[----:B------:R2:W2:Y:S01]  /*4270*/  LDS R9, [R2.X4+0x2e00] ;  /* 0x002e000002097984 */ /* 0x0004a20000004800 */
[----:B------:R-:W-:Y:S01]  /*4280*/  @P3 MOV R3, R45 ;  /* 0x0000002d00033202 */ /* 0x000fe20000000f00 */
[----:B0-----:R-:W-:Y:S02]  /*4290*/  FADD.FTZ R6, RZ, R6 ;  /* 0x00000006ff067221 */ /* 0x001fe40000010000 */
[----:B----4-:R-:W-:Y:S01]  /*42a0*/  FADD.FTZ R8, R8, R27 ;  /* 0x0000001b08087221 */ /* 0x010fe20000010000 */
[----:B---3--:R-:W-:Y:S01]  /*42b0*/  @P3 MOV R4, R46 ;  /* 0x0000002e00043202 */ /* 0x008fe20000000f00 */
[----:B-1----:R-:W-:Y:S01]  /*42c0*/  FADD.FTZ R0, R6, R7 ;  /* 0x0000000706007221 */ /* 0x002fe20000010000 */
[----:B------:R-:W-:-:S02]  /*42d0*/  @P3 IADD3 R46, P0, R46, 0x200, RZ ;  /* 0x000002002e2e3810 */ /* 0x000fc40007f1e0ff */
[-C--:B------:R-:W-:Y:S01]  /*42e0*/  @P3 MOV R5, R47.reuse ;  /* 0x0000002f00053202 */ /* 0x080fe20000000f00 */
[----:B------:R-:W-:Y:S01]  /*42f0*/  FADD.FTZ R31, R8, R31 ;  /* 0x0000001f081f7221 */ /* 0x000fe20000010000 */
[----:B--2---:R-:W-:Y:S02]  /*4300*/  @P3 MOV R2, R44 ;  /* 0x0000002c00023202 */ /* 0x004fe40000000f00 */
[----:B------:R-:W-:Y:S01]  /*4310*/  @P3 IADD3.X R47, RZ, R47, RZ, P0, !PT ;  /* 0x0000002fff2f3210 */ /* 0x000fe200007fe4ff */
[----:B------:R-:W-:Y:S01]  /*4320*/  @P3 STG.E [R4.64], R15 ;  /* 0x0000000f04003986 */ /* 0x000fe2000c101904 */
[----:B------:R-:W-:-:S03]  /*4330*/  @P3 IADD3 R44, P4, R44, 0x200, RZ ;  /* 0x000002002c2c3810 */ /* 0x000fc60007f9e0ff */
[----:B------:R0:W-:Y:S01]  /*4340*/  @P3 STG.E [R2.64], R33 ;  /* 0x0000002102003986 */ /* 0x0001e2000c101904 */
[----:B------:R-:W-:Y:S02]  /*4350*/  @P3 IADD3.X R45, RZ, R45, RZ, P4, !PT ;  /* 0x0000002dff2d3210 */ /* 0x000fe400027fe4ff */
[----:B0-----:R-:W-:Y:S02]  /*4360*/  @P2 MOV R2, R46 ;  /* 0x0000002e00022202 */ /* 0x001fe40000000f00 */
[----:B------:R-:W-:Y:S02]  /*4370*/  @P2 MOV R3, R47 ;  /* 0x0000002f00032202 */ /* 0x000fe40000000f00 */
[----:B------:R-:W-:-:S03]  /*4380*/  @P2 IADD3 R46, P0, R46, 0x200, RZ ;  /* 0x000002002e2e2810 */ /* 0x000fc60007f1e0ff */
[----:B------:R0:W-:Y:S01]  /*4390*/  @P2 STG.E [R2.64], R29 ;  /* 0x0000001d02002986 */ /* 0x0001e2000c101904 */
[----:B------:R-:W-:Y:S01]  /*43a0*/  @P2 IADD3.X R47, RZ, R47, RZ, P0, !PT ;  /* 0x0000002fff2f2210 */ /* 0x000fe200007fe4ff */
[----:B------:R-:W-:-:S04]  /*43b0*/  FADD.FTZ R0, R0, R9 ;  /* 0x0000000900007221 */ /* 0x000fc80000010000 */
[----:B------:R-:W-:Y:S01]  /*43c0*/  FADD.FTZ R17, R0, R17 ;  /* 0x0000001100117221 */ /* 0x000fe20000010000 */
        /* <DEDUP_REMOVED lines=33> */
.L_x_2301:
[----:B------:R-:W-:Y:S01]  /*45e0*/  HFMA2.MMA R172, -RZ, RZ, 0, 5.9604644775390625e-08 ;  /* 0x00000001ffac7435 */ /* 0x000fe200000001ff */
[----:B------:R-:W-:-:S02]  /*45f0*/  MOV R171, R213 ;  /* 0x000000d500ab7202 */ /* 0x000fc40000000f00 */
[----:B-----5:R-:W-:Y:S02]  /*4600*/  MOV R209, 0x1f ;  /* 0x0000001f00d17802 */ /* 0x020fe40000000f00 */
[----:B------:R-:W-:Y:S02]  /*4610*/  MOV R222, 0xffffffff ;  /* 0xffffffff00de7802 */ /* 0x000fe40000000f00 */
[----:B------:R-:W-:Y:S02]  /*4620*/  MOV R168, 0x4640 ;  /* 0x0000464000a87802 */ /* 0x000fe40000000f00 */
[----:B------:R-:W-:Y:S05]  /*4630*/  CALL.REL.NOINC `($__internal_110_$__cuda_sm70_shflsync_bfly_p) ;  /* 0x0000046000007944 */ /* 0x000fea0003c00000 */
[----:B-1----:R-:W-:Y:S01]  /*4640*/  MOV R170, R172 ;  /* 0x000000ac00aa7202 */ /* 0x002fe20000000f00 */
[----:B0-----:R-:W-:Y:S05]  /*4650*/  BRA `(.L_x_2320) ;  /* 0xffffd71000007947 */ /* 0x001fea000383ffff */
.L_x_2302:
[----:B------:R-:W-:Y:S01]  /*4660*/  HFMA2.MMA R172, -RZ, RZ, 0, 5.9604644775390625e-08 ;  /* 0x00000001ffac7435 */ /* 0x000fe200000001ff */
[----:B------:R-:W-:Y:S02]  /*4670*/  MOV R171, R211 ;  /* 0x000000d300ab7202 */ /* 0x000fe40000000f00 */
[----:B-----5:R-:W-:Y:S02]  /*4680*/  MOV R209, 0x1f ;  /* 0x0000001f00d17802 */ /* 0x020fe40000000f00 */
[----:B------:R-:W-:-:S02]  /*4690*/  MOV R222, 0xffffffff ;  /* 0xffffffff00de7802 */ /* 0x000fc40000000f00 */
[----:B------:R-:W-:Y:S02]  /*46a0*/  MOV R168, 0x46c0 ;  /* 0x000046c000a87802 */ /* 0x000fe40000000f00 */
[----:B01----:R-:W-:Y:S05]  /*46b0*/  CALL.REL.NOINC `($__internal_110_$__cuda_sm70_shflsync_bfly_p) ;  /* 0x000003e000007944 */ /* 0x003fea0003c00000 */
[----:B------:R-:W-:Y:S01]  /*46c0*/  FADD.FTZ R213, R170, R213 ;  /* 0x000000d5aad57221 */ /* 0x000fe20000010000 */
[----:B0-----:R-:W-:Y:S01]  /*46d0*/  MOV R209, 0x1f ;  /* 0x0000001f00d17802 */ /* 0x001fe20000000f00 */
[----:B-1----:R-:W-:Y:S01]  /*46e0*/  FADD.FTZ R211, R211, R172 ;  /* 0x000000acd3d37221 */ /* 0x002fe20000010000 */
[----:B------:R-:W-:Y:S01]  /*46f0*/  HFMA2.MMA R172, -RZ, RZ, 0, 1.1920928955078125e-07 ;  /* 0x00000002ffac7435 */ /* 0x000fe200000001ff */
[----:B------:R-:W-:Y:S02]  /*4700*/  MOV R222, 0xffffffff ;  /* 0xffffffff00de7802 */ /* 0x000fe40000000f00 */
[----:B------:R-:W-:Y:S02]  /*4710*/  MOV R171, R213 ;  /* 0x000000d500ab7202 */ /* 0x000fe40000000f00 */
[----:B------:R-:W-:Y:S02]  /*4720*/  MOV R168, 0x4740 ;  /* 0x0000474000a87802 */ /* 0x000fe40000000f00 */
[----:B------:R-:W-:Y:S05]  /*4730*/  CALL.REL.NOINC `($__internal_110_$__cuda_sm70_shflsync_bfly_p) ;  /* 0x0000036000007944 */ /* 0x000fea0003c00000 */
[----:B-1----:R-:W-:Y:S01]  /*4740*/  MOV R170, R172 ;  /* 0x000000ac00aa7202 */ /* 0x002fe20000000f00 */
[----:B------:R-:W-:Y:S01]  /*4750*/  HFMA2.MMA R172, -RZ, RZ, 0, 1.1920928955078125e-07 ;  /* 0x00000002ffac7435 */ /* 0x000fe200000001ff */
[----:B0-----:R-:W-:-:S02]  /*4760*/  MOV R171, R211 ;  /* 0x000000d300ab7202 */ /* 0x001fc40000000f00 */
[----:B------:R-:W-:Y:S02]  /*4770*/  MOV R209, 0x1f ;  /* 0x0000001f00d17802 */ /* 0x000fe40000000f00 */
[----:B------:R-:W-:Y:S02]  /*4780*/  MOV R222, 0xffffffff ;  /* 0xffffffff00de7802 */ /* 0x000fe40000000f00 */
[----:B------:R-:W-:Y:S02]  /*4790*/  MOV R168, 0x47b0 ;  /* 0x000047b000a87802 */ /* 0x000fe40000000f00 */
[----:B------:R-:W-:Y:S05]  /*47a0*/  CALL.REL.NOINC `($__internal_110_$__cuda_sm70_shflsync_bfly_p) ;  /* 0x000002f000007944 */ /* 0x000fea0003c00000 */
[----:B------:R-:W-:Y:S01]  /*47b0*/  FADD.FTZ R213, R170, R213 ;  /* 0x000000d5aad57221 */ /* 0x000fe20000010000 */
[----:B0-----:R-:W-:Y:S01]  /*47c0*/  MOV R209, 0x1f ;  /* 0x0000001f00d17802 */ /* 0x001fe20000000f00 */
[----:B-1----:R-:W-:Y:S01]  /*47d0*/  FADD.FTZ R211, R211, R172 ;  /* 0x000000acd3d37221 */ /* 0x002fe20000010000 */
[----:B------:R-:W-:Y:S01]  /*47e0*/  HFMA2.MMA R172, -RZ, RZ, 0, 2.384185791015625e-07 ;  /* 0x00000004ffac7435 */ /* 0x000fe200000001ff */
[----:B------:R-:W-:Y:S02]  /*47f0*/  MOV R222, 0xffffffff ;  /* 0xffffffff00de7802 */ /* 0x000fe40000000f00 */
[----:B------:R-:W-:-:S02]  /*4800*/  MOV R171, R213 ;  /* 0x000000d500ab7202 */ /* 0x000fc40000000f00 */
[----:B------:R-:W-:Y:S02]  /*4810*/  MOV R168, 0x4830 ;  /* 0x0000483000a87802 */ /* 0x000fe40000000f00 */
[----:B------:R-:W-:Y:S05]  /*4820*/  CALL.REL.NOINC `($__internal_110_$__cuda_sm70_shflsync_bfly_p) ;  /* 0x0000027000007944 */ /* 0x000fea0003c00000 */
[----:B-1----:R-:W-:Y:S01]  /*4830*/  MOV R170, R172 ;  /* 0x000000ac00aa7202 */ /* 0x002fe20000000f00 */
[----:B------:R-:W-:Y:S01]  /*4840*/  HFMA2.MMA R172, -RZ, RZ, 0, 2.384185791015625e-07 ;  /* 0x00000004ffac7435 */ /* 0x000fe200000001ff */
[----:B0-----:R-:W-:Y:S02]  /*4850*/  MOV R171, R211 ;  /* 0x000000d300ab7202 */ /* 0x001fe40000000f00 */
[----:B------:R-:W-:Y:S02]  /*4860*/  MOV R209, 0x1f ;  /* 0x0000001f00d17802 */ /* 0x000fe40000000f00 */
[----:B------:R-:W-:Y:S02]  /*4870*/  MOV R222, 0xffffffff ;  /* 0xffffffff00de7802 */ /* 0x000fe40000000f00 */
[----:B------:R-:W-:Y:S02]  /*4880*/  MOV R168, 0x48a0 ;  /* 0x000048a000a87802 */ /* 0x000fe40000000f00 */
[----:B------:R-:W-:Y:S05]  /*4890*/  CALL.REL.NOINC `($__internal_110_$__cuda_sm70_shflsync_bfly_p) ;  /* 0x0000020000007944 */ /* 0x000fea0003c00000 */
[----:B------:R-:W-:Y:S01]  /*48a0*/  FADD.FTZ R173, R170, R213 ;  /* 0x000000d5aaad7221 */ /* 0x000fe20000010000 */
[----:B0-----:R-:W-:Y:S01]  /*48b0*/  MOV R209, 0x1f ;  /* 0x0000001f00d17802 */ /* 0x001fe20000000f00 */
[----:B-1----:R-:W-:Y:S01]  /*48c0*/  FADD.FTZ R175, R211, R172 ;  /* 0x000000acd3af7221 */ /* 0x002fe20000010000 */
[----:B------:R-:W-:Y:S01]  /*48d0*/  HFMA2.MMA R172, -RZ, RZ, 0, 4.76837158203125e-07 ;  /* 0x00000008ffac7435 */ /* 0x000fe200000001ff */
[----:B------:R-:W-:-:S02]  /*48e0*/  MOV R222, 0xffffffff ;  /* 0xffffffff00de7802 */ /* 0x000fc40000000f00 */
[----:B------:R-:W-:Y:S02]  /*48f0*/  MOV R171, R173 ;  /* 0x000000ad00ab7202 */ /* 0x000fe40000000f00 */
[----:B------:R-:W-:Y:S02]  /*4900*/  MOV R168, 0x4920 ;  /* 0x0000492000a87802 */ /* 0x000fe40000000f00 */
[----:B------:R-:W-:Y:S05]  /*4910*/  CALL.REL.NOINC `($__internal_110_$__cuda_sm70_shflsync_bfly_p) ;  /* 0x0000018000007944 */ /* 0x000fea0003c00000 */
[----:B-1----:R-:W-:Y:S01]  /*4920*/  MOV R170, R172 ;  /* 0x000000ac00aa7202 */ /* 0x002fe20000000f00 */
[----:B------:R-:W-:Y:S01]  /*4930*/  HFMA2.MMA R172, -RZ, RZ, 0, 4.76837158203125e-07 ;  /* 0x00000008ffac7435 */ /* 0x000fe200000001ff */
[----:B0-----:R-:W-:Y:S02]  /*4940*/  MOV R171, R175 ;  /* 0x000000af00ab7202 */ /* 0x001fe40000000f00 */
[----:B------:R-:W-:Y:S02]  /*4950*/  MOV R209, 0x1f ;  /* 0x0000001f00d17802 */ /* 0x000fe40000000f00 */
[----:B------:R-:W-:Y:S02]  /*4960*/  MOV R222, 0xffffffff ;  /* 0xffffffff00de7802 */ /* 0x000fe40000000f00 */
[----:B------:R-:W-:-:S02]  /*4970*/  MOV R168, 0x4990 ;  /* 0x0000499000a87802 */ /* 0x000fc40000000f00 */
[----:B------:R-:W-:Y:S05]  /*4980*/  CALL.REL.NOINC `($__internal_110_$__cuda_sm70_shflsync_bfly_p) ;  /* 0x0000011000007944 */ /* 0x000fea0003c00000 */
[----:B------:R-:W-:Y:S01]  /*4990*/  FADD.FTZ R173, R170, R173 ;  /* 0x000000adaaad7221 */ /* 0x000fe20000010000 */
[----:B0-----:R-:W-:Y:S01]  /*49a0*/  MOV R209, 0x1f ;  /* 0x0000001f00d17802 */ /* 0x001fe20000000f00 */
[----:B-1----:R-:W-:Y:S01]  /*49b0*/  FADD.FTZ R175, R175, R172 ;  /* 0x000000acafaf7221 */ /* 0x002fe20000010000 */
[----:B------:R-:W-:Y:S01]  /*49c0*/  HFMA2.MMA R172, -RZ, RZ, 0, 9.5367431640625e-07 ;  /* 0x00000010ffac7435 */ /* 0x000fe200000001ff */
[----:B------:R-:W-:-:S02]  /*49d0*/  MOV R222, 0xffffffff ;  /* 0xffffffff00de7802 */ /* 0x000fc40000000f00 */
[----:B------:R-:W-:Y:S02]  /*49e0*/  MOV R171, R173 ;  /* 0x000000ad00ab7202 */ /* 0x000fe40000000f00 */
[----:B------:R-:W-:Y:S02]  /*49f0*/  MOV R168, 0x4a10 ;  /* 0x00004a1000a87802 */ /* 0x000fe40000000f00 */
[----:B------:R-:W-:Y:S05]  /*4a00*/  CALL.REL.NOINC `($__internal_110_$__cuda_sm70_shflsync_bfly_p) ;  /* 0x0000009000007944 */ /* 0x000fea0003c00000 */
[----:B-1----:R-:W-:Y:S01]  /*4a10*/  MOV R174, R172 ;  /* 0x000000ac00ae7202 */ /* 0x002fe20000000f00 */
[----:B------:R-:W-:Y:S01]  /*4a20*/  HFMA2.MMA R172, -RZ, RZ, 0, 9.5367431640625e-07 ;  /* 0x00000010ffac7435 */ /* 0x000fe200000001ff */
[----:B0-----:R-:W-:Y:S02]  /*4a30*/  MOV R171, R175 ;  /* 0x000000af00ab7202 */ /* 0x001fe40000000f00 */
[----:B------:R-:W-:Y:S02]  /*4a40*/  MOV R209, 0x1f ;  /* 0x0000001f00d17802 */ /* 0x000fe40000000f00 */
[----:B------:R-:W-:Y:S02]  /*4a50*/  MOV R222, 0xffffffff ;  /* 0xffffffff00de7802 */ /* 0x000fe40000000f00 */
[----:B------:R-:W-:-:S02]  /*4a60*/  MOV R168, 0x4a80 ;  /* 0x00004a8000a87802 */ /* 0x000fc40000000f00 */
[----:B------:R-:W-:Y:S05]  /*4a70*/  CALL.REL.NOINC `($__internal_110_$__cuda_sm70_shflsync_bfly_p) ;  /* 0x0000002000007944 */ /* 0x000fea0003c00000 */
[----:B-1----:R-:W-:Y:S01]  /*4a80*/  MOV R168, R172 ;  /* 0x000000ac00a87202 */ /* 0x002fe20000000f00 */
[----:B0-----:R-:W-:Y:S05]  /*4a90*/  BRA `(.L_x_2321) ;  /* 0xffffd3f000007947 */ /* 0x001fea000383ffff */
        .weak           $__internal_110_$__cuda_sm70_shflsync_bfly_p
        .type           $__internal_110_$__cuda_sm70_shflsync_bfly_p,@function
        .size           $__internal_110_$__cuda_sm70_shflsync_bfly_p,(.L_x_2648 - $__internal_110_$__cuda_sm70_shflsync_bfly_p)
$__internal_110_$__cuda_sm70_shflsync_bfly_p:
[----:B------:R-:W-:Y:S01]  /*4aa0*/  HFMA2.MMA R169, -RZ, RZ, 0, 0 ;  /* 0x00000000ffa97435 */ /* 0x000fe200000001ff */
[----:B------:R-:W-:Y:S04]  /*4ab0*/  WARPSYNC R222 ;  /* 0x000000de00007348 */ /* 0x000fe80003800000 */
[----:B------:R0:W1:Y:S01]  /*4ac0*/  SHFL.BFLY PT, R172, R171, R172, R209 ;  /* 0x0c0000acabac7389 */ /* 0x00006200000e00d1 */
[----:B------:R-:W-:Y:S05]  /*4ad0*/  RET.REL.NODEC R168 `(_ZN10layer_norm31ln_parallel_residual_bwd_kernelINS_13Kernel_traitsIfffffjLj1024ELj1ELj4ELj1ELj16ENS_18Kernel_traits_baseILj1024EfffffjLj128EEEEELb0ELb1ELb0EEEvNS_9BwdParamsE) ;  /* 0xffffb520a8007950 */ /* 0x000fea0003c3ffff */
.L_x_2322:
        /* <DEDUP_REMOVED lines=10> */
.L_x_2648:


//--------------------- .text._ZN10layer_norm31ln_parallel_residual_bwd_kernelINS_13Kernel_traitsIfffffjLj1024ELj1ELj4ELj1ELj16ENS_18Kernel_traits_baseILj1024EfffffjLj128EEEEELb0ELb1ELb1EEEvNS_9BwdParamsE --------------------------
	.section	.text._ZN10layer_norm31ln_parallel_residual_bwd_kernelINS_13Kernel_traitsIfffffjLj1024ELj1ELj4ELj1ELj16ENS_18Kernel_traits_baseILj1024EfffffjLj128EEEEELb0ELb1ELb1EEEvNS_9BwdParamsE,"ax",@progbits
	.sectioninfo	@"SHI_REGISTERS=241"
	.align	128
        .global         _ZN10layer_norm31ln_parallel_residual_bwd_kernelINS_13Kernel_traitsIfffffjLj1024ELj1ELj4ELj1ELj16ENS_18Kernel_traits_baseILj1024EfffffjLj128EEEEELb0ELb1ELb1EEEvNS_9BwdParamsE
        .type           _ZN10layer_norm31ln_parallel_residual_bwd_kernelINS_13Kernel_traitsIfffffjLj1024ELj1ELj4ELj1ELj16ENS_18Kernel_traits_baseILj1024EfffffjLj128EEEEELb0ELb1ELb1EEEvNS_9BwdParamsE,@function
        .size           _ZN10layer_norm31ln_parallel_residual_bwd_kernelINS_13Kernel_traitsIfffffjLj1024ELj1ELj4ELj1ELj16ENS_18Kernel_traits_baseILj1024EfffffjLj128EEEEELb0ELb1ELb1EEEvNS_9BwdParamsE,(.L_x_2649 - _ZN10layer_norm31ln_parallel_residual_bwd_kernelINS_13Kernel_traitsIfffffjLj1024ELj1ELj4ELj1ELj16ENS_18Kernel_traits_baseILj1024EfffffjLj128EEEEELb0ELb1ELb1EEEvNS_9BwdParamsE)
        .other          _ZN10layer_norm31ln_parallel_residual_bwd_kernelINS_13Kernel_traitsIfffffjLj1024ELj1ELj4ELj1ELj16ENS_18Kernel_traits_baseILj1024EfffffjLj128EEEEELb0ELb1ELb1EEEvNS_9BwdParamsE,@"STO_CUDA_ENTRY STV_DEFAULT"
_ZN10layer_norm31ln_parallel_residual_bwd_kernelINS_13Kernel_traitsIfffffjLj1024ELj1ELj4ELj1ELj16ENS_18Kernel_traits_baseILj1024EfffffjLj128EEEEELb0ELb1ELb1EEEvNS_9BwdParamsE:
.text._ZN10layer_norm31ln_parallel_residual_bwd_kernelINS_13Kernel_traitsIfffffjLj1024ELj1ELj4ELj1ELj16ENS_18Kernel_traits_baseILj1024EfffffjLj128EEEEELb0ELb1ELb1EEEvNS_9BwdParamsE:
        /* <DEDUP_REMOVED lines=42> */
.L_x_2324:
        /* <DEDUP_REMOVED lines=47> */
.L_x_2338:
[----:B------:R-:W-:Y:S01]  /*0590*/  IMAD R104, R204, c[0x0][0x168], RZ ;  /* 0x00005a00cc687a24 */ /* 0x000fe200078e02ff */
[----:B------:R-:W-:-:S02]  /*05a0*/  LOP3.LUT R106, R0, 0x1f, RZ, 0xc0, !PT ;  /* 0x0000001f006a7812 */ /* 0x000fc400078ec0ff */
        /* <DEDUP_REMOVED lines=10> */
[----:B------:R-:W-:Y:S01]  /*0650*/  IADD3.X R105, R219, c[0x0][0x18c], RZ, P0, !PT ;  /* 0x00006300db697a10 */ /* 0x000fe200007fe4ff */
[----:B------:R-:W-:Y:S01]  /*0660*/  IMAD.WIDE R120, R204, R121, c[0x0][0x1a8] ;  /* 0x00006a00cc787625 */ /* 0x000fe200078e0279 */
[----:B------:R-:W-:Y:S02]  /*0670*/  MOV R164, 0x10 ;  /* 0x0000001000a47802 */ /* 0x000fe40000000f00 */
[----:B------:R-:W-:Y:S02]  /*0680*/  SHF.L.U32 R218, R228, 0x4, RZ ;  /* 0x00000004e4da7819 */ /* 0x000fe400000006ff */
[C---:B------:R-:W-:Y:S01]  /*0690*/  IADD3 R225, R223.reuse, 0x40, RZ ;  /* 0x00000040dfe17810 */ /* 0x040fe20007ffe0ff */
[----:B------:R-:W3:Y:S01]  /*06a0*/  LDG.E.128 R104, [R104.64] ;  /* 0x0000000468687981 */ /* 0x000ee2000c1e1d00 */
[----:B------:R-:W-:Y:S01]  /*06b0*/  SHF.R.U32.HI R217, RZ, 0x1c, R228 ;  /* 0x0000001cffd97819 */ /* 0x000fe200000116e4 */
[----:B------:R-:W-:Y:S01]  /*06c0*/  IMAD.WIDE.U32 R108, R223, R164, c[0x0][0x208] ;  /* 0x00008200df6c7625 */ /* 0x000fe200078e00a4 */
[----:B------:R-:W-:Y:S01]  /*06d0*/  IADD3 R114, P0, R218, c[0x0][0x188], RZ ;  /* 0x00006200da727a10 */ /* 0x000fe20007f1e0ff */
[----:B------:R1:W4:Y:S01]  /*06e0*/  LDG.E R205, [R120.64] ;  /* 0x0000000478cd7981 */ /* 0x000322000c1e1900 */
[----:B------:R-:W-:-:S02]  /*06f0*/  SHF.L.U32 R216, R225, 0x4, RZ ;  /* 0x00000004e1d87819 */ /* 0x000fc400000006ff */
[----:B------:R-:W-:Y:S01]  /*0700*/  IADD3 R226, R223, 0x60, RZ ;  /* 0x00000060dfe27810 */ /* 0x000fe20007ffe0ff */
[----:B------:R-:W4:Y:S01]  /*0710*/  LDG.E.128 R108, [R108.64] ;  /* 0x000000046c6c7981 */ /* 0x000f22000c1e1d00 */
[----:B------:R-:W-:Y:S02]  /*0720*/  IADD3.X R115, R217, c[0x0][0x18c], RZ, P0, !PT ;  /* 0x00006300d9737a10 */ /* 0x000fe400007fe4ff */
[----:B------:R-:W-:Y:S02]  /*0730*/  SHF.R.U32.HI R215, RZ, 0x1c, R225 ;  /* 0x0000001cffd77819 */ /* 0x000fe400000116e1 */
[----:B------:R-:W-:Y:S02]  /*0740*/  SHF.L.U32 R214, R226, 0x4, RZ ;  /* 0x00000004e2d67819 */ /* 0x000fe400000006ff */
[----:B-1----:R-:W-:Y:S01]  /*0750*/  IADD3 R120, P0, R216, c[0x0][0x188], RZ ;  /* 0x00006200d8787a10 */ /* 0x002fe20007f1e0ff */
[----:B0-----:R-:W4:Y:S01]  /*0760*/  LDG.E.128 R112, [R114.64] ;  /* 0x0000000472707981 */ /* 0x001f22000c1e1d00 */
[----:B------:R-:W-:-:S02]  /*0770*/  SHF.R.U32.HI R213, RZ, 0x1c, R226 ;  /* 0x0000001cffd57819 */ /* 0x000fc400000116e2 */
[----:B------:R-:W-:Y:S02]  /*0780*/  IADD3.X R121, R215, c[0x0][0x18c], RZ, P0, !PT ;  /* 0x00006300d7797a10 */ /* 0x000fe400007fe4ff */
[----:B------:R-:W-:Y:S01]  /*0790*/  IADD3 R128, P0, R214, c[0x0][0x188], RZ ;  /* 0x00006200d6807a10 */ /* 0x000fe20007f1e0ff */
[----:B------:R-:W-:Y:S01]  /*07a0*/  IMAD.WIDE.U32 R116, R228, R164, c[0x0][0x208] ;  /* 0x00008200e4747625 */ /* 0x000fe200078e00a4 */
[----:B------:R-:W-:Y:S02]  /*07b0*/  IADD3 R227, R223, 0x80, RZ ;  /* 0x00000080dfe37810 */ /* 0x000fe40007ffe0ff */
[----:B------:R-:W-:Y:S01]  /*07c0*/  IADD3.X R129, R213, c[0x0][0x18c], RZ, P0, !PT ;  /* 0x00006300d5817a10 */ /* 0x000fe200007fe4ff */
[----:B------:R-:W4:Y:S01]  /*07d0*/  LDG.E.128 R120, [R120.64] ;  /* 0x0000000478787981 */ /* 0x000f22000c1e1d00 */
[----:B------:R-:W-:-:S03]  /*07e0*/  SHF.L.U32 R212, R227, 0x4, RZ ;  /* 0x00000004e3d47819 */ /* 0x000fc600000006ff */
[----:B------:R-:W4:Y:S01]  /*07f0*/  LDG.E.128 R116, [R116.64] ;  /* 0x0000000474747981 */ /* 0x000f22000c1e1d00 */
[----:B------:R-:W-:Y:S01]  /*0800*/  SHF.R.U32.HI R211, RZ, 0x1c, R227 ;  /* 0x0000001cffd37819 */ /* 0x000fe200000116e3 */
[----:B------:R-:W-:Y:S01]  /*0810*/  IMAD.WIDE.U32 R132, R226, R164, c[0x0][0x208] ;  /* 0x00008200e2847625 */ /* 0x000fe200078e00a4 */
[----:B------:R-:W-:Y:S01]  /*0820*/  IADD3 R136, P0, R212, c[0x0][0x188], RZ ;  /* 0x00006200d4887a10 */ /* 0x000fe20007f1e0ff */
[----:B------:R-:W4:Y:S03]  /*0830*/  LDG.E.128 R128, [R128.64] ;  /* 0x0000000480807981 */ /* 0x000f26000c1e1d00 */
[----:B------:R-:W-:Y:S01]  /*0840*/  IADD3.X R137, R211, c[0x0][0x18c], RZ, P0, !PT ;  /* 0x00006300d3897a10 */ /* 0x000fe200007fe4ff */
[----:B------:R-:W4:Y:S05]  /*0850*/  LDG.E.128 R132, [R132.64] ;  /* 0x0000000484847981 */ /* 0x000f2a000c1e1d00 */
[----:B------:R-:W4:Y:S01]  /*0860*/  LDG.E.128 R136, [R136.64] ;  /* 0x0000000488887981 */ /* 0x000f22000c1e1d00 */
[----:B------:R-:W-:-:S04]  /*0870*/  IADD3 R229, R223, 0xa0, RZ ;  /* 0x000000a0dfe57810 */ /* 0x000fc80007ffe0ff */
[----:B------:R-:W-:Y:S01]  /*0880*/  SHF.L.U32 R210, R229, 0x4, RZ ;  /* 0x00000004e5d27819 */ /* 0x000fe200000006ff */
[----:B------:R-:W-:Y:S01]  /*0890*/  IMAD.WIDE.U32 R124, R225, R164, c[0x0][0x208] ;  /* 0x00008200e17c7625 */ /* 0x000fe200078e00a4 */
[----:B------:R-:W-:Y:S02]  /*08a0*/  SHF.R.U32.HI R209, RZ, 0x1c, R229 ;  /* 0x0000001cffd17819 */ /* 0x000fe400000116e5 */
[----:B------:R-:W-:-:S03]  /*08b0*/  IADD3 R144, P0, R210, c[0x0][0x188], RZ ;  /* 0x00006200d2907a10 */ /* 0x000fc60007f1e0ff */
[----:B------:R-:W4:Y:S01]  /*08c0*/  LDG.E.128 R124, [R124.64] ;  /* 0x000000047c7c7981 */ /* 0x000f22000c1e1d00 */
[----:B------:R-:W-:-:S06]  /*08d0*/  IADD3.X R145, R209, c[0x0][0x18c], RZ, P0, !PT ;  /* 0x00006300d1917a10 */ /* 0x000fcc00007fe4ff */
        /* <DEDUP_REMOVED lines=28> */
[----:B-----5:R0:W5:Y:S01]  /*0aa0*/  @P0 LDG.E.128 R64, [R222.64] ;  /* 0x00000004de400981 */ /* 0x020162000c1e1d00 */
        /* <DEDUP_REMOVED lines=26> */
[C---:B------:R-:W-:Y:S02]  /*0c50*/  FADD.FTZ R197, R108.reuse, R197 ;  /* 0x000000c56cc57221 */ /* 0x040fe40000010000 */
[----:B------:R-:W-:Y:S02]  /*0c60*/  FFMA.FTZ R203, R108, R106, R203 ;  /* 0x0000006a6ccb7223 */ /* 0x000fe400000100cb */
[----:B------:R-:W-:Y:S02]  /*0c70*/  FMUL.FTZ R221, R60, R108 ;  /* 0x0000006c3cdd7220 */ /* 0x000fe40000410000 */
[----:B------:R-:W-:Y:S02]  /*0c80*/  FADD.FTZ R200, R109, R200 ;  /* 0x000000c86dc87221 */ /* 0x000fe40000010000 */
[----:B------:R-:W-:Y:S02]  /*0c90*/  FMUL.FTZ R108, R205, R234 ;  /* 0x000000eacd6c7220 */ /* 0x000fe40000410000 */
[----:B------:R-:W-:-:S02]  /*0ca0*/  FFMA.FTZ R202, R109, R107, R202 ;  /* 0x0000006b6dca7223 */ /* 0x000fc400000100ca */
[----:B0-----:R-:W-:Y:S02]  /*0cb0*/  FMUL.FTZ R222, R61, R109 ;  /* 0x0000006d3dde7220 */ /* 0x001fe40000410000 */
[----:B------:R-:W-:Y:S02]  /*0cc0*/  FMUL.FTZ R109, R205, R104 ;  /* 0x00000068cd6d7220 */ /* 0x000fe40000410000 */
[C---:B------:R-:W-:Y:S02]  /*0cd0*/  FADD.FTZ R112, -R224.reuse, R112 ;  /* 0x00000070e0707221 */ /* 0x040fe40000010100 */
[C---:B------:R-:W-:Y:S02]  /*0ce0*/  FADD.FTZ R114, -R224.reuse, R114 ;  /* 0x00000072e0727221 */ /* 0x040fe40000010100 */
[----:B------:R-:W-:Y:S02]  /*0cf0*/  FADD.FTZ R104, -R224, R113 ;  /* 0x00000071e0687221 */ /* 0x000fe40000010100 */
[----:B------:R-:W-:-:S02]  /*0d00*/  FADD.FTZ R12, R110, R12 ;  /* 0x0000000c6e0c7221 */ /* 0x000fc40000010000 */
[----:B------:R-:W-:Y:S02]  /*0d10*/  FFMA.FTZ R195, R110, R108, R195 ;  /* 0x0000006c6ec37223 */ /* 0x000fe400000100c3 */
[----:B------:R-:W-:Y:S02]  /*0d20*/  FMUL.FTZ R223, R62, R110 ;  /* 0x0000006e3edf7220 */ /* 0x000fe40000410000 */
[C---:B------:R-:W-:Y:S02]  /*0d30*/  FADD.FTZ R13, R111.reuse, R13 ;  /* 0x0000000d6f0d7221 */ /* 0x040fe40000010000 */
[----:B------:R-:W-:Y:S02]  /*0d40*/  FFMA.FTZ R180, R111, R109, R180 ;  /* 0x0000006d6fb47223 */ /* 0x000fe400000100b4 */
[----:B------:R-:W-:Y:S02]  /*0d50*/  FMUL.FTZ R110, R63, R111 ;  /* 0x0000006f3f6e7220 */ /* 0x000fe40000410000 */
[----:B------:R-:W-:-:S02]  /*0d60*/  FADD.FTZ R226, -R224, R115 ;  /* 0x00000073e0e27221 */ /* 0x000fc40000010100 */
[C---:B------:R-:W-:Y:S02]  /*0d70*/  FMUL.FTZ R111, R205.reuse, R112 ;  /* 0x00000070cd6f7220 */ /* 0x040fe40000410000 */
[C---:B------:R-:W-:Y:S02]  /*0d80*/  FMUL.FTZ R113, R205.reuse, R114 ;  /* 0x00000072cd717220 */ /* 0x040fe40000410000 */
[C---:B------:R-:W-:Y:S02]  /*0d90*/  FMUL.FTZ R112, R205.reuse, R104 ;  /* 0x00000068cd707220 */ /* 0x040fe40000410000 */
[----:B------:R-:W-:Y:S02]  /*0da0*/  FADD.FTZ R104, -R224, R121 ;  /* 0x00000079e0687221 */ /* 0x000fe40000010100 */
[----:B------:R-:W-:Y:S02]  /*0db0*/  FMUL.FTZ R114, R205, R226 ;  /* 0x000000e2cd727220 */ /* 0x000fe40000410000 */
[----:B------:R-:W-:-:S02]  /*0dc0*/  FADD.FTZ R8, R118, R8 ;  /* 0x0000000876087221 */ /* 0x000fc40000010000 */
[----:B------:R-:W-:Y:S02]  /*0dd0*/  FFMA.FTZ R173, R118, R113, R173 ;  /* 0x0000007176ad7223 */ /* 0x000fe400000100ad */
[----:B------:R-:W-:Y:S02]  /*0de0*/  FMUL.FTZ R226, R58, R118 ;  /* 0x000000763ae27220 */ /* 0x000fe40000410000 */
[C---:B------:R-:W-:Y:S02]  /*0df0*/  FADD.FTZ R118, -R224.reuse, R123 ;  /* 0x0000007be0767221 */ /* 0x040fe40000010100 */
[----:B------:R-:W-:Y:S02]  /*0e00*/  FMUL.FTZ R227, R205, R104 ;  /* 0x00000068cde37220 */ /* 0x000fe40000410000 */
[C---:B------:R-:W-:Y:S02]  /*0e10*/  FADD.FTZ R128, -R224.reuse, R128 ;  /* 0x00000080e0807221 */ /* 0x040fe40000010100 */
[----:B------:R-:W-:-:S02]  /*0e20*/  FADD.FTZ R104, -R224, R129 ;  /* 0x00000081e0687221 */ /* 0x000fc40000010100 */
[C---:B------:R-:W-:Y:S02]  /*0e30*/  FMUL.FTZ R229, R205.reuse, R118 ;  /* 0x00000076cde57220 */ /* 0x040fe40000410000 */
[C---:B------:R-:W-:Y:S02]  /*0e40*/  FMUL.FTZ R233, R205.reuse, R128 ;  /* 0x00000080cde97220 */ /* 0x040fe40000410000 */
[C---:B------:R-:W-:Y:S02]  /*0e50*/  FADD.FTZ R118, -R224.reuse, R131 ;  /* 0x00000083e0767221 */ /* 0x040fe40000010100 */
[----:B------:R-:W-:Y:S02]  /*0e60*/  FADD.FTZ R130, -R224, R130 ;  /* 0x00000082e0827221 */ /* 0x000fe40000010100 */
[----:B------:R-:W-:Y:S02]  /*0e70*/  FMUL.FTZ R131, R205, R104 ;  /* 0x00000068cd837220 */ /* 0x000fe40000410000 */
[----:B------:R-:W-:-:S02]  /*0e80*/  FADD.FTZ R2, R132, R2 ;  /* 0x0000000284027221 */ /* 0x000fc40000010000 */
[----:B------:R-:W-:Y:S02]  /*0e90*/  FFMA.FTZ R31, R132, R233, R31 ;  /* 0x000000e9841f7223 */ /* 0x000fe4000001001f */
[----:B------:R-:W-:Y:S02]  /*0ea0*/  FMUL.FTZ R236, R48, R132 ;  /* 0x0000008430ec7220 */ /* 0x000fe40000410000 */
[----:B------:R-:W-:Y:S02]  /*0eb0*/  FADD.FTZ R3, R133, R3 ;  /* 0x0000000385037221 */ /* 0x000fe40000010000 */
[----:B------:R-:W-:Y:S02]  /*0ec0*/  FMUL.FTZ R132, R205, R130 ;  /* 0x00000082cd847220 */ /* 0x000fe40000410000 */
[----:B------:R-:W-:Y:S02]  /*0ed0*/  FFMA.FTZ R170, R133, R131, R170 ;  /* 0x0000008385aa7223 */ /* 0x000fe400000100aa */
[----:B------:R-:W-:-:S02]  /*0ee0*/  FMUL.FTZ R238, R49, R133 ;  /* 0x0000008531ee7220 */ /* 0x000fc40000410000 */
[----:B------:R-:W-:Y:S02]  /*0ef0*/  FMUL.FTZ R133, R205, R118 ;  /* 0x00000076cd857220 */ /* 0x000fe40000410000 */
[C---:B------:R-:W-:Y:S02]  /*0f00*/  FADD.FTZ R136, -R224.reuse, R136 ;  /* 0x00000088e0887221 */ /* 0x040fe40000010100 */
[----:B------:R-:W-:Y:S02]  /*0f10*/  FADD.FTZ R104, -R224, R137 ;  /* 0x00000089e0687221 */ /* 0x000fe40000010100 */
[C---:B------:R-:W-:Y:S02]  /*0f20*/  FADD.FTZ R177, R134.reuse, R177 ;  /* 0x000000b186b17221 */ /* 0x040fe40000010000 */
[----:B------:R-:W-:Y:S02]  /*0f30*/  FFMA.FTZ R29, R134, R132, R29 ;  /* 0x00000084861d7223 */ /* 0x000fe4000001001d */
[----:B------:R-:W-:-:S02]  /*0f40*/  FMUL.FTZ R235, R50, R134 ;  /* 0x0000008632eb7220 */ /* 0x000fc40000410000 */
[C---:B------:R-:W-:Y:S02]  /*0f50*/  FADD.FTZ R182, R135.reuse, R182 ;  /* 0x000000b687b67221 */ /* 0x040fe40000010000 */
[----:B------:R-:W-:Y:S02]  /*0f60*/  FFMA.FTZ R168, R135, R133, R168 ;  /* 0x0000008587a87223 */ /* 0x000fe400000100a8 */
[----:B------:R-:W-:Y:S02]  /*0f70*/  FMUL.FTZ R134, R51, R135 ;  /* 0x0000008733867220 */ /* 0x000fe40000410000 */
[C---:B------:R-:W-:Y:S02]  /*0f80*/  FADD.FTZ R138, -R224.reuse, R138 ;  /* 0x0000008ae08a7221 */ /* 0x040fe40000010100 */
[----:B------:R-:W-:Y:S02]  /*0f90*/  FMUL.FTZ R135, R205, R136 ;  /* 0x00000088cd877220 */ /* 0x000fe40000410000 */
[----:B------:R-:W-:-:S02]  /*0fa0*/  FADD.FTZ R118, -R224, R139 ;  /* 0x0000008be0767221 */ /* 0x000fc40000010100 */
[C---:B------:R-:W-:Y:S02]  /*0fb0*/  FMUL.FTZ R136, R205.reuse, R104 ;  /* 0x00000068cd887220 */ /* 0x040fe40000410000 */
[----:B------:R-:W-:Y:S02]  /*0fc0*/  FADD.FTZ R105, RZ, R221 ;  /* 0x000000ddff697221 */ /* 0x000fe40000010000 */
[----:B------:R-:W-:Y:S02]  /*0fd0*/  FFMA.FTZ R104, R106, R221, RZ ;  /* 0x000000dd6a687223 */ /* 0x000fe400000100ff */
[C---:B------:R-:W-:Y:S02]  /*0fe0*/  FMUL.FTZ R137, R205.reuse, R138 ;  /* 0x0000008acd897220 */ /* 0x040fe40000410000 */
[----:B------:R-:W-:Y:S02]  /*0ff0*/  FMUL.FTZ R138, R205, R118 ;  /* 0x00000076cd8a7220 */ /* 0x000fe40000410000 */
[----:B------:R-:W-:-:S02]  /*1000*/  FADD.FTZ R118, R105, R222 ;  /* 0x000000de69767221 */ /* 0x000fc40000010000 */
[----:B------:R-:W-:Y:S02]  /*1010*/  FFMA.FTZ R104, R107, R222, R104 ;  /* 0x000000de6b687223 */ /* 0x000fe40000010068 */
[----:B------:R-:W-:Y:S02]  /*1020*/  FADD.FTZ R105, R118, R223 ;  /* 0x000000df76697221 */ /* 0x000fe40000010000 */
[----:B------:R-:W-:Y:S02]  /*1030*/  FFMA.FTZ R104, R108, R223, R104 ;  /* 0x000000df6c687223 */ /* 0x000fe40000010068 */
[C---:B------:R-:W-:Y:S02]  /*1040*/  FADD.FTZ R10, R116.reuse, R10 ;  /* 0x0000000a740a7221 */ /* 0x040fe40000010000 */
[----:B------:R-:W-:Y:S02]  /*1050*/  FFMA.FTZ R175, R116, R111, R175 ;  /* 0x0000006f74af7223 */ /* 0x000fe400000100af */
[----:B------:R-:W-:-:S02]  /*1060*/  FMUL.FTZ R116, R56, R116 ;  /* 0x0000007438747220 */ /* 0x000fc40000410000 */
        /* <DEDUP_REMOVED lines=10> */
[----:B------:R-:W-:Y:S02]  /*1110*/  FADD.FTZ R119, R104, R117 ;  /* 0x0000007568777221 */ /* 0x000fe40000010000 */
[----:B------:R-:W-:-:S02]  /*1120*/  FFMA.FTZ R105, R112, R117, R105 ;  /* 0x0000007570697223 */ /* 0x000fc40000010069 */
[----:B------:R-:W-:Y:S02]  /*1130*/  FADD.FTZ R104, R119, R226 ;  /* 0x000000e277687221 */ /* 0x000fe40000010000 */
[----:B------:R-:W-:Y:S02]  /*1140*/  FADD.FTZ R120, -R224, R120 ;  /* 0x00000078e0787221 */ /* 0x000fe40000010100 */
[----:B------:R-:W-:Y:S02]  /*1150*/  FFMA.FTZ R105, R113, R226, R105 ;  /* 0x000000e271697223 */ /* 0x000fe40000010069 */
[----:B------:R-:W-:Y:S02]  /*1160*/  FMUL.FTZ R230, R52, R124 ;  /* 0x0000007c34e67220 */ /* 0x000fe40000410000 */
[----:B------:R-:W-:Y:S02]  /*1170*/  FADD.FTZ R121, R104, R115 ;  /* 0x0000007368797221 */ /* 0x000fe40000010000 */
[----:B------:R-:W-:-:S02]  /*1180*/  FMUL.FTZ R225, R205, R120 ;  /* 0x00000078cde17220 */ /* 0x000fc40000410000 */
[----:B------:R-:W-:Y:S02]  /*1190*/  FFMA.FTZ R104, R114, R115, R105 ;  /* 0x0000007372687223 */ /* 0x000fe40000010069 */
[C---:B------:R-:W-:Y:S02]  /*11a0*/  FADD.FTZ R120, -R224.reuse, R146 ;  /* 0x00000092e0787221 */ /* 0x040fe40000010100 */
[----:B------:R-:W-:Y:S02]  /*11b0*/  FMUL.FTZ R232, R53, R125 ;  /* 0x0000007d35e87220 */ /* 0x000fe40000410000 */
[----:B------:R-:W-:Y:S02]  /*11c0*/  FADD.FTZ R105, R121, R230 ;  /* 0x000000e679697221 */ /* 0x000fe40000010000 */
[----:B------:R-:W-:Y:S02]  /*11d0*/  FADD.FTZ R122, -R224, R122 ;  /* 0x0000007ae07a7221 */ /* 0x000fe40000010100 */
[----:B------:R-:W-:-:S02]  /*11e0*/  FFMA.FTZ R104, R225, R230, R104 ;  /* 0x000000e6e1687223 */ /* 0x000fc40000010068 */
[----:B------:R-:W-:Y:S02]  /*11f0*/  FMUL.FTZ R119, R205, R120 ;  /* 0x00000078cd777220 */ /* 0x000fe40000410000 */
[----:B------:R-:W-:Y:S02]  /*1200*/  FMUL.FTZ R231, R54, R126 ;  /* 0x0000007e36e77220 */ /* 0x000fe40000410000 */
[----:B------:R-:W-:Y:S02]  /*1210*/  FADD.FTZ R120, R105, R232 ;  /* 0x000000e869787221 */ /* 0x000fe40000010000 */
[----:B------:R-:W-:Y:S02]  /*1220*/  FMUL.FTZ R228, R205, R122 ;  /* 0x0000007acde47220 */ /* 0x000fe40000410000 */
[----:B------:R-:W-:Y:S02]  /*1230*/  FFMA.FTZ R104, R227, R232, R104 ;  /* 0x000000e8e3687223 */ /* 0x000fe40000010068 */
        /* <DEDUP_REMOVED lines=21> */
[C---:B------:R-:W-:Y:S02]  /*1390*/  FADD.FTZ R181, R142.reuse, R181 ;  /* 0x000000b58eb57221 */ /* 0x040fe40000010000 */
[----:B------:R-:W-:Y:S02]  /*13a0*/  FFMA.FTZ R26, R142, R137, R26 ;  /* 0x000000898e1a7223 */ /* 0x000fe4000001001a */
[----:B------:R-:W-:Y:S02]  /*13b0*/  FADD.FTZ R144, -R224, R144 ;  /* 0x00000090e0907221 */ /* 0x000fe40000010100 */
[----:B------:R-:W-:-:S02]  /*13c0*/  FMUL.FTZ R142, R46, R142 ;  /* 0x0000008e2e8e7220 */ /* 0x000fc40000410000 */
[----:B------:R-:W-:Y:S02]  /*13d0*/  FADD.FTZ R121, R104, R141 ;  /* 0x0000008d68797221 */ /* 0x000fe40000010000 */
        /* <DEDUP_REMOVED lines=14> */
[----:B------:R-:W-:Y:S02]  /*14c0*/  FADD.FTZ R122, -R224, R147 ;  /* 0x00000093e07a7221 */ /* 0x000fe40000010100 */
        /* <DEDUP_REMOVED lines=12> */
[C---:B------:R-:W-:Y:S02]  /*1590*/  FADD.FTZ R190, R151.reuse, R190 ;  /* 0x000000be97be7221 */ /* 0x040fe40000010000 */
[----:B------:R-:W-:-:S02]  /*15a0*/  FFMA.FTZ R23, R151, R118, R23 ;  /* 0x0000007697177223 */ /* 0x000fc40000010017 */
[----:B------:R-:W-:Y:S02]  /*15b0*/  FADD.FTZ R122, -R224, R153 ;  /* 0x00000099e07a7221 */ /* 0x000fe40000010100 */
[----:B------:R-:W-:Y:S02]  /*15c0*/  FMUL.FTZ R123, R205, R152 ;  /* 0x00000098cd7b7220 */ /* 0x000fe40000410000 */
[----:B------:R-:W-:Y:S02]  /*15d0*/  FMUL.FTZ R151, R43, R151 ;  /* 0x000000972b977220 */ /* 0x000fe40000410000 */
[----:B------:R-:W-:Y:S02]  /*15e0*/  FADD.FTZ R104, R121, R150 ;  /* 0x0000009679687221 */ /* 0x000fe40000010000 */
[----:B------:R-:W-:Y:S02]  /*15f0*/  FFMA.FTZ R105, R119, R150, R105 ;  /* 0x0000009677697223 */ /* 0x000fe40000010069 */
[----:B------:R-:W-:-:S02]  /*1600*/  FADD.FTZ R7, R125, R7 ;  /* 0x000000077d077221 */ /* 0x000fc40000010000 */
[----:B------:R-:W-:Y:S02]  /*1610*/  FFMA.FTZ R174, R125, R227, R174 ;  /* 0x000000e37dae7223 */ /* 0x000fe400000100ae */
[----:B------:R-:W-:Y:S02]  /*1620*/  FADD.FTZ R154, -R224, R154 ;  /* 0x0000009ae09a7221 */ /* 0x000fe40000010100 */
[C---:B------:R-:W-:Y:S02]  /*1630*/  FADD.FTZ R187, R156.reuse, R187 ;  /* 0x000000bb9cbb7221 */ /* 0x040fe40000010000 */
[----:B------:R-:W-:Y:S02]  /*1640*/  FFMA.FTZ R20, R156, R123, R20 ;  /* 0x0000007b9c147223 */ /* 0x000fe40000010014 */
[----:B------:R-:W-:Y:S02]  /*1650*/  FMUL.FTZ R122, R205, R122 ;  /* 0x0000007acd7a7220 */ /* 0x000fe40000410000 */
[----:B------:R-:W-:-:S02]  /*1660*/  FMUL.FTZ R156, R36, R156 ;  /* 0x0000009c249c7220 */ /* 0x000fc40000410000 */
[----:B------:R-:W-:Y:S02]  /*1670*/  FADD.FTZ R125, R104, R151 ;  /* 0x00000097687d7221 */ /* 0x000fe40000010000 */
[----:B------:R-:W-:Y:S02]  /*1680*/  FFMA.FTZ R105, R118, R151, R105 ;  /* 0x0000009776697223 */ /* 0x000fe40000010069 */
[C---:B------:R-:W-:Y:S02]  /*1690*/  FADD.FTZ R6, R124.reuse, R6 ;  /* 0x000000067c067221 */ /* 0x040fe40000010000 */
[----:B------:R-:W-:Y:S02]  /*16a0*/  FFMA.FTZ R171, R124, R225, R171 ;  /* 0x000000e17cab7223 */ /* 0x000fe400000100ab */
[C---:B------:R-:W-:Y:S02]  /*16b0*/  FADD.FTZ R5, R127.reuse, R5 ;  /* 0x000000057f057221 */ /* 0x040fe40000010000 */
[----:B------:R-:W-:-:S02]  /*16c0*/  FFMA.FTZ R172, R127, R229, R172 ;  /* 0x000000e57fac7223 */ /* 0x000fc400000100ac */
[----:B------:R-:W-:Y:S02]  /*16d0*/  FADD.FTZ R124, -R224, R155 ;  /* 0x0000009be07c7221 */ /* 0x000fe40000010100 */
        /* <DEDUP_REMOVED lines=35> */
[----:B------:R-:W-:Y:S02]  /*1910*/  FADD.FTZ R128, -R224, R163 ;  /* 0x000000a3e0807221 */ /* 0x000fe40000010100 */
        /* <DEDUP_REMOVED lines=11> */
[----:B------:R-:W-:Y:S02]  /*19d0*/  FADD.FTZ R152, R129, R126 ;  /* 0x0000007e81987221 */ /* 0x000fe40000010000 */
[----:B------:R-:W-:Y:S01]  /*19e0*/  FFMA.FTZ R145, R128, R126, R105 ;  /* 0x0000007e80917223 */ /* 0x000fe20000010069 */
[----:B------:R-:W-:Y:S05]  /*19f0*/  BRA.DIV ~URZ, `(.L_x_2327) ;  /* 0x000022827f007947 */ /* 0x000fea000b800000 */
[----:B------:R0:W1:Y:S02]  /*1a00*/  SHFL.BFLY PT, R129, R152, 0x1, 0x1f ;  /* 0x0c201f0098817f89 */ /* 0x00006400000e0000 */
.L_x_2339:
        /* <DEDUP_REMOVED lines=18> */
.L_x_2340:
        /* <DEDUP_REMOVED lines=19> */
[-CC-:B------:R-:W-:Y:S01]  /*1c60*/  FFMA.FTZ R222, R112, R129.reuse, R130.reuse ;  /* 0x0000008170de7223 */ /* 0x180fe20000010082 */
[----:B------:R-:W-:Y:S01]  /*1c70*/  IADD3 R112, P3, R220, c[0x0][0x248], RZ ;  /* 0x00009200dc707a10 */ /* 0x000fe20007f7e0ff */
[-CC-:B------:R-:W-:Y:S02]  /*1c80*/  FFMA.FTZ R113, R113, R129.reuse, R130.reuse ;  /* 0x0000008171717223 */ /* 0x180fe40000010082 */
[-CC-:B------:R-:W-:Y:S02]  /*1c90*/  FFMA.FTZ R111, R111, R129.reuse, R130.reuse ;  /* 0x000000816f6f7223 */ /* 0x180fe40000010082 */
[----:B------:R-:W-:-:S02]  /*1ca0*/  FFMA.FTZ R144, R136, R129, R130 ;  /* 0x0000008188907223 */ /* 0x000fc40000010082 */
[-CC-:B------:R-:W-:Y:S02]  /*1cb0*/  FFMA.FTZ R138, R138, R129.reuse, R130.reuse ;  /* 0x000000818a8a7223 */ /* 0x180fe40000010082 */
[----:B------:R-:W-:Y:S02]  /*1cc0*/  FMUL.FTZ R105, R205, R106 ;  /* 0x0000006acd697220 */ /* 0x000fe40000410000 */
        /* <DEDUP_REMOVED lines=16> */
[----:B------:R-:W-:Y:S01]  /*1dd0*/  FADD.FTZ R226, R226, -R113 ;  /* 0x80000071e2e27221 */ /* 0x000fe20000010000 */
[----:B------:R-:W-:Y:S01]  /*1de0*/  IADD3.X R113, R219, c[0x0][0x24c], RZ, P3, !PT ;  /* 0x00009300db717a10 */ /* 0x000fe20001ffe4ff */
[----:B------:R-:W-:Y:S01]  /*1df0*/  FADD.FTZ R162, R116, -R111 ;  /* 0x8000006f74a27221 */ /* 0x000fe20000010000 */
[----:B------:R-:W-:Y:S01]  /*1e00*/  ISETP.NE.U32.AND P3, PT, RZ, c[0x0][0x258], PT ;  /* 0x00009600ff007a0c */ /* 0x000fe20003f65070 */
[----:B------:R-:W-:Y:S01]  /*1e10*/  FADD.FTZ R146, R143, -R138 ;  /* 0x8000008a8f927221 */ /* 0x000fe20000010000 */
[----:B------:R-:W-:Y:S01]  /*1e20*/  IADD3 R116, P5, R218, c[0x0][0x248], RZ ;  /* 0x00009200da747a10 */ /* 0x000fe20007fbe0ff */
        /* <DEDUP_REMOVED lines=29> */
.L_x_2329:
        /* <DEDUP_REMOVED lines=11> */
.L_x_2330:
        /* <DEDUP_REMOVED lines=18> */
.L_x_2331:
        /* <DEDUP_REMOVED lines=34> */
.L_x_2332:
        /* <DEDUP_REMOVED lines=21> */
.L_x_2333:
        /* <DEDUP_REMOVED lines=30> */
.L_x_2334:
        /* <DEDUP_REMOVED lines=31> */
.L_x_2335:
        /* <DEDUP_REMOVED lines=26> */
.L_x_2336:
[-CC-:B--2---:R-:W-:Y:S01]  /*2ab0*/  FFMA.FTZ R121, R121, R129.reuse, R130.reuse ;  /* 0x0000008179797223 */ /* 0x184fe20000010082 */
[----:B------:R-:W-:Y:S01]  /*2ac0*/  IADD3 R116, P5, R208, c[0x0][0x248], RZ ;  /* 0x00009200d0747a10 */ /* 0x000fe20007fbe0ff */
[-CC-:B------:R-:W-:Y:S01]  /*2ad0*/  FFMA.FTZ R120, R120, R129.reuse, R130.reuse ;  /* 0x0000008178787223 */ /* 0x180fe20000010082 */
[----:B------:R-:W-:Y:S01]  /*2ae0*/  @P2 IADD3 R208, P6, R208, c[0x0][0x250], RZ ;  /* 0x00009400d0d02a10 */ /* 0x000fe20007fde0ff */
[-CC-:B------:R-:W-:Y:S01]  /*2af0*/  FFMA.FTZ R125, R125, R129.reuse, R130.reuse ;  /* 0x000000817d7d7223 */ /* 0x180fe20000010082 */
[C---:B------:R-:W-:Y:S01]  /*2b00*/  IADD3.X R117, R207.reuse, c[0x0][0x24c], RZ, P5, !PT ;  /* 0x00009300cf757a10 */ /* 0x040fe20002ffe4ff */
[----:B------:R-:W-:Y:S01]  /*2b10*/  FFMA.FTZ R129, R128, R129, R130 ;  /* 0x0000008180817223 */ /* 0x000fe20000010082 */
[----:B------:R-:W-:Y:S01]  /*2b20*/  @P2 IADD3.X R209, R207, c[0x0][0x254], RZ, P6, !PT ;  /* 0x00009500cfd12a10 */ /* 0x000fe200037fe4ff */
[----:B------:R-:W-:Y:S01]  /*2b30*/  FADD.FTZ R110, R165, -R120 ;  /* 0x80000078a56e7221 */ /* 0x000fe20000010000 */
[----:B------:R-:W-:Y:S01]  /*2b40*/  @P1 IADD3 R118, P6, R206, c[0x0][0x258], RZ ;  /* 0x00009600ce761a10 */ /* 0x000fe20007fde0ff */
[----:B-1----:R-:W-:Y:S01]  /*2b50*/  FADD.FTZ R108, R164, -R121 ;  /* 0x80000079a46c7221 */ /* 0x002fe20000010000 */
        /* <DEDUP_REMOVED lines=37> */
.L_x_2337:
[----:B------:R-:W-:Y:S05]  /*2db0*/  BSYNC B1 ;  /* 0x0000000000017941 */ /* 0x000fea0003800000 */
.L_x_2326:
        /* <DEDUP_REMOVED lines=57> */
.L_x_2325:
[----:B------:R-:W-:Y:S05]  /*3150*/  BSYNC B0 ;  /* 0x0000000000007941 */ /* 0x000fea0003800000 */
.L_x_2323:
        /* <DEDUP_REMOVED lines=73> */
[----:B------:R-:W-:Y:S01]  /*35f0*/  STS.128 [R2.X16], R32 ;  /* 0x0000002002007388 */ /* 0x000fe2000000cc00 */
[----:B-----5:R-:W-:-:S03]  /*3600*/  FADD.FTZ R63, R16, R63 ;  /* 0x0000003f103f7221 */ /* 0x020fc60000010000 */
[----:B------:R-:W-:Y:S01]  /*3610*/  STS.128 [R2.X16+0x200], R40 ;  /* 0x0002002802007388 */ /* 0x000fe2000000cc00 */
[----:B------:R-:W-:-:S03]  /*3620*/  FADD.FTZ R17, R17, R62 ;  /* 0x0000003e11117221 */ /* 0x000fc60000010000 */
[----:B------:R-:W-:Y:S01]  /*3630*/  STS.128 [R2.X16+0x400], R8 ;  /* 0x0004000802007388 */ /* 0x000fe2000000cc00 */
[----:B------:R-:W-:-:S03]  /*3640*/  FADD.FTZ R65, R18, R65 ;  /* 0x0000004112417221 */ /* 0x000fc60000010000 */
[----:B------:R0:W-:Y:S01]  /*3650*/  STS.128 [R2.X16+0x600], R4 ;  /* 0x0006000402007388 */ /* 0x0001e2000000cc00 */
[----:B------:R-:W-:-:S03]  /*3660*/  FADD.FTZ R19, R19, R64 ;  /* 0x0000004013137221 */ /* 0x000fc60000010000 */
[----:B------:R-:W-:Y:S04]  /*3670*/  STS.128 [R2.X16+0x800], R28 ;  /* 0x0008001c02007388 */ /* 0x000fe8000000cc00 */
[----:B------:R-:W-:Y:S04]  /*3680*/  STS.128 [R2.X16+0xa00], R24 ;  /* 0x000a001802007388 */ /* 0x000fe8000000cc00 */
[----:B------:R-:W-:Y:S04]  /*3690*/  STS.128 [R2.X16+0xc00], R20 ;  /* 0x000c001402007388 */ /* 0x000fe8000000cc00 */
[----:B------:R-:W-:Y:S01]  /*36a0*/  STS.128 [R2.X16+0xe00], R12 ;  /* 0x000e000c02007388 */ /* 0x000fe2000000cc00 */
[----:B0-----:R-:W-:-:S03]  /*36b0*/  FADD.FTZ R7, R3, R58 ;  /* 0x0000003a03077221 */ /* 0x001fc60000010000 */
[----:B------:R-:W-:Y:S06]  /*36c0*/  BAR.SYNC.DEFER_BLOCKING 0x0 ;  /* 0x0000000000007b1d */ /* 0x000fec0000010000 */
[----:B------:R-:W0:Y:S04]  /*36d0*/  S2R R8, SR_CTAID.X ;  /* 0x0000000000087919 */ /* 0x000e280000002500 */
        /* <DEDUP_REMOVED lines=39> */
[----:B-1----:R-:W-:-:S03]  /*3950*/  FADD.FTZ R6, R6, R13 ;  /* 0x0000000d06067221 */ /* 0x002fc60000010000 */
[----:B------:R-:W1:Y:S01]  /*3960*/  LDS R39, [R0.X4+0x3400] ;  /* 0x0034000000277984 */ /* 0x000e620000004800 */
[----:B--2---:R-:W-:-:S03]  /*3970*/  FADD.FTZ R33, R33, R24 ;  /* 0x0000001821217221 */ /* 0x004fc60000010000 */
[----:B------:R-:W2:Y:S04]  /*3980*/  LDS R29, [R0.X4+0x2800] ;  /* 0x00280000001d7984 */ /* 0x000ea80000004800 */
[----:B------:R-:W2:Y:S01]  /*3990*/  LDS R21, [R0.X4+0x1c00] ;  /* 0x001c000000157984 */ /* 0x000ea20000004800 */
[----:B0-----:R-:W-:-:S03]  /*39a0*/  FADD.FTZ R14, R14, R25 ;  /* 0x000000190e0e7221 */ /* 0x001fc60000010000 */
[----:B------:R-:W0:Y:S01]  /*39b0*/  LDS R41, [R0.X4+0x3600] ;  /* 0x0036000000297984 */ /* 0x000e220000004800 */
[----:B---3--:R-:W-:-:S03]  /*39c0*/  FADD.FTZ R8, R8, R15 ;  /* 0x0000000f08087221 */ /* 0x008fc60000010000 */
        /* <DEDUP_REMOVED lines=43> */
.L_x_2327:
[----:B------:R-:W-:Y:S01]  /*3c80*/  HFMA2.MMA R153, -RZ, RZ, 0, 5.9604644775390625e-08 ;  /* 0x00000001ff997435 */ /* 0x000fe200000001ff */
[----:B------:R-:W-:-:S02]  /*3c90*/  MOV R130, R152 ;  /* 0x0000009800827202 */ /* 0x000fc40000000f00 */
[----:B------:R-:W-:Y:S02]  /*3ca0*/  MOV R144, 0x1f ;  /* 0x0000001f00907802 */ /* 0x000fe40000000f00 */
[----:B------:R-:W-:Y:S02]  /*3cb0*/  MOV R155, 0xffffffff ;  /* 0xffffffff009b7802 */ /* 0x000fe40000000f00 */
[----:B------:R-:W-:Y:S02]  /*3cc0*/  MOV R104, 0x3ce0 ;  /* 0x00003ce000687802 */ /* 0x000fe40000000f00 */
[----:B-----5:R-:W-:Y:S05]  /*3cd0*/  CALL.REL.NOINC `($__internal_111_$__cuda_sm70_shflsync_bfly_p) ;  /* 0x0000046000007944 */ /* 0x020fea0003c00000 */
[----:B-1----:R-:W-:Y:S01]  /*3ce0*/  MOV R129, R130 ;  /* 0x0000008200817202 */ /* 0x002fe20000000f00 */
[----:B0-----:R-:W-:Y:S05]  /*3cf0*/  BRA `(.L_x_2339) ;  /* 0xffffdd1000007947 */ /* 0x001fea000383ffff */
.L_x_2328:
[----:B------:R-:W-:Y:S01]  /*3d00*/  HFMA2.MMA R153, -RZ, RZ, 0, 5.9604644775390625e-08 ;  /* 0x00000001ff997435 */ /* 0x000fe200000001ff */
[----:B------:R-:W-:Y:S02]  /*3d10*/  MOV R130, R145 ;  /* 0x0000009100827202 */ /* 0x000fe40000000f00 */
[----:B------:R-:W-:Y:S02]  /*3d20*/  MOV R144, 0x1f ;  /* 0x0000001f00907802 */ /* 0x000fe40000000f00 */
[----:B------:R-:W-:-:S02]  /*3d30*/  MOV R155, 0xffffffff ;  /* 0xffffffff009b7802 */ /* 0x000fc40000000f00 */
[----:B------:R-:W-:Y:S02]  /*3d40*/  MOV R104, 0x3d60 ;  /* 0x00003d6000687802 */ /* 0x000fe40000000f00 */
[----:B01---5:R-:W-:Y:S05]  /*3d50*/  CALL.REL.NOINC `($__internal_111_$__cuda_sm70_shflsync_bfly_p) ;  /* 0x000003e000007944 */ /* 0x023fea0003c00000 */
[----:B------:R-:W-:Y:S01]  /*3d60*/  FADD.FTZ R152, R152, R129 ;  /* 0x0000008198987221 */ /* 0x000fe20000010000 */
[----:B0-----:R-:W-:Y:S01]  /*3d70*/  HFMA2.MMA R153, -RZ, RZ, 0, 1.1920928955078125e-07 ;  /* 0x00000002ff997435 */ /* 0x001fe200000001ff */
[----:B-1----:R-:W-:Y:S01]  /*3d80*/  FADD.FTZ R145, R145, R130 ;  /* 0x0000008291917221 */ /* 0x002fe20000010000 */
[----:B------:R-:W-:Y:S02]  /*3d90*/  MOV R144, 0x1f ;  /* 0x0000001f00907802 */ /* 0x000fe40000000f00 */
[----:B------:R-:W-:Y:S02]  /*3da0*/  MOV R155, 0xffffffff ;  /* 0xffffffff009b7802 */ /* 0x000fe40000000f00 */
[----:B------:R-:W-:Y:S02]  /*3db0*/  MOV R130, R152 ;  /* 0x0000009800827202 */ /* 0x000fe40000000f00 */
[----:B------:R-:W-:Y:S02]  /*3dc0*/  MOV R104, 0x3de0 ;  /* 0x00003de000687802 */ /* 0x000fe40000000f00 */
[----:B------:R-:W-:Y:S05]  /*3dd0*/  CALL.REL.NOINC `($__internal_111_$__cuda_sm70_shflsync_bfly_p) ;  /* 0x0000036000007944 */ /* 0x000fea0003c00000 */
[----:B0-----:R-:W-:Y:S01]  /*3de0*/  HFMA2.MMA R153, -RZ, RZ, 0, 1.1920928955078125e-07 ;  /* 0x00000002ff997435 */ /* 0x001fe200000001ff */
[----:B-1----:R-:W-:-:S02]  /*3df0*/  MOV R129, R130 ;  /* 0x0000008200817202 */ /* 0x002fc40000000f00 */
[----:B------:R-:W-:Y:S02]  /*3e00*/  MOV R130, R145 ;  /* 0x0000009100827202 */ /* 0x000fe40000000f00 */
[----:B------:R-:W-:Y:S02]  /*3e10*/  MOV R144, 0x1f ;  /* 0x0000001f00907802 */ /* 0x000fe40000000f00 */
[----:B------:R-:W-:Y:S02]  /*3e20*/  MOV R155, 0xffffffff ;  /* 0xffffffff009b7802 */ /* 0x000fe40000000f00 */
[----:B------:R-:W-:Y:S02]  /*3e30*/  MOV R104, 0x3e50 ;  /* 0x00003e5000687802 */ /* 0x000fe40000000f00 */
[----:B------:R-:W-:Y:S05]  /*3e40*/  CALL.REL.NOINC `($__internal_111_$__cuda_sm70_shflsync_bfly_p) ;  /* 0x000002f000007944 */ /* 0x000fea0003c00000 */
[----:B------:R-:W-:Y:S01]  /*3e50*/  FADD.FTZ R152, R129, R152 ;  /* 0x0000009881987221 */ /* 0x000fe20000010000 */
[----:B0-----:R-:W-:Y:S01]  /*3e60*/  HFMA2.MMA R153, -RZ, RZ, 0, 2.384185791015625e-07 ;  /* 0x00000004ff997435 */ /* 0x001fe200000001ff */
[----:B-1----:R-:W-:Y:S01]  /*3e70*/  FADD.FTZ R145, R145, R130 ;  /* 0x0000008291917221 */ /* 0x002fe20000010000 */
[----:B------:R-:W-:Y:S02]  /*3e80*/  MOV R144, 0x1f ;  /* 0x0000001f00907802 */ /* 0x000fe40000000f00 */
[----:B------:R-:W-:-:S02]  /*3e90*/  MOV R155, 0xffffffff ;  /* 0xffffffff009b7802 */ /* 0x000fc40000000f00 */
[----:B------:R-:W-:Y:S02]  /*3ea0*/  MOV R130, R152 ;  /* 0x0000009800827202 */ /* 0x000fe40000000f00 */
[----:B------:R-:W-:Y:S02]  /*3eb0*/  MOV R104, 0x3ed0 ;  /* 0x00003ed000687802 */ /* 0x000fe40000000f00 */
[----:B------:R-:W-:Y:S05]  /*3ec0*/  CALL.REL.NOINC `($__internal_111_$__cuda_sm70_shflsync_bfly_p) ;  /* 0x0000027000007944 */ /* 0x000fea0003c00000 */
[----:B0-----:R-:W-:Y:S01]  /*3ed0*/  HFMA2.MMA R153, -RZ, RZ, 0, 2.384185791015625e-07 ;  /* 0x00000004ff997435 */ /* 0x001fe200000001ff */
[----:B-1----:R-:W-:Y:S02]  /*3ee0*/  MOV R129, R130 ;  /* 0x0000008200817202 */ /* 0x002fe40000000f00 */
[----:B------:R-:W-:Y:S02]  /*3ef0*/  MOV R130, R145 ;  /* 0x0000009100827202 */ /* 0x000fe40000000f00 */
[----:B------:R-:W-:Y:S02]  /*3f00*/  MOV R144, 0x1f ;  /* 0x0000001f00907802 */ /* 0x000fe40000000f00 */
[----:B------:R-:W-:Y:S02]  /*3f10*/  MOV R155, 0xffffffff ;  /* 0xffffffff009b7802 */ /* 0x000fe40000000f00 */
[----:B------:R-:W-:-:S02]  /*3f20*/  MOV R104, 0x3f40 ;  /* 0x00003f4000687802 */ /* 0x000fc40000000f00 */
[----:B------:R-:W-:Y:S05]  /*3f30*/  CALL.REL.NOINC `($__internal_111_$__cuda_sm70_shflsync_bfly_p) ;  /* 0x0000020000007944 */ /* 0x000fea0003c00000 */
[----:B------:R-:W-:Y:S01]  /*3f40*/  FADD.FTZ R152, R129, R152 ;  /* 0x0000009881987221 */ /* 0x000fe20000010000 */
[----:B0-----:R-:W-:Y:S01]  /*3f50*/  HFMA2.MMA R153, -RZ, RZ, 0, 4.76837158203125e-07 ;  /* 0x00000008ff997435 */ /* 0x001fe200000001ff */
[----:B-1----:R-:W-:Y:S01]  /*3f60*/  FADD.FTZ R147, R145, R130 ;  /* 0x0000008291937221 */ /* 0x002fe20000010000 */
[----:B------:R-:W-:-:S02]  /*3f70*/  MOV R144, 0x1f ;  /* 0x0000001f00907802 */ /* 0x000fc40000000f00 */
[----:B------:R-:W-:Y:S02]  /*3f80*/  MOV R155, 0xffffffff ;  /* 0xffffffff009b7802 */ /* 0x000fe40000000f00 */
[----:B------:R-:W-:Y:S02]  /*3f90*/  MOV R130, R152 ;  /* 0x0000009800827202 */ /* 0x000fe40000000f00 */
[----:B------:R-:W-:Y:S02]  /*3fa0*/  MOV R104, 0x3fc0 ;  /* 0x00003fc000687802 */ /* 0x000fe40000000f00 */
[----:B------:R-:W-:Y:S05]  /*3fb0*/  CALL.REL.NOINC `($__internal_111_$__cuda_sm70_shflsync_bfly_p) ;  /* 0x0000018000007944 */ /* 0x000fea0003c00000 */
[----:B0-----:R-:W-:Y:S01]  /*3fc0*/  HFMA2.MMA R153, -RZ, RZ, 0, 4.76837158203125e-07 ;  /* 0x00000008ff997435 */ /* 0x001fe200000001ff */
[----:B-1----:R-:W-:Y:S02]  /*3fd0*/  MOV R129, R130 ;  /* 0x0000008200817202 */ /* 0x002fe40000000f00 */
[----:B------:R-:W-:Y:S02]  /*3fe0*/  MOV R130, R147 ;  /* 0x0000009300827202 */ /* 0x000fe40000000f00 */
[----:B------:R-:W-:Y:S02]  /*3ff0*/  MOV R144, 0x1f ;  /* 0x0000001f00907802 */ /* 0x000fe40000000f00 */
[----:B------:R-:W-:-:S02]  /*4000*/  MOV R155, 0xffffffff ;  /* 0xffffffff009b7802 */ /* 0x000fc40000000f00 */
[----:B------:R-:W-:Y:S02]  /*4010*/  MOV R104, 0x4030 ;  /* 0x0000403000687802 */ /* 0x000fe40000000f00 */
[----:B------:R-:W-:Y:S05]  /*4020*/  CALL.REL.NOINC `($__internal_111_$__cuda_sm70_shflsync_bfly_p) ;  /* 0x0000011000007944 */ /* 0x000fea0003c00000 */
[----:B------:R-:W-:Y:S01]  /*4030*/  FADD.FTZ R145, R129, R152 ;  /* 0x0000009881917221 */ /* 0x000fe20000010000 */
[----:B0-----:R-:W-:Y:S01]  /*4040*/  HFMA2.MMA R153, -RZ, RZ, 0, 9.5367431640625e-07 ;  /* 0x00000010ff997435 */ /* 0x001fe200000001ff */
[----:B-1----:R-:W-:Y:S01]  /*4050*/  FADD.FTZ R147, R147, R130 ;  /* 0x0000008293937221 */ /* 0x002fe20000010000 */
[----:B------:R-:W-:Y:S02]  /*4060*/  MOV R144, 0x1f ;  /* 0x0000001f00907802 */ /* 0x000fe40000000f00 */
[----:B------:R-:W-:Y:S02]  /*4070*/  MOV R155, 0xffffffff ;  /* 0xffffffff009b7802 */ /* 0x000fe40000000f00 */
[----:B------:R-:W-:Y:S02]  /*4080*/  MOV R130, R145 ;  /* 0x0000009100827202 */ /* 0x000fe40000000f00 */
[----:B------:R-:W-:Y:S02]  /*4090*/  MOV R104, 0x40b0 ;  /* 0x000040b000687802 */ /* 0x000fe40000000f00 */
[----:B------:R-:W-:Y:S05]  /*40a0*/  CALL.REL.NOINC `($__internal_111_$__cuda_sm70_shflsync_bfly_p) ;  /* 0x0000009000007944 */ /* 0x000fea0003c00000 */
[----:B0-----:R-:W-:Y:S01]  /*40b0*/  HFMA2.MMA R153, -RZ, RZ, 0, 9.5367431640625e-07 ;  /* 0x00000010ff997435 */ /* 0x001fe200000001ff */
[----:B-1----:R-:W-:-:S02]  /*40c0*/  MOV R152, R130 ;  /* 0x0000008200987202 */ /* 0x002fc40000000f00 */
[----:B------:R-:W-:Y:S02]  /*40d0*/  MOV R130, R147 ;  /* 0x0000009300827202 */ /* 0x000fe40000000f00 */
[----:B------:R-:W-:Y:S02]  /*40e0*/  MOV R144, 0x1f ;  /* 0x0000001f00907802 */ /* 0x000fe40000000f00 */
[----:B------:R-:W-:Y:S02]  /*40f0*/  MOV R155, 0xffffffff ;  /* 0xffffffff009b7802 */ /* 0x000fe40000000f00 */
[----:B------:R-:W-:Y:S02]  /*4100*/  MOV R104, 0x4120 ;  /* 0x0000412000687802 */ /* 0x000fe40000000f00 */
[----:B------:R-:W-:Y:S05]  /*4110*/  CALL.REL.NOINC `($__internal_111_$__cuda_sm70_shflsync_bfly_p) ;  /* 0x0000002000007944 */ /* 0x000fea0003c00000 */
[----:B-1----:R-:W-:Y:S01]  /*4120*/  MOV R104, R130 ;  /* 0x0000008200687202 */ /* 0x002fe20000000f00 */
[----:B0-----:R-:W-:Y:S05]  /*4130*/  BRA `(.L_x_2340) ;  /* 0xffffd9f000007947 */ /* 0x001fea000383ffff */
        .weak           $__internal_111_$__cuda_sm70_shflsync_bfly_p
        .type           $__internal_111_$__cuda_sm70_shflsync_bfly_p,@function
        .size           $__internal_111_$__cuda_sm70_shflsync_bfly_p,(.L_x_2649 - $__internal_111_$__cuda_sm70_shflsync_bfly_p)
$__internal_111_$__cuda_sm70_shflsync_bfly_p:
[----:B------:R-:W-:Y:S01]  /*4140*/  HFMA2.MMA R105, -RZ, RZ, 0, 0 ;  /* 0x00000000ff697435 */ /* 0x000fe200000001ff */
[----:B------:R-:W-:Y:S04]  /*4150*/  WARPSYNC R155 ;  /* 0x0000009b00007348 */ /* 0x000fe80003800000 */
[----:B------:R0:W1:Y:S01]  /*4160*/  SHFL.BFLY PT, R130, R130, R153, R144 ;  /* 0x0c00009982827389 */ /* 0x00006200000e0090 */
[----:B------:R-:W-:Y:S05]  /*4170*/  RET.REL.NODEC R104 `(_ZN10layer_norm31ln_parallel_residual_bwd_kernelINS_13Kernel_traitsIfffffjLj1024ELj1ELj4ELj1ELj16ENS_18Kernel_traits_baseILj1024EfffffjLj128EEEEELb0ELb1ELb1EEEvNS_9BwdParamsE) ;  /* 0xffffbe8068007950 */ /* 0x000fea0003c3ffff */
.L_x_2341:
        /* <DEDUP_REMOVED lines=16> */
.L_x_2649:


//--------------------- .text._ZN10layer_norm31ln_parallel_residual_bwd_kernelINS_13Kernel_traitsIfffffjLj1024ELj1ELj4ELj1ELj16ENS_18Kernel_traits_baseILj1024EfffffjLj128EEEEELb1ELb0ELb0EEEvNS_9BwdParamsE --------------------------
	.section	.text._ZN10layer_norm31ln_parallel_residual_bwd_kernelINS_13Kernel_traitsIfffffjLj1024ELj1ELj4ELj1ELj16ENS_18Kernel_traits_baseILj1024EfffffjLj128EEEEELb1ELb0ELb0EEEvNS_9BwdParamsE,"ax",@progbits
	.sectioninfo	@"SHI_REGISTERS=255"
	.align	128
        .global         _ZN10layer_norm31ln_parallel_residual_bwd_kernelINS_13Kernel_traitsIfffffjLj1024ELj1ELj4ELj1ELj16ENS_18Kernel_traits_baseILj1024EfffffjLj128EEEEELb1ELb0ELb0EEEvNS_9BwdParamsE
        .type           _ZN10layer_norm31ln_parallel_residual_bwd_kernelINS_13Kernel_traitsIfffffjLj1024ELj1ELj4ELj1ELj16ENS_18Kernel_traits_baseILj1024EfffffjLj128EEEEELb1ELb0ELb0EEEvNS_9BwdParamsE,@function
        .size           _ZN10layer_norm31ln_parallel_residual_bwd_kernelINS_13Kernel_traitsIfffffjLj1024ELj1ELj4ELj1ELj16ENS_18Kernel_traits_baseILj1024EfffffjLj128EEEEELb1ELb0ELb0EEEvNS_9BwdParamsE,(.L_x_2650 - _ZN10layer_norm31ln_parallel_residual_bwd_kernelINS_13Kernel_traitsIfffffjLj1024ELj1ELj4ELj1ELj16ENS_18Kernel_traits_baseILj1024EfffffjLj128EEEEELb1ELb0ELb0EEEvNS_9BwdParamsE)
        .other          _ZN10layer_norm31ln_parallel_residual_bwd_kernelINS_13Kernel_traitsIfffffjLj1024ELj1ELj4ELj1ELj16ENS_18Kernel_traits_baseILj1024EfffffjLj128EEEEELb1ELb0ELb0EEEvNS_9BwdParamsE,@"STO_CUDA_ENTRY STV_DEFAULT"
_ZN10layer_norm31ln_parallel_residual_bwd_kernelINS_13Kernel_traitsIfffffjLj1024ELj1ELj4ELj1ELj16ENS_18Kernel_traits_baseILj1024EfffffjLj128EEEEELb1ELb0ELb0EEEvNS_9BwdParamsE:
.text._ZN10layer_norm31ln_parallel_residual_bwd_kernelINS_13Kernel_traitsIfffffjLj1024ELj1ELj4ELj1ELj16ENS_18Kernel_traits_baseILj1024EfffffjLj128EEEEELb1ELb0ELb0EEEvNS_9BwdParamsE:
[----:B------:R-:W-:-:S04]  /*0000*/  MOV R1, c[0x0][0x28] ;  /* 0x00000a0000017a02 */ /* 0x000fc80000000f00 */
[----:B------:R-:W-:-:S05]  /*0010*/  IADD3 R1, R1, -0x150, RZ ;  /* 0xfffffeb001017810 */ /* 0x000fca0007ffe0ff */
[----:B------:R0:W2:Y:S04]  /*0020*/  LDL.64 R20, [R1+0x140] ;  /* 0x0001400001147983 */ /* 0x0000a80000100a00 */
[----:B------:R0:W2:Y:S04]  /*0030*/  LDL.64 R22, [R1+0x148] ;  /* 0x0001480001167983 */ /* 0x0000a80000100a00 */
[----:B------:R0:W3:Y:S04]  /*0040*/  LDL.64 R32, [R1+0x130] ;  /* 0x0001300001207983 */ /* 0x0000e80000100a00 */
[----:B------:R0:W3:Y:S01]  /*0050*/  LDL.64 R34, [R1+0x138] ;  /* 0x0001380001227983 */ /* 0x0000e20000100a00 */
[----:B------:R-:W-:Y:S01]  /*0060*/  MOV R0, c[0x0][0x168] ;  /* 0x00005a0000007a02 */ /* 0x000fe20000000f00 */
[----:B------:R-:W-:Y:S01]  /*0070*/  ULDC.64 UR4, c[0x0][0x118] ;  /* 0x0000460000047ab9 */ /* 0x000fe20000000a00 */
[----:B------:R-:W-:Y:S01]  /*0080*/  LOP3.LUT R9, R9, 0xfffffff7, RZ, 0xc0, !PT ;  /* 0xfffffff709097812 */ /* 0x000fe200078ec0ff */
[----:B------:R-:W1:Y:S01]  /*0090*/  S2R R28, SR_TID.X ;  /* 0x00000000001c7919 */ /* 0x000e620000002100 */
[----:B------:R-:W-:-:S03]  /*00a0*/  SHF.R.S32.HI R0, RZ, 0x1f, R0 ;  /* 0x0000001fff007819 */ /* 0x000fc60000011400 */
[----:B------:R0:W4:Y:S01]  /*00b0*/  LDL.64 R24, [R1+0x110] ;  /* 0x0001100001187983 */ /* 0x0001220000100a00 */
[----:B------:R-:W-:-:S03]  /*00c0*/  LEA.HI R0, R0, c[0x0][0x168], RZ, 0x2 ;  /* 0x00005a0000007a11 */ /* 0x000fc600078f10ff */
[----:B------:R0:W4:Y:S04]  /*00d0*/  LDL.64 R26, [R1+0x118] ;  /* 0x00011800011a7983 */ /* 0x0001280000100a00 */
[----:B------:R0:W5:Y:S04]  /*00e0*/  LDL.64 R72, [R1+0xf0] ;  /* 0x0000f00001487983 */ /* 0x0001680000100a00 */
[----:B------:R0:W5:Y:S04]  /*00f0*/  LDL.64 R74, [R1+0xf8] ;  /* 0x0000f800014a7983 */ /* 0x0001680000100a00 */
[----:B------:R0:W5:Y:S01]  /*0100*/  LDL.64 R76, [R1+0x100] ;  /* 0x00010000014c7983 */ /* 0x0001620000100a00 */
[----:B-1----:R-:W-:-:S03]  /*0110*/  LOP3.LUT R3, R28, 0x1f, RZ, 0xc, !PT ;  /* 0x0000001f1c037812 */ /* 0x002fc600078e0cff */
[----:B------:R0:W5:Y:S01]  /*0120*/  LDL.64 R78, [R1+0x108] ;  /* 0x00010800014e7983 */ /* 0x0001620000100a00 */
[----:B------:R-:W-:-:S03]  /*0130*/  LEA.HI.SX32 R8, R0, R3, 0x1e ;  /* 0x0000000300087211 */ /* 0x000fc600078ff2ff */
[----:B------:R0:W5:Y:S01]  /*0140*/  LDL.64 R80, [R1+0x120] ;  /* 0x0001200001507983 */ /* 0x0001620000100a00 */
[----:B------:R-:W-:Y:S02]  /*0150*/  LOP3.LUT R0, R28, 0x1f, RZ, 0xc0, !PT ;  /* 0x0000001f1c007812 */ /* 0x000fe400078ec0ff */
[C---:B------:R-:W-:Y:S01]  /*0160*/  LOP3.LUT P6, RZ, R8.reuse, 0xffffffe0, RZ, 0xc0, !PT ;  /* 0xffffffe008ff7812 */ /* 0x040fe200078cc0ff */
[----:B------:R0:W5:Y:S01]  /*0170*/  LDL.64 R82, [R1+0x128] ;  /* 0x0001280001527983 */ /* 0x0001620000100a00 */
[C---:B------:R-:W-:Y:S02]  /*0180*/  ISETP.GE.U32.AND P5, PT, R8.reuse, 0x40, PT ;  /* 0x000000400800780c */ /* 0x040fe40003fa6070 */
[C---:B------:R-:W-:Y:S01]  /*0190*/  ISETP.GE.U32.AND P4, PT, R8.reuse, 0x60, PT ;  /* 0x000000600800780c */ /* 0x040fe20003f86070 */
[----:B------:R0:W5:Y:S01]  /*01a0*/  LDL.64 R68, [R1+0xe0] ;  /* 0x0000e00001447983 */ /* 0x0001620000100a00 */
[C---:B------:R-:W-:Y:S02]  /*01b0*/  ISETP.GE.U32.AND P0, PT, R8.reuse, 0x80, PT ;  /* 0x000000800800780c */ /* 0x040fe40003f06070 */
[C---:B------:R-:W-:Y:S01]  /*01c0*/  ISETP.GE.U32.AND P1, PT, R8.reuse, 0xa0, PT ;  /* 0x000000a00800780c */ /* 0x040fe20003f26070 */
[----:B------:R0:W5:Y:S01]  /*01d0*/  LDL.64 R70, [R1+0xe8] ;  /* 0x0000e80001467983 */ /* 0x0001620000100a00 */
[----:B------:R-:W-:-:S03]  /*01e0*/  ISETP.GE.U32.AND P2, PT, R8, 0xc0, PT ;  /* 0x000000c00800780c */ /* 0x000fc60003f46070 */
[----:B------:R-:W-:Y:S02]  /*01f0*/  @P6 MOV R5, 0x10 ;  /* 0x0000001000056802 */ /* 0x000fe40000000f00 */
[----:B------:R-:W-:Y:S02]  /*0200*/  @P5 MOV R11, 0x10 ;  /* 0x00000010000b5802 */ /* 0x000fe40000000f00 */
[----:B------:R-:W-:Y:S01]  /*0210*/  @P4 MOV R15, 0x10 ;  /* 0x00000010000f4802 */ /* 0x000fe20000000f00 */
[CC--:B------:R-:W-:Y:S01]  /*0220*/  @P6 IMAD.WIDE.U32 R2, R0.reuse, R5.reuse, c[0x0][0x1b0] ;  /* 0x00006c0000026625 */ /* 0x0c0fe200078e0005 */
[----:B------:R-:W-:Y:S02]  /*0230*/  @P6 LOP3.LUT R9, R9, 0x8, RZ, 0xfc, !PT ;  /* 0x0000000809096812 */ /* 0x000fe400078efcff */
[----:B------:R-:W-:Y:S01]  /*0240*/  @P0 MOV R19, 0x10 ;  /* 0x0000001000130802 */ /* 0x000fe20000000f00 */
[C---:B------:R-:W-:Y:S01]  /*0250*/  @P6 IMAD.WIDE.U32 R4, R0.reuse, R5, c[0x0][0x1b8] ;  /* 0x00006e0000046625 */ /* 0x040fe200078e0005 */
[----:B------:R-:W-:-:S02]  /*0260*/  @P6 LOP3.LUT R0, R0, 0x20, RZ, 0xfc, !PT ;  /* 0x0000002000006812 */ /* 0x000fc400078efcff */
[----:B------:R-:W-:-:S03]  /*0270*/  LOP3.LUT R9, R9, 0xfffffffb, RZ, 0xc0, !PT ;  /* 0xfffffffb09097812 */ /* 0x000fc600078ec0ff */
[----:B------:R-:W-:Y:S01]  /*0280*/  @P5 IMAD.WIDE.U32 R6, R0, R11, c[0x0][0x1b0] ;  /* 0x00006c0000065625 */ /* 0x000fe200078e000b */
[----:B------:R-:W-:-:S03]  /*0290*/  @P5 LOP3.LUT R9, R9, 0x4, RZ, 0xfc, !PT ;  /* 0x0000000409095812 */ /* 0x000fc600078efcff */
[C---:B------:R-:W-:Y:S01]  /*02a0*/  @P5 IMAD.WIDE.U32 R10, R0.reuse, R11, c[0x0][0x1b8] ;  /* 0x00006e00000a5625 */ /* 0x040fe200078e000b */
[----:B------:R-:W-:Y:S02]  /*02b0*/  @P5 IADD3 R0, R0, 0x20, RZ ;  /* 0x0000002000005810 */ /* 0x000fe40007ffe0ff */
[----:B------:R-:W-:Y:S02]  /*02c0*/  ISETP.GE.U32.AND P3, PT, R8, 0xe0, PT ;  /* 0x000000e00800780c */ /* 0x000fe40003f66070 */
[----:B------:R-:W-:Y:S01]  /*02d0*/  LOP3.LUT R9, R9, 0xfffffffd, RZ, 0xc0, !PT ;  /* 0xfffffffd09097812 */ /* 0x000fe200078ec0ff */
[----:B------:R-:W-:-:S03]  /*02e0*/  @P4 IMAD.WIDE.U32 R12, R0, R15, c[0x0][0x1b0] ;  /* 0x00006c00000c4625 */ /* 0x000fc600078e000f */
[----:B------:R-:W-:Y:S01]  /*02f0*/  @P4 LOP3.LUT R9, R9, 0x2, RZ, 0xfc, !PT ;  /* 0x0000000209094812 */ /* 0x000fe200078efcff */
[C---:B------:R-:W-:Y:S01]  /*0300*/  @P4 IMAD.WIDE.U32 R14, R0.reuse, R15, c[0x0][0x1b8] ;  /* 0x00006e00000e4625 */ /* 0x040fe200078e000f */
[----:B------:R-:W-:Y:S01]  /*0310*/  @P4 IADD3 R0, R0, 0x20, RZ ;  /* 0x0000002000004810 */ /* 0x000fe20007ffe0ff */
[----:B--2---:R-:W2:Y:S04]  /*0320*/  @P6 LDG.E.128 R20, [R2.64] ;  /* 0x0000000402146981 */ /* 0x004ea8000c1e1d00 */
[----:B---3--:R-:W3:Y:S04]  /*0330*/  @P6 LDG.E.128 R32, [R4.64] ;  /* 0x0000000404206981 */ /* 0x008ee8000c1e1d00 */
[----:B----4-:R-:W4:Y:S04]  /*0340*/  @P5 LDG.E.128 R24, [R10.64] ;  /* 0x000000040a185981 */ /* 0x010f28000c1e1d00 */
[----:B-----5:R-:W5:Y:S04]  /*0350*/  @P4 LDG.E.128 R72, [R14.64] ;  /* 0x000000040e484981 */ /* 0x020f68000c1e1d00 */
[----:B------:R-:W3:Y:S04]  /*0360*/  @P4 LDG.E.128 R76, [R12.64] ;  /* 0x000000040c4c4981 */ /* 0x000ee8000c1e1d00 */
[----:B------:R1:W3:Y:S04]  /*0370*/  @P5 LDG.E.128 R80, [R6.64] ;  /* 0x0000000406505981 */ /* 0x0002e8000c1e1d00 */
[----:B--2---:R-:W-:Y:S04]  /*0380*/  @P6 STL.64 [R1+0x140], R20 ;  /* 0x0001401401006387 */ /* 0x004fe80000100a00 */
[----:B------:R-:W-:Y:S04]  /*0390*/  @P6 STL.64 [R1+0x148], R22 ;  /* 0x0001481601006387 */ /* 0x000fe80000100a00 */
[----:B------:R0:W2:Y:S04]  /*03a0*/  LDL.64 R64, [R1+0xd0] ;  /* 0x0000d00001407983 */ /* 0x0000a80000100a00 */
        /* <DEDUP_REMOVED lines=15> */
[----:B---3--:R3:W-:Y:S04]  /*04a0*/  @P6 STL.64 [R1+0x130], R32 ;  /* 0x0001302001006387 */ /* 0x0087e80000100a00 */
[----:B------:R0:W-:Y:S04]  /*04b0*/  @P6 STL.64 [R1+0x138], R34 ;  /* 0x0001382201006387 */ /* 0x0001e80000100a00 */
[----:B---3--:R3:W3:Y:S04]  /*04c0*/  LDL.64 R32, [R1+0x50] ;  /* 0x0000500001207983 */ /* 0x0086e80000100a00 */
[----:B0-----:R0:W3:Y:S01]  /*04d0*/  LDL.64 R34, [R1+0x58] ;  /* 0x0000580001227983 */ /* 0x0010e20000100a00 */
[----:B------:R-:W-:Y:S01]  /*04e0*/  @P0 IMAD.WIDE.U32 R16, R0, R19, c[0x0][0x1b0] ;  /* 0x00006c0000100625 */ /* 0x000fe200078e0013 */
[----:B------:R-:W-:-:S02]  /*04f0*/  @P1 MOV R23, 0x10 ;  /* 0x0000001000171802 */ /* 0x000fc40000000f00 */
[----:B----4-:R-:W-:Y:S01]  /*0500*/  @P5 STL.64 [R1+0x110], R24 ;  /* 0x0001101801005387 */ /* 0x010fe20000100a00 */
[C---:B------:R-:W-:Y:S01]  /*0510*/  @P0 IMAD.WIDE.U32 R18, R0.reuse, R19, c[0x0][0x1b8] ;  /* 0x00006e0000120625 */ /* 0x040fe200078e0013 */
[----:B------:R-:W-:Y:S02]  /*0520*/  @P0 IADD3 R0, R0, 0x20, RZ ;  /* 0x0000002000000810 */ /* 0x000fe40007ffe0ff */
[----:B------:R4:W-:Y:S04]  /*0530*/  @P5 STL.64 [R1+0x118], R26 ;  /* 0x0001181a01005387 */ /* 0x0009e80000100a00 */
[----:B-----5:R-:W-:Y:S01]  /*0540*/  @P4 STL.64 [R1+0xf0], R72 ;  /* 0x0000f04801004387 */ /* 0x020fe20000100a00 */
[----:B------:R-:W-:-:S03]  /*0550*/  @P1 IMAD.WIDE.U32 R20, R0, R23, c[0x0][0x1b0] ;  /* 0x00006c0000141625 */ /* 0x000fc600078e0017 */
[----:B------:R-:W-:Y:S01]  /*0560*/  @P4 STL.64 [R1+0xf8], R74 ;  /* 0x0000f84a01004387 */ /* 0x000fe20000100a00 */
[----:B------:R-:W-:-:S03]  /*0570*/  @P1 IMAD.WIDE.U32 R22, R0, R23, c[0x0][0x1b8] ;  /* 0x00006e0000161625 */ /* 0x000fc600078e0017 */
[----:B------:R-:W-:Y:S01]  /*0580*/  @P4 STL.64 [R1+0x100], R76 ;  /* 0x0001004c01004387 */ /* 0x000fe20000100a00 */
[----:B----4-:R-:W-:-:S03]  /*0590*/  @P2 MOV R27, 0x10 ;  /* 0x00000010001b2802 */ /* 0x010fc60000000f00 */
[----:B------:R-:W-:Y:S01]  /*05a0*/  @P4 STL.64 [R1+0x108], R78 ;  /* 0x0001084e01004387 */ /* 0x000fe20000100a00 */
[----:B------:R-:W-:Y:S02]  /*05b0*/  ISETP.GE.U32.AND P4, PT, R8, 0x100, PT ;  /* 0x000001000800780c */ /* 0x000fe40003f86070 */
[----:B------:R-:W-:Y:S01]  /*05c0*/  @P1 IADD3 R0, R0, 0x20, RZ ;  /* 0x0000002000001810 */ /* 0x000fe20007ffe0ff */
[----:B------:R-:W4:Y:S01]  /*05d0*/  @P0 LDG.E.128 R68, [R16.64] ;  /* 0x0000000410440981 */ /* 0x000f22000c1e1d00 */
[----:B------:R-:W-:-:S03]  /*05e0*/  @P3 MOV R3, 0x10 ;  /* 0x0000001000033802 */ /* 0x000fc60000000f00 */
[----:B------:R-:W-:-:S04]  /*05f0*/  @P2 IMAD.WIDE.U32 R24, R0, R27, c[0x0][0x1b0] ;  /* 0x00006c0000182625 */ /* 0x000fc800078e001b */
[C---:B-1----:R-:W-:Y:S01]  /*0600*/  @P2 IMAD.WIDE.U32 R6, R0.reuse, R27, c[0x0][0x1b8] ;  /* 0x00006e0000062625 */ /* 0x042fe200078e001b */
[----:B------:R-:W-:Y:S02]  /*0610*/  @P2 IADD3 R0, R0, 0x20, RZ ;  /* 0x0000002000002810 */ /* 0x000fe40007ffe0ff */
[----:B------:R-:W-:-:S03]  /*0620*/  @P4 MOV R5, 0x10 ;  /* 0x0000001000054802 */ /* 0x000fc60000000f00 */
[----:B------:R-:W-:-:S04]  /*0630*/  @P3 IMAD.WIDE.U32 R10, R0, R3, c[0x0][0x1b0] ;  /* 0x00006c00000a3625 */ /* 0x000fc800078e0003 */
[C---:B------:R-:W-:Y:S01]  /*0640*/  @P3 IMAD.WIDE.U32 R26, R0.reuse, R3, c[0x0][0x1b8] ;  /* 0x00006e00001a3625 */ /* 0x040fe200078e0003 */
[----:B------:R-:W-:-:S05]  /*0650*/  @P3 IADD3 R0, R0, 0x20, RZ ;  /* 0x0000002000003810 */ /* 0x000fca0007ffe0ff */
[----:B------:R-:W-:-:S04]  /*0660*/  @P4 IMAD.WIDE.U32 R2, R0, R5, c[0x0][0x1b0] ;  /* 0x00006c0000024625 */ /* 0x000fc800078e0005 */
[----:B------:R-:W-:Y:S01]  /*0670*/  @P4 IMAD.WIDE.U32 R4, R0, R5, c[0x0][0x1b8] ;  /* 0x00006e0000044625 */ /* 0x000fe200078e0005 */
[----:B--2---:R-:W2:Y:S04]  /*0680*/  @P0 LDG.E.128 R64, [R18.64] ;  /* 0x0000000412400981 */ /* 0x004ea8000c1e1d00 */
[----:B------:R1:W5:Y:S04]  /*0690*/  @P1 LDG.E.128 R60, [R20.64] ;  /* 0x00000004143c1981 */ /* 0x000368000c1e1d00 */
[----:B------:R0:W2:Y:S04]  /*06a0*/  @P1 LDG.E.128 R56, [R22.64] ;  /* 0x0000000416381981 */ /* 0x0000a8000c1e1d00 */
[----:B------:R0:W2:Y:S04]  /*06b0*/  @P2 LDG.E.128 R52, [R24.64] ;  /* 0x0000000418342981 */ /* 0x0000a8000c1e1d00 */
[----:B------:R-:W2:Y:S04]  /*06c0*/  @P2 LDG.E.128 R48, [R6.64] ;  /* 0x0000000406302981 */ /* 0x000ea8000c1e1d00 */
[----:B------:R-:W2:Y:S04]  /*06d0*/  @P3 LDG.E.128 R44, [R10.64] ;  /* 0x000000040a2c3981 */ /* 0x000ea8000c1e1d00 */
[----:B------:R0:W2:Y:S04]  /*06e0*/  @P3 LDG.E.128 R40, [R26.64] ;  /* 0x000000041a283981 */ /* 0x0000a8000c1e1d00 */
[----:B------:R-:W2:Y:S04]  /*06f0*/  @P4 LDG.E.128 R36, [R2.64] ;  /* 0x0000000402244981 */ /* 0x000ea8000c1e1d00 */
[----:B---3--:R-:W3:Y:S04]  /*0700*/  @P4 LDG.E.128 R32, [R4.64] ;  /* 0x0000000404204981 */ /* 0x008ee8000c1e1d00 */
[----:B------:R-:W0:Y:S04]  /*0710*/  S2R R13, SR_CTAID.X ;  /* 0x00000000000d7919 */ /* 0x000e280000002500 */
[----:B------:R-:W-:Y:S01]  /*0720*/  @P5 STL.64 [R1+0x120], R80 ;  /* 0x0001205001005387 */ /* 0x000fe20000100a00 */
[----:B------:R-:W-:-:S03]  /*0730*/  SHF.R.U32.HI R0, RZ, 0x5, R28 ;  /* 0x00000005ff007819 */ /* 0x000fc6000001161c */
[----:B------:R-:W-:Y:S01]  /*0740*/  @P5 STL.64 [R1+0x128], R82 ;  /* 0x0001285201005387 */ /* 0x000fe20000100a00 */
[----:B------:R-:W-:-:S04]  /*0750*/  LOP3.LUT R9, R9, 0xffffffef, RZ, 0xc0, !PT ;  /* 0xffffffef09097812 */ /* 0x000fc800078ec0ff */
[----:B------:R-:W-:Y:S01]  /*0760*/  @P4 LOP3.LUT R9, R9, 0x10, RZ, 0xfc, !PT ;  /* 0x0000001009094812 */ /* 0x000fe200078efcff */
[----:B----4-:R4:W-:Y:S04]  /*0770*/  @P0 STL.64 [R1+0xe0], R68 ;  /* 0x0000e04401000387 */ /* 0x0109e80000100a00 */
[----:B------:R4:W-:Y:S01]  /*0780*/  @P0 STL.64 [R1+0xe8], R70 ;  /* 0x0000e84601000387 */ /* 0x0009e20000100a00 */
[----:B0-----:R-:W-:Y:S01]  /*0790*/  LEA R0, R13, R0, 0x2 ;  /* 0x000000000d007211 */ /* 0x001fe200078e10ff */
[----:B------:R-:W-:Y:S01]  /*07a0*/  BSSY B0, `(.L_x_2342) ;  /* 0x0000532000007945 */ /* 0x000fe20003800000 */
[----:B-1----:R-:W-:Y:S01]  /*07b0*/  CS2R R20, SRZ ;  /* 0x0000000000147805 */ /* 0x002fe2000001ff00 */
        /* <DEDUP_REMOVED lines=45> */
[----:B-----5:R0:W-:Y:S04]  /*0a90*/  @P1 STL.64 [R1+0xc0], R60 ;  /* 0x0000c03c01001387 */ /* 0x0201e80000100a00 */
[----:B------:R1:W-:Y:S01]  /*0aa0*/  @P1 STL.64 [R1+0xc8], R62 ;  /* 0x0000c83e01001387 */ /* 0x0003e20000100a00 */
[----:B0-----:R-:W-:Y:S01]  /*0ab0*/  CS2R R60, SRZ ;  /* 0x00000000003c7805 */ /* 0x001fe2000001ff00 */
[----:B-1----:R-:W-:-:S02]  /*0ac0*/  CS2R R62, SRZ ;  /* 0x00000000003e7805 */ /* 0x002fc4000001ff00 */
[----:B---3--:R0:W-:Y:S04]  /*0ad0*/  @P4 STL.64 [R1+0x50], R32 ;  /* 0x0000502001004387 */ /* 0x0081e80000100a00 */
[----:B------:R1:W-:Y:S04]  /*0ae0*/  @P4 STL.64 [R1+0x58], R34 ;  /* 0x0000582201004387 */ /* 0x0003e80000100a00 */
[----:B--2---:R-:W-:Y:S04]  /*0af0*/  @P0 STL.64 [R1+0xd0], R64 ;  /* 0x0000d04001000387 */ /* 0x004fe80000100a00 */
[----:B------:R-:W-:Y:S04]  /*0b00*/  @P0 STL.64 [R1+0xd8], R66 ;  /* 0x0000d84201000387 */ /* 0x000fe80000100a00 */
[----:B------:R2:W-:Y:S04]  /*0b10*/  @P4 STL.64 [R1+0x60], R36 ;  /* 0x0000602401004387 */ /* 0x0005e80000100a00 */
[----:B------:R3:W-:Y:S01]  /*0b20*/  @P4 STL.64 [R1+0x68], R38 ;  /* 0x0000682601004387 */ /* 0x0007e20000100a00 */
[----:B------:R-:W-:-:S03]  /*0b30*/  ISETP.GE.AND P4, PT, R0, c[0x0][0x164], PT ;  /* 0x0000590000007a0c */ /* 0x000fc60003f86270 */
[----:B------:R-:W-:Y:S04]  /*0b40*/  @P1 STL.64 [R1+0xb0], R56 ;  /* 0x0000b03801001387 */ /* 0x000fe80000100a00 */
[----:B------:R-:W-:Y:S04]  /*0b50*/  @P1 STL.64 [R1+0xb8], R58 ;  /* 0x0000b83a01001387 */ /* 0x000fe80000100a00 */
[----:B------:R-:W-:Y:S04]  /*0b60*/  @P2 STL.64 [R1+0xa0], R52 ;  /* 0x0000a03401002387 */ /* 0x000fe80000100a00 */
[----:B------:R-:W-:Y:S04]  /*0b70*/  @P2 STL.64 [R1+0xa8], R54 ;  /* 0x0000a83601002387 */ /* 0x000fe80000100a00 */
[----:B------:R4:W-:Y:S04]  /*0b80*/  @P2 STL.64 [R1+0x90], R48 ;  /* 0x0000903001002387 */ /* 0x0009e80000100a00 */
[----:B------:R5:W-:Y:S04]  /*0b90*/  @P2 STL.64 [R1+0x98], R50 ;  /* 0x0000983201002387 */ /* 0x000be80000100a00 */
[----:B------:R5:W-:Y:S01]  /*0ba0*/  @P3 STL.64 [R1+0x70], R40 ;  /* 0x0000702801003387 */ /* 0x000be20000100a00 */
[----:B0-----:R-:W-:-:S03]  /*0bb0*/  CS2R R32, SRZ ;  /* 0x0000000000207805 */ /* 0x001fc6000001ff00 */
[----:B------:R0:W-:Y:S01]  /*0bc0*/  @P3 STL.64 [R1+0x80], R44 ;  /* 0x0000802c01003387 */ /* 0x0001e20000100a00 */
[----:B-1----:R-:W-:Y:S01]  /*0bd0*/  CS2R R34, SRZ ;  /* 0x0000000000227805 */ /* 0x002fe2000001ff00 */
[----:B--2---:R-:W-:Y:S02]  /*0be0*/  CS2R R36, SRZ ;  /* 0x0000000000247805 */ /* 0x004fe4000001ff00 */
[----:B------:R1:W-:Y:S01]  /*0bf0*/  @P3 STL.64 [R1+0x88], R46 ;  /* 0x0000882e01003387 */ /* 0x0003e20000100a00 */
[----:B---3--:R-:W-:Y:S01]  /*0c00*/  CS2R R38, SRZ ;  /* 0x0000000000267805 */ /* 0x008fe2000001ff00 */
[----:B----4-:R-:W-:Y:S01]  /*0c10*/  CS2R R48, SRZ ;  /* 0x0000000000307805 */ /* 0x010fe2000001ff00 */
[----:B-----5:R-:W-:Y:S01]  /*0c20*/  CS2R R50, SRZ ;  /* 0x0000000000327805 */ /* 0x020fe2000001ff00 */
[----:B------:R2:W-:Y:S01]  /*0c30*/  @P3 STL.64 [R1+0x78], R42 ;  /* 0x0000782a01003387 */ /* 0x0005e20000100a00 */
[----:B------:R-:W-:Y:S01]  /*0c40*/  CS2R R40, SRZ ;  /* 0x0000000000287805 */ /* 0x000fe2000001ff00 */
[----:B------:R-:W-:Y:S01]  /*0c50*/  CS2R R52, SRZ ;  /* 0x0000000000347805 */ /* 0x000fe2000001ff00 */
[----:B------:R-:W-:Y:S01]  /*0c60*/  CS2R R54, SRZ ;  /* 0x0000000000367805 */ /* 0x000fe2000001ff00 */
[----:B0-----:R-:W-:Y:S01]  /*0c70*/  CS2R R44, SRZ ;  /* 0x00000000002c7805 */ /* 0x001fe2000001ff00 */
[----:B------:R-:W-:Y:S01]  /*0c80*/  CS2R R56, SRZ ;  /* 0x0000000000387805 */ /* 0x000fe2000001ff00 */
[----:B------:R-:W-:Y:S01]  /*0c90*/  CS2R R58, SRZ ;  /* 0x00000000003a7805 */ /* 0x000fe2000001ff00 */
[----:B------:R-:W-:Y:S01]  /*0ca0*/  CS2R R64, SRZ ;  /* 0x0000000000407805 */ /* 0x000fe2000001ff00 */
[----:B-1----:R-:W-:Y:S01]  /*0cb0*/  CS2R R46, SRZ ;  /* 0x00000000002e7805 */ /* 0x002fe2000001ff00 */
[----:B------:R-:W-:Y:S01]  /*0cc0*/  CS2R R66, SRZ ;  /* 0x0000000000427805 */ /* 0x000fe2000001ff00 */
[----:B--2---:R-:W-:Y:S01]  /*0cd0*/  CS2R R42, SRZ ;  /* 0x00000000002a7805 */ /* 0x004fe2000001ff00 */
[----:B------:R-:W-:Y:S05]  /*0ce0*/  @P4 BRA `(.L_x_2343) ;  /* 0x00004dd000004947 */ /* 0x000fea0003800000 */
[----:B------:R-:W-:Y:S01]  /*0cf0*/  HFMA2.MMA R21, -RZ, RZ, 0, 0 ;  /* 0x00000000ff157435 */ /* 0x000fe200000001ff */
[----:B------:R-:W-:-:S02]  /*0d00*/  MOV R3, R0 ;  /* 0x0000000000037202 */ /* 0x000fc40000000f00 */
.L_x_2378:
[----:B------:R-:W0:Y:S01]  /*0d10*/  S2R R10, SR_TID.X ;  /* 0x00000000000a7919 */ /* 0x000e220000002100 */
[----:B------:R-:W-:-:S04]  /*0d20*/  IMAD.MOV.U32 R6, RZ, RZ, 0x4 ;  /* 0x00000004ff067424 */ /* 0x000fc800078e00ff */
[----:B------:R-:W-:-:S04]  /*0d30*/  IMAD.WIDE R4, R3, R6, c[0x0][0x1a0] ;  /* 0x0000680003047625 */ /* 0x000fc800078e0206 */
[C---:B------:R-:W-:Y:S01]  /*0d40*/  IMAD.WIDE R6, R3.reuse, R6, c[0x0][0x1a8] ;  /* 0x00006a0003067625 */ /* 0x040fe200078e0206 */
[----:B------:R-:W-:Y:S01]  /*0d50*/  LOP3.LUT P4, RZ, R8, 0xffffffe0, RZ, 0xc0, !PT ;  /* 0xffffffe008ff7812 */ /* 0x000fe2000788c0ff */
[----:B------:R1:W5:Y:S02]  /*0d60*/  LDG.E R4, [R4.64] ;  /* 0x0000000404047981 */ /* 0x000364000c1e1900 */
[----:B------:R-:W-:Y:S02]  /*0d70*/  IMAD R2, R3, c[0x0][0x168], RZ ;  /* 0x00005a0003027a24 */ /* 0x000fe400078e02ff */
[----:B-1----:R1:W5:Y:S01]  /*0d80*/  LDG.E R5, [R6.64] ;  /* 0x0000000406057981 */ /* 0x002362000c1e1900 */
[----:B------:R-:W-:Y:S02]  /*0d90*/  BSSY B1, `(.L_x_2344) ;  /* 0x0000056000017945 */ /* 0x000fe40003800000 */
[----:B-1----:R-:W-:-:S04]  /*0da0*/  SHF.R.S32.HI R6, RZ, 0x1f, R2 ;  /* 0x0000001fff067819 */ /* 0x002fc80000011402 */
[----:B------:R-:W-:Y:S02]  /*0db0*/  LEA.HI R2, R6, R2, RZ, 0x2 ;  /* 0x0000000206027211 */ /* 0x000fe400078f10ff */
[----:B0-----:R-:W-:Y:S02]  /*0dc0*/  LOP3.LUT R6, R10, 0x1f, RZ, 0xc0, !PT ;  /* 0x0000001f0a067812 */ /* 0x001fe400078ec0ff */
[----:B------:R-:W-:Y:S02]  /*0dd0*/  MOV R10, RZ ;  /* 0x000000ff000a7202 */ /* 0x000fe40000000f00 */
[----:B------:R-:W-:Y:S02]  /*0de0*/  LEA.HI.SX32 R6, R2, R6, 0x1e ;  /* 0x0000000602067211 */ /* 0x000fe400078ff2ff */
[----:B------:R-:W-:Y:S02]  /*0df0*/  MOV R2, RZ ;  /* 0x000000ff00027202 */ /* 0x000fe40000000f00 */
[----:B------:R-:W-:Y:S01]  /*0e00*/  MOV R7, R6 ;  /* 0x0000000600077202 */ /* 0x000fe20000000f00 */
[----:B------:R-:W-:Y:S05]  /*0e10*/  @!P4 BRA `(.L_x_2345) ;  /* 0x000004d00000c947 */ /* 0x000fea0003800000 */
[----:B------:R-:W-:Y:S02]  /*0e20*/  ISETP.NE.U32.AND P4, PT, RZ, c[0x0][0x250], PT ;  /* 0x00009400ff007a0c */ /* 0x000fe40003f85070 */
[----:B------:R-:W-:-:S02]  /*0e30*/  SHF.L.U32 R7, R6, 0x2, RZ ;  /* 0x0000000206077819 */ /* 0x000fc400000006ff */
        /* <DEDUP_REMOVED lines=8> */
[----:B------:R-:W-:Y:S01]  /*0ec0*/  @P4 IADD3.X R11, R2, c[0x0][0x19c], RZ, P5, !PT ;  /* 0x00006700020b4a10 */ /* 0x000fe20002ffe4ff */
[----:B------:R-:W2:Y:S04]  /*0ed0*/  LDL R229, [R1+0x138] ;  /* 0x0001380001e57983 */ /* 0x000ea80000100800 */
[----:B------:R1:W5:Y:S01]  /*0ee0*/  @P4 LDG.E R204, [R10.64] ;  /* 0x000000040acc4981 */ /* 0x000362000c1e1900 */
[----:B------:R-:W-:-:S03]  /*0ef0*/  ISETP.NE.U32.AND P4, PT, RZ, c[0x0][0x218], PT ;  /* 0x00008600ff007a0c */ /* 0x000fc60003f85070 */
[----:B------:R-:W2:Y:S01]  /*0f00*/  LDL R218, [R1+0x148] ;  /* 0x0001480001da7983 */ /* 0x000ea20000100800 */
[----:B------:R-:W-:-:S03]  /*0f10*/  ISETP.NE.AND.EX P4, PT, RZ, c[0x0][0x21c], PT, P4 ;  /* 0x00008700ff007a0c */ /* 0x000fc60003f85340 */
[----:B------:R-:W2:Y:S10]  /*0f20*/  LDL R248, [R1+0x14c] ;  /* 0x00014c0001f87983 */ /* 0x000eb40000100800 */
[----:B-1----:R-:W-:-:S04]  /*0f30*/  @P4 LEA R10, P5, R6, c[0x0][0x218], 0x4 ;  /* 0x00008600060a4a11 */ /* 0x002fc800078a20ff */
[----:B------:R-:W-:-:S05]  /*0f40*/  @P4 LEA.HI.X R11, R6, c[0x0][0x21c], RZ, 0x4, P5 ;  /* 0x00008700060b4a11 */ /* 0x000fca00028f24ff */
[----:B------:R1:W5:Y:S02]  /*0f50*/  @P4 LDG.E.128 R144, [R10.64] ;  /* 0x000000040a904981 */ /* 0x000364000c1e1d00 */
[----:B-1----:R-:W-:-:S04]  /*0f60*/  IADD3 R10, P4, R7, c[0x0][0x190], RZ ;  /* 0x00006400070a7a10 */ /* 0x002fc80007f9e0ff */
[----:B------:R-:W-:Y:S02]  /*0f70*/  IADD3.X R11, R2, c[0x0][0x194], RZ, P4, !PT ;  /* 0x00006500020b7a10 */ /* 0x000fe400027fe4ff */
[----:B------:R-:W-:-:S04]  /*0f80*/  LEA R188, P4, R6, c[0x0][0x188], 0x4 ;  /* 0x0000620006bc7a11 */ /* 0x000fc800078820ff */
[----:B------:R-:W-:Y:S01]  /*0f90*/  LEA.HI.X R189, R6, c[0x0][0x18c], RZ, 0x4, P4 ;  /* 0x0000630006bd7a11 */ /* 0x000fe200020f24ff */
[----:B------:R-:W-:Y:S01]  /*0fa0*/  HFMA2.MMA R196, -RZ, RZ, 0, 9.5367431640625e-07 ;  /* 0x00000010ffc47435 */ /* 0x000fe200000001ff */
[----:B0-----:R-:W-:Y:S01]  /*0fb0*/  ISETP.NE.AND P4, PT, R190, RZ, PT ;  /* 0x000000ffbe00720c */ /* 0x001fe20003f85270 */
[----:B------:R0:W5:Y:S04]  /*0fc0*/  LDG.E R11, [R10.64] ;  /* 0x000000040a0b7981 */ /* 0x000168000c1e1900 */
[----:B------:R-:W2:Y:S04]  /*0fd0*/  LDG.E.128 R188, [R188.64] ;  /* 0x00000004bcbc7981 */ /* 0x000ea8000c1e1d00 */
[----:B------:R-:W-:-:S04]  /*0fe0*/  IMAD.WIDE.U32 R192, R6, R196, c[0x0][0x210] ;  /* 0x0000840006c07625 */ /* 0x000fc800078e00c4 */
[----:B------:R-:W-:Y:S02]  /*0ff0*/  IMAD.WIDE.U32 R196, R6, R196, c[0x0][0x208] ;  /* 0x0000820006c47625 */ /* 0x000fe400078e00c4 */
[----:B------:R-:W3:Y:S04]  /*1000*/  LDG.E.128 R192, [R192.64] ;  /* 0x00000004c0c07981 */ /* 0x000ee8000c1e1d00 */
[----:B------:R-:W4:Y:S01]  /*1010*/  LDG.E.128 R196, [R196.64] ;  /* 0x00000004c4c47981 */ /* 0x000f22000c1e1d00 */
[----:B-----5:R-:W-:-:S05]  /*1020*/  FSEL R2, R4, RZ, !P4 ;  /* 0x000000ff04027208 */ /* 0x020fca0006000000 */
[----:B--2---:R-:W-:Y:S02]  /*1030*/  FADD.FTZ R7, R188, -R2 ;  /* 0x80000002bc077221 */ /* 0x004fe40000010000 */
[----:B------:R-:W2:Y:S02]  /*1040*/  LDL R188, [R1+0x13c] ;  /* 0x00013c0001bc7983 */ /* 0x000ea40000100800 */
[----:B------:R-:W-:Y:S02]  /*1050*/  FMUL.FTZ R205, R5, R7 ;  /* 0x0000000705cd7220 */ /* 0x000fe40000410000 */
[----:B---3--:R-:W-:-:S04]  /*1060*/  FMUL.FTZ R7, R240, R192 ;  /* 0x000000c0f0077220 */ /* 0x008fc80000410000 */
[----:B----4-:R-:W-:Y:S02]  /*1070*/  FFMA.FTZ R240, R227, R196, R7 ;  /* 0x000000c4e3f07223 */ /* 0x010fe40000010007 */
[----:B------:R-:W-:-:S04]  /*1080*/  FMUL.FTZ R7, R236, R193 ;  /* 0x000000c1ec077220 */ /* 0x000fc80000410000 */
[----:B------:R-:W-:Y:S02]  /*1090*/  FFMA.FTZ R219, R219, R197, R7 ;  /* 0x000000c5dbdb7223 */ /* 0x000fe40000010007 */
[----:B------:R-:W-:Y:S02]  /*10a0*/  FMUL.FTZ R7, R229, R194 ;  /* 0x000000c2e5077220 */ /* 0x000fe40000410000 */
[--C-:B------:R-:W-:Y:S02]  /*10b0*/  FADD.FTZ R189, R189, -R2.reuse ;  /* 0x80000002bdbd7221 */ /* 0x100fe40000010000 */
[----:B------:R-:W-:Y:S02]  /*10c0*/  FFMA.FTZ R218, R218, R198, R7 ;  /* 0x000000c6dada7223 */ /* 0x000fe40000010007 */
[--C-:B0-----:R-:W-:Y:S01]  /*10d0*/  FADD.FTZ R10, R190, -R2.reuse ;  /* 0x80000002be0a7221 */ /* 0x101fe20000010000 */
[----:B------:R0:W-:Y:S01]  /*10e0*/  STL [R1+0x2c], R219 ;  /* 0x00002cdb01007387 */ /* 0x0001e20000100800 */
[----:B------:R-:W-:-:S03]  /*10f0*/  FADD.FTZ R2, R191, -R2 ;  /* 0x80000002bf027221 */ /* 0x000fc60000010000 */
[----:B------:R0:W-:Y:S01]  /*1100*/  STL [R1+0xc], R218 ;  /* 0x00000cda01007387 */ /* 0x0001e20000100800 */
[C---:B------:R-:W-:Y:S02]  /*1110*/  FMUL.FTZ R229, R5.reuse, R2 ;  /* 0x0000000205e57220 */ /* 0x040fe40000410000 */
[----:B------:R-:W-:Y:S02]  /*1120*/  FMUL.FTZ R227, R5, R189 ;  /* 0x000000bd05e37220 */ /* 0x000fe40000410000 */
[----:B------:R-:W-:Y:S02]  /*1130*/  FFMA.FTZ R7, R205, R240, RZ ;  /* 0x000000f0cd077223 */ /* 0x000fe400000100ff */
[----:B------:R-:W-:Y:S02]  /*1140*/  FMUL.FTZ R236, R5, R10 ;  /* 0x0000000a05ec7220 */ /* 0x000fe40000410000 */
[----:B------:R-:W-:-:S04]  /*1150*/  FFMA.FTZ R7, R227, R219, R7 ;  /* 0x000000dbe3077223 */ /* 0x000fc80000010007 */
        /* <DEDUP_REMOVED lines=19> */
[----:B------:R-:W-:-:S04]  /*1290*/  FADD.FTZ R2, RZ, R240 ;  /* 0x000000f0ff027221 */ /* 0x000fc80000010000 */
[----:B------:R-:W-:-:S04]  /*12a0*/  FADD.FTZ R2, R2, R219 ;  /* 0x000000db02027221 */ /* 0x000fc80000010000 */
[----:B------:R-:W-:Y:S02]  /*12b0*/  FADD.FTZ R2, R2, R218 ;  /* 0x000000da02027221 */ /* 0x000fe40000010000 */
[----:B------:R-:W-:Y:S01]  /*12c0*/  FFMA.FTZ R10, R229, R248, R7 ;  /* 0x000000f8e50a7223 */ /* 0x000fe20000010007 */
[----:B------:R-:W-:Y:S01]  /*12d0*/  IADD3 R7, R6, 0x20, RZ ;  /* 0x0000002006077810 */ /* 0x000fe20007ffe0ff */
[----:B------:R-:W-:Y:S02]  /*12e0*/  FADD.FTZ R2, R2, R248 ;  /* 0x000000f802027221 */ /* 0x000fe40000010000 */
.L_x_2345:
[----:B0-----:R-:W-:Y:S05]  /*12f0*/  BSYNC B1 ;  /* 0x0000000000017941 */ /* 0x001fea0003800000 */
.L_x_2344:
        /* <DEDUP_REMOVED lines=19> */
[----:B------:R-:W-:-:S04]  /*1430*/  IADD3 R218, P4, R190, c[0x0][0x190], RZ ;  /* 0x00006400beda7a10 */ /* 0x000fc80007f9e0ff */
[----:B------:R-:W-:Y:S02]  /*1440*/  IADD3.X R219, R12, c[0x0][0x194], RZ, P4, !PT ;  /* 0x000065000cdb7a10 */ /* 0x000fe400027fe4ff */
[C---:B-1----:R-:W-:Y:S01]  /*1450*/  LEA R188, P4, R7.reuse, c[0x0][0x188], 0x4 ;  /* 0x0000620007bc7a11 */ /* 0x042fe200078820ff */
[----:B------:R-:W-:Y:S02]  /*1460*/  HFMA2.MMA R196, -RZ, RZ, 0, 9.5367431640625e-07 ;  /* 0x00000010ffc47435 */ /* 0x000fe400000001ff */
[----:B------:R1:W5:Y:S01]  /*1470*/  LDG.E R12, [R218.64] ;  /* 0x00000004da0c7981 */ /* 0x000362000c1e1900 */
[----:B------:R-:W-:Y:S02]  /*1480*/  LEA.HI.X R189, R7, c[0x0][0x18c], RZ, 0x4, P4 ;  /* 0x0000630007bd7a11 */ /* 0x000fe400020f24ff */
[----:B0-----:R-:W-:-:S04]  /*1490*/  ISETP.NE.AND P4, PT, R191, RZ, PT ;  /* 0x000000ffbf00720c */ /* 0x001fc80003f85270 */
[----:B------:R-:W2:Y:S01]  /*14a0*/  LDG.E.128 R188, [R188.64] ;  /* 0x00000004bcbc7981 */ /* 0x000ea2000c1e1d00 */
[----:B-----5:R-:W-:Y:S01]  /*14b0*/  FSEL R211, R4, RZ, !P4 ;  /* 0x000000ff04d37208 */ /* 0x020fe20006000000 */
[CC--:B------:R-:W-:Y:S02]  /*14c0*/  IMAD.WIDE.U32 R192, R7.reuse, R196.reuse, c[0x0][0x210] ;  /* 0x0000840007c07625 */ /* 0x0c0fe400078e00c4 */
[----:B-1----:R-:W3:Y:S04]  /*14d0*/  LDL R218, [R1+0x114] ;  /* 0x0001140001da7983 */ /* 0x002ee80000100800 */
[----:B------:R-:W3:Y:S01]  /*14e0*/  LDG.E.128 R192, [R192.64] ;  /* 0x00000004c0c07981 */ /* 0x000ee2000c1e1d00 */
[----:B------:R-:W-:-:S03]  /*14f0*/  IMAD.WIDE.U32 R196, R7, R196, c[0x0][0x208] ;  /* 0x0000820007c47625 */ /* 0x000fc600078e00c4 */
[----:B------:R-:W3:Y:S04]  /*1500*/  LDL R219, [R1+0x118] ;  /* 0x0001180001db7983 */ /* 0x000ee80000100800 */
[----:B------:R-:W4:Y:S01]  /*1510*/  LDG.E.128 R196, [R196.64] ;  /* 0x00000004c4c47981 */ /* 0x000f22000c1e1d00 */
[----:B--2---:R-:W-:-:S04]  /*1520*/  FADD.FTZ R188, -R211, R188 ;  /* 0x000000bcd3bc7221 */ /* 0x004fc80000010100 */
[----:B------:R-:W-:Y:S02]  /*1530*/  FMUL.FTZ R226, R5, R188 ;  /* 0x000000bc05e27220 */ /* 0x000fe40000410000 */
[----:B------:R-:W2:Y:S01]  /*1540*/  LDL R188, [R1+0x110] ;  /* 0x0001100001bc7983 */ /* 0x000ea20000100800 */
[C---:B------:R-:W-:Y:S02]  /*1550*/  FADD.FTZ R189, -R211.reuse, R189 ;  /* 0x000000bdd3bd7221 */ /* 0x040fe40000010100 */
[C---:B------:R-:W-:Y:S02]  /*1560*/  FADD.FTZ R190, -R211.reuse, R190 ;  /* 0x000000bed3be7221 */ /* 0x040fe40000010100 */
[----:B------:R-:W-:Y:S02]  /*1570*/  FADD.FTZ R191, -R211, R191 ;  /* 0x000000bfd3bf7221 */ /* 0x000fe40000010100 */
[----:B------:R-:W2:Y:S01]  /*1580*/  LDL R211, [R1+0x120] ;  /* 0x0001200001d37983 */ /* 0x000ea20000100800 */
[----:B---3--:R-:W-:-:S02]  /*1590*/  FADD.FTZ R116, R116, R192 ;  /* 0x000000c074747221 */ /* 0x008fc40000010000 */
[-C--:B------:R-:W-:Y:S02]  /*15a0*/  FFMA.FTZ R88, R192, R226.reuse, R88 ;  /* 0x000000e2c0587223 */ /* 0x080fe40000010058 */
[----:B----4-:R-:W-:Y:S02]  /*15b0*/  FADD.FTZ R56, R56, R196 ;  /* 0x000000c438387221 */ /* 0x010fe40000010000 */
[----:B------:R-:W-:Y:S02]  /*15c0*/  FFMA.FTZ R24, R196, R226, R24 ;  /* 0x000000e2c4187223 */ /* 0x000fe40000010018 */
[----:B--2---:R-:W-:Y:S02]  /*15d0*/  FMUL.FTZ R188, R188, R192 ;  /* 0x000000c0bcbc7220 */ /* 0x004fe40000410000 */
[----:B------:R-:W2:Y:S02]  /*15e0*/  LDL R192, [R1+0x11c] ;  /* 0x00011c0001c07983 */ /* 0x000ea40000100800 */
[----:B------:R-:W-:-:S02]  /*15f0*/  FFMA.FTZ R196, R211, R196, R188 ;  /* 0x000000c4d3c47223 */ /* 0x000fc400000100bc */
[----:B------:R-:W-:-:S04]  /*1600*/  FMUL.FTZ R188, R218, R193 ;  /* 0x000000c1dabc7220 */ /* 0x000fc80000410000 */
[----:B------:R-:W-:Y:S02]  /*1610*/  FFMA.FTZ R218, R235, R197, R188 ;  /* 0x000000c5ebda7223 */ /* 0x000fe400000100bc */
[----:B------:R-:W-:Y:S01]  /*1620*/  FMUL.FTZ R188, R219, R194 ;  /* 0x000000c2dbbc7220 */ /* 0x000fe20000410000 */
[----:B------:R0:W-:Y:S03]  /*1630*/  STL [R1+0x48], R196 ;  /* 0x000048c401007387 */ /* 0x0001e60000100800 */
[----:B------:R-:W-:Y:S01]  /*1640*/  FFMA.FTZ R219, R220, R198, R188 ;  /* 0x000000c6dcdb7223 */ /* 0x000fe200000100bc */
[----:B------:R0:W-:Y:S04]  /*1650*/  STL [R1+0x28], R218 ;  /* 0x000028da01007387 */ /* 0x0001e80000100800 */
[----:B------:R0:W-:Y:S01]  /*1660*/  STL [R1+0x8], R219 ;  /* 0x000008db01007387 */ /* 0x0001e20000100800 */
[----:B------:R-:W-:-:S02]  /*1670*/  FMUL.FTZ R211, R5, R189 ;  /* 0x000000bd05d37220 */ /* 0x000fc40000410000 */
[----:B------:R-:W-:Y:S02]  /*1680*/  FADD.FTZ R2, R2, R196 ;  /* 0x000000c402027221 */ /* 0x000fe40000010000 */
[----:B------:R-:W-:Y:S02]  /*1690*/  FFMA.FTZ R10, R226, R196, R10 ;  /* 0x000000c4e20a7223 */ /* 0x000fe4000001000a */
        /* <DEDUP_REMOVED lines=20> */
[----:B------:R-:W-:-:S04]  /*17e0*/  FFMA.FTZ R247, R247, R199, R188 ;  /* 0x000000c7f7f77223 */ /* 0x000fc800000100bc */
[----:B------:R-:W-:Y:S02]  /*17f0*/  FADD.FTZ R2, R2, R247 ;  /* 0x000000f702027221 */ /* 0x000fe40000010000 */
[----:B------:R-:W-:Y:S02]  /*1800*/  FFMA.FTZ R10, R220, R247, R10 ;  /* 0x000000f7dc0a7223 */ /* 0x000fe4000001000a */
.L_x_2347:
[----:B0-----:R-:W-:Y:S05]  /*1810*/  BSYNC B1 ;  /* 0x0000000000017941 */ /* 0x001fea0003800000 */
.L_x_2346:
        /* <DEDUP_REMOVED lines=58> */
[C---:B------:R-:W-:Y:S02]  /*1bc0*/  FMUL.FTZ R234, R5.reuse, R190 ;  /* 0x000000be05ea7220 */ /* 0x040fe40000410000 */
        /* <DEDUP_REMOVED lines=22> */
.L_x_2349:
[----:B0-----:R-:W-:Y:S05]  /*1d30*/  BSYNC B1 ;  /* 0x0000000000017941 */ /* 0x001fea0003800000 */
.L_x_2348:
        /* <DEDUP_REMOVED lines=53> */
[----:B------:R0:W-:Y:S01]  /*2090*/  STL [R1], R219 ;  /* 0x000000db01007387 */ /* 0x0001e20000100800 */
        /* <DEDUP_REMOVED lines=26> */
.L_x_2351:
[----:B0-----:R-:W-:Y:S05]  /*2240*/  BSYNC B1 ;  /* 0x0000000000017941 */ /* 0x001fea0003800000 */
.L_x_2350:
        /* <DEDUP_REMOVED lines=22> */
[----:B------:R-:W-:Y:S02]  /*23b0*/  IMAD.MOV.U32 R196, RZ, RZ, 0x10 ;  /* 0x00000010ffc47424 */ /* 0x000fe400078e00ff */
[----:B------:R1:W5:Y:S01]  /*23c0*/  LDG.E R15, [R218.64] ;  /* 0x00000004da0f7981 */ /* 0x000362000c1e1900 */
[----:B------:R-:W-:Y:S02]  /*23d0*/  LEA.HI.X R189, R7, c[0x0][0x18c], RZ, 0x4, P4 ;  /* 0x0000630007bd7a11 */ /* 0x000fe400020f24ff */
[----:B0-----:R-:W-:-:S04]  /*23e0*/  ISETP.NE.AND P4, PT, R191, RZ, PT ;  /* 0x000000ffbf00720c */ /* 0x001fc80003f85270 */
[----:B------:R-:W2:Y:S01]  /*23f0*/  LDG.E.128 R188, [R188.64] ;  /* 0x00000004bcbc7981 */ /* 0x000ea2000c1e1d00 */
[----:B-----5:R-:W-:Y:S01]  /*2400*/  FSEL R208, R4, RZ, !P4 ;  /* 0x000000ff04d07208 */ /* 0x020fe20006000000 */
[CC--:B------:R-:W-:Y:S02]  /*2410*/  IMAD.WIDE.U32 R192, R7.reuse, R196.reuse, c[0x0][0x210] ;  /* 0x0000840007c07625 */ /* 0x0c0fe400078e00c4 */
[----:B-1----:R-:W3:Y:S02]  /*2420*/  LDL R218, [R1+0xc0] ;  /* 0x0000c00001da7983 */ /* 0x002ee40000100800 */
[----:B------:R-:W-:Y:S02]  /*2430*/  IMAD.WIDE.U32 R196, R7, R196, c[0x0][0x208] ;  /* 0x0000820007c47625 */ /* 0x000fe400078e00c4 */
[----:B------:R-:W3:Y:S04]  /*2440*/  LDG.E.128 R192, [R192.64] ;  /* 0x00000004c0c07981 */ /* 0x000ee8000c1e1d00 */
[----:B------:R-:W3:Y:S04]  /*2450*/  LDG.E.128 R196, [R196.64] ;  /* 0x00000004c4c47981 */ /* 0x000ee8000c1e1d00 */
[----:B------:R-:W4:Y:S01]  /*2460*/  LDL R219, [R1+0xb4] ;  /* 0x0000b40001db7983 */ /* 0x000f220000100800 */
[----:B--2---:R-:W-:-:S02]  /*2470*/  FADD.FTZ R188, -R208, R188 ;  /* 0x000000bcd0bc7221 */ /* 0x004fc40000010100 */
[C---:B------:R-:W-:Y:S02]  /*2480*/  FADD.FTZ R189, -R208.reuse, R189 ;  /* 0x000000bdd0bd7221 */ /* 0x040fe40000010100 */
[C---:B------:R-:W-:Y:S02]  /*2490*/  FADD.FTZ R190, -R208.reuse, R190 ;  /* 0x000000bed0be7221 */ /* 0x040fe40000010100 */
[----:B------:R-:W-:Y:S02]  /*24a0*/  FADD.FTZ R191, -R208, R191 ;  /* 0x000000bfd0bf7221 */ /* 0x000fe40000010100 */
[----:B------:R-:W2:Y:S01]  /*24b0*/  LDL R208, [R1+0xb0] ;  /* 0x0000b00001d07983 */ /* 0x000ea20000100800 */
[----:B------:R-:W-:Y:S02]  /*24c0*/  FMUL.FTZ R223, R5, R188 ;  /* 0x000000bc05df7220 */ /* 0x000fe40000410000 */
[----:B---3--:R-:W-:Y:S02]  /*24d0*/  FADD.FTZ R68, R68, R196 ;  /* 0x000000c444447221 */ /* 0x008fe40000010000 */
[----:B------:R-:W-:-:S02]  /*24e0*/  FFMA.FTZ R36, R196, R223, R36 ;  /* 0x000000dfc4247223 */ /* 0x000fc40000010024 */
[----:B--2---:R-:W-:-:S04]  /*24f0*/  FMUL.FTZ R188, R208, R192 ;  /* 0x000000c0d0bc7220 */ /* 0x004fc80000410000 */
[----:B------:R-:W-:Y:S02]  /*2500*/  FFMA.FTZ R218, R218, R196, R188 ;  /* 0x000000c4dada7223 */ /* 0x000fe400000100bc */
[----:B------:R-:W2:Y:S01]  /*2510*/  LDL R196, [R1+0xbc] ;  /* 0x0000bc0001c47983 */ /* 0x000ea20000100800 */
[----:B----4-:R-:W-:-:S04]  /*2520*/  FMUL.FTZ R188, R219, R193 ;  /* 0x000000c1dbbc7220 */ /* 0x010fc80000410000 */
[----:B------:R-:W-:Y:S01]  /*2530*/  FFMA.FTZ R219, R232, R197, R188 ;  /* 0x000000c5e8db7223 */ /* 0x000fe200000100bc */
[----:B------:R0:W-:Y:S04]  /*2540*/  STL [R1+0x3c], R218 ;  /* 0x00003cda01007387 */ /* 0x0001e80000100800 */
[----:B------:R0:W-:Y:S01]  /*2550*/  STL [R1+0x1c], R219 ;  /* 0x00001cdb01007387 */ /* 0x0001e20000100800 */
[----:B------:R-:W-:Y:S02]  /*2560*/  FMUL.FTZ R188, R251, R194 ;  /* 0x000000c2fbbc7220 */ /* 0x000fe40000410000 */
[----:B------:R-:W-:Y:S02]  /*2570*/  FMUL.FTZ R208, R5, R189 ;  /* 0x000000bd05d07220 */ /* 0x000fe40000410000 */
[----:B------:R-:W-:-:S02]  /*2580*/  FADD.FTZ R2, R2, R218 ;  /* 0x000000da02027221 */ /* 0x000fc40000010000 */
[----:B------:R-:W-:Y:S02]  /*2590*/  FFMA.FTZ R10, R223, R218, R10 ;  /* 0x000000dadf0a7223 */ /* 0x000fe4000001000a */
        /* <DEDUP_REMOVED lines=26> */
.L_x_2353:
[----:B0-----:R-:W-:Y:S05]  /*2740*/  BSYNC B1 ;  /* 0x0000000000017941 */ /* 0x001fea0003800000 */
.L_x_2352:
        /* <DEDUP_REMOVED lines=79> */
.L_x_2355:
[----:B0-----:R-:W-:Y:S05]  /*2c40*/  BSYNC B1 ;  /* 0x0000000000017941 */ /* 0x001fea0003800000 */
.L_x_2354:
        /* <DEDUP_REMOVED lines=79> */
.L_x_2357:
[----:B0-----:R-:W-:Y:S05]  /*3140*/  BSYNC B1 ;  /* 0x0000000000017941 */ /* 0x001fea0003800000 */
.L_x_2356:
[----:B------:R-:W-:Y:S01]  /*3150*/  ISETP.GE.U32.AND P4, PT, R8, 0x100, PT ;  /* 0x000001000800780c */ /* 0x000fe20003f86070 */
[----:B------:R-:W-:-:S12]  /*3160*/  BSSY B1, `(.L_x_2358) ;  /* 0x000004e000017945 */ /* 0x000fd80003800000 */
[----:B------:R-:W-:Y:S05]  /*3170*/  @!P4 BRA `(.L_x_2359) ;  /* 0x000004c00000c947 */ /* 0x000fea0003800000 */
[----:B------:R-:W-:Y:S02]  /*3180*/  ISETP.NE.U32.AND P4, PT, RZ, c[0x0][0x250], PT ;  /* 0x00009400ff007a0c */ /* 0x000fe40003f85070 */
[----:B------:R-:W-:Y:S02]  /*3190*/  SHF.L.U32 R190, R7, 0x2, RZ ;  /* 0x0000000207be7819 */ /* 0x000fe400000006ff */
        /* <DEDUP_REMOVED lines=11> */
[----:B------:R-:W-:-:S04]  /*3250*/  ISETP.NE.U32.AND P4, PT, RZ, c[0x0][0x218], PT ;  /* 0x00008600ff007a0c */ /* 0x000fc80003f85070 */
[----:B------:R-:W-:-:S13]  /*3260*/  ISETP.NE.AND.EX P4, PT, RZ, c[0x0][0x21c], PT, P4 ;  /* 0x00008700ff007a0c */ /* 0x000fda0003f85340 */
[----:B-1----:R-:W-:-:S04]  /*3270*/  @P4 LEA R188, P5, R7, c[0x0][0x218], 0x4 ;  /* 0x0000860007bc4a11 */ /* 0x002fc800078a20ff */
[----:B------:R-:W-:-:S05]  /*3280*/  @P4 LEA.HI.X R189, R7, c[0x0][0x21c], RZ, 0x4, P5 ;  /* 0x0000870007bd4a11 */ /* 0x000fca00028f24ff */
[----:B------:R1:W5:Y:S01]  /*3290*/  @P4 LDG.E.128 R176, [R188.64] ;  /* 0x00000004bcb04981 */ /* 0x000362000c1e1d00 */
[----:B0-----:R-:W-:-:S04]  /*32a0*/  ISETP.NE.AND P4, PT, R191, RZ, PT ;  /* 0x000000ffbf00720c */ /* 0x001fc80003f85270 */
[----:B-----5:R-:W-:Y:S02]  /*32b0*/  FSEL R4, R4, RZ, !P4 ;  /* 0x000000ff04047208 */ /* 0x020fe40006000000 */
[----:B------:R-:W-:-:S04]  /*32c0*/  IADD3 R218, P4, R190, c[0x0][0x190], RZ ;  /* 0x00006400beda7a10 */ /* 0x000fc80007f9e0ff */
[----:B------:R-:W-:Y:S02]  /*32d0*/  IADD3.X R219, R17, c[0x0][0x194], RZ, P4, !PT ;  /* 0x0000650011db7a10 */ /* 0x000fe400027fe4ff */
[C---:B-1----:R-:W-:Y:S01]  /*32e0*/  LEA R188, P4, R7.reuse, c[0x0][0x188], 0x4 ;  /* 0x0000620007bc7a11 */ /* 0x042fe200078820ff */
[----:B------:R-:W-:Y:S02]  /*32f0*/  HFMA2.MMA R192, -RZ, RZ, 0, 9.5367431640625e-07 ;  /* 0x00000010ffc07435 */ /* 0x000fe400000001ff */
[----:B------:R0:W5:Y:S01]  /*3300*/  LDG.E R17, [R218.64] ;  /* 0x00000004da117981 */ /* 0x000162000c1e1900 */
[----:B------:R-:W-:-:S06]  /*3310*/  LEA.HI.X R189, R7, c[0x0][0x18c], RZ, 0x4, P4 ;  /* 0x0000630007bd7a11 */ /* 0x000fcc00020f24ff */
[----:B------:R-:W2:Y:S01]  /*3320*/  LDG.E.128 R188, [R188.64] ;  /* 0x00000004bcbc7981 */ /* 0x000ea2000c1e1d00 */
[----:B------:R-:W-:-:S03]  /*3330*/  IMAD.WIDE.U32 R196, R7, R192, c[0x0][0x208] ;  /* 0x0000820007c47625 */ /* 0x000fc600078e00c0 */
[----:B0-----:R-:W3:Y:S01]  /*3340*/  LDL R218, [R1+0x50] ;  /* 0x0000500001da7983 */ /* 0x001ee20000100800 */
[----:B------:R-:W-:-:S03]  /*3350*/  IMAD.WIDE.U32 R192, R7, R192, c[0x0][0x210] ;  /* 0x0000840007c07625 */ /* 0x000fc600078e00c0 */
[----:B------:R-:W3:Y:S04]  /*3360*/  LDG.E.128 R196, [R196.64] ;  /* 0x00000004c4c47981 */ /* 0x000ee8000c1e1d00 */
[----:B------:R-:W3:Y:S04]  /*3370*/  LDG.E.128 R192, [R192.64] ;  /* 0x00000004c0c07981 */ /* 0x000ee8000c1e1d00 */
[----:B------:R-:W4:Y:S01]  /*3380*/  LDL R219, [R1+0x54] ;  /* 0x0000540001db7983 */ /* 0x000f220000100800 */
[----:B--2---:R-:W-:-:S03]  /*3390*/  FADD.FTZ R7, -R4, R189 ;  /* 0x000000bd04077221 */ /* 0x004fc60000010100 */
[----:B------:R-:W2:Y:S01]  /*33a0*/  LDL R189, [R1+0x5c] ;  /* 0x00005c0001bd7983 */ /* 0x000ea20000100800 */
[----:B------:R-:W-:-:S04]  /*33b0*/  FADD.FTZ R188, -R4, R188 ;  /* 0x000000bc04bc7221 */ /* 0x000fc80000010100 */
[----:B------:R-:W-:Y:S02]  /*33c0*/  FMUL.FTZ R239, R5, R188 ;  /* 0x000000bc05ef7220 */ /* 0x000fe40000410000 */
[----:B---3--:R-:W-:-:S04]  /*33d0*/  FMUL.FTZ R188, R218, R192 ;  /* 0x000000c0dabc7220 */ /* 0x008fc80000410000 */
[----:B------:R-:W-:Y:S02]  /*33e0*/  FFMA.FTZ R218, R238, R196, R188 ;  /* 0x000000c4eeda7223 */ /* 0x000fe400000100bc */
[----:B------:R-:W-:Y:S02]  /*33f0*/  FMUL.FTZ R238, R5, R7 ;  /* 0x0000000705ee7220 */ /* 0x000fe40000410000 */
[----:B----4-:R-:W-:Y:S02]  /*3400*/  FMUL.FTZ R7, R219, R193 ;  /* 0x000000c1db077220 */ /* 0x010fe40000410000 */
[----:B------:R-:W-:Y:S02]  /*3410*/  FADD.FTZ R190, -R4, R190 ;  /* 0x000000be04be7221 */ /* 0x000fe40000010100 */
[----:B------:R-:W-:Y:S02]  /*3420*/  FFMA.FTZ R219, R228, R197, R7 ;  /* 0x000000c5e4db7223 */ /* 0x000fe40000010007 */
[----:B------:R-:W-:Y:S01]  /*3430*/  FMUL.FTZ R7, R252, R194 ;  /* 0x000000c2fc077220 */ /* 0x000fe20000410000 */
[----:B------:R0:W-:Y:S01]  /*3440*/  STL [R1+0x30], R218 ;  /* 0x000030da01007387 */ /* 0x0001e20000100800 */
[----:B------:R-:W-:-:S02]  /*3450*/  FADD.FTZ R4, -R4, R191 ;  /* 0x000000bf04047221 */ /* 0x000fc40000010100 */
[----:B------:R-:W-:Y:S01]  /*3460*/  FFMA.FTZ R252, R212, R198, R7 ;  /* 0x000000c6d4fc7223 */ /* 0x000fe20000010007 */
[----:B------:R0:W-:Y:S01]  /*3470*/  STL [R1+0x10], R219 ;  /* 0x000010db01007387 */ /* 0x0001e20000100800 */
[C---:B------:R-:W-:Y:S02]  /*3480*/  FMUL.FTZ R212, R5.reuse, R4 ;  /* 0x0000000405d47220 */ /* 0x040fe40000410000 */
[----:B------:R-:W-:Y:S02]  /*3490*/  FADD.FTZ R2, R2, R218 ;  /* 0x000000da02027221 */ /* 0x000fe40000010000 */
[----:B------:R-:W-:Y:S02]  /*34a0*/  FMUL.FTZ R228, R5, R190 ;  /* 0x000000be05e47220 */ /* 0x000fe40000410000 */
[----:B------:R-:W-:-:S04]  /*34b0*/  FADD.FTZ R2, R2, R219 ;  /* 0x000000db02027221 */ /* 0x000fc80000010000 */
[----:B------:R-:W-:Y:S02]  /*34c0*/  FADD.FTZ R2, R2, R252 ;  /* 0x000000fc02027221 */ /* 0x000fe40000010000 */
        /* <DEDUP_REMOVED lines=18> */
[----:B------:R-:W-:-:S04]  /*35f0*/  FFMA.FTZ R4, R239, R218, R10 ;  /* 0x000000daef047223 */ /* 0x000fc8000001000a */
[----:B------:R-:W-:-:S04]  /*3600*/  FFMA.FTZ R4, R238, R219, R4 ;  /* 0x000000dbee047223 */ /* 0x000fc80000010004 */
[----:B------:R-:W-:Y:S02]  /*3610*/  FFMA.FTZ R4, R228, R252, R4 ;  /* 0x000000fce4047223 */ /* 0x000fe40000010004 */
[----:B------:R-:W-:Y:S02]  /*3620*/  FADD.FTZ R2, R2, R241 ;  /* 0x000000f102027221 */ /* 0x000fe40000010000 */
[----:B------:R-:W-:Y:S02]  /*3630*/  FFMA.FTZ R10, R212, R241, R4 ;  /* 0x000000f1d40a7223 */ /* 0x000fe40000010004 */
.L_x_2359:
[----:B0-----:R-:W-:Y:S05]  /*3640*/  BSYNC B1 ;  /* 0x0000000000017941 */ /* 0x001fea0003800000 */
.L_x_2358:
[----:B------:R-:W-:Y:S05]  /*3650*/  BRA.DIV ~URZ, `(.L_x_2360) ;  /* 0x000043227f007947 */ /* 0x000fea000b800000 */
[----:B------:R0:W1:Y:S02]  /*3660*/  SHFL.BFLY PT, R7, R2, 0x1, 0x1f ;  /* 0x0c201f0002077f89 */ /* 0x00006400000e0000 */
.L_x_2393:
        /* <DEDUP_REMOVED lines=18> */
.L_x_2394:
        /* <DEDUP_REMOVED lines=26> */
[----:B---3--:R-:W-:-:S04]  /*3930*/  FADD.FTZ R189, R190, -R189 ;  /* 0x800000bdbebd7221 */ /* 0x008fc80000010000 */
        /* <DEDUP_REMOVED lines=11> */
[----:B----4-:R-:W-:Y:S01]  /*39f0*/  FADD.FTZ R10, R192, -R10 ;  /* 0x8000000ac00a7221 */ /* 0x010fe20000010000 */
[----:B------:R-:W-:Y:S01]  /*3a00*/  HFMA2.MMA R192, -RZ, RZ, 0, 9.5367431640625e-07 ;  /* 0x00000010ffc07435 */ /* 0x000fe200000001ff */
        /* <DEDUP_REMOVED lines=8> */
[----:B------:R-:W-:-:S04]  /*3a90*/  SEL R183, R188, R183, P4 ;  /* 0x000000b7bcb77207 */ /* 0x000fc80002000000 */
[----:B------:R-:W-:Y:S02]  /*3aa0*/  SEL R7, R10, RZ, P5 ;  /* 0x000000ff0a077207 */ /* 0x000fe40002800000 */
[----:B------:R-:W-:Y:S02]  /*3ab0*/  LOP3.LUT P5, RZ, R204, 0xff000000, RZ, 0xc0, !PT ;  /* 0xff000000ccff7812 */ /* 0x000fe400078ac0ff */
[----:B------:R-:W-:Y:S01]  /*3ac0*/  SEL R186, R7, R186, P6 ;  /* 0x000000ba07ba7207 */ /* 0x000fe20003000000 */
[----:B------:R-:W-:-:S05]  /*3ad0*/  FMUL.FTZ R7, R188, c[0x0][0x1e8] ;  /* 0x00007a00bc077a20 */ /* 0x000fca0000410000 */
        /* <DEDUP_REMOVED lines=20> */
.L_x_2363:
[----:B------:R-:W-:Y:S05]  /*3c20*/  BSYNC B1 ;  /* 0x0000000000017941 */ /* 0x000fea0003800000 */
.L_x_2362:
        /* <DEDUP_REMOVED lines=20> */
[----:B------:R-:W-:-:S03]  /*3d70*/  @P5 FADD.FTZ R189, R149, R189 ;  /* 0x000000bd95bd5221 */ /* 0x000fc60000010000 */
[----:B------:R-:W-:Y:S01]  /*3d80*/  SEL R10, R191, RZ, P4 ;  /* 0x000000ffbf0a7207 */ /* 0x000fe20002000000 */
[----:B------:R-:W-:Y:S01]  /*3d90*/  FMUL.FTZ R190, R189, c[0x0][0x1e8] ;  /* 0x00007a00bdbe7a20 */ /* 0x000fe20000410000 */
[----:B------:R-:W-:-:S04]  /*3da0*/  ISETP.NE.U32.AND P4, PT, RZ, c[0x0][0x258], PT ;  /* 0x00009600ff007a0c */ /* 0x000fc80003f85070 */
[----:B------:R-:W-:-:S04]  /*3db0*/  ISETP.NE.AND.EX P4, PT, RZ, c[0x0][0x25c], PT, P4 ;  /* 0x00009700ff007a0c */ /* 0x000fc80003f85340 */
[----:B------:R-:W-:Y:S02]  /*3dc0*/  SEL R180, R7, R180, P4 ;  /* 0x000000b407b47207 */ /* 0x000fe40002000000 */
[----:B------:R-:W-:Y:S02]  /*3dd0*/  SEL R7, R190, RZ, P6 ;  /* 0x000000ffbe077207 */ /* 0x000fe40003000000 */
[----:B------:R-:W-:Y:S02]  /*3de0*/  ISETP.NE.U32.AND P6, PT, RZ, c[0x0][0x250], PT ;  /* 0x00009400ff007a0c */ /* 0x000fe40003fc5070 */
[----:B------:R-:W-:Y:S02]  /*3df0*/  SEL R181, R189, R181, P4 ;  /* 0x000000b5bdb57207 */ /* 0x000fe40002000000 */
[----:B------:R-:W-:-:S04]  /*3e00*/  ISETP.NE.AND.EX P6, PT, RZ, c[0x0][0x254], PT, P6 ;  /* 0x00009500ff007a0c */ /* 0x000fc80003fc5360 */
[----:B------:R-:W-:Y:S01]  /*3e10*/  SEL R184, R10, R184, P6 ;  /* 0x000000b80ab87207 */ /* 0x000fe20003000000 */
[-CC-:B------:R-:W-:Y:S01]  /*3e20*/  FFMA.FTZ R10, R235, R4.reuse, R188.reuse ;  /* 0x00000004eb0a7223 */ /* 0x180fe200000100bc */
[----:B------:R-:W-:Y:S01]  /*3e30*/  SEL R185, R7, R185, P6 ;  /* 0x000000b907b97207 */ /* 0x000fe20003000000 */
[----:B------:R-:W-:Y:S02]  /*3e40*/  FFMA.FTZ R188, R220, R4, R188 ;  /* 0x00000004dcbc7223 */ /* 0x000fe400000100bc */
[----:B-----5:R-:W-:Y:S01]  /*3e50*/  FADD.FTZ R10, R192, -R10 ;  /* 0x8000000ac00a7221 */ /* 0x020fe20000010000 */
[----:B------:R-:W-:Y:S01]  /*3e60*/  MOV R192, 0x10 ;  /* 0x0000001000c07802 */ /* 0x000fe20000000f00 */
        /* <DEDUP_REMOVED lines=33> */
.L_x_2365:
[----:B------:R-:W-:Y:S05]  /*4080*/  BSYNC B1 ;  /* 0x0000000000017941 */ /* 0x000fea0003800000 */
.L_x_2364:
        /* <DEDUP_REMOVED lines=69> */
.L_x_2367:
[----:B------:R-:W-:Y:S05]  /*44e0*/  BSYNC B1 ;  /* 0x0000000000017941 */ /* 0x000fea0003800000 */
.L_x_2366:
        /* <DEDUP_REMOVED lines=68> */
.L_x_2369:
[----:B------:R-:W-:Y:S05]  /*4930*/  BSYNC B1 ;  /* 0x0000000000017941 */ /* 0x000fea0003800000 */
.L_x_2368:
        /* <DEDUP_REMOVED lines=67> */
.L_x_2371:
[----:B------:R-:W-:Y:S05]  /*4d70*/  BSYNC B1 ;  /* 0x0000000000017941 */ /* 0x000fea0003800000 */
.L_x_2370:
        /* <DEDUP_REMOVED lines=67> */
.L_x_2373:
[----:B------:R-:W-:Y:S05]  /*51b0*/  BSYNC B1 ;  /* 0x0000000000017941 */ /* 0x000fea0003800000 */
.L_x_2372:
[----:B------:R-:W-:Y:S01]  /*51c0*/  BSSY B1, `(.L_x_2374) ;  /* 0x0000043000017945 */ /* 0x000fe20003800000 */
[----:B------:R-:W-:Y:S05]  /*51d0*/  @!P3 BRA `(.L_x_2375) ;  /* 0x000004100000b947 */ /* 0x000fea0003800000 */
[----:B------:R-:W3:Y:S04]  /*51e0*/  LDL R10, [R1+0x34] ;  /* 0x00003400010a7983 */ /* 0x000ee80000100800 */
[----:B------:R-:W4:Y:S01]  /*51f0*/  LDL R190, [R1+0x14] ;  /* 0x0000140001be7983 */ /* 0x000f220000100800 */
[----:B--2---:R-:W-:Y:S01]  /*5200*/  ISETP.NE.AND P4, PT, R194, RZ, PT ;  /* 0x000000ffc200720c */ /* 0x004fe20003f85270 */
[----:B------:R-:W-:Y:S01]  /*5210*/  IMAD.MOV.U32 R192, RZ, RZ, 0x10 ;  /* 0x00000010ffc07424 */ /* 0x000fe200078e00ff */
        /* <DEDUP_REMOVED lines=61> */
.L_x_2375:
[----:B------:R-:W-:Y:S05]  /*55f0*/  BSYNC B1 ;  /* 0x0000000000017941 */ /* 0x000fea0003800000 */
.L_x_2374:
[----:B------:R-:W-:Y:S01]  /*5600*/  ISETP.GE.U32.AND P4, PT, R8, 0x100, PT ;  /* 0x000001000800780c */ /* 0x000fe20003f86070 */
[----:B------:R-:W-:-:S12]  /*5610*/  BSSY B1, `(.L_x_2376) ;  /* 0x0000045000017945 */ /* 0x000fd80003800000 */
[----:B------:R-:W-:Y:S05]  /*5620*/  @!P4 BRA `(.L_x_2377) ;  /* 0x000004300000c947 */ /* 0x000fea0003800000 */
[----:B------:R-:W3:Y:S04]  /*5630*/  LDL R190, [R1+0x30] ;  /* 0x0000300001be7983 */ /* 0x000ee80000100800 */
[----:B0-----:R-:W4:Y:S01]  /*5640*/  LDL R189, [R1+0x10] ;  /* 0x0000100001bd7983 */ /* 0x001f220000100800 */
[----:B--2---:R-:W-:Y:S01]  /*5650*/  ISETP.NE.AND P4, PT, R194, RZ, PT ;  /* 0x000000ffc200720c */ /* 0x004fe20003f85270 */
[----:B------:R-:W-:Y:S01]  /*5660*/  HFMA2.MMA R192, -RZ, RZ, 0, 9.5367431640625e-07 ;  /* 0x00000010ffc07435 */ /* 0x000fe200000001ff */
        /* <DEDUP_REMOVED lines=17> */
[----:B------:R-:W-:Y:S01]  /*5780*/  SEL R182, R2, R182, P4 ;  /* 0x000000b602b67207 */ /* 0x000fe20002000000 */
[----:B---3--:R-:W-:-:S04]  /*5790*/  FADD.FTZ R7, R190, -R7 ;  /* 0x80000007be077221 */ /* 0x008fc80000010000 */
[----:B------:R-:W-:Y:S02]  /*57a0*/  FMUL.FTZ R7, R5, R7 ;  /* 0x0000000705077220 */ /* 0x000fe40000410000 */
[----:B----4-:R-:W-:Y:S02]  /*57b0*/  FADD.FTZ R4, R189, -R188 ;  /* 0x800000bcbd047221 */ /* 0x010fe40000010000 */
[----:B------:R-:W-:Y:S02]  /*57c0*/  @P6 FADD.FTZ R7, R176, R7 ;  /* 0x00000007b0076221 */ /* 0x000fe40000010000 */
[----:B------:R-:W-:Y:S02]  /*57d0*/  FMUL.FTZ R4, R5, R4 ;  /* 0x0000000405047220 */ /* 0x000fe40000410000 */
[C---:B------:R-:W-:Y:S01]  /*57e0*/  FMUL.FTZ R188, R7.reuse, c[0x0][0x1e8] ;  /* 0x00007a0007bc7a20 */ /* 0x040fe20000410000 */
[----:B------:R-:W-:Y:S01]  /*57f0*/  SEL R180, R7, R180, P4 ;  /* 0x000000b407b47207 */ /* 0x000fe20002000000 */
[----:B------:R-:W-:-:S02]  /*5800*/  FMUL.FTZ R5, R5, R10 ;  /* 0x0000000a05057220 */ /* 0x000fc40000410000 */
[----:B------:R-:W-:Y:S01]  /*5810*/  @P6 FADD.FTZ R4, R177, R4 ;  /* 0x00000004b1046221 */ /* 0x000fe20000010000 */
[----:B------:R-:W-:Y:S01]  /*5820*/  SEL R7, R188, RZ, P5 ;  /* 0x000000ffbc077207 */ /* 0x000fe20002800000 */
[----:B------:R-:W-:Y:S01]  /*5830*/  @P6 FADD.FTZ R5, R179, R5 ;  /* 0x00000005b3056221 */ /* 0x000fe20000010000 */
[----:B------:R-:W-:Y:S01]  /*5840*/  ISETP.NE.U32.AND P5, PT, RZ, c[0x0][0x250], PT ;  /* 0x00009400ff007a0c */ /* 0x000fe20003fa5070 */
[C---:B------:R-:W-:Y:S01]  /*5850*/  FMUL.FTZ R10, R4.reuse, c[0x0][0x1e8] ;  /* 0x00007a00040a7a20 */ /* 0x040fe20000410000 */
[----:B------:R-:W-:Y:S02]  /*5860*/  LOP3.LUT P6, RZ, R237, 0xff0000, RZ, 0xc0, !PT ;  /* 0x00ff0000edff7812 */ /* 0x000fe400078cc0ff */
[----:B------:R-:W-:Y:S02]  /*5870*/  ISETP.NE.AND.EX P5, PT, RZ, c[0x0][0x254], PT, P5 ;  /* 0x00009500ff007a0c */ /* 0x000fe40003fa5350 */
[----:B------:R-:W-:Y:S02]  /*5880*/  SEL R181, R4, R181, P4 ;  /* 0x000000b504b57207 */ /* 0x000fe40002000000 */
[----:B------:R-:W-:Y:S01]  /*5890*/  SEL R184, R7, R184, P5 ;  /* 0x000000b807b87207 */ /* 0x000fe20002800000 */
[----:B------:R-:W-:Y:S01]  /*58a0*/  FMUL.FTZ R7, R2, c[0x0][0x1e8] ;  /* 0x00007a0002077a20 */ /* 0x000fe20000410000 */
[----:B------:R-:W-:-:S02]  /*58b0*/  SEL R4, R10, RZ, P0 ;  /* 0x000000ff0a047207 */ /* 0x000fc40000000000 */
[----:B------:R-:W-:Y:S02]  /*58c0*/  SEL R183, R5, R183, P4 ;  /* 0x000000b705b77207 */ /* 0x000fe40002000000 */
[----:B------:R-:W-:Y:S02]  /*58d0*/  SEL R2, R7, RZ, P6 ;  /* 0x000000ff07027207 */ /* 0x000fe40003000000 */
[----:B------:R-:W-:Y:S02]  /*58e0*/  LOP3.LUT P6, RZ, R237, 0xff000000, RZ, 0xc0, !PT ;  /* 0xff000000edff7812 */ /* 0x000fe400078cc0ff */
[----:B------:R-:W-:Y:S01]  /*58f0*/  SEL R186, R2, R186, P5 ;  /* 0x000000ba02ba7207 */ /* 0x000fe20002800000 */
[----:B------:R-:W-:Y:S01]  /*5900*/  FMUL.FTZ R2, R5, c[0x0][0x1e8] ;  /* 0x00007a0005027a20 */ /* 0x000fe20000410000 */
[----:B------:R-:W-:Y:S02]  /*5910*/  SEL R185, R4, R185, P5 ;  /* 0x000000b904b97207 */ /* 0x000fe40002800000 */
[----:B------:R-:W-:-:S02]  /*5920*/  LOP3.LUT P0, RZ, R9, 0x20, RZ, 0xc0, !PT ;  /* 0x0000002009ff7812 */ /* 0x000fc4000780c0ff */
[----:B------:R-:W-:-:S04]  /*5930*/  SEL R4, R2, RZ, P6 ;  /* 0x000000ff02047207 */ /* 0x000fc80003000000 */
[----:B------:R-:W-:Y:S01]  /*5940*/  SEL R187, R4, R187, P5 ;  /* 0x000000bb04bb7207 */ /* 0x000fe20002800000 */
        /* <DEDUP_REMOVED lines=17> */
.L_x_2377:
[----:B------:R-:W-:Y:S05]  /*5a60*/  BSYNC B1 ;  /* 0x0000000000017941 */ /* 0x000fea0003800000 */
.L_x_2376:
[----:B------:R-:W-:-:S04]  /*5a70*/  MOV R2, c[0x0][0x160] ;  /* 0x0000580000027a02 */ /* 0x000fc80000000f00 */
[----:B------:R-:W-:-:S04]  /*5a80*/  LEA R3, R2, R3, 0x2 ;  /* 0x0000000302037211 */ /* 0x000fc800078e10ff */
[----:B------:R-:W-:-:S13]  /*5a90*/  ISETP.GE.AND P4, PT, R3, c[0x0][0x164], PT ;  /* 0x0000590003007a0c */ /* 0x000fda0003f86270 */
[----:B0-2---:R-:W-:Y:S01]  /*5aa0*/  @P4 CALL.REL.NOINC `(.L_x_2343) ;  /* 0x0000001000004944 */ /* 0x005fe20003c00000 */
[----:B------:R-:W-:Y:S05]  /*5ab0*/  BRA `(.L_x_2378) ;  /* 0xffffb25000007947 */ /* 0x000fea000383ffff */
.L_x_2343:
[----:B------:R-:W-:Y:S05]  /*5ac0*/  BSYNC B0 ;  /* 0x0000000000007941 */ /* 0x000fea0003800000 */
.L_x_2342:
        /* <DEDUP_REMOVED lines=201> */
.L_x_2380:
[----:B------:R-:W-:Y:S05]  /*6760*/  BSYNC B0 ;  /* 0x0000000000007941 */ /* 0x000fea0003800000 */
.L_x_2379:
        /* <DEDUP_REMOVED lines=147> */
[----:B------:R1:W-:Y:S02]  /*70a0*/  STG.E [R12.64], R59 ;  /* 0x0000003b0c007986 */ /* 0x0003e4000c101904 */
        /* <DEDUP_REMOVED lines=13> */
.L_x_2382:
[----:B------:R-:W-:Y:S05]  /*7180*/  BSYNC B0 ;  /* 0x0000000000007941 */ /* 0x000fea0003800000 */
.L_x_2381:
        /* <DEDUP_REMOVED lines=23> */
.L_x_2384:
[----:B------:R-:W-:Y:S05]  /*7300*/  BSYNC B0 ;  /* 0x0000000000007941 */ /* 0x000fea0003800000 */
.L_x_2383:
        /* <DEDUP_REMOVED lines=23> */
.L_x_2386:
[----:B------:R-:W-:Y:S05]  /*7480*/  BSYNC B0 ;  /* 0x0000000000007941 */ /* 0x000fea0003800000 */
.L_x_2385:
        /* <DEDUP_REMOVED lines=23> */
.L_x_2388:
[----:B------:R-:W-:Y:S05]  /*7600*/  BSYNC B0 ;  /* 0x0000000000007941 */ /* 0x000fea0003800000 */
.L_x_2387:
[----:B------:R-:W-:Y:S01]  /*7610*/  BSSY B0, `(.L_x_2389) ;  /* 0x0000017000007945 */ /* 0x000fe20003800000 */
[----:B------:R-:W-:Y:S01]  /*7620*/  FADD.FTZ R93, R28, R93 ;  /* 0x0000005d1c5d7221 */ /* 0x000fe20000010000 */
[----:B------:R-:W-:Y:S05]  /*7630*/  @!P2 BRA `(.L_x_2390) ;  /* 0x000001400000a947 */ /* 0x000fea0003800000 */
[----:B01----:R-:W-:Y:S01]  /*7640*/  IMAD.MOV.U32 R6, RZ, RZ, R10 ;  /* 0x000000ffff067224 */ /* 0x003fe200078e000a */
        /* <DEDUP_REMOVED lines=19> */
.L_x_2390:
[----:B------:R-:W-:Y:S05]  /*7780*/  BSYNC B0 ;  /* 0x0000000000007941 */ /* 0x000fea0003800000 */
.L_x_2389:
        /* <DEDUP_REMOVED lines=23> */
.L_x_2392:
[----:B------:R-:W-:Y:S05]  /*7900*/  BSYNC B0 ;  /* 0x0000000000007941 */ /* 0x000fea0003800000 */
.L_x_2391:
[----:B------:R-:W-:Y:S05]  /*7910*/  @!P4 EXIT ;  /* 0x000000000000c94d */ /* 0x000fea0003800000 */
[----:B------:R-:W-:Y:S01]  /*7920*/  FADD.FTZ R97, R32, R97 ;  /* 0x0000006120617221 */ /* 0x000fe20000010000 */
[----:B------:R-:W-:Y:S04]  /*7930*/  STG.E [R10.64], R51 ;  /* 0x000000330a007986 */ /* 0x000fe8000c101904 */
[----:B------:R-:W-:Y:S04]  /*7940*/  STG.E [R8.64], R53 ;  /* 0x0000003508007986 */ /* 0x000fe8000c101904 */
[----:B------:R-:W-:Y:S04]  /*7950*/  STG.E [R4.64], R97 ;  /* 0x0000006104007986 */ /* 0x000fe8000c101904 */
[----:B------:R-:W-:Y:S01]  /*7960*/  STG.E [R2.64], R19 ;  /* 0x0000001302007986 */ /* 0x000fe2000c101904 */
[----:B------:R-:W-:Y:S05]  /*7970*/  EXIT ;  /* 0x000000000000794d */ /* 0x000fea0003800000 */
.L_x_2360:
[----:B-----5:R-:W-:Y:S01]  /*7980*/  HFMA2.MMA R4, -RZ, RZ, 0, 5.9604644775390625e-08 ;  /* 0x00000001ff047435 */ /* 0x020fe200000001ff */
[----:B------:R-:W-:-:S02]  /*7990*/  MOV R189, R2 ;  /* 0x0000000200bd7202 */ /* 0x000fc40000000f00 */
[----:B------:R-:W-:Y:S02]  /*79a0*/  MOV R191, 0x1f ;  /* 0x0000001f00bf7802 */ /* 0x000fe40000000f00 */
[----:B------:R-:W-:Y:S02]  /*79b0*/  MOV R190, 0xffffffff ;  /* 0xffffffff00be7802 */ /* 0x000fe40000000f00 */
[----:B------:R-:W-:Y:S02]  /*79c0*/  MOV R188, 0x79e0 ;  /* 0x000079e000bc7802 */ /* 0x000fe40000000f00 */
[----:B------:R-:W-:Y:S05]  /*79d0*/  CALL.REL.NOINC `($__internal_112_$__cuda_sm70_shflsync_bfly_p) ;  /* 0x0000045000007944 */ /* 0x000fea0003c00000 */
[----:B-1----:R-:W-:Y:S01]  /*79e0*/  IMAD.MOV.U32 R7, RZ, RZ, R4 ;  /* 0x000000ffff077224 */ /* 0x002fe200078e0004 */
[----:B------:R-:W-:Y:S05]  /*79f0*/  BRA `(.L_x_2393) ;  /* 0xffffbc7000007947 */ /* 0x000fea000383ffff */
.L_x_2361:
[----:B-----5:R-:W-:Y:S01]  /*7a00*/  HFMA2.MMA R4, -RZ, RZ, 0, 5.9604644775390625e-08 ;  /* 0x00000001ff047435 */ /* 0x020fe200000001ff */
[----:B------:R-:W-:Y:S02]  /*7a10*/  MOV R189, R10 ;  /* 0x0000000a00bd7202 */ /* 0x000fe40000000f00 */
[----:B------:R-:W-:Y:S02]  /*7a20*/  MOV R191, 0x1f ;  /* 0x0000001f00bf7802 */ /* 0x000fe40000000f00 */
[----:B------:R-:W-:-:S02]  /*7a30*/  MOV R190, 0xffffffff ;  /* 0xffffffff00be7802 */ /* 0x000fc40000000f00 */
[----:B------:R-:W-:Y:S02]  /*7a40*/  MOV R188, 0x7a60 ;  /* 0x00007a6000bc7802 */ /* 0x000fe40000000f00 */
[----:B01----:R-:W-:Y:S05]  /*7a50*/  CALL.REL.NOINC `($__internal_112_$__cuda_sm70_shflsync_bfly_p) ;  /* 0x000003d000007944 */ /* 0x003fea0003c00000 */
[----:B------:R-:W-:Y:S01]  /*7a60*/  FADD.FTZ R2, R7, R2 ;  /* 0x0000000207027221 */ /* 0x000fe20000010000 */
[----:B------:R-:W-:Y:S01]  /*7a70*/  MOV R191, 0x1f ;  /* 0x0000001f00bf7802 */ /* 0x000fe20000000f00 */
[----:B-1----:R-:W-:Y:S01]  /*7a80*/  FADD.FTZ R7, R10, R4 ;  /* 0x000000040a077221 */ /* 0x002fe20000010000 */
[----:B------:R-:W-:Y:S01]  /*7a90*/  HFMA2.MMA R4, -RZ, RZ, 0, 1.1920928955078125e-07 ;  /* 0x00000002ff047435 */ /* 0x000fe200000001ff */
[----:B------:R-:W-:Y:S02]  /*7aa0*/  MOV R190, 0xffffffff ;  /* 0xffffffff00be7802 */ /* 0x000fe40000000f00 */
[----:B------:R-:W-:Y:S02]  /*7ab0*/  MOV R189, R2 ;  /* 0x0000000200bd7202 */ /* 0x000fe40000000f00 */
[----:B------:R-:W-:Y:S02]  /*7ac0*/  MOV R188, 0x7ae0 ;  /* 0x00007ae000bc7802 */ /* 0x000fe40000000f00 */
[----:B------:R-:W-:Y:S05]  /*7ad0*/  CALL.REL.NOINC `($__internal_112_$__cuda_sm70_shflsync_bfly_p) ;  /* 0x0000035000007944 */ /* 0x000fea0003c00000 */
[----:B-1----:R-:W-:Y:S01]  /*7ae0*/  MOV R10, R4 ;  /* 0x00000004000a7202 */ /* 0x002fe20000000f00 */
[----:B------:R-:W-:Y:S01]  /*7af0*/  HFMA2.MMA R4, -RZ, RZ, 0, 1.1920928955078125e-07 ;  /* 0x00000002ff047435 */ /* 0x000fe200000001ff */
[----:B------:R-:W-:-:S02]  /*7b00*/  MOV R189, R7 ;  /* 0x0000000700bd7202 */ /* 0x000fc40000000f00 */
[----:B------:R-:W-:Y:S02]  /*7b10*/  MOV R191, 0x1f ;  /* 0x0000001f00bf7802 */ /* 0x000fe40000000f00 */
[----:B------:R-:W-:Y:S02]  /*7b20*/  MOV R190, 0xffffffff ;  /* 0xffffffff00be7802 */ /* 0x000fe40000000f00 */
[----:B------:R-:W-:Y:S02]  /*7b30*/  MOV R188, 0x7b50 ;  /* 0x00007b5000bc7802 */ /* 0x000fe40000000f00 */
[----:B------:R-:W-:Y:S05]  /*7b40*/  CALL.REL.NOINC `($__internal_112_$__cuda_sm70_shflsync_bfly_p) ;  /* 0x000002e000007944 */ /* 0x000fea0003c00000 */
[----:B------:R-:W-:Y:S01]  /*7b50*/  FADD.FTZ R2, R10, R2 ;  /* 0x000000020a027221 */ /* 0x000fe20000010000 */
[----:B------:R-:W-:Y:S01]  /*7b60*/  HFMA2.MMA R191, -RZ, RZ, 0, 1.847743988037109375e-06 ;  /* 0x0000001fffbf7435 */ /* 0x000fe200000001ff */
[----:B-1----:R-:W-:Y:S01]  /*7b70*/  FADD.FTZ R7, R7, R4 ;  /* 0x0000000407077221 */ /* 0x002fe20000010000 */
[----:B------:R-:W-:Y:S01]  /*7b80*/  MOV R190, 0xffffffff ;  /* 0xffffffff00be7802 */ /* 0x000fe20000000f00 */
[----:B------:R-:W-:Y:S01]  /*7b90*/  IMAD.MOV.U32 R4, RZ, RZ, 0x4 ;  /* 0x00000004ff047424 */ /* 0x000fe200078e00ff */
[----:B------:R-:W-:Y:S02]  /*7ba0*/  MOV R189, R2 ;  /* 0x0000000200bd7202 */ /* 0x000fe40000000f00 */
[----:B------:R-:W-:-:S02]  /*7bb0*/  MOV R188, 0x7bd0 ;  /* 0x00007bd000bc7802 */ /* 0x000fc40000000f00 */
[----:B------:R-:W-:Y:S05]  /*7bc0*/  CALL.REL.NOINC `($__internal_112_$__cuda_sm70_shflsync_bfly_p) ;  /* 0x0000026000007944 */ /* 0x000fea0003c00000 */
[----:B-1----:R-:W-:Y:S01]  /*7bd0*/  MOV R10, R4 ;  /* 0x00000004000a7202 */ /* 0x002fe20000000f00 */
[----:B------:R-:W-:Y:S01]  /*7be0*/  HFMA2.MMA R4, -RZ, RZ, 0, 2.384185791015625e-07 ;  /* 0x00000004ff047435 */ /* 0x000fe200000001ff */
[----:B------:R-:W-:-:S02]  /*7bf0*/  MOV R189, R7 ;  /* 0x0000000700bd7202 */ /* 0x000fc40000000f00 */
[----:B------:R-:W-:Y:S02]  /*7c00*/  MOV R191, 0x1f ;  /* 0x0000001f00bf7802 */ /* 0x000fe40000000f00 */
[----:B------:R-:W-:Y:S02]  /*7c10*/  MOV R190, 0xffffffff ;  /* 0xffffffff00be7802 */ /* 0x000fe40000000f00 */
[----:B------:R-:W-:Y:S02]  /*7c20*/  MOV R188, 0x7c40 ;  /* 0x00007c4000bc7802 */ /* 0x000fe40000000f00 */
[----:B------:R-:W-:Y:S05]  /*7c30*/  CALL.REL.NOINC `($__internal_112_$__cuda_sm70_shflsync_bfly_p) ;  /* 0x000001f000007944 */ /* 0x000fea0003c00000 */
[----:B------:R-:W-:Y:S01]  /*7c40*/  FADD.FTZ R2, R10, R2 ;  /* 0x000000020a027221 */ /* 0x000fe20000010000 */
[----:B------:R-:W-:Y:S01]  /*7c50*/  MOV R191, 0x1f ;  /* 0x0000001f00bf7802 */ /* 0x000fe20000000f00 */
[----:B-1----:R-:W-:Y:S01]  /*7c60*/  FADD.FTZ R7, R7, R4 ;  /* 0x0000000407077221 */ /* 0x002fe20000010000 */
[----:B------:R-:W-:Y:S01]  /*7c70*/  HFMA2.MMA R4, -RZ, RZ, 0, 4.76837158203125e-07 ;  /* 0x00000008ff047435 */ /* 0x000fe200000001ff */
[----:B------:R-:W-:Y:S02]  /*7c80*/  MOV R190, 0xffffffff ;  /* 0xffffffff00be7802 */ /* 0x000fe40000000f00 */
[----:B------:R-:W-:-:S02]  /*7c90*/  MOV R189, R2 ;  /* 0x0000000200bd7202 */ /* 0x000fc40000000f00 */
[----:B------:R-:W-:Y:S02]  /*7ca0*/  MOV R188, 0x7cc0 ;  /* 0x00007cc000bc7802 */ /* 0x000fe40000000f00 */
[----:B------:R-:W-:Y:S05]  /*7cb0*/  CALL.REL.NOINC `($__internal_112_$__cuda_sm70_shflsync_bfly_p) ;  /* 0x0000017000007944 */ /* 0x000fea0003c00000 */
[----:B-1----:R-:W-:Y:S01]  /*7cc0*/  MOV R10, R4 ;  /* 0x00000004000a7202 */ /* 0x002fe20000000f00 */
[----:B------:R-:W-:Y:S01]  /*7cd0*/  HFMA2.MMA R4, -RZ, RZ, 0, 4.76837158203125e-07 ;  /* 0x00000008ff047435 */ /* 0x000fe200000001ff */
[----:B------:R-:W-:Y:S01]  /*7ce0*/  IMAD.MOV.U32 R189, RZ, RZ, R7 ;  /* 0x000000ffffbd7224 */ /* 0x000fe200078e0007 */
[----:B------:R-:W-:Y:S02]  /*7cf0*/  MOV R191, 0x1f ;  /* 0x0000001f00bf7802 */ /* 0x000fe40000000f00 */
[----:B------:R-:W-:Y:S02]  /*7d00*/  MOV R190, 0xffffffff ;  /* 0xffffffff00be7802 */ /* 0x000fe40000000f00 */
[----:B------:R-:W-:Y:S02]  /*7d10*/  MOV R188, 0x7d30 ;  /* 0x00007d3000bc7802 */ /* 0x000fe40000000f00 */
[----:B------:R-:W-:Y:S05]  /*7d20*/  CALL.REL.NOINC `($__internal_112_$__cuda_sm70_shflsync_bfly_p) ;  /* 0x0000010000007944 */ /* 0x000fea0003c00000 */
[----:B------:R-:W-:Y:S01]  /*7d30*/  FADD.FTZ R2, R10, R2 ;  /* 0x000000020a027221 */ /* 0x000fe20000010000 */
[----:B------:R-:W-:Y:S01]  /*7d40*/  MOV R191, 0x1f ;  /* 0x0000001f00bf7802 */ /* 0x000fe20000000f00 */
[----:B-1----:R-:W-:Y:S01]  /*7d50*/  FADD.FTZ R7, R7, R4 ;  /* 0x0000000407077221 */ /* 0x002fe20000010000 */
[----:B------:R-:W-:Y:S01]  /*7d60*/  HFMA2.MMA R4, -RZ, RZ, 0, 9.5367431640625e-07 ;  /* 0x00000010ff047435 */ /* 0x000fe200000001ff */
[----:B------:R-:W-:-:S02]  /*7d70*/  MOV R190, 0xffffffff ;  /* 0xffffffff00be7802 */ /* 0x000fc40000000f00 */
[----:B------:R-:W-:Y:S02]  /*7d80*/  MOV R189, R2 ;  /* 0x0000000200bd7202 */ /* 0x000fe40000000f00 */
[----:B------:R-:W-:Y:S02]  /*7d90*/  MOV R188, 0x7db0 ;  /* 0x00007db000bc7802 */ /* 0x000fe40000000f00 */
[----:B------:R-:W-:Y:S05]  /*7da0*/  CALL.REL.NOINC `($__internal_112_$__cuda_sm70_shflsync_bfly_p) ;  /* 0x0000008000007944 */ /* 0x000fea0003c00000 */
[----:B-1----:R-:W-:Y:S01]  /*7db0*/  MOV R10, R4 ;  /* 0x00000004000a7202 */ /* 0x002fe20000000f00 */
[----:B------:R-:W-:Y:S01]  /*7dc0*/  HFMA2.MMA R4, -RZ, RZ, 0, 9.5367431640625e-07 ;  /* 0x00000010ff047435 */ /* 0x000fe200000001ff */
[----:B------:R-:W-:Y:S02]  /*7dd0*/  MOV R189, R7 ;  /* 0x0000000700bd7202 */ /* 0x000fe40000000f00 */
[----:B------:R-:W-:Y:S02]  /*7de0*/  MOV R191, 0x1f ;  /* 0x0000001f00bf7802 */ /* 0x000fe40000000f00 */
[----:B------:R-:W-:Y:S02]  /*7df0*/  MOV R190, 0xffffffff ;  /* 0xffffffff00be7802 */ /* 0x000fe40000000f00 */
[----:B------:R-:W-:-:S02]  /*7e00*/  MOV R188, 0x7e20 ;  /* 0x00007e2000bc7802 */ /* 0x000fc40000000f00 */
[----:B------:R-:W-:Y:S05]  /*7e10*/  CALL.REL.NOINC `($__internal_112_$__cuda_sm70_shflsync_bfly_p) ;  /* 0x0000001000007944 */ /* 0x000fea0003c00000 */
[----:B-1----:R-:W-:Y:S05]  /*7e20*/  BRA `(.L_x_2394) ;  /* 0xffffb96000007947 */ /* 0x002fea000383ffff */
        .weak           $__internal_112_$__cuda_sm70_shflsync_bfly_p
        .type           $__internal_112_$__cuda_sm70_shflsync_bfly_p,@function
        .size           $__internal_112_$__cuda_sm70_shflsync_bfly_p,(.L_x_2650 - $__internal_112_$__cuda_sm70_shflsync_bfly_p)
$__internal_112_$__cuda_sm70_shflsync_bfly_p:
[----:B------:R-:W-:Y:S04]  /*7e30*/  WARPSYNC R190 ;  /* 0x000000be00007348 */ /* 0x000fe80003800000 */
[----:B------:R0:W1:Y:S02]  /*7e40*/  SHFL.BFLY PT, R4, R189, R4, R191 ;  /* 0x0c000004bd047389 */ /* 0x00006400000e00bf */
[----:B0-----:R-:W-:-:S06]  /*7e50*/  HFMA2.MMA R189, -RZ, RZ, 0, 0 ;  /* 0x00000000ffbd7435 */ /* 0x001fcc00000001ff */
[----:B------:R-:W-:Y:S05]  /*7e60*/  RET.REL.NODEC R188 `(_ZN10layer_norm31ln_parallel_residual_bwd_kernelINS_13Kernel_traitsIfffffjLj1024ELj1ELj4ELj1ELj16ENS_18Kernel_traits_baseILj1024EfffffjLj128EEEEELb1ELb0ELb0EEEvNS_9BwdParamsE) ;  /* 0xffff8190bc007950 */ /* 0x000fea0003c3ffff */
.L_x_2395:
        /* <DEDUP_REMOVED lines=9> */
.L_x_2650:


//--------------------- .text._ZN10layer_norm31ln_parallel_residual_bwd_kernelINS_13Kernel_traitsIfffffjLj1024ELj1ELj4ELj1ELj16ENS_18Kernel_traits_baseILj1024EfffffjLj128EEEEELb1ELb0ELb1EEEvNS_9BwdParamsE --------------------------
	.section	.text._ZN10layer_norm31ln_parallel_residual_bwd_kernelINS_13Kernel_traitsIfffffjLj1024ELj1ELj4ELj1ELj16ENS_18Kernel_traits_baseILj1024EfffffjLj128EEEEELb1ELb0ELb1EEEvNS_9BwdParamsE,"ax",@progbits
	.sectioninfo	@"SHI_REGISTERS=32"
	.align	128
        .global         _ZN10layer_norm31ln_parallel_residual_bwd_kernelINS_13Kernel_traitsIfffffjLj1024ELj1ELj4ELj1ELj16ENS_18Kernel_traits_baseILj1024EfffffjLj128EEEEELb1ELb0ELb1EEEvNS_9BwdParamsE
        .type           _ZN10layer_norm31ln_parallel_residual_bwd_kernelINS_13Kernel_traitsIfffffjLj1024ELj1ELj4ELj1ELj16ENS_18Kernel_traits_baseILj1024EfffffjLj128EEEEELb1ELb0ELb1EEEvNS_9BwdParamsE,@function
        .size           _ZN10layer_norm31ln_parallel_residual_bwd_kernelINS_13Kernel_traitsIfffffjLj1024ELj1ELj4ELj1ELj16ENS_18Kernel_traits_baseILj1024EfffffjLj128EEEEELb1ELb0ELb1EEEvNS_9BwdParamsE,(.L_x_2651 - _ZN10layer_norm31ln_parallel_residual_bwd_kernelINS_13Kernel_traitsIfffffjLj1024ELj1ELj4ELj1ELj16ENS_18Kernel_traits_baseILj1024EfffffjLj128EEEEELb1ELb0ELb1EEEvNS_9BwdParamsE)
        .other          _ZN10layer_norm31ln_parallel_residual_bwd_kernelINS_13Kernel_traitsIfffffjLj1024ELj1ELj4ELj1ELj16ENS_18Kernel_traits_baseILj1024EfffffjLj128EEEEELb1ELb0ELb1EEEvNS_9BwdParamsE,@"STO_CUDA_ENTRY STV_DEFAULT"
_ZN10layer_norm31ln_parallel_residual_bwd_kernelINS_13Kernel_traitsIfffffjLj1024ELj1ELj4ELj1ELj16ENS_18Kernel_traits_baseILj1024EfffffjLj128EEEEELb1ELb0ELb1EEEvNS_9BwdParamsE:
.text._ZN10layer_norm31ln_parallel_residual_bwd_kernelINS_13Kernel_traitsIfffffjLj1024ELj1ELj4ELj1ELj16ENS_18Kernel_traits_baseILj1024EfffffjLj128EEEEELb1ELb0ELb1EEEvNS_9BwdParamsE:
[----:B------:R-:W-:-:S03]  /*0000*/  MOV R1, c[0x0][0x28] ;  /* 0x00000a0000017a02 */ /* 0x000fc60000000f00 */
[----:B------:R-:W0:Y:S01]  /*0010*/  S2R R2, SR_TID.X ;  /* 0x0000000000027919 */ /* 0x000e220000002100 */
[----:B------:R-:W-:Y:S01]  /*0020*/  IADD3 R1, R1, -0x688, RZ ;  /* 0xfffff97801017810 */ /* 0x000fe20007ffe0ff */
[----:B------:R-:W-:Y:S01]  /*0030*/  ULDC.64 UR4, c[0x0][0x118] ;  /* 0x0000460000047ab9 */ /* 0x000fe20000000a00 */
[----:B------:R-:W-:Y:S01]  /*0040*/  BSSY B0, `(.L_x_2396) ;  /* 0x000098e000007945 */ /* 0x000fe20003800000 */
[----:B------:R-:W1:Y:S01]  /*0050*/  S2R R3, SR_CTAID.X ;  /* 0x0000000000037919 */ /* 0x000e620000002500 */
[----:B0-----:R-:W-:-:S04]  /*0060*/  SHF.R.U32.HI R0, RZ, 0x5, R2 ;  /* 0x00000005ff007819 */ /* 0x001fc80000011602 */
[----:B-1----:R-:W-:-:S04]  /*0070*/  LEA R4, R3, R0, 0x2 ;  /* 0x0000000003047211 */ /* 0x002fc800078e10ff */
[----:B------:R-:W-:Y:S01]  /*0080*/  ISETP.GE.AND P0, PT, R4, c[0x0][0x164], PT ;  /* 0x0000590004007a0c */ /* 0x000fe20003f06270 */
[----:B------:R0:W-:-:S12]  /*0090*/  STL [R1+0x14c], R4 ;  /* 0x00014c0401007387 */ /* 0x0001d80000100800 */
[----:B------:R-:W-:Y:S05]  /*00a0*/  @!P0 BRA `(.L_x_2397) ;  /* 0x0000075000008947 */ /* 0x000fea0003800000 */
[----:B0-----:R0:W-:Y:S01]  /*00b0*/  STL [R1+0x28], RZ ;  /* 0x000028ff01007387 */ /* 0x0011e20000100800 */
        /* <DEDUP_REMOVED lines=115> */
[----:B------:R-:W-:Y:S05]  /*07f0*/  BRA `(.L_x_2398) ;  /* 0x0000912000007947 */ /* 0x000fea0003800000 */
.L_x_2397:
[----:B0-----:R-:W-:-:S04]  /*0800*/  SHF.L.U32 R0, R2, 0x4, RZ ;  /* 0x0000000402007819 */ /* 0x001fc800000006ff */
[----:B------:R-:W-:-:S04]  /*0810*/  LOP3.LUT R0, R0, 0x1f0, RZ, 0xc0, !PT ;  /* 0x000001f000007812 */ /* 0x000fc800078ec0ff */
[C---:B------:R-:W-:Y:S02]  /*0820*/  IADD3 R4, P0, R0.reuse, c[0x0][0x1b0], RZ ;  /* 0x00006c0000047a10 */ /* 0x040fe40007f1e0ff */
[----:B------:R-:W-:Y:S02]  /*0830*/  IADD3 R2, P1, R0, c[0x0][0x1b8], RZ ;  /* 0x00006e0000027a10 */ /* 0x000fe40007f3e0ff */
[----:B------:R-:W-:Y:S02]  /*0840*/  IADD3.X R5, RZ, c[0x0][0x1b4], RZ, P0, !PT ;  /* 0x00006d00ff057a10 */ /* 0x000fe400007fe4ff */
[----:B------:R-:W-:-:S03]  /*0850*/  IADD3.X R3, RZ, c[0x0][0x1bc], RZ, P1, !PT ;  /* 0x00006f00ff037a10 */ /* 0x000fc60000ffe4ff */
[----:B------:R-:W2:Y:S04]  /*0860*/  LDG.E.128 R20, [R4.64] ;  /* 0x0000000404147981 */ /* 0x000ea8000c1e1d00 */
[----:B------:R-:W3:Y:S04]  /*0870*/  LDG.E.128 R16, [R4.64+0x200] ;  /* 0x0002000404107981 */ /* 0x000ee8000c1e1d00 */
[----:B------:R-:W4:Y:S04]  /*0880*/  LDG.E.128 R12, [R4.64+0x400] ;  /* 0x00040004040c7981 */ /* 0x000f28000c1e1d00 */
[----:B------:R-:W5:Y:S04]  /*0890*/  LDG.E.128 R8, [R4.64+0x600] ;  /* 0x0006000404087981 */ /* 0x000f68000c1e1d00 */
[----:B------:R0:W4:Y:S04]  /*08a0*/  LDG.E.128 R24, [R4.64+0x800] ;  /* 0x0008000404187981 */ /* 0x000128000c1e1d00 */
[----:B--2---:R-:W-:Y:S04]  /*08b0*/  STL.64 [R1+0x320], R20 ;  /* 0x0003201401007387 */ /* 0x004fe80000100a00 */
[----:B------:R1:W-:Y:S04]  /*08c0*/  STL.64 [R1+0x328], R22 ;  /* 0x0003281601007387 */ /* 0x0003e80000100a00 */
[----:B---3--:R-:W-:Y:S04]  /*08d0*/  STL.64 [R1+0x310], R16 ;  /* 0x0003101001007387 */ /* 0x008fe80000100a00 */
[----:B------:R2:W-:Y:S04]  /*08e0*/  STL.64 [R1+0x318], R18 ;  /* 0x0003181201007387 */ /* 0x0005e80000100a00 */
[----:B-1----:R0:W3:Y:S04]  /*08f0*/  LDG.E.128 R20, [R4.64+0xa00] ;  /* 0x000a000404147981 */ /* 0x0020e8000c1e1d00 */
[----:B----4-:R-:W-:Y:S04]  /*0900*/  STL.64 [R1+0x2e0], R12 ;  /* 0x0002e00c01007387 */ /* 0x010fe80000100a00 */
[----:B--2---:R0:W2:Y:S04]  /*0910*/  LDG.E.128 R16, [R4.64+0xc00] ;  /* 0x000c000404107981 */ /* 0x0040a8000c1e1d00 */
[----:B------:R1:W-:Y:S04]  /*0920*/  STL.64 [R1+0x2e8], R14 ;  /* 0x0002e80e01007387 */ /* 0x0003e80000100a00 */
[----:B-----5:R-:W-:Y:S04]  /*0930*/  STL.64 [R1+0x2c0], R8 ;  /* 0x0002c00801007387 */ /* 0x020fe80000100a00 */
[----:B------:R4:W-:Y:S04]  /*0940*/  STL.64 [R1+0x2c8], R10 ;  /* 0x0002c80a01007387 */ /* 0x0009e80000100a00 */
[----:B-1----:R0:W5:Y:S04]  /*0950*/  LDG.E.128 R12, [R4.64+0xe00] ;  /* 0x000e0004040c7981 */ /* 0x002168000c1e1d00 */
[----:B----4-:R-:W4:Y:S04]  /*0960*/  LDG.E.128 R8, [R2.64] ;  /* 0x0000000402087981 */ /* 0x010f28000c1e1d00 */
[----:B0-----:R-:W4:Y:S04]  /*0970*/  LDG.E.128 R4, [R2.64+0x200] ;  /* 0x0002000402047981 */ /* 0x001f28000c1e1d00 */
[----:B------:R-:W-:Y:S04]  /*0980*/  STL.64 [R1+0x2a0], R24 ;  /* 0x0002a01801007387 */ /* 0x000fe80000100a00 */
[----:B------:R0:W-:Y:S04]  /*0990*/  STL.64 [R1+0x2a8], R26 ;  /* 0x0002a81a01007387 */ /* 0x0001e80000100a00 */
[----:B0-----:R-:W4:Y:S04]  /*09a0*/  LDG.E.128 R24, [R2.64+0x400] ;  /* 0x0004000402187981 */ /* 0x001f28000c1e1d00 */
[----:B---3--:R-:W-:Y:S04]  /*09b0*/  STL.64 [R1+0x280], R20 ;  /* 0x0002801401007387 */ /* 0x008fe80000100a00 */
[----:B------:R0:W-:Y:S04]  /*09c0*/  STL.64 [R1+0x288], R22 ;  /* 0x0002881601007387 */ /* 0x0001e80000100a00 */
[----:B--2---:R-:W-:Y:S04]  /*09d0*/  STL.64 [R1+0x260], R16 ;  /* 0x0002601001007387 */ /* 0x004fe80000100a00 */
[----:B------:R1:W-:Y:S04]  /*09e0*/  STL.64 [R1+0x268], R18 ;  /* 0x0002681201007387 */ /* 0x0003e80000100a00 */
[----:B0-----:R-:W2:Y:S04]  /*09f0*/  LDG.E.128 R20, [R2.64+0x600] ;  /* 0x0006000402147981 */ /* 0x001ea8000c1e1d00 */
[----:B-1----:R-:W3:Y:S04]  /*0a00*/  LDG.E.128 R16, [R2.64+0x800] ;  /* 0x0008000402107981 */ /* 0x002ee8000c1e1d00 */
[----:B-----5:R-:W-:Y:S04]  /*0a10*/  STL.64 [R1+0x240], R12 ;  /* 0x0002400c01007387 */ /* 0x020fe80000100a00 */
[----:B------:R0:W-:Y:S04]  /*0a20*/  STL.64 [R1+0x248], R14 ;  /* 0x0002480e01007387 */ /* 0x0001e80000100a00 */
[----:B----4-:R-:W-:Y:S04]  /*0a30*/  STL.64 [R1+0x300], R8 ;  /* 0x0003000801007387 */ /* 0x010fe80000100a00 */
[----:B------:R1:W-:Y:S04]  /*0a40*/  STL.64 [R1+0x308], R10 ;  /* 0x0003080a01007387 */ /* 0x0003e80000100a00 */
[----:B0-----:R-:W4:Y:S04]  /*0a50*/  LDG.E.128 R12, [R2.64+0xa00] ;  /* 0x000a0004020c7981 */ /* 0x001f28000c1e1d00 */
[----:B------:R-:W-:Y:S04]  /*0a60*/  STL.64 [R1+0x2f0], R4 ;  /* 0x0002f00401007387 */ /* 0x000fe80000100a00 */
[----:B-1----:R-:W5:Y:S04]  /*0a70*/  LDG.E.128 R8, [R2.64+0xc00] ;  /* 0x000c000402087981 */ /* 0x002f68000c1e1d00 */
[----:B------:R0:W-:Y:S04]  /*0a80*/  STL.64 [R1+0x2f8], R6 ;  /* 0x0002f80601007387 */ /* 0x0001e80000100a00 */
[----:B0-----:R-:W5:Y:S01]  /*0a90*/  LDG.E.128 R4, [R2.64+0xe00] ;  /* 0x000e000402047981 */ /* 0x001f62000c1e1d00 */
[----:B------:R-:W-:Y:S03]  /*0aa0*/  BSSY B1, `(.L_x_2399) ;  /* 0x00007ff000017945 */ /* 0x000fe60003800000 */
        /* <DEDUP_REMOVED lines=12> */
[----:B------:R0:W-:Y:S04]  /*0b70*/  STL.64 [R1+0x2d0], R24 ;  /* 0x0002d01801007387 */ /* 0x0001e80000100a00 */
[----:B------:R0:W-:Y:S04]  /*0b80*/  STL.64 [R1+0x2d8], R26 ;  /* 0x0002d81a01007387 */ /* 0x0001e80000100a00 */
[----:B------:R0:W-:Y:S04]  /*0b90*/  STL [R1+0x458], RZ ;  /* 0x000458ff01007387 */ /* 0x0001e80000100800 */
[----:B--2---:R0:W-:Y:S04]  /*0ba0*/  STL.64 [R1+0x2b0], R20 ;  /* 0x0002b01401007387 */ /* 0x0041e80000100a00 */
[----:B------:R0:W-:Y:S04]  /*0bb0*/  STL.64 [R1+0x2b8], R22 ;  /* 0x0002b81601007387 */ /* 0x0001e80000100a00 */
[----:B---3--:R0:W-:Y:S04]  /*0bc0*/  STL.64 [R1+0x290], R16 ;  /* 0x0002901001007387 */ /* 0x0081e80000100a00 */
[----:B------:R0:W-:Y:S04]  /*0bd0*/  STL.64 [R1+0x298], R18 ;  /* 0x0002981201007387 */ /* 0x0001e80000100a00 */
[----:B------:R0:W-:Y:S04]  /*0be0*/  STL [R1+0x468], RZ ;  /* 0x000468ff01007387 */ /* 0x0001e80000100800 */
[----:B----4-:R0:W-:Y:S04]  /*0bf0*/  STL.64 [R1+0x270], R12 ;  /* 0x0002700c01007387 */ /* 0x0101e80000100a00 */
[----:B------:R0:W-:Y:S04]  /*0c00*/  STL.64 [R1+0x278], R14 ;  /* 0x0002780e01007387 */ /* 0x0001e80000100a00 */
[----:B-----5:R0:W-:Y:S04]  /*0c10*/  STL.64 [R1+0x250], R8 ;  /* 0x0002500801007387 */ /* 0x0201e80000100a00 */
[----:B------:R0:W-:Y:S04]  /*0c20*/  STL.64 [R1+0x258], R10 ;  /* 0x0002580a01007387 */ /* 0x0001e80000100a00 */
[----:B------:R0:W-:Y:S04]  /*0c30*/  STL [R1+0x438], RZ ;  /* 0x000438ff01007387 */ /* 0x0001e80000100800 */
[----:B------:R0:W-:Y:S04]  /*0c40*/  STL.64 [R1+0x230], R4 ;  /* 0x0002300401007387 */ /* 0x0001e80000100a00 */
[----:B------:R0:W-:Y:S04]  /*0c50*/  STL.64 [R1+0x238], R6 ;  /* 0x0002380601007387 */ /* 0x0001e80000100a00 */
        /* <DEDUP_REMOVED lines=112> */
[----:B------:R0:W-:Y:S02]  /*1360*/  STL [R1+0x33c], RZ ;  /* 0x00033cff01007387 */ /* 0x0001e40000100800 */
.L_x_2410:
[----:B0-----:R-:W2:Y:S01]  /*1370*/  LDL R16, [R1+0x14c] ;  /* 0x00014c0001107983 */ /* 0x001ea20000100800 */
[----:B------:R-:W-:-:S03]  /*1380*/  HFMA2.MMA R18, -RZ, RZ, 0, 2.384185791015625e-07 ;  /* 0x00000004ff127435 */ /* 0x000fc600000001ff */
[----:B------:R-:W0:Y:S04]  /*1390*/  S2R R3, SR_TID.X ;  /* 0x0000000000037919 */ /* 0x000e280000002100 */
[----:B------:R-:W-:Y:S04]  /*13a0*/  STL [R1+0x548], R15 ;  /* 0x0005480f01007387 */ /* 0x000fe80000100800 */
[----:B------:R-:W-:Y:S04]  /*13b0*/  STL [R1+0x544], R14 ;  /* 0x0005440e01007387 */ /* 0x000fe80000100800 */
[----:B------:R-:W-:Y:S04]  /*13c0*/  STL [R1+0x540], R13 ;  /* 0x0005400d01007387 */ /* 0x000fe80000100800 */
[----:B------:R-:W-:Y:S04]  /*13d0*/  STL [R1+0x53c], R12 ;  /* 0x00053c0c01007387 */ /* 0x000fe80000100800 */
[----:B------:R-:W-:Y:S01]  /*13e0*/  STL [R1+0x538], R11 ;  /* 0x0005380b01007387 */ /* 0x000fe20000100800 */
[----:B0-----:R-:W-:-:S03]  /*13f0*/  LOP3.LUT R3, R3, 0x1f, RZ, 0xc0, !PT ;  /* 0x0000001f03037812 */ /* 0x001fc600078ec0ff */
[----:B------:R-:W-:Y:S04]  /*1400*/  STL [R1+0x534], R10 ;  /* 0x0005340a01007387 */ /* 0x000fe80000100800 */
[----:B------:R-:W-:Y:S04]  /*1410*/  STL [R1+0x530], R9 ;  /* 0x0005300901007387 */ /* 0x000fe80000100800 */
[----:B------:R0:W-:Y:S02]  /*1420*/  STL [R1+0x52c], R8 ;  /* 0x00052c0801007387 */ /* 0x0001e40000100800 */
[----:B0-----:R-:W-:Y:S01]  /*1430*/  MOV R8, 0x10 ;  /* 0x0000001000087802 */ /* 0x001fe20000000f00 */
[----:B--2---:R-:W-:-:S02]  /*1440*/  IMAD R0, R16, c[0x0][0x168], RZ ;  /* 0x00005a0010007a24 */ /* 0x004fc400078e02ff */
[----:B------:R-:W-:-:S03]  /*1450*/  IMAD.WIDE R4, R16, R18, c[0x0][0x1a0] ;  /* 0x0000680010047625 */ /* 0x000fc600078e0212 */
[----:B------:R-:W-:Y:S02]  /*1460*/  SHF.R.S32.HI R2, RZ, 0x1f, R0 ;  /* 0x0000001fff027819 */ /* 0x000fe40000011400 */
[----:B------:R0:W2:Y:S02]  /*1470*/  LDG.E R14, [R4.64] ;  /* 0x00000004040e7981 */ /* 0x0000a4000c1e1900 */
[----:B------:R-:W-:-:S04]  /*1480*/  LEA.HI R2, R2, R0, RZ, 0x2 ;  /* 0x0000000002027211 */ /* 0x000fc800078f10ff */
[----:B------:R-:W-:-:S04]  /*1490*/  LEA.HI.SX32 R2, R2, R3, 0x1e ;  /* 0x0000000302027211 */ /* 0x000fc800078ff2ff */
[----:B------:R-:W-:Y:S02]  /*14a0*/  SHF.L.U32 R6, R2, 0x4, RZ ;  /* 0x0000000402067819 */ /* 0x000fe400000006ff */
[----:B------:R-:W-:-:S03]  /*14b0*/  SHF.R.U32.HI R9, RZ, 0x1c, R2 ;  /* 0x0000001cff097819 */ /* 0x000fc60000011602 */
[----:B------:R1:W-:Y:S01]  /*14c0*/  STL [R1+0xf8], R6 ;  /* 0x0000f80601007387 */ /* 0x0003e20000100800 */
[----:B------:R-:W-:-:S03]  /*14d0*/  IADD3 R3, R2, 0x20, RZ ;  /* 0x0000002002037810 */ /* 0x000fc60007ffe0ff */
[----:B------:R3:W-:Y:S01]  /*14e0*/  STL [R1+0xfc], R9 ;  /* 0x0000fc0901007387 */ /* 0x0007e20000100800 */
[----:B-1----:R-:W-:-:S04]  /*14f0*/  IADD3 R6, P0, R6, c[0x0][0x188], RZ ;  /* 0x0000620006067a10 */ /* 0x002fc80007f1e0ff */
[----:B------:R-:W-:-:S05]  /*1500*/  IADD3.X R7, R9, c[0x0][0x18c], RZ, P0, !PT ;  /* 0x0000630009077a10 */ /* 0x000fca00007fe4ff */
[----:B------:R-:W4:Y:S01]  /*1510*/  LDG.E.128 R20, [R6.64] ;  /* 0x0000000406147981 */ /* 0x000f22000c1e1d00 */
[C---:B------:R-:W-:Y:S02]  /*1520*/  SHF.L.U32 R10, R3.reuse, 0x4, RZ ;  /* 0x00000004030a7819 */ /* 0x040fe400000006ff */
[----:B---3--:R-:W-:Y:S02]  /*1530*/  SHF.R.U32.HI R9, RZ, 0x1c, R3 ;  /* 0x0000001cff097819 */ /* 0x008fe40000011603 */
[----:B------:R-:W-:Y:S01]  /*1540*/  IADD3 R26, P0, R10, c[0x0][0x188], RZ ;  /* 0x000062000a1a7a10 */ /* 0x000fe20007f1e0ff */
[----:B------:R-:W-:-:S03]  /*1550*/  IMAD.WIDE.U32 R24, R3, R8, c[0x0][0x210] ;  /* 0x0000840003187625 */ /* 0x000fc600078e0008 */
[----:B------:R-:W-:Y:S01]  /*1560*/  IADD3.X R27, R9, c[0x0][0x18c], RZ, P0, !PT ;  /* 0x00006300091b7a10 */ /* 0x000fe200007fe4ff */
[----:B----4-:R-:W-:Y:S04]  /*1570*/  STL.64 [R1+0x670], R22 ;  /* 0x0006701601007387 */ /* 0x010fe80000100a00 */
[----:B------:R1:W-:Y:S04]  /*1580*/  STL.64 [R1+0x668], R20 ;  /* 0x0006681401007387 */ /* 0x0003e80000100a00 */
[----:B-1----:R1:W3:Y:S04]  /*1590*/  LDG.E.128 R20, [R26.64] ;  /* 0x000000041a147981 */ /* 0x0022e8000c1e1d00 */
[----:B-1----:R-:W4:Y:S01]  /*15a0*/  LDG.E.128 R24, [R24.64] ;  /* 0x0000000418187981 */ /* 0x002f22000c1e1d00 */
[----:B------:R-:W-:-:S03]  /*15b0*/  IMAD.WIDE.U32 R28, R3, R8, c[0x0][0x208] ;  /* 0x00008200031c7625 */ /* 0x000fc600078e0008 */
[----:B------:R-:W-:Y:S04]  /*15c0*/  STL [R1+0x110], R10 ;  /* 0x0001100a01007387 */ /* 0x000fe80000100800 */
[----:B------:R-:W-:Y:S01]  /*15d0*/  STL [R1+0x118], R9 ;  /* 0x0001180901007387 */ /* 0x000fe20000100800 */
[----:B------:R-:W-:-:S03]  /*15e0*/  IADD3 R3, R2, 0x40, RZ ;  /* 0x0000004002037810 */ /* 0x000fc60007ffe0ff */
[----:B----4-:R-:W-:Y:S04]  /*15f0*/  STL [R1+0x614], R25 ;  /* 0x0006141901007387 */ /* 0x010fe80000100800 */
[----:B------:R-:W-:Y:S04]  /*1600*/  STL [R1+0x610], R26 ;  /* 0x0006101a01007387 */ /* 0x000fe80000100800 */
[----:B------:R-:W-:Y:S04]  /*1610*/  STL [R1+0x60c], R27 ;  /* 0x00060c1b01007387 */ /* 0x000fe80000100800 */
[----:B---3--:R-:W-:Y:S04]  /*1620*/  STL.64 [R1+0x90], R20 ;  /* 0x0000901401007387 */ /* 0x008fe80000100a00 */
[----:B------:R1:W-:Y:S04]  /*1630*/  STL.64 [R1+0x98], R22 ;  /* 0x0000981601007387 */ /* 0x0003e80000100a00 */
[----:B-1----:R1:W3:Y:S01]  /*1640*/  LDG.E.128 R20, [R28.64] ;  /* 0x000000041c147981 */ /* 0x0022e2000c1e1d00 */
[----:B------:R-:W-:-:S02]  /*1650*/  SHF.L.U32 R10, R3, 0x4, RZ ;  /* 0x00000004030a7819 */ /* 0x000fc400000006ff */
[----:B------:R-:W-:Y:S02]  /*1660*/  SHF.R.U32.HI R9, RZ, 0x1c, R3 ;  /* 0x0000001cff097819 */ /* 0x000fe40000011603 */
[----:B-1----:R-:W-:-:S04]  /*1670*/  IADD3 R28, P0, R10, c[0x0][0x188], RZ ;  /* 0x000062000a1c7a10 */ /* 0x002fc80007f1e0ff */
[----:B------:R-:W-:Y:S01]  /*1680*/  IADD3.X R29, R9, c[0x0][0x18c], RZ, P0, !PT ;  /* 0x00006300091d7a10 */ /* 0x000fe200007fe4ff */
[----:B---3--:R-:W-:Y:S01]  /*1690*/  STL [R1+0x14], R21 ;  /* 0x0000141501007387 */ /* 0x008fe20000100800 */
[----:B------:R-:W-:-:S03]  /*16a0*/  MOV R25, R20 ;  /* 0x0000001400197202 */ /* 0x000fc60000000f00 */
[----:B------:R1:W-:Y:S04]  /*16b0*/  STL.64 [R1+0x18], R22 ;  /* 0x0000181601007387 */ /* 0x0003e80000100a00 */
[----:B------:R3:W-:Y:S04]  /*16c0*/  STL.64 [R1+0x648], R24 ;  /* 0x0006481801007387 */ /* 0x0007e80000100a00 */
[----:B-1----:R1:W4:Y:S01]  /*16d0*/  LDG.E.128 R20, [R28.64] ;  /* 0x000000041c147981 */ /* 0x002322000c1e1d00 */
[----:B---3--:R-:W-:-:S06]  /*16e0*/  IMAD.WIDE.U32 R24, R3, R8, c[0x0][0x208] ;  /* 0x0000820003187625 */ /* 0x008fcc00078e0008 */
[----:B------:R-:W3:Y:S04]  /*16f0*/  LDG.E.128 R24, [R24.64] ;  /* 0x0000000418187981 */ /* 0x000ee8000c1e1d00 */
[----:B------:R0:W-:Y:S04]  /*1700*/  STL [R1+0xc8], R3 ;  /* 0x0000c80301007387 */ /* 0x0001e80000100800 */
[----:B------:R-:W-:Y:S04]  /*1710*/  STL [R1+0x150], R10 ;  /* 0x0001500a01007387 */ /* 0x000fe80000100800 */
[----:B------:R-:W-:Y:S04]  /*1720*/  STL [R1+0x154], R9 ;  /* 0x0001540901007387 */ /* 0x000fe80000100800 */
[----:B------:R2:W2:Y:S01]  /*1730*/  LDL R15, [R1+0x228] ;  /* 0x00022800010f7983 */ /* 0x0004a20000100800 */
[----:B------:R-:W-:Y:S01]  /*1740*/  ISETP.NE.U32.AND P0, PT, RZ, c[0x0][0x250], PT ;  /* 0x00009400ff007a0c */ /* 0x000fe20003f05070 */
[----:B-1----:R-:W-:-:S03]  /*1750*/  IMAD.WIDE.U32 R28, R3, R8, c[0x0][0x210] ;  /* 0x00008400031c7625 */ /* 0x002fc600078e0008 */
[----:B------:R-:W-:Y:S02]  /*1760*/  ISETP.NE.AND.EX P0, PT, RZ, c[0x0][0x254], PT, P0 ;  /* 0x00009500ff007a0c */ /* 0x000fe40003f05300 */
[----:B0-----:R-:W-:Y:S01]  /*1770*/  SHF.L.U32 R3, R2, 0x2, RZ ;  /* 0x0000000202037819 */ /* 0x001fe200000006ff */
[----:B----4-:R-:W-:Y:S04]  /*1780*/  STL.64 [R1+0xa0], R20 ;  /* 0x0000a01401007387 */ /* 0x010fe80000100a00 */
[----:B------:R0:W-:Y:S04]  /*1790*/  STL.64 [R1+0xa8], R22 ;  /* 0x0000a81601007387 */ /* 0x0001e80000100a00 */
[----:B0-----:R0:W4:Y:S01]  /*17a0*/  LDG.E.128 R20, [R28.64] ;  /* 0x000000041c147981 */ /* 0x001122000c1e1d00 */
[----:B---3--:R-:W-:-:S02]  /*17b0*/  MOV R11, R24 ;  /* 0x00000018000b7202 */ /* 0x008fc40000000f00 */
[----:B------:R-:W-:Y:S02]  /*17c0*/  SHF.R.U32.HI R24, RZ, 0x1e, R2 ;  /* 0x0000001eff187819 */ /* 0x000fe40000011602 */
[----:B0-----:R-:W-:-:S04]  /*17d0*/  @P0 IADD3 R28, P3, R3, c[0x0][0x198], RZ ;  /* 0x00006600031c0a10 */ /* 0x001fc80007f7e0ff */
[----:B------:R-:W-:-:S05]  /*17e0*/  @P0 IADD3.X R29, R24, c[0x0][0x19c], RZ, P3, !PT ;  /* 0x00006700181d0a10 */ /* 0x000fca0001ffe4ff */
[----:B--2---:R-:W2:Y:S01]  /*17f0*/  @P0 LDG.E R15, [R28.64] ;  /* 0x000000041c0f0981 */ /* 0x004ea2000c1e1900 */
[----:B------:R-:W0:Y:S01]  /*1800*/  LDC.U8 R9, c[0x0][0x1f0] ;  /* 0x00007c00ff097b82 */ /* 0x000e220000000000 */
[----:B------:R-:W-:Y:S01]  /*1810*/  IMAD.WIDE.U32 R4, R2, R8, c[0x0][0x208] ;  /* 0x0000820002047625 */ /* 0x000fe200078e0008 */
[----:B------:R-:W-:-:S05]  /*1820*/  IADD3 R12, P1, R3, c[0x0][0x190], RZ ;  /* 0x00006400030c7a10 */ /* 0x000fca0007f3e0ff */
[----:B------:R-:W3:Y:S01]  /*1830*/  LDG.E.128 R4, [R4.64] ;  /* 0x0000000404047981 */ /* 0x000ee2000c1e1d00 */
[----:B------:R-:W-:-:S04]  /*1840*/  IMAD.WIDE R18, R16, R18, c[0x0][0x1a8] ;  /* 0x00006a0010127625 */ /* 0x000fc800078e0212 */
[----:B------:R-:W-:Y:S01]  /*1850*/  IMAD.WIDE.U32 R16, R2, R8, c[0x0][0x210] ;  /* 0x0000840002107625 */ /* 0x000fe200078e0008 */
[----:B------:R1:W2:Y:S05]  /*1860*/  LDG.E R0, [R18.64] ;  /* 0x0000000412007981 */ /* 0x0002aa000c1e1900 */
[----:B-1----:R-:W3:Y:S01]  /*1870*/  LDG.E.128 R16, [R16.64] ;  /* 0x0000000410107981 */ /* 0x002ee2000c1e1d00 */
[----:B0-----:R-:W-:Y:S02]  /*1880*/  ISETP.NE.AND P2, PT, R9, RZ, PT ;  /* 0x000000ff0900720c */ /* 0x001fe40003f45270 */
[----:B----4-:R-:W-:Y:S01]  /*1890*/  MOV R13, R23 ;  /* 0x00000017000d7202 */ /* 0x010fe20000000f00 */
[----:B------:R-:W-:Y:S01]  /*18a0*/  STL [R1+0x44], R21 ;  /* 0x0000441501007387 */ /* 0x000fe20000100800 */
[----:B------:R-:W-:-:S03]  /*18b0*/  MOV R10, R20 ;  /* 0x00000014000a7202 */ /* 0x000fc60000000f00 */
[----:B------:R0:W-:Y:S04]  /*18c0*/  STL [R1+0x48], R22 ;  /* 0x0000481601007387 */ /* 0x0001e80000100800 */
[----:B0-----:R-:W4:Y:S04]  /*18d0*/  LDL.LU.64 R22, [R1+0x670] ;  /* 0x0006700001167983 */ /* 0x001f280000300a00 */
[----:B------:R-:W3:Y:S04]  /*18e0*/  LDL.LU.64 R20, [R1+0x668] ;  /* 0x0006680001147983 */ /* 0x000ee80000300a00 */
[----:B------:R0:W-:Y:S04]  /*18f0*/  STL [R1+0x5f4], R13 ;  /* 0x0005f40d01007387 */ /* 0x0001e80000100800 */
[----:B------:R-:W-:Y:S04]  /*1900*/  STL [R1+0x54], R25 ;  /* 0x0000541901007387 */ /* 0x000fe80000100800 */
[----:B------:R-:W-:Y:S04]  /*1910*/  STL.64 [R1+0x58], R26 ;  /* 0x0000581a01007387 */ /* 0x000fe80000100a00 */
[----:B------:R-:W3:Y:S01]  /*1920*/  LDL.LU R9, [R1+0x330] ;  /* 0x0003300001097983 */ /* 0x000ee20000300800 */
[----:B0-----:R-:W-:-:S03]  /*1930*/  IADD3.X R13, R24, c[0x0][0x194], RZ, P1, !PT ;  /* 0x00006500180d7a10 */ /* 0x001fc60000ffe4ff */
[----:B--2---:R0:W-:Y:S04]  /*1940*/  @P0 STL [R1+0x228], R15 ;  /* 0x0002280f01000387 */ /* 0x0041e80000100800 */
[----:B------:R1:W2:Y:S01]  /*1950*/  LDG.E R24, [R12.64] ;  /* 0x000000040c187981 */ /* 0x0002a2000c1e1900 */
[----:B------:R-:W-:-:S03]  /*1960*/  FSEL R14, R14, RZ, !P2 ;  /* 0x000000ff0e0e7208 */ /* 0x000fc60005000000 */
[----:B------:R-:W2:Y:S04]  /*1970*/  LDL R29, [R1+0x320] ;  /* 0x00032000011d7983 */ /* 0x000ea80000100800 */
[----:B0-----:R-:W2:Y:S04]  /*1980*/  LDL R15, [R1+0x304] ;  /* 0x00030400010f7983 */ /* 0x001ea80000100800 */
[----:B------:R-:W2:Y:S04]  /*1990*/  LDL.LU R28, [R1+0x340] ;  /* 0x00034000011c7983 */ /* 0x000ea80000300800 */
[----:B------:R-:W2:Y:S04]  /*19a0*/  LDL.LU R27, [R1+0x33c] ;  /* 0x00033c00011b7983 */ /* 0x000ea80000300800 */
[----:B-1----:R-:W2:Y:S04]  /*19b0*/  LDL R12, [R1+0x324] ;  /* 0x00032400010c7983 */ /* 0x002ea80000100800 */
[----:B------:R-:W-:Y:S01]  /*19c0*/  STL [R1+0xcc], R14 ;  /* 0x0000cc0e01007387 */ /* 0x000fe20000100800 */
[----:B----4-:R-:W-:-:S03]  /*19d0*/  FADD.FTZ R3, R23, -R14 ;  /* 0x8000000e17037221 */ /* 0x010fc60000010000 */
[----:B------:R-:W4:Y:S01]  /*19e0*/  LDL R23, [R1+0x300] ;  /* 0x0003000001177983 */ /* 0x000f220000100800 */
[--C-:B---3--:R-:W-:Y:S02]  /*19f0*/  FADD.FTZ R20, R20, -R14.reuse ;  /* 0x8000000e14147221 */ /* 0x108fe40000010000 */
[----:B------:R-:W-:Y:S02]  /*1a00*/  FADD.FTZ R21, R21, -R14 ;  /* 0x8000000e15157221 */ /* 0x000fe40000010000 */
[----:B------:R-:W-:-:S05]  /*1a10*/  FADD.FTZ R9, R4, R9 ;  /* 0x0000000904097221 */ /* 0x000fca0000010000 */
[----:B------:R0:W-:Y:S04]  /*1a20*/  STL [R1+0x330], R9 ;  /* 0x0003300901007387 */ /* 0x0001e80000100800 */
[----:B0-----:R-:W3:Y:S04]  /*1a30*/  LDL R9, [R1+0x308] ;  /* 0x0003080001097983 */ /* 0x001ee80000100800 */
[----:B------:R-:W3:Y:S04]  /*1a40*/  LDL.LU R26, [R1+0x350] ;  /* 0x00035000011a7983 */ /* 0x000ee80000300800 */
[----:B------:R-:W3:Y:S04]  /*1a50*/  LDL.LU R25, [R1+0x34c] ;  /* 0x00034c0001197983 */ /* 0x000ee80000300800 */
[----:B------:R-:W3:Y:S04]  /*1a60*/  LDL R13, [R1+0x328] ;  /* 0x00032800010d7983 */ /* 0x000ee80000100800 */
[----:B--2---:R0:W-:Y:S02]  /*1a70*/  STL [R1+0xf4], R24 ;  /* 0x0000f41801007387 */ /* 0x0041e40000100800 */
[----:B0-----:R-:W-:-:S02]  /*1a80*/  FMUL.FTZ R24, R0, R20 ;  /* 0x0000001400187220 */ /* 0x001fc40000410000 */
[----:B------:R-:W-:Y:S02]  /*1a90*/  FMUL.FTZ R20, R15, R17 ;  /* 0x000000110f147220 */ /* 0x000fe40000410000 */
[----:B------:R-:W-:Y:S02]  /*1aa0*/  FMUL.FTZ R15, R0, R21 ;  /* 0x00000015000f7220 */ /* 0x000fe40000410000 */
[----:B------:R-:W2:Y:S01]  /*1ab0*/  LDL.LU R21, [R1+0x22c] ;  /* 0x00022c0001157983 */ /* 0x000ea20000300800 */
[----:B------:R-:W-:-:S03]  /*1ac0*/  FADD.FTZ R28, R5, R28 ;  /* 0x0000001c051c7221 */ /* 0x000fc60000010000 */
[----:B------:R-:W-:Y:S01]  /*1ad0*/  STL [R1+0xe0], R24 ;  /* 0x0000e01801007387 */ /* 0x000fe20000100800 */
[----:B------:R-:W-:-:S03]  /*1ae0*/  FFMA.FTZ R27, R5, R15, R27 ;  /* 0x0000000f051b7223 */ /* 0x000fc6000001001b */
[----:B------:R-:W-:Y:S01]  /*1af0*/  STL [R1+0xec], R15 ;  /* 0x0000ec0f01007387 */ /* 0x000fe20000100800 */
[----:B------:R-:W-:Y:S02]  /*1b00*/  FADD.FTZ R22, R22, -R14 ;  /* 0x8000000e16167221 */ /* 0x000fe40000010000 */
[----:B----4-:R-:W-:Y:S02]  /*1b10*/  FMUL.FTZ R23, R23, R16 ;  /* 0x0000001017177220 */ /* 0x010fe40000410000 */
[----:B---3--:R-:W-:Y:S02]  /*1b20*/  FADD.FTZ R26, R6, R26 ;  /* 0x0000001a061a7221 */ /* 0x008fe40000010000 */
[----:B--2---:R-:W-:Y:S02]  /*1b30*/  FFMA.FTZ R21, R4, R24, R21 ;  /* 0x0000001804157223 */ /* 0x004fe40000010015 */
[----:B------:R-:W-:-:S03]  /*1b40*/  FFMA.FTZ R4, R29, R4, R23 ;  /* 0x000000041d047223 */ /* 0x000fc60000010017 */
[----:B------:R-:W-:Y:S04]  /*1b50*/  STL [R1+0x22c], R21 ;  /* 0x00022c1501007387 */ /* 0x000fe80000100800 */
[----:B------:R0:W-:Y:S01]  /*1b60*/  STL [R1+0x108], R4 ;  /* 0x0001080401007387 */ /* 0x0001e20000100800 */
[----:B------:R-:W-:-:S03]  /*1b70*/  FMUL.FTZ R23, R0, R22 ;  /* 0x0000001600177220 */ /* 0x000fc60000410000 */
[----:B------:R-:W-:Y:S01]  /*1b80*/  STL [R1+0x340], R28 ;  /* 0x0003401c01007387 */ /* 0x000fe20000100800 */
[----:B0-----:R-:W-:-:S03]  /*1b90*/  FFMA.FTZ R4, R12, R5, R20 ;  /* 0x000000050c047223 */ /* 0x001fc60000010014 */
[----:B------:R-:W-:Y:S01]  /*1ba0*/  STL [R1+0x33c], R27 ;  /* 0x00033c1b01007387 */ /* 0x000fe20000100800 */
[----:B------:R-:W-:-:S03]  /*1bb0*/  FFMA.FTZ R25, R6, R23, R25 ;  /* 0x0000001706197223 */ /* 0x000fc60000010019 */
[----:B------:R0:W-:Y:S02]  /*1bc0*/  STL [R1+0x134], R4 ;  /* 0x0001340401007387 */ /* 0x0001e40000100800 */
[----:B0-----:R-:W-:Y:S02]  /*1bd0*/  FMUL.FTZ R4, R9, R18 ;  /* 0x0000001209047220 */ /* 0x001fe40000410000 */
[----:B------:R-:W2:Y:S02]  /*1be0*/  LDL R9, [R1+0x30c] ;  /* 0x00030c0001097983 */ /* 0x000ea40000100800 */
[----:B------:R-:W-:Y:S02]  /*1bf0*/  FFMA.FTZ R4, R13, R6, R4 ;  /* 0x000000060d047223 */ /* 0x000fe40000010004 */
[----:B------:R-:W-:Y:S04]  /*1c00*/  STL [R1+0xe8], R23 ;  /* 0x0000e81701007387 */ /* 0x000fe80000100800 */
[----:B------:R-:W3:Y:S04]  /*1c10*/  LDL.LU R29, [R1+0x360] ;  /* 0x00036000011d7983 */ /* 0x000ee80000300800 */
[----:B------:R-:W-:Y:S04]  /*1c20*/  STL [R1+0x350], R26 ;  /* 0x0003501a01007387 */ /* 0x000fe80000100800 */
[----:B------:R-:W4:Y:S04]  /*1c30*/  LDL.LU R28, [R1+0x35c] ;  /* 0x00035c00011c7983 */ /* 0x000f280000300800 */
[----:B------:R0:W-:Y:S04]  /*1c40*/  STL [R1+0x34c], R25 ;  /* 0x00034c1901007387 */ /* 0x0001e80000100800 */
[----:B------:R-:W4:Y:S04]  /*1c50*/  LDL R27, [R1+0x32c] ;  /* 0x00032c00011b7983 */ /* 0x000f280000100800 */
[----:B------:R1:W-:Y:S04]  /*1c60*/  STL [R1+0x130], R4 ;  /* 0x0001300401007387 */ /* 0x0003e80000100800 */
[----:B0-----:R-:W4:Y:S04]  /*1c70*/  LDL.LU R25, [R1+0x338] ;  /* 0x0003380001197983 */ /* 0x001f280000300800 */
[----:B------:R-:W4:Y:S01]  /*1c80*/  LDL.LU R21, [R1+0x334] ;  /* 0x0003340001157983 */ /* 0x000f220000300800 */
[----:B------:R-:W-:Y:S01]  /*1c90*/  IADD3 R12, R2, 0x60, RZ ;  /* 0x00000060020c7810 */ /* 0x000fe20007ffe0ff */
[----:B------:R-:W-:-:S02]  /*1ca0*/  FMUL.FTZ R22, R0, R3 ;  /* 0x0000000300167220 */ /* 0x000fc40000410000 */
[----:B------:R-:W4:Y:S01]  /*1cb0*/  LDL.LU R20, [R1+0x348] ;  /* 0x0003480001147983 */ /* 0x000f220000300800 */
[----:B------:R-:W-:Y:S02]  /*1cc0*/  SHF.L.U32 R5, R12, 0x4, RZ ;  /* 0x000000040c057819 */ /* 0x000fe400000006ff */
[----:B------:R-:W-:Y:S01]  /*1cd0*/  SHF.R.U32.HI R26, RZ, 0x1c, R12 ;  /* 0x0000001cff1a7819 */ /* 0x000fe2000001160c */
[----:B------:R-:W4:Y:S01]  /*1ce0*/  LDL.LU R13, [R1+0x344] ;  /* 0x00034400010d7983 */ /* 0x000f220000300800 */
[----:B-1----:R-:W-:-:S03]  /*1cf0*/  IADD3 R4, P3, R5, c[0x0][0x188], RZ ;  /* 0x0000620005047a10 */ /* 0x002fc60007f7e0ff */
[----:B------:R-:W-:Y:S04]  /*1d00*/  STL [R1+0xc4], R12 ;  /* 0x0000c40c01007387 */ /* 0x000fe80000100800 */
[----:B------:R0:W-:Y:S04]  /*1d10*/  STL [R1+0x160], R5 ;  /* 0x0001600501007387 */ /* 0x0001e80000100800 */
[----:B------:R-:W-:Y:S01]  /*1d20*/  STL [R1+0x16c], R26 ;  /* 0x00016c1a01007387 */ /* 0x000fe20000100800 */
[----:B0-----:R-:W-:Y:S01]  /*1d30*/  IADD3.X R5, R26, c[0x0][0x18c], RZ, P3, !PT ;  /* 0x000063001a057a10 */ /* 0x001fe20001ffe4ff */
[----:B--2---:R-:W-:-:S02]  /*1d40*/  FMUL.FTZ R3, R9, R19 ;  /* 0x0000001309037220 */ /* 0x004fc40000410000 */
[----:B------:R-:W2:Y:S01]  /*1d50*/  LDL.LU R9, [R1+0x358] ;  /* 0x0003580001097983 */ /* 0x000ea20000300800 */
[----:B---3--:R-:W-:-:S03]  /*1d60*/  FADD.FTZ R29, R7, R29 ;  /* 0x0000001d071d7221 */ /* 0x008fc60000010000 */
[----:B------:R-:W-:Y:S01]  /*1d70*/  STL [R1+0xe4], R22 ;  /* 0x0000e41601007387 */ /* 0x000fe20000100800 */
[----:B----4-:R-:W-:-:S03]  /*1d80*/  FFMA.FTZ R28, R7, R22, R28 ;  /* 0x00000016071c7223 */ /* 0x010fc6000001001c */
[----:B------:R-:W-:Y:S01]  /*1d90*/  STL [R1+0x360], R29 ;  /* 0x0003601d01007387 */ /* 0x000fe20000100800 */
[----:B------:R-:W-:-:S03]  /*1da0*/  FFMA.FTZ R3, R27, R7, R3 ;  /* 0x000000071b037223 */ /* 0x000fc60000010003 */
[----:B------:R-:W-:Y:S01]  /*1db0*/  STL [R1+0x35c], R28 ;  /* 0x00035c1c01007387 */ /* 0x000fe20000100800 */
[----:B------:R-:W-:-:S03]  /*1dc0*/  FADD.FTZ R25, R16, R25 ;  /* 0x0000001910197221 */ /* 0x000fc60000010000 */
[----:B------:R-:W-:Y:S01]  /*1dd0*/  STL [R1+0x12c], R3 ;  /* 0x00012c0301007387 */ /* 0x000fe20000100800 */
[----:B------:R-:W-:-:S03]  /*1de0*/  FFMA.FTZ R21, R16, R24, R21 ;  /* 0x0000001810157223 */ /* 0x000fc60000010015 */
[----:B------:R0:W-:Y:S04]  /*1df0*/  STL [R1+0x338], R25 ;  /* 0x0003381901007387 */ /* 0x0001e80000100800 */
[----:B0-----:R-:W3:Y:S01]  /*1e00*/  LDG.E.128 R24, [R4.64] ;  /* 0x0000000404187981 */ /* 0x001ee2000c1e1d00 */
[----:B------:R-:W-:-:S04]  /*1e10*/  ISETP.NE.U32.AND P1, PT, RZ, c[0x0][0x218], PT ;  /* 0x00008600ff007a0c */ /* 0x000fc80003f25070 */
[----:B------:R-:W-:Y:S01]  /*1e20*/  ISETP.NE.AND.EX P1, PT, RZ, c[0x0][0x21c], PT, P1 ;  /* 0x00008700ff007a0c */ /* 0x000fe20003f25310 */
[C---:B------:R-:W-:Y:S02]  /*1e30*/  FFMA.FTZ R13, R17.reuse, R15, R13 ;  /* 0x0000000f110d7223 */ /* 0x040fe4000001000d */
[----:B------:R-:W-:Y:S01]  /*1e40*/  FADD.FTZ R20, R17, R20 ;  /* 0x0000001411147221 */ /* 0x000fe20000010000 */
[----:B------:R-:W-:Y:S04]  /*1e50*/  STL [R1+0x334], R21 ;  /* 0x0003341501007387 */ /* 0x000fe80000100800 */
[----:B------:R0:W-:Y:S04]  /*1e60*/  STL [R1+0x344], R13 ;  /* 0x0003440d01007387 */ /* 0x0001e80000100800 */
[----:B------:R1:W-:Y:S01]  /*1e70*/  STL [R1+0x348], R20 ;  /* 0x0003481401007387 */ /* 0x0003e20000100800 */
[----:B------:R-:W-:-:S03]  /*1e80*/  IMAD.WIDE.U32 R6, R12, R8, c[0x0][0x210] ;  /* 0x000084000c067625 */ /* 0x000fc600078e0008 */
[----:B0-----:R-:W4:Y:S01]  /*1e90*/  LDL.LU R13, [R1+0x354] ;  /* 0x00035400010d7983 */ /* 0x001f220000300800 */
[----:B-1----:R-:W-:-:S03]  /*1ea0*/  @P1 LEA R20, P3, R2, c[0x0][0x218], 0x4 ;  /* 0x0000860002141a11 */ /* 0x002fc600078620ff */
[----:B------:R-:W-:Y:S04]  /*1eb0*/  STL [R1+0x664], R22 ;  /* 0x0006641601007387 */ /* 0x000fe80000100800 */
[----:B------:R-:W-:Y:S04]  /*1ec0*/  STL [R1+0x660], R20 ;  /* 0x0006601401007387 */ /* 0x000fe80000100800 */
[----:B---3--:R-:W-:Y:S04]  /*1ed0*/  STL.64 [R1+0x80], R24 ;  /* 0x0000801801007387 */ /* 0x008fe80000100a00 */
[----:B------:R0:W-:Y:S04]  /*1ee0*/  STL.64 [R1+0x88], R26 ;  /* 0x0000881a01007387 */ /* 0x0001e80000100a00 */
[----:B0-----:R-:W3:Y:S01]  /*1ef0*/  LDG.E.128 R24, [R6.64] ;  /* 0x0000000406187981 */ /* 0x001ee2000c1e1d00 */
[----:B--2---:R-:W-:-:S05]  /*1f00*/  FADD.FTZ R9, R18, R9 ;  /* 0x0000000912097221 */ /* 0x004fca0000010000 */
[----:B------:R0:W-:Y:S01]  /*1f10*/  STL [R1+0x358], R9 ;  /* 0x0003580901007387 */ /* 0x0001e20000100800 */
[----:B------:R-:W-:-:S04]  /*1f20*/  IMAD.WIDE.U32 R4, R12, R8, c[0x0][0x208] ;  /* 0x000082000c047625 */ /* 0x000fc800078e0008 */
[----:B----4-:R-:W-:Y:S02]  /*1f30*/  FFMA.FTZ R13, R18, R23, R13 ;  /* 0x00000017120d7223 */ /* 0x010fe4000001000d */
[----:B------:R-:W2:Y:S04]  /*1f40*/  LDG.E.128 R20, [R4.64] ;  /* 0x0000000404147981 */ /* 0x000ea8000c1e1d00 */
[----:B---3--:R-:W-:Y:S01]  /*1f50*/  STL [R1+0x20], R24 ;  /* 0x0000201801007387 */ /* 0x008fe20000100800 */
[----:B------:R-:W-:-:S03]  /*1f60*/  MOV R15, R27 ;  /* 0x0000001b000f7202 */ /* 0x000fc60000000f00 */
[----:B------:R1:W-:Y:S01]  /*1f70*/  STL [R1+0x28], R26 ;  /* 0x0000281a01007387 */ /* 0x0003e20000100800 */
[----:B0-----:R-:W-:-:S03]  /*1f80*/  MOV R9, R25 ;  /* 0x0000001900097202 */ /* 0x001fc60000000f00 */
[----:B------:R-:W3:Y:S04]  /*1f90*/  LDL.LU R6, [R1+0x368] ;  /* 0x0003680001067983 */ /* 0x000ee80000300800 */
[----:B------:R-:W4:Y:S04]  /*1fa0*/  LDL.LU R3, [R1+0x364] ;  /* 0x0003640001037983 */ /* 0x000f280000300800 */
[----:B-1----:R-:W2:Y:S04]  /*1fb0*/  LDL.64 R26, [R1+0x1f8] ;  /* 0x0001f800011a7983 */ /* 0x002ea80000100a00 */
[----:B------:R-:W3:Y:S04]  /*1fc0*/  LDL.64 R24, [R1+0x1f0] ;  /* 0x0001f00001187983 */ /* 0x000ee80000100a00 */
[----:B--2---:R0:W-:Y:S04]  /*1fd0*/  STL.64 [R1+0x658], R26 ;  /* 0x0006581a01007387 */ /* 0x0041e80000100a00 */
[----:B---3--:R1:W-:Y:S04]  /*1fe0*/  STL.64 [R1+0x650], R24 ;  /* 0x0006501801007387 */ /* 0x0083e80000100a00 */
[----:B0-----:R0:W2:Y:S04]  /*1ff0*/  LDL.64 R26, [R1+0x208] ;  /* 0x00020800011a7983 */ /* 0x0010a80000100a00 */
[----:B-1----:R0:W2:Y:S04]  /*2000*/  LDL.64 R24, [R1+0x200] ;  /* 0x0002000001187983 */ /* 0x0020a80000100a00 */
[----:B------:R1:W-:Y:S04]  /*2010*/  STL [R1+0x5e8], R9 ;  /* 0x0005e80901007387 */ /* 0x0003e80000100800 */
[----:B------:R-:W-:Y:S04]  /*2020*/  STL [R1+0x5d8], R15 ;  /* 0x0005d80f01007387 */ /* 0x000fe80000100800 */
[----:B------:R-:W-:Y:S01]  /*2030*/  STL [R1+0x34], R21 ;  /* 0x0000341501007387 */ /* 0x000fe20000100800 */
[----:B-1----:R-:W-:-:S03]  /*2040*/  MOV R9, R20 ;  /* 0x0000001400097202 */ /* 0x002fc60000000f00 */
[----:B------:R-:W-:Y:S04]  /*2050*/  STL [R1+0x354], R13 ;  /* 0x0003540d01007387 */ /* 0x000fe80000100800 */
[----:B------:R1:W-:Y:S04]  /*2060*/  STL.64 [R1+0x38], R22 ;  /* 0x0000381601007387 */ /* 0x0003e80000100a00 */
[----:B-1----:R-:W4:Y:S04]  /*2070*/  LDL.LU R22, [R1+0x664] ;  /* 0x0006640001167983 */ /* 0x002f280000300800 */
[----:B------:R-:W2:Y:S01]  /*2080*/  LDL.LU R20, [R1+0x660] ;  /* 0x0006600001147983 */ /* 0x000ea20000300800 */
[----:B------:R-:W-:Y:S01]  /*2090*/  @P1 LEA.HI.X R21, R2, c[0x0][0x21c], RZ, 0x4, P3 ;  /* 0x0000870002151a11 */ /* 0x000fe200018f24ff */
[----:B------:R-:W-:-:S04]  /*20a0*/  FADD.FTZ R6, R19, R6 ;  /* 0x0000000613067221 */ /* 0x000fc80000010000 */
[----:B--2---:R-:W2:Y:S01]  /*20b0*/  @P1 LDG.E.128 R24, [R20.64] ;  /* 0x0000000414181981 */ /* 0x004ea2000c1e1d00 */
[----:B----4-:R-:W-:-:S03]  /*20c0*/  FFMA.FTZ R3, R19, R22, R3 ;  /* 0x0000001613037223 */ /* 0x010fc60000010003 */
[----:B------:R-:W-:Y:S04]  /*20d0*/  STL [R1+0x368], R6 ;  /* 0x0003680601007387 */ /* 0x000fe80000100800 */
[----:B------:R-:W-:Y:S01]  /*20e0*/  STL [R1+0x364], R3 ;  /* 0x0003640301007387 */ /* 0x000fe20000100800 */
[----:B------:R-:W-:-:S03]  /*20f0*/  IADD3 R15, R2, 0x20, RZ ;  /* 0x00000020020f7810 */ /* 0x000fc60007ffe0ff */
[----:B--2---:R-:W-:Y:S04]  /*2100*/  @P1 STL.64 [R1+0x200], R24 ;  /* 0x0002001801001387 */ /* 0x004fe80000100a00 */
[----:B------:R1:W-:Y:S04]  /*2110*/  @P1 STL.64 [R1+0x208], R26 ;  /* 0x0002081a01001387 */ /* 0x0003e80000100a00 */
[----:B-1----:R0:W2:Y:S04]  /*2120*/  LDL.LU.64 R26, [R1+0x658] ;  /* 0x00065800011a7983 */ /* 0x0020a80000300a00 */
[----:B------:R0:W2:Y:S01]  /*2130*/  LDL.LU.64 R24, [R1+0x650] ;  /* 0x0006500001187983 */ /* 0x0000a20000300a00 */
[----:B------:R-:W-:-:S03]  /*2140*/  @P1 LEA R16, P3, R15, c[0x0][0x218], 0x4 ;  /* 0x000086000f101a11 */ /* 0x000fc600078620ff */
[----:B------:R0:W3:Y:S01]  /*2150*/  LDL.64 R20, [R1+0x1d0] ;  /* 0x0001d00001147983 */ /* 0x0000e20000100a00 */
[----:B------:R-:W-:-:S03]  /*2160*/  @P1 LEA.HI.X R17, R15, c[0x0][0x21c], RZ, 0x4, P3 ;  /* 0x000087000f111a11 */ /* 0x000fc600018f24ff */
[----:B------:R0:W3:Y:S04]  /*2170*/  LDL.64 R22, [R1+0x1d8] ;  /* 0x0001d80001167983 */ /* 0x0000e80000100a00 */
[----:B--2---:R-:W2:Y:S01]  /*2180*/  @P1 LDG.E.128 R24, [R16.64] ;  /* 0x0000000410181981 */ /* 0x004ea2000c1e1d00 */
[----:B------:R-:W-:-:S04]  /*2190*/  IADD3 R13, R2, 0x40, RZ ;  /* 0x00000040020d7810 */ /* 0x000fc80007ffe0ff */
[C---:B------:R-:W-:Y:S01]  /*21a0*/  @P1 LEA R6, P4, R13.reuse, c[0x0][0x218], 0x4 ;  /* 0x000086000d061a11 */ /* 0x040fe200078820ff */
[----:B--2---:R1:W-:Y:S04]  /*21b0*/  @P1 STL.64 [R1+0x1f0], R24 ;  /* 0x0001f01801001387 */ /* 0x0043e80000100a00 */
[----:B------:R2:W-:Y:S04]  /*21c0*/  @P1 STL.64 [R1+0x1f8], R26 ;  /* 0x0001f81a01001387 */ /* 0x0005e80000100a00 */
[----:B-1----:R-:W4:Y:S04]  /*21d0*/  LDL.LU.64 R24, [R1+0x648] ;  /* 0x0006480001187983 */ /* 0x002f280000300a00 */
[----:B------:R0:W2:Y:S04]  /*21e0*/  LDL.64 R16, [R1+0x1e0] ;  /* 0x0001e00001107983 */ /* 0x0000a80000100a00 */
[----:B------:R0:W2:Y:S01]  /*21f0*/  LDL.64 R18, [R1+0x1e8] ;  /* 0x0001e80001127983 */ /* 0x0000a20000100a00 */
[----:B------:R-:W-:-:S02]  /*2200*/  @P1 LEA.HI.X R7, R13, c[0x0][0x21c], RZ, 0x4, P4 ;  /* 0x000087000d071a11 */ /* 0x000fc400020f24ff */
[----:B------:R-:W-:Y:S02]  /*2210*/  @P1 LEA R4, P5, R12, c[0x0][0x218], 0x4 ;  /* 0x000086000c041a11 */ /* 0x000fe400078a20ff */
[----:B------:R-:W-:Y:S01]  /*2220*/  IADD3 R3, R2, 0x80, RZ ;  /* 0x0000008002037810 */ /* 0x000fe20007ffe0ff */
[----:B--2---:R-:W2:Y:S01]  /*2230*/  @P1 LDG.E.128 R16, [R6.64] ;  /* 0x0000000406101981 */ /* 0x004ea2000c1e1d00 */
[----:B------:R-:W-:Y:S02]  /*2240*/  @P1 LEA.HI.X R5, R12, c[0x0][0x21c], RZ, 0x4, P5 ;  /* 0x000087000c051a11 */ /* 0x000fe400028f24ff */
[----:B------:R-:W-:Y:S01]  /*2250*/  SHF.L.U32 R12, R3, 0x4, RZ ;  /* 0x00000004030c7819 */ /* 0x000fe200000006ff */
[----:B------:R-:W-:Y:S04]  /*2260*/  STL [R1+0xb0], R3 ;  /* 0x0000b00301007387 */ /* 0x000fe80000100800 */
[----:B---3--:R1:W3:Y:S04]  /*2270*/  @P1 LDG.E.128 R20, [R4.64] ;  /* 0x0000000404141981 */ /* 0x0082e8000c1e1d00 */
[----:B--2---:R-:W-:Y:S04]  /*2280*/  @P1 STL.64 [R1+0x1e0], R16 ;  /* 0x0001e01001001387 */ /* 0x004fe80000100a00 */
[----:B------:R2:W-:Y:S04]  /*2290*/  @P1 STL.64 [R1+0x1e8], R18 ;  /* 0x0001e81201001387 */ /* 0x0005e80000100a00 */
[----:B------:R-:W-:Y:S04]  /*22a0*/  STL [R1+0x170], R12 ;  /* 0x0001700c01007387 */ /* 0x000fe80000100800 */
[----:B------:R-:W3:Y:S01]  /*22b0*/  LDL.LU R26, [R1+0x90] ;  /* 0x00009000011a7983 */ /* 0x000ee20000300800 */
[----:B--2---:R-:W-:-:S05]  /*22c0*/  SHF.R.U32.HI R18, RZ, 0x1c, R3 ;  /* 0x0000001cff127819 */ /* 0x004fca0000011603 */
[----:B------:R-:W-:Y:S04]  /*22d0*/  STL [R1+0x174], R18 ;  /* 0x0001741201007387 */ /* 0x000fe80000100800 */
[----:B---3--:R2:W-:Y:S04]  /*22e0*/  STL [R1+0x620], R26 ;  /* 0x0006201a01007387 */ /* 0x0085e80000100800 */
[----:B----4-:R3:W-:Y:S04]  /*22f0*/  STL.64 [R1+0x618], R24 ;  /* 0x0006181801007387 */ /* 0x0107e80000100a00 */
[----:B--2---:R-:W2:Y:S04]  /*2300*/  LDL.64 R26, [R1+0x1b8] ;  /* 0x0001b800011a7983 */ /* 0x004ea80000100a00 */
[----:B---3--:R-:W3:Y:S04]  /*2310*/  LDL.64 R24, [R1+0x1b0] ;  /* 0x0001b00001187983 */ /* 0x008ee80000100a00 */
[----:B--2---:R2:W-:Y:S04]  /*2320*/  STL.64 [R1+0x630], R26 ;  /* 0x0006301a01007387 */ /* 0x0045e80000100a00 */
[----:B---3--:R3:W-:Y:S04]  /*2330*/  STL.64 [R1+0x628], R24 ;  /* 0x0006281801007387 */ /* 0x0087e80000100a00 */
[----:B--2---:R-:W2:Y:S04]  /*2340*/  LDL.64 R26, [R1+0x1c8] ;  /* 0x0001c800011a7983 */ /* 0x004ea80000100a00 */
[----:B---3--:R-:W3:Y:S01]  /*2350*/  LDL.64 R24, [R1+0x1c0] ;  /* 0x0001c00001187983 */ /* 0x008ee20000100a00 */
[----:B-1----:R-:W-:-:S04]  /*2360*/  IADD3 R4, P4, R12, c[0x0][0x188], RZ ;  /* 0x000062000c047a10 */ /* 0x002fc80007f9e0ff */
[----:B------:R-:W-:Y:S01]  /*2370*/  IADD3.X R5, R18, c[0x0][0x18c], RZ, P4, !PT ;  /* 0x0000630012057a10 */ /* 0x000fe200027fe4ff */
[----:B--2---:R-:W-:Y:S04]  /*2380*/  STL.64 [R1+0x640], R26 ;  /* 0x0006401a01007387 */ /* 0x004fe80000100a00 */
[----:B---3--:R1:W-:Y:S04]  /*2390*/  STL.64 [R1+0x638], R24 ;  /* 0x0006381801007387 */ /* 0x0083e80000100a00 */
[----:B-1----:R-:W2:Y:S01]  /*23a0*/  LDG.E.128 R24, [R4.64] ;  /* 0x0000000404187981 */ /* 0x002ea2000c1e1d00 */
[----:B------:R-:W-:-:S02]  /*23b0*/  IADD3 R13, R2, 0xa0, RZ ;  /* 0x000000a0020d7810 */ /* 0x000fc40007ffe0ff */
[----:B------:R-:W-:-:S03]  /*23c0*/  IADD3 R12, R2, 0xc0, RZ ;  /* 0x000000c0020c7810 */ /* 0x000fc60007ffe0ff */
[----:B------:R-:W-:Y:S04]  /*23d0*/  STL [R1+0xb4], R13 ;  /* 0x0000b40d01007387 */ /* 0x000fe80000100800 */
[----:B------:R-:W-:Y:S04]  /*23e0*/  STL [R1+0xc0], R12 ;  /* 0x0000c00c01007387 */ /* 0x000fe80000100800 */
[----:B------:R-:W-:Y:S04]  /*23f0*/  @P1 STL.64 [R1+0x1d0], R20 ;  /* 0x0001d01401001387 */ /* 0x000fe80000100a00 */
[----:B------:R-:W-:Y:S04]  /*2400*/  @P1 STL.64 [R1+0x1d8], R22 ;  /* 0x0001d81601001387 */ /* 0x000fe80000100a00 */
[----:B--2---:R-:W-:Y:S04]  /*2410*/  STL.64 [R1+0x70], R24 ;  /* 0x0000701801007387 */ /* 0x004fe80000100a00 */
[----:B------:R1:W-:Y:S04]  /*2420*/  STL.64 [R1+0x78], R26 ;  /* 0x0000781a01007387 */ /* 0x0003e80000100a00 */
[----:B-1----:R0:W2:Y:S04]  /*2430*/  LDL.LU.64 R26, [R1+0x640] ;  /* 0x00064000011a7983 */ /* 0x0020a80000300a00 */
[----:B------:R0:W2:Y:S01]  /*2440*/  LDL.LU.64 R24, [R1+0x638] ;  /* 0x0006380001187983 */ /* 0x0000a20000300a00 */
[----:B------:R-:W-:-:S04]  /*2450*/  @P1 LEA R6, P3, R3, c[0x0][0x218], 0x4 ;  /* 0x0000860003061a11 */ /* 0x000fc800078620ff */
[----:B------:R-:W-:-:S05]  /*2460*/  @P1 LEA.HI.X R7, R3, c[0x0][0x21c], RZ, 0x4, P3 ;  /* 0x0000870003071a11 */ /* 0x000fca00018f24ff */
[----:B--2---:R-:W2:Y:S01]  /*2470*/  @P1 LDG.E.128 R24, [R6.64] ;  /* 0x0000000406181981 */ /* 0x004ea2000c1e1d00 */
[----:B------:R-:W-:Y:S01]  /*2480*/  IMAD.WIDE.U32 R20, R3, R8, c[0x0][0x210] ;  /* 0x0000840003147625 */ /* 0x000fe200078e0008 */
[----:B------:R-:W-:-:S05]  /*2490*/  @P1 LEA R16, P5, R13, c[0x0][0x218], 0x4 ;  /* 0x000086000d101a11 */ /* 0x000fca00078a20ff */
[----:B------:R-:W3:Y:S04]  /*24a0*/  LDG.E.128 R20, [R20.64] ;  /* 0x0000000414147981 */ /* 0x000ee8000c1e1d00 */
[----:B--2---:R-:W-:Y:S04]  /*24b0*/  @P1 STL.64 [R1+0x1c0], R24 ;  /* 0x0001c01801001387 */ /* 0x004fe80000100a00 */
[----:B------:R1:W-:Y:S04]  /*24c0*/  @P1 STL.64 [R1+0x1c8], R26 ;  /* 0x0001c81a01001387 */ /* 0x0003e80000100a00 */
[----:B-1----:R0:W2:Y:S04]  /*24d0*/  LDL.LU.64 R26, [R1+0x630] ;  /* 0x00063000011a7983 */ /* 0x0020a80000300a00 */
[----:B------:R0:W2:Y:S01]  /*24e0*/  LDL.LU.64 R24, [R1+0x628] ;  /* 0x0006280001187983 */ /* 0x0000a20000300a00 */
[----:B------:R-:W-:-:S03]  /*24f0*/  @P1 LEA.HI.X R17, R13, c[0x0][0x21c], RZ, 0x4, P5 ;  /* 0x000087000d111a11 */ /* 0x000fc600028f24ff */
[----:B---3--:R-:W-:Y:S04]  /*2500*/  STL [R1+0x5dc], R20 ;  /* 0x0005dc1401007387 */ /* 0x008fe80000100800 */
[----:B--2---:R1:W2:Y:S01]  /*2510*/  @P1 LDG.E.128 R24, [R16.64] ;  /* 0x0000000410181981 */ /* 0x0042a2000c1e1d00 */
[----:B------:R-:W-:-:S03]  /*2520*/  IMAD.WIDE.U32 R4, R3, R8, c[0x0][0x208] ;  /* 0x0000820003047625 */ /* 0x000fc600078e0008 */
[----:B------:R-:W-:Y:S04]  /*2530*/  STL [R1+0x5cc], R21 ;  /* 0x0005cc1501007387 */ /* 0x000fe80000100800 */
[----:B------:R-:W-:Y:S04]  /*2540*/  STL [R1+0x5c4], R22 ;  /* 0x0005c41601007387 */ /* 0x000fe80000100800 */
[----:B------:R-:W-:Y:S04]  /*2550*/  STL [R1+0x5c0], R23 ;  /* 0x0005c01701007387 */ /* 0x000fe80000100800 */
[----:B-1----:R-:W3:Y:S04]  /*2560*/  LDL R16, [R1+0x2f0] ;  /* 0x0002f00001107983 */ /* 0x002ee80000100800 */
[----:B------:R-:W4:Y:S04]  /*2570*/  LDL.LU R6, [R1+0x370] ;  /* 0x0003700001067983 */ /* 0x000f280000300800 */
[----:B------:R-:W3:Y:S04]  /*2580*/  LDL.LU R29, [R1+0x14] ;  /* 0x00001400011d7983 */ /* 0x000ee80000300800 */
[----:B--2---:R-:W-:Y:S04]  /*2590*/  @P1 STL.64 [R1+0x1b0], R24 ;  /* 0x0001b01801001387 */ /* 0x004fe80000100a00 */
[----:B------:R1:W-:Y:S04]  /*25a0*/  @P1 STL.64 [R1+0x1b8], R26 ;  /* 0x0001b81a01001387 */ /* 0x0003e80000100a00 */
[----:B-1----:R-:W2:Y:S01]  /*25b0*/  LDG.E.128 R24, [R4.64] ;  /* 0x0000000404187981 */ /* 0x002ea2000c1e1d00 */
[----:B------:R-:W-:-:S03]  /*25c0*/  @P1 LEA R18, P3, R12, c[0x0][0x218], 0x4 ;  /* 0x000086000c121a11 */ /* 0x000fc600078620ff */
[----:B--2---:R1:W-:Y:S01]  /*25d0*/  STL [R1], R24 ;  /* 0x0000001801007387 */ /* 0x0043e20000100800 */
[----:B------:R-:W-:Y:S02]  /*25e0*/  MOV R22, R25 ;  /* 0x0000001900167202 */ /* 0x000fe40000000f00 */
[----:B------:R-:W-:Y:S01]  /*25f0*/  MOV R23, R26 ;  /* 0x0000001a00177202 */ /* 0x000fe20000000f00 */
[----:B------:R-:W-:Y:S04]  /*2600*/  STL [R1+0xc], R27 ;  /* 0x00000c1b01007387 */ /* 0x000fe80000100800 */
[----:B------:R-:W2:Y:S04]  /*2610*/  LDL.LU R26, [R1+0x620] ;  /* 0x00062000011a7983 */ /* 0x000ea80000300800 */
[----:B-1----:R-:W4:Y:S04]  /*2620*/  LDL.LU.64 R24, [R1+0x618] ;  /* 0x0006180001187983 */ /* 0x002f280000300a00 */
[----:B------:R-:W2:Y:S04]  /*2630*/  LDL.LU R5, [R1+0x36c] ;  /* 0x00036c0001057983 */ /* 0x000ea80000300800 */
[----:B------:R-:W2:Y:S04]  /*2640*/  LDL.LU R28, [R1+0x98] ;  /* 0x00009800011c7983 */ /* 0x000ea80000300800 */
[----:B------:R-:W-:Y:S04]  /*2650*/  STL [R1+0x5d0], R22 ;  /* 0x0005d01601007387 */ /* 0x000fe80000100800 */
[----:B------:R1:W-:Y:S04]  /*2660*/  STL [R1+0x5c8], R23 ;  /* 0x0005c81701007387 */ /* 0x0003e80000100800 */
[----:B------:R0:W2:Y:S04]  /*2670*/  LDL.64 R20, [R1+0x1a0] ;  /* 0x0001a00001147983 */ /* 0x0000a80000100a00 */
[----:B-1----:R0:W2:Y:S01]  /*2680*/  LDL.64 R22, [R1+0x1a8] ;  /* 0x0001a80001167983 */ /* 0x0020a20000100a00 */
[----:B------:R-:W-:-:S05]  /*2690*/  @P1 LEA.HI.X R19, R12, c[0x0][0x21c], RZ, 0x4, P3 ;  /* 0x000087000c131a11 */ /* 0x000fca00018f24ff */
[----:B--2---:R1:W2:Y:S01]  /*26a0*/  @P1 LDG.E.128 R20, [R18.64] ;  /* 0x0000000412141981 */ /* 0x0042a2000c1e1d00 */
[----:B------:R-:W-:-:S03]  /*26b0*/  FADD.FTZ R3, -R14, R26 ;  /* 0x0000001a0e037221 */ /* 0x000fc60000010100 */
[----:B------:R-:W3:Y:S04]  /*26c0*/  LDL R26, [R1+0x310] ;  /* 0x00031000011a7983 */ /* 0x000ee80000100800 */
[----:B-1----:R-:W3:Y:S04]  /*26d0*/  LDL.LU R19, [R1+0x94] ;  /* 0x0000940001137983 */ /* 0x002ee80000300800 */
[----:B--2---:R1:W-:Y:S04]  /*26e0*/  @P1 STL.64 [R1+0x1a0], R20 ;  /* 0x0001a01401001387 */ /* 0x0043e80000100a00 */
[----:B------:R2:W-:Y:S04]  /*26f0*/  @P1 STL.64 [R1+0x1a8], R22 ;  /* 0x0001a81601001387 */ /* 0x0005e80000100a00 */
[----:B-1----:R-:W2:Y:S01]  /*2700*/  LDL R20, [R1+0x2f4] ;  /* 0x0002f40001147983 */ /* 0x002ea20000100800 */
[----:B------:R-:W-:-:S02]  /*2710*/  FMUL.FTZ R27, R0, R3 ;  /* 0x00000003001b7220 */ /* 0x000fc40000410000 */
[----:B----4-:R-:W-:-:S03]  /*2720*/  FADD.FTZ R6, R25, R6 ;  /* 0x0000000619067221 */ /* 0x010fc60000010000 */
[----:B------:R-:W-:Y:S01]  /*2730*/  STL [R1+0xdc], R27 ;  /* 0x0000dc1b01007387 */ /* 0x000fe20000100800 */
[----:B------:R-:W-:Y:S02]  /*2740*/  MOV R7, R10 ;  /* 0x0000000a00077202 */ /* 0x000fe40000000f00 */
[----:B------:R-:W-:-:S04]  /*2750*/  IADD3 R10, R2, 0xe0, RZ ;  /* 0x000000e0020a7810 */ /* 0x000fc80007ffe0ff */
[C---:B------:R-:W-:Y:S01]  /*2760*/  @P1 LEA R2, P3, R10.reuse, c[0x0][0x218], 0x4 ;  /* 0x000086000a021a11 */ /* 0x040fe200078620ff */
[----:B------:R-:W-:Y:S01]  /*2770*/  FFMA.FTZ R5, R25, R27, R5 ;  /* 0x0000001b19057223 */ /* 0x000fe20000010005 */
[----:B--2---:R1:W-:Y:S04]  /*2780*/  STL [R1+0x608], R20 ;  /* 0x0006081401007387 */ /* 0x0043e80000100800 */
[----:B------:R-:W-:Y:S04]  /*2790*/  STL [R1+0x370], R6 ;  /* 0x0003700601007387 */ /* 0x000fe80000100800 */
[----:B------:R0:W2:Y:S04]  /*27a0*/  LDL.64 R22, [R1+0x198] ;  /* 0x0001980001167983 */ /* 0x0000a80000100a00 */
[----:B-1----:R0:W2:Y:S01]  /*27b0*/  LDL.64 R20, [R1+0x190] ;  /* 0x0001900001147983 */ /* 0x0020a20000100a00 */
[----:B------:R-:W-:Y:S01]  /*27c0*/  @P1 LEA.HI.X R3, R10, c[0x0][0x21c], RZ, 0x4, P3 ;  /* 0x000087000a031a11 */ /* 0x000fe200018f24ff */
[----:B---3--:R-:W-:-:S02]  /*27d0*/  FMUL.FTZ R4, R16, R24 ;  /* 0x0000001810047220 */ /* 0x008fc40000410000 */
[----:B------:R1:W-:Y:S02]  /*27e0*/  STL [R1+0x5b0], R10 ;  /* 0x0005b00a01007387 */ /* 0x0003e40000100800 */
[----:B------:R-:W-:Y:S02]  /*27f0*/  FFMA.FTZ R4, R26, R25, R4 ;  /* 0x000000191a047223 */ /* 0x000fe40000010004 */
[----:B-1----:R-:W3:Y:S04]  /*2800*/  LDL.LU R10, [R1+0x374] ;  /* 0x00037400010a7983 */ /* 0x002ee80000300800 */
[----:B------:R-:W4:Y:S04]  /*2810*/  LDL.LU R18, [R1+0x380] ;  /* 0x0003800001127983 */ /* 0x000f280000300800 */
[----:B------:R-:W4:Y:S04]  /*2820*/  LDL.LU R17, [R1+0x37c] ;  /* 0x00037c0001117983 */ /* 0x000f280000300800 */
[----:B------:R-:W4:Y:S04]  /*2830*/  LDL R16, [R1+0x314] ;  /* 0x0003140001107983 */ /* 0x000f280000100800 */
[----:B------:R1:W-:Y:S04]  /*2840*/  STL [R1+0x36c], R5 ;  /* 0x00036c0501007387 */ /* 0x0003e80000100800 */
[----:B------:R-:W4:Y:S04]  /*2850*/  LDL.LU R6, [R1+0x388] ;  /* 0x0003880001067983 */ /* 0x000f280000300800 */
[----:B-1----:R-:W4:Y:S04]  /*2860*/  LDL.LU R5, [R1+0x384] ;  /* 0x0003840001057983 */ /* 0x002f280000300800 */
[----:B------:R-:W4:Y:S04]  /*2870*/  LDL.LU R25, [R1+0x614] ;  /* 0x0006140001197983 */ /* 0x000f280000300800 */
[----:B------:R-:W4:Y:S04]  /*2880*/  LDL.LU R26, [R1+0x610] ;  /* 0x00061000011a7983 */ /* 0x000f280000300800 */
[----:B------:R1:W-:Y:S04]  /*2890*/  STL [R1+0x120], R4 ;  /* 0x0001200401007387 */ /* 0x0003e80000100800 */
[----:B-1----:R-:W4:Y:S04]  /*28a0*/  LDL.LU R4, [R1+0x378] ;  /* 0x0003780001047983 */ /* 0x002f280000300800 */
[----:B--2---:R-:W2:Y:S01]  /*28b0*/  @P1 LDG.E.128 R20, [R2.64] ;  /* 0x0000000402141981 */ /* 0x004ea2000c1e1d00 */
[----:B---3--:R-:W-:-:S03]  /*28c0*/  FFMA.FTZ R10, R24, R27, R10 ;  /* 0x0000001b180a7223 */ /* 0x008fc6000001000a */
[----:B------:R-:W3:Y:S01]  /*28d0*/  LDL.LU R27, [R1+0x60c] ;  /* 0x00060c00011b7983 */ /* 0x000ee20000300800 */
[----:B----4-:R-:W-:-:S05]  /*28e0*/  FADD.FTZ R4, R24, R4 ;  /* 0x0000000418047221 */ /* 0x010fca0000010000 */
[----:B------:R-:W-:Y:S04]  /*28f0*/  STL [R1+0x378], R4 ;  /* 0x0003780401007387 */ /* 0x000fe80000100800 */
[----:B------:R-:W-:Y:S04]  /*2900*/  STL [R1+0x374], R10 ;  /* 0x0003740a01007387 */ /* 0x000fe80000100800 */
[----:B--2---:R1:W-:Y:S04]  /*2910*/  @P1 STL.64 [R1+0x190], R20 ;  /* 0x0001901401001387 */ /* 0x0043e80000100a00 */
[----:B------:R-:W-:Y:S04]  /*2920*/  @P1 STL.64 [R1+0x198], R22 ;  /* 0x0001981601001387 */ /* 0x000fe80000100a00 */
[----:B-1----:R-:W2:Y:S01]  /*2930*/  LDL.LU R20, [R1+0x608] ;  /* 0x0006080001147983 */ /* 0x002ea20000300800 */
[----:B------:R-:W-:Y:S01]  /*2940*/  FADD.FTZ R4, -R14, R19 ;  /* 0x000000130e047221 */ /* 0x000fe20000010100 */
[----:B------:R-:W-:-:S02]  /*2950*/  SHF.L.U32 R19, R13, 0x4, RZ ;  /* 0x000000040d137819 */ /* 0x000fc400000006ff */
[----:B------:R-:W-:Y:S01]  /*2960*/  SHF.R.U32.HI R10, RZ, 0x1c, R13 ;  /* 0x0000001cff0a7819 */ /* 0x000fe2000001160d */
[----:B------:R-:W-:Y:S01]  /*2970*/  FMUL.FTZ R4, R0, R4 ;  /* 0x0000000400047220 */ /* 0x000fe20000410000 */
[----:B------:R-:W-:Y:S01]  /*2980*/  IADD3 R2, P1, R19, c[0x0][0x188], RZ ;  /* 0x0000620013027a10 */ /* 0x000fe20007f3e0ff */
[C---:B------:R-:W-:Y:S01]  /*2990*/  FADD.FTZ R18, R29.reuse, R18 ;  /* 0x000000121d127221 */ /* 0x040fe20000010000 */
[----:B------:R-:W-:Y:S01]  /*29a0*/  STL [R1+0x178], R19 ;  /* 0x0001781301007387 */ /* 0x000fe20000100800 */
[----:B------:R-:W-:-:S03]  /*29b0*/  FFMA.FTZ R17, R29, R4, R17 ;  /* 0x000000041d117223 */ /* 0x000fc60000010011 */
[----:B------:R-:W-:Y:S04]  /*29c0*/  STL [R1+0x17c], R10 ;  /* 0x00017c0a01007387 */ /* 0x000fe80000100800 */
[----:B------:R-:W-:Y:S04]  /*29d0*/  STL [R1+0xd8], R4 ;  /* 0x0000d80401007387 */ /* 0x000fe80000100800 */
[----:B------:R-:W-:Y:S04]  /*29e0*/  STL [R1+0x380], R18 ;  /* 0x0003801201007387 */ /* 0x000fe80000100800 */
[----:B------:R-:W-:Y:S01]  /*29f0*/  STL [R1+0x37c], R17 ;  /* 0x00037c1101007387 */ /* 0x000fe20000100800 */
[----:B--2---:R-:W-:-:S04]  /*2a00*/  FMUL.FTZ R3, R20, R25 ;  /* 0x0000001914037220 */ /* 0x004fc80000410000 */
[----:B------:R-:W-:Y:S01]  /*2a10*/  FFMA.FTZ R16, R16, R29, R3 ;  /* 0x0000001d10107223 */ /* 0x000fe20000010003 */
[----:B------:R-:W-:-:S04]  /*2a20*/  IADD3.X R3, R10, c[0x0][0x18c], RZ, P1, !PT ;  /* 0x000063000a037a10 */ /* 0x000fc80000ffe4ff */
[----:B------:R1:W-:Y:S04]  /*2a30*/  STL [R1+0x10c], R16 ;  /* 0x00010c1001007387 */ /* 0x0003e80000100800 */
[----:B-1----:R-:W2:Y:S01]  /*2a40*/  LDG.E.128 R16, [R2.64] ;  /* 0x0000000402107981 */ /* 0x002ea2000c1e1d00 */
[C---:B------:R-:W-:Y:S02]  /*2a50*/  FADD.FTZ R6, R25.reuse, R6 ;  /* 0x0000000619067221 */ /* 0x040fe40000010000 */
[----:B------:R-:W-:Y:S02]  /*2a60*/  FFMA.FTZ R5, R25, R4, R5 ;  /* 0x0000000419057223 */ /* 0x000fe40000010005 */
[----:B------:R-:W4:Y:S04]  /*2a70*/  LDL.LU R25, [R1+0x18] ;  /* 0x0000180001197983 */ /* 0x000f280000300800 */
[----:B------:R-:W3:Y:S01]  /*2a80*/  LDL.LU R29, [R1+0x1c] ;  /* 0x00001c00011d7983 */ /* 0x000ee20000300800 */
[----:B------:R-:W-:-:S03]  /*2a90*/  FADD.FTZ R24, -R14, R28 ;  /* 0x0000001c0e187221 */ /* 0x000fc60000010100 */
[----:B------:R-:W-:Y:S04]  /*2aa0*/  STL [R1+0x388], R6 ;  /* 0x0003880601007387 */ /* 0x000fe80000100800 */
[----:B------:R1:W-:Y:S04]  /*2ab0*/  STL [R1+0x384], R5 ;  /* 0x0003840501007387 */ /* 0x0003e80000100800 */
[----:B------:R-:W3:Y:S01]  /*2ac0*/  LDL.LU R28, [R1+0x9c] ;  /* 0x00009c00011c7983 */ /* 0x000ee20000300800 */
[----:B-1----:R-:W-:-:S03]  /*2ad0*/  IMAD.WIDE.U32 R4, R13, R8, c[0x0][0x210] ;  /* 0x000084000d047625 */ /* 0x002fc600078e0008 */
[----:B--2---:R-:W-:Y:S01]  /*2ae0*/  STL.64 [R1+0x60], R16 ;  /* 0x0000601001007387 */ /* 0x004fe20000100a00 */
[----:B------:R-:W-:-:S03]  /*2af0*/  MOV R10, R19 ;  /* 0x00000013000a7202 */ /* 0x000fc60000000f00 */
[----:B------:R1:W-:Y:S04]  /*2b00*/  STL [R1+0x68], R18 ;  /* 0x0000681201007387 */ /* 0x0003e80000100800 */
[----:B-1----:R-:W2:Y:S04]  /*2b10*/  LDG.E.128 R16, [R4.64] ;  /* 0x0000000404107981 */ /* 0x002ea8000c1e1d00 */
[----:B------:R1:W-:Y:S01]  /*2b20*/  STL [R1+0x5b4], R10 ;  /* 0x0005b40a01007387 */ /* 0x0003e20000100800 */
[----:B------:R-:W-:-:S03]  /*2b30*/  IMAD.WIDE.U32 R2, R13, R8, c[0x0][0x208] ;  /* 0x000082000d027625 */ /* 0x000fc600078e0008 */
[----:B------:R-:W3:Y:S04]  /*2b40*/  LDL R23, [R1+0x318] ;  /* 0x0003180001177983 */ /* 0x000ee80000100800 */
[----:B------:R-:W3:Y:S04]  /*2b50*/  LDL.LU R22, [R1+0x398] ;  /* 0x0003980001167983 */ /* 0x000ee80000300800 */
[----:B------:R-:W3:Y:S04]  /*2b60*/  LDL.LU R21, [R1+0x394] ;  /* 0x0003940001157983 */ /* 0x000ee80000300800 */
[----:B------:R-:W3:Y:S04]  /*2b70*/  LDL R20, [R1+0x2fc] ;  /* 0x0002fc0001147983 */ /* 0x000ee80000100800 */
[----:B-1----:R-:W3:Y:S04]  /*2b80*/  LDL.LU R10, [R1+0x3a0] ;  /* 0x0003a000010a7983 */ /* 0x002ee80000300800 */
[----:B------:R-:W3:Y:S04]  /*2b90*/  LDL.LU R13, [R1+0xa0] ;  /* 0x0000a000010d7983 */ /* 0x000ee80000300800 */
[----:B--2---:R1:W-:Y:S02]  /*2ba0*/  STL [R1+0x5e0], R16 ;  /* 0x0005e01001007387 */ /* 0x0043e40000100800 */
[----:B-1----:R-:W-:-:S02]  /*2bb0*/  MOV R16, R7 ;  /* 0x0000000700107202 */ /* 0x002fc40000000f00 */
[----:B------:R1:W2:Y:S04]  /*2bc0*/  LDG.E.128 R4, [R2.64] ;  /* 0x0000000402047981 */ /* 0x0002a8000c1e1d00 */
[----:B------:R0:W-:Y:S04]  /*2bd0*/  STL [R1+0x5d4], R17 ;  /* 0x0005d41101007387 */ /* 0x0001e80000100800 */
[----:B0-----:R-:W4:Y:S04]  /*2be0*/  LDL.LU R17, [R1+0x38c] ;  /* 0x00038c0001117983 */ /* 0x001f280000300800 */
[----:B------:R-:W-:Y:S04]  /*2bf0*/  STL [R1+0x5bc], R18 ;  /* 0x0005bc1201007387 */ /* 0x000fe80000100800 */
[----:B------:R0:W-:Y:S04]  /*2c00*/  STL [R1+0x5b8], R19 ;  /* 0x0005b81301007387 */ /* 0x0001e80000100800 */
[----:B0-----:R-:W3:Y:S04]  /*2c10*/  LDL.LU R19, [R1+0x390] ;  /* 0x0003900001137983 */ /* 0x001ee80000300800 */
[----:B-1----:R-:W3:Y:S04]  /*2c20*/  LDL R2, [R1+0x2f8] ;  /* 0x0002f80001027983 */ /* 0x002ee80000100800 */
[----:B--2---:R-:W-:Y:S04]  /*2c30*/  STL [R1+0x5f0], R5 ;  /* 0x0005f00501007387 */ /* 0x004fe80000100800 */
[----:B------:R0:W-:Y:S04]  /*2c40*/  STL [R1+0x5ec], R6 ;  /* 0x0005ec0601007387 */ /* 0x0001e80000100800 */
[----:B------:R1:W-:Y:S04]  /*2c50*/  STL [R1+0x5e4], R7 ;  /* 0x0005e40701007387 */ /* 0x0003e80000100800 */
[----:B0-----:R-:W2:Y:S04]  /*2c60*/  LDL.LU R6, [R1+0x39c] ;  /* 0x00039c0001067983 */ /* 0x001ea80000300800 */
[----:B------:R-:W2:Y:S01]  /*2c70*/  LDL R5, [R1+0x31c] ;  /* 0x00031c0001057983 */ /* 0x000ea20000100800 */
[----:B-1----:R-:W-:Y:S01]  /*2c80*/  MOV R7, R16 ;  /* 0x0000001000077202 */ /* 0x002fe20000000f00 */
[----:B------:R-:W-:-:S02]  /*2c90*/  FMUL.FTZ R16, R0, R24 ;  /* 0x0000001800107220 */ /* 0x000fc40000410000 */
[----:B------:R-:W2:Y:S02]  /*2ca0*/  LDL.LU R18, [R1+0x3a8] ;  /* 0x0003a80001127983 */ /* 0x000ea40000300800 */
[C---:B----4-:R-:W-:Y:S02]  /*2cb0*/  FFMA.FTZ R17, R25.reuse, R16, R17 ;  /* 0x0000001019117223 */ /* 0x050fe40000010011 */
[----:B------:R-:W4:Y:S04]  /*2cc0*/  LDL.LU R3, [R1+0x3a4] ;  /* 0x0003a40001037983 */ /* 0x000f280000300800 */
[----:B------:R-:W-:Y:S01]  /*2cd0*/  STL [R1+0xd4], R16 ;  /* 0x0000d41001007387 */ /* 0x000fe20000100800 */
[----:B---3--:R-:W-:Y:S02]  /*2ce0*/  FADD.FTZ R19, R25, R19 ;  /* 0x0000001319137221 */ /* 0x008fe40000010000 */
[----:B------:R-:W-:Y:S01]  /*2cf0*/  FMUL.FTZ R2, R2, R26 ;  /* 0x0000001a02027220 */ /* 0x000fe20000410000 */
[----:B------:R0:W-:Y:S01]  /*2d00*/  STL [R1+0x38c], R17 ;  /* 0x00038c1101007387 */ /* 0x0001e20000100800 */
[----:B------:R-:W-:-:S02]  /*2d10*/  FADD.FTZ R22, R26, R22 ;  /* 0x000000161a167221 */ /* 0x000fc40000010000 */
[----:B------:R-:W-:Y:S01]  /*2d20*/  FFMA.FTZ R21, R26, R16, R21 ;  /* 0x000000101a157223 */ /* 0x000fe20000010015 */
[----:B------:R-:W-:Y:S01]  /*2d30*/  STL [R1+0x390], R19 ;  /* 0x0003901301007387 */ /* 0x000fe20000100800 */
[----:B0-----:R-:W-:Y:S02]  /*2d40*/  FFMA.FTZ R17, R23, R25, R2 ;  /* 0x0000001917117223 */ /* 0x001fe40000010002 */
[----:B------:R-:W-:-:S03]  /*2d50*/  FADD.FTZ R2, -R14, R28 ;  /* 0x0000001c0e027221 */ /* 0x000fc60000010100 */
[----:B------:R0:W-:Y:S01]  /*2d60*/  STL [R1+0x104], R17 ;  /* 0x0001041101007387 */ /* 0x0001e20000100800 */
[----:B------:R-:W-:-:S03]  /*2d70*/  FADD.FTZ R10, R29, R10 ;  /* 0x0000000a1d0a7221 */ /* 0x000fc60000010000 */
[----:B------:R-:W-:Y:S01]  /*2d80*/  STL [R1+0x398], R22 ;  /* 0x0003981601007387 */ /* 0x000fe20000100800 */
[----:B0-----:R-:W-:-:S03]  /*2d90*/  FMUL.FTZ R17, R0, R2 ;  /* 0x0000000200117220 */ /* 0x001fc60000410000 */
[----:B------:R-:W-:Y:S01]  /*2da0*/  STL [R1+0x394], R21 ;  /* 0x0003941501007387 */ /* 0x000fe20000100800 */
[----:B------:R-:W-:-:S03]  /*2db0*/  FMUL.FTZ R2, R20, R27 ;  /* 0x0000001b14027220 */ /* 0x000fc60000410000 */
[----:B------:R-:W3:Y:S04]  /*2dc0*/  LDL R16, [R1+0x2d0] ;  /* 0x0002d00001107983 */ /* 0x000ee80000100800 */
[----:B------:R-:W-:Y:S04]  /*2dd0*/  STL [R1+0xd0], R17 ;  /* 0x0000d01101007387 */ /* 0x000fe80000100800 */
[----:B------:R0:W-:Y:S04]  /*2de0*/  STL [R1+0x3a0], R10 ;  /* 0x0003a00a01007387 */ /* 0x0001e80000100800 */
[----:B0-----:R-:W3:Y:S01]  /*2df0*/  LDL.LU R10, [R1+0x3b0] ;  /* 0x0003b000010a7983 */ /* 0x001ee20000300800 */
[----:B--2---:R-:W-:-:S02]  /*2e00*/  FFMA.FTZ R6, R29, R17, R6 ;  /* 0x000000111d067223 */ /* 0x004fc40000010006 */
[----:B------:R-:W-:-:S03]  /*2e10*/  FFMA.FTZ R2, R5, R29, R2 ;  /* 0x0000001d05027223 */ /* 0x000fc60000010002 */
[----:B------:R0:W-:Y:S04]  /*2e20*/  STL [R1+0x39c], R6 ;  /* 0x00039c0601007387 */ /* 0x0001e80000100800 */
[----:B0-----:R-:W2:Y:S04]  /*2e30*/  LDL.LU R6, [R1+0x3ac] ;  /* 0x0003ac0001067983 */ /* 0x001ea80000300800 */
[----:B------:R-:W2:Y:S01]  /*2e40*/  LDL R5, [R1+0x2e0] ;  /* 0x0002e00001057983 */ /* 0x000ea20000100800 */
[C---:B------:R-:W-:Y:S02]  /*2e50*/  FADD.FTZ R18, R27.reuse, R18 ;  /* 0x000000121b127221 */ /* 0x040fe40000010000 */
[----:B----4-:R-:W-:Y:S01]  /*2e60*/  FFMA.FTZ R3, R27, R17, R3 ;  /* 0x000000111b037223 */ /* 0x010fe20000010003 */
[----:B------:R0:W-:Y:S04]  /*2e70*/  STL [R1+0x100], R2 ;  /* 0x0001000201007387 */ /* 0x0001e80000100800 */
[----:B------:R-:W4:Y:S01]  /*2e80*/  LDL.LU R17, [R1+0x44] ;  /* 0x0000440001117983 */ /* 0x000f220000300800 */
[----:B0-----:R-:W-:-:S03]  /*2e90*/  SHF.L.U32 R2, R12, 0x4, RZ ;  /* 0x000000040c027819 */ /* 0x001fc600000006ff */
[----:B------:R0:W-:Y:S01]  /*2ea0*/  STL [R1+0x3a8], R18 ;  /* 0x0003a81201007387 */ /* 0x0001e20000100800 */
[----:B------:R-:W-:-:S03]  /*2eb0*/  SHF.R.U32.HI R19, RZ, 0x1c, R12 ;  /* 0x0000001cff137819 */ /* 0x000fc6000001160c */
[----:B------:R1:W-:Y:S04]  /*2ec0*/  STL [R1+0x3a4], R3 ;  /* 0x0003a40301007387 */ /* 0x0003e80000100800 */
[----:B------:R3:W-:Y:S04]  /*2ed0*/  STL [R1+0x180], R2 ;  /* 0x0001800201007387 */ /* 0x0007e80000100800 */
[----:B0-----:R-:W4:Y:S01]  /*2ee0*/  LDL.LU R18, [R1+0x54] ;  /* 0x0000540001127983 */ /* 0x001f220000300800 */
[----:B-1----:R-:W-:Y:S01]  /*2ef0*/  FADD.FTZ R3, -R14, R13 ;  /* 0x0000000d0e037221 */ /* 0x002fe20000010100 */
[----:B---3--:R-:W-:-:S03]  /*2f00*/  IADD3 R2, P1, R2, c[0x0][0x188], RZ ;  /* 0x0000620002027a10 */ /* 0x008fc60007f3e0ff */
[----:B------:R-:W-:Y:S02]  /*2f10*/  FMUL.FTZ R13, R0, R3 ;  /* 0x00000003000d7220 */ /* 0x000fe40000410000 */
[----:B------:R-:W-:Y:S01]  /*2f20*/  FMUL.FTZ R24, R16, R7 ;  /* 0x0000000710187220 */ /* 0x000fe20000410000 */
[----:B------:R-:W-:Y:S01]  /*2f30*/  IADD3.X R3, R19, c[0x0][0x18c], RZ, P1, !PT ;  /* 0x0000630013037a10 */ /* 0x000fe20000ffe4ff */
[----:B------:R-:W-:Y:S04]  /*2f40*/  STL [R1+0x184], R19 ;  /* 0x0001841301007387 */ /* 0x000fe80000100800 */
[----:B------:R-:W3:Y:S04]  /*2f50*/  LDL.LU R20, [R1+0x48] ;  /* 0x0000480001147983 */ /* 0x000ee80000300800 */
[----:B------:R-:W-:Y:S01]  /*2f60*/  STL [R1+0xf0], R13 ;  /* 0x0000f00d01007387 */ /* 0x000fe20000100800 */
[----:B------:R-:W-:-:S05]  /*2f70*/  FADD.FTZ R10, R11, R10 ;  /* 0x0000000a0b0a7221 */ /* 0x000fca0000010000 */
[----:B------:R0:W-:Y:S04]  /*2f80*/  STL [R1+0x3b0], R10 ;  /* 0x0003b00a01007387 */ /* 0x0001e80000100800 */
[----:B0-----:R-:W3:Y:S04]  /*2f90*/  LDL.LU R10, [R1+0xa8] ;  /* 0x0000a800010a7983 */ /* 0x001ee80000300800 */
[----:B------:R-:W3:Y:S01]  /*2fa0*/  LDL.LU R22, [R1+0x58] ;  /* 0x0000580001167983 */ /* 0x000ee20000300800 */
[----:B--2---:R-:W-:-:S03]  /*2fb0*/  FFMA.FTZ R5, R5, R11, R24 ;  /* 0x0000000b05057223 */ /* 0x004fc60000010018 */
[----:B------:R0:W2:Y:S01]  /*2fc0*/  LDG.E.128 R24, [R2.64] ;  /* 0x0000000402187981 */ /* 0x0000a2000c1e1d00 */
[----:B------:R-:W-:-:S05]  /*2fd0*/  FFMA.FTZ R6, R11, R13, R6 ;  /* 0x0000000d0b067223 */ /* 0x000fca0000010006 */
[----:B------:R1:W-:Y:S04]  /*2fe0*/  STL [R1+0x3ac], R6 ;  /* 0x0003ac0601007387 */ /* 0x0003e80000100800 */
[----:B------:R1:W-:Y:S01]  /*2ff0*/  STL [R1+0x13c], R5 ;  /* 0x00013c0501007387 */ /* 0x0003e20000100800 */
[----:B0-----:R-:W-:-:S04]  /*3000*/  IMAD.WIDE.U32 R2, R12, R8, c[0x0][0x210] ;  /* 0x000084000c027625 */ /* 0x001fc800078e0008 */
[----:B------:R-:W-:Y:S01]  /*3010*/  IMAD.WIDE.U32 R28, R12, R8, c[0x0][0x208] ;  /* 0x000082000c1c7625 */ /* 0x000fe200078e0008 */
[----:B--2---:R-:W-:Y:S01]  /*3020*/  MOV R11, R24 ;  /* 0x00000018000b7202 */ /* 0x004fe20000000f00 */
[----:B------:R-:W-:Y:S04]  /*3030*/  STL [R1+0x94], R25 ;  /* 0x0000941901007387 */ /* 0x000fe80000100800 */
[----:B------:R0:W-:Y:S04]  /*3040*/  STL.64 [R1+0x98], R26 ;  /* 0x0000981a01007387 */ /* 0x0001e80000100a00 */
[----:B-1----:R-:W2:Y:S04]  /*3050*/  LDL.LU R6, [R1+0x3b4] ;  /* 0x0003b40001067983 */ /* 0x002ea80000300800 */
[----:B---3--:R-:W-:Y:S04]  /*3060*/  STL.64 [R1+0x600], R10 ;  /* 0x0006000a01007387 */ /* 0x008fe80000100a00 */
[----:B------:R1:W-:Y:S04]  /*3070*/  STL.64 [R1+0x5f8], R8 ;  /* 0x0005f80801007387 */ /* 0x0003e80000100a00 */
[----:B------:R-:W4:Y:S04]  /*3080*/  LDL.LU R21, [R1+0x3c0] ;  /* 0x0003c00001157983 */ /* 0x000f280000300800 */
[----:B------:R-:W3:Y:S04]  /*3090*/  LDL.LU R5, [R1+0x3bc] ;  /* 0x0003bc0001057983 */ /* 0x000ee80000300800 */
[----:B------:R-:W3:Y:S04]  /*30a0*/  LDL R16, [R1+0x2e4] ;  /* 0x0002e40001107983 */ /* 0x000ee80000100800 */
[----:B------:R-:W3:Y:S04]  /*30b0*/  LDL.LU R19, [R1+0xac] ;  /* 0x0000ac0001137983 */ /* 0x000ee80000300800 */
[----:B------:R-:W3:Y:S04]  /*30c0*/  LDL.LU R23, [R1+0x5c] ;  /* 0x00005c0001177983 */ /* 0x000ee80000300800 */
[----:B0-----:R0:W3:Y:S04]  /*30d0*/  LDG.E.128 R24, [R2.64] ;  /* 0x0000000402187981 */ /* 0x0010e8000c1e1d00 */
[----:B-1----:R1:W4:Y:S04]  /*30e0*/  LDG.E.128 R8, [R28.64] ;  /* 0x000000041c087981 */ /* 0x002328000c1e1d00 */
[----:B0-----:R-:W4:Y:S04]  /*30f0*/  LDL.LU R2, [R1+0xa4] ;  /* 0x0000a40001027983 */ /* 0x001f280000300800 */
[----:B------:R-:W4:Y:S01]  /*3100*/  LDL.LU R3, [R1+0x3b8] ;  /* 0x0003b80001037983 */ /* 0x000f220000300800 */
[----:B-1----:R-:W-:-:S02]  /*3110*/  MOV R29, R7 ;  /* 0x00000007001d7202 */ /* 0x002fc40000000f00 */
[----:B------:R-:W-:-:S05]  /*3120*/  MOV R28, R13 ;  /* 0x0000000d001c7202 */ /* 0x000fca0000000f00 */
[----:B--2---:R-:W-:Y:S01]  /*3130*/  FFMA.FTZ R6, R29, R28, R6 ;  /* 0x0000001c1d067223 */ /* 0x004fe20000010006 */
[----:B---3--:R0:W-:Y:S04]  /*3140*/  STL [R1+0x5ac], R27 ;  /* 0x0005ac1b01007387 */ /* 0x0081e80000100800 */
[----:B----4-:R-:W-:Y:S01]  /*3150*/  STL [R1+0x14], R9 ;  /* 0x0000140901007387 */ /* 0x010fe20000100800 */
[----:B------:R-:W-:-:S03]  /*3160*/  MOV R12, R8 ;  /* 0x00000008000c7202 */ /* 0x000fc60000000f00 */
[----:B------:R1:W-:Y:S01]  /*3170*/  STL [R1+0x1c], R11 ;  /* 0x00001c0b01007387 */ /* 0x0003e20000100800 */
[----:B0-----:R-:W-:Y:S01]  /*3180*/  MOV R27, R10 ;  /* 0x0000000a001b7202 */ /* 0x001fe20000000f00 */
[----:B------:R-:W-:Y:S02]  /*3190*/  FADD.FTZ R3, R29, R3 ;  /* 0x000000031d037221 */ /* 0x000fe40000010000 */
[----:B-1----:R-:W2:Y:S01]  /*31a0*/  LDL.LU.64 R10, [R1+0x600] ;  /* 0x00060000010a7983 */ /* 0x002ea20000300a00 */
[----:B------:R-:W-:-:S03]  /*31b0*/  FADD.FTZ R2, -R14, R2 ;  /* 0x000000020e027221 */ /* 0x000fc60000010100 */
[----:B------:R-:W3:Y:S04]  /*31c0*/  LDL.LU.64 R8, [R1+0x5f8] ;  /* 0x0005f80001087983 */ /* 0x000ee80000300a00 */
[----:B------:R-:W4:Y:S04]  /*31d0*/  LDL.LU R13, [R1+0x5f4] ;  /* 0x0005f400010d7983 */ /* 0x000f280000300800 */
[----:B------:R-:W2:Y:S04]  /*31e0*/  LDL.LU R7, [R1+0x3c8] ;  /* 0x0003c80001077983 */ /* 0x000ea80000300800 */
[----:B------:R0:W-:Y:S04]  /*31f0*/  STL [R1+0x3b8], R3 ;  /* 0x0003b80301007387 */ /* 0x0001e80000100800 */
[----:B0-----:R-:W3:Y:S04]  /*3200*/  LDL.LU R3, [R1+0x3c4] ;  /* 0x0003c40001037983 */ /* 0x001ee80000300800 */
[----:B------:R-:W4:Y:S04]  /*3210*/  LDL R29, [R1+0x2d8] ;  /* 0x0002d800011d7983 */ /* 0x000f280000100800 */
[----:B------:R-:W4:Y:S04]  /*3220*/  LDL.LU R28, [R1+0x3d0] ;  /* 0x0003d000011c7983 */ /* 0x000f280000300800 */
[----:B------:R0:W-:Y:S02]  /*3230*/  STL [R1+0x3b4], R6 ;  /* 0x0003b40601007387 */ /* 0x0001e40000100800 */
[----:B0-----:R-:W-:-:S02]  /*3240*/  FMUL.FTZ R6, R0, R2 ;  /* 0x0000000200067220 */ /* 0x001fc40000410000 */
[----:B------:R-:W4:Y:S01]  /*3250*/  LDL R2, [R1+0x2d4] ;  /* 0x0002d40001027983 */ /* 0x000f220000100800 */
[C---:B------:R-:W-:Y:S02]  /*3260*/  FADD.FTZ R21, R18.reuse, R21 ;  /* 0x0000001512157221 */ /* 0x040fe40000010000 */
[----:B------:R-:W-:-:S03]  /*3270*/  FFMA.FTZ R5, R18, R6, R5 ;  /* 0x0000000612057223 */ /* 0x000fc60000010005 */
[----:B------:R0:W-:Y:S04]  /*3280*/  STL [R1+0x3c0], R21 ;  /* 0x0003c01501007387 */ /* 0x0001e80000100800 */
[----:B0-----:R-:W4:Y:S04]  /*3290*/  LDL.LU R21, [R1+0x3cc] ;  /* 0x0003cc0001157983 */ /* 0x001f280000300800 */
[----:B------:R-:W-:Y:S04]  /*32a0*/  STL [R1+0xa4], R6 ;  /* 0x0000a40601007387 */ /* 0x000fe80000100800 */
[----:B------:R0:W-:Y:S04]  /*32b0*/  STL [R1+0x3bc], R5 ;  /* 0x0003bc0501007387 */ /* 0x0001e80000100800 */
[----:B0-----:R-:W4:Y:S01]  /*32c0*/  LDL R5, [R1+0x2e8] ;  /* 0x0002e80001057983 */ /* 0x001f220000100800 */
[----:B--2---:R-:W-:-:S02]  /*32d0*/  FADD.FTZ R7, R17, R7 ;  /* 0x0000000711077221 */ /* 0x004fc40000010000 */
[----:B---3--:R-:W-:Y:S02]  /*32e0*/  FFMA.FTZ R3, R17, R6, R3 ;  /* 0x0000000611037223 */ /* 0x008fe40000010003 */
[----:B----4-:R-:W-:-:S04]  /*32f0*/  FMUL.FTZ R2, R2, R17 ;  /* 0x0000001102027220 */ /* 0x010fc80000410000 */
[----:B------:R-:W-:Y:S02]  /*3300*/  FFMA.FTZ R2, R16, R18, R2 ;  /* 0x0000001210027223 */ /* 0x000fe40000010002 */
[----:B------:R-:W2:Y:S04]  /*3310*/  LDL.LU R18, [R1+0x3d8] ;  /* 0x0003d80001127983 */ /* 0x000ea80000300800 */
[----:B------:R-:W3:Y:S04]  /*3320*/  LDL.LU R16, [R1+0x3d4] ;  /* 0x0003d40001107983 */ /* 0x000ee80000300800 */
[----:B------:R0:W-:Y:S02]  /*3330*/  STL [R1+0x128], R2 ;  /* 0x0001280201007387 */ /* 0x0001e40000100800 */
[----:B0-----:R-:W-:-:S02]  /*3340*/  FADD.FTZ R2, -R14, R10 ;  /* 0x0000000a0e027221 */ /* 0x001fc40000010100 */
[----:B------:R-:W4:Y:S04]  /*3350*/  LDL R10, [R1+0x2dc] ;  /* 0x0002dc00010a7983 */ /* 0x000f280000100800 */
[----:B------:R0:W-:Y:S01]  /*3360*/  STL [R1+0x3c8], R7 ;  /* 0x0003c80701007387 */ /* 0x0001e20000100800 */
[----:B------:R-:W-:-:S03]  /*3370*/  FMUL.FTZ R17, R0, R2 ;  /* 0x0000000200117220 */ /* 0x000fc60000410000 */
[----:B0-----:R-:W4:Y:S04]  /*3380*/  LDL.LU R7, [R1+0x3e0] ;  /* 0x0003e00001077983 */ /* 0x001f280000300800 */
[----:B------:R-:W4:Y:S04]  /*3390*/  LDL.LU R6, [R1+0x3dc] ;  /* 0x0003dc0001067983 */ /* 0x000f280000300800 */
[----:B------:R0:W-:Y:S01]  /*33a0*/  STL [R1+0x3c4], R3 ;  /* 0x0003c40301007387 */ /* 0x0001e20000100800 */
[----:B------:R-:W-:-:S03]  /*33b0*/  FFMA.FTZ R21, R22, R17, R21 ;  /* 0x0000001116157223 */ /* 0x000fc60000010015 */
[----:B0-----:R-:W4:Y:S01]  /*33c0*/  LDL R3, [R1+0x2ec] ;  /* 0x0002ec0001037983 */ /* 0x001f220000100800 */
[----:B------:R-:W-:Y:S02]  /*33d0*/  FADD.FTZ R28, R22, R28 ;  /* 0x0000001c161c7221 */ /* 0x000fe40000010000 */
[----:B------:R-:W-:Y:S01]  /*33e0*/  FMUL.FTZ R2, R29, R20 ;  /* 0x000000141d027220 */ /* 0x000fe20000410000 */
[----:B------:R-:W-:Y:S04]  /*33f0*/  STL [R1+0xa0], R17 ;  /* 0x0000a01101007387 */ /* 0x000fe80000100800 */
[----:B------:R0:W-:Y:S01]  /*3400*/  STL [R1+0x3cc], R21 ;  /* 0x0003cc1501007387 */ /* 0x0001e20000100800 */
[----:B------:R-:W-:-:S03]  /*3410*/  FFMA.FTZ R2, R5, R22, R2 ;  /* 0x0000001605027223 */ /* 0x000fc60000010002 */
[----:B------:R-:W-:Y:S04]  /*3420*/  STL [R1+0x3d0], R28 ;  /* 0x0003d01c01007387 */ /* 0x000fe80000100800 */
[----:B0-----:R-:W4:Y:S04]  /*3430*/  LDL.LU R21, [R1+0x80] ;  /* 0x0000800001157983 */ /* 0x001f280000300800 */
[----:B------:R0:W4:Y:S04]  /*3440*/  LDL R5, [R1+0x224] ;  /* 0x0002240001057983 */ /* 0x0001280000100800 */
[----:B------:R-:W4:Y:S04]  /*3450*/  LDL.LU R22, [R1+0x20] ;  /* 0x0000200001167983 */ /* 0x000f280000300800 */
[----:B------:R1:W-:Y:S02]  /*3460*/  STL [R1+0x11c], R2 ;  /* 0x00011c0201007387 */ /* 0x0003e40000100800 */
[----:B-1----:R-:W-:Y:S01]  /*3470*/  FADD.FTZ R2, -R14, R19 ;  /* 0x000000130e027221 */ /* 0x002fe20000010100 */
[----:B------:R-:W-:-:S02]  /*3480*/  SHF.L.U32 R28, R15, 0x2, RZ ;  /* 0x000000020f1c7819 */ /* 0x000fc400000006ff */
[----:B------:R-:W-:Y:S01]  /*3490*/  SHF.R.U32.HI R29, RZ, 0x1e, R15 ;  /* 0x0000001eff1d7819 */ /* 0x000fe2000001160f */
[C---:B---3--:R-:W-:Y:S02]  /*34a0*/  FFMA.FTZ R16, R20.reuse, R17, R16 ;  /* 0x0000001114107223 */ /* 0x048fe40000010010 */
[----:B--2---:R-:W-:-:S03]  /*34b0*/  FADD.FTZ R18, R20, R18 ;  /* 0x0000001214127221 */ /* 0x004fc60000010000 */
[----:B------:R1:W-:Y:S04]  /*34c0*/  STL [R1+0x3d4], R16 ;  /* 0x0003d41001007387 */ /* 0x0003e80000100800 */
[----:B------:R2:W-:Y:S01]  /*34d0*/  STL [R1+0x3d8], R18 ;  /* 0x0003d81201007387 */ /* 0x0005e20000100800 */
[----:B-1----:R-:W-:Y:S02]  /*34e0*/  FMUL.FTZ R16, R0, R2 ;  /* 0x0000000200107220 */ /* 0x002fe40000410000 */
[----:B----4-:R-:W-:-:S03]  /*34f0*/  FMUL.FTZ R2, R10, R13 ;  /* 0x0000000d0a027220 */ /* 0x010fc60000410000 */
[----:B------:R-:W-:Y:S04]  /*3500*/  STL [R1+0x48], R16 ;  /* 0x0000481001007387 */ /* 0x000fe80000100800 */
[----:B------:R-:W3:Y:S01]  /*3510*/  LDL.LU R20, [R1+0x34] ;  /* 0x0000340001147983 */ /* 0x000ee20000300800 */
[C---:B------:R-:W-:Y:S02]  /*3520*/  FADD.FTZ R7, R23.reuse, R7 ;  /* 0x0000000717077221 */ /* 0x040fe40000010000 */
[----:B------:R-:W-:-:S03]  /*3530*/  FFMA.FTZ R6, R23, R16, R6 ;  /* 0x0000001017067223 */ /* 0x000fc60000010006 */
[----:B------:R1:W-:Y:S04]  /*3540*/  STL [R1+0x3e0], R7 ;  /* 0x0003e00701007387 */ /* 0x0003e80000100800 */
[----:B------:R-:W-:Y:S01]  /*3550*/  STL [R1+0x3dc], R6 ;  /* 0x0003dc0601007387 */ /* 0x000fe20000100800 */
[----:B------:R-:W-:-:S05]  /*3560*/  FFMA.FTZ R2, R3, R23, R2 ;  /* 0x0000001703027223 */ /* 0x000fca0000010002 */
[----:B------:R4:W-:Y:S04]  /*3570*/  STL [R1+0xac], R2 ;  /* 0x0000ac0201007387 */ /* 0x0009e80000100800 */
[----:B--2---:R-:W2:Y:S04]  /*3580*/  LDL.LU R18, [R1+0x3e8] ;  /* 0x0003e80001127983 */ /* 0x004ea80000300800 */
[----:B-1----:R-:W3:Y:S01]  /*3590*/  LDL.LU R7, [R1+0x3e4] ;  /* 0x0003e40001077983 */ /* 0x002ee20000300800 */
[----:B----4-:R-:W-:-:S04]  /*35a0*/  @P0 IADD3 R2, P1, R28, c[0x0][0x198], RZ ;  /* 0x000066001c020a10 */ /* 0x010fc80007f3e0ff */
[----:B------:R-:W-:-:S05]  /*35b0*/  @P0 IADD3.X R3, R29, c[0x0][0x19c], RZ, P1, !PT ;  /* 0x000067001d030a10 */ /* 0x000fca0000ffe4ff */
[----:B------:R1:W4:Y:S02]  /*35c0*/  @P0 LDG.E R5, [R2.64] ;  /* 0x0000000402050981 */ /* 0x000324000c1e1900 */
[----:B-1----:R-:W-:-:S04]  /*35d0*/  IADD3 R2, P1, R28, c[0x0][0x190], RZ ;  /* 0x000064001c027a10 */ /* 0x002fc80007f3e0ff */
[----:B------:R-:W-:-:S06]  /*35e0*/  IADD3.X R3, R29, c[0x0][0x194], RZ, P1, !PT ;  /* 0x000065001d037a10 */ /* 0x000fcc0000ffe4ff */
[----:B------:R1:W4:Y:S02]  /*35f0*/  LDG.E R3, [R2.64] ;  /* 0x0000000402037981 */ /* 0x000324000c1e1900 */
[----:B-1----:R-:W-:Y:S02]  /*3600*/  FADD.FTZ R2, -R14, R21 ;  /* 0x000000150e027221 */ /* 0x002fe40000010100 */
[C---:B--2---:R-:W-:Y:S02]  /*3610*/  FADD.FTZ R18, R13.reuse, R18 ;  /* 0x000000120d127221 */ /* 0x044fe40000010000 */
[----:B---3--:R-:W-:Y:S01]  /*3620*/  FFMA.FTZ R7, R13, R16, R7 ;  /* 0x000000100d077223 */ /* 0x008fe20000010007 */
[----:B----4-:R1:W-:Y:S04]  /*3630*/  @P0 STL [R1+0x224], R5 ;  /* 0x0002240501000387 */ /* 0x0103e80000100800 */
[----:B-1----:R-:W2:Y:S04]  /*3640*/  LDL.LU R5, [R1+0x3f0] ;  /* 0x0003f00001057983 */ /* 0x002ea80000300800 */
[----:B------:R-:W3:Y:S04]  /*3650*/  LDL.LU R17, [R1+0x88] ;  /* 0x0000880001117983 */ /* 0x000ee80000300800 */
[----:B------:R-:W4:Y:S04]  /*3660*/  LDL.LU R19, [R1+0x28] ;  /* 0x0000280001137983 */ /* 0x000f280000300800 */
[----:B------:R-:W3:Y:S04]  /*3670*/  LDL.LU R28, [R1+0x84] ;  /* 0x00008400011c7983 */ /* 0x000ee80000300800 */
[----:B------:R-:W3:Y:S04]  /*3680*/  LDL.LU R6, [R1+0x3ec] ;  /* 0x0003ec0001067983 */ /* 0x000ee80000300800 */
[----:B------:R-:W4:Y:S04]  /*3690*/  LDL R29, [R1+0x2c0] ;  /* 0x0002c000011d7983 */ /* 0x000f280000100800 */
[----:B------:R-:W4:Y:S04]  /*36a0*/  LDL.LU R10, [R1+0x3f8] ;  /* 0x0003f800010a7983 */ /* 0x000f280000300800 */
[----:B------:R-:W4:Y:S04]  /*36b0*/  LDL.LU R15, [R1+0x3f4] ;  /* 0x0003f400010f7983 */ /* 0x000f280000300800 */
[----:B------:R-:W4:Y:S04]  /*36c0*/  LDL.LU R23, [R1+0x38] ;  /* 0x0000380001177983 */ /* 0x000f280000300800 */
[----:B------:R1:W-:Y:S04]  /*36d0*/  STL [R1+0x3e8], R18 ;  /* 0x0003e81201007387 */ /* 0x0003e80000100800 */
[----:B-1----:R-:W4:Y:S04]  /*36e0*/  LDL R18, [R1+0x2b4] ;  /* 0x0002b40001127983 */ /* 0x002f280000100800 */
[----:B------:R-:W4:Y:S04]  /*36f0*/  LDL.LU R16, [R1+0x400] ;  /* 0x0004000001107983 */ /* 0x000f280000300800 */
[----:B------:R1:W-:Y:S04]  /*3700*/  STL [R1+0x3e4], R7 ;  /* 0x0003e40701007387 */ /* 0x0003e80000100800 */
[----:B-1----:R-:W4:Y:S04]  /*3710*/  LDL.LU R7, [R1+0x3fc] ;  /* 0x0003fc0001077983 */ /* 0x002f280000300800 */
[----:B------:R-:W4:Y:S04]  /*3720*/  LDL R13, [R1+0x2c4] ;  /* 0x0002c400010d7983 */ /* 0x000f280000100800 */
[----:B------:R-:W4:Y:S04]  /*3730*/  LDL.LU R21, [R1+0x3c] ;  /* 0x00003c0001157983 */ /* 0x000f280000300800 */
[----:B------:R1:W-:Y:S02]  /*3740*/  STL [R1+0x40], R3 ;  /* 0x0000400301007387 */ /* 0x0003e40000100800 */
[----:B-1----:R-:W-:-:S02]  /*3750*/  FMUL.FTZ R3, R0, R2 ;  /* 0x0000000200037220 */ /* 0x002fc40000410000 */
[----:B------:R-:W4:Y:S01]  /*3760*/  LDL R2, [R1+0x2b0] ;  /* 0x0002b00001027983 */ /* 0x000f220000100800 */
[----:B--2---:R-:W-:-:S05]  /*3770*/  FADD.FTZ R5, R9, R5 ;  /* 0x0000000509057221 */ /* 0x004fca0000010000 */
[----:B------:R1:W-:Y:S04]  /*3780*/  STL [R1+0x3f0], R5 ;  /* 0x0003f00501007387 */ /* 0x0003e80000100800 */
[----:B-1----:R-:W2:Y:S01]  /*3790*/  LDL.LU R5, [R1+0x5f0] ;  /* 0x0005f00001057983 */ /* 0x002ea20000300800 */
[----:B---3--:R-:W-:-:S03]  /*37a0*/  FFMA.FTZ R6, R9, R3, R6 ;  /* 0x0000000309067223 */ /* 0x008fc60000010006 */
[----:B------:R-:W-:Y:S04]  /*37b0*/  STL [R1+0x4c], R3 ;  /* 0x00004c0301007387 */ /* 0x000fe80000100800 */
[----:B------:R1:W-:Y:S01]  /*37c0*/  STL [R1+0x3ec], R6 ;  /* 0x0003ec0601007387 */ /* 0x0003e20000100800 */
[----:B----4-:R-:W-:-:S03]  /*37d0*/  FADD.FTZ R10, R22, R10 ;  /* 0x0000000a160a7221 */ /* 0x010fc60000010000 */
[----:B-1----:R-:W3:Y:S01]  /*37e0*/  LDL.LU R6, [R1+0x5ec] ;  /* 0x0005ec0001067983 */ /* 0x002ee20000300800 */
[----:B------:R-:W-:Y:S02]  /*37f0*/  FFMA.FTZ R15, R22, R3, R15 ;  /* 0x00000003160f7223 */ /* 0x000fe4000001000f */
[----:B------:R-:W-:-:S04]  /*3800*/  FMUL.FTZ R2, R2, R22 ;  /* 0x0000001602027220 */ /* 0x000fc80000410000 */
[----:B------:R-:W-:Y:S02]  /*3810*/  FFMA.FTZ R29, R29, R9, R2 ;  /* 0x000000091d1d7223 */ /* 0x000fe40000010002 */
[----:B------:R-:W4:Y:S04]  /*3820*/  LDL.LU R9, [R1+0x5e8] ;  /* 0x0005e80001097983 */ /* 0x000f280000300800 */
[----:B------:R-:W-:Y:S04]  /*3830*/  STL [R1+0x124], R29 ;  /* 0x0001241d01007387 */ /* 0x000fe80000100800 */
[----:B------:R1:W-:Y:S04]  /*3840*/  STL [R1+0x3f8], R10 ;  /* 0x0003f80a01007387 */ /* 0x0003e80000100800 */
[----:B-1----:R-:W2:Y:S04]  /*3850*/  LDL.LU R10, [R1+0x408] ;  /* 0x00040800010a7983 */ /* 0x002ea80000300800 */
[----:B------:R-:W3:Y:S01]  /*3860*/  LDL.LU R3, [R1+0x404] ;  /* 0x0004040001037983 */ /* 0x000ee20000300800 */
[----:B------:R-:W-:-:S03]  /*3870*/  FADD.FTZ R2, -R14, R28 ;  /* 0x0000001c0e027221 */ /* 0x000fc60000010100 */
[----:B------:R-:W3:Y:S04]  /*3880*/  LDL.LU R28, [R1+0x70] ;  /* 0x00007000011c7983 */ /* 0x000ee80000300800 */
[----:B------:R1:W-:Y:S01]  /*3890*/  STL [R1+0x3f4], R15 ;  /* 0x0003f40f01007387 */ /* 0x0003e20000100800 */
[----:B------:R-:W-:Y:S02]  /*38a0*/  FADD.FTZ R16, R20, R16 ;  /* 0x0000001014107221 */ /* 0x000fe40000010000 */
[----:B-1----:R-:W-:-:S04]  /*38b0*/  FMUL.FTZ R15, R0, R2 ;  /* 0x00000002000f7220 */ /* 0x002fc80000410000 */
[----:B------:R-:W-:Y:S01]  /*38c0*/  FFMA.FTZ R7, R20, R15, R7 ;  /* 0x0000000f14077223 */ /* 0x000fe20000010007 */
[----:B------:R-:W-:Y:S04]  /*38d0*/  STL [R1+0x44], R15 ;  /* 0x0000440f01007387 */ /* 0x000fe80000100800 */
[----:B------:R1:W-:Y:S04]  /*38e0*/  STL [R1+0x3fc], R7 ;  /* 0x0003fc0701007387 */ /* 0x0003e80000100800 */
[----:B------:R0:W-:Y:S04]  /*38f0*/  STL [R1+0x400], R16 ;  /* 0x0004001001007387 */ /* 0x0001e80000100800 */
[----:B-1----:R-:W3:Y:S04]  /*3900*/  LDL.LU R7, [R1+0x410] ;  /* 0x0004100001077983 */ /* 0x002ee80000300800 */
[----:B0-----:R-:W3:Y:S01]  /*3910*/  LDL.LU R16, [R1+0x40c] ;  /* 0x00040c0001107983 */ /* 0x001ee20000300800 */
[----:B----4-:R-:W-:-:S04]  /*3920*/  FMUL.FTZ R2, R18, R9 ;  /* 0x0000000912027220 */ /* 0x010fc80000410000 */
[----:B------:R-:W-:Y:S02]  /*3930*/  FFMA.FTZ R2, R13, R20, R2 ;  /* 0x000000140d027223 */ /* 0x000fe40000010002 */
[----:B------:R-:W4:Y:S04]  /*3940*/  LDL R13, [R1+0x2c8] ;  /* 0x0002c800010d7983 */ /* 0x000f280000100800 */
[----:B------:R0:W-:Y:S04]  /*3950*/  STL [R1+0x114], R2 ;  /* 0x0001140201007387 */ /* 0x0001e80000100800 */
[----:B------:R-:W4:Y:S01]  /*3960*/  LDL.LU R20, [R1+0x418] ;  /* 0x0004180001147983 */ /* 0x000f220000300800 */
[----:B--2---:R-:W-:-:S03]  /*3970*/  FADD.FTZ R10, R9, R10 ;  /* 0x0000000a090a7221 */ /* 0x004fc60000010000 */
[----:B------:R-:W2:Y:S01]  /*3980*/  LDL.LU R18, [R1+0x414] ;  /* 0x0004140001127983 */ /* 0x000ea20000300800 */
[----:B0-----:R-:W-:Y:S02]  /*3990*/  FADD.FTZ R2, -R14, R17 ;  /* 0x000000110e027221 */ /* 0x001fe40000010100 */
[----:B---3--:R-:W-:Y:S01]  /*39a0*/  FFMA.FTZ R3, R9, R15, R3 ;  /* 0x0000000f09037223 */ /* 0x008fe20000010003 */
[----:B------:R-:W3:Y:S04]  /*39b0*/  LDL.LU R22, [R1] ;  /* 0x0000000001167983 */ /* 0x000ee80000300800 */
[----:B------:R-:W3:Y:S04]  /*39c0*/  LDL R17, [R1+0x2bc] ;  /* 0x0002bc0001117983 */ /* 0x000ee80000100800 */
[----:B------:R0:W-:Y:S01]  /*39d0*/  STL [R1+0x408], R10 ;  /* 0x0004080a01007387 */ /* 0x0001e20000100800 */
[----:B------:R-:W-:-:S03]  /*39e0*/  FMUL.FTZ R15, R0, R2 ;  /* 0x00000002000f7220 */ /* 0x000fc60000410000 */
[----:B0-----:R-:W3:Y:S04]  /*39f0*/  LDL.LU R10, [R1+0x420] ;  /* 0x00042000010a7983 */ /* 0x001ee80000300800 */
[----:B------:R-:W3:Y:S04]  /*3a00*/  LDL.LU R9, [R1+0x41c] ;  /* 0x00041c0001097983 */ /* 0x000ee80000300800 */
[----:B------:R0:W-:Y:S04]  /*3a10*/  STL [R1+0x404], R3 ;  /* 0x0004040301007387 */ /* 0x0001e80000100800 */
[----:B0-----:R-:W3:Y:S04]  /*3a20*/  LDL R3, [R1+0x2cc] ;  /* 0x0002cc0001037983 */ /* 0x001ee80000100800 */
[----:B------:R-:W3:Y:S04]  /*3a30*/  LDL.LU R29, [R1+0x74] ;  /* 0x00007400011d7983 */ /* 0x000ee80000300800 */
[----:B------:R-:W3:Y:S01]  /*3a40*/  LDL R2, [R1+0x2b8] ;  /* 0x0002b80001027983 */ /* 0x000ee20000100800 */
[----:B------:R-:W-:-:S02]  /*3a50*/  FADD.FTZ R7, R23, R7 ;  /* 0x0000000717077221 */ /* 0x000fc40000010000 */
[----:B------:R-:W-:-:S03]  /*3a60*/  FFMA.FTZ R16, R23, R15, R16 ;  /* 0x0000000f17107223 */ /* 0x000fc60000010010 */
[----:B------:R0:W-:Y:S04]  /*3a70*/  STL [R1+0x410], R7 ;  /* 0x0004100701007387 */ /* 0x0001e80000100800 */
[----:B0-----:R-:W3:Y:S04]  /*3a80*/  LDL.LU R7, [R1+0x5e4] ;  /* 0x0005e40001077983 */ /* 0x001ee80000300800 */
[----:B------:R-:W-:Y:S04]  /*3a90*/  STL [R1+0x20], R15 ;  /* 0x0000200f01007387 */ /* 0x000fe80000100800 */
[----:B------:R0:W-:Y:S04]  /*3aa0*/  STL [R1+0x40c], R16 ;  /* 0x00040c1001007387 */ /* 0x0001e80000100800 */
[----:B0-----:R-:W3:Y:S01]  /*3ab0*/  LDL.LU R16, [R1+0x5e0] ;  /* 0x0005e00001107983 */ /* 0x001ee20000300800 */
[----:B----4-:R-:W-:-:S02]  /*3ac0*/  FADD.FTZ R20, R19, R20 ;  /* 0x0000001413147221 */ /* 0x010fc40000010000 */
[----:B--2---:R-:W-:Y:S02]  /*3ad0*/  FFMA.FTZ R18, R19, R15, R18 ;  /* 0x0000000f13127223 */ /* 0x004fe40000010012 */
[----:B---3--:R-:W-:-:S04]  /*3ae0*/  FMUL.FTZ R2, R2, R19 ;  /* 0x0000001302027220 */ /* 0x008fc80000410000 */
[----:B------:R-:W-:Y:S02]  /*3af0*/  FFMA.FTZ R13, R13, R23, R2 ;  /* 0x000000170d0d7223 */ /* 0x000fe40000010002 */
[----:B------:R-:W2:Y:S04]  /*3b00*/  LDL.LU R2, [R1+0x8c] ;  /* 0x00008c0001027983 */ /* 0x000ea80000300800 */
[----:B------:R-:W3:Y:S04]  /*3b10*/  LDL.LU R23, [R1+0x428] ;  /* 0x0004280001177983 */ /* 0x000ee80000300800 */
[----:B------:R0:W-:Y:S04]  /*3b20*/  STL [R1+0xa8], R13 ;  /* 0x0000a80d01007387 */ /* 0x0001e80000100800 */
[----:B0-----:R-:W4:Y:S04]  /*3b30*/  LDL.LU R13, [R1+0x424] ;  /* 0x00042400010d7983 */ /* 0x001f280000300800 */
[----:B------:R0:W-:Y:S04]  /*3b40*/  STL [R1+0x418], R20 ;  /* 0x0004181401007387 */ /* 0x0001e80000100800 */
[----:B0-----:R-:W3:Y:S04]  /*3b50*/  LDL.LU R20, [R1+0x5dc] ;  /* 0x0005dc0001147983 */ /* 0x001ee80000300800 */
[----:B------:R-:W3:Y:S04]  /*3b60*/  LDL.LU R15, [R1+0x5d8] ;  /* 0x0005d800010f7983 */ /* 0x000ee80000300800 */
[----:B------:R0:W-:Y:S01]  /*3b70*/  STL [R1+0x414], R18 ;  /* 0x0004141201007387 */ /* 0x0001e20000100800 */
[----:B------:R-:W-:-:S02]  /*3b80*/  FADD.FTZ R10, R21, R10 ;  /* 0x0000000a150a7221 */ /* 0x000fc40000010000 */
[----:B--2---:R-:W-:-:S04]  /*3b90*/  FADD.FTZ R2, -R14, R2 ;  /* 0x000000020e027221 */ /* 0x004fc80000010100 */
[----:B0-----:R-:W-:-:S04]  /*3ba0*/  FMUL.FTZ R18, R0, R2 ;  /* 0x0000000200127220 */ /* 0x001fc80000410000 */
[----:B------:R-:W-:Y:S02]  /*3bb0*/  FFMA.FTZ R9, R21, R18, R9 ;  /* 0x0000001215097223 */ /* 0x000fe40000010009 */
[----:B---3--:R-:W-:Y:S02]  /*3bc0*/  FMUL.FTZ R2, R17, R15 ;  /* 0x0000000f11027220 */ /* 0x008fe40000410000 */
[----:B------:R-:W2:Y:S02]  /*3bd0*/  LDL.LU R17, [R1+0x430] ;  /* 0x0004300001117983 */ /* 0x000ea40000300800 */
[----:B------:R-:W-:Y:S02]  /*3be0*/  FFMA.FTZ R2, R3, R21, R2 ;  /* 0x0000001503027223 */ /* 0x000fe40000010002 */
[----:B------:R-:W-:Y:S01]  /*3bf0*/  STL [R1+0x24], R18 ;  /* 0x0000241201007387 */ /* 0x000fe20000100800 */
[----:B------:R-:W-:-:S03]  /*3c00*/  FADD.FTZ R23, R15, R23 ;  /* 0x000000170f177221 */ /* 0x000fc60000010000 */
[----:B------:R-:W-:Y:S04]  /*3c10*/  STL [R1+0x420], R10 ;  /* 0x0004200a01007387 */ /* 0x000fe80000100800 */
[----:B------:R0:W-:Y:S01]  /*3c20*/  STL [R1+0x41c], R9 ;  /* 0x00041c0901007387 */ /* 0x0001e20000100800 */
[----:B----4-:R-:W-:-:S03]  /*3c30*/  FFMA.FTZ R13, R15, R18, R13 ;  /* 0x000000120f0d7223 */ /* 0x010fc6000001000d */
[----:B0-----:R-:W3:Y:S04]  /*3c40*/  LDL.LU R9, [R1+0x42c] ;  /* 0x00042c0001097983 */ /* 0x001ee80000300800 */
[----:B------:R-:W4:Y:S04]  /*3c50*/  LDL R21, [R1+0x2a0] ;  /* 0x0002a00001157983 */ /* 0x000f280000100800 */
[----:B------:R-:W4:Y:S04]  /*3c60*/  LDL.LU R19, [R1+0x438] ;  /* 0x0004380001137983 */ /* 0x000f280000300800 */
[----:B------:R0:W-:Y:S04]  /*3c70*/  STL [R1+0xb8], R2 ;  /* 0x0000b80201007387 */ /* 0x0001e80000100800 */
[----:B------:R-:W4:Y:S04]  /*3c80*/  LDL.LU R3, [R1+0x434] ;  /* 0x0004340001037983 */ /* 0x000f280000300800 */
[----:B------:R-:W4:Y:S01]  /*3c90*/  LDL.LU R10, [R1+0x7c] ;  /* 0x00007c00010a7983 */ /* 0x000f220000300800 */
[----:B0-----:R-:W-:-:S03]  /*3ca0*/  FADD.FTZ R2, -R14, R28 ;  /* 0x0000001c0e027221 */ /* 0x001fc60000010100 */
[----:B------:R0:W-:Y:S01]  /*3cb0*/  STL [R1+0x428], R23 ;  /* 0x0004281701007387 */ /* 0x0001e20000100800 */
[----:B------:R-:W-:-:S03]  /*3cc0*/  FMUL.FTZ R15, R0, R2 ;  /* 0x00000002000f7220 */ /* 0x000fc60000410000 */
[----:B0-----:R-:W4:Y:S04]  /*3cd0*/  LDL.LU R23, [R1+0x440] ;  /* 0x0004400001177983 */ /* 0x001f280000300800 */
[----:B------:R-:W4:Y:S04]  /*3ce0*/  LDL.LU R28, [R1+0x43c] ;  /* 0x00043c00011c7983 */ /* 0x000f280000300800 */
[----:B------:R0:W-:Y:S04]  /*3cf0*/  STL [R1+0x424], R13 ;  /* 0x0004240d01007387 */ /* 0x0001e80000100800 */
[----:B0-----:R-:W4:Y:S04]  /*3d00*/  LDL R13, [R1+0x2a4] ;  /* 0x0002a400010d7983 */ /* 0x001f280000100800 */
[----:B------:R-:W4:Y:S04]  /*3d10*/  LDL.LU R18, [R1+0xc] ;  /* 0x00000c0001127983 */ /* 0x000f280000300800 */
[----:B------:R-:W4:Y:S01]  /*3d20*/  LDL R2, [R1+0x290] ;  /* 0x0002900001027983 */ /* 0x000f220000100800 */
[----:B--2---:R-:W-:-:S05]  /*3d30*/  FADD.FTZ R17, R22, R17 ;  /* 0x0000001116117221 */ /* 0x004fca0000010000 */
[----:B------:R0:W-:Y:S04]  /*3d40*/  STL [R1+0x430], R17 ;  /* 0x0004301101007387 */ /* 0x0001e80000100800 */
[----:B0-----:R-:W2:Y:S01]  /*3d50*/  LDL.LU R17, [R1+0x5d4] ;  /* 0x0005d40001117983 */ /* 0x001ea20000300800 */
[----:B---3--:R-:W-:-:S03]  /*3d60*/  FFMA.FTZ R9, R22, R15, R9 ;  /* 0x0000000f16097223 */ /* 0x008fc60000010009 */
[----:B------:R-:W-:Y:S04]  /*3d70*/  STL [R1+0x2c], R15 ;  /* 0x00002c0f01007387 */ /* 0x000fe80000100800 */
[----:B------:R0:W-:Y:S01]  /*3d80*/  STL [R1+0x42c], R9 ;  /* 0x00042c0901007387 */ /* 0x0001e20000100800 */
[----:B----4-:R-:W-:-:S03]  /*3d90*/  FADD.FTZ R19, R20, R19 ;  /* 0x0000001314137221 */ /* 0x010fc60000010000 */
[----:B0-----:R-:W3:Y:S01]  /*3da0*/  LDL.LU R9, [R1+0x444] ;  /* 0x0004440001097983 */ /* 0x001ee20000300800 */
[----:B------:R-:W-:Y:S02]  /*3db0*/  FFMA.FTZ R3, R20, R15, R3 ;  /* 0x0000000f14037223 */ /* 0x000fe40000010003 */
[----:B------:R-:W-:-:S04]  /*3dc0*/  FMUL.FTZ R2, R2, R20 ;  /* 0x0000001402027220 */ /* 0x000fc80000410000 */
[----:B------:R-:W-:Y:S02]  /*3dd0*/  FFMA.FTZ R2, R21, R22, R2 ;  /* 0x0000001615027223 */ /* 0x000fe40000010002 */
[----:B------:R-:W4:Y:S04]  /*3de0*/  LDL.LU R22, [R1+0x5d0] ;  /* 0x0005d00001167983 */ /* 0x000f280000300800 */
[----:B------:R-:W2:Y:S04]  /*3df0*/  LDL.LU R21, [R1+0x5cc] ;  /* 0x0005cc0001157983 */ /* 0x000ea80000300800 */
[----:B------:R0:W-:Y:S04]  /*3e00*/  STL [R1+0x148], R2 ;  /* 0x0001480201007387 */ /* 0x0001e80000100800 */
[----:B------:R-:W2:Y:S01]  /*3e10*/  LDL.LU R20, [R1+0x448] ;  /* 0x0004480001147983 */ /* 0x000ea20000300800 */
[----:B0-----:R-:W-:-:S03]  /*3e20*/  FADD.FTZ R2, -R14, R29 ;  /* 0x0000001d0e027221 */ /* 0x001fc60000010100 */
[----:B------:R-:W2:Y:S01]  /*3e30*/  LDL.LU R29, [R1+0x450] ;  /* 0x00045000011d7983 */ /* 0x000ea20000300800 */
[----:B------:R-:W-:-:S03]  /*3e40*/  FMUL.FTZ R15, R0, R2 ;  /* 0x00000002000f7220 */ /* 0x000fc60000410000 */
[----:B------:R-:W-:Y:S04]  /*3e50*/  STL [R1+0x438], R19 ;  /* 0x0004381301007387 */ /* 0x000fe80000100800 */
[----:B------:R0:W-:Y:S04]  /*3e60*/  STL [R1+0x434], R3 ;  /* 0x0004340301007387 */ /* 0x0001e80000100800 */
[----:B0-----:R-:W3:Y:S04]  /*3e70*/  LDL.LU R3, [R1+0x44c] ;  /* 0x00044c0001037983 */ /* 0x001ee80000300800 */
[----:B------:R-:W3:Y:S04]  /*3e80*/  LDL R2, [R1+0x294] ;  /* 0x0002940001027983 */ /* 0x000ee80000100800 */
[----:B------:R-:W3:Y:S01]  /*3e90*/  LDL R19, [R1+0x2a8] ;  /* 0x0002a80001137983 */ /* 0x000ee20000100800 */
[----:B----4-:R-:W-:-:S02]  /*3ea0*/  FADD.FTZ R23, R22, R23 ;  /* 0x0000001716177221 */ /* 0x010fc40000010000 */
[----:B------:R-:W-:-:S03]  /*3eb0*/  FFMA.FTZ R28, R22, R15, R28 ;  /* 0x0000000f161c7223 */ /* 0x000fc6000001001c */
[----:B------:R0:W-:Y:S04]  /*3ec0*/  STL [R1+0x440], R23 ;  /* 0x0004401701007387 */ /* 0x0001e80000100800 */
[----:B0-----:R-:W4:Y:S04]  /*3ed0*/  LDL.LU R23, [R1+0x5c8] ;  /* 0x0005c80001177983 */ /* 0x001f280000300800 */
[----:B------:R-:W-:Y:S01]  /*3ee0*/  STL [R1+0x28], R15 ;  /* 0x0000280f01007387 */ /* 0x000fe20000100800 */
[C---:B--2---:R-:W-:Y:S02]  /*3ef0*/  FADD.FTZ R20, R21.reuse, R20 ;  /* 0x0000001415147221 */ /* 0x044fe40000010000 */
[----:B---3--:R-:W-:-:S02]  /*3f00*/  FFMA.FTZ R9, R21, R15, R9 ;  /* 0x0000000f15097223 */ /* 0x008fc40000010009 */
[----:B------:R-:W-:-:S04]  /*3f10*/  FMUL.FTZ R2, R2, R21 ;  /* 0x0000001502027220 */ /* 0x000fc80000410000 */
[----:B------:R-:W-:Y:S02]  /*3f20*/  FFMA.FTZ R13, R13, R22, R2 ;  /* 0x000000160d0d7223 */ /* 0x000fe40000010002 */
[----:B------:R-:W2:Y:S04]  /*3f30*/  LDL.LU R22, [R1+0x5c4] ;  /* 0x0005c40001167983 */ /* 0x000ea80000300800 */
[----:B------:R-:W3:Y:S04]  /*3f40*/  LDL.LU R2, [R1+0x78] ;  /* 0x0000780001027983 */ /* 0x000ee80000300800 */
[----:B------:R0:W-:Y:S04]  /*3f50*/  STL [R1+0x43c], R28 ;  /* 0x00043c1c01007387 */ /* 0x0001e80000100800 */
[----:B0-----:R-:W2:Y:S04]  /*3f60*/  LDL.LU R28, [R1+0x458] ;  /* 0x00045800011c7983 */ /* 0x001ea80000300800 */
[----:B------:R0:W-:Y:S04]  /*3f70*/  STL [R1+0x140], R13 ;  /* 0x0001400d01007387 */ /* 0x0001e80000100800 */
[----:B0-----:R-:W2:Y:S04]  /*3f80*/  LDL.LU R13, [R1+0x454] ;  /* 0x00045400010d7983 */ /* 0x001ea80000300800 */
[----:B------:R-:W2:Y:S04]  /*3f90*/  LDL R21, [R1+0x298] ;  /* 0x0002980001157983 */ /* 0x000ea80000100800 */
[----:B------:R-:W2:Y:S04]  /*3fa0*/  LDL R15, [R1+0x29c] ;  /* 0x00029c00010f7983 */ /* 0x000ea80000100800 */
[----:B------:R-:W-:Y:S04]  /*3fb0*/  STL [R1+0x448], R20 ;  /* 0x0004481401007387 */ /* 0x000fe80000100800 */
[----:B------:R0:W-:Y:S04]  /*3fc0*/  STL [R1+0x444], R9 ;  /* 0x0004440901007387 */ /* 0x0001e80000100800 */
[----:B0-----:R-:W2:Y:S01]  /*3fd0*/  LDL.LU R9, [R1+0x460] ;  /* 0x0004600001097983 */ /* 0x001ea20000300800 */
[----:B----4-:R-:W-:-:S02]  /*3fe0*/  FADD.FTZ R29, R23, R29 ;  /* 0x0000001d171d7221 */ /* 0x010fc40000010000 */
[----:B---3--:R-:W-:-:S04]  /*3ff0*/  FADD.FTZ R2, -R14, R2 ;  /* 0x000000020e027221 */ /* 0x008fc80000010100 */
[----:B------:R-:W-:-:S04]  /*4000*/  FMUL.FTZ R20, R0, R2 ;  /* 0x0000000200147220 */ /* 0x000fc80000410000 */
[----:B------:R-:W-:Y:S01]  /*4010*/  FFMA.FTZ R3, R23, R20, R3 ;  /* 0x0000001417037223 */ /* 0x000fe20000010003 */
[----:B------:R-:W-:Y:S04]  /*4020*/  STL [R1+0x70], R20 ;  /* 0x0000701401007387 */ /* 0x000fe80000100800 */
[----:B------:R0:W-:Y:S04]  /*4030*/  STL [R1+0x44c], R3 ;  /* 0x00044c0301007387 */ /* 0x0001e80000100800 */
[----:B------:R1:W-:Y:S04]  /*4040*/  STL [R1+0x450], R29 ;  /* 0x0004501d01007387 */ /* 0x0003e80000100800 */
[----:B0-----:R-:W3:Y:S01]  /*4050*/  LDL.LU R3, [R1+0x45c] ;  /* 0x00045c0001037983 */ /* 0x001ee20000300800 */
[----:B--2---:R-:W-:-:S04]  /*4060*/  FMUL.FTZ R2, R21, R22 ;  /* 0x0000001615027220 */ /* 0x004fc80000410000 */
[----:B------:R-:W-:Y:S02]  /*4070*/  FFMA.FTZ R21, R19, R23, R2 ;  /* 0x0000001713157223 */ /* 0x000fe40000010002 */
[----:B------:R-:W2:Y:S04]  /*4080*/  LDL.LU R23, [R1+0x5c0] ;  /* 0x0005c00001177983 */ /* 0x000ea80000300800 */
[----:B------:R-:W4:Y:S01]  /*4090*/  LDL R19, [R1+0x2ac] ;  /* 0x0002ac0001137983 */ /* 0x000f220000100800 */
[----:B------:R-:W-:Y:S02]  /*40a0*/  FFMA.FTZ R13, R22, R20, R13 ;  /* 0x00000014160d7223 */ /* 0x000fe4000001000d */
[----:B------:R-:W-:Y:S01]  /*40b0*/  FADD.FTZ R2, -R14, R10 ;  /* 0x0000000a0e027221 */ /* 0x000fe20000010100 */
[----:B------:R0:W-:Y:S01]  /*40c0*/  STL [R1+0x144], R21 ;  /* 0x0001441501007387 */ /* 0x0001e20000100800 */
[----:B------:R-:W-:-:S03]  /*40d0*/  FADD.FTZ R28, R22, R28 ;  /* 0x0000001c161c7221 */ /* 0x000fc60000010000 */
[----:B------:R-:W4:Y:S01]  /*40e0*/  LDL.LU R10, [R1+0x468] ;  /* 0x00046800010a7983 */ /* 0x000f220000300800 */
[----:B-1----:R-:W-:-:S03]  /*40f0*/  FMUL.FTZ R29, R0, R2 ;  /* 0x00000002001d7220 */ /* 0x002fc60000410000 */
[----:B0-----:R-:W4:Y:S01]  /*4100*/  LDL.LU R21, [R1+0x464] ;  /* 0x0004640001157983 */ /* 0x001f220000300800 */
[----:B------:R-:W-:-:S03]  /*4110*/  FADD.FTZ R9, R18, R9 ;  /* 0x0000000912097221 */ /* 0x000fc60000010000 */
[----:B------:R-:W4:Y:S04]  /*4120*/  LDL R20, [R1+0x270] ;  /* 0x0002700001147983 */ /* 0x000f280000100800 */
[----:B------:R0:W-:Y:S04]  /*4130*/  STL [R1+0x454], R13 ;  /* 0x0004540d01007387 */ /* 0x0001e80000100800 */
[----:B------:R1:W-:Y:S04]  /*4140*/  STL [R1+0x458], R28 ;  /* 0x0004581c01007387 */ /* 0x0003e80000100800 */
[----:B0-----:R-:W4:Y:S04]  /*4150*/  LDL.LU R13, [R1+0x470] ;  /* 0x00047000010d7983 */ /* 0x001f280000300800 */
[----:B-1----:R-:W4:Y:S01]  /*4160*/  LDL.LU R28, [R1+0x68] ;  /* 0x00006800011c7983 */ /* 0x002f220000300800 */
[----:B---3--:R-:W-:-:S02]  /*4170*/  FFMA.FTZ R3, R18, R29, R3 ;  /* 0x0000001d12037223 */ /* 0x008fc40000010003 */
[----:B--2---:R-:W-:Y:S02]  /*4180*/  FMUL.FTZ R2, R15, R23 ;  /* 0x000000170f027220 */ /* 0x004fe40000410000 */
[----:B------:R-:W2:Y:S04]  /*4190*/  LDL.LU R15, [R1+0x46c] ;  /* 0x00046c00010f7983 */ /* 0x000ea80000300800 */
[----:B------:R-:W-:Y:S01]  /*41a0*/  STL [R1+0x58], R29 ;  /* 0x0000581d01007387 */ /* 0x000fe20000100800 */
[----:B----4-:R-:W-:-:S03]  /*41b0*/  FFMA.FTZ R2, R19, R18, R2 ;  /* 0x0000001213027223 */ /* 0x010fc60000010002 */
[----:B------:R0:W-:Y:S04]  /*41c0*/  STL [R1+0x460], R9 ;  /* 0x0004600901007387 */ /* 0x0001e80000100800 */
[----:B0-----:R-:W3:Y:S04]  /*41d0*/  LDL R9, [R1+0x280] ;  /* 0x0002800001097983 */ /* 0x001ee80000100800 */
[----:B------:R-:W4:Y:S04]  /*41e0*/  LDL.LU R22, [R1+0x478] ;  /* 0x0004780001167983 */ /* 0x000f280000300800 */
[----:B------:R0:W-:Y:S04]  /*41f0*/  STL [R1+0x45c], R3 ;  /* 0x00045c0301007387 */ /* 0x0001e80000100800 */
[----:B0-----:R-:W2:Y:S04]  /*4200*/  LDL.LU R3, [R1+0x474] ;  /* 0x0004740001037983 */ /* 0x001ea80000300800 */
[----:B------:R-:W2:Y:S04]  /*4210*/  LDL.LU R18, [R1+0x5bc] ;  /* 0x0005bc0001127983 */ /* 0x000ea80000300800 */
[----:B------:R-:W2:Y:S04]  /*4220*/  LDL.LU R19, [R1+0x5b8] ;  /* 0x0005b80001137983 */ /* 0x000ea80000300800 */
[----:B------:R0:W-:Y:S04]  /*4230*/  STL [R1+0x138], R2 ;  /* 0x0001380201007387 */ /* 0x0001e80000100800 */
[----:B0-----:R-:W2:Y:S01]  /*4240*/  LDL.LU R2, [R1+0x60] ;  /* 0x0000600001027983 */ /* 0x001ea20000300800 */
[----:B------:R-:W-:-:S02]  /*4250*/  FADD.FTZ R10, R23, R10 ;  /* 0x0000000a170a7221 */ /* 0x000fc40000010000 */
[----:B------:R-:W-:-:S03]  /*4260*/  FFMA.FTZ R21, R23, R29, R21 ;  /* 0x0000001d17157223 */ /* 0x000fc60000010015 */
[----:B------:R0:W-:Y:S01]  /*4270*/  STL [R1+0x468], R10 ;  /* 0x0004680a01007387 */ /* 0x0001e20000100800 */
[----:B------:R-:W-:-:S03]  /*4280*/  FADD.FTZ R13, R4, R13 ;  /* 0x0000000d040d7221 */ /* 0x000fc60000010000 */
[----:B0-----:R-:W3:Y:S04]  /*4290*/  LDL.LU R10, [R1+0x5b4] ;  /* 0x0005b400010a7983 */ /* 0x001ee80000300800 */
[----:B------:R-:W3:Y:S04]  /*42a0*/  LDL.LU R23, [R1+0x64] ;  /* 0x0000640001177983 */ /* 0x000ee80000300800 */
[----:B------:R-:W3:Y:S04]  /*42b0*/  LDL.LU R29, [R1+0x480] ;  /* 0x00048000011d7983 */ /* 0x000ee80000300800 */
[----:B------:R0:W-:Y:S01]  /*42c0*/  STL [R1+0x464], R21 ;  /* 0x0004641501007387 */ /* 0x0001e20000100800 */
[----:B----4-:R-:W-:-:S02]  /*42d0*/  FADD.FTZ R22, R16, R22 ;  /* 0x0000001610167221 */ /* 0x010fc40000010000 */
[----:B--2---:R-:W-:-:S04]  /*42e0*/  FADD.FTZ R2, -R14, R2 ;  /* 0x000000020e027221 */ /* 0x004fc80000010100 */
[----:B0-----:R-:W-:Y:S02]  /*42f0*/  FMUL.FTZ R21, R0, R2 ;  /* 0x0000000200157220 */ /* 0x001fe40000410000 */
[----:B------:R-:W-:Y:S02]  /*4300*/  FMUL.FTZ R2, R20, R16 ;  /* 0x0000001014027220 */ /* 0x000fe40000410000 */
[----:B------:R-:W-:Y:S01]  /*4310*/  FFMA.FTZ R15, R4, R21, R15 ;  /* 0x00000015040f7223 */ /* 0x000fe2000001000f */
[----:B------:R-:W2:Y:S01]  /*4320*/  LDL.LU R20, [R1+0x47c] ;  /* 0x00047c0001147983 */ /* 0x000ea20000300800 */
[----:B---3--:R-:W-:-:S03]  /*4330*/  FFMA.FTZ R2, R9, R4, R2 ;  /* 0x0000000409027223 */ /* 0x008fc60000010002 */
[----:B------:R-:W-:Y:S04]  /*4340*/  STL [R1+0x7c], R21 ;  /* 0x00007c1501007387 */ /* 0x000fe80000100800 */
[----:B------:R0:W-:Y:S01]  /*4350*/  STL [R1+0x470], R13 ;  /* 0x0004700d01007387 */ /* 0x0001e20000100800 */
[----:B------:R-:W-:-:S03]  /*4360*/  FFMA.FTZ R3, R16, R21, R3 ;  /* 0x0000001510037223 */ /* 0x000fc60000010003 */
[----:B0-----:R-:W3:Y:S04]  /*4370*/  LDL R13, [R1+0x284] ;  /* 0x00028400010d7983 */ /* 0x001ee80000100800 */
[----:B------:R0:W-:Y:S04]  /*4380*/  STL [R1+0x46c], R15 ;  /* 0x00046c0f01007387 */ /* 0x0001e80000100800 */
[----:B0-----:R-:W4:Y:S04]  /*4390*/  LDL.LU R15, [R1+0x488] ;  /* 0x00048800010f7983 */ /* 0x001f280000300800 */
[----:B------:R-:W3:Y:S04]  /*43a0*/  LDL.LU R9, [R1+0x484] ;  /* 0x0004840001097983 */ /* 0x000ee80000300800 */
[----:B------:R0:W-:Y:S04]  /*43b0*/  STL [R1+0x168], R2 ;  /* 0x0001680201007387 */ /* 0x0001e80000100800 */
[----:B------:R-:W3:Y:S01]  /*43c0*/  LDL R16, [R1+0x274] ;  /* 0x0002740001107983 */ /* 0x000ee20000100800 */
[----:B0-----:R-:W-:-:S03]  /*43d0*/  FADD.FTZ R2, -R14, R23 ;  /* 0x000000170e027221 */ /* 0x001fc60000010100 */
[----:B------:R-:W3:Y:S01]  /*43e0*/  LDL R23, [R1+0x278] ;  /* 0x0002780001177983 */ /* 0x000ee20000100800 */
[----:B------:R-:W-:-:S03]  /*43f0*/  FMUL.FTZ R4, R0, R2 ;  /* 0x0000000200047220 */ /* 0x000fc60000410000 */
[----:B------:R0:W-:Y:S01]  /*4400*/  STL [R1+0x478], R22 ;  /* 0x0004781601007387 */ /* 0x0001e20000100800 */
[----:B------:R-:W-:-:S03]  /*4410*/  FADD.FTZ R29, R5, R29 ;  /* 0x0000001d051d7221 */ /* 0x000fc60000010000 */
[----:B0-----:R-:W3:Y:S04]  /*4420*/  LDL.LU R22, [R1+0x490] ;  /* 0x0004900001167983 */ /* 0x001ee80000300800 */
[----:B------:R0:W-:Y:S04]  /*4430*/  STL [R1+0x474], R3 ;  /* 0x0004740301007387 */ /* 0x0001e80000100800 */
[----:B------:R-:W3:Y:S04]  /*4440*/  LDL.LU R21, [R1+0x48c] ;  /* 0x00048c0001157983 */ /* 0x000ee80000300800 */
[----:B0-----:R-:W3:Y:S04]  /*4450*/  LDL R3, [R1+0x288] ;  /* 0x0002880001037983 */ /* 0x001ee80000100800 */
[----:B------:R-:W-:Y:S04]  /*4460*/  STL [R1+0x78], R4 ;  /* 0x0000780401007387 */ /* 0x000fe80000100800 */
[----:B------:R-:W-:Y:S01]  /*4470*/  STL [R1+0x480], R29 ;  /* 0x0004801d01007387 */ /* 0x000fe20000100800 */
[----:B--2---:R-:W-:-:S05]  /*4480*/  FFMA.FTZ R20, R5, R4, R20 ;  /* 0x0000000405147223 */ /* 0x004fca0000010014 */
[----:B------:R0:W-:Y:S04]  /*4490*/  STL [R1+0x47c], R20 ;  /* 0x00047c1401007387 */ /* 0x0001e80000100800 */
[----:B0-----:R-:W2:Y:S01]  /*44a0*/  LDL.LU R20, [R1+0x498] ;  /* 0x0004980001147983 */ /* 0x001ea20000300800 */
[C---:B----4-:R-:W-:Y:S02]  /*44b0*/  FADD.FTZ R15, R17.reuse, R15 ;  /* 0x0000000f110f7221 */ /* 0x050fe40000010000 */
[----:B---3--:R-:W-:Y:S02]  /*44c0*/  FFMA.FTZ R9, R17, R4, R9 ;  /* 0x0000000411097223 */ /* 0x008fe40000010009 */
[----:B------:R-:W-:-:S04]  /*44d0*/  FMUL.FTZ R2, R16, R17 ;  /* 0x0000001110027220 */ /* 0x000fc80000410000 */
[----:B------:R-:W-:Y:S02]  /*44e0*/  FFMA.FTZ R2, R13, R5, R2 ;  /* 0x000000050d027223 */ /* 0x000fe40000010002 */
[----:B------:R-:W3:Y:S04]  /*44f0*/  LDL.LU R13, [R1+0x494] ;  /* 0x00049400010d7983 */ /* 0x000ee80000300800 */
[----:B------:R-:W-:Y:S04]  /*4500*/  STL [R1+0x164], R2 ;  /* 0x0001640201007387 */ /* 0x000fe80000100800 */
[----:B------:R-:W4:Y:S04]  /*4510*/  LDL R4, [R1+0x27c] ;  /* 0x00027c0001047983 */ /* 0x000f280000100800 */
[----:B------:R0:W-:Y:S04]  /*4520*/  STL [R1+0x484], R9 ;  /* 0x0004840901007387 */ /* 0x0001e80000100800 */
[----:B------:R1:W-:Y:S04]  /*4530*/  STL [R1+0x488], R15 ;  /* 0x0004880f01007387 */ /* 0x0003e80000100800 */
[----:B0-----:R-:W4:Y:S01]  /*4540*/  LDL.LU R9, [R1+0x4a0] ;  /* 0x0004a00001097983 */ /* 0x001f220000300800 */
[----:B------:R-:W-:-:S04]  /*4550*/  FADD.FTZ R2, -R14, R28 ;  /* 0x0000001c0e027221 */ /* 0x000fc80000010100 */
[----:B-1----:R-:W-:Y:S02]  /*4560*/  FMUL.FTZ R15, R0, R2 ;  /* 0x00000002000f7220 */ /* 0x002fe40000410000 */
[----:B------:R-:W-:Y:S02]  /*4570*/  FMUL.FTZ R2, R23, R18 ;  /* 0x0000001217027220 */ /* 0x000fe40000410000 */
[C---:B------:R-:W-:Y:S02]  /*4580*/  FADD.FTZ R22, R6.reuse, R22 ;  /* 0x0000001606167221 */ /* 0x040fe40000010000 */
[----:B------:R-:W-:Y:S01]  /*4590*/  FFMA.FTZ R21, R6, R15, R21 ;  /* 0x0000000f06157223 */ /* 0x000fe20000010015 */
[----:B------:R-:W-:Y:S01]  /*45a0*/  STL [R1+0x74], R15 ;  /* 0x0000740f01007387 */ /* 0x000fe20000100800 */
[----:B------:R-:W-:-:S03]  /*45b0*/  FFMA.FTZ R3, R3, R6, R2 ;  /* 0x0000000603037223 */ /* 0x000fc60000010002 */
[----:B------:R-:W4:Y:S01]  /*45c0*/  LDL.LU R5, [R1+0x49c] ;  /* 0x00049c0001057983 */ /* 0x000f220000300800 */
[----:B------:R-:W-:-:S03]  /*45d0*/  FADD.FTZ R2, -R14, R10 ;  /* 0x0000000a0e027221 */ /* 0x000fc60000010100 */
[----:B------:R-:W-:Y:S04]  /*45e0*/  STL [R1+0x490], R22 ;  /* 0x0004901601007387 */ /* 0x000fe80000100800 */
[----:B------:R-:W-:Y:S04]  /*45f0*/  STL [R1+0x48c], R21 ;  /* 0x00048c1501007387 */ /* 0x000fe80000100800 */
[----:B------:R-:W4:Y:S04]  /*4600*/  LDL.LU R10, [R1+0x5b0] ;  /* 0x0005b000010a7983 */ /* 0x000f280000300800 */
[----:B------:R0:W-:Y:S04]  /*4610*/  STL [R1+0x15c], R3 ;  /* 0x00015c0301007387 */ /* 0x0001e80000100800 */
[----:B------:R-:W4:Y:S04]  /*4620*/  LDL R14, [R1+0x28c] ;  /* 0x00028c00010e7983 */ /* 0x000f280000100800 */
[----:B------:R-:W4:Y:S04]  /*4630*/  LDL.LU R16, [R1+0x4a8] ;  /* 0x0004a80001107983 */ /* 0x000f280000300800 */
[----:B0-----:R-:W4:Y:S04]  /*4640*/  LDL.LU R3, [R1+0x4a4] ;  /* 0x0004a40001037983 */ /* 0x001f280000300800 */
[----:B------:R0:W-:Y:S01]  /*4650*/  STL [R1+0x54c], R15 ;  /* 0x00054c0f01007387 */ /* 0x0001e20000100800 */
[----:B--2---:R-:W-:-:S02]  /*4660*/  FADD.FTZ R20, R18, R20 ;  /* 0x0000001412147221 */ /* 0x004fc40000010000 */
[----:B---3--:R-:W-:Y:S02]  /*4670*/  FFMA.FTZ R13, R18, R15, R13 ;  /* 0x0000000f120d7223 */ /* 0x008fe4000001000d */
[----:B0-----:R-:W2:Y:S04]  /*4680*/  LDL.LU R15, [R1+0xcc] ;  /* 0x0000cc00010f7983 */ /* 0x001ea80000300800 */
[----:B------:R-:W-:Y:S04]  /*4690*/  STL [R1+0x498], R20 ;  /* 0x0004981401007387 */ /* 0x000fe80000100800 */
[----:B------:R0:W-:Y:S02]  /*46a0*/  STL [R1+0x494], R13 ;  /* 0x0004940d01007387 */ /* 0x0001e40000100800 */
[----:B0-----:R-:W-:-:S02]  /*46b0*/  FMUL.FTZ R13, R0, R2 ;  /* 0x00000002000d7220 */ /* 0x001fc40000410000 */
[C---:B----4-:R-:W-:Y:S02]  /*46c0*/  FADD.FTZ R9, R7.reuse, R9 ;  /* 0x0000000907097221 */ /* 0x050fe40000010000 */
[----:B------:R-:W-:Y:S02]  /*46d0*/  FMUL.FTZ R2, R4, R19 ;  /* 0x0000001304027220 */ /* 0x000fe40000410000 */
[----:B------:R-:W3:Y:S04]  /*46e0*/  LDL R4, [R1+0x250] ;  /* 0x0002500001047983 */ /* 0x000ee80000100800 */
[----:B------:R0:W-:Y:S04]  /*46f0*/  STL [R1+0x4a0], R9 ;  /* 0x0004a00901007387 */ /* 0x0001e80000100800 */
[----:B0-----:R-:W4:Y:S01]  /*4700*/  LDL.LU R9, [R1+0x4b0] ;  /* 0x0004b00001097983 */ /* 0x001f220000300800 */
[----:B------:R-:W-:-:S03]  /*4710*/  FFMA.FTZ R5, R7, R13, R5 ;  /* 0x0000000d07057223 */ /* 0x000fc60000010005 */
[----:B------:R-:W2:Y:S04]  /*4720*/  LDL.LU R29, [R1+0xc8] ;  /* 0x0000c800011d7983 */ /* 0x000ea80000300800 */
[----:B------:R-:W-:Y:S04]  /*4730*/  STL [R1+0x6c], R13 ;  /* 0x00006c0d01007387 */ /* 0x000fe80000100800 */
[----:B------:R-:W2:Y:S04]  /*4740*/  LDL.LU R6, [R1+0x4ac] ;  /* 0x0004ac0001067983 */ /* 0x000ea80000300800 */
[----:B------:R0:W-:Y:S01]  /*4750*/  STL [R1+0x49c], R5 ;  /* 0x00049c0501007387 */ /* 0x0001e20000100800 */
[----:B------:R-:W-:-:S02]  /*4760*/  FFMA.FTZ R14, R14, R7, R2 ;  /* 0x000000070e0e7223 */ /* 0x000fc40000010002 */
[C---:B------:R-:W-:Y:S01]  /*4770*/  FADD.FTZ R16, R19.reuse, R16 ;  /* 0x0000001013107221 */ /* 0x040fe20000010000 */
[----:B------:R-:W-:Y:S01]  /*4780*/  SHF.L.U32 R2, R10, 0x4, RZ ;  /* 0x000000040a027819 */ /* 0x000fe200000006ff */
[----:B------:R-:W-:Y:S01]  /*4790*/  FFMA.FTZ R3, R19, R13, R3 ;  /* 0x0000000d13037223 */ /* 0x000fe20000010003 */
[----:B0-----:R-:W3:Y:S01]  /*47a0*/  LDL R5, [R1+0x260] ;  /* 0x0002600001057983 */ /* 0x001ee20000100800 */
[----:B------:R-:W-:-:S03]  /*47b0*/  SHF.R.U32.HI R7, RZ, 0x1c, R10 ;  /* 0x0000001cff077819 */ /* 0x000fc6000001160a */
[----:B------:R-:W-:Y:S04]  /*47c0*/  STL [R1+0x550], R13 ;  /* 0x0005500d01007387 */ /* 0x000fe80000100800 */
[----:B------:R-:W-:Y:S04]  /*47d0*/  STL [R1+0x4a8], R16 ;  /* 0x0004a81001007387 */ /* 0x000fe80000100800 */
[----:B------:R-:W-:Y:S04]  /*47e0*/  STL [R1+0x158], R14 ;  /* 0x0001580e01007387 */ /* 0x000fe80000100800 */
[----:B------:R-:W-:Y:S04]  /*47f0*/  STL [R1+0x4a4], R3 ;  /* 0x0004a40301007387 */ /* 0x000fe80000100800 */
[----:B------:R-:W-:Y:S04]  /*4800*/  STL [R1+0x554], R14 ;  /* 0x0005540e01007387 */ /* 0x000fe80000100800 */
[----:B------:R-:W-:Y:S04]  /*4810*/  STL [R1+0x8c], R2 ;  /* 0x00008c0201007387 */ /* 0x000fe80000100800 */
[----:B------:R-:W-:Y:S01]  /*4820*/  STL [R1+0x88], R7 ;  /* 0x0000880701007387 */ /* 0x000fe20000100800 */
[----:B----4-:R-:W-:-:S05]  /*4830*/  FADD.FTZ R9, R12, R9 ;  /* 0x000000090c097221 */ /* 0x010fca0000010000 */
[----:B------:R0:W-:Y:S04]  /*4840*/  STL [R1+0x4b0], R9 ;  /* 0x0004b00901007387 */ /* 0x0001e80000100800 */
[----:B0-----:R0:W4:Y:S01]  /*4850*/  LDL R9, [R1+0x220] ;  /* 0x0002200001097983 */ /* 0x0011220000100800 */
[----:B--2---:R-:W-:Y:S01]  /*4860*/  FADD.FTZ R3, -R15, R11 ;  /* 0x0000000b0f037221 */ /* 0x004fe20000010100 */
[----:B------:R-:W-:-:S03]  /*4870*/  IADD3 R2, P1, R2, c[0x0][0x188], RZ ;  /* 0x0000620002027a10 */ /* 0x000fc60007f3e0ff */
[----:B------:R-:W-:Y:S01]  /*4880*/  FMUL.FTZ R11, R0, R3 ;  /* 0x00000003000b7220 */ /* 0x000fe20000410000 */
[----:B------:R-:W-:Y:S02]  /*4890*/  IADD3.X R3, R7, c[0x0][0x18c], RZ, P1, !PT ;  /* 0x0000630007037a10 */ /* 0x000fe40000ffe4ff */
[----:B------:R-:W-:-:S03]  /*48a0*/  SHF.L.U32 R28, R29, 0x2, RZ ;  /* 0x000000021d1c7819 */ /* 0x000fc600000006ff */
[----:B------:R1:W2:Y:S01]  /*48b0*/  LDG.E.128 R20, [R2.64] ;  /* 0x0000000402147981 */ /* 0x0002a2000c1e1d00 */
[----:B------:R-:W-:Y:S01]  /*48c0*/  SHF.R.U32.HI R29, RZ, 0x1e, R29 ;  /* 0x0000001eff1d7819 */ /* 0x000fe2000001161d */
[----:B-1----:R-:W-:-:S05]  /*48d0*/  IMAD.WIDE.U32 R2, R10, R8, c[0x0][0x208] ;  /* 0x000082000a027625 */ /* 0x002fca00078e0008 */
[----:B------:R1:W2:Y:S02]  /*48e0*/  LDG.E.128 R16, [R2.64] ;  /* 0x0000000402107981 */ /* 0x0002a4000c1e1d00 */
[----:B-1----:R-:W-:-:S04]  /*48f0*/  @P0 IADD3 R2, P1, R28, c[0x0][0x198], RZ ;  /* 0x000066001c020a10 */ /* 0x002fc80007f3e0ff */
[----:B------:R-:W-:-:S05]  /*4900*/  @P0 IADD3.X R3, R29, c[0x0][0x19c], RZ, P1, !PT ;  /* 0x000067001d030a10 */ /* 0x000fca0000ffe4ff */
[----:B----4-:R1:W4:Y:S01]  /*4910*/  @P0 LDG.E R9, [R2.64] ;  /* 0x0000000402090981 */ /* 0x010322000c1e1900 */
[----:B---3--:R-:W-:Y:S02]  /*4920*/  FMUL.FTZ R4, R4, R24 ;  /* 0x0000001804047220 */ /* 0x008fe40000410000 */
[----:B------:R-:W-:Y:S01]  /*4930*/  FFMA.FTZ R6, R12, R11, R6 ;  /* 0x0000000b0c067223 */ /* 0x000fe20000010006 */
[----:B------:R-:W-:Y:S01]  /*4940*/  STL [R1+0x84], R11 ;  /* 0x0000840b01007387 */ /* 0x000fe20000100800 */
[----:B------:R-:W-:Y:S02]  /*4950*/  FFMA.FTZ R12, R5, R12, R4 ;  /* 0x0000000c050c7223 */ /* 0x000fe40000010004 */
[----:B------:R-:W-:Y:S01]  /*4960*/  IMAD.WIDE.U32 R4, R10, R8, c[0x0][0x210] ;  /* 0x000084000a047625 */ /* 0x000fe200078e0008 */
[----:B------:R3:W-:Y:S04]  /*4970*/  STL [R1+0x4ac], R6 ;  /* 0x0004ac0601007387 */ /* 0x0007e80000100800 */
[----:B------:R0:W2:Y:S01]  /*4980*/  LDL R8, [R1+0x21c] ;  /* 0x00021c0001087983 */ /* 0x0000a20000100800 */
[----:B-1----:R-:W-:-:S03]  /*4990*/  IADD3 R2, P1, R28, c[0x0][0x190], RZ ;  /* 0x000064001c027a10 */ /* 0x002fc60007f3e0ff */
[----:B------:R-:W2:Y:S04]  /*49a0*/  LDL.LU R14, [R1+0xb4] ;  /* 0x0000b400010e7983 */ /* 0x000ea80000300800 */
[----:B------:R-:W-:Y:S04]  /*49b0*/  STL [R1+0x188], R12 ;  /* 0x0001880c01007387 */ /* 0x000fe80000100800 */
[----:B------:R1:W-:Y:S01]  /*49c0*/  STL [R1+0x558], R12 ;  /* 0x0005580c01007387 */ /* 0x0003e20000100800 */
[----:B------:R-:W-:-:S03]  /*49d0*/  IADD3.X R3, R29, c[0x0][0x194], RZ, P1, !PT ;  /* 0x000065001d037a10 */ /* 0x000fc60000ffe4ff */
[----:B---3--:R-:W3:Y:S04]  /*49e0*/  LDG.E.128 R4, [R4.64] ;  /* 0x0000000404047981 */ /* 0x008ee8000c1e1d00 */
[----:B------:R-:W2:Y:S04]  /*49f0*/  LDG.E R3, [R2.64] ;  /* 0x0000000402037981 */ /* 0x000ea8000c1e1900 */
[----:B-1----:R-:W3:Y:S04]  /*4a00*/  LDL.LU R12, [R1+0xb0] ;  /* 0x0000b000010c7983 */ /* 0x002ee80000300800 */
[----:B----4-:R1:W-:Y:S04]  /*4a10*/  @P0 STL [R1+0x220], R9 ;  /* 0x0002200901000387 */ /* 0x0103e80000100800 */
[----:B-1----:R0:W4:Y:S04]  /*4a20*/  LDL R9, [R1+0x218] ;  /* 0x0002180001097983 */ /* 0x0021280000100800 */
[----:B------:R-:W3:Y:S04]  /*4a30*/  LDL.LU R13, [R1+0xc0] ;  /* 0x0000c000010d7983 */ /* 0x000ee80000300800 */
[----:B------:R-:W3:Y:S04]  /*4a40*/  LDL.LU R29, [R1+0xc4] ;  /* 0x0000c400011d7983 */ /* 0x000ee80000300800 */
[----:B--2---:R1:W-:Y:S01]  /*4a50*/  STL [R1], R3 ;  /* 0x0000000301007387 */ /* 0x0043e20000100800 */
[----:B---3--:R-:W-:-:S02]  /*4a60*/  SHF.L.U32 R28, R29, 0x2, RZ ;  /* 0x000000021d1c7819 */ /* 0x008fc400000006ff */
[----:B------:R-:W-:Y:S02]  /*4a70*/  SHF.R.U32.HI R29, RZ, 0x1e, R29 ;  /* 0x0000001eff1d7819 */ /* 0x000fe4000001161d */
[----:B------:R-:W-:-:S04]  /*4a80*/  @P0 IADD3 R2, P1, R28, c[0x0][0x198], RZ ;  /* 0x000066001c020a10 */ /* 0x000fc80007f3e0ff */
[----:B-1----:R-:W-:-:S05]  /*4a90*/  @P0 IADD3.X R3, R29, c[0x0][0x19c], RZ, P1, !PT ;  /* 0x000067001d030a10 */ /* 0x002fca0000ffe4ff */
[----:B------:R1:W2:Y:S02]  /*4aa0*/  @P0 LDG.E R8, [R2.64] ;  /* 0x0000000402080981 */ /* 0x0002a4000c1e1900 */
[----:B-1----:R-:W-:-:S04]  /*4ab0*/  IADD3 R2, P1, R28, c[0x0][0x190], RZ ;  /* 0x000064001c027a10 */ /* 0x002fc80007f3e0ff */
[----:B------:R-:W-:-:S06]  /*4ac0*/  IADD3.X R3, R29, c[0x0][0x194], RZ, P1, !PT ;  /* 0x000065001d037a10 */ /* 0x000fcc0000ffe4ff */
[----:B------:R1:W3:Y:S01]  /*4ad0*/  LDG.E R3, [R2.64] ;  /* 0x0000000402037981 */ /* 0x0002e2000c1e1900 */
[----:B------:R-:W-:Y:S02]  /*4ae0*/  SHF.L.U32 R28, R12, 0x2, RZ ;  /* 0x000000020c1c7819 */ /* 0x000fe400000006ff */
[----:B------:R-:W-:Y:S02]  /*4af0*/  SHF.R.U32.HI R29, RZ, 0x1e, R12 ;  /* 0x0000001eff1d7819 */ /* 0x000fe4000001160c */
[----:B-1----:R-:W-:Y:S01]  /*4b00*/  @P0 IADD3 R2, P1, R28, c[0x0][0x198], RZ ;  /* 0x000066001c020a10 */ /* 0x002fe20007f3e0ff */
[----:B--2---:R1:W-:Y:S04]  /*4b10*/  @P0 STL [R1+0x21c], R8 ;  /* 0x00021c0801000387 */ /* 0x0043e80000100800 */
[----:B-1----:R0:W2:Y:S04]  /*4b20*/  LDL R8, [R1+0x214] ;  /* 0x0002140001087983 */ /* 0x0020a80000100800 */
[----:B---3--:R1:W-:Y:S02]  /*4b30*/  STL [R1+0x4], R3 ;  /* 0x0000040301007387 */ /* 0x0083e40000100800 */
[----:B-1----:R-:W-:-:S05]  /*4b40*/  @P0 IADD3.X R3, R29, c[0x0][0x19c], RZ, P1, !PT ;  /* 0x000067001d030a10 */ /* 0x002fca0000ffe4ff */
[----:B----4-:R1:W3:Y:S02]  /*4b50*/  @P0 LDG.E R9, [R2.64] ;  /* 0x0000000402090981 */ /* 0x0102e4000c1e1900 */
[----:B-1----:R-:W-:Y:S02]  /*4b60*/  IADD3 R2, P1, R28, c[0x0][0x190], RZ ;  /* 0x000064001c027a10 */ /* 0x002fe40007f3e0ff */
[----:B------:R-:W-:Y:S02]  /*4b70*/  SHF.L.U32 R28, R14, 0x2, RZ ;  /* 0x000000020e1c7819 */ /* 0x000fe400000006ff */
[----:B------:R-:W-:Y:S02]  /*4b80*/  IADD3.X R3, R29, c[0x0][0x194], RZ, P1, !PT ;  /* 0x000065001d037a10 */ /* 0x000fe40000ffe4ff */
[----:B------:R-:W-:-:S03]  /*4b90*/  SHF.R.U32.HI R29, RZ, 0x1e, R14 ;  /* 0x0000001eff1d7819 */ /* 0x000fc6000001160e */
[----:B------:R1:W4:Y:S02]  /*4ba0*/  LDG.E R12, [R2.64] ;  /* 0x00000004020c7981 */ /* 0x000324000c1e1900 */
[----:B-1----:R-:W-:-:S04]  /*4bb0*/  @P0 IADD3 R2, P1, R28, c[0x0][0x198], RZ ;  /* 0x000066001c020a10 */ /* 0x002fc80007f3e0ff */
[----:B------:R-:W-:-:S05]  /*4bc0*/  @P0 IADD3.X R3, R29, c[0x0][0x19c], RZ, P1, !PT ;  /* 0x000067001d030a10 */ /* 0x000fca0000ffe4ff */
[----:B--2---:R1:W2:Y:S04]  /*4bd0*/  @P0 LDG.E R8, [R2.64] ;  /* 0x0000000402080981 */ /* 0x0042a8000c1e1900 */
[----:B---3--:R3:W-:Y:S04]  /*4be0*/  @P0 STL [R1+0x218], R9 ;  /* 0x0002180901000387 */ /* 0x0087e80000100800 */
[----:B---3--:R0:W3:Y:S01]  /*4bf0*/  LDL R9, [R1+0x210] ;  /* 0x0002100001097983 */ /* 0x0080e20000100800 */
[----:B-1----:R-:W-:-:S04]  /*4c00*/  IADD3 R2, P1, R28, c[0x0][0x190], RZ ;  /* 0x000064001c027a10 */ /* 0x002fc80007f3e0ff */
[----:B------:R-:W-:Y:S02]  /*4c10*/  IADD3.X R3, R29, c[0x0][0x194], RZ, P1, !PT ;  /* 0x000065001d037a10 */ /* 0x000fe40000ffe4ff */
[----:B------:R-:W-:Y:S02]  /*4c20*/  SHF.L.U32 R28, R13, 0x2, RZ ;  /* 0x000000020d1c7819 */ /* 0x000fe400000006ff */
[----:B------:R-:W-:Y:S01]  /*4c30*/  SHF.R.U32.HI R29, RZ, 0x1e, R13 ;  /* 0x0000001eff1d7819 */ /* 0x000fe2000001160d */
[----:B--2---:R1:W-:Y:S04]  /*4c40*/  @P0 STL [R1+0x214], R8 ;  /* 0x0002140801000387 */ /* 0x0043e80000100800 */
[----:B-1----:R0:W2:Y:S04]  /*4c50*/  LDL R8, [R1+0x18c] ;  /* 0x00018c0001087983 */ /* 0x0020a80000100800 */
[----:B----4-:R1:W-:Y:S04]  /*4c60*/  STL [R1+0x30], R12 ;  /* 0x0000300c01007387 */ /* 0x0103e80000100800 */
[----:B------:R-:W4:Y:S04]  /*4c70*/  LDL.LU R14, [R1+0x98] ;  /* 0x00009800010e7983 */ /* 0x000f280000300800 */
[----:B-1----:R1:W2:Y:S02]  /*4c80*/  LDG.E R12, [R2.64] ;  /* 0x00000004020c7981 */ /* 0x0022a4000c1e1900 */
[----:B-1----:R-:W-:-:S04]  /*4c90*/  @P0 IADD3 R2, P1, R28, c[0x0][0x198], RZ ;  /* 0x000066001c020a10 */ /* 0x002fc80007f3e0ff */
[----:B------:R-:W-:-:S05]  /*4ca0*/  @P0 IADD3.X R3, R29, c[0x0][0x19c], RZ, P1, !PT ;  /* 0x000067001d030a10 */ /* 0x000fca0000ffe4ff */
[----:B---3--:R1:W3:Y:S02]  /*4cb0*/  @P0 LDG.E R9, [R2.64] ;  /* 0x0000000402090981 */ /* 0x0082e4000c1e1900 */
[----:B-1----:R-:W-:Y:S02]  /*4cc0*/  IADD3 R2, P1, R28, c[0x0][0x190], RZ ;  /* 0x000064001c027a10 */ /* 0x002fe40007f3e0ff */
[----:B------:R-:W-:Y:S02]  /*4cd0*/  SHF.L.U32 R28, R10, 0x2, RZ ;  /* 0x000000020a1c7819 */ /* 0x000fe400000006ff */
[----:B------:R-:W-:Y:S02]  /*4ce0*/  IADD3.X R3, R29, c[0x0][0x194], RZ, P1, !PT ;  /* 0x000065001d037a10 */ /* 0x000fe40000ffe4ff */
[----:B------:R-:W-:Y:S01]  /*4cf0*/  SHF.R.U32.HI R29, RZ, 0x1e, R10 ;  /* 0x0000001eff1d7819 */ /* 0x000fe2000001160a */
[----:B--2---:R1:W-:Y:S04]  /*4d00*/  STL [R1+0x54], R12 ;  /* 0x0000540c01007387 */ /* 0x0043e80000100800 */
[----:B------:R-:W2:Y:S04]  /*4d10*/  LDL.LU R13, [R1+0x4b8] ;  /* 0x0004b800010d7983 */ /* 0x000ea80000300800 */
[----:B-1----:R1:W2:Y:S02]  /*4d20*/  LDG.E R12, [R2.64] ;  /* 0x00000004020c7981 */ /* 0x0022a4000c1e1900 */
[----:B-1----:R-:W-:-:S04]  /*4d30*/  @P0 IADD3 R2, P1, R28, c[0x0][0x198], RZ ;  /* 0x000066001c020a10 */ /* 0x002fc80007f3e0ff */
[----:B------:R-:W-:-:S05]  /*4d40*/  @P0 IADD3.X R3, R29, c[0x0][0x19c], RZ, P1, !PT ;  /* 0x000067001d030a10 */ /* 0x000fca0000ffe4ff */
[----:B------:R1:W4:Y:S02]  /*4d50*/  @P0 LDG.E R8, [R2.64] ;  /* 0x0000000402080981 */ /* 0x000324000c1e1900 */
[----:B-1----:R-:W-:-:S04]  /*4d60*/  IADD3 R2, P1, R28, c[0x0][0x190], RZ ;  /* 0x000064001c027a10 */ /* 0x002fc80007f3e0ff */
[----:B------:R-:W-:-:S06]  /*4d70*/  IADD3.X R3, R29, c[0x0][0x194], RZ, P1, !PT ;  /* 0x000065001d037a10 */ /* 0x000fcc0000ffe4ff */
[----:B------:R1:W4:Y:S04]  /*4d80*/  LDG.E R3, [R2.64] ;  /* 0x0000000402037981 */ /* 0x000328000c1e1900 */
[----:B---3--:R3:W-:Y:S04]  /*4d90*/  @P0 STL [R1+0x210], R9 ;  /* 0x0002100901000387 */ /* 0x0087e80000100800 */
[----:B---3--:R-:W3:Y:S04]  /*4da0*/  LDL.LU R9, [R1+0x4b4] ;  /* 0x0004b40001097983 */ /* 0x008ee80000300800 */
[----:B------:R-:W3:Y:S04]  /*4db0*/  LDL R10, [R1+0x264] ;  /* 0x00026400010a7983 */ /* 0x000ee80000100800 */
[----:B--2---:R2:W-:Y:S04]  /*4dc0*/  STL [R1+0x68], R12 ;  /* 0x0000680c01007387 */ /* 0x0045e80000100800 */
[----:B--2---:R-:W2:Y:S04]  /*4dd0*/  LDL.LU R12, [R1+0x4c8] ;  /* 0x0004c800010c7983 */ /* 0x004ea80000300800 */
[----:B----4-:R4:W-:Y:S04]  /*4de0*/  @P0 STL [R1+0x18c], R8 ;  /* 0x00018c0801000387 */ /* 0x0109e80000100800 */
[----:B----4-:R-:W4:Y:S04]  /*4df0*/  LDL.LU R8, [R1+0x4c4] ;  /* 0x0004c40001087983 */ /* 0x010f280000300800 */
[----:B------:R-:W4:Y:S04]  /*4e00*/  LDL.LU R28, [R1+0x14] ;  /* 0x00001400011c7983 */ /* 0x000f280000300800 */
[----:B------:R-:W4:Y:S04]  /*4e10*/  LDL.LU R29, [R1+0x4bc] ;  /* 0x0004bc00011d7983 */ /* 0x000f280000300800 */
[----:B-1----:R-:W4:Y:S04]  /*4e20*/  LDL.LU R2, [R1+0x94] ;  /* 0x0000940001027983 */ /* 0x002f280000300800 */
[----:B------:R1:W-:Y:S01]  /*4e30*/  STL [R1+0x80], R3 ;  /* 0x0000800301007387 */ /* 0x0003e20000100800 */
[----:B------:R-:W-:-:S03]  /*4e40*/  FADD.FTZ R13, R24, R13 ;  /* 0x0000000d180d7221 */ /* 0x000fc60000010000 */
[----:B-1----:R-:W4:Y:S01]  /*4e50*/  LDL.LU R3, [R1+0x4c0] ;  /* 0x0004c00001037983 */ /* 0x002f220000300800 */
[----:B---3--:R-:W-:-:S03]  /*4e60*/  FFMA.FTZ R9, R24, R11, R9 ;  /* 0x0000000b18097223 */ /* 0x008fc60000010009 */
[----:B------:R-:W3:Y:S04]  /*4e70*/  LDL R24, [R1+0x254] ;  /* 0x0002540001187983 */ /* 0x000ee80000100800 */
[----:B------:R1:W-:Y:S04]  /*4e80*/  STL [R1+0x4b8], R13 ;  /* 0x0004b80d01007387 */ /* 0x0003e80000100800 */
[----:B-1----:R-:W3:Y:S04]  /*4e90*/  LDL.LU R13, [R1+0x1c] ;  /* 0x00001c00010d7983 */ /* 0x002ee80000300800 */
[----:B------:R-:W-:Y:S04]  /*4ea0*/  STL [R1+0x55c], R11 ;  /* 0x00055c0b01007387 */ /* 0x000fe80000100800 */
[----:B------:R1:W-:Y:S01]  /*4eb0*/  STL [R1+0x4b4], R9 ;  /* 0x0004b40901007387 */ /* 0x0003e20000100800 */
[----:B--2---:R-:W-:-:S02]  /*4ec0*/  FADD.FTZ R12, R25, R12 ;  /* 0x0000000c190c7221 */ /* 0x004fc40000010000 */
[----:B----4-:R-:W-:-:S04]  /*4ed0*/  FADD.FTZ R2, -R15, R2 ;  /* 0x000000020f027221 */ /* 0x010fc80000010100 */
[----:B-1----:R-:W-:-:S04]  /*4ee0*/  FMUL.FTZ R9, R0, R2 ;  /* 0x0000000200097220 */ /* 0x002fc80000410000 */
[-C--:B------:R-:W-:Y:S01]  /*4ef0*/  FFMA.FTZ R29, R28, R9.reuse, R29 ;  /* 0x000000091c1d7223 */ /* 0x080fe2000001001d */
[----:B------:R-:W-:Y:S01]  /*4f00*/  STL [R1+0x64], R9 ;  /* 0x0000640901007387 */ /* 0x000fe20000100800 */
[----:B------:R-:W-:-:S03]  /*4f10*/  FFMA.FTZ R8, R25, R9, R8 ;  /* 0x0000000919087223 */ /* 0x000fc60000010008 */
[----:B------:R-:W2:Y:S01]  /*4f20*/  LDL.LU R11, [R1+0x4d0] ;  /* 0x0004d000010b7983 */ /* 0x000ea20000300800 */
[----:B------:R-:W-:-:S05]  /*4f30*/  FADD.FTZ R3, R28, R3 ;  /* 0x000000031c037221 */ /* 0x000fca0000010000 */
[----:B------:R1:W-:Y:S01]  /*4f40*/  STL [R1+0x4c0], R3 ;  /* 0x0004c00301007387 */ /* 0x0003e20000100800 */
[----:B---3--:R-:W-:-:S03]  /*4f50*/  FMUL.FTZ R2, R24, R25 ;  /* 0x0000001918027220 */ /* 0x008fc60000410000 */
[----:B------:R-:W-:Y:S01]  /*4f60*/  STL [R1+0x4bc], R29 ;  /* 0x0004bc1d01007387 */ /* 0x000fe20000100800 */
[----:B------:R-:W-:-:S03]  /*4f70*/  FFMA.FTZ R10, R10, R28, R2 ;  /* 0x0000001c0a0a7223 */ /* 0x000fc60000010002 */
[----:B-1----:R-:W3:Y:S04]  /*4f80*/  LDL.LU R3, [R1+0x4cc] ;  /* 0x0004cc0001037983 */ /* 0x002ee80000300800 */
[----:B------:R1:W-:Y:S04]  /*4f90*/  STL [R1+0x4c4], R8 ;  /* 0x0004c40801007387 */ /* 0x0003e80000100800 */
[----:B------:R4:W-:Y:S01]  /*4fa0*/  STL [R1+0x4c8], R12 ;  /* 0x0004c80c01007387 */ /* 0x0009e20000100800 */
[----:B------:R-:W-:-:S03]  /*4fb0*/  FADD.FTZ R2, -R15, R14 ;  /* 0x0000000e0f027221 */ /* 0x000fc60000010100 */
[----:B-1----:R-:W3:Y:S04]  /*4fc0*/  LDL R8, [R1+0x268] ;  /* 0x0002680001087983 */ /* 0x002ee80000100800 */
[----:B------:R-:W3:Y:S04]  /*4fd0*/  LDL.LU R25, [R1+0x9c] ;  /* 0x00009c0001197983 */ /* 0x000ee80000300800 */
[----:B------:R-:W3:Y:S04]  /*4fe0*/  LDL.LU R28, [R1+0x4d8] ;  /* 0x0004d800011c7983 */ /* 0x000ee80000300800 */
[----:B------:R-:W3:Y:S04]  /*4ff0*/  LDL.LU R24, [R1+0x4d4] ;  /* 0x0004d40001187983 */ /* 0x000ee80000300800 */
[----:B------:R-:W3:Y:S04]  /*5000*/  LDL R14, [R1+0x25c] ;  /* 0x00025c00010e7983 */ /* 0x000ee80000100800 */
[----:B----4-:R-:W4:Y:S04]  /*5010*/  LDL.LU R12, [R1+0x4e0] ;  /* 0x0004e000010c7983 */ /* 0x010f280000300800 */
[----:B------:R1:W-:Y:S04]  /*5020*/  STL [R1+0x560], R9 ;  /* 0x0005600901007387 */ /* 0x0003e80000100800 */
[----:B-1----:R-:W4:Y:S01]  /*5030*/  LDL R9, [R1+0x258] ;  /* 0x0002580001097983 */ /* 0x002f220000100800 */
[----:B------:R-:W-:-:S03]  /*5040*/  FMUL.FTZ R29, R0, R2 ;  /* 0x00000002001d7220 */ /* 0x000fc60000410000 */
[----:B------:R-:W-:Y:S04]  /*5050*/  STL [R1+0xb0], R10 ;  /* 0x0000b00a01007387 */ /* 0x000fe80000100800 */
[----:B------:R-:W-:Y:S01]  /*5060*/  STL [R1+0x564], R10 ;  /* 0x0005640a01007387 */ /* 0x000fe20000100800 */
[----:B--2---:R-:W-:-:S05]  /*5070*/  FADD.FTZ R11, R27, R11 ;  /* 0x0000000b1b0b7221 */ /* 0x004fca0000010000 */
[----:B------:R1:W-:Y:S04]  /*5080*/  STL [R1+0x4d0], R11 ;  /* 0x0004d00b01007387 */ /* 0x0003e80000100800 */
[----:B-1----:R-:W2:Y:S01]  /*5090*/  LDL.LU R11, [R1+0x4dc] ;  /* 0x0004dc00010b7983 */ /* 0x002ea20000300800 */
[----:B---3--:R-:W-:-:S03]  /*50a0*/  FFMA.FTZ R3, R27, R29, R3 ;  /* 0x0000001d1b037223 */ /* 0x008fc60000010003 */
[----:B------:R-:W3:Y:S04]  /*50b0*/  LDL R10, [R1+0x26c] ;  /* 0x00026c00010a7983 */ /* 0x000ee80000100800 */
[----:B------:R-:W-:Y:S01]  /*50c0*/  STL [R1+0x60], R29 ;  /* 0x0000601d01007387 */ /* 0x000fe20000100800 */
[----:B----4-:R-:W-:-:S03]  /*50d0*/  FMUL.FTZ R2, R9, R26 ;  /* 0x0000001a09027220 */ /* 0x010fc60000410000 */
[----:B------:R-:W4:Y:S01]  /*50e0*/  LDL.LU R9, [R1+0x4e8] ;  /* 0x0004e80001097983 */ /* 0x000f220000300800 */
[----:B------:R-:W-:-:S03]  /*50f0*/  FFMA.FTZ R8, R8, R27, R2 ;  /* 0x0000001b08087223 */ /* 0x000fc60000010002 */
[----:B------:R1:W-:Y:S04]  /*5100*/  STL [R1+0x4cc], R3 ;  /* 0x0004cc0301007387 */ /* 0x0003e80000100800 */
[----:B-1----:R-:W3:Y:S04]  /*5110*/  LDL.LU R3, [R1+0x4e4] ;  /* 0x0004e40001037983 */ /* 0x002ee80000300800 */
[----:B------:R-:W3:Y:S01]  /*5120*/  LDL.LU R27, [R1+0x5ac] ;  /* 0x0005ac00011b7983 */ /* 0x000ee20000300800 */
[C---:B------:R-:W-:Y:S02]  /*5130*/  FADD.FTZ R28, R26.reuse, R28 ;  /* 0x0000001c1a1c7221 */ /* 0x040fe40000010000 */
[----:B------:R-:W-:Y:S01]  /*5140*/  FADD.FTZ R2, -R15, R25 ;  /* 0x000000190f027221 */ /* 0x000fe20000010100 */
[----:B------:R-:W-:Y:S01]  /*5150*/  STL [R1+0x568], R29 ;  /* 0x0005681d01007387 */ /* 0x000fe20000100800 */
[----:B------:R-:W-:-:S03]  /*5160*/  FFMA.FTZ R24, R26, R29, R24 ;  /* 0x0000001d1a187223 */ /* 0x000fc60000010018 */
[----:B------:R-:W-:Y:S04]  /*5170*/  STL [R1+0x98], R8 ;  /* 0x0000980801007387 */ /* 0x000fe80000100800 */
[----:B------:R1:W-:Y:S01]  /*5180*/  STL [R1+0x4d8], R28 ;  /* 0x0004d81c01007387 */ /* 0x0003e20000100800 */
[----:B------:R-:W-:-:S03]  /*5190*/  FADD.FTZ R12, R13, R12 ;  /* 0x0000000c0d0c7221 */ /* 0x000fc60000010000 */
[----:B------:R-:W-:Y:S01]  /*51a0*/  STL [R1+0x56c], R8 ;  /* 0x00056c0801007387 */ /* 0x000fe20000100800 */
[----:B-1----:R-:W-:-:S03]  /*51b0*/  FMUL.FTZ R28, R0, R2 ;  /* 0x00000002001c7220 */ /* 0x002fc60000410000 */
[----:B------:R-:W-:Y:S04]  /*51c0*/  STL [R1+0x4d4], R24 ;  /* 0x0004d41801007387 */ /* 0x000fe80000100800 */
[----:B------:R-:W-:Y:S04]  /*51d0*/  STL [R1+0x50], R28 ;  /* 0x0000501c01007387 */ /* 0x000fe80000100800 */
[----:B------:R-:W-:Y:S01]  /*51e0*/  STL [R1+0x4e0], R12 ;  /* 0x0004e00c01007387 */ /* 0x000fe20000100800 */
[----:B--2---:R-:W-:-:S05]  /*51f0*/  FFMA.FTZ R11, R13, R28, R11 ;  /* 0x0000001c0d0b7223 */ /* 0x004fca000001000b */
[----:B------:R1:W-:Y:S04]  /*5200*/  STL [R1+0x4dc], R11 ;  /* 0x0004dc0b01007387 */ /* 0x0003e80000100800 */
[----:B-1----:R-:W2:Y:S01]  /*5210*/  LDL R11, [R1+0x230] ;  /* 0x00023000010b7983 */ /* 0x002ea20000100800 */
[----:B---3--:R-:W-:-:S04]  /*5220*/  FMUL.FTZ R2, R14, R27 ;  /* 0x0000001b0e027220 */ /* 0x008fc80000410000 */
[----:B------:R-:W-:Y:S02]  /*5230*/  FFMA.FTZ R26, R10, R13, R2 ;  /* 0x0000000d0a1a7223 */ /* 0x000fe40000010002 */
[----:B------:R-:W3:Y:S01]  /*5240*/  LDL.LU R10, [R1+0x4f0] ;  /* 0x0004f000010a7983 */ /* 0x000ee20000300800 */
[C---:B----4-:R-:W-:Y:S02]  /*5250*/  FADD.FTZ R9, R27.reuse, R9 ;  /* 0x000000091b097221 */ /* 0x050fe40000010000 */
[----:B------:R-:W-:Y:S01]  /*5260*/  FFMA.FTZ R3, R27, R28, R3 ;  /* 0x0000001c1b037223 */ /* 0x000fe20000010003 */
[----:B------:R-:W-:Y:S04]  /*5270*/  STL [R1+0x570], R28 ;  /* 0x0005701c01007387 */ /* 0x000fe80000100800 */
[----:B------:R-:W-:Y:S04]  /*5280*/  STL [R1+0x4e8], R9 ;  /* 0x0004e80901007387 */ /* 0x000fe80000100800 */
[----:B------:R-:W-:Y:S04]  /*5290*/  STL [R1+0x90], R26 ;  /* 0x0000901a01007387 */ /* 0x000fe80000100800 */
[----:B------:R-:W-:Y:S01]  /*52a0*/  STL [R1+0x4e4], R3 ;  /* 0x0004e40301007387 */ /* 0x000fe20000100800 */
[----:B------:R-:W-:-:S03]  /*52b0*/  FADD.FTZ R2, -R15, R20 ;  /* 0x000000140f027221 */ /* 0x000fc60000010100 */
[----:B------:R1:W-:Y:S04]  /*52c0*/  STL [R1+0x574], R26 ;  /* 0x0005741a01007387 */ /* 0x0003e80000100800 */
[----:B------:R-:W4:Y:S04]  /*52d0*/  LDL.LU R27, [R1+0x4ec] ;  /* 0x0004ec00011b7983 */ /* 0x000f280000300800 */
[----:B------:R-:W4:Y:S04]  /*52e0*/  LDL R25, [R1+0x240] ;  /* 0x0002400001197983 */ /* 0x000f280000100800 */
[----:B-1----:R-:W4:Y:S04]  /*52f0*/  LDL.LU R26, [R1+0x4f8] ;  /* 0x0004f800011a7983 */ /* 0x002f280000300800 */
[----:B------:R-:W4:Y:S01]  /*5300*/  LDL.LU R20, [R1+0x4f4] ;  /* 0x0004f40001147983 */ /* 0x000f220000300800 */
[----:B------:R-:W-:-:S02]  /*5310*/  FADD.FTZ R3, -R15, R21 ;  /* 0x000000150f037221 */ /* 0x000fc40000010100 */
[C---:B------:R-:W-:Y:S01]  /*5320*/  FADD.FTZ R22, -R15.reuse, R22 ;  /* 0x000000160f167221 */ /* 0x040fe20000010100 */
[----:B------:R-:W4:Y:S01]  /*5330*/  LDL R21, [R1+0x234] ;  /* 0x0002340001157983 */ /* 0x000f220000100800 */
[----:B------:R-:W-:-:S03]  /*5340*/  FADD.FTZ R23, -R15, R23 ;  /* 0x000000170f177221 */ /* 0x000fc60000010100 */
[----:B------:R-:W4:Y:S04]  /*5350*/  LDL.LU R15, [R1+0x500] ;  /* 0x00050000010f7983 */ /* 0x000f280000300800 */
[----:B------:R-:W4:Y:S01]  /*5360*/  LDL.LU R9, [R1+0x510] ;  /* 0x0005100001097983 */ /* 0x000f220000300800 */
[----:B------:R-:W-:-:S03]  /*5370*/  FMUL.FTZ R24, R0, R2 ;  /* 0x0000000200187220 */ /* 0x000fc60000410000 */
[----:B------:R-:W4:Y:S04]  /*5380*/  LDL.LU R8, [R1+0x50c] ;  /* 0x00050c0001087983 */ /* 0x000f280000300800 */
[----:B------:R-:W4:Y:S04]  /*5390*/  LDL.LU R14, [R1+0x4fc] ;  /* 0x0004fc00010e7983 */ /* 0x000f280000300800 */
[----:B------:R-:W4:Y:S04]  /*53a0*/  LDL R13, [R1+0x244] ;  /* 0x00024400010d7983 */ /* 0x000f280000100800 */
[----:B------:R-:W4:Y:S01]  /*53b0*/  LDL.LU R12, [R1+0x508] ;  /* 0x00050800010c7983 */ /* 0x000f220000300800 */
[----:B--2---:R-:W-:-:S02]  /*53c0*/  FMUL.FTZ R2, R11, R4 ;  /* 0x000000040b027220 */ /* 0x004fc40000410000 */
[----:B---3--:R-:W-:-:S05]  /*53d0*/  FADD.FTZ R10, R16, R10 ;  /* 0x0000000a100a7221 */ /* 0x008fca0000010000 */
[----:B------:R1:W-:Y:S04]  /*53e0*/  STL [R1+0x4f0], R10 ;  /* 0x0004f00a01007387 */ /* 0x0003e80000100800 */
[----:B------:R-:W2:Y:S04]  /*53f0*/  LDL.LU R11, [R1+0x504] ;  /* 0x00050400010b7983 */ /* 0x000ea80000300800 */
[----:B-1----:R-:W3:Y:S04]  /*5400*/  LDL R10, [R1+0x238] ;  /* 0x00023800010a7983 */ /* 0x002ee80000100800 */
[----:B------:R-:W-:Y:S01]  /*5410*/  STL [R1+0x5c], R24 ;  /* 0x00005c1801007387 */ /* 0x000fe20000100800 */
[----:B----4-:R-:W-:-:S05]  /*5420*/  FFMA.FTZ R27, R16, R24, R27 ;  /* 0x00000018101b7223 */ /* 0x010fca000001001b */
[----:B------:R-:W-:Y:S01]  /*5430*/  STL [R1+0x4ec], R27 ;  /* 0x0004ec1b01007387 */ /* 0x000fe20000100800 */
[----:B------:R-:W-:Y:S02]  /*5440*/  FFMA.FTZ R25, R25, R16, R2 ;  /* 0x0000001019197223 */ /* 0x000fe40000010002 */
[C---:B------:R-:W-:Y:S01]  /*5450*/  FFMA.FTZ R20, R4.reuse, R24, R20 ;  /* 0x0000001804147223 */ /* 0x040fe20000010014 */
[----:B------:R-:W-:Y:S01]  /*5460*/  STL [R1+0x578], R24 ;  /* 0x0005781801007387 */ /* 0x000fe20000100800 */
[----:B------:R-:W-:-:S03]  /*5470*/  FADD.FTZ R26, R4, R26 ;  /* 0x0000001a041a7221 */ /* 0x000fc60000010000 */
[----:B------:R1:W-:Y:S01]  /*5480*/  STL [R1+0x4f4], R20 ;  /* 0x0004f41401007387 */ /* 0x0003e20000100800 */
[----:B------:R-:W-:Y:S02]  /*5490*/  FMUL.FTZ R2, R21, R5 ;  /* 0x0000000515027220 */ /* 0x000fe40000410000 */
[----:B------:R-:W-:Y:S01]  /*54a0*/  FADD.FTZ R15, R17, R15 ;  /* 0x0000000f110f7221 */ /* 0x000fe20000010000 */
[----:B------:R-:W-:Y:S01]  /*54b0*/  STL [R1+0x4f8], R26 ;  /* 0x0004f81a01007387 */ /* 0x000fe20000100800 */
[----:B-1----:R-:W-:-:S03]  /*54c0*/  FMUL.FTZ R20, R0, R3 ;  /* 0x0000000300147220 */ /* 0x002fc60000410000 */
[----:B------:R-:W-:Y:S01]  /*54d0*/  STL [R1+0xbc], R25 ;  /* 0x0000bc1901007387 */ /* 0x000fe20000100800 */
[----:B------:R-:W-:-:S03]  /*54e0*/  FFMA.FTZ R14, R17, R20, R14 ;  /* 0x00000014110e7223 */ /* 0x000fc6000001000e */
[----:B------:R1:W-:Y:S01]  /*54f0*/  STL [R1+0x57c], R25 ;  /* 0x00057c1901007387 */ /* 0x0003e20000100800 */
[----:B------:R-:W-:-:S03]  /*5500*/  FFMA.FTZ R21, R13, R17, R2 ;  /* 0x000000110d157223 */ /* 0x000fc60000010002 */
[----:B------:R-:W-:Y:S01]  /*5510*/  STL [R1+0x3c], R20 ;  /* 0x00003c1401007387 */ /* 0x000fe20000100800 */
[----:B------:R-:W-:-:S03]  /*5520*/  FADD.FTZ R12, R5, R12 ;  /* 0x0000000c050c7221 */ /* 0x000fc60000010000 */
[----:B------:R-:W-:Y:S01]  /*5530*/  STL [R1+0x500], R15 ;  /* 0x0005000f01007387 */ /* 0x000fe20000100800 */
[----:B------:R-:W-:-:S03]  /*5540*/  FMUL.FTZ R16, R0, R22 ;  /* 0x0000001600107220 */ /* 0x000fc60000410000 */
[----:B------:R-:W-:Y:S01]  /*5550*/  STL [R1+0x4fc], R14 ;  /* 0x0004fc0e01007387 */ /* 0x000fe20000100800 */
[----:B------:R-:W-:-:S03]  /*5560*/  FADD.FTZ R9, R18, R9 ;  /* 0x0000000912097221 */ /* 0x000fc60000010000 */
[----:B------:R-:W-:Y:S04]  /*5570*/  STL [R1+0x580], R20 ;  /* 0x0005801401007387 */ /* 0x000fe80000100800 */
[----:B------:R-:W-:Y:S04]  /*5580*/  STL [R1+0x508], R12 ;  /* 0x0005080c01007387 */ /* 0x000fe80000100800 */
[----:B------:R-:W-:Y:S01]  /*5590*/  STL [R1+0xb4], R21 ;  /* 0x0000b41501007387 */ /* 0x000fe20000100800 */
[----:B--2---:R-:W-:-:S05]  /*55a0*/  FFMA.FTZ R11, R5, R20, R11 ;  /* 0x00000014050b7223 */ /* 0x004fca000001000b */
[----:B------:R-:W-:Y:S04]  /*55b0*/  STL [R1+0x504], R11 ;  /* 0x0005040b01007387 */ /* 0x000fe80000100800 */
[----:B------:R2:W-:Y:S04]  /*55c0*/  STL [R1+0x584], R21 ;  /* 0x0005841501007387 */ /* 0x0005e80000100800 */
[----:B-1----:R-:W4:Y:S04]  /*55d0*/  LDL R25, [R1+0x108] ;  /* 0x0001080001197983 */ /* 0x002f280000100800 */
[----:B------:R-:W-:Y:S04]  /*55e0*/  STL [R1+0x38], R16 ;  /* 0x0000381001007387 */ /* 0x000fe80000100800 */
[----:B------:R-:W-:Y:S04]  /*55f0*/  STL [R1+0x510], R9 ;  /* 0x0005100901007387 */ /* 0x000fe80000100800 */
[----:B------:R-:W4:Y:S01]  /*5600*/  LDL R17, [R1+0x248] ;  /* 0x0002480001117983 */ /* 0x000f220000100800 */
[----:B------:R-:W-:-:S03]  /*5610*/  FFMA.FTZ R8, R18, R16, R8 ;  /* 0x0000001012087223 */ /* 0x000fc60000010008 */
[----:B------:R-:W4:Y:S01]  /*5620*/  LDL.LU R4, [R1+0x514] ;  /* 0x0005140001047983 */ /* 0x000f220000300800 */
[----:B---3--:R-:W-:-:S03]  /*5630*/  FMUL.FTZ R2, R10, R6 ;  /* 0x000000060a027220 */ /* 0x008fc60000410000 */
[----:B------:R-:W3:Y:S04]  /*5640*/  LDL.LU R22, [R1+0x520] ;  /* 0x0005200001167983 */ /* 0x000ee80000300800 */
[----:B------:R1:W-:Y:S04]  /*5650*/  STL [R1+0x50c], R8 ;  /* 0x00050c0801007387 */ /* 0x0003e80000100800 */
[----:B--2---:R-:W2:Y:S04]  /*5660*/  LDL.LU R21, [R1+0x51c] ;  /* 0x00051c0001157983 */ /* 0x004ea80000300800 */
[----:B------:R-:W2:Y:S04]  /*5670*/  LDL R5, [R1+0x24c] ;  /* 0x00024c0001057983 */ /* 0x000ea80000100800 */
[----:B------:R-:W2:Y:S04]  /*5680*/  LDL.LU R20, [R1+0x528] ;  /* 0x0005280001147983 */ /* 0x000ea80000300800 */
[----:B------:R-:W2:Y:S04]  /*5690*/  LDL.LU R3, [R1+0x524] ;  /* 0x0005240001037983 */ /* 0x000ea80000300800 */
[----:B------:R-:W2:Y:S04]  /*56a0*/  LDL R24, [R1+0xe0] ;  /* 0x0000e00001187983 */ /* 0x000ea80000100800 */
[----:B------:R-:W2:Y:S04]  /*56b0*/  LDL R26, [R1+0x134] ;  /* 0x00013400011a7983 */ /* 0x000ea80000100800 */
[----:B------:R-:W2:Y:S04]  /*56c0*/  LDL R28, [R1+0xec] ;  /* 0x0000ec00011c7983 */ /* 0x000ea80000100800 */
[----:B------:R-:W2:Y:S04]  /*56d0*/  LDL R27, [R1+0x130] ;  /* 0x00013000011b7983 */ /* 0x000ea80000100800 */
[----:B-1----:R-:W2:Y:S04]  /*56e0*/  LDL R8, [R1+0xe8] ;  /* 0x0000e80001087983 */ /* 0x002ea80000100800 */
[----:B------:R-:W2:Y:S04]  /*56f0*/  LDL R29, [R1+0x12c] ;  /* 0x00012c00011d7983 */ /* 0x000ea80000100800 */
[----:B------:R-:W2:Y:S04]  /*5700*/  LDL R10, [R1+0xe4] ;  /* 0x0000e400010a7983 */ /* 0x000ea80000100800 */
[----:B------:R-:W2:Y:S04]  /*5710*/  LDL R9, [R1+0x120] ;  /* 0x0001200001097983 */ /* 0x000ea80000100800 */
[----:B------:R-:W2:Y:S04]  /*5720*/  LDL R11, [R1+0xdc] ;  /* 0x0000dc00010b7983 */ /* 0x000ea80000100800 */
[----:B------:R-:W2:Y:S04]  /*5730*/  LDL R12, [R1+0x10c] ;  /* 0x00010c00010c7983 */ /* 0x000ea80000100800 */
[----:B------:R-:W2:Y:S04]  /*5740*/  LDL R14, [R1+0xd8] ;  /* 0x0000d800010e7983 */ /* 0x000ea80000100800 */
[----:B------:R-:W2:Y:S04]  /*5750*/  LDL R13, [R1+0x104] ;  /* 0x00010400010d7983 */ /* 0x000ea80000100800 */
[----:B------:R-:W2:Y:S01]  /*5760*/  LDL R15, [R1+0xd4] ;  /* 0x0000d400010f7983 */ /* 0x000ea20000100800 */
[----:B----4-:R-:W-:-:S03]  /*5770*/  FFMA.FTZ R17, R17, R18, R2 ;  /* 0x0000001211117223 */ /* 0x010fc60000010002 */
[----:B------:R-:W4:Y:S04]  /*5780*/  LDL.LU R18, [R1+0x518] ;  /* 0x0005180001127983 */ /* 0x000f280000300800 */
[----:B------:R-:W4:Y:S01]  /*5790*/  LDL R2, [R1+0x23c] ;  /* 0x00023c0001027983 */ /* 0x000f220000100800 */
[----:B------:R-:W-:-:S03]  /*57a0*/  FFMA.FTZ R4, R6, R16, R4 ;  /* 0x0000001006047223 */ /* 0x000fc60000010004 */
[----:B------:R-:W-:Y:S04]  /*57b0*/  STL [R1+0x588], R16 ;  /* 0x0005881001007387 */ /* 0x000fe80000100800 */
[----:B------:R1:W-:Y:S01]  /*57c0*/  STL [R1+0x514], R4 ;  /* 0x0005140401007387 */ /* 0x0003e20000100800 */
[----:B---3--:R-:W-:Y:S02]  /*57d0*/  FADD.FTZ R22, R19, R22 ;  /* 0x0000001613167221 */ /* 0x008fe40000010000 */
[----:B-1----:R-:W-:-:S04]  /*57e0*/  FMUL.FTZ R4, R0, R23 ;  /* 0x0000001700047220 */ /* 0x002fc80000410000 */
[-C--:B--2---:R-:W-:Y:S02]  /*57f0*/  FFMA.FTZ R21, R19, R4.reuse, R21 ;  /* 0x0000000413157223 */ /* 0x084fe40000010015 */
[C---:B------:R-:W-:Y:S02]  /*5800*/  FFMA.FTZ R3, R7.reuse, R4, R3 ;  /* 0x0000000407037223 */ /* 0x040fe40000010003 */
[----:B------:R-:W-:Y:S02]  /*5810*/  FADD.FTZ R20, R7, R20 ;  /* 0x0000001407147221 */ /* 0x000fe40000010000 */
[----:B----4-:R-:W-:Y:S02]  /*5820*/  FADD.FTZ R18, R6, R18 ;  /* 0x0000001206127221 */ /* 0x010fe40000010000 */
[----:B------:R-:W-:-:S03]  /*5830*/  FMUL.FTZ R2, R2, R7 ;  /* 0x0000000702027220 */ /* 0x000fc60000410000 */
[----:B------:R-:W-:Y:S04]  /*5840*/  STL [R1+0x518], R18 ;  /* 0x0005181201007387 */ /* 0x000fe80000100800 */
[----:B------:R-:W-:Y:S01]  /*5850*/  STL [R1+0x58c], R0 ;  /* 0x00058c0001007387 */ /* 0x000fe20000100800 */
[----:B------:R-:W-:-:S03]  /*5860*/  FFMA.FTZ R5, R5, R19, R2 ;  /* 0x0000001305057223 */ /* 0x000fc60000010002 */
        /* <DEDUP_REMOVED lines=10> */
[----:B-1----:R-:W2:Y:S04]  /*5910*/  LDL R5, [R1+0x128] ;  /* 0x0001280001057983 */ /* 0x002ea80000100800 */
[----:B--2---:R1:W-:Y:S04]  /*5920*/  STL [R1+0x59c], R5 ;  /* 0x00059c0501007387 */ /* 0x0043e80000100800 */
[----:B-1----:R-:W2:Y:S04]  /*5930*/  LDL R5, [R1+0xf0] ;  /* 0x0000f00001057983 */ /* 0x002ea80000100800 */
[----:B--2---:R1:W-:Y:S04]  /*5940*/  STL [R1+0x5a4], R5 ;  /* 0x0005a40501007387 */ /* 0x0043e80000100800 */
[----:B------:R-:W2:Y:S04]  /*5950*/  LDL R4, [R1+0xa4] ;  /* 0x0000a40001047983 */ /* 0x000ea80000100800 */
[----:B-1----:R-:W3:Y:S04]  /*5960*/  LDL R5, [R1+0xd0] ;  /* 0x0000d00001057983 */ /* 0x002ee80000100800 */
[----:B--2---:R1:W-:Y:S04]  /*5970*/  STL [R1+0x5a0], R4 ;  /* 0x0005a00401007387 */ /* 0x0043e80000100800 */
[----:B-1----:R-:W2:Y:S01]  /*5980*/  LDL R4, [R1+0x13c] ;  /* 0x00013c0001047983 */ /* 0x002ea20000100800 */
[----:B------:R-:W-:-:S02]  /*5990*/  FADD.FTZ R3, RZ, R25 ;  /* 0x00000019ff037221 */ /* 0x000fc40000010000 */
[----:B------:R-:W-:Y:S02]  /*59a0*/  FFMA.FTZ R2, R24, R25, RZ ;  /* 0x0000001918027223 */ /* 0x000fe400000100ff */
[----:B------:R-:W-:Y:S02]  /*59b0*/  FADD.FTZ R3, R26, R3 ;  /* 0x000000031a037221 */ /* 0x000fe40000010000 */
[----:B------:R-:W-:Y:S02]  /*59c0*/  FFMA.FTZ R2, R28, R26, R2 ;  /* 0x0000001a1c027223 */ /* 0x000fe40000010002 */
[----:B------:R-:W-:Y:S02]  /*59d0*/  FADD.FTZ R3, R27, R3 ;  /* 0x000000031b037221 */ /* 0x000fe40000010000 */
[----:B------:R-:W-:Y:S02]  /*59e0*/  FFMA.FTZ R2, R8, R27, R2 ;  /* 0x0000001b08027223 */ /* 0x000fe40000010002 */
[----:B------:R-:W-:-:S02]  /*59f0*/  FADD.FTZ R3, R29, R3 ;  /* 0x000000031d037221 */ /* 0x000fc40000010000 */
[----:B------:R-:W-:Y:S01]  /*5a00*/  FFMA.FTZ R2, R10, R29, R2 ;  /* 0x0000001d0a027223 */ /* 0x000fe20000010002 */
[----:B--2---:R1:W-:Y:S01]  /*5a10*/  STL [R1+0x5a8], R4 ;  /* 0x0005a80401007387 */ /* 0x0043e20000100800 */
[----:B------:R-:W-:Y:S02]  /*5a20*/  FADD.FTZ R3, R9, R3 ;  /* 0x0000000309037221 */ /* 0x000fe40000010000 */
[----:B------:R-:W-:Y:S01]  /*5a30*/  FFMA.FTZ R2, R11, R9, R2 ;  /* 0x000000090b027223 */ /* 0x000fe20000010002 */
[----:B------:R-:W2:Y:S04]  /*5a40*/  LDL R17, [R1+0x11c] ;  /* 0x00011c0001117983 */ /* 0x000ea80000100800 */
[----:B------:R-:W4:Y:S04]  /*5a50*/  LDL R0, [R1+0xa0] ;  /* 0x0000a00001007983 */ /* 0x000f280000100800 */
[----:B-1----:R-:W2:Y:S01]  /*5a60*/  LDL R4, [R1+0x100] ;  /* 0x0001000001047983 */ /* 0x002ea20000100800 */
[----:B------:R-:W-:-:S02]  /*5a70*/  FADD.FTZ R3, R12, R3 ;  /* 0x000000030c037221 */ /* 0x000fc40000010000 */
[----:B------:R-:W-:Y:S01]  /*5a80*/  FFMA.FTZ R2, R14, R12, R2 ;  /* 0x0000000c0e027223 */ /* 0x000fe20000010002 */
[----:B------:R-:W4:Y:S01]  /*5a90*/  LDL R16, [R1+0xac] ;  /* 0x0000ac0001107983 */ /* 0x000f220000100800 */
[----:B------:R-:W-:Y:S02]  /*5aa0*/  FADD.FTZ R3, R13, R3 ;  /* 0x000000030d037221 */ /* 0x000fe40000010000 */
[----:B------:R-:W-:Y:S01]  /*5ab0*/  FFMA.FTZ R2, R15, R13, R2 ;  /* 0x0000000d0f027223 */ /* 0x000fe20000010002 */
[----:B------:R-:W4:Y:S04]  /*5ac0*/  LDL R21, [R1+0x48] ;  /* 0x0000480001157983 */ /* 0x000f280000100800 */
        /* <DEDUP_REMOVED lines=20> */
[----:B------:R-:W4:Y:S01]  /*5c10*/  LDL R27, [R1+0x15c] ;  /* 0x00015c00011b7983 */ /* 0x000f220000100800 */
[----:B--2---:R-:W-:-:S02]  /*5c20*/  FADD.FTZ R3, R4, R3 ;  /* 0x0000000304037221 */ /* 0x004fc40000010000 */
[----:B---3--:R-:W-:Y:S02]  /*5c30*/  FFMA.FTZ R2, R5, R4, R2 ;  /* 0x0000000405027223 */ /* 0x008fe40000010002 */
[----:B------:R-:W2:Y:S04]  /*5c40*/  LDL.LU R4, [R1+0x5a8] ;  /* 0x0005a80001047983 */ /* 0x000ea80000300800 */
[----:B------:R-:W3:Y:S01]  /*5c50*/  LDL.LU R5, [R1+0x5a4] ;  /* 0x0005a40001057983 */ /* 0x000ee20000300800 */
[----:B--2---:R-:W-:Y:S02]  /*5c60*/  FADD.FTZ R3, R4, R3 ;  /* 0x0000000304037221 */ /* 0x004fe40000010000 */
[----:B---3--:R-:W-:Y:S02]  /*5c70*/  FFMA.FTZ R2, R5, R4, R2 ;  /* 0x0000000405027223 */ /* 0x008fe40000010002 */
[----:B------:R-:W2:Y:S04]  /*5c80*/  LDL.LU R4, [R1+0x5a0] ;  /* 0x0005a00001047983 */ /* 0x000ea80000300800 */
[----:B------:R-:W3:Y:S02]  /*5c90*/  LDL.LU R5, [R1+0x59c] ;  /* 0x00059c0001057983 */ /* 0x000ee40000300800 */
[----:B---3--:R-:W-:-:S02]  /*5ca0*/  FADD.FTZ R3, R5, R3 ;  /* 0x0000000305037221 */ /* 0x008fc40000010000 */
[----:B--2---:R-:W-:Y:S02]  /*5cb0*/  FFMA.FTZ R2, R4, R5, R2 ;  /* 0x0000000504027223 */ /* 0x004fe40000010002 */
[----:B------:R-:W-:Y:S01]  /*5cc0*/  FADD.FTZ R3, R17, R3 ;  /* 0x0000000311037221 */ /* 0x000fe20000010000 */
[----:B------:R-:W2:Y:S01]  /*5cd0*/  LDL.LU R5, [R1+0x598] ;  /* 0x0005980001057983 */ /* 0x000ea20000300800 */
[----:B----4-:R-:W-:Y:S02]  /*5ce0*/  FFMA.FTZ R2, R0, R17, R2 ;  /* 0x0000001100027223 */ /* 0x010fe40000010002 */
[----:B------:R-:W-:Y:S01]  /*5cf0*/  FADD.FTZ R3, R16, R3 ;  /* 0x0000000310037221 */ /* 0x000fe20000010000 */
[----:B------:R-:W3:Y:S01]  /*5d00*/  LDL.LU R4, [R1+0x594] ;  /* 0x0005940001047983 */ /* 0x000ee20000300800 */
[----:B------:R-:W-:Y:S02]  /*5d10*/  FFMA.FTZ R2, R21, R16, R2 ;  /* 0x0000001015027223 */ /* 0x000fe40000010002 */
[----:B------:R-:W-:Y:S01]  /*5d20*/  FADD.FTZ R3, R20, R3 ;  /* 0x0000000314037221 */ /* 0x000fe20000010000 */
[----:B------:R-:W4:Y:S01]  /*5d30*/  LDL.LU R17, [R1+0x590] ;  /* 0x0005900001117983 */ /* 0x000f220000300800 */
[----:B------:R-:W-:-:S02]  /*5d40*/  FFMA.FTZ R2, R25, R20, R2 ;  /* 0x0000001419027223 */ /* 0x000fc40000010002 */
[----:B------:R-:W-:Y:S01]  /*5d50*/  FADD.FTZ R3, R24, R3 ;  /* 0x0000000318037221 */ /* 0x000fe20000010000 */
[----:B------:R0:W5:Y:S01]  /*5d60*/  LDL.LU R0, [R1+0x58c] ;  /* 0x00058c0001007983 */ /* 0x0001620000300800 */
[----:B------:R-:W-:Y:S02]  /*5d70*/  FFMA.FTZ R2, R26, R24, R2 ;  /* 0x000000181a027223 */ /* 0x000fe40000010002 */
[----:B------:R-:W-:Y:S01]  /*5d80*/  FADD.FTZ R3, R28, R3 ;  /* 0x000000031c037221 */ /* 0x000fe20000010000 */
[----:B------:R-:W2:Y:S01]  /*5d90*/  LDL.LU R16, [R1+0x588] ;  /* 0x0005880001107983 */ /* 0x000ea20000300800 */
[----:B------:R-:W-:Y:S02]  /*5da0*/  FFMA.FTZ R2, R8, R28, R2 ;  /* 0x0000001c08027223 */ /* 0x000fe40000010002 */
[----:B------:R-:W-:Y:S01]  /*5db0*/  FADD.FTZ R3, R29, R3 ;  /* 0x000000031d037221 */ /* 0x000fe20000010000 */
[----:B------:R-:W2:Y:S01]  /*5dc0*/  LDL.LU R21, [R1+0x584] ;  /* 0x0005840001157983 */ /* 0x000ea20000300800 */
[----:B------:R-:W-:-:S03]  /*5dd0*/  FFMA.FTZ R2, R10, R29, R2 ;  /* 0x0000001d0a027223 */ /* 0x000fc60000010002 */
[----:B------:R-:W2:Y:S01]  /*5de0*/  LDL.LU R20, [R1+0x580] ;  /* 0x0005800001147983 */ /* 0x000ea20000300800 */
[----:B------:R-:W-:-:S03]  /*5df0*/  FADD.FTZ R3, R9, R3 ;  /* 0x0000000309037221 */ /* 0x000fc60000010000 */
[----:B------:R-:W2:Y:S01]  /*5e00*/  LDL.LU R25, [R1+0x57c] ;  /* 0x00057c0001197983 */ /* 0x000ea20000300800 */
[----:B------:R-:W-:-:S03]  /*5e10*/  FFMA.FTZ R2, R11, R9, R2 ;  /* 0x000000090b027223 */ /* 0x000fc60000010002 */
[----:B------:R-:W2:Y:S04]  /*5e20*/  LDL.LU R24, [R1+0x578] ;  /* 0x0005780001187983 */ /* 0x000ea80000300800 */
[----:B------:R-:W2:Y:S01]  /*5e30*/  LDL.LU R26, [R1+0x574] ;  /* 0x00057400011a7983 */ /* 0x000ea20000300800 */
[----:B------:R-:W-:-:S03]  /*5e40*/  FADD.FTZ R3, R12, R3 ;  /* 0x000000030c037221 */ /* 0x000fc60000010000 */
[----:B------:R-:W2:Y:S01]  /*5e50*/  LDL.LU R28, [R1+0x570] ;  /* 0x00057000011c7983 */ /* 0x000ea20000300800 */
[----:B------:R-:W-:-:S03]  /*5e60*/  FFMA.FTZ R2, R14, R12, R2 ;  /* 0x0000000c0e027223 */ /* 0x000fc60000010002 */
[----:B------:R-:W2:Y:S04]  /*5e70*/  LDL.LU R8, [R1+0x56c] ;  /* 0x00056c0001087983 */ /* 0x000ea80000300800 */
[----:B------:R-:W2:Y:S04]  /*5e80*/  LDL.LU R29, [R1+0x568] ;  /* 0x00056800011d7983 */ /* 0x000ea80000300800 */
[----:B------:R-:W2:Y:S01]  /*5e90*/  LDL.LU R10, [R1+0x564] ;  /* 0x00056400010a7983 */ /* 0x000ea20000300800 */
[----:B------:R-:W-:-:S03]  /*5ea0*/  FADD.FTZ R3, R13, R3 ;  /* 0x000000030d037221 */ /* 0x000fc60000010000 */
[----:B------:R-:W2:Y:S01]  /*5eb0*/  LDL.LU R9, [R1+0x560] ;  /* 0x0005600001097983 */ /* 0x000ea20000300800 */
[----:B------:R-:W-:-:S03]  /*5ec0*/  FFMA.FTZ R2, R15, R13, R2 ;  /* 0x0000000d0f027223 */ /* 0x000fc60000010002 */
[----:B------:R-:W2:Y:S04]  /*5ed0*/  LDL.LU R11, [R1+0x55c] ;  /* 0x00055c00010b7983 */ /* 0x000ea80000300800 */
[----:B------:R-:W2:Y:S04]  /*5ee0*/  LDL.LU R12, [R1+0x558] ;  /* 0x00055800010c7983 */ /* 0x000ea80000300800 */
[----:B------:R-:W2:Y:S04]  /*5ef0*/  LDL.LU R14, [R1+0x554] ;  /* 0x00055400010e7983 */ /* 0x000ea80000300800 */
[----:B------:R-:W3:Y:S04]  /*5f00*/  LDL.LU R13, [R1+0x550] ;  /* 0x00055000010d7983 */ /* 0x000ee80000300800 */
[----:B------:R-:W3:Y:S01]  /*5f10*/  LDL.LU R15, [R1+0x54c] ;  /* 0x00054c00010f7983 */ /* 0x000ee20000300800 */
[----:B------:R-:W-:-:S02]  /*5f20*/  FADD.FTZ R3, R7, R3 ;  /* 0x0000000307037221 */ /* 0x000fc40000010000 */
[----:B------:R-:W-:Y:S02]  /*5f30*/  FFMA.FTZ R2, R19, R7, R2 ;  /* 0x0000000713027223 */ /* 0x000fe40000010002 */
[----:B------:R-:W-:Y:S02]  /*5f40*/  FADD.FTZ R3, R23, R3 ;  /* 0x0000000317037221 */ /* 0x000fe40000010000 */
[----:B------:R-:W-:Y:S02]  /*5f50*/  FFMA.FTZ R2, R6, R23, R2 ;  /* 0x0000001706027223 */ /* 0x000fe40000010002 */
[----:B------:R-:W-:Y:S02]  /*5f60*/  FADD.FTZ R3, R18, R3 ;  /* 0x0000000312037221 */ /* 0x000fe40000010000 */
[----:B------:R-:W-:Y:S02]  /*5f70*/  FFMA.FTZ R2, R22, R18, R2 ;  /* 0x0000001216027223 */ /* 0x000fe40000010002 */
[----:B------:R-:W-:-:S04]  /*5f80*/  FADD.FTZ R3, R27, R3 ;  /* 0x000000031b037221 */ /* 0x000fc80000010000 */
[----:B--2---:R-:W-:Y:S02]  /*5f90*/  FADD.FTZ R3, R14, R3 ;  /* 0x000000030e037221 */ /* 0x004fe40000010000 */
[----:B---3--:R-:W-:Y:S02]  /*5fa0*/  FFMA.FTZ R2, R15, R27, R2 ;  /* 0x0000001b0f027223 */ /* 0x008fe40000010002 */
[----:B------:R-:W-:Y:S01]  /*5fb0*/  FADD.FTZ R3, R12, R3 ;  /* 0x000000030c037221 */ /* 0x000fe20000010000 */
[----:B------:R0:W5:Y:S01]  /*5fc0*/  LDL.LU R15, [R1+0x548] ;  /* 0x00054800010f7983 */ /* 0x0001620000300800 */
[----:B------:R-:W-:Y:S02]  /*5fd0*/  FFMA.FTZ R2, R13, R14, R2 ;  /* 0x0000000e0d027223 */ /* 0x000fe40000010002 */
[----:B------:R-:W-:Y:S01]  /*5fe0*/  FADD.FTZ R3, R10, R3 ;  /* 0x000000030a037221 */ /* 0x000fe20000010000 */
[----:B------:R0:W5:Y:S01]  /*5ff0*/  LDL.LU R14, [R1+0x544] ;  /* 0x00054400010e7983 */ /* 0x0001620000300800 */
[----:B------:R-:W-:-:S03]  /*6000*/  FFMA.FTZ R2, R11, R12, R2 ;  /* 0x0000000c0b027223 */ /* 0x000fc60000010002 */
[----:B------:R0:W5:Y:S01]  /*6010*/  LDL.LU R13, [R1+0x540] ;  /* 0x00054000010d7983 */ /* 0x0001620000300800 */
[----:B------:R-:W-:-:S03]  /*6020*/  FFMA.FTZ R2, R9, R10, R2 ;  /* 0x0000000a09027223 */ /* 0x000fc60000010002 */
[----:B------:R0:W5:Y:S01]  /*6030*/  LDL.LU R12, [R1+0x53c] ;  /* 0x00053c00010c7983 */ /* 0x0001620000300800 */
[----:B------:R-:W-:-:S03]  /*6040*/  FADD.FTZ R3, R8, R3 ;  /* 0x0000000308037221 */ /* 0x000fc60000010000 */
[----:B------:R0:W5:Y:S01]  /*6050*/  LDL.LU R11, [R1+0x538] ;  /* 0x00053800010b7983 */ /* 0x0001620000300800 */
[----:B------:R-:W-:-:S03]  /*6060*/  FFMA.FTZ R2, R29, R8, R2 ;  /* 0x000000081d027223 */ /* 0x000fc60000010002 */
[----:B------:R0:W5:Y:S04]  /*6070*/  LDL.LU R10, [R1+0x534] ;  /* 0x00053400010a7983 */ /* 0x0001680000300800 */
[----:B------:R0:W5:Y:S04]  /*6080*/  LDL.LU R9, [R1+0x530] ;  /* 0x0005300001097983 */ /* 0x0001680000300800 */
[----:B------:R0:W5:Y:S01]  /*6090*/  LDL.LU R8, [R1+0x52c] ;  /* 0x00052c0001087983 */ /* 0x0001620000300800 */
[----:B------:R-:W-:Y:S02]  /*60a0*/  FADD.FTZ R3, R26, R3 ;  /* 0x000000031a037221 */ /* 0x000fe40000010000 */
[----:B------:R-:W-:-:S02]  /*60b0*/  FFMA.FTZ R2, R28, R26, R2 ;  /* 0x0000001a1c027223 */ /* 0x000fc40000010002 */
[----:B------:R-:W-:Y:S02]  /*60c0*/  FADD.FTZ R3, R25, R3 ;  /* 0x0000000319037221 */ /* 0x000fe40000010000 */
[----:B------:R-:W-:Y:S02]  /*60d0*/  FFMA.FTZ R2, R24, R25, R2 ;  /* 0x0000001918027223 */ /* 0x000fe40000010002 */
[----:B------:R-:W-:Y:S02]  /*60e0*/  FADD.FTZ R3, R3, R21 ;  /* 0x0000001503037221 */ /* 0x000fe40000010000 */
[----:B------:R-:W-:Y:S02]  /*60f0*/  FFMA.FTZ R2, R20, R21, R2 ;  /* 0x0000001514027223 */ /* 0x000fe40000010002 */
[----:B----4-:R-:W-:Y:S02]  /*6100*/  FADD.FTZ R3, R3, R17 ;  /* 0x0000001103037221 */ /* 0x010fe40000010000 */
[----:B------:R-:W-:-:S02]  /*6110*/  FFMA.FTZ R2, R16, R17, R2 ;  /* 0x0000001110027223 */ /* 0x000fc40000010002 */
[----:B------:R-:W-:Y:S02]  /*6120*/  FADD.FTZ R6, R3, R5 ;  /* 0x0000000503067221 */ /* 0x000fe40000010000 */
[----:B------:R-:W-:Y:S01]  /*6130*/  FFMA.FTZ R5, R4, R5, R2 ;  /* 0x0000000504057223 */ /* 0x000fe20000010002 */
[----:B------:R-:W-:Y:S05]  /*6140*/  BRA.DIV ~URZ, `(.L_x_2400) ;  /* 0x000062227f007947 */ /* 0x000fea000b800000 */
[----:B0-----:R0:W1:Y:S02]  /*6150*/  SHFL.BFLY PT, R7, R6, 0x1, 0x1f ;  /* 0x0c201f0006077f89 */ /* 0x00106400000e0000 */
.L_x_2411:
        /* <DEDUP_REMOVED lines=10> */
[----:B------:R-:W1:Y:S04]  /*6200*/  SHFL.BFLY PT, R4, R3, 0x4, 0x1f ;  /* 0x0c801f0003047f89 */ /* 0x000e6800000e0000 */
[----:B0-----:R-:W0:Y:S01]  /*6210*/  SHFL.BFLY PT, R6, R2, 0x8, 0x1f ;  /* 0x0d001f0002067f89 */ /* 0x001e2200000e0000 */
[----:B-1----:R-:W-:-:S02]  /*6220*/  FADD.FTZ R3, R3, R4 ;  /* 0x0000000403037221 */ /* 0x002fc40000010000 */
[----:B0-----:R-:W-:-:S03]  /*6230*/  FADD.FTZ R6, R2, R6 ;  /* 0x0000000602067221 */ /* 0x001fc60000010000 */
[----:B------:R-:W0:Y:S04]  /*6240*/  SHFL.BFLY PT, R2, R3, 0x8, 0x1f ;  /* 0x0d001f0003027f89 */ /* 0x000e2800000e0000 */
[----:B------:R1:W2:Y:S01]  /*6250*/  SHFL.BFLY PT, R7, R6, 0x10, 0x1f ;  /* 0x0e001f0006077f89 */ /* 0x0002a200000e0000 */
[----:B0-----:R-:W-:-:S05]  /*6260*/  FADD.FTZ R5, R3, R2 ;  /* 0x0000000203057221 */ /* 0x001fca0000010000 */
[----:B------:R1:W0:Y:S02]  /*6270*/  SHFL.BFLY PT, R2, R5, 0x10, 0x1f ;  /* 0x0e001f0005027f89 */ /* 0x00022400000e0000 */
.L_x_2412:
[----:B--2---:R-:W2:Y:S04]  /*6280*/  LDL.LU R22, [R1+0xe0] ;  /* 0x0000e00001167983 */ /* 0x004ea80000300800 */
[----:B------:R-:W3:Y:S04]  /*6290*/  LDL.LU R16, [R1+0x108] ;  /* 0x0001080001107983 */ /* 0x000ee80000300800 */
[----:B------:R-:W4:Y:S01]  /*62a0*/  LDL.LU R17, [R1+0xec] ;  /* 0x0000ec0001117983 */ /* 0x000f220000300800 */
[----:B------:R-:W-:Y:S02]  /*62b0*/  FADD.FTZ R3, R7, R6 ;  /* 0x0000000607037221 */ /* 0x000fe40000010000 */
[----:B01----:R-:W-:Y:S01]  /*62c0*/  FADD.FTZ R5, R2, R5 ;  /* 0x0000000502057221 */ /* 0x003fe20000010000 */
[----:B------:R-:W4:Y:S01]  /*62d0*/  LDL.LU R21, [R1+0xe8] ;  /* 0x0000e80001157983 */ /* 0x000f220000300800 */
[----:B------:R-:W-:-:S03]  /*62e0*/  FMUL.FTZ R2, R3, c[0x0][0x1e0] ;  /* 0x0000780003027a20 */ /* 0x000fc60000410000 */
[----:B------:R-:W4:Y:S04]  /*62f0*/  LDL.LU R20, [R1+0x134] ;  /* 0x0001340001147983 */ /* 0x000f280000300800 */
[----:B------:R-:W4:Y:S01]  /*6300*/  LDL.LU R19, [R1+0x130] ;  /* 0x0001300001137983 */ /* 0x000f220000300800 */
[----:B------:R-:W-:-:S03]  /*6310*/  FSEL R2, R2, RZ, !P2 ;  /* 0x000000ff02027208 */ /* 0x000fc60005000000 */
[----:B------:R-:W4:Y:S01]  /*6320*/  LDL.LU R4, [R1+0xe4] ;  /* 0x0000e40001047983 */ /* 0x000f220000300800 */
[----:B------:R-:W-:-:S03]  /*6330*/  FMUL.FTZ R3, R5, c[0x0][0x1e0] ;  /* 0x0000780005037a20 */ /* 0x000fc60000410000 */
[----:B------:R-:W4:Y:S04]  /*6340*/  LDL.LU R18, [R1+0x12c] ;  /* 0x00012c0001127983 */ /* 0x000f280000300800 */
[----:B------:R-:W4:Y:S04]  /*6350*/  LDL R24, [R1+0x200] ;  /* 0x0002000001187983 */ /* 0x000f280000100800 */
[----:B------:R-:W4:Y:S04]  /*6360*/  LDL R23, [R1+0x204] ;  /* 0x0002040001177983 */ /* 0x000f280000100800 */
[----:B------:R0:W5:Y:S01]  /*6370*/  LDL R25, [R1+0xf8] ;  /* 0x0000f80001197983 */ /* 0x0001620000100800 */
[----:B--2---:R-:W-:-:S03]  /*6380*/  FFMA.FTZ R7, R22, R3, R2 ;  /* 0x0000000316077223 */ /* 0x004fc60000010002 */
[----:B------:R0:W5:Y:S01]  /*6390*/  LDL R22, [R1+0xfc] ;  /* 0x0000fc0001167983 */ /* 0x0001620000100800 */
[----:B---3--:R-:W-:-:S03]  /*63a0*/  FADD.FTZ R7, R16, -R7 ;  /* 0x8000000710077221 */ /* 0x008fc60000010000 */
[----:B------:R-:W2:Y:S01]  /*63b0*/  LDL R16, [R1+0x20c] ;  /* 0x00020c0001107983 */ /* 0x000ea20000100800 */
[----:B----4-:R-:W-:-:S03]  /*63c0*/  FFMA.FTZ R6, R17, R3, R2 ;  /* 0x0000000311067223 */ /* 0x010fc60000010002 */
[----:B------:R-:W3:Y:S01]  /*63d0*/  LDL R17, [R1+0x208] ;  /* 0x0002080001117983 */ /* 0x000ee20000100800 */
[----:B------:R-:W-:Y:S01]  /*63e0*/  ISETP.NE.U32.AND P3, PT, RZ, c[0x0][0x258], PT ;  /* 0x00009600ff007a0c */ /* 0x000fe20003f65070 */
[----:B------:R-:W-:Y:S01]  /*63f0*/  FFMA.FTZ R5, R21, R3, R2 ;  /* 0x0000000315057223 */ /* 0x000fe20000010002 */
[----:B------:R-:W-:Y:S02]  /*6400*/  ISETP.NE.U32.AND P1, PT, RZ, c[0x0][0x218], PT ;  /* 0x00008600ff007a0c */ /* 0x000fe40003f25070 */
[----:B------:R-:W-:Y:S02]  /*6410*/  ISETP.NE.AND.EX P3, PT, RZ, c[0x0][0x25c], PT, P3 ;  /* 0x00009700ff007a0c */ /* 0x000fe40003f65330 */
[----:B------:R-:W-:Y:S01]  /*6420*/  ISETP.NE.AND.EX P1, PT, RZ, c[0x0][0x21c], PT, P1 ;  /* 0x00008700ff007a0c */ /* 0x000fe20003f25310 */
[----:B------:R-:W-:Y:S02]  /*6430*/  FADD.FTZ R6, R20, -R6 ;  /* 0x8000000614067221 */ /* 0x000fe40000010000 */
[----:B------:R-:W-:-:S02]  /*6440*/  FADD.FTZ R5, R19, -R5 ;  /* 0x8000000513057221 */ /* 0x000fc40000010000 */
[----:B------:R-:W-:-:S04]  /*6450*/  FFMA.FTZ R4, R4, R3, R2 ;  /* 0x0000000304047223 */ /* 0x000fc80000010002 */
[----:B------:R-:W-:Y:S01]  /*6460*/  FADD.FTZ R4, R18, -R4 ;  /* 0x8000000412047221 */ /* 0x000fe20000010000 */
[----:B------:R-:W-:Y:S01]  /*6470*/  ISETP.NE.U32.AND P2, PT, RZ, c[0x0][0x258], PT ;  /* 0x00009600ff007a0c */ /* 0x000fe20003f45070 */
[C---:B-----5:R-:W-:Y:S02]  /*6480*/  FMUL.FTZ R21, R0.reuse, R7 ;  /* 0x0000000700157220 */ /* 0x060fe40000410000 */
[C---:B------:R-:W-:Y:S02]  /*6490*/  FMUL.FTZ R19, R0.reuse, R6 ;  /* 0x0000000600137220 */ /* 0x040fe40000410000 */
[C---:B------:R-:W-:Y:S02]  /*64a0*/  FMUL.FTZ R20, R0.reuse, R5 ;  /* 0x0000000500147220 */ /* 0x040fe40000410000 */
[----:B------:R-:W-:Y:S01]  /*64b0*/  FMUL.FTZ R18, R0, R4 ;  /* 0x0000000400127220 */ /* 0x000fe20000410000 */
[----:B------:R-:W-:Y:S01]  /*64c0*/  ISETP.NE.AND.EX P2, PT, RZ, c[0x0][0x25c], PT, P2 ;  /* 0x00009700ff007a0c */ /* 0x000fe20003f45320 */
[----:B------:R-:W-:-:S02]  /*64d0*/  @P1 FADD.FTZ R21, R24, R21 ;  /* 0x0000001518151221 */ /* 0x000fc40000010000 */
[----:B------:R-:W-:Y:S02]  /*64e0*/  @P1 FADD.FTZ R19, R23, R19 ;  /* 0x0000001317131221 */ /* 0x000fe40000010000 */
[----:B--2---:R-:W-:Y:S02]  /*64f0*/  @P1 FADD.FTZ R18, R16, R18 ;  /* 0x0000001210121221 */ /* 0x004fe40000010000 */
[----:B---3--:R-:W-:Y:S01]  /*6500*/  @P1 FADD.FTZ R20, R17, R20 ;  /* 0x0000001411141221 */ /* 0x008fe20000010000 */
[----:B------:R-:W-:Y:S05]  /*6510*/  @!P3 BRA `(.L_x_2402) ;  /* 0x000000700000b947 */ /* 0x000fea0003800000 */
[----:B0-----:R-:W-:Y:S02]  /*6520*/  IADD3 R16, P4, R25, c[0x0][0x258], RZ ;  /* 0x0000960019107a10 */ /* 0x001fe40007f9e0ff */
[----:B------:R-:W-:Y:S02]  /*6530*/  SEL R7, R18, R11, P2 ;  /* 0x0000000b12077207 */ /* 0x000fe40001000000 */
[----:B------:R-:W-:Y:S02]  /*6540*/  SEL R6, R20, R10, P2 ;  /* 0x0000000a14067207 */ /* 0x000fe40001000000 */
[----:B------:R-:W-:-:S02]  /*6550*/  SEL R5, R19, R9, P2 ;  /* 0x0000000913057207 */ /* 0x000fc40001000000 */
[----:B------:R-:W-:Y:S02]  /*6560*/  IADD3.X R17, R22, c[0x0][0x25c], RZ, P4, !PT ;  /* 0x0000970016117a10 */ /* 0x000fe400027fe4ff */
[----:B------:R-:W-:-:S05]  /*6570*/  SEL R4, R21, R8, P2 ;  /* 0x0000000815047207 */ /* 0x000fca0001000000 */
[----:B------:R0:W-:Y:S02]  /*6580*/  STG.E.128 [R16.64], R4 ;  /* 0x0000000410007986 */ /* 0x0001e4000c101d04 */
.L_x_2402:
[----:B0-----:R-:W2:Y:S04]  /*6590*/  LDL.LU R5, [R1+0xf4] ;  /* 0x0000f40001057983 */ /* 0x001ea80000300800 */
[----:B------:R-:W3:Y:S01]  /*65a0*/  LDL R24, [R1+0x228] ;  /* 0x0002280001187983 */ /* 0x000ee20000100800 */
[----:B------:R-:W-:Y:S01]  /*65b0*/  FMUL.FTZ R21, R21, c[0x0][0x1e8] ;  /* 0x00007a0015157a20 */ /* 0x000fe20000410000 */
[----:B------:R-:W-:Y:S01]  /*65c0*/  IADD3 R16, P4, R25, c[0x0][0x248], RZ ;  /* 0x0000920019107a10 */ /* 0x000fe20007f9e0ff */
[----:B------:R-:W-:Y:S01]  /*65d0*/  FMUL.FTZ R19, R19, c[0x0][0x1e8] ;  /* 0x00007a0013137a20 */ /* 0x000fe20000410000 */
[----:B------:R-:W4:Y:S01]  /*65e0*/  LDL.LU R23, [R1+0xdc] ;  /* 0x0000dc0001177983 */ /* 0x000f220000300800 */
[----:B------:R-:W-:Y:S01]  /*65f0*/  FMUL.FTZ R18, R18, c[0x0][0x1e8] ;  /* 0x00007a0012127a20 */ /* 0x000fe20000410000 */
[----:B------:R-:W-:Y:S01]  /*6600*/  IADD3.X R17, R22, c[0x0][0x24c], RZ, P4, !PT ;  /* 0x0000930016117a10 */ /* 0x000fe200027fe4ff */
[----:B------:R-:W-:Y:S01]  /*6610*/  FMUL.FTZ R20, R20, c[0x0][0x1e8] ;  /* 0x00007a0014147a20 */ /* 0x000fe20000410000 */
[----:B------:R-:W3:Y:S01]  /*6620*/  LDL.LU R27, [R1+0xd8] ;  /* 0x0000d800011b7983 */ /* 0x000ee20000300800 */
[----:B--2---:R-:W-:-:S02]  /*6630*/  LOP3.LUT P6, RZ, R5, 0xff, RZ, 0xc0, !PT ;  /* 0x000000ff05ff7812 */ /* 0x004fc400078cc0ff */
[----:B------:R-:W-:Y:S02]  /*6640*/  LOP3.LUT P5, RZ, R5, 0xff00, RZ, 0xc0, !PT ;  /* 0x0000ff0005ff7812 */ /* 0x000fe400078ac0ff */
[----:B------:R-:W-:Y:S02]  /*6650*/  SEL R4, R21, RZ, P6 ;  /* 0x000000ff15047207 */ /* 0x000fe40003000000 */
[C---:B------:R-:W-:Y:S02]  /*6660*/  LOP3.LUT P4, RZ, R5.reuse, 0xff0000, RZ, 0xc0, !PT ;  /* 0x00ff000005ff7812 */ /* 0x040fe4000788c0ff */
[----:B------:R-:W-:Y:S02]  /*6670*/  LOP3.LUT P6, RZ, R5, 0xff000000, RZ, 0xc0, !PT ;  /* 0xff00000005ff7812 */ /* 0x000fe400078cc0ff */
[----:B------:R-:W-:Y:S02]  /*6680*/  SEL R5, R19, RZ, P5 ;  /* 0x000000ff13057207 */ /* 0x000fe40002800000 */
[----:B------:R-:W-:-:S02]  /*6690*/  SEL R7, R18, RZ, P6 ;  /* 0x000000ff12077207 */ /* 0x000fc40003000000 */
[----:B------:R-:W-:Y:S02]  /*66a0*/  SEL R6, R20, RZ, P4 ;  /* 0x000000ff14067207 */ /* 0x000fe40002000000 */
[C---:B---3--:R-:W-:Y:S02]  /*66b0*/  LOP3.LUT P5, RZ, R24.reuse, 0xff0000, RZ, 0xc0, !PT ;  /* 0x00ff000018ff7812 */ /* 0x048fe400078ac0ff */
[C---:B------:R-:W-:Y:S01]  /*66c0*/  LOP3.LUT P6, RZ, R24.reuse, 0xff00, RZ, 0xc0, !PT ;  /* 0x0000ff0018ff7812 */ /* 0x040fe200078cc0ff */
[----:B------:R0:W-:Y:S01]  /*66d0*/  STG.E.128 [R16.64], R4 ;  /* 0x0000000410007986 */ /* 0x0001e2000c101d04 */
[----:B------:R-:W-:Y:S02]  /*66e0*/  LOP3.LUT P4, RZ, R24, 0xff000000, RZ, 0xc0, !PT ;  /* 0xff00000018ff7812 */ /* 0x000fe4000788c0ff */
[----:B0-----:R-:W-:Y:S02]  /*66f0*/  SEL R6, R20, RZ, P5 ;  /* 0x000000ff14067207 */ /* 0x001fe40002800000 */
[----:B------:R-:W-:-:S02]  /*6700*/  @P0 IADD3 R16, P5, R25, c[0x0][0x250], RZ ;  /* 0x0000940019100a10 */ /* 0x000fc40007fbe0ff */
[----:B------:R-:W-:Y:S02]  /*6710*/  SEL R5, R19, RZ, P6 ;  /* 0x000000ff13057207 */ /* 0x000fe40003000000 */
[----:B------:R-:W-:Y:S02]  /*6720*/  LOP3.LUT P6, RZ, R24, 0xff, RZ, 0xc0, !PT ;  /* 0x000000ff18ff7812 */ /* 0x000fe400078cc0ff */
[----:B------:R-:W2:Y:S01]  /*6730*/  LDL.LU R24, [R1+0x120] ;  /* 0x0001200001187983 */ /* 0x000ea20000300800 */
[----:B------:R-:W-:-:S03]  /*6740*/  @P0 IADD3.X R17, R22, c[0x0][0x254], RZ, P5, !PT ;  /* 0x0000950016110a10 */ /* 0x000fc60002ffe4ff */
[----:B------:R-:W3:Y:S04]  /*6750*/  LDL.LU R26, [R1+0x10c] ;  /* 0x00010c00011a7983 */ /* 0x000ee80000300800 */
[----:B------:R-:W3:Y:S01]  /*6760*/  LDL.LU R22, [R1+0xd4] ;  /* 0x0000d40001167983 */ /* 0x000ee20000300800 */
[----:B------:R-:W-:Y:S02]  /*6770*/  SEL R7, R18, RZ, P4 ;  /* 0x000000ff12077207 */ /* 0x000fe40002000000 */
[----:B------:R-:W-:Y:S01]  /*6780*/  ISETP.NE.U32.AND P4, PT, RZ, c[0x0][0x250], PT ;  /* 0x00009400ff007a0c */ /* 0x000fe20003f85070 */
[----:B------:R-:W3:Y:S01]  /*6790*/  LDL.LU R20, [R1+0xd0] ;  /* 0x0000d00001147983 */ /* 0x000ee20000300800 */
[----:B------:R-:W-:Y:S02]  /*67a0*/  SEL R4, R21, RZ, P6 ;  /* 0x000000ff15047207 */ /* 0x000fe40003000000 */
[----:B------:R-:W-:Y:S01]  /*67b0*/  ISETP.NE.AND.EX P4, PT, RZ, c[0x0][0x254], PT, P4 ;  /* 0x00009500ff007a0c */ /* 0x000fe20003f85340 */
[----:B------:R-:W3:Y:S03]  /*67c0*/  LDL.LU R19, [R1+0x104] ;  /* 0x0001040001137983 */ /* 0x000ee60000300800 */
[----:B------:R-:W-:Y:S01]  /*67d0*/  SEL R7, R7, R15, P4 ;  /* 0x0000000f07077207 */ /* 0x000fe20002000000 */
[----:B------:R-:W3:Y:S01]  /*67e0*/  LDL.LU R18, [R1+0x100] ;  /* 0x0001000001127983 */ /* 0x000ee20000300800 */
[----:B------:R-:W-:-:S02]  /*67f0*/  SEL R6, R6, R14, P4 ;  /* 0x0000000e06067207 */ /* 0x000fc40002000000 */
[----:B------:R-:W-:Y:S01]  /*6800*/  SEL R5, R5, R13, P4 ;  /* 0x0000000d05057207 */ /* 0x000fe20002000000 */
[----:B------:R-:W3:Y:S01]  /*6810*/  LDL R25, [R1+0x1f0] ;  /* 0x0001f00001197983 */ /* 0x000ee20000100800 */
[----:B------:R-:W-:-:S05]  /*6820*/  SEL R4, R4, R12, P4 ;  /* 0x0000000c04047207 */ /* 0x000fca0002000000 */
[----:B------:R4:W-:Y:S02]  /*6830*/  @P0 STG.E.128 [R16.64], R4 ;  /* 0x0000000410000986 */ /* 0x0009e4000c101d04 */
[----:B----4-:R-:W-:Y:S02]  /*6840*/  FFMA.FTZ R6, R23, R3, R2 ;  /* 0x0000000317067223 */ /* 0x010fe40000010002 */
[----:B------:R-:W4:Y:S04]  /*6850*/  LDL R17, [R1+0x1f8] ;  /* 0x0001f80001117983 */ /* 0x000f280000100800 */
[----:B------:R-:W4:Y:S04]  /*6860*/  LDL R23, [R1+0x1f4] ;  /* 0x0001f40001177983 */ /* 0x000f280000100800 */
[----:B------:R-:W4:Y:S01]  /*6870*/  LDL R16, [R1+0x1fc] ;  /* 0x0001fc0001107983 */ /* 0x000f220000100800 */
[----:B--2---:R-:W-:-:S03]  /*6880*/  FADD.FTZ R6, R24, -R6 ;  /* 0x8000000618067221 */ /* 0x004fc60000010000 */
[----:B------:R0:W5:Y:S01]  /*6890*/  LDL R24, [R1+0x110] ;  /* 0x0001100001187983 */ /* 0x0001620000100800 */
[----:B---3--:R-:W-:-:S03]  /*68a0*/  FFMA.FTZ R7, R22, R3, R2 ;  /* 0x0000000316077223 */ /* 0x008fc60000010002 */
[----:B------:R0:W5:Y:S01]  /*68b0*/  LDL R22, [R1+0x118] ;  /* 0x0001180001167983 */ /* 0x0001620000100800 */
[-CC-:B------:R-:W-:Y:S02]  /*68c0*/  FFMA.FTZ R4, R27, R3.reuse, R2.reuse ;  /* 0x000000031b047223 */ /* 0x180fe40000010002 */
[----:B------:R-:W-:Y:S02]  /*68d0*/  FFMA.FTZ R5, R20, R3, R2 ;  /* 0x0000000314057223 */ /* 0x000fe40000010002 */
[----:B------:R-:W-:Y:S02]  /*68e0*/  FADD.FTZ R4, R26, -R4 ;  /* 0x800000041a047221 */ /* 0x000fe40000010000 */
[----:B------:R-:W-:Y:S02]  /*68f0*/  FADD.FTZ R7, R19, -R7 ;  /* 0x8000000713077221 */ /* 0x000fe40000010000 */
[----:B------:R-:W-:Y:S02]  /*6900*/  FADD.FTZ R5, R18, -R5 ;  /* 0x8000000512057221 */ /* 0x000fe40000010000 */
[----:B------:R-:W-:-:S02]  /*6910*/  FMUL.FTZ R19, R0, R6 ;  /* 0x0000000600137220 */ /* 0x000fc40000410000 */
[C---:B------:R-:W-:Y:S02]  /*6920*/  FMUL.FTZ R20, R0.reuse, R4 ;  /* 0x0000000400147220 */ /* 0x040fe40000410000 */
[C---:B------:R-:W-:Y:S02]  /*6930*/  FMUL.FTZ R18, R0.reuse, R7 ;  /* 0x0000000700127220 */ /* 0x040fe40000410000 */
[----:B------:R-:W-:Y:S02]  /*6940*/  FMUL.FTZ R21, R0, R5 ;  /* 0x0000000500157220 */ /* 0x000fe40000410000 */
[----:B------:R-:W-:Y:S02]  /*6950*/  @P1 FADD.FTZ R19, R25, R19 ;  /* 0x0000001319131221 */ /* 0x000fe40000010000 */
[----:B----4-:R-:W-:Y:S02]  /*6960*/  @P1 FADD.FTZ R18, R17, R18 ;  /* 0x0000001211121221 */ /* 0x010fe40000010000 */
[----:B------:R-:W-:-:S02]  /*6970*/  @P1 FADD.FTZ R20, R23, R20 ;  /* 0x0000001417141221 */ /* 0x000fc40000010000 */
[----:B------:R-:W-:Y:S01]  /*6980*/  @P1 FADD.FTZ R21, R16, R21 ;  /* 0x0000001510151221 */ /* 0x000fe20000010000 */
[----:B------:R-:W-:Y:S05]  /*6990*/  @!P3 BRA `(.L_x_2403) ;  /* 0x000000700000b947 */ /* 0x000fea0003800000 */
[----:B0----5:R-:W-:Y:S02]  /*69a0*/  IADD3 R16, P5, R24, c[0x0][0x258], RZ ;  /* 0x0000960018107a10 */ /* 0x021fe40007fbe0ff */
[----:B------:R-:W-:Y:S02]  /*69b0*/  SEL R7, R21, R11, P2 ;  /* 0x0000000b15077207 */ /* 0x000fe40001000000 */
[----:B------:R-:W-:Y:S02]  /*69c0*/  SEL R6, R18, R10, P2 ;  /* 0x0000000a12067207 */ /* 0x000fe40001000000 */
[----:B------:R-:W-:Y:S02]  /*69d0*/  SEL R5, R20, R9, P2 ;  /* 0x0000000914057207 */ /* 0x000fe40001000000 */
[----:B------:R-:W-:Y:S02]  /*69e0*/  IADD3.X R17, R22, c[0x0][0x25c], RZ, P5, !PT ;  /* 0x0000970016117a10 */ /* 0x000fe40002ffe4ff */
[----:B------:R-:W-:-:S05]  /*69f0*/  SEL R4, R19, R8, P2 ;  /* 0x0000000813047207 */ /* 0x000fca0001000000 */
[----:B------:R0:W-:Y:S02]  /*6a00*/  STG.E.128 [R16.64], R4 ;  /* 0x0000000410007986 */ /* 0x0001e4000c101d04 */
.L_x_2403:
[----:B0-----:R-:W2:Y:S04]  /*6a10*/  LDL.LU R6, [R1+0x40] ;  /* 0x0000400001067983 */ /* 0x001ea80000300800 */
[----:B------:R-:W3:Y:S01]  /*6a20*/  LDL R23, [R1+0x224] ;  /* 0x0002240001177983 */ /* 0x000ee20000100800 */
[----:B------:R-:W-:Y:S02]  /*6a30*/  FMUL.FTZ R19, R19, c[0x0][0x1e8] ;  /* 0x00007a0013137a20 */ /* 0x000fe40000410000 */
[----:B------:R-:W-:Y:S01]  /*6a40*/  FMUL.FTZ R20, R20, c[0x0][0x1e8] ;  /* 0x00007a0014147a20 */ /* 0x000fe20000410000 */
[----:B------:R-:W4:Y:S01]  /*6a50*/  LDL.LU R28, [R1+0xf0] ;  /* 0x0000f000011c7983 */ /* 0x000f220000300800 */
[----:B------:R-:W-:Y:S02]  /*6a60*/  FMUL.FTZ R21, R21, c[0x0][0x1e8] ;  /* 0x00007a0015157a20 */ /* 0x000fe40000410000 */
[----:B------:R-:W-:Y:S01]  /*6a70*/  FMUL.FTZ R18, R18, c[0x0][0x1e8] ;  /* 0x00007a0012127a20 */ /* 0x000fe20000410000 */
[----:B------:R-:W3:Y:S01]  /*6a80*/  LDL.LU R27, [R1+0x13c] ;  /* 0x00013c00011b7983 */ /* 0x000ee20000300800 */
[----:B--2---:R-:W-:-:S02]  /*6a90*/  LOP3.LUT P5, RZ, R6, 0xff, RZ, 0xc0, !PT ;  /* 0x000000ff06ff7812 */ /* 0x004fc400078ac0ff */
[C---:B------:R-:W-:Y:S02]  /*6aa0*/  LOP3.LUT P6, RZ, R6.reuse, 0xff00, RZ, 0xc0, !PT ;  /* 0x0000ff0006ff7812 */ /* 0x040fe400078cc0ff */
[----:B------:R-:W-:Y:S02]  /*6ab0*/  SEL R4, R19, RZ, P5 ;  /* 0x000000ff13047207 */ /* 0x000fe40002800000 */
[----:B------:R-:W-:Y:S02]  /*6ac0*/  LOP3.LUT P5, RZ, R6, 0xff000000, RZ, 0xc0, !PT ;  /* 0xff00000006ff7812 */ /* 0x000fe400078ac0ff */
[----:B------:R-:W-:Y:S02]  /*6ad0*/  SEL R5, R20, RZ, P6 ;  /* 0x000000ff14057207 */ /* 0x000fe40003000000 */
[----:B------:R-:W-:Y:S02]  /*6ae0*/  SEL R7, R21, RZ, P5 ;  /* 0x000000ff15077207 */ /* 0x000fe40002800000 */
[----:B------:R-:W-:-:S02]  /*6af0*/  LOP3.LUT P6, RZ, R6, 0xff0000, RZ, 0xc0, !PT ;  /* 0x00ff000006ff7812 */ /* 0x000fc400078cc0ff */
[----:B-----5:R-:W-:Y:S02]  /*6b00*/  IADD3 R16, P5, R24, c[0x0][0x248], RZ ;  /* 0x0000920018107a10 */ /* 0x020fe40007fbe0ff */
[----:B------:R-:W-:Y:S02]  /*6b10*/  SEL R6, R18, RZ, P6 ;  /* 0x000000ff12067207 */ /* 0x000fe40003000000 */
[----:B------:R-:W-:Y:S02]  /*6b20*/  IADD3.X R17, R22, c[0x0][0x24c], RZ, P5, !PT ;  /* 0x0000930016117a10 */ /* 0x000fe40002ffe4ff */
[C---:B---3--:R-:W-:Y:S02]  /*6b30*/  LOP3.LUT P6, RZ, R23.reuse, 0xff0000, RZ, 0xc0, !PT ;  /* 0x00ff000017ff7812 */ /* 0x048fe400078cc0ff */
[----:B------:R-:W-:Y:S01]  /*6b40*/  LOP3.LUT P5, RZ, R23, 0xff000000, RZ, 0xc0, !PT ;  /* 0xff00000017ff7812 */ /* 0x000fe200078ac0ff */
[----:B------:R0:W-:Y:S02]  /*6b50*/  STG.E.128 [R16.64], R4 ;  /* 0x0000000410007986 */ /* 0x0001e4000c101d04 */
[----:B0-----:R-:W-:-:S02]  /*6b60*/  SEL R6, R18, RZ, P6 ;  /* 0x000000ff12067207 */ /* 0x001fc40003000000 */
[----:B------:R-:W2:Y:S01]  /*6b70*/  LDL.LU R18, [R1+0xa4] ;  /* 0x0000a40001127983 */ /* 0x000ea20000300800 */
[----:B------:R-:W-:Y:S02]  /*6b80*/  SEL R7, R21, RZ, P5 ;  /* 0x000000ff15077207 */ /* 0x000fe40002800000 */
[C---:B------:R-:W-:Y:S01]  /*6b90*/  LOP3.LUT P5, RZ, R23.reuse, 0xff00, RZ, 0xc0, !PT ;  /* 0x0000ff0017ff7812 */ /* 0x040fe200078ac0ff */
[----:B------:R-:W3:Y:S01]  /*6ba0*/  LDL.LU R26, [R1+0xa0] ;  /* 0x0000a000011a7983 */ /* 0x000ee20000300800 */
[----:B------:R-:W-:Y:S02]  /*6bb0*/  @P0 IADD3 R16, P6, R24, c[0x0][0x250], RZ ;  /* 0x0000940018100a10 */ /* 0x000fe40007fde0ff */
[----:B------:R-:W-:Y:S01]  /*6bc0*/  SEL R5, R20, RZ, P5 ;  /* 0x000000ff14057207 */ /* 0x000fe20002800000 */
[----:B------:R-:W3:Y:S01]  /*6bd0*/  LDL.LU R25, [R1+0x48] ;  /* 0x0000480001197983 */ /* 0x000ee20000300800 */
[----:B------:R-:W-:Y:S02]  /*6be0*/  LOP3.LUT P5, RZ, R23, 0xff, RZ, 0xc0, !PT ;  /* 0x000000ff17ff7812 */ /* 0x000fe400078ac0ff */
[----:B------:R-:W-:Y:S01]  /*6bf0*/  @P0 IADD3.X R17, R22, c[0x0][0x254], RZ, P6, !PT ;  /* 0x0000950016110a10 */ /* 0x000fe200037fe4ff */
[----:B------:R-:W3:Y:S01]  /*6c00*/  LDL.LU R23, [R1+0x128] ;  /* 0x0001280001177983 */ /* 0x000ee20000300800 */
[----:B------:R-:W-:-:S03]  /*6c10*/  SEL R4, R19, RZ, P5 ;  /* 0x000000ff13047207 */ /* 0x000fc60002800000 */
[----:B------:R-:W3:Y:S01]  /*6c20*/  LDL.LU R22, [R1+0x11c] ;  /* 0x00011c0001167983 */ /* 0x000ee20000300800 */
[----:B------:R-:W-:Y:S02]  /*6c30*/  SEL R7, R7, R15, P4 ;  /* 0x0000000f07077207 */ /* 0x000fe40002000000 */
[----:B------:R-:W-:Y:S01]  /*6c40*/  SEL R6, R6, R14, P4 ;  /* 0x0000000e06067207 */ /* 0x000fe20002000000 */
[----:B------:R-:W3:Y:S01]  /*6c50*/  LDL.LU R21, [R1+0xac] ;  /* 0x0000ac0001157983 */ /* 0x000ee20000300800 */
[----:B------:R-:W-:Y:S02]  /*6c60*/  SEL R5, R5, R13, P4 ;  /* 0x0000000d05057207 */ /* 0x000fe40002000000 */
[----:B------:R-:W-:Y:S01]  /*6c70*/  SEL R4, R4, R12, P4 ;  /* 0x0000000c04047207 */ /* 0x000fe20002000000 */
[----:B------:R-:W3:Y:S04]  /*6c80*/  LDL R20, [R1+0x1e0] ;  /* 0x0001e00001147983 */ /* 0x000ee80000100800 */
[----:B------:R4:W-:Y:S04]  /*6c90*/  @P0 STG.E.128 [R16.64], R4 ;  /* 0x0000000410000986 */ /* 0x0009e8000c101d04 */
[----:B------:R-:W3:Y:S04]  /*6ca0*/  LDL R24, [R1] ;  /* 0x0000000001187983 */ /* 0x000ee80000100800 */
[----:B------:R-:W3:Y:S01]  /*6cb0*/  LDL R19, [R1+0x1e4] ;  /* 0x0001e40001137983 */ /* 0x000ee20000100800 */
[----:B----4-:R-:W-:-:S03]  /*6cc0*/  FFMA.FTZ R4, R28, R3, R2 ;  /* 0x000000031c047223 */ /* 0x010fc60000010002 */
[----:B------:R-:W4:Y:S01]  /*6cd0*/  LDL R16, [R1+0x1e8] ;  /* 0x0001e80001107983 */ /* 0x000f220000100800 */
[----:B------:R-:W-:-:S03]  /*6ce0*/  FADD.FTZ R4, R27, -R4 ;  /* 0x800000041b047221 */ /* 0x000fc60000010000 */
[----:B------:R0:W5:Y:S01]  /*6cf0*/  LDL R27, [R1+0x150] ;  /* 0x00015000011b7983 */ /* 0x0001620000100800 */
[----:B--2---:R-:W-:-:S03]  /*6d00*/  FFMA.FTZ R7, R18, R3, R2 ;  /* 0x0000000312077223 */ /* 0x004fc60000010002 */
[----:B------:R-:W2:Y:S01]  /*6d10*/  LDL R18, [R1+0x1ec] ;  /* 0x0001ec0001127983 */ /* 0x000ea20000100800 */
[----:B---3--:R-:W-:-:S03]  /*6d20*/  FFMA.FTZ R6, R26, R3, R2 ;  /* 0x000000031a067223 */ /* 0x008fc60000010002 */
[----:B------:R0:W5:Y:S01]  /*6d30*/  LDL R26, [R1+0x154] ;  /* 0x00015400011a7983 */ /* 0x0001620000100800 */
[----:B------:R-:W-:Y:S02]  /*6d40*/  FFMA.FTZ R5, R25, R3, R2 ;  /* 0x0000000319057223 */ /* 0x000fe40000010002 */
[----:B------:R-:W-:Y:S02]  /*6d50*/  FMUL.FTZ R4, R0, R4 ;  /* 0x0000000400047220 */ /* 0x000fe40000410000 */
[----:B------:R-:W-:Y:S02]  /*6d60*/  FADD.FTZ R7, R23, -R7 ;  /* 0x8000000717077221 */ /* 0x000fe40000010000 */
[----:B------:R-:W-:Y:S02]  /*6d70*/  FADD.FTZ R6, R22, -R6 ;  /* 0x8000000616067221 */ /* 0x000fe40000010000 */
[----:B------:R-:W-:Y:S02]  /*6d80*/  FADD.FTZ R5, R21, -R5 ;  /* 0x8000000515057221 */ /* 0x000fe40000010000 */
[----:B------:R-:W-:-:S02]  /*6d90*/  FMUL.FTZ R17, R0, R6 ;  /* 0x0000000600117220 */ /* 0x000fc40000410000 */
[----:B------:R-:W-:Y:S02]  /*6da0*/  @P1 FADD.FTZ R4, R20, R4 ;  /* 0x0000000414041221 */ /* 0x000fe40000010000 */
[C---:B------:R-:W-:Y:S02]  /*6db0*/  FMUL.FTZ R23, R0.reuse, R7 ;  /* 0x0000000700177220 */ /* 0x040fe40000410000 */
[----:B------:R-:W-:Y:S01]  /*6dc0*/  FMUL.FTZ R20, R0, R5 ;  /* 0x0000000500147220 */ /* 0x000fe20000410000 */
[----:B------:R-:W-:Y:S01]  /*6dd0*/  LOP3.LUT P5, RZ, R24, 0xff, RZ, 0xc0, !PT ;  /* 0x000000ff18ff7812 */ /* 0x000fe200078ac0ff */
[----:B------:R-:W-:Y:S02]  /*6de0*/  @P1 FADD.FTZ R23, R19, R23 ;  /* 0x0000001713171221 */ /* 0x000fe40000010000 */
[----:B----4-:R-:W-:Y:S02]  /*6df0*/  @P1 FADD.FTZ R17, R16, R17 ;  /* 0x0000001110111221 */ /* 0x010fe40000010000 */
[----:B------:R-:W-:-:S02]  /*6e00*/  FMUL.FTZ R16, R4, c[0x0][0x1e8] ;  /* 0x00007a0004107a20 */ /* 0x000fc40000410000 */
[----:B--2---:R-:W-:Y:S01]  /*6e10*/  @P1 FADD.FTZ R20, R18, R20 ;  /* 0x0000001412141221 */ /* 0x004fe20000010000 */
        /* <DEDUP_REMOVED lines=8> */
.L_x_2404:
[----:B0-----:R-:W2:Y:S04]  /*6ea0*/  LDL.LU R7, [R1+0x4c] ;  /* 0x00004c0001077983 */ /* 0x001ea80000300800 */
[----:B------:R-:W3:Y:S04]  /*6eb0*/  LDL.LU R19, [R1+0x44] ;  /* 0x0000440001137983 */ /* 0x000ee80000300800 */
[----:B------:R-:W4:Y:S04]  /*6ec0*/  LDL.LU R6, [R1+0x20] ;  /* 0x0000200001067983 */ /* 0x000f280000300800 */
[----:B------:R-:W4:Y:S04]  /*6ed0*/  LDL.LU R22, [R1+0x124] ;  /* 0x0001240001167983 */ /* 0x000f280000300800 */
[----:B------:R-:W4:Y:S04]  /*6ee0*/  LDL.LU R21, [R1+0x114] ;  /* 0x0001140001157983 */ /* 0x000f280000300800 */
[----:B------:R-:W4:Y:S04]  /*6ef0*/  LDL.LU R18, [R1+0xa8] ;  /* 0x0000a80001127983 */ /* 0x000f280000300800 */
[----:B------:R-:W4:Y:S04]  /*6f00*/  LDL.LU R29, [R1+0xb8] ;  /* 0x0000b800011d7983 */ /* 0x000f280000300800 */
[----:B------:R-:W4:Y:S04]  /*6f10*/  LDL R28, [R1+0x220] ;  /* 0x00022000011c7983 */ /* 0x000f280000100800 */
[----:B------:R0:W-:Y:S04]  /*6f20*/  STL.64 [R1+0x550], R14 ;  /* 0x0005500e01007387 */ /* 0x0001e80000100a00 */
[----:B0-----:R-:W4:Y:S01]  /*6f30*/  LDL.LU R15, [R1+0x24] ;  /* 0x00002400010f7983 */ /* 0x001f220000300800 */
[----:B------:R-:W-:Y:S01]  /*6f40*/  FMUL.FTZ R23, R23, c[0x0][0x1e8] ;  /* 0x00007a0017177a20 */ /* 0x000fe20000410000 */
[----:B------:R-:W-:Y:S01]  /*6f50*/  LOP3.LUT P6, RZ, R24, 0xff00, RZ, 0xc0, !PT ;  /* 0x0000ff0018ff7812 */ /* 0x000fe200078cc0ff */
[----:B------:R-:W-:Y:S01]  /*6f60*/  FMUL.FTZ R25, R17, c[0x0][0x1e8] ;  /* 0x00007a0011197a20 */ /* 0x000fe20000410000 */
[----:B------:R-:W-:Y:S01]  /*6f70*/  STL [R1+0x54c], R13 ;  /* 0x00054c0d01007387 */ /* 0x000fe20000100800 */
[----:B------:R-:W-:-:S02]  /*6f80*/  SEL R4, R16, RZ, P5 ;  /* 0x000000ff10047207 */ /* 0x000fc40002800000 */
[----:B------:R-:W-:Y:S01]  /*6f90*/  SEL R5, R23, RZ, P6 ;  /* 0x000000ff17057207 */ /* 0x000fe20003000000 */
[----:B------:R-:W-:Y:S01]  /*6fa0*/  STL [R1+0x548], R12 ;  /* 0x0005480c01007387 */ /* 0x000fe20000100800 */
[C---:B------:R-:W-:Y:S02]  /*6fb0*/  LOP3.LUT P5, RZ, R24.reuse, 0xff0000, RZ, 0xc0, !PT ;  /* 0x00ff000018ff7812 */ /* 0x040fe400078ac0ff */
[----:B------:R-:W-:Y:S01]  /*6fc0*/  LOP3.LUT P6, RZ, R24, 0xff000000, RZ, 0xc0, !PT ;  /* 0xff00000018ff7812 */ /* 0x000fe200078cc0ff */
[----:B------:R-:W-:Y:S01]  /*6fd0*/  STL [R1+0x538], R11 ;  /* 0x0005380b01007387 */ /* 0x000fe20000100800 */
[----:B------:R-:W-:-:S03]  /*6fe0*/  FMUL.FTZ R24, R20, c[0x0][0x1e8] ;  /* 0x00007a0014187a20 */ /* 0x000fc60000410000 */
[----:B------:R-:W-:Y:S04]  /*6ff0*/  STL [R1+0x534], R10 ;  /* 0x0005340a01007387 */ /* 0x000fe80000100800 */
[----:B------:R0:W-:Y:S04]  /*7000*/  STL [R1+0x530], R9 ;  /* 0x0005300901007387 */ /* 0x0001e80000100800 */
[----:B------:R1:W-:Y:S04]  /*7010*/  STL [R1+0x52c], R8 ;  /* 0x00052c0801007387 */ /* 0x0003e80000100800 */
[----:B------:R-:W4:Y:S04]  /*7020*/  LDL R14, [R1+0x1d4] ;  /* 0x0001d400010e7983 */ /* 0x000f280000100800 */
[----:B0-----:R-:W4:Y:S04]  /*7030*/  LDL R9, [R1+0x1d0] ;  /* 0x0001d00001097983 */ /* 0x001f280000100800 */
[----:B------:R-:W4:Y:S04]  /*7040*/  LDL R13, [R1+0x4] ;  /* 0x00000400010d7983 */ /* 0x000f280000100800 */
[----:B-1----:R-:W4:Y:S01]  /*7050*/  LDL R8, [R1+0x1dc] ;  /* 0x0001dc0001087983 */ /* 0x002f220000100800 */
[----:B--2---:R-:W-:-:S02]  /*7060*/  FFMA.FTZ R7, R7, R3, R2 ;  /* 0x0000000307077223 */ /* 0x004fc40000010002 */
[-CC-:B---3--:R-:W-:Y:S02]  /*7070*/  FFMA.FTZ R19, R19, R3.reuse, R2.reuse ;  /* 0x0000000313137223 */ /* 0x188fe40000010002 */
[----:B----4-:R-:W-:Y:S02]  /*7080*/  FFMA.FTZ R6, R6, R3, R2 ;  /* 0x0000000306067223 */ /* 0x010fe40000010002 */
[----:B------:R-:W-:Y:S01]  /*7090*/  FADD.FTZ R22, R22, -R7 ;  /* 0x8000000716167221 */ /* 0x000fe20000010000 */
[----:B------:R-:W-:Y:S02]  /*70a0*/  SEL R7, R24, RZ, P6 ;  /* 0x000000ff18077207 */ /* 0x000fe40003000000 */
[----:B-----5:R-:W-:Y:S01]  /*70b0*/  IADD3 R20, P6, R27, c[0x0][0x248], RZ ;  /* 0x000092001b147a10 */ /* 0x020fe20007fde0ff */
[----:B------:R-:W-:Y:S02]  /*70c0*/  FADD.FTZ R19, R21, -R19 ;  /* 0x8000001315137221 */ /* 0x000fe40000010000 */
[----:B------:R-:W-:Y:S01]  /*70d0*/  FADD.FTZ R18, R18, -R6 ;  /* 0x8000000612127221 */ /* 0x000fe20000010000 */
[----:B------:R-:W-:-:S02]  /*70e0*/  SEL R6, R25, RZ, P5 ;  /* 0x000000ff19067207 */ /* 0x000fc40002800000 */
[----:B------:R-:W-:Y:S02]  /*70f0*/  IADD3.X R21, R26, c[0x0][0x24c], RZ, P6, !PT ;  /* 0x000093001a157a10 */ /* 0x000fe400037fe4ff */
[----:B------:R-:W-:-:S04]  /*7100*/  LOP3.LUT P5, RZ, R28, 0xff000000, RZ, 0xc0, !PT ;  /* 0xff0000001cff7812 */ /* 0x000fc800078ac0ff */
[----:B------:R-:W-:Y:S02]  /*7110*/  SEL R11, R24, RZ, P5 ;  /* 0x000000ff180b7207 */ /* 0x000fe40002800000 */
[C---:B------:R-:W-:Y:S01]  /*7120*/  LOP3.LUT P5, RZ, R28.reuse, 0xff00, RZ, 0xc0, !PT ;  /* 0x0000ff001cff7812 */ /* 0x040fe200078ac0ff */
[----:B------:R0:W-:Y:S01]  /*7130*/  STG.E.128 [R20.64], R4 ;  /* 0x0000000414007986 */ /* 0x0001e2000c101d04 */
[----:B------:R-:W-:Y:S01]  /*7140*/  LOP3.LUT P6, RZ, R28, 0xff0000, RZ, 0xc0, !PT ;  /* 0x00ff00001cff7812 */ /* 0x000fe200078cc0ff */
[----:B------:R-:W-:-:S04]  /*7150*/  FFMA.FTZ R17, R15, R3, R2 ;  /* 0x000000030f117223 */ /* 0x000fc80000010002 */
[----:B------:R-:W-:Y:S02]  /*7160*/  FADD.FTZ R17, R29, -R17 ;  /* 0x800000111d117221 */ /* 0x000fe40000010000 */
[----:B------:R-:W-:Y:S01]  /*7170*/  FMUL.FTZ R29, R0, R22 ;  /* 0x00000016001d7220 */ /* 0x000fe20000410000 */
[----:B0-----:R-:W-:Y:S01]  /*7180*/  SEL R5, R23, RZ, P5 ;  /* 0x000000ff17057207 */ /* 0x001fe20002800000 */
[----:B------:R-:W2:Y:S01]  /*7190*/  LDL R7, [R1+0x1d8] ;  /* 0x0001d80001077983 */ /* 0x000ea20000100800 */
[----:B------:R-:W-:Y:S02]  /*71a0*/  @P0 IADD3 R24, P5, R27, c[0x0][0x250], RZ ;  /* 0x000094001b180a10 */ /* 0x000fe40007fbe0ff */
[----:B------:R-:W-:Y:S01]  /*71b0*/  SEL R6, R25, RZ, P6 ;  /* 0x000000ff19067207 */ /* 0x000fe20003000000 */
[----:B------:R-:W3:Y:S01]  /*71c0*/  LDL.LU R4, [R1+0x2c] ;  /* 0x00002c0001047983 */ /* 0x000ee20000300800 */
[----:B------:R-:W-:Y:S01]  /*71d0*/  @P0 IADD3.X R25, R26, c[0x0][0x254], RZ, P5, !PT ;  /* 0x000095001a190a10 */ /* 0x000fe20002ffe4ff */
[----:B------:R-:W-:-:S02]  /*71e0*/  FMUL.FTZ R26, R0, R18 ;  /* 0x00000012001a7220 */ /* 0x000fc40000410000 */
[----:B------:R-:W-:Y:S02]  /*71f0*/  @P1 FADD.FTZ R29, R9, R29 ;  /* 0x0000001d091d1221 */ /* 0x000fe40000010000 */
[----:B------:R-:W4:Y:S04]  /*7200*/  LDL.LU R9, [R1+0x28] ;  /* 0x0000280001097983 */ /* 0x000f280000300800 */
[----:B------:R-:W4:Y:S04]  /*7210*/  LDL R12, [R1+0x21c] ;  /* 0x00021c00010c7983 */ /* 0x000f280000100800 */
[----:B------:R-:W4:Y:S04]  /*7220*/  LDL R22, [R1+0x16c] ;  /* 0x00016c0001167983 */ /* 0x000f280000100800 */
[----:B------:R0:W-:Y:S04]  /*7230*/  STL.64 [R1+0x540], R24 ;  /* 0x0005401801007387 */ /* 0x0001e80000100a00 */
[----:B0-----:R-:W4:Y:S04]  /*7240*/  LDL R25, [R1+0x160] ;  /* 0x0001600001197983 */ /* 0x001f280000100800 */
[----:B------:R-:W4:Y:S01]  /*7250*/  LDL.LU R18, [R1+0x148] ;  /* 0x0001480001127983 */ /* 0x000f220000300800 */
[----:B------:R-:W-:Y:S01]  /*7260*/  LOP3.LUT P6, RZ, R28, 0xff, RZ, 0xc0, !PT ;  /* 0x000000ff1cff7812 */ /* 0x000fe200078cc0ff */
[----:B------:R-:W-:-:S02]  /*7270*/  FMUL.FTZ R28, R0, R19 ;  /* 0x00000013001c7220 */ /* 0x000fc40000410000 */
[----:B------:R-:W-:Y:S01]  /*7280*/  FMUL.FTZ R27, R0, R17 ;  /* 0x00000011001b7220 */ /* 0x000fe20000410000 */
[----:B------:R-:W-:Y:S01]  /*7290*/  LOP3.LUT P5, RZ, R13, 0xff00, RZ, 0xc0, !PT ;  /* 0x0000ff000dff7812 */ /* 0x000fe200078ac0ff */
[----:B------:R-:W-:Y:S01]  /*72a0*/  @P1 FADD.FTZ R28, R14, R28 ;  /* 0x0000001c0e1c1221 */ /* 0x000fe20000010000 */
[----:B------:R-:W-:Y:S01]  /*72b0*/  SEL R10, R16, RZ, P6 ;  /* 0x000000ff100a7207 */ /* 0x000fe20003000000 */
[----:B------:R-:W-:Y:S01]  /*72c0*/  FMUL.FTZ R17, R29, c[0x0][0x1e8] ;  /* 0x00007a001d117a20 */ /* 0x000fe20000410000 */
[----:B------:R-:W-:Y:S01]  /*72d0*/  LOP3.LUT P6, RZ, R13, 0xff, RZ, 0xc0, !PT ;  /* 0x000000ff0dff7812 */ /* 0x000fe200078cc0ff */
[----:B------:R-:W-:Y:S01]  /*72e0*/  FMUL.FTZ R16, R28, c[0x0][0x1e8] ;  /* 0x00007a001c107a20 */ /* 0x000fe20000410000 */
[----:B------:R-:W4:Y:S01]  /*72f0*/  LDL.LU R24, [R1+0x70] ;  /* 0x0000700001187983 */ /* 0x000f220000300800 */
[----:B------:R-:W-:Y:S01]  /*7300*/  @P1 FADD.FTZ R27, R8, R27 ;  /* 0x0000001b081b1221 */ /* 0x000fe20000010000 */
[----:B------:R-:W-:Y:S02]  /*7310*/  SEL R20, R17, RZ, P6 ;  /* 0x000000ff11147207 */ /* 0x000fe40003000000 */
[----:B------:R-:W-:Y:S01]  /*7320*/  SEL R21, R16, RZ, P5 ;  /* 0x000000ff10157207 */ /* 0x000fe20002800000 */
[----:B------:R-:W-:Y:S01]  /*7330*/  FMUL.FTZ R19, R27, c[0x0][0x1e8] ;  /* 0x00007a001b137a20 */ /* 0x000fe20000410000 */
[----:B------:R-:W-:Y:S01]  /*7340*/  LOP3.LUT P6, RZ, R13, 0xff000000, RZ, 0xc0, !PT ;  /* 0xff0000000dff7812 */ /* 0x000fe200078cc0ff */
[----:B------:R-:W4:Y:S03]  /*7350*/  LDL.LU R8, [R1+0x58] ;  /* 0x0000580001087983 */ /* 0x000f260000300800 */
[----:B------:R-:W-:Y:S01]  /*7360*/  SEL R23, R19, RZ, P6 ;  /* 0x000000ff13177207 */ /* 0x000fe20003000000 */
[----:B--2---:R-:W-:-:S02]  /*7370*/  @P1 FADD.FTZ R26, R7, R26 ;  /* 0x0000001a071a1221 */ /* 0x004fc40000010000 */
[----:B---3--:R-:W-:Y:S02]  /*7380*/  FFMA.FTZ R7, R4, R3, R2 ;  /* 0x0000000304077223 */ /* 0x008fe40000010002 */
[----:B------:R-:W-:Y:S01]  /*7390*/  FMUL.FTZ R4, R26, c[0x0][0x1e8] ;  /* 0x00007a001a047a20 */ /* 0x000fe20000410000 */
[----:B----4-:R-:W-:-:S04]  /*73a0*/  LOP3.LUT P6, RZ, R12, 0xff000000, RZ, 0xc0, !PT ;  /* 0xff0000000cff7812 */ /* 0x010fc800078cc0ff */
[----:B------:R-:W-:Y:S02]  /*73b0*/  SEL R19, R19, RZ, P6 ;  /* 0x000000ff13137207 */ /* 0x000fe40003000000 */
[----:B------:R-:W-:Y:S02]  /*73c0*/  LOP3.LUT P6, RZ, R13, 0xff0000, RZ, 0xc0, !PT ;  /* 0x00ff00000dff7812 */ /* 0x000fe400078cc0ff */
[----:B------:R-:W-:-:S04]  /*73d0*/  IADD3 R14, P5, R25, c[0x0][0x248], RZ ;  /* 0x00009200190e7a10 */ /* 0x000fc80007fbe0ff */
[----:B------:R-:W-:Y:S02]  /*73e0*/  IADD3.X R15, R22, c[0x0][0x24c], RZ, P5, !PT ;  /* 0x00009300160f7a10 */ /* 0x000fe40002ffe4ff */
[----:B------:R-:W-:Y:S01]  /*73f0*/  LOP3.LUT P5, RZ, R12, 0xff0000, RZ, 0xc0, !PT ;  /* 0x00ff00000cff7812 */ /* 0x000fe200078ac0ff */
[----:B------:R-:W-:Y:S02]  /*7400*/  FADD.FTZ R7, R18, -R7 ;  /* 0x8000000712077221 */ /* 0x000fe40000010000 */
[----:B------:R0:W-:Y:S01]  /*7410*/  STL.64 [R1+0x8], R14 ;  /* 0x0000080e01007387 */ /* 0x0001e20000100a00 */
[----:B------:R-:W-:Y:S02]  /*7420*/  SEL R18, R4, RZ, P5 ;  /* 0x000000ff04127207 */ /* 0x000fe40002800000 */
[----:B------:R-:W-:Y:S01]  /*7430*/  LOP3.LUT P5, RZ, R12, 0xff00, RZ, 0xc0, !PT ;  /* 0x0000ff000cff7812 */ /* 0x000fe200078ac0ff */
[----:B0-----:R-:W2:Y:S04]  /*7440*/  LDL.LU.64 R14, [R1+0x550] ;  /* 0x00055000010e7983 */ /* 0x001ea80000300a00 */
[----:B------:R-:W3:Y:S04]  /*7450*/  LDL.LU R13, [R1+0x54c] ;  /* 0x00054c00010d7983 */ /* 0x000ee80000300800 */
[----:B------:R0:W-:Y:S02]  /*7460*/  STL [R1+0x2c], R7 ;  /* 0x00002c0701007387 */ /* 0x0001e40000100800 */
[----:B0-----:R-:W-:Y:S01]  /*7470*/  FFMA.FTZ R7, R9, R3, R2 ;  /* 0x0000000309077223 */ /* 0x001fe20000010002 */
[----:B------:R-:W-:-:S02]  /*7480*/  SEL R9, R16, RZ, P5 ;  /* 0x000000ff10097207 */ /* 0x000fc40002800000 */
[----:B------:R-:W4:Y:S01]  /*7490*/  LDL.LU R16, [R1+0x140] ;  /* 0x0001400001107983 */ /* 0x000f220000300800 */
[----:B------:R-:W-:-:S03]  /*74a0*/  LOP3.LUT P5, RZ, R12, 0xff, RZ, 0xc0, !PT ;  /* 0x000000ff0cff7812 */ /* 0x000fc600078ac0ff */
[----:B------:R-:W2:Y:S01]  /*74b0*/  LDL.LU R12, [R1+0x548] ;  /* 0x00054800010c7983 */ /* 0x000ea20000300800 */
[----:B----4-:R-:W-:Y:S02]  /*74c0*/  FADD.FTZ R16, R16, -R7 ;  /* 0x8000000710107221 */ /* 0x010fe40000010000 */
[----:B------:R-:W-:-:S03]  /*74d0*/  FFMA.FTZ R7, R24, R3, R2 ;  /* 0x0000000318077223 */ /* 0x000fc60000010002 */
[----:B------:R0:W-:Y:S02]  /*74e0*/  STL [R1+0x28], R16 ;  /* 0x0000281001007387 */ /* 0x0001e40000100800 */
[----:B0-----:R-:W-:Y:S01]  /*74f0*/  FFMA.FTZ R16, R8, R3, R2 ;  /* 0x0000000308107223 */ /* 0x001fe20000010002 */
[----:B------:R-:W-:Y:S02]  /*7500*/  SEL R8, R17, RZ, P5 ;  /* 0x000000ff11087207 */ /* 0x000fe40002800000 */
[----:B------:R-:W4:Y:S01]  /*7510*/  LDL.LU R17, [R1+0x138] ;  /* 0x0001380001117983 */ /* 0x000f220000300800 */
[----:B------:R-:W-:-:S03]  /*7520*/  @P0 IADD3 R24, P5, R25, c[0x0][0x250], RZ ;  /* 0x0000940019180a10 */ /* 0x000fc60007fbe0ff */
[----:B------:R-:W2:Y:S02]  /*7530*/  LDL.LU R25, [R1+0x144] ;  /* 0x0001440001197983 */ /* 0x000ea40000300800 */
[----:B--2---:R-:W-:Y:S02]  /*7540*/  FADD.FTZ R25, R25, -R7 ;  /* 0x8000000719197221 */ /* 0x004fe40000010000 */
[----:B----4-:R-:W-:-:S03]  /*7550*/  FADD.FTZ R7, R17, -R16 ;  /* 0x8000001011077221 */ /* 0x010fc60000010000 */
[----:B------:R0:W-:Y:S02]  /*7560*/  STL [R1+0x24], R25 ;  /* 0x0000241901007387 */ /* 0x0001e40000100800 */
[----:B0-----:R-:W-:-:S05]  /*7570*/  @P0 IADD3.X R25, R22, c[0x0][0x254], RZ, P5, !PT ;  /* 0x0000950016190a10 */ /* 0x001fca0002ffe4ff */
[----:B------:R0:W-:Y:S04]  /*7580*/  @P0 STL.64 [R1], R24 ;  /* 0x0000001801000387 */ /* 0x0001e80000100a00 */
[----:B------:R1:W-:Y:S04]  /*7590*/  STL [R1+0x20], R7 ;  /* 0x0000200701007387 */ /* 0x0003e80000100800 */
[----:B0-----:R-:W2:Y:S01]  /*75a0*/  LDL.LU.64 R24, [R1+0x540] ;  /* 0x0005400001187983 */ /* 0x001ea20000300a00 */
[----:B------:R-:W-:Y:S02]  /*75b0*/  SEL R22, R4, RZ, P6 ;  /* 0x000000ff04167207 */ /* 0x000fe40003000000 */
[----:B-1----:R-:W-:-:S02]  /*75c0*/  SEL R7, R11, R15, P4 ;  /* 0x0000000f0b077207 */ /* 0x002fc40002000000 */
[----:B------:R0:W5:Y:S01]  /*75d0*/  LDL.LU R11, [R1+0x538] ;  /* 0x00053800010b7983 */ /* 0x0001620000300800 */
[-C--:B------:R-:W-:Y:S02]  /*75e0*/  SEL R4, R10, R12.reuse, P4 ;  /* 0x0000000c0a047207 */ /* 0x080fe40002000000 */
[----:B---3--:R-:W-:Y:S01]  /*75f0*/  SEL R17, R9, R13, P4 ;  /* 0x0000000d09117207 */ /* 0x008fe20002000000 */
[----:B------:R0:W5:Y:S01]  /*7600*/  LDL.LU R10, [R1+0x534] ;  /* 0x00053400010a7983 */ /* 0x0001620000300800 */
[----:B------:R-:W-:-:S03]  /*7610*/  SEL R16, R8, R12, P4 ;  /* 0x0000000c08107207 */ /* 0x000fc60002000000 */
[----:B------:R0:W5:Y:S04]  /*7620*/  LDL.LU R9, [R1+0x530] ;  /* 0x0005300001097983 */ /* 0x0001680000300800 */
[----:B------:R0:W5:Y:S01]  /*7630*/  LDL.LU R8, [R1+0x52c] ;  /* 0x00052c0001087983 */ /* 0x0001620000300800 */
[-C--:B------:R-:W-:Y:S02]  /*7640*/  SEL R6, R6, R14.reuse, P4 ;  /* 0x0000000e06067207 */ /* 0x080fe40002000000 */
[----:B------:R-:W-:Y:S02]  /*7650*/  SEL R5, R5, R13, P4 ;  /* 0x0000000d05057207 */ /* 0x000fe40002000000 */
[----:B------:R-:W-:Y:S02]  /*7660*/  SEL R19, R19, R15, P4 ;  /* 0x0000000f13137207 */ /* 0x000fe40002000000 */
[----:B------:R-:W-:Y:S01]  /*7670*/  SEL R18, R18, R14, P4 ;  /* 0x0000000e12127207 */ /* 0x000fe20002000000 */
[----:B--2---:R0:W-:Y:S01]  /*7680*/  @P0 STG.E.128 [R24.64], R4 ;  /* 0x0000000418000986 */ /* 0x0041e2000c101d04 */
[----:B------:R-:W-:Y:S05]  /*7690*/  @!P3 BRA `(.L_x_2405) ;  /* 0x000000900000b947 */ /* 0x000fea0003800000 */
[----:B0-----:R-:W2:Y:S04]  /*76a0*/  LDL.LU R25, [R1+0x160] ;  /* 0x0001600001197983 */ /* 0x001ea80000300800 */
[----:B------:R-:W3:Y:S01]  /*76b0*/  LDL.LU R4, [R1+0x16c] ;  /* 0x00016c0001047983 */ /* 0x000ee20000300800 */
[----:B-----5:R-:W-:-:S02]  /*76c0*/  SEL R7, R27, R11, P2 ;  /* 0x0000000b1b077207 */ /* 0x020fc40001000000 */
[----:B------:R-:W-:Y:S02]  /*76d0*/  SEL R6, R26, R10, P2 ;  /* 0x0000000a1a067207 */ /* 0x000fe40001000000 */
[----:B------:R-:W-:Y:S02]  /*76e0*/  SEL R5, R28, R9, P2 ;  /* 0x000000091c057207 */ /* 0x000fe40001000000 */
[----:B--2---:R-:W-:-:S04]  /*76f0*/  IADD3 R24, P5, R25, c[0x0][0x258], RZ ;  /* 0x0000960019187a10 */ /* 0x004fc80007fbe0ff */
[----:B---3--:R-:W-:Y:S02]  /*7700*/  IADD3.X R25, R4, c[0x0][0x25c], RZ, P5, !PT ;  /* 0x0000970004197a10 */ /* 0x008fe40002ffe4ff */
[----:B------:R-:W-:-:S05]  /*7710*/  SEL R4, R29, R8, P2 ;  /* 0x000000081d047207 */ /* 0x000fca0001000000 */
[----:B------:R0:W-:Y:S02]  /*7720*/  STG.E.128 [R24.64], R4 ;  /* 0x0000000418007986 */ /* 0x0001e4000c101d04 */
.L_x_2405:
[----:B------:R1:W-:Y:S04]  /*7730*/  STL.64 [R1+0x530], R2 ;  /* 0x0005300201007387 */ /* 0x0003e80000100a00 */
[----:B-1----:R-:W2:Y:S04]  /*7740*/  LDL.LU.64 R2, [R1+0x8] ;  /* 0x0000080001027983 */ /* 0x002ea80000300a00 */
[----:B0-----:R-:W3:Y:S04]  /*7750*/  LDL.LU R4, [R1+0x2c] ;  /* 0x00002c0001047983 */ /* 0x001ee80000300800 */
[----:B------:R-:W4:Y:S04]  /*7760*/  LDL.LU R29, [R1+0x24] ;  /* 0x00002400011d7983 */ /* 0x000f280000300800 */
[----:B------:R-:W3:Y:S04]  /*7770*/  LDL R28, [R1+0x1c0] ;  /* 0x0001c000011c7983 */ /* 0x000ee80000100800 */
[----:B------:R-:W3:Y:S04]  /*7780*/  LDL.LU R25, [R1+0x20] ;  /* 0x0000200001197983 */ /* 0x000ee80000300800 */
[----:B------:R-:W3:Y:S04]  /*7790*/  LDL R7, [R1+0x1c4] ;  /* 0x0001c40001077983 */ /* 0x000ee80000100800 */
[----:B------:R-:W3:Y:S04]  /*77a0*/  LDL R6, [R1+0x1c8] ;  /* 0x0001c80001067983 */ /* 0x000ee80000100800 */
[----:B------:R-:W3:Y:S04]  /*77b0*/  LDL R5, [R1+0x1cc] ;  /* 0x0001cc0001057983 */ /* 0x000ee80000100800 */
[----:B------:R-:W4:Y:S04]  /*77c0*/  LDL R24, [R1+0x30] ;  /* 0x0000300001187983 */ /* 0x000f280000100800 */
[----:B------:R0:W5:Y:S04]  /*77d0*/  LDL R26, [R1+0x170] ;  /* 0x00017000011a7983 */ /* 0x0001680000100800 */
[----:B--2---:R1:W-:Y:S04]  /*77e0*/  STG.E.128 [R2.64], R20 ;  /* 0x0000001402007986 */ /* 0x0043e8000c101d04 */
[----:B-1----:R0:W5:Y:S04]  /*77f0*/  LDL.LU.64 R2, [R1+0x530] ;  /* 0x0005300001027983 */ /* 0x0021680000300a00 */
[----:B------:R-:W2:Y:S04]  /*7800*/  LDL.LU.64 R20, [R1] ;  /* 0x0000000001147983 */ /* 0x000ea80000300a00 */
[----:B------:R-:W2:Y:S04]  /*7810*/  LDL.LU R23, [R1+0x28] ;  /* 0x0000280001177983 */ /* 0x000ea80000300800 */
[----:B------:R0:W5:Y:S01]  /*7820*/  LDL R27, [R1+0x174] ;  /* 0x00017400011b7983 */ /* 0x0001620000100800 */
[----:B---3--:R-:W-:-:S04]  /*7830*/  FMUL.FTZ R4, R0, R4 ;  /* 0x0000000400047220 */ /* 0x008fc80000410000 */
[----:B------:R-:W-:Y:S01]  /*7840*/  @P1 FADD.FTZ R4, R28, R4 ;  /* 0x000000041c041221 */ /* 0x000fe20000010000 */
[----:B----4-:R-:W-:Y:S01]  /*7850*/  LOP3.LUT P6, RZ, R24, 0xff, RZ, 0xc0, !PT ;  /* 0x000000ff18ff7812 */ /* 0x010fe200078cc0ff */
[----:B--2---:R1:W-:Y:S01]  /*7860*/  @P0 STG.E.128 [R20.64], R16 ;  /* 0x0000001014000986 */ /* 0x0043e2000c101d04 */
[----:B------:R-:W-:-:S04]  /*7870*/  FMUL.FTZ R23, R0, R23 ;  /* 0x0000001700177220 */ /* 0x000fc80000410000 */
[----:B------:R-:W-:Y:S02]  /*7880*/  @P1 FADD.FTZ R23, R7, R23 ;  /* 0x0000001707171221 */ /* 0x000fe40000010000 */
[C---:B-1----:R-:W-:Y:S02]  /*7890*/  FMUL.FTZ R18, R0.reuse, R29 ;  /* 0x0000001d00127220 */ /* 0x042fe40000410000 */
[----:B------:R-:W-:Y:S02]  /*78a0*/  FMUL.FTZ R20, R0, R25 ;  /* 0x0000001900147220 */ /* 0x000fe40000410000 */
[----:B------:R-:W-:Y:S02]  /*78b0*/  @P1 FADD.FTZ R18, R6, R18 ;  /* 0x0000001206121221 */ /* 0x000fe40000010000 */
[----:B------:R-:W-:Y:S02]  /*78c0*/  FMUL.FTZ R19, R4, c[0x0][0x1e8] ;  /* 0x00007a0004137a20 */ /* 0x000fe40000410000 */
[----:B------:R-:W-:Y:S01]  /*78d0*/  @P1 FADD.FTZ R20, R5, R20 ;  /* 0x0000001405141221 */ /* 0x000fe20000010000 */
[----:B------:R-:W-:Y:S05]  /*78e0*/  @!P3 BRA `(.L_x_2406) ;  /* 0x000000700000b947 */ /* 0x000fea0003800000 */
[----:B0----5:R-:W-:Y:S02]  /*78f0*/  IADD3 R16, P5, R26, c[0x0][0x258], RZ ;  /* 0x000096001a107a10 */ /* 0x021fe40007fbe0ff */
[----:B------:R-:W-:-:S02]  /*7900*/  SEL R4, R4, R8, P2 ;  /* 0x0000000804047207 */ /* 0x000fc40001000000 */
[----:B------:R-:W-:Y:S02]  /*7910*/  SEL R7, R20, R11, P2 ;  /* 0x0000000b14077207 */ /* 0x000fe40001000000 */
[----:B------:R-:W-:Y:S02]  /*7920*/  SEL R6, R18, R10, P2 ;  /* 0x0000000a12067207 */ /* 0x000fe40001000000 */
[----:B------:R-:W-:Y:S02]  /*7930*/  IADD3.X R17, R27, c[0x0][0x25c], RZ, P5, !PT ;  /* 0x000097001b117a10 */ /* 0x000fe40002ffe4ff */
[----:B------:R-:W-:-:S05]  /*7940*/  SEL R5, R23, R9, P2 ;  /* 0x0000000917057207 */ /* 0x000fca0001000000 */
[----:B------:R0:W-:Y:S02]  /*7950*/  STG.E.128 [R16.64], R4 ;  /* 0x0000000410007986 */ /* 0x0001e4000c101d04 */
.L_x_2406:
[----:B0-----:R-:W2:Y:S04]  /*7960*/  LDL.LU R5, [R1+0x7c] ;  /* 0x00007c0001057983 */ /* 0x001ea80000300800 */
[----:B------:R-:W3:Y:S04]  /*7970*/  LDL.LU R7, [R1+0x78] ;  /* 0x0000780001077983 */ /* 0x000ee80000300800 */
[----:B------:R-:W4:Y:S04]  /*7980*/  LDL.LU R21, [R1+0x168] ;  /* 0x0001680001157983 */ /* 0x000f280000300800 */
[----:B------:R-:W3:Y:S04]  /*7990*/  LDL.LU R17, [R1+0x74] ;  /* 0x0000740001117983 */ /* 0x000ee80000300800 */
[----:B------:R-:W3:Y:S04]  /*79a0*/  LDL.LU R16, [R1+0x164] ;  /* 0x0001640001107983 */ /* 0x000ee80000300800 */
[----:B------:R-:W3:Y:S04]  /*79b0*/  LDL.LU R25, [R1+0x15c] ;  /* 0x00015c0001197983 */ /* 0x000ee80000300800 */
[----:B------:R-:W3:Y:S01]  /*79c0*/  LDL R28, [R1+0x218] ;  /* 0x00021800011c7983 */ /* 0x000ee20000100800 */
[----:B------:R-:W-:Y:S01]  /*79d0*/  FMUL.FTZ R23, R23, c[0x0][0x1e8] ;  /* 0x00007a0017177a20 */ /* 0x000fe20000410000 */
[----:B------:R-:W-:-:S02]  /*79e0*/  LOP3.LUT P5, RZ, R24, 0xff00, RZ, 0xc0, !PT ;  /* 0x0000ff0018ff7812 */ /* 0x000fc400078ac0ff */
[----:B------:R-:W-:Y:S01]  /*79f0*/  STL [R1+0x554], R12 ;  /* 0x0005540c01007387 */ /* 0x000fe20000100800 */
[----:B------:R-:W-:Y:S02]  /*7a00*/  SEL R4, R19, RZ, P6 ;  /* 0x000000ff13047207 */ /* 0x000fe40003000000 */
[----:B------:R-:W-:Y:S01]  /*7a10*/  LOP3.LUT P6, RZ, R24, 0xff0000, RZ, 0xc0, !PT ;  /* 0x00ff000018ff7812 */ /* 0x000fe200078cc0ff */
[----:B-----5:R-:W-:Y:S04]  /*7a20*/  STL [R1+0x538], R11 ;  /* 0x0005380b01007387 */ /* 0x020fe80000100800 */
[----:B------:R-:W-:Y:S04]  /*7a30*/  STL [R1+0x534], R10 ;  /* 0x0005340a01007387 */ /* 0x000fe80000100800 */
[----:B------:R0:W-:Y:S04]  /*7a40*/  STL [R1+0x530], R9 ;  /* 0x0005300901007387 */ /* 0x0001e80000100800 */
[----:B------:R1:W-:Y:S04]  /*7a50*/  STL [R1+0x52c], R8 ;  /* 0x00052c0801007387 */ /* 0x0003e80000100800 */
[----:B0-----:R-:W3:Y:S04]  /*7a60*/  LDL.LU R9, [R1+0x6c] ;  /* 0x00006c0001097983 */ /* 0x001ee80000300800 */
[----:B-1----:R-:W3:Y:S01]  /*7a70*/  LDL.LU R8, [R1+0x158] ;  /* 0x0001580001087983 */ /* 0x002ee20000300800 */
[----:B------:R-:W-:-:S03]  /*7a80*/  FMUL.FTZ R20, R20, c[0x0][0x1e8] ;  /* 0x00007a0014147a20 */ /* 0x000fc60000410000 */
[----:B------:R-:W3:Y:S01]  /*7a90*/  LDL.LU R12, [R1+0x54] ;  /* 0x00005400010c7983 */ /* 0x000ee20000300800 */
[-C--:B--2---:R-:W-:Y:S01]  /*7aa0*/  FFMA.FTZ R6, R5, R3.reuse, R2 ;  /* 0x0000000305067223 */ /* 0x084fe20000010002 */
[----:B------:R-:W-:Y:S02]  /*7ab0*/  SEL R5, R23, RZ, P5 ;  /* 0x000000ff17057207 */ /* 0x000fe40002800000 */
[----:B------:R-:W-:Y:S01]  /*7ac0*/  LOP3.LUT P5, RZ, R24, 0xff000000, RZ, 0xc0, !PT ;  /* 0xff00000018ff7812 */ /* 0x000fe200078ac0ff */
[----:B------:R-:W-:Y:S02]  /*7ad0*/  FMUL.FTZ R24, R18, c[0x0][0x1e8] ;  /* 0x00007a0012187a20 */ /* 0x000fe40000410000 */
[----:B----4-:R-:W-:Y:S02]  /*7ae0*/  FADD.FTZ R22, R21, -R6 ;  /* 0x8000000615167221 */ /* 0x010fe40000010000 */
[-CC-:B---3--:R-:W-:Y:S02]  /*7af0*/  FFMA.FTZ R6, R17, R3.reuse, R2.reuse ;  /* 0x0000000311067223 */ /* 0x188fe40000010002 */
[----:B------:R-:W-:-:S02]  /*7b00*/  FFMA.FTZ R7, R7, R3, R2 ;  /* 0x0000000307077223 */ /* 0x000fc40000010002 */
[----:B------:R-:W-:Y:S01]  /*7b10*/  FADD.FTZ R18, R25, -R6 ;  /* 0x8000000619127221 */ /* 0x000fe20000010000 */
[----:B------:R-:W-:Y:S02]  /*7b20*/  SEL R6, R24, RZ, P6 ;  /* 0x000000ff18067207 */ /* 0x000fe40003000000 */
[----:B------:R-:W-:Y:S01]  /*7b30*/  LOP3.LUT P6, RZ, R28, 0xff000000, RZ, 0xc0, !PT ;  /* 0xff0000001cff7812 */ /* 0x000fe200078cc0ff */
[----:B------:R-:W-:Y:S01]  /*7b40*/  FADD.FTZ R21, R16, -R7 ;  /* 0x8000000710157221 */ /* 0x000fe20000010000 */
[C---:B------:R-:W-:Y:S01]  /*7b50*/  SEL R7, R20.reuse, RZ, P5 ;  /* 0x000000ff14077207 */ /* 0x040fe20002800000 */
[----:B------:R-:W-:Y:S02]  /*7b60*/  FFMA.FTZ R25, R9, R3, R2 ;  /* 0x0000000309197223 */ /* 0x000fe40000010002 */
[----:B------:R-:W2:Y:S04]  /*7b70*/  LDL R9, [R1+0x1b0] ;  /* 0x0001b00001097983 */ /* 0x000ea80000100800 */
[----:B------:R-:W-:Y:S04]  /*7b80*/  STL [R1+0x540], R3 ;  /* 0x0005400301007387 */ /* 0x000fe80000100800 */
[----:B------:R0:W-:Y:S02]  /*7b90*/  STL [R1+0x53c], R2 ;  /* 0x00053c0201007387 */ /* 0x0001e40000100800 */
[----:B0-----:R-:W-:Y:S01]  /*7ba0*/  SEL R2, R20, RZ, P6 ;  /* 0x000000ff14027207 */ /* 0x001fe20003000000 */
[----:B------:R-:W-:-:S04]  /*7bb0*/  FADD.FTZ R20, R8, -R25 ;  /* 0x8000001908147221 */ /* 0x000fc80000010000 */
[----:B------:R0:W-:Y:S04]  /*7bc0*/  STL [R1+0x10], R2 ;  /* 0x0000100201007387 */ /* 0x0001e80000100800 */
[----:B------:R-:W3:Y:S01]  /*7bd0*/  LDL R8, [R1+0x1bc] ;  /* 0x0001bc0001087983 */ /* 0x000ee20000100800 */
[----:B------:R-:W-:Y:S02]  /*7be0*/  IADD3 R16, P5, R26, c[0x0][0x248], RZ ;  /* 0x000092001a107a10 */ /* 0x000fe40007fbe0ff */
[C---:B------:R-:W-:Y:S01]  /*7bf0*/  LOP3.LUT P6, RZ, R28.reuse, 0xff00, RZ, 0xc0, !PT ;  /* 0x0000ff001cff7812 */ /* 0x040fe200078cc0ff */
[----:B------:R-:W4:Y:S01]  /*7c00*/  LDL R10, [R1+0x1b4] ;  /* 0x0001b400010a7983 */ /* 0x000f220000100800 */
[----:B------:R-:W-:Y:S02]  /*7c10*/  IADD3.X R17, R27, c[0x0][0x24c], RZ, P5, !PT ;  /* 0x000093001b117a10 */ /* 0x000fe40002ffe4ff */
[----:B------:R-:W-:-:S02]  /*7c20*/  LOP3.LUT P5, RZ, R28, 0xff0000, RZ, 0xc0, !PT ;  /* 0x00ff00001cff7812 */ /* 0x000fc400078ac0ff */
[----:B------:R-:W-:Y:S02]  /*7c30*/  SEL R3, R23, RZ, P6 ;  /* 0x000000ff17037207 */ /* 0x000fe40003000000 */
[----:B0-----:R-:W-:Y:S02]  /*7c40*/  SEL R2, R24, RZ, P5 ;  /* 0x000000ff18027207 */ /* 0x001fe40002800000 */
[----:B------:R-:W-:Y:S01]  /*7c50*/  @P0 IADD3 R24, P6, R26, c[0x0][0x250], RZ ;  /* 0x000094001a180a10 */ /* 0x000fe20007fde0ff */
[----:B------:R-:W-:-:S03]  /*7c60*/  FMUL.FTZ R29, R0, R22 ;  /* 0x00000016001d7220 */ /* 0x000fc60000410000 */
[----:B------:R-:W-:Y:S01]  /*7c70*/  @P0 IADD3.X R25, R27, c[0x0][0x254], RZ, P6, !PT ;  /* 0x000095001b190a10 */ /* 0x000fe200037fe4ff */
[----:B------:R-:W-:Y:S01]  /*7c80*/  STL [R1+0x14], R2 ;  /* 0x0000140201007387 */ /* 0x000fe20000100800 */
[----:B------:R-:W-:-:S03]  /*7c90*/  FMUL.FTZ R26, R0, R20 ;  /* 0x00000014001a7220 */ /* 0x000fc60000410000 */
[----:B------:R-:W4:Y:S01]  /*7ca0*/  LDL R22, [R1+0x1b8] ;  /* 0x0001b80001167983 */ /* 0x000f220000100800 */
[----:B--2---:R-:W-:-:S03]  /*7cb0*/  @P1 FADD.FTZ R29, R9, R29 ;  /* 0x0000001d091d1221 */ /* 0x004fc60000010000 */
[----:B------:R-:W2:Y:S04]  /*7cc0*/  LDL R9, [R1+0x214] ;  /* 0x0002140001097983 */ /* 0x000ea80000100800 */
[----:B------:R0:W-:Y:S04]  /*7cd0*/  STL.64 [R1+0x548], R24 ;  /* 0x0005481801007387 */ /* 0x0001e80000100a00 */
[----:B0-----:R-:W2:Y:S04]  /*7ce0*/  LDL R25, [R1+0x178] ;  /* 0x0001780001197983 */ /* 0x001ea80000100800 */
[----:B------:R0:W-:Y:S01]  /*7cf0*/  STL [R1+0x550], R29 ;  /* 0x0005501d01007387 */ /* 0x0001e20000100800 */
[----:B---3--:R-:W-:-:S02]  /*7d00*/  @P1 FADD.FTZ R26, R8, R26 ;  /* 0x0000001a081a1221 */ /* 0x008fc40000010000 */
[----:B------:R-:W-:Y:S02]  /*7d10*/  FMUL.FTZ R8, R29, c[0x0][0x1e8] ;  /* 0x00007a001d087a20 */ /* 0x000fe40000410000 */
[----:B0-----:R-:W3:Y:S01]  /*7d20*/  LDL R29, [R1+0x17c] ;  /* 0x00017c00011d7983 */ /* 0x001ee20000100800 */
[----:B------:R-:W-:Y:S01]  /*7d30*/  LOP3.LUT P5, RZ, R28, 0xff, RZ, 0xc0, !PT ;  /* 0x000000ff1cff7812 */ /* 0x000fe200078ac0ff */
[----:B------:R-:W-:-:S04]  /*7d40*/  FMUL.FTZ R28, R0, R21 ;  /* 0x00000015001c7220 */ /* 0x000fc80000410000 */
[----:B----4-:R-:W-:Y:S01]  /*7d50*/  @P1 FADD.FTZ R28, R10, R28 ;  /* 0x0000001c0a1c1221 */ /* 0x010fe20000010000 */
[----:B------:R-:W-:Y:S02]  /*7d60*/  SEL R2, R19, RZ, P5 ;  /* 0x000000ff13027207 */ /* 0x000fe40002800000 */
[----:B------:R-:W-:Y:S01]  /*7d70*/  LOP3.LUT P6, RZ, R12, 0xff00, RZ, 0xc0, !PT ;  /* 0x0000ff000cff7812 */ /* 0x000fe200078cc0ff */
[----:B------:R-:W-:Y:S01]  /*7d80*/  FMUL.FTZ R19, R28, c[0x0][0x1e8] ;  /* 0x00007a001c137a20 */ /* 0x000fe20000410000 */
[----:B------:R-:W-:Y:S01]  /*7d90*/  LOP3.LUT P5, RZ, R12, 0xff, RZ, 0xc0, !PT ;  /* 0x000000ff0cff7812 */ /* 0x000fe200078ac0ff */
[----:B------:R-:W-:Y:S02]  /*7da0*/  FMUL.FTZ R27, R0, R18 ;  /* 0x00000012001b7220 */ /* 0x000fe40000410000 */
[----:B------:R-:W-:Y:S01]  /*7db0*/  FMUL.FTZ R18, R26, c[0x0][0x1e8] ;  /* 0x00007a001a127a20 */ /* 0x000fe20000410000 */
[----:B------:R-:W-:Y:S02]  /*7dc0*/  SEL R21, R19, RZ, P6 ;  /* 0x000000ff13157207 */ /* 0x000fe40003000000 */
[----:B------:R-:W-:Y:S01]  /*7dd0*/  SEL R20, R8, RZ, P5 ;  /* 0x000000ff08147207 */ /* 0x000fe20002800000 */
[----:B------:R-:W-:Y:S01]  /*7de0*/  @P1 FADD.FTZ R27, R22, R27 ;  /* 0x0000001b161b1221 */ /* 0x000fe20000010000 */
[----:B------:R-:W-:-:S03]  /*7df0*/  LOP3.LUT P5, RZ, R12, 0xff000000, RZ, 0xc0, !PT ;  /* 0xff0000000cff7812 */ /* 0x000fc600078ac0ff */
[----:B------:R-:W-:Y:S01]  /*7e00*/  FMUL.FTZ R22, R27, c[0x0][0x1e8] ;  /* 0x00007a001b167a20 */ /* 0x000fe20000410000 */
[----:B------:R-:W-:Y:S02]  /*7e10*/  SEL R23, R18, RZ, P5 ;  /* 0x000000ff12177207 */ /* 0x000fe40002800000 */
[----:B--2---:R-:W-:Y:S02]  /*7e20*/  LOP3.LUT P5, RZ, R9, 0xff000000, RZ, 0xc0, !PT ;  /* 0xff00000009ff7812 */ /* 0x004fe400078ac0ff */
[----:B------:R-:W-:-:S04]  /*7e30*/  IADD3 R10, P6, R25, c[0x0][0x248], RZ ;  /* 0x00009200190a7a10 */ /* 0x000fc80007fde0ff */
[----:B---3--:R-:W-:Y:S02]  /*7e40*/  IADD3.X R11, R29, c[0x0][0x24c], RZ, P6, !PT ;  /* 0x000093001d0b7a10 */ /* 0x008fe400037fe4ff */
[----:B------:R-:W-:-:S03]  /*7e50*/  LOP3.LUT P6, RZ, R9, 0xff0000, RZ, 0xc0, !PT ;  /* 0x00ff000009ff7812 */ /* 0x000fc600078cc0ff */
[----:B------:R0:W-:Y:S02]  /*7e60*/  STL.64 [R1+0x8], R10 ;  /* 0x0000080a01007387 */ /* 0x0001e40000100a00 */
[----:B0-----:R-:W-:Y:S02]  /*7e70*/  SEL R11, R18, RZ, P5 ;  /* 0x000000ff120b7207 */ /* 0x001fe40002800000 */
[----:B------:R-:W-:Y:S01]  /*7e80*/  SEL R10, R22, RZ, P6 ;  /* 0x000000ff160a7207 */ /* 0x000fe20003000000 */
[----:B------:R-:W2:Y:S01]  /*7e90*/  LDL.LU R18, [R1+0x14] ;  /* 0x0000140001127983 */ /* 0x000ea20000300800 */
[C---:B------:R-:W-:Y:S02]  /*7ea0*/  LOP3.LUT P5, RZ, R9.reuse, 0xff00, RZ, 0xc0, !PT ;  /* 0x0000ff0009ff7812 */ /* 0x040fe400078ac0ff */
[----:B------:R-:W-:Y:S02]  /*7eb0*/  LOP3.LUT P6, RZ, R9, 0xff, RZ, 0xc0, !PT ;  /* 0x000000ff09ff7812 */ /* 0x000fe400078cc0ff */
[----:B------:R-:W-:-:S02]  /*7ec0*/  SEL R9, R19, RZ, P5 ;  /* 0x000000ff13097207 */ /* 0x000fc40002800000 */
[----:B------:R-:W-:Y:S01]  /*7ed0*/  SEL R8, R8, RZ, P6 ;  /* 0x000000ff08087207 */ /* 0x000fe20003000000 */
[----:B------:R-:W3:Y:S01]  /*7ee0*/  LDL.LU R19, [R1+0x10] ;  /* 0x0000100001137983 */ /* 0x000ee20000300800 */
[----:B------:R-:W-:-:S03]  /*7ef0*/  LOP3.LUT P6, RZ, R12, 0xff0000, RZ, 0xc0, !PT ;  /* 0x00ff00000cff7812 */ /* 0x000fc600078cc0ff */
[----:B------:R-:W4:Y:S01]  /*7f00*/  LDL.LU R12, [R1+0x554] ;  /* 0x00055400010c7983 */ /* 0x000f220000300800 */
[----:B------:R-:W-:-:S04]  /*7f10*/  @P0 IADD3 R24, P5, R25, c[0x0][0x250], RZ ;  /* 0x0000940019180a10 */ /* 0x000fc80007fbe0ff */
[----:B------:R-:W-:Y:S02]  /*7f20*/  @P0 IADD3.X R25, R29, c[0x0][0x254], RZ, P5, !PT ;  /* 0x000095001d190a10 */ /* 0x000fe40002ffe4ff */
[----:B------:R0:W5:Y:S04]  /*7f30*/  LDL.LU R29, [R1+0x550] ;  /* 0x00055000011d7983 */ /* 0x0001680000300800 */
[----:B------:R1:W-:Y:S04]  /*7f40*/  @P0 STL.64 [R1], R24 ;  /* 0x0000001801000387 */ /* 0x0003e80000100a00 */
[----:B-1----:R-:W2:Y:S04]  /*7f50*/  LDL.LU.64 R24, [R1+0x548] ;  /* 0x0005480001187983 */ /* 0x002ea80000300a00 */
[----:B------:R1:W-:Y:S02]  /*7f60*/  STG.E.128 [R16.64], R4 ;  /* 0x0000000410007986 */ /* 0x0003e4000c101d04 */
[----:B-1----:R-:W-:-:S02]  /*7f70*/  SEL R17, R3, R13, P4 ;  /* 0x0000000d03117207 */ /* 0x002fc40002000000 */
[----:B------:R0:W5:Y:S01]  /*7f80*/  LDL.LU R3, [R1+0x540] ;  /* 0x0005400001037983 */ /* 0x0001620000300800 */
[----:B------:R-:W-:Y:S02]  /*7f90*/  SEL R7, R11, R15, P4 ;  /* 0x0000000f0b077207 */ /* 0x000fe40002000000 */
[----:B------:R-:W-:Y:S02]  /*7fa0*/  SEL R6, R10, R14, P4 ;  /* 0x0000000e0a067207 */ /* 0x000fe40002000000 */
[----:B------:R-:W-:Y:S02]  /*7fb0*/  SEL R5, R9, R13, P4 ;  /* 0x0000000d09057207 */ /* 0x000fe40002000000 */
[-C--:B----4-:R-:W-:Y:S02]  /*7fc0*/  SEL R16, R2, R12.reuse, P4 ;  /* 0x0000000c02107207 */ /* 0x090fe40002000000 */
[----:B------:R0:W5:Y:S01]  /*7fd0*/  LDL.LU R2, [R1+0x53c] ;  /* 0x00053c0001027983 */ /* 0x0001620000300800 */
[----:B------:R-:W-:-:S03]  /*7fe0*/  SEL R4, R8, R12, P4 ;  /* 0x0000000c08047207 */ /* 0x000fc60002000000 */
[----:B------:R0:W5:Y:S04]  /*7ff0*/  LDL.LU R11, [R1+0x538] ;  /* 0x00053800010b7983 */ /* 0x0001680000300800 */
[----:B------:R0:W5:Y:S04]  /*8000*/  LDL.LU R10, [R1+0x534] ;  /* 0x00053400010a7983 */ /* 0x0001680000300800 */
[----:B------:R0:W5:Y:S04]  /*8010*/  LDL.LU R9, [R1+0x530] ;  /* 0x0005300001097983 */ /* 0x0001680000300800 */
[----:B------:R0:W5:Y:S01]  /*8020*/  LDL.LU R8, [R1+0x52c] ;  /* 0x00052c0001087983 */ /* 0x0001620000300800 */
[----:B---3--:R-:W-:-:S02]  /*8030*/  SEL R19, R19, R15, P4 ;  /* 0x0000000f13137207 */ /* 0x008fc40002000000 */
[----:B--2---:R-:W-:-:S05]  /*8040*/  SEL R18, R18, R14, P4 ;  /* 0x0000000e12127207 */ /* 0x004fca0002000000 */
[----:B------:R0:W-:Y:S01]  /*8050*/  @P0 STG.E.128 [R24.64], R16 ;  /* 0x0000001018000986 */ /* 0x0001e2000c101d04 */
[----:B------:R-:W-:Y:S01]  /*8060*/  SEL R22, R22, RZ, P6 ;  /* 0x000000ff16167207 */ /* 0x000fe20003000000 */
[----:B------:R-:W-:Y:S05]  /*8070*/  @!P3 BRA `(.L_x_2407) ;  /* 0x000000900000b947 */ /* 0x000fea0003800000 */
[----:B0-----:R-:W2:Y:S04]  /*8080*/  LDL.LU R25, [R1+0x178] ;  /* 0x0001780001197983 */ /* 0x001ea80000300800 */
[----:B------:R-:W3:Y:S01]  /*8090*/  LDL.LU R16, [R1+0x17c] ;  /* 0x00017c0001107983 */ /* 0x000ee20000300800 */
[----:B-----5:R-:W-:Y:S02]  /*80a0*/  SEL R19, R26, R11, P2 ;  /* 0x0000000b1a137207 */ /* 0x020fe40001000000 */
[----:B------:R-:W-:Y:S02]  /*80b0*/  SEL R18, R27, R10, P2 ;  /* 0x0000000a1b127207 */ /* 0x000fe40001000000 */
[----:B------:R-:W-:-:S02]  /*80c0*/  SEL R17, R28, R9, P2 ;  /* 0x000000091c117207 */ /* 0x000fc40001000000 */
[----:B--2---:R-:W-:-:S04]  /*80d0*/  IADD3 R24, P5, R25, c[0x0][0x258], RZ ;  /* 0x0000960019187a10 */ /* 0x004fc80007fbe0ff */
[----:B---3--:R-:W-:Y:S02]  /*80e0*/  IADD3.X R25, R16, c[0x0][0x25c], RZ, P5, !PT ;  /* 0x0000970010197a10 */ /* 0x008fe40002ffe4ff */
[----:B------:R-:W-:-:S05]  /*80f0*/  SEL R16, R29, R8, P2 ;  /* 0x000000081d107207 */ /* 0x000fca0001000000 */
[----:B------:R0:W-:Y:S02]  /*8100*/  STG.E.128 [R24.64], R16 ;  /* 0x0000001018007986 */ /* 0x0001e4000c101d04 */
.L_x_2407:
[----:B-----5:R1:W-:Y:S04]  /*8110*/  STL.64 [R1+0x530], R8 ;  /* 0x0005300801007387 */ /* 0x0203e80000100a00 */
[----:B-1----:R-:W2:Y:S04]  /*8120*/  LDL.LU.64 R8, [R1+0x8] ;  /* 0x0000080001087983 */ /* 0x002ea80000300a00 */
[----:B0-----:R-:W3:Y:S04]  /*8130*/  LDL.LU R16, [R1+0x84] ;  /* 0x0000840001107983 */ /* 0x001ee80000300800 */
[----:B------:R-:W4:Y:S04]  /*8140*/  LDL.LU R29, [R1+0x64] ;  /* 0x00006400011d7983 */ /* 0x000f280000300800 */
[----:B------:R-:W3:Y:S04]  /*8150*/  LDL.LU R24, [R1+0x60] ;  /* 0x0000600001187983 */ /* 0x000ee80000300800 */
[----:B------:R-:W3:Y:S04]  /*8160*/  LDL.LU R28, [R1+0x50] ;  /* 0x00005000011c7983 */ /* 0x000ee80000300800 */
[----:B------:R-:W3:Y:S04]  /*8170*/  LDL.LU R27, [R1+0x188] ;  /* 0x00018800011b7983 */ /* 0x000ee80000300800 */
[----:B------:R-:W3:Y:S04]  /*8180*/  LDL.LU R26, [R1+0xb0] ;  /* 0x0000b000011a7983 */ /* 0x000ee80000300800 */
[----:B------:R-:W3:Y:S04]  /*8190*/  LDL.LU R19, [R1+0x98] ;  /* 0x0000980001137983 */ /* 0x000ee80000300800 */
[----:B------:R-:W3:Y:S04]  /*81a0*/  LDL.LU R18, [R1+0x90] ;  /* 0x0000900001127983 */ /* 0x000ee80000300800 */
[----:B--2---:R0:W-:Y:S04]  /*81b0*/  STG.E.128 [R8.64], R20 ;  /* 0x0000001408007986 */ /* 0x0041e8000c101d04 */
[----:B0-----:R0:W5:Y:S04]  /*81c0*/  LDL.LU.64 R8, [R1+0x530] ;  /* 0x0005300001087983 */ /* 0x0011680000300a00 */
[----:B------:R-:W2:Y:S04]  /*81d0*/  LDL.LU.64 R22, [R1] ;  /* 0x0000000001167983 */ /* 0x000ea80000300a00 */
[----:B------:R-:W3:Y:S04]  /*81e0*/  LDL R25, [R1+0x1a0] ;  /* 0x0001a00001197983 */ /* 0x000ee80000100800 */
[----:B------:R-:W3:Y:S04]  /*81f0*/  LDL R17, [R1+0x1a8] ;  /* 0x0001a80001117983 */ /* 0x000ee80000100800 */
[----:B--2---:R3:W-:Y:S02]  /*8200*/  @P0 STG.E.128 [R22.64], R4 ;  /* 0x0000000416000986 */ /* 0x0047e4000c101d04 */
[----:B---3--:R-:W-:-:S02]  /*8210*/  FFMA.FTZ R4, R16, R3, R2 ;  /* 0x0000000310047223 */ /* 0x008fc40000010002 */
[----:B------:R-:W2:Y:S01]  /*8220*/  LDL R23, [R1+0x1a4] ;  /* 0x0001a40001177983 */ /* 0x000ea20000100800 */
[----:B------:R-:W-:-:S03]  /*8230*/  FFMA.FTZ R6, R24, R3, R2 ;  /* 0x0000000318067223 */ /* 0x000fc60000010002 */
[----:B------:R-:W3:Y:S04]  /*8240*/  LDL R16, [R1+0x1ac] ;  /* 0x0001ac0001107983 */ /* 0x000ee80000100800 */
[----:B------:R0:W5:Y:S04]  /*8250*/  LDL R24, [R1+0x180] ;  /* 0x0001800001187983 */ /* 0x0001680000100800 */
[----:B------:R0:W5:Y:S01]  /*8260*/  LDL R22, [R1+0x184] ;  /* 0x0001840001167983 */ /* 0x0001620000100800 */
[-CC-:B----4-:R-:W-:Y:S02]  /*8270*/  FFMA.FTZ R5, R29, R3.reuse, R2.reuse ;  /* 0x000000031d057223 */ /* 0x190fe40000010002 */
[----:B------:R-:W-:-:S02]  /*8280*/  FFMA.FTZ R7, R28, R3, R2 ;  /* 0x000000031c077223 */ /* 0x000fc40000010002 */
[----:B------:R-:W-:Y:S02]  /*8290*/  FADD.FTZ R4, R27, -R4 ;  /* 0x800000041b047221 */ /* 0x000fe40000010000 */
[----:B------:R-:W-:Y:S02]  /*82a0*/  FADD.FTZ R5, R26, -R5 ;  /* 0x800000051a057221 */ /* 0x000fe40000010000 */
[----:B------:R-:W-:Y:S02]  /*82b0*/  FADD.FTZ R6, R19, -R6 ;  /* 0x8000000613067221 */ /* 0x000fe40000010000 */
[----:B------:R-:W-:Y:S02]  /*82c0*/  FADD.FTZ R7, R18, -R7 ;  /* 0x8000000712077221 */ /* 0x000fe40000010000 */
[C---:B------:R-:W-:Y:S02]  /*82d0*/  FMUL.FTZ R19, R0.reuse, R4 ;  /* 0x0000000400137220 */ /* 0x040fe40000410000 */
[----:B------:R-:W-:-:S02]  /*82e0*/  FMUL.FTZ R21, R0, R5 ;  /* 0x0000000500157220 */ /* 0x000fc40000410000 */
[C---:B------:R-:W-:Y:S02]  /*82f0*/  FMUL.FTZ R18, R0.reuse, R6 ;  /* 0x0000000600127220 */ /* 0x040fe40000410000 */
[----:B------:R-:W-:Y:S02]  /*8300*/  FMUL.FTZ R20, R0, R7 ;  /* 0x0000000700147220 */ /* 0x000fe40000410000 */
[----:B------:R-:W-:Y:S02]  /*8310*/  @P1 FADD.FTZ R19, R25, R19 ;  /* 0x0000001319131221 */ /* 0x000fe40000010000 */
[----:B------:R-:W-:Y:S02]  /*8320*/  @P1 FADD.FTZ R18, R17, R18 ;  /* 0x0000001211121221 */ /* 0x000fe40000010000 */
[----:B--2---:R-:W-:Y:S02]  /*8330*/  @P1 FADD.FTZ R21, R23, R21 ;  /* 0x0000001517151221 */ /* 0x004fe40000010000 */
[----:B---3--:R-:W-:Y:S01]  /*8340*/  @P1 FADD.FTZ R20, R16, R20 ;  /* 0x0000001410141221 */ /* 0x008fe20000010000 */
        /* <DEDUP_REMOVED lines=8> */
.L_x_2408:
[----:B0-----:R-:W2:Y:S04]  /*83d0*/  LDL.LU R6, [R1+0x68] ;  /* 0x0000680001067983 */ /* 0x001ea80000300800 */
[----:B------:R-:W3:Y:S01]  /*83e0*/  LDL R23, [R1+0x210] ;  /* 0x0002100001177983 */ /* 0x000ee20000100800 */
[----:B------:R-:W-:Y:S02]  /*83f0*/  FMUL.FTZ R19, R19, c[0x0][0x1e8] ;  /* 0x00007a0013137a20 */ /* 0x000fe40000410000 */
[----:B------:R-:W-:Y:S02]  /*8400*/  FMUL.FTZ R21, R21, c[0x0][0x1e8] ;  /* 0x00007a0015157a20 */ /* 0x000fe40000410000 */
[----:B------:R-:W-:Y:S02]  /*8410*/  FMUL.FTZ R20, R20, c[0x0][0x1e8] ;  /* 0x00007a0014147a20 */ /* 0x000fe40000410000 */
[----:B------:R-:W-:Y:S01]  /*8420*/  FMUL.FTZ R18, R18, c[0x0][0x1e8] ;  /* 0x00007a0012127a20 */ /* 0x000fe20000410000 */
        /* <DEDUP_REMOVED lines=14> */
[C---:B------:R-:W-:Y:S02]  /*8510*/  LOP3.LUT P5, RZ, R23.reuse, 0xff00, RZ, 0xc0, !PT ;  /* 0x0000ff0017ff7812 */ /* 0x040fe400078ac0ff */
[----:B------:R-:W-:Y:S02]  /*8520*/  SEL R6, R18, RZ, P6 ;  /* 0x000000ff12067207 */ /* 0x000fe40003000000 */
[----:B------:R-:W-:Y:S02]  /*8530*/  LOP3.LUT P6, RZ, R23, 0xff, RZ, 0xc0, !PT ;  /* 0x000000ff17ff7812 */ /* 0x000fe400078cc0ff */
[----:B------:R-:W2:Y:S01]  /*8540*/  LDL.LU R23, [R1+0x5c] ;  /* 0x00005c0001177983 */ /* 0x000ea20000300800 */
[----:B------:R-:W-:Y:S02]  /*8550*/  SEL R5, R21, RZ, P5 ;  /* 0x000000ff15057207 */ /* 0x000fe40002800000 */
[----:B------:R-:W-:Y:S01]  /*8560*/  @P0 IADD3 R16, P5, R24, c[0x0][0x250], RZ ;  /* 0x0000940018100a10 */ /* 0x000fe20007fbe0ff */
[----:B------:R-:W3:Y:S04]  /*8570*/  LDL.LU R21, [R1+0x3c] ;  /* 0x00003c0001157983 */ /* 0x000ee80000300800 */
[----:B------:R-:W4:Y:S01]  /*8580*/  LDL.LU R20, [R1+0x38] ;  /* 0x0000380001147983 */ /* 0x000f220000300800 */
[----:B------:R-:W-:-:S02]  /*8590*/  @P0 IADD3.X R17, R22, c[0x0][0x254], RZ, P5, !PT ;  /* 0x0000950016110a10 */ /* 0x000fc40002ffe4ff */
[----:B------:R-:W-:Y:S01]  /*85a0*/  SEL R4, R19, RZ, P6 ;  /* 0x000000ff13047207 */ /* 0x000fe20003000000 */
[----:B------:R-:W4:Y:S04]  /*85b0*/  LDL.LU R27, [R1+0x34] ;  /* 0x00003400011b7983 */ /* 0x000f280000300800 */
[----:B------:R-:W4:Y:S04]  /*85c0*/  LDL.LU R26, [R1+0xbc] ;  /* 0x0000bc00011a7983 */ /* 0x000f280000300800 */
[----:B------:R-:W4:Y:S04]  /*85d0*/  LDL.LU R25, [R1+0xb4] ;  /* 0x0000b40001197983 */ /* 0x000f280000300800 */
[----:B------:R-:W4:Y:S04]  /*85e0*/  LDL.LU R24, [R1+0x9c] ;  /* 0x00009c0001187983 */ /* 0x000f280000300800 */
[----:B------:R-:W4:Y:S04]  /*85f0*/  LDL.LU R22, [R1+0x94] ;  /* 0x0000940001167983 */ /* 0x000f280000300800 */
[----:B------:R-:W4:Y:S01]  /*8600*/  LDL R19, [R1+0x19c] ;  /* 0x00019c0001137983 */ /* 0x000f220000100800 */
[----:B------:R-:W-:-:S02]  /*8610*/  SEL R7, R7, R15, P4 ;  /* 0x0000000f07077207 */ /* 0x000fc40002000000 */
[----:B------:R-:W-:Y:S01]  /*8620*/  SEL R6, R6, R14, P4 ;  /* 0x0000000e06067207 */ /* 0x000fe20002000000 */
[----:B------:R-:W4:Y:S01]  /*8630*/  LDL.LU R18, [R1+0x80] ;  /* 0x0000800001127983 */ /* 0x000f220000300800 */
[----:B------:R-:W-:Y:S02]  /*8640*/  SEL R5, R5, R13, P4 ;  /* 0x0000000d05057207 */ /* 0x000fe40002000000 */
[----:B------:R-:W-:-:S05]  /*8650*/  SEL R4, R4, R12, P4 ;  /* 0x0000000c04047207 */ /* 0x000fca0002000000 */
[----:B------:R0:W-:Y:S04]  /*8660*/  @P0 STG.E.128 [R16.64], R4 ;  /* 0x0000000410000986 */ /* 0x0001e8000c101d04 */
[----:B0-----:R-:W4:Y:S04]  /*8670*/  LDL R17, [R1+0x194] ;  /* 0x0001940001117983 */ /* 0x001f280000100800 */
[----:B------:R-:W4:Y:S01]  /*8680*/  LDL R16, [R1+0x198] ;  /* 0x0001980001107983 */ /* 0x000f220000100800 */
[----:B--2---:R-:W-:-:S03]  /*8690*/  FFMA.FTZ R4, R23, R3, R2 ;  /* 0x0000000317047223 */ /* 0x004fc60000010002 */
[----:B------:R-:W2:Y:S01]  /*86a0*/  LDL R23, [R1+0x190] ;  /* 0x0001900001177983 */ /* 0x000ea20000100800 */
[----:B---3--:R-:W-:-:S03]  /*86b0*/  FFMA.FTZ R5, R21, R3, R2 ;  /* 0x0000000315057223 */ /* 0x008fc60000010002 */
[----:B------:R-:W3:Y:S01]  /*86c0*/  LDL.LU R21, [R1+0x8c] ;  /* 0x00008c0001157983 */ /* 0x000ee20000300800 */
[----:B----4-:R-:W-:-:S03]  /*86d0*/  FFMA.FTZ R6, R20, R3, R2 ;  /* 0x0000000314067223 */ /* 0x010fc60000010002 */
[----:B------:R-:W4:Y:S01]  /*86e0*/  LDL.LU R20, [R1+0x88] ;  /* 0x0000880001147983 */ /* 0x000f220000300800 */
[----:B------:R-:W-:Y:S02]  /*86f0*/  FFMA.FTZ R2, R27, R3, R2 ;  /* 0x000000031b027223 */ /* 0x000fe40000010002 */
[----:B------:R-:W-:Y:S02]  /*8700*/  FADD.FTZ R3, R26, -R4 ;  /* 0x800000041a037221 */ /* 0x000fe40000010000 */
[----:B------:R-:W-:Y:S02]  /*8710*/  FADD.FTZ R4, R22, -R2 ;  /* 0x8000000216047221 */ /* 0x000fe40000010000 */
[----:B------:R-:W4:Y:S01]  /*8720*/  LDL R22, [R1+0x18c] ;  /* 0x00018c0001167983 */ /* 0x000f220000100800 */
[----:B------:R-:W-:Y:S02]  /*8730*/  FADD.FTZ R6, R24, -R6 ;  /* 0x8000000618067221 */ /* 0x000fe40000010000 */
[----:B------:R-:W-:-:S02]  /*8740*/  FMUL.FTZ R2, R0, R3 ;  /* 0x0000000300027220 */ /* 0x000fc40000410000 */
[C---:B------:R-:W-:Y:S02]  /*8750*/  FMUL.FTZ R3, R0.reuse, R6 ;  /* 0x0000000600037220 */ /* 0x040fe40000410000 */
[----:B------:R-:W-:-:S04]  /*8760*/  FMUL.FTZ R6, R0, R4 ;  /* 0x0000000400067220 */ /* 0x000fc80000410000 */
[----:B------:R-:W-:Y:S02]  /*8770*/  @P1 FADD.FTZ R6, R19, R6 ;  /* 0x0000000613061221 */ /* 0x000fe40000010000 */
[----:B------:R-:W4:Y:S01]  /*8780*/  LDL.LU R19, [R1+0x14c] ;  /* 0x00014c0001137983 */ /* 0x000f220000300800 */
[----:B------:R-:W-:-:S04]  /*8790*/  FADD.FTZ R5, R25, -R5 ;  /* 0x8000000519057221 */ /* 0x000fc80000010000 */
[----:B------:R-:W-:Y:S01]  /*87a0*/  FMUL.FTZ R7, R0, R5 ;  /* 0x0000000500077220 */ /* 0x000fe20000410000 */
[----:B------:R-:W-:Y:S02]  /*87b0*/  SEL R11, R6, R11, P2 ;  /* 0x0000000b060b7207 */ /* 0x000fe40001000000 */
[----:B------:R-:W-:Y:S01]  /*87c0*/  LOP3.LUT P5, RZ, R18, 0xff000000, RZ, 0xc0, !PT ;  /* 0xff00000012ff7812 */ /* 0x000fe200078ac0ff */
[----:B------:R-:W-:Y:S02]  /*87d0*/  @P1 FADD.FTZ R7, R17, R7 ;  /* 0x0000000711071221 */ /* 0x000fe40000010000 */
[----:B------:R-:W-:-:S03]  /*87e0*/  @P1 FADD.FTZ R3, R16, R3 ;  /* 0x0000000310031221 */ /* 0x000fc60000010000 */
[----:B------:R-:W-:Y:S02]  /*87f0*/  SEL R9, R7, R9, P2 ;  /* 0x0000000907097207 */ /* 0x000fe40001000000 */
[----:B------:R-:W-:Y:S01]  /*8800*/  SEL R10, R3, R10, P2 ;  /* 0x0000000a030a7207 */ /* 0x000fe20001000000 */
[----:B------:R-:W-:Y:S02]  /*8810*/  FMUL.FTZ R0, R7, c[0x0][0x1e8] ;  /* 0x00007a0007007a20 */ /* 0x000fe40000410000 */
[----:B------:R-:W-:Y:S02]  /*8820*/  FMUL.FTZ R17, R3, c[0x0][0x1e8] ;  /* 0x00007a0003117a20 */ /* 0x000fe40000410000 */
[----:B--2---:R-:W-:Y:S01]  /*8830*/  @P1 FADD.FTZ R2, R23, R2 ;  /* 0x0000000217021221 */ /* 0x004fe20000010000 */
[----:B---3--:R-:W-:-:S04]  /*8840*/  @P3 IADD3 R4, P1, R21, c[0x0][0x258], RZ ;  /* 0x0000960015043a10 */ /* 0x008fc80007f3e0ff */
[----:B------:R-:W-:Y:S02]  /*8850*/  SEL R8, R2, R8, P2 ;  /* 0x0000000802087207 */ /* 0x000fe40001000000 */
[----:B----4-:R-:W-:Y:S01]  /*8860*/  @P3 IADD3.X R5, R20, c[0x0][0x25c], RZ, P1, !PT ;  /* 0x0000970014053a10 */ /* 0x010fe20000ffe4ff */
[----:B------:R-:W-:Y:S01]  /*8870*/  FMUL.FTZ R16, R2, c[0x0][0x1e8] ;  /* 0x00007a0002107a20 */ /* 0x000fe20000410000 */
[C---:B------:R-:W-:Y:S02]  /*8880*/  LOP3.LUT P1, RZ, R18.reuse, 0xff, RZ, 0xc0, !PT ;  /* 0x000000ff12ff7812 */ /* 0x040fe4000782c0ff */
[C---:B------:R-:W-:Y:S01]  /*8890*/  LOP3.LUT P2, RZ, R18.reuse, 0xff00, RZ, 0xc0, !PT ;  /* 0x0000ff0012ff7812 */ /* 0x040fe2000784c0ff */
[----:B------:R0:W-:Y:S01]  /*88a0*/  @P3 STG.E.128 [R4.64], R8 ;  /* 0x0000000804003986 */ /* 0x0001e2000c101d04 */
[----:B------:R-:W-:Y:S01]  /*88b0*/  LOP3.LUT P3, RZ, R18, 0xff0000, RZ, 0xc0, !PT ;  /* 0x00ff000012ff7812 */ /* 0x000fe2000786c0ff */
[----:B------:R-:W-:Y:S01]  /*88c0*/  FMUL.FTZ R18, R6, c[0x0][0x1e8] ;  /* 0x00007a0006127a20 */ /* 0x000fe20000410000 */
[----:B------:R-:W-:-:S02]  /*88d0*/  IADD3 R2, P6, R21, c[0x0][0x248], RZ ;  /* 0x0000920015027a10 */ /* 0x000fc40007fde0ff */
[----:B------:R-:W-:Y:S02]  /*88e0*/  SEL R6, R17, RZ, P3 ;  /* 0x000000ff11067207 */ /* 0x000fe40001800000 */
[----:B------:R-:W-:Y:S02]  /*88f0*/  IADD3.X R3, R20, c[0x0][0x24c], RZ, P6, !PT ;  /* 0x0000930014037a10 */ /* 0x000fe400037fe4ff */
[----:B------:R-:W-:Y:S02]  /*8900*/  SEL R7, R18, RZ, P5 ;  /* 0x000000ff12077207 */ /* 0x000fe40002800000 */
[----:B0-----:R-:W-:Y:S02]  /*8910*/  SEL R4, R16, RZ, P1 ;  /* 0x000000ff10047207 */ /* 0x001fe40000800000 */
[----:B------:R-:W-:Y:S02]  /*8920*/  SEL R5, R0, RZ, P2 ;  /* 0x000000ff00057207 */ /* 0x000fe40001000000 */
[----:B------:R-:W-:-:S03]  /*8930*/  LOP3.LUT P1, RZ, R22, 0xff, RZ, 0xc0, !PT ;  /* 0x000000ff16ff7812 */ /* 0x000fc6000782c0ff */
[----:B------:R0:W-:Y:S01]  /*8940*/  STG.E.128 [R2.64], R4 ;  /* 0x0000000402007986 */ /* 0x0001e2000c101d04 */
[C---:B------:R-:W-:Y:S02]  /*8950*/  LOP3.LUT P2, RZ, R22.reuse, 0xff0000, RZ, 0xc0, !PT ;  /* 0x00ff000016ff7812 */ /* 0x040fe4000784c0ff */
[----:B------:R-:W-:Y:S02]  /*8960*/  LOP3.LUT P3, RZ, R22, 0xff000000, RZ, 0xc0, !PT ;  /* 0xff00000016ff7812 */ /* 0x000fe4000786c0ff */
[----:B0-----:R-:W-:Y:S02]  /*8970*/  SEL R2, R16, RZ, P1 ;  /* 0x000000ff10027207 */ /* 0x001fe40000800000 */
[----:B------:R-:W-:-:S04]  /*8980*/  LOP3.LUT P1, RZ, R22, 0xff00, RZ, 0xc0, !PT ;  /* 0x0000ff0016ff7812 */ /* 0x000fc8000782c0ff */
[----:B------:R-:W-:-:S04]  /*8990*/  SEL R0, R0, RZ, P1 ;  /* 0x000000ff00007207 */ /* 0x000fc80000800000 */
[----:B------:R-:W-:Y:S02]  /*89a0*/  SEL R13, R0, R13, P4 ;  /* 0x0000000d000d7207 */ /* 0x000fe40002000000 */
[----:B------:R-:W-:Y:S02]  /*89b0*/  MOV R0, c[0x0][0x160] ;  /* 0x0000580000007a02 */ /* 0x000fe40000000f00 */
[----:B------:R-:W-:Y:S02]  /*89c0*/  SEL R12, R2, R12, P4 ;  /* 0x0000000c020c7207 */ /* 0x000fe40002000000 */
[----:B------:R-:W-:Y:S02]  /*89d0*/  SEL R3, R17, RZ, P2 ;  /* 0x000000ff11037207 */ /* 0x000fe40001000000 */
[----:B------:R-:W-:Y:S02]  /*89e0*/  @P0 IADD3 R2, P1, R21, c[0x0][0x250], RZ ;  /* 0x0000940015020a10 */ /* 0x000fe40007f3e0ff */
[----:B------:R-:W-:-:S02]  /*89f0*/  SEL R4, R18, RZ, P3 ;  /* 0x000000ff12047207 */ /* 0x000fc40001800000 */
[----:B------:R-:W-:Y:S02]  /*8a00*/  LEA R19, R0, R19, 0x2 ;  /* 0x0000001300137211 */ /* 0x000fe400078e10ff */
[----:B------:R-:W-:Y:S02]  /*8a10*/  SEL R14, R3, R14, P4 ;  /* 0x0000000e030e7207 */ /* 0x000fe40002000000 */
[----:B------:R-:W-:Y:S01]  /*8a20*/  @P0 IADD3.X R3, R20, c[0x0][0x254], RZ, P1, !PT ;  /* 0x0000950014030a10 */ /* 0x000fe20000ffe4ff */
[----:B------:R0:W-:Y:S01]  /*8a30*/  STL [R1+0x14c], R19 ;  /* 0x00014c1301007387 */ /* 0x0001e20000100800 */
[----:B------:R-:W-:-:S05]  /*8a40*/  SEL R15, R4, R15, P4 ;  /* 0x0000000f040f7207 */ /* 0x000fca0002000000 */
[----:B------:R0:W-:Y:S01]  /*8a50*/  @P0 STG.E.128 [R2.64], R12 ;  /* 0x0000000c02000986 */ /* 0x0001e2000c101d04 */
[----:B------:R-:W-:-:S13]  /*8a60*/  ISETP.GE.AND P0, PT, R19, c[0x0][0x164], PT ;  /* 0x0000590013007a0c */ /* 0x000fda0003f06270 */
[----:B0-----:R-:W-:Y:S01]  /*8a70*/  @P0 CALL.REL.NOINC `(.L_x_2409) ;  /* 0x0000001000000944 */ /* 0x001fe20003c00000 */
[----:B------:R-:W-:Y:S05]  /*8a80*/  BRA `(.L_x_2410) ;  /* 0xffff88e000007947 */ /* 0x000fea000383ffff */
.L_x_2409:
[----:B------:R-:W-:Y:S05]  /*8a90*/  BSYNC B1 ;  /* 0x0000000000017941 */ /* 0x000fea0003800000 */
.L_x_2399:
[----:B------:R-:W2:Y:S04]  /*8aa0*/  LDL.LU R2, [R1+0x22c] ;  /* 0x00022c0001027983 */ /* 0x000ea80000300800 */
[----:B------:R-:W3:Y:S04]  /*8ab0*/  LDL.LU R0, [R1+0x330] ;  /* 0x0003300001007983 */ /* 0x000ee80000300800 */
[----:B--2---:R0:W-:Y:S04]  /*8ac0*/  STL [R1+0x190], R2 ;  /* 0x0001900201007387 */ /* 0x0041e80000100800 */
[----:B0-----:R-:W2:Y:S04]  /*8ad0*/  LDL.LU R2, [R1+0x334] ;  /* 0x0003340001027983 */ /* 0x001ea80000300800 */
[----:B---3--:R0:W-:Y:S04]  /*8ae0*/  STL [R1+0x180], R0 ;  /* 0x0001800001007387 */ /* 0x0081e80000100800 */
[----:B0-----:R-:W3:Y:S04]  /*8af0*/  LDL.LU R0, [R1+0x338] ;  /* 0x0003380001007983 */ /* 0x001ee80000300800 */
        /* <DEDUP_REMOVED lines=189> */
[----:B------:R1:W5:Y:S04]  /*96d0*/  LDL.LU R8, [R1+0x4b4] ;  /* 0x0004b40001087983 */ /* 0x0003680000300800 */
[----:B---3--:R2:W-:Y:S04]  /*96e0*/  STL [R1], R0 ;  /* 0x0000000001007387 */ /* 0x0085e80000100800 */
[----:B------:R1:W5:Y:S04]  /*96f0*/  LDL.LU R16, [R1+0x4b8] ;  /* 0x0004b80001107983 */ /* 0x0003680000300800 */
[----:B0-----:R-:W3:Y:S04]  /*9700*/  LDL.LU R2, [R1+0x4bc] ;  /* 0x0004bc0001027983 */ /* 0x001ee80000300800 */
[----:B--2---:R-:W2:Y:S04]  /*9710*/  LDL.LU R0, [R1+0x4c0] ;  /* 0x0004c00001007983 */ /* 0x004ea80000300800 */
[----:B---3--:R0:W-:Y:S04]  /*9720*/  STL [R1+0x14], R2 ;  /* 0x0000140201007387 */ /* 0x0081e80000100800 */
[----:B------:R1:W5:Y:S04]  /*9730*/  LDL.LU R9, [R1+0x4c4] ;  /* 0x0004c40001097983 */ /* 0x0003680000300800 */
[----:B--2---:R2:W-:Y:S04]  /*9740*/  STL [R1+0x4], R0 ;  /* 0x0000040001007387 */ /* 0x0045e80000100800 */
        /* <DEDUP_REMOVED lines=28> */
[----:B------:R1:W5:Y:S02]  /*9910*/  LDL.LU R23, [R1+0x528] ;  /* 0x0005280001177983 */ /* 0x0003640000300800 */
.L_x_2398:
[----:B------:R-:W-:Y:S05]  /*9920*/  BSYNC B0 ;  /* 0x0000000000007941 */ /* 0x000fea0003800000 */
.L_x_2396:
[----:B-----5:R-:W-:Y:S04]  /*9930*/  STL.64 [R1+0x660], R6 ;  /* 0x0006600601007387 */ /* 0x020fe80000100a00 */
[----:B------:R2:W-:Y:S04]  /*9940*/  STL.64 [R1+0x658], R4 ;  /* 0x0006580401007387 */ /* 0x0005e80000100a00 */
[----:B--2---:R-:W2:Y:S04]  /*9950*/  LDL.LU R4, [R1+0x100] ;  /* 0x0001000001047983 */ /* 0x004ea80000300800 */
[----:B------:R-:W2:Y:S04]  /*9960*/  LDL.LU R5, [R1+0x104] ;  /* 0x0001040001057983 */ /* 0x000ea80000300800 */
[----:B------:R-:W3:Y:S04]  /*9970*/  LDL.LU R6, [R1+0x108] ;  /* 0x0001080001067983 */ /* 0x000ee80000300800 */
[----:B------:R-:W3:Y:S04]  /*9980*/  LDL.LU R7, [R1+0x10c] ;  /* 0x00010c0001077983 */ /* 0x000ee80000300800 */
[----:B---3--:R-:W-:Y:S04]  /*9990*/  STL.64 [R1+0x670], R6 ;  /* 0x0006700601007387 */ /* 0x008fe80000100a00 */
[----:B--2---:R2:W-:Y:S04]  /*99a0*/  STL.64 [R1+0x668], R4 ;  /* 0x0006680401007387 */ /* 0x0045e80000100a00 */
        /* <DEDUP_REMOVED lines=8> */
[----:B------:R-:W2:Y:S04]  /*9a30*/  LDL.LU R6, [R1+0x188] ;  /* 0x0001880001067983 */ /* 0x000ea80000300800 */
[----:B------:R-:W2:Y:S04]  /*9a40*/  LDL.LU R7, [R1+0x18c] ;  /* 0x00018c0001077983 */ /* 0x000ea80000300800 */
[----:B------:R3:W-:Y:S04]  /*9a50*/  STL.64 [R1+0x5f0], R26 ;  /* 0x0005f01a01007387 */ /* 0x0007e80000100a00 */
[----:B------:R-:W-:Y:S04]  /*9a60*/  STL.64 [R1+0x5e8], R24 ;  /* 0x0005e81801007387 */ /* 0x000fe80000100a00 */
[----:B------:R-:W-:Y:S04]  /*9a70*/  STL.64 [R1+0x5c0], R18 ;  /* 0x0005c01201007387 */ /* 0x000fe80000100a00 */
[----:B---3--:R-:W3:Y:S04]  /*9a80*/  S2R R27, SR_TID.X ;  /* 0x00000000001b7919 */ /* 0x008ee80000002100 */
[----:B------:R4:W-:Y:S04]  /*9a90*/  STL.64 [R1+0x5b8], R16 ;  /* 0x0005b81001007387 */ /* 0x0009e80000100a00 */
[----:B----4-:R-:W4:Y:S04]  /*9aa0*/  LDL.LU R16, [R1] ;  /* 0x0000000001107983 */ /* 0x010f280000300800 */
[----:B------:R-:W4:Y:S04]  /*9ab0*/  LDL.LU R17, [R1+0x4] ;  /* 0x0000040001117983 */ /* 0x000f280000300800 */
[----:B------:R-:W4:Y:S04]  /*9ac0*/  LDL.LU R18, [R1+0x8] ;  /* 0x0000080001127983 */ /* 0x000f280000300800 */
[----:B------:R-:W4:Y:S04]  /*9ad0*/  LDL.LU R19, [R1+0xc] ;  /* 0x00000c0001137983 */ /* 0x000f280000300800 */
[----:B------:R-:W-:Y:S04]  /*9ae0*/  STL.64 [R1+0x5b0], R22 ;  /* 0x0005b01601007387 */ /* 0x000fe80000100a00 */
[----:B------:R0:W-:Y:S01]  /*9af0*/  STL.64 [R1+0x5a8], R20 ;  /* 0x0005a81401007387 */ /* 0x0001e20000100a00 */
[----:B-1-3--:R-:W-:-:S02]  /*9b00*/  SHF.R.U32.HI R2, RZ, 0x5, R27 ;  /* 0x00000005ff027819 */ /* 0x00afc4000001161b */
[----:B------:R-:W-:Y:S01]  /*9b10*/  LOP3.LUT R0, R27, 0x1f, RZ, 0xc0, !PT ;  /* 0x0000001f1b007812 */ /* 0x000fe200078ec0ff */
[----:B0-----:R-:W3:Y:S04]  /*9b20*/  LDL.LU R20, [R1+0x40] ;  /* 0x0000400001147983 */ /* 0x001ee80000300800 */
[----:B------:R-:W3:Y:S04]  /*9b30*/  LDL.LU R21, [R1+0x44] ;  /* 0x0000440001157983 */ /* 0x000ee80000300800 */
[----:B------:R-:W3:Y:S04]  /*9b40*/  LDL.LU R22, [R1+0x48] ;  /* 0x0000480001167983 */ /* 0x000ee80000300800 */
[----:B------:R-:W3:Y:S04]  /*9b50*/  LDL.LU R23, [R1+0x4c] ;  /* 0x00004c0001177983 */ /* 0x000ee80000300800 */
[----:B------:R-:W-:Y:S04]  /*9b60*/  STL.64 [R1+0x558], R10 ;  /* 0x0005580a01007387 */ /* 0x000fe80000100a00 */
[----:B------:R0:W-:Y:S01]  /*9b70*/  STL.64 [R1+0x550], R8 ;  /* 0x0005500801007387 */ /* 0x0001e20000100a00 */
[----:B------:R-:W-:-:S03]  /*9b80*/  PRMT R0, R2, 0x2104, R0 ;  /* 0x0000210402007816 */ /* 0x000fc60000000000 */
[----:B0-----:R-:W3:Y:S04]  /*9b90*/  LDL.LU R8, [R1+0x80] ;  /* 0x0000800001087983 */ /* 0x001ee80000300800 */
[----:B------:R-:W3:Y:S04]  /*9ba0*/  LDL.LU R9, [R1+0x84] ;  /* 0x0000840001097983 */ /* 0x000ee80000300800 */
[----:B------:R-:W3:Y:S04]  /*9bb0*/  LDL.LU R10, [R1+0x88] ;  /* 0x00008800010a7983 */ /* 0x000ee80000300800 */
[----:B------:R-:W3:Y:S04]  /*9bc0*/  LDL.LU R11, [R1+0x8c] ;  /* 0x00008c00010b7983 */ /* 0x000ee80000300800 */
[----:B------:R-:W-:Y:S04]  /*9bd0*/  STL.64 [R1+0x548], R14 ;  /* 0x0005480e01007387 */ /* 0x000fe80000100a00 */
[----:B------:R0:W-:Y:S04]  /*9be0*/  STL.64 [R1+0x540], R12 ;  /* 0x0005400c01007387 */ /* 0x0001e80000100a00 */
[----:B0-----:R-:W3:Y:S04]  /*9bf0*/  LDL.LU R12, [R1+0xc0] ;  /* 0x0000c000010c7983 */ /* 0x001ee80000300800 */
[----:B------:R-:W3:Y:S04]  /*9c00*/  LDL.LU R13, [R1+0xc4] ;  /* 0x0000c400010d7983 */ /* 0x000ee80000300800 */
[----:B------:R-:W3:Y:S04]  /*9c10*/  LDL.LU R14, [R1+0xc8] ;  /* 0x0000c800010e7983 */ /* 0x000ee80000300800 */
[----:B------:R-:W3:Y:S04]  /*9c20*/  LDL.LU R15, [R1+0xcc] ;  /* 0x0000cc00010f7983 */ /* 0x000ee80000300800 */
[----:B--2---:R0:W-:Y:S04]  /*9c30*/  STS.128 [R0.X16], R4 ;  /* 0x0000000400007388 */ /* 0x0041e8000000cc00 */
[----:B0-----:R-:W2:Y:S04]  /*9c40*/  LDL.LU.64 R6, [R1+0x680] ;  /* 0x0006800001067983 */ /* 0x001ea80000300a00 */
[----:B------:R-:W2:Y:S04]  /*9c50*/  LDL.LU.64 R4, [R1+0x678] ;  /* 0x0006780001047983 */ /* 0x000ea80000300a00 */
[----:B--2---:R0:W-:Y:S04]  /*9c60*/  STS.128 [R0.X16+0x200], R4 ;  /* 0x0002000400007388 */ /* 0x0041e8000000cc00 */
[----:B0-----:R-:W2:Y:S04]  /*9c70*/  LDL.LU.64 R6, [R1+0x670] ;  /* 0x0006700001067983 */ /* 0x001ea80000300a00 */
[----:B------:R-:W2:Y:S04]  /*9c80*/  LDL.LU.64 R4, [R1+0x668] ;  /* 0x0006680001047983 */ /* 0x000ea80000300a00 */
[----:B--2---:R0:W-:Y:S04]  /*9c90*/  STS.128 [R0.X16+0x400], R4 ;  /* 0x0004000400007388 */ /* 0x0041e8000000cc00 */
[----:B0-----:R-:W2:Y:S04]  /*9ca0*/  LDL.LU.64 R6, [R1+0x660] ;  /* 0x0006600001067983 */ /* 0x001ea80000300a00 */
[----:B------:R-:W2:Y:S01]  /*9cb0*/  LDL.LU.64 R4, [R1+0x658] ;  /* 0x0006580001047983 */ /* 0x000ea20000300a00 */
[----:B------:R-:W-:Y:S03]  /*9cc0*/  WARPSYNC 0xffffffff ;  /* 0xffffffff00007948 */ /* 0x000fe60003800000 */
[----:B---3--:R-:W-:Y:S04]  /*9cd0*/  STS.128 [R0.X16+0x600], R12 ;  /* 0x0006000c00007388 */ /* 0x008fe8000000cc00 */
[----:B------:R-:W-:Y:S04]  /*9ce0*/  STS.128 [R0.X16+0x800], R8 ;  /* 0x0008000800007388 */ /* 0x000fe8000000cc00 */
[----:B------:R-:W-:Y:S04]  /*9cf0*/  STS.128 [R0.X16+0xa00], R20 ;  /* 0x000a001400007388 */ /* 0x000fe8000000cc00 */
[----:B----4-:R-:W-:Y:S04]  /*9d00*/  STS.128 [R0.X16+0xc00], R16 ;  /* 0x000c001000007388 */ /* 0x010fe8000000cc00 */
[----:B--2---:R-:W-:Y:S04]  /*9d10*/  STS.128 [R0.X16+0xe00], R4 ;  /* 0x000e000400007388 */ /* 0x004fe8000000cc00 */
        /* <DEDUP_REMOVED lines=14> */
[----:B------:R-:W-:Y:S01]  /*9e00*/  LDS R20, [R27.X4+0xe00] ;  /* 0x000e00001b147984 */ /* 0x000fe20000004800 */
[----:B--2---:R-:W-:-:S03]  /*9e10*/  FADD.FTZ R3, RZ, R2 ;  /* 0x00000002ff037221 */ /* 0x004fc60000010000 */
[----:B------:R-:W-:Y:S01]  /*9e20*/  LDS R19, [R27.X4+0x1800] ;  /* 0x001800001b137984 */ /* 0x000fe20000004800 */
[----:B---3--:R-:W-:-:S03]  /*9e30*/  FADD.FTZ R2, RZ, R5 ;  /* 0x00000005ff027221 */ /* 0x008fc60000010000 */
[----:B------:R-:W-:Y:S01]  /*9e40*/  LDS R18, [R27.X4+0x1a00] ;  /* 0x001a00001b127984 */ /* 0x000fe20000004800 */
[----:B----4-:R-:W-:-:S03]  /*9e50*/  FADD.FTZ R14, R6, R29 ;  /* 0x0000001d060e7221 */ /* 0x010fc60000010000 */
[----:B------:R-:W-:Y:S01]  /*9e60*/  LDS R17, [R27.X4+0x1c00] ;  /* 0x001c00001b117984 */ /* 0x000fe20000004800 */
[----:B------:R-:W-:-:S03]  /*9e70*/  FADD.FTZ R6, R2, R24 ;  /* 0x0000001802067221 */ /* 0x000fc60000010000 */
[----:B------:R-:W-:Y:S01]  /*9e80*/  LDS R16, [R27.X4+0x1e00] ;  /* 0x001e00001b107984 */ /* 0x000fe20000004800 */
[----:B------:R-:W-:-:S03]  /*9e90*/  FADD.FTZ R29, R4, R28 ;  /* 0x0000001c041d7221 */ /* 0x000fc60000010000 */
[----:B------:R-:W2:Y:S01]  /*9ea0*/  LDL.LU R24, [R1+0x10] ;  /* 0x0000100001187983 */ /* 0x000ea20000300800 */
[----:B------:R-:W-:-:S03]  /*9eb0*/  FADD.FTZ R28, R3, R7 ;  /* 0x00000007031c7221 */ /* 0x000fc60000010000 */
[----:B------:R-:W2:Y:S01]  /*9ec0*/  LDL.LU R25, [R1+0x14] ;  /* 0x0000140001197983 */ /* 0x000ea20000300800 */
[----:B------:R-:W-:-:S03]  /*9ed0*/  FADD.FTZ R3, RZ, R23 ;  /* 0x00000017ff037221 */ /* 0x000fc60000010000 */
[----:B------:R-:W1:Y:S01]  /*9ee0*/  LDS R15, [R27.X4+0x2000] ;  /* 0x002000001b0f7984 */ /* 0x000e620000004800 */
[----:B------:R-:W-:-:S03]  /*9ef0*/  FADD.FTZ R2, RZ, R22 ;  /* 0x00000016ff027221 */ /* 0x000fc60000010000 */
[----:B------:R-:W3:Y:S04]  /*9f00*/  LDS R13, [R27.X4+0x2200] ;  /* 0x002200001b0d7984 */ /* 0x000ee80000004800 */
[----:B------:R-:W-:Y:S01]  /*9f10*/  LDS R12, [R27.X4+0x2400] ;  /* 0x002400001b0c7984 */ /* 0x000fe20000004800 */
[----:B0-----:R-:W-:-:S03]  /*9f20*/  FADD.FTZ R5, RZ, R21 ;  /* 0x00000015ff057221 */ /* 0x001fc60000010000 */
[----:B------:R-:W0:Y:S04]  /*9f30*/  LDS R11, [R27.X4+0x2600] ;  /* 0x002600001b0b7984 */ /* 0x000e280000004800 */
[----:B------:R-:W4:Y:S04]  /*9f40*/  LDS R10, [R27.X4+0x2800] ;  /* 0x002800001b0a7984 */ /* 0x000f280000004800 */
[----:B------:R-:W0:Y:S04]  /*9f50*/  LDS R9, [R27.X4+0x2a00] ;  /* 0x002a00001b097984 */ /* 0x000e280000004800 */
[----:B------:R1:W0:Y:S04]  /*9f60*/  LDS R8, [R27.X4+0x2c00] ;  /* 0x002c00001b087984 */ /* 0x0002280000004800 */
[----:B------:R-:W2:Y:S04]  /*9f70*/  LDL.LU R26, [R1+0x18] ;  /* 0x00001800011a7983 */ /* 0x000ea80000300800 */
[----:B-1----:R-:W2:Y:S04]  /*9f80*/  LDL.LU R27, [R1+0x1c] ;  /* 0x00001c00011b7983 */ /* 0x002ea80000300800 */
[----:B--2---:R-:W-:Y:S04]  /*9f90*/  STL.64 [R1+0x600], R26 ;  /* 0x0006001a01007387 */ /* 0x004fe80000100a00 */
[----:B------:R1:W-:Y:S04]  /*9fa0*/  STL.64 [R1+0x5f8], R24 ;  /* 0x0005f81801007387 */ /* 0x0003e80000100a00 */
[----:B-1----:R-:W2:Y:S04]  /*9fb0*/  LDL.LU R24, [R1+0x50] ;  /* 0x0000500001187983 */ /* 0x002ea80000300800 */
[----:B------:R-:W2:Y:S04]  /*9fc0*/  LDL.LU R25, [R1+0x54] ;  /* 0x0000540001197983 */ /* 0x000ea80000300800 */
[----:B------:R-:W2:Y:S04]  /*9fd0*/  LDL.LU R26, [R1+0x58] ;  /* 0x00005800011a7983 */ /* 0x000ea80000300800 */
[----:B------:R-:W2:Y:S04]  /*9fe0*/  LDL.LU R27, [R1+0x5c] ;  /* 0x00005c00011b7983 */ /* 0x000ea80000300800 */
        /* <DEDUP_REMOVED lines=23> */
[----:B------:R-:W2:Y:S01]  /*a160*/  LDL.LU R27, [R1+0x15c] ;  /* 0x00015c00011b7983 */ /* 0x000ea20000300800 */
[----:B------:R-:W-:-:S02]  /*a170*/  FADD.FTZ R22, R14, R15 ;  /* 0x0000000f0e167221 */ /* 0x000fc40000010000 */
[----:B------:R-:W-:Y:S02]  /*a180*/  FADD.FTZ R4, R3, R19 ;  /* 0x0000001303047221 */ /* 0x000fe40000010000 */
[----:B------:R-:W-:Y:S02]  /*a190*/  FADD.FTZ R7, RZ, R20 ;  /* 0x00000014ff077221 */ /* 0x000fe40000010000 */
[----:B---3--:R-:W-:Y:S02]  /*a1a0*/  FADD.FTZ R20, R29, R13 ;  /* 0x0000000d1d147221 */ /* 0x008fe40000010000 */
[----:B0-----:R-:W-:Y:S02]  /*a1b0*/  FADD.FTZ R13, R6, R11 ;  /* 0x0000000b060d7221 */ /* 0x001fe40000010000 */
[----:B------:R-:W-:Y:S02]  /*a1c0*/  FADD.FTZ R15, R28, R12 ;  /* 0x0000000c1c0f7221 */ /* 0x000fe40000010000 */
[----:B----4-:R-:W-:Y:S01]  /*a1d0*/  FADD.FTZ R11, R4, R10 ;  /* 0x0000000a040b7221 */ /* 0x010fe20000010000 */
[----:B--2---:R-:W-:Y:S04]  /*a1e0*/  STL.64 [R1+0x650], R26 ;  /* 0x0006501a01007387 */ /* 0x004fe80000100a00 */
[----:B------:R0:W-:Y:S04]  /*a1f0*/  STL.64 [R1+0x648], R24 ;  /* 0x0006481801007387 */ /* 0x0001e80000100a00 */
[----:B0-----:R-:W2:Y:S04]  /*a200*/  LDL.LU R24, [R1+0x190] ;  /* 0x0001900001187983 */ /* 0x001ea80000300800 */
[----:B------:R-:W2:Y:S04]  /*a210*/  LDL.LU R25, [R1+0x194] ;  /* 0x0001940001197983 */ /* 0x000ea80000300800 */
[----:B------:R-:W2:Y:S04]  /*a220*/  LDL.LU R26, [R1+0x198] ;  /* 0x00019800011a7983 */ /* 0x000ea80000300800 */
[----:B------:R-:W2:Y:S04]  /*a230*/  LDL.LU R27, [R1+0x19c] ;  /* 0x00019c00011b7983 */ /* 0x000ea80000300800 */
[----:B------:R0:W-:Y:S04]  /*a240*/  STL [R1+0x5e0], R22 ;  /* 0x0005e01601007387 */ /* 0x0001e80000100800 */
[----:B0-----:R-:W0:Y:S01]  /*a250*/  S2R R22, SR_TID.X ;  /* 0x0000000000167919 */ /* 0x001e220000002100 */
[----:B------:R-:W-:-:S02]  /*a260*/  FADD.FTZ R3, R2, R18 ;  /* 0x0000001202037221 */ /* 0x000fc40000010000 */
[----:B------:R-:W-:Y:S01]  /*a270*/  FADD.FTZ R2, R5, R17 ;  /* 0x0000001105027221 */ /* 0x000fe20000010000 */
[----:B0-----:R-:W-:Y:S04]  /*a280*/  LDS R4, [R22.X4+0x2e00] ;  /* 0x002e000016047984 */ /* 0x001fe80000004800 */
        /* <DEDUP_REMOVED lines=8> */
[----:B------:R-:W-:Y:S01]  /*a310*/  BAR.SYNC.DEFER_BLOCKING 0x0 ;  /* 0x0000000000007b1d */ /* 0x000fe20000010000 */
[----:B------:R-:W-:-:S05]  /*a320*/  FADD.FTZ R5, R7, R16 ;  /* 0x0000001007057221 */ /* 0x000fca0000010000 */
[----:B------:R-:W-:Y:S04]  /*a330*/  STL [R1+0x180], R5 ;  /* 0x0001800501007387 */ /* 0x000fe80000100800 */
        /* <DEDUP_REMOVED lines=21> */
[----:B------:R-:W-:Y:S04]  /*a490*/  STL [R1+0x5c8], R0 ;  /* 0x0005c80001007387 */ /* 0x000fe80000100800 */
[----:B--2---:R-:W-:Y:S04]  /*a4a0*/  STS.128 [R0.X16+0xe00], R24 ;  /* 0x000e001800007388 */ /* 0x004fe8000000cc00 */
[----:B------:R-:W-:Y:S06]  /*a4b0*/  BAR.SYNC.DEFER_BLOCKING 0x0 ;  /* 0x0000000000007b1d */ /* 0x000fec0000010000 */
[----:B------:R-:W0:Y:S01]  /*a4c0*/  LDS R0, [R22.X4+0x1800] ;  /* 0x0018000016007984 */ /* 0x000e220000004800 */
[----:B------:R-:W-:-:S02]  /*a4d0*/  FADD.FTZ R9, R3, R9 ;  /* 0x0000000903097221 */ /* 0x000fc40000010000 */
[----:B------:R-:W-:Y:S01]  /*a4e0*/  FADD.FTZ R8, R2, R8 ;  /* 0x0000000802087221 */ /* 0x000fe20000010000 */
[----:B------:R-:W-:Y:S04]  /*a4f0*/  LDS R3, [R22.X4] ;  /* 0x0000000016037984 */ /* 0x000fe80000004800 */
        /* <DEDUP_REMOVED lines=8> */
[----:B0-----:R-:W-:Y:S04]  /*a580*/  STL [R1+0x10], R0 ;  /* 0x0000100001007387 */ /* 0x001fe80000100800 */
[----:B------:R-:W0:Y:S04]  /*a590*/  LDS R0, [R22.X4+0x1a00] ;  /* 0x001a000016007984 */ /* 0x000e280000004800 */
[----:B------:R-:W-:Y:S04]  /*a5a0*/  LDS R18, [R22.X4+0xa00] ;  /* 0x000a000016127984 */ /* 0x000fe80000004800 */
[----:B------:R-:W-:Y:S04]  /*a5b0*/  LDS R17, [R22.X4+0xc00] ;  /* 0x000c000016117984 */ /* 0x000fe80000004800 */
[----:B------:R-:W-:Y:S04]  /*a5c0*/  LDS R16, [R22.X4+0xe00] ;  /* 0x000e000016107984 */ /* 0x000fe80000004800 */
[----:B0-----:R-:W-:Y:S04]  /*a5d0*/  STL [R1+0x14], R0 ;  /* 0x0000140001007387 */ /* 0x001fe80000100800 */
[----:B------:R-:W0:Y:S04]  /*a5e0*/  LDS R0, [R22.X4+0x1c00] ;  /* 0x001c000016007984 */ /* 0x000e280000004800 */
        /* <DEDUP_REMOVED lines=30> */
[----:B------:R-:W1:Y:S04]  /*a7d0*/  LDS R22, [R22.X4+0x3c00] ;  /* 0x003c000016167984 */ /* 0x000e680000004800 */
[----:B0-----:R0:W-:Y:S04]  /*a7e0*/  STL [R1+0x5cc], R0 ;  /* 0x0005cc0001007387 */ /* 0x0011e80000100800 */
[----:B0-----:R-:W2:Y:S04]  /*a7f0*/  LDL.LU R0, [R1+0x180] ;  /* 0x0001800001007983 */ /* 0x001ea80000300800 */
[----:B-1----:R0:W-:Y:S04]  /*a800*/  STL [R1+0x80], R22 ;  /* 0x0000801601007387 */ /* 0x0021e80000100800 */
[----:B0-----:R-:W3:Y:S01]  /*a810*/  LDL.LU R22, [R1+0x5e0] ;  /* 0x0005e00001167983 */ /* 0x001ee20000300800 */
[----:B------:R-:W-:-:S02]  /*a820*/  FADD.FTZ R15, R15, R19 ;  /* 0x000000130f0f7221 */ /* 0x000fc40000010000 */
[----:B------:R-:W-:Y:S02]  /*a830*/  FADD.FTZ R13, R13, R14 ;  /* 0x0000000e0d0d7221 */ /* 0x000fe40000010000 */
[----:B------:R-:W-:Y:S02]  /*a840*/  FADD.FTZ R10, R9, R10 ;  /* 0x0000000a090a7221 */ /* 0x000fe40000010000 */
[----:B------:R-:W-:Y:S02]  /*a850*/  FADD.FTZ R9, R8, R29 ;  /* 0x0000001d08097221 */ /* 0x000fe40000010000 */
[----:B--2---:R-:W-:Y:S02]  /*a860*/  FADD.FTZ R4, R0, R4 ;  /* 0x0000000400047221 */ /* 0x004fe40000010000 */
[----:B------:R-:W-:Y:S02]  /*a870*/  FADD.FTZ R0, R20, R21 ;  /* 0x0000001514007221 */ /* 0x000fe40000010000 */
[----:B---3--:R-:W-:-:S05]  /*a880*/  FADD.FTZ R22, R22, R23 ;  /* 0x0000001716167221 */ /* 0x008fca0000010000 */
[----:B------:R-:W-:Y:S04]  /*a890*/  STL [R1+0x9c], R22 ;  /* 0x00009c1601007387 */ /* 0x000fe80000100800 */
[----:B------:R0:W-:Y:S04]  /*a8a0*/  STL [R1+0xcc], R0 ;  /* 0x0000cc0001007387 */ /* 0x0001e80000100800 */
[----:B------:R-:W-:Y:S01]  /*a8b0*/  STL [R1+0xd0], R15 ;  /* 0x0000d00f01007387 */ /* 0x000fe20000100800 */
[----:B0-----:R-:W-:-:S03]  /*a8c0*/  FADD.FTZ R0, R11, R12 ;  /* 0x0000000c0b007221 */ /* 0x001fc60000010000 */
[----:B------:R-:W-:Y:S04]  /*a8d0*/  STL [R1+0xc8], R13 ;  /* 0x0000c80d01007387 */ /* 0x000fe80000100800 */
[----:B------:R0:W-:Y:S04]  /*a8e0*/  STL [R1+0xd8], R0 ;  /* 0x0000d80001007387 */ /* 0x0001e80000100800 */
[----:B------:R-:W-:Y:S04]  /*a8f0*/  STL [R1+0xd4], R10 ;  /* 0x0000d40a01007387 */ /* 0x000fe80000100800 */
[----:B------:R-:W2:Y:S01]  /*a900*/  LDL.LU R8, [R1+0x20] ;  /* 0x0000200001087983 */ /* 0x000ea20000300800 */
[----:B0-----:R-:W-:-:S03]  /*a910*/  FADD.FTZ R0, R4, R6 ;  /* 0x0000000604007221 */ /* 0x001fc60000010000 */
[----:B------:R0:W-:Y:S04]  /*a920*/  STL [R1+0xc4], R9 ;  /* 0x0000c40901007387 */ /* 0x0001e80000100800 */
[----:B------:R-:W-:Y:S04]  /*a930*/  STL [R1+0xc0], R0 ;  /* 0x0000c00001007387 */ /* 0x000fe80000100800 */
[----:B--2---:R-:W-:Y:S04]  /*a940*/  STL [R1+0x5d0], R8 ;  /* 0x0005d00801007387 */ /* 0x004fe80000100800 */
[----:B0-----:R-:W2:Y:S04]  /*a950*/  LDL.LU R9, [R1+0x24] ;  /* 0x0000240001097983 */ /* 0x001ea80000300800 */
[----:B--2---:R-:W-:Y:S04]  /*a960*/  STL [R1+0x5d4], R9 ;  /* 0x0005d40901007387 */ /* 0x004fe80000100800 */
[----:B------:R-:W2:Y:S04]  /*a970*/  LDL.LU R10, [R1+0x28] ;  /* 0x00002800010a7983 */ /* 0x000ea80000300800 */
[----:B--2---:R-:W-:Y:S04]  /*a980*/  STL [R1+0x5d8], R10 ;  /* 0x0005d80a01007387 */ /* 0x004fe80000100800 */
[----:B------:R-:W2:Y:S01]  /*a990*/  LDL.LU R11, [R1+0x2c] ;  /* 0x00002c00010b7983 */ /* 0x000ea20000300800 */
[----:B------:R-:W-:-:S02]  /*a9a0*/  FADD.FTZ R6, RZ, R3 ;  /* 0x00000003ff067221 */ /* 0x000fc40000010000 */
[----:B------:R-:W-:Y:S02]  /*a9b0*/  FADD.FTZ R4, RZ, R2 ;  /* 0x00000002ff047221 */ /* 0x000fe40000010000 */
[----:B------:R-:W-:Y:S02]  /*a9c0*/  FADD.FTZ R3, RZ, R5 ;  /* 0x00000005ff037221 */ /* 0x000fe40000010000 */
[----:B------:R-:W-:Y:S02]  /*a9d0*/  FADD.FTZ R2, RZ, R7 ;  /* 0x00000007ff027221 */ /* 0x000fe40000010000 */
[----:B------:R-:W-:Y:S02]  /*a9e0*/  FADD.FTZ R7, R4, R26 ;  /* 0x0000001a04077221 */ /* 0x000fe40000010000 */
[----:B------:R-:W-:Y:S02]  /*a9f0*/  FADD.FTZ R29, R2, R24 ;  /* 0x00000018021d7221 */ /* 0x000fe40000010000 */
[----:B------:R-:W-:Y:S01]  /*aa00*/  FADD.FTZ R5, RZ, R28 ;  /* 0x0000001cff057221 */ /* 0x000fe20000010000 */
[----:B--2---:R0:W-:Y:S04]  /*aa10*/  STL [R1+0x5dc], R11 ;  /* 0x0005dc0b01007387 */ /* 0x0041e80000100800 */
[----:B------:R-:W2:Y:S04]  /*aa20*/  LDL.LU R12, [R1+0x60] ;  /* 0x00006000010c7983 */ /* 0x000ea80000300800 */
[----:B------:R-:W2:Y:S04]  /*aa30*/  LDL.LU R13, [R1+0x64] ;  /* 0x00006400010d7983 */ /* 0x000ea80000300800 */
[----:B------:R-:W2:Y:S01]  /*aa40*/  LDL.LU R14, [R1+0x68] ;  /* 0x00006800010e7983 */ /* 0x000ea20000300800 */
[----:B0-----:R-:W-:-:S03]  /*aa50*/  FADD.FTZ R11, R6, R27 ;  /* 0x0000001b060b7221 */ /* 0x001fc60000010000 */
[----:B------:R-:W2:Y:S01]  /*aa60*/  LDL.LU R15, [R1+0x6c] ;  /* 0x00006c00010f7983 */ /* 0x000ea20000300800 */
[----:B------:R-:W-:-:S03]  /*aa70*/  FADD.FTZ R6, R3, R25 ;  /* 0x0000001903067221 */ /* 0x000fc60000010000 */
[----:B------:R-:W3:Y:S04]  /*aa80*/  LDL.LU R10, [R1+0x44] ;  /* 0x00004400010a7983 */ /* 0x000ee80000300800 */
[----:B------:R-:W4:Y:S04]  /*aa90*/  LDL.LU R9, [R1+0x48] ;  /* 0x0000480001097983 */ /* 0x000f280000300800 */
[----:B------:R-:W2:Y:S04]  /*aaa0*/  LDL.LU R27, [R1+0x14] ;  /* 0x00001400011b7983 */ /* 0x000ea80000300800 */
[----:B------:R-:W3:Y:S04]  /*aab0*/  LDL.LU R26, [R1+0x18] ;  /* 0x00001800011a7983 */ /* 0x000ee80000300800 */
[----:B------:R-:W4:Y:S04]  /*aac0*/  LDL.LU R25, [R1+0x1c] ;  /* 0x00001c0001197983 */ /* 0x000f280000300800 */
[----:B------:R-:W4:Y:S04]  /*aad0*/  LDL.LU R24, [R1+0x40] ;  /* 0x0000400001187983 */ /* 0x000f280000300800 */
[----:B------:R-:W4:Y:S01]  /*aae0*/  LDL.LU R28, [R1+0x10] ;  /* 0x00001000011c7983 */ /* 0x000f220000300800 */
[----:B------:R-:W-:-:S03]  /*aaf0*/  FADD.FTZ R2, RZ, R16 ;  /* 0x00000010ff027221 */ /* 0x000fc60000010000 */
[----:B------:R-:W4:Y:S01]  /*ab00*/  LDL.LU R8, [R1+0x94] ;  /* 0x0000940001087983 */ /* 0x000f220000300800 */
[----:B------:R-:W-:-:S03]  /*ab10*/  FADD.FTZ R3, RZ, R17 ;  /* 0x00000011ff037221 */ /* 0x000fc60000010000 */
[----:B------:R-:W4:Y:S01]  /*ab20*/  LDL.LU R0, [R1+0x90] ;  /* 0x0000900001007983 */ /* 0x000f220000300800 */
[----:B------:R-:W-:-:S03]  /*ab30*/  FADD.FTZ R4, RZ, R18 ;  /* 0x00000012ff047221 */ /* 0x000fc60000010000 */
[----:B------:R-:W4:Y:S04]  /*ab40*/  LDL.LU R16, [R1+0x160] ;  /* 0x0001600001107983 */ /* 0x000f280000300800 */
[----:B------:R-:W4:Y:S04]  /*ab50*/  LDL.LU R17, [R1+0x164] ;  /* 0x0001640001117983 */ /* 0x000f280000300800 */
[----:B------:R-:W4:Y:S04]  /*ab60*/  LDL.LU R18, [R1+0x168] ;  /* 0x0001680001127983 */ /* 0x000f280000300800 */
[----:B------:R-:W4:Y:S04]  /*ab70*/  LDL.LU R19, [R1+0x16c] ;  /* 0x00016c0001137983 */ /* 0x000f280000300800 */
[----:B------:R-:W4:Y:S04]  /*ab80*/  LDL.LU R20, [R1+0x120] ;  /* 0x0001200001147983 */ /* 0x000f280000300800 */
[----:B------:R-:W4:Y:S04]  /*ab90*/  LDL.LU R21, [R1+0x124] ;  /* 0x0001240001157983 */ /* 0x000f280000300800 */
[----:B------:R-:W4:Y:S04]  /*aba0*/  LDL.LU R22, [R1+0x128] ;  /* 0x0001280001167983 */ /* 0x000f280000300800 */
[----:B------:R-:W4:Y:S01]  /*abb0*/  LDL.LU R23, [R1+0x12c] ;  /* 0x00012c0001177983 */ /* 0x000f220000300800 */
[----:B--2---:R-:W-:-:S02]  /*abc0*/  FADD.FTZ R27, R4, R27 ;  /* 0x0000001b041b7221 */ /* 0x004fc40000010000 */
[----:B---3--:R-:W-:Y:S02]  /*abd0*/  FADD.FTZ R26, R3, R26 ;  /* 0x0000001a031a7221 */ /* 0x008fe40000010000 */
[----:B----4-:R-:W-:Y:S02]  /*abe0*/  FADD.FTZ R25, R2, R25 ;  /* 0x0000001902197221 */ /* 0x010fe40000010000 */
[----:B------:R-:W-:Y:S02]  /*abf0*/  FADD.FTZ R28, R5, R28 ;  /* 0x0000001c051c7221 */ /* 0x000fe40000010000 */
[----:B------:R-:W2:Y:S04]  /*ac00*/  LDL.LU R5, [R1+0x4c] ;  /* 0x00004c0001057983 */ /* 0x000ea80000300800 */
[----:B------:R-:W3:Y:S04]  /*ac10*/  LDL.LU R4, [R1+0x50] ;  /* 0x0000500001047983 */ /* 0x000ee80000300800 */
[----:B------:R-:W4:Y:S04]  /*ac20*/  LDL.LU R3, [R1+0x54] ;  /* 0x0000540001037983 */ /* 0x000f280000300800 */
[----:B------:R-:W4:Y:S01]  /*ac30*/  LDL.LU R2, [R1+0x58] ;  /* 0x0000580001027983 */ /* 0x000f220000300800 */
[----:B------:R-:W-:-:S02]  /*ac40*/  FADD.FTZ R24, R11, R24 ;  /* 0x000000180b187221 */ /* 0x000fc40000010000 */
[----:B------:R-:W-:Y:S01]  /*ac50*/  FADD.FTZ R7, R7, R10 ;  /* 0x0000000a07077221 */ /* 0x000fe20000010000 */
[----:B------:R-:W4:Y:S01]  /*ac60*/  LDL.LU R11, [R1+0x5dc] ;  /* 0x0005dc00010b7983 */ /* 0x000f220000300800 */
[----:B------:R-:W-:-:S03]  /*ac70*/  FADD.FTZ R6, R6, R9 ;  /* 0x0000000906067221 */ /* 0x000fc60000010000 */
[----:B------:R-:W4:Y:S04]  /*ac80*/  LDL.LU R10, [R1+0x5d8] ;  /* 0x0005d800010a7983 */ /* 0x000f280000300800 */
[----:B------:R-:W4:Y:S01]  /*ac90*/  LDL.LU R9, [R1+0x5d4] ;  /* 0x0005d40001097983 */ /* 0x000f220000300800 */
[----:B--2---:R-:W-:-:S03]  /*aca0*/  FADD.FTZ R5, R29, R5 ;  /* 0x000000051d057221 */ /* 0x004fc60000010000 */
[----:B------:R-:W2:Y:S01]  /*acb0*/  LDL.LU R29, [R1+0x88] ;  /* 0x00008800011d7983 */ /* 0x000ea20000300800 */
[----:B---3--:R-:W-:-:S03]  /*acc0*/  FADD.FTZ R4, R28, R4 ;  /* 0x000000041c047221 */ /* 0x008fc60000010000 */
[----:B------:R-:W3:Y:S01]  /*acd0*/  LDL.LU R28, [R1+0x80] ;  /* 0x00008000011c7983 */ /* 0x000ee20000300800 */
[----:B----4-:R-:W-:-:S03]  /*ace0*/  FADD.FTZ R3, R27, R3 ;  /* 0x000000031b037221 */ /* 0x010fc60000010000 */
[----:B------:R-:W4:Y:S01]  /*acf0*/  LDL.LU R27, [R1+0x98] ;  /* 0x00009800011b7983 */ /* 0x000f220000300800 */
[----:B------:R-:W-:-:S03]  /*ad00*/  FADD.FTZ R2, R26, R2 ;  /* 0x000000021a027221 */ /* 0x000fc60000010000 */
[----:B------:R-:W2:Y:S01]  /*ad10*/  LDL.LU R26, [R1+0x5c] ;  /* 0x00005c00011a7983 */ /* 0x000ea20000300800 */
[----:B------:R-:W-:Y:S02]  /*ad20*/  FADD.FTZ R7, R7, R8 ;  /* 0x0000000807077221 */ /* 0x000fe40000010000 */
[----:B------:R-:W-:Y:S02]  /*ad30*/  FADD.FTZ R6, R6, R0 ;  /* 0x0000000006067221 */ /* 0x000fe40000010000 */
[----:B--2---:R-:W-:Y:S02]  /*ad40*/  FADD.FTZ R26, R25, R26 ;  /* 0x0000001a191a7221 */ /* 0x004fe40000010000 */
[----:B----4-:R-:W-:Y:S02]  /*ad50*/  FADD.FTZ R25, R24, R27 ;  /* 0x0000001b18197221 */ /* 0x010fe40000010000 */
[----:B------:R-:W2:Y:S04]  /*ad60*/  LDL.LU R24, [R1+0xa0] ;  /* 0x0000a00001187983 */ /* 0x000ea80000300800 */
[----:B------:R-:W-:Y:S04]  /*ad70*/  STL [R1+0x44], R26 ;  /* 0x0000441a01007387 */ /* 0x000fe80000100800 */
[----:B------:R0:W-:Y:S04]  /*ad80*/  STL [R1+0x4c], R25 ;  /* 0x00004c1901007387 */ /* 0x0001e80000100800 */
[----:B0-----:R-:W2:Y:S04]  /*ad90*/  LDL.LU R25, [R1+0xa4] ;  /* 0x0000a40001197983 */ /* 0x001ea80000300800 */
[----:B------:R-:W2:Y:S04]  /*ada0*/  LDL.LU R26, [R1+0xa8] ;  /* 0x0000a800011a7983 */ /* 0x000ea80000300800 */
[----:B------:R-:W2:Y:S04]  /*adb0*/  LDL.LU R27, [R1+0xac] ;  /* 0x0000ac00011b7983 */ /* 0x000ea80000300800 */
[----:B------:R-:W4:Y:S04]  /*adc0*/  LDL.LU R8, [R1+0x5d0] ;  /* 0x0005d00001087983 */ /* 0x000f280000300800 */
[----:B------:R0:W-:Y:S04]  /*add0*/  STL [R1+0x50], R7 ;  /* 0x0000500701007387 */ /* 0x0001e80000100800 */
[----:B0-----:R-:W2:Y:S04]  /*ade0*/  LDL.LU R7, [R1+0x8c] ;  /* 0x00008c0001077983 */ /* 0x001ea80000300800 */
[----:B------:R-:W3:Y:S04]  /*adf0*/  LDL.LU R0, [R1+0x5cc] ;  /* 0x0005cc0001007983 */ /* 0x000ee80000300800 */
[----:B------:R2:W-:Y:S02]  /*ae00*/  STL [R1+0x5c], R6 ;  /* 0x00005c0601007387 */ /* 0x0005e40000100800 */
[----:B--2---:R-:W-:-:S02]  /*ae10*/  FADD.FTZ R6, R5, R7 ;  /* 0x0000000705067221 */ /* 0x004fc40000010000 */
[----:B------:R-:W-:Y:S02]  /*ae20*/  FADD.FTZ R5, R4, R29 ;  /* 0x0000001d04057221 */ /* 0x000fe40000010000 */
[----:B------:R-:W2:Y:S04]  /*ae30*/  LDL.LU R4, [R1+0xe0] ;  /* 0x0000e00001047983 */ /* 0x000ea80000300800 */
[----:B------:R-:W-:Y:S01]  /*ae40*/  STL [R1+0x8c], R6 ;  /* 0x00008c0601007387 */ /* 0x000fe20000100800 */
[----:B---3--:R-:W-:-:S03]  /*ae50*/  FADD.FTZ R3, R3, R0 ;  /* 0x0000000003037221 */ /* 0x008fc60000010000 */
[----:B------:R0:W-:Y:S04]  /*ae60*/  STL [R1+0x88], R5 ;  /* 0x0000880501007387 */ /* 0x0001e80000100800 */
[----:B0-----:R-:W2:Y:S04]  /*ae70*/  LDL.LU R5, [R1+0xe4] ;  /* 0x0000e40001057983 */ /* 0x001ea80000300800 */
[----:B------:R-:W2:Y:S04]  /*ae80*/  LDL.LU R6, [R1+0xe8] ;  /* 0x0000e80001067983 */ /* 0x000ea80000300800 */
[----:B------:R-:W2:Y:S04]  /*ae90*/  LDL.LU R7, [R1+0xec] ;  /* 0x0000ec0001077983 */ /* 0x000ea80000300800 */
[----:B------:R-:W3:Y:S04]  /*aea0*/  LDL.LU R0, [R1+0x5c8] ;  /* 0x0005c80001007983 */ /* 0x000ee80000300800 */
[----:B------:R-:W0:Y:S04]  /*aeb0*/  S2R R29, SR_TID.X ;  /* 0x00000000001d7919 */ /* 0x000e280000002100 */
[----:B------:R1:W-:Y:S02]  /*aec0*/  STL [R1+0x58], R3 ;  /* 0x0000580301007387 */ /* 0x0003e40000100800 */
[----:B-1----:R-:W-:-:S02]  /*aed0*/  FADD.FTZ R3, R2, R28 ;  /* 0x0000001c02037221 */ /* 0x002fc40000010000 */
[----:B0-----:R-:W0:Y:S04]  /*aee0*/  LDS R2, [R29.X4+0x3e00] ;  /* 0x003e00001d027984 */ /* 0x001e280000004800 */
[----:B------:R-:W-:Y:S06]  /*aef0*/  BAR.SYNC.DEFER_BLOCKING 0x0 ;  /* 0x0000000000007b1d */ /* 0x000fec0000010000 */
[----:B------:R-:W-:Y:S04]  /*af00*/  STL [R1+0x54], R3 ;  /* 0x0000540301007387 */ /* 0x000fe80000100800 */
[----:B0-----:R-:W-:Y:S04]  /*af10*/  STL [R1+0x40], R2 ;  /* 0x0000400201007387 */ /* 0x001fe80000100800 */
[----:B---3--:R0:W-:Y:S04]  /*af20*/  STS.128 [R0.X16], R16 ;  /* 0x0000001000007388 */ /* 0x0081e8000000cc00 */
[----:B------:R1:W-:Y:S04]  /*af30*/  STS.128 [R0.X16+0x200], R20 ;  /* 0x0002001400007388 */ /* 0x0003e8000000cc00 */
[----:B0-----:R-:W3:Y:S04]  /*af40*/  LDL.LU.64 R18, [R1+0x5c0] ;  /* 0x0005c00001127983 */ /* 0x001ee80000300a00 */
[----:B------:R-:W3:Y:S04]  /*af50*/  LDL.LU.64 R16, [R1+0x5b8] ;  /* 0x0005b80001107983 */ /* 0x000ee80000300a00 */
[----:B-1----:R-:W3:Y:S04]  /*af60*/  LDL.LU.64 R22, [R1+0x5b0] ;  /* 0x0005b00001167983 */ /* 0x002ee80000300a00 */
[----:B------:R-:W3:Y:S04]  /*af70*/  LDL.LU.64 R20, [R1+0x5a8] ;  /* 0x0005a80001147983 */ /* 0x000ee80000300a00 */
[----:B--2---:R-:W-:Y:S04]  /*af80*/  STS.128 [R0.X16+0x400], R4 ;  /* 0x0004000400007388 */ /* 0x004fe8000000cc00 */
[----:B------:R-:W-:Y:S04]  /*af90*/  STS.128 [R0.X16+0x600], R24 ;  /* 0x0006001800007388 */ /* 0x000fe8000000cc00 */
[----:B------:R-:W-:Y:S04]  /*afa0*/  STS.128 [R0.X16+0x800], R12 ;  /* 0x0008000c00007388 */ /* 0x000fe8000000cc00 */
[----:B----4-:R-:W-:Y:S04]  /*afb0*/  STS.128 [R0.X16+0xa00], R8 ;  /* 0x000a000800007388 */ /* 0x010fe8000000cc00 */
[----:B------:R-:W-:Y:S04]  /*afc0*/  STL [R1+0x5a0], R0 ;  /* 0x0005a00001007387 */ /* 0x000fe80000100800 */
[----:B---3--:R-:W-:Y:S04]  /*afd0*/  STS.128 [R0.X16+0xc00], R16 ;  /* 0x000c001000007388 */ /* 0x008fe8000000cc00 */
[----:B------:R0:W-:Y:S04]  /*afe0*/  STS.128 [R0.X16+0xe00], R20 ;  /* 0x000e001400007388 */ /* 0x0001e8000000cc00 */
[----:B0-----:R-:W0:Y:S04]  /*aff0*/  S2R R0, SR_TID.X ;  /* 0x0000000000007919 */ /* 0x001e280000002100 */
[----:B------:R-:W-:Y:S06]  /*b000*/  BAR.SYNC.DEFER_BLOCKING 0x0 ;  /* 0x0000000000007b1d */ /* 0x000fec0000010000 */
[----:B0-----:R-:W0:Y:S04]  /*b010*/  LDS R24, [R0.X4+0x1000] ;  /* 0x0010000000187984 */ /* 0x001e280000004800 */
[----:B------:R-:W1:Y:S04]  /*b020*/  LDS R2, [R0.X4] ;  /* 0x0000000000027984 */ /* 0x000e680000004800 */
        /* <DEDUP_REMOVED lines=9> */
[----:B-1----:R-:W-:Y:S04]  /*b0c0*/  STL [R1+0x4], R2 ;  /* 0x0000040201007387 */ /* 0x002fe80000100800 */
[----:B------:R-:W0:Y:S04]  /*b0d0*/  LDS R2, [R0.X4+0x200] ;  /* 0x0002000000027984 */ /* 0x000e280000004800 */
[----:B------:R-:W2:Y:S04]  /*b0e0*/  LDL.LU R12, [R1+0x30] ;  /* 0x00003000010c7983 */ /* 0x000ea80000300800 */
        /* <DEDUP_REMOVED lines=8> */
[----:B0-----:R-:W-:Y:S04]  /*b170*/  STL [R1], R2 ;  /* 0x0000000201007387 */ /* 0x001fe80000100800 */
[----:B------:R-:W2:Y:S04]  /*b180*/  LDL.LU R13, [R1+0x34] ;  /* 0x00003400010d7983 */ /* 0x000ea80000300800 */
[----:B------:R-:W3:Y:S04]  /*b190*/  LDL.LU R14, [R1+0x38] ;  /* 0x00003800010e7983 */ /* 0x000ee80000300800 */
[----:B------:R-:W3:Y:S04]  /*b1a0*/  LDL.LU R15, [R1+0x3c] ;  /* 0x00003c00010f7983 */ /* 0x000ee80000300800 */
[----:B------:R-:W0:Y:S04]  /*b1b0*/  LDS R2, [R0.X4+0x1a00] ;  /* 0x001a000000027984 */ /* 0x000e280000004800 */
[----:B------:R-:W-:Y:S04]  /*b1c0*/  LDS R6, [R0.X4+0x2800] ;  /* 0x0028000000067984 */ /* 0x000fe80000004800 */
[----:B------:R-:W-:Y:S04]  /*b1d0*/  LDS R5, [R0.X4+0x2a00] ;  /* 0x002a000000057984 */ /* 0x000fe80000004800 */
[----:B------:R-:W-:Y:S04]  /*b1e0*/  LDS R4, [R0.X4+0x2c00] ;  /* 0x002c000000047984 */ /* 0x000fe80000004800 */
[----:B---3--:R-:W-:Y:S04]  /*b1f0*/  STL.64 [R1+0x568], R14 ;  /* 0x0005680e01007387 */ /* 0x008fe80000100a00 */
[----:B--2---:R1:W-:Y:S04]  /*b200*/  STL.64 [R1+0x560], R12 ;  /* 0x0005600c01007387 */ /* 0x0043e80000100a00 */
[----:B------:R-:W2:Y:S04]  /*b210*/  LDL.LU R8, [R1+0x70] ;  /* 0x0000700001087983 */ /* 0x000ea80000300800 */
[----:B------:R-:W2:Y:S04]  /*b220*/  LDL.LU R9, [R1+0x74] ;  /* 0x0000740001097983 */ /* 0x000ea80000300800 */
[----:B------:R-:W3:Y:S04]  /*b230*/  LDL.LU R10, [R1+0x78] ;  /* 0x00007800010a7983 */ /* 0x000ee80000300800 */
[----:B------:R-:W3:Y:S04]  /*b240*/  LDL.LU R11, [R1+0x7c] ;  /* 0x00007c00010b7983 */ /* 0x000ee80000300800 */
[----:B---3--:R-:W-:Y:S04]  /*b250*/  STL.64 [R1+0x578], R10 ;  /* 0x0005780a01007387 */ /* 0x008fe80000100a00 */
[----:B--2---:R2:W-:Y:S04]  /*b260*/  STL.64 [R1+0x570], R8 ;  /* 0x0005700801007387 */ /* 0x0045e80000100a00 */
[----:B-1----:R-:W3:Y:S04]  /*b270*/  LDL.LU R12, [R1+0xb0] ;  /* 0x0000b000010c7983 */ /* 0x002ee80000300800 */
[----:B------:R-:W3:Y:S04]  /*b280*/  LDL.LU R13, [R1+0xb4] ;  /* 0x0000b400010d7983 */ /* 0x000ee80000300800 */
[----:B------:R-:W4:Y:S04]  /*b290*/  LDL.LU R14, [R1+0xb8] ;  /* 0x0000b800010e7983 */ /* 0x000f280000300800 */
[----:B------:R-:W4:Y:S04]  /*b2a0*/  LDL.LU R15, [R1+0xbc] ;  /* 0x0000bc00010f7983 */ /* 0x000f280000300800 */
[----:B----4-:R-:W-:Y:S04]  /*b2b0*/  STL.64 [R1+0x588], R14 ;  /* 0x0005880e01007387 */ /* 0x010fe80000100a00 */
[----:B---3--:R1:W-:Y:S04]  /*b2c0*/  STL.64 [R1+0x580], R12 ;  /* 0x0005800c01007387 */ /* 0x0083e80000100a00 */
[----:B--2---:R-:W2:Y:S04]  /*b2d0*/  LDL.LU R8, [R1+0xf0] ;  /* 0x0000f00001087983 */ /* 0x004ea80000300800 */
[----:B------:R-:W2:Y:S04]  /*b2e0*/  LDL.LU R9, [R1+0xf4] ;  /* 0x0000f40001097983 */ /* 0x000ea80000300800 */
[----:B------:R-:W3:Y:S04]  /*b2f0*/  LDL.LU R10, [R1+0xf8] ;  /* 0x0000f800010a7983 */ /* 0x000ee80000300800 */
[----:B------:R-:W3:Y:S04]  /*b300*/  LDL.LU R11, [R1+0xfc] ;  /* 0x0000fc00010b7983 */ /* 0x000ee80000300800 */
[----:B---3--:R-:W-:Y:S04]  /*b310*/  STL.64 [R1+0x598], R10 ;  /* 0x0005980a01007387 */ /* 0x008fe80000100a00 */
[----:B--2---:R2:W-:Y:S04]  /*b320*/  STL.64 [R1+0x590], R8 ;  /* 0x0005900801007387 */ /* 0x0045e80000100a00 */
[----:B-1----:R-:W3:Y:S04]  /*b330*/  LDL.LU R12, [R1+0x130] ;  /* 0x00013000010c7983 */ /* 0x002ee80000300800 */
[----:B------:R-:W3:Y:S04]  /*b340*/  LDL.LU R13, [R1+0x134] ;  /* 0x00013400010d7983 */ /* 0x000ee80000300800 */
[----:B------:R-:W3:Y:S04]  /*b350*/  LDL.LU R14, [R1+0x138] ;  /* 0x00013800010e7983 */ /* 0x000ee80000300800 */
[----:B------:R-:W3:Y:S04]  /*b360*/  LDL.LU R15, [R1+0x13c] ;  /* 0x00013c00010f7983 */ /* 0x000ee80000300800 */
[----:B--2---:R-:W2:Y:S04]  /*b370*/  LDL.LU R8, [R1+0x170] ;  /* 0x0001700001087983 */ /* 0x004ea80000300800 */
[----:B------:R-:W2:Y:S04]  /*b380*/  LDL.LU R9, [R1+0x174] ;  /* 0x0001740001097983 */ /* 0x000ea80000300800 */
[----:B------:R-:W2:Y:S04]  /*b390*/  LDL.LU R10, [R1+0x178] ;  /* 0x00017800010a7983 */ /* 0x000ea80000300800 */
[----:B------:R-:W2:Y:S04]  /*b3a0*/  LDL.LU R11, [R1+0x17c] ;  /* 0x00017c00010b7983 */ /* 0x000ea80000300800 */
[----:B------:R-:W-:Y:S04]  /*b3b0*/  STL [R1+0xc], R3 ;  /* 0x00000c0301007387 */ /* 0x000fe80000100800 */
[----:B0-----:R-:W-:Y:S04]  /*b3c0*/  STL [R1+0x8], R2 ;  /* 0x0000080201007387 */ /* 0x001fe80000100800 */
[----:B------:R-:W0:Y:S04]  /*b3d0*/  LDS R2, [R0.X4+0xe00] ;  /* 0x000e000000027984 */ /* 0x000e280000004800 */
[----:B------:R-:W-:Y:S04]  /*b3e0*/  LDS R3, [R0.X4+0x2e00] ;  /* 0x002e000000037984 */ /* 0x000fe80000004800 */
[----:B0-----:R-:W-:Y:S04]  /*b3f0*/  STL [R1+0x10], R2 ;  /* 0x0000100201007387 */ /* 0x001fe80000100800 */
[----:B------:R-:W-:Y:S04]  /*b400*/  STL [R1+0x14], R24 ;  /* 0x0000141801007387 */ /* 0x000fe80000100800 */
[----:B------:R-:W0:Y:S04]  /*b410*/  LDS R24, [R0.X4+0x3400] ;  /* 0x0034000000187984 */ /* 0x000e280000004800 */
        /* <DEDUP_REMOVED lines=11> */
[----:B0-----:R-:W4:Y:S04]  /*b4d0*/  LDL.LU R24, [R1+0x5a4] ;  /* 0x0005a40001187983 */ /* 0x001f280000300800 */
[----:B-1----:R0:W-:Y:S04]  /*b4e0*/  STL [R1+0x48], R0 ;  /* 0x0000480001007387 */ /* 0x0021e80000100800 */
[----:B0-----:R-:W2:Y:S04]  /*b4f0*/  LDL.LU R0, [R1+0x5a0] ;  /* 0x0005a00001007983 */ /* 0x001ea80000300800 */
[----:B------:R-:W-:Y:S06]  /*b500*/  BAR.SYNC.DEFER_BLOCKING 0x0 ;  /* 0x0000000000007b1d */ /* 0x000fec0000010000 */
[----:B--2---:R0:W-:Y:S04]  /*b510*/  STS.128 [R0.X16], R8 ;  /* 0x0000000800007388 */ /* 0x0041e8000000cc00 */
[----:B---3--:R1:W-:Y:S04]  /*b520*/  STS.128 [R0.X16+0x200], R12 ;  /* 0x0002000c00007388 */ /* 0x0083e8000000cc00 */
[----:B0-----:R-:W2:Y:S04]  /*b530*/  LDL.LU.64 R10, [R1+0x598] ;  /* 0x00059800010a7983 */ /* 0x001ea80000300a00 */
[----:B------:R-:W2:Y:S04]  /*b540*/  LDL.LU.64 R8, [R1+0x590] ;  /* 0x0005900001087983 */ /* 0x000ea80000300a00 */
[----:B-1----:R-:W3:Y:S04]  /*b550*/  LDL.LU.64 R14, [R1+0x588] ;  /* 0x00058800010e7983 */ /* 0x002ee80000300a00 */
[----:B------:R-:W3:Y:S04]  /*b560*/  LDL.LU.64 R12, [R1+0x580] ;  /* 0x00058000010c7983 */ /* 0x000ee80000300a00 */
[----:B--2---:R0:W-:Y:S04]  /*b570*/  STS.128 [R0.X16+0x400], R8 ;  /* 0x0004000800007388 */ /* 0x0041e8000000cc00 */
        /* <DEDUP_REMOVED lines=13> */
[----:B0-----:R-:W2:Y:S04]  /*b650*/  LDL.LU R8, [R1+0x4] ;  /* 0x0000040001087983 */ /* 0x001ea80000300800 */
[----:B------:R-:W3:Y:S04]  /*b660*/  LDL.LU R10, [R1] ;  /* 0x00000000010a7983 */ /* 0x000ee80000300800 */
[----:B------:R-:W4:Y:S04]  /*b670*/  LDL.LU R11, [R1+0x10] ;  /* 0x00001000010b7983 */ /* 0x000f280000300800 */
[----:B-1----:R-:W4:Y:S04]  /*b680*/  LDL.LU R12, [R1+0x40] ;  /* 0x00004000010c7983 */ /* 0x002f280000300800 */
[----:B------:R-:W4:Y:S04]  /*b690*/  LDL.LU R0, [R1+0x44] ;  /* 0x0000440001007983 */ /* 0x000f280000300800 */
[----:B------:R-:W4:Y:S04]  /*b6a0*/  LDL.LU R14, [R1+0xc] ;  /* 0x00000c00010e7983 */ /* 0x000f280000300800 */
[----:B------:R-:W4:Y:S04]  /*b6b0*/  LDL.LU R15, [R1+0x8] ;  /* 0x00000800010f7983 */ /* 0x000f280000300800 */
[----:B------:R-:W0:Y:S04]  /*b6c0*/  S2R R13, SR_TID.X ;  /* 0x00000000000d7919 */ /* 0x000e280000002100 */
[----:B------:R-:W-:Y:S01]  /*b6d0*/  BAR.SYNC.DEFER_BLOCKING 0x0 ;  /* 0x0000000000007b1d */ /* 0x000fe20000010000 */
[----:B------:R-:W-:-:S02]  /*b6e0*/  FADD.FTZ R28, RZ, R28 ;  /* 0x0000001cff1c7221 */ /* 0x000fc40000010000 */
[----:B------:R-:W-:Y:S02]  /*b6f0*/  FADD.FTZ R29, RZ, R29 ;  /* 0x0000001dff1d7221 */ /* 0x000fe40000010000 */
[----:B------:R-:W-:Y:S02]  /*b700*/  FADD.FTZ R27, RZ, R27 ;  /* 0x0000001bff1b7221 */ /* 0x000fe40000010000 */
[----:B------:R-:W-:Y:S02]  /*b710*/  FADD.FTZ R21, R28, R21 ;  /* 0x000000151c157221 */ /* 0x000fe40000010000 */
[----:B------:R-:W-:Y:S02]  /*b720*/  FADD.FTZ R26, RZ, R26 ;  /* 0x0000001aff1a7221 */ /* 0x000fe40000010000 */
[----:B------:R-:W-:Y:S01]  /*b730*/  FADD.FTZ R22, R29, R22 ;  /* 0x000000161d167221 */ /* 0x000fe20000010000 */
[----:B0-----:R-:W0:Y:S01]  /*b740*/  LDS R9, [R13.X4] ;  /* 0x000000000d097984 */ /* 0x001e220000004800 */
[----:B--2---:R-:W-:-:S02]  /*b750*/  FADD.FTZ R8, RZ, R8 ;  /* 0x00000008ff087221 */ /* 0x004fc40000010000 */
[----:B---3--:R-:W-:Y:S02]  /*b760*/  FADD.FTZ R10, RZ, R10 ;  /* 0x0000000aff0a7221 */ /* 0x008fe40000010000 */
[----:B----4-:R-:W-:Y:S02]  /*b770*/  FADD.FTZ R24, R8, R24 ;  /* 0x0000001808187221 */ /* 0x010fe40000010000 */
[----:B------:R-:W-:Y:S01]  /*b780*/  FADD.FTZ R23, R10, R23 ;  /* 0x000000170a177221 */ /* 0x000fe20000010000 */
[----:B------:R-:W-:Y:S01]  /*b790*/  LDS R8, [R13.X4+0x2000] ;  /* 0x002000000d087984 */ /* 0x000fe20000004800 */
[----:B------:R-:W-:-:S03]  /*b7a0*/  FADD.FTZ R11, RZ, R11 ;  /* 0x0000000bff0b7221 */ /* 0x000fc60000010000 */
[----:B------:R-:W-:Y:S01]  /*b7b0*/  LDS R10, [R13.X4+0x3000] ;  /* 0x003000000d0a7984 */ /* 0x000fe20000004800 */
[----:B------:R-:W-:-:S05]  /*b7c0*/  FADD.FTZ R0, R0, R12 ;  /* 0x0000000c00007221 */ /* 0x000fca0000010000 */
[----:B------:R-:W-:Y:S01]  /*b7d0*/  STL [R1+0x30], R0 ;  /* 0x0000300001007387 */ /* 0x000fe20000100800 */
[----:B------:R-:W-:-:S03]  /*b7e0*/  FADD.FTZ R27, R27, R14 ;  /* 0x0000000e1b1b7221 */ /* 0x000fc60000010000 */
[----:B------:R-:W2:Y:S01]  /*b7f0*/  LDL.LU R28, [R1+0x24] ;  /* 0x00002400011c7983 */ /* 0x000ea20000300800 */
[----:B------:R-:W-:-:S03]  /*b800*/  FADD.FTZ R26, R26, R15 ;  /* 0x0000000f1a1a7221 */ /* 0x000fc60000010000 */
[----:B------:R1:W3:Y:S01]  /*b810*/  LDS R0, [R13.X4+0x1000] ;  /* 0x001000000d007984 */ /* 0x0002e20000004800 */
[----:B------:R-:W-:-:S03]  /*b820*/  FADD.FTZ R11, R11, R19 ;  /* 0x000000130b0b7221 */ /* 0x000fc60000010000 */
[----:B------:R-:W4:Y:S04]  /*b830*/  LDL.LU R29, [R1+0x28] ;  /* 0x00002800011d7983 */ /* 0x000f280000300800 */
[----:B-1----:R-:W2:Y:S04]  /*b840*/  LDL.LU R13, [R1+0x2c] ;  /* 0x00002c00010d7983 */ /* 0x002ea80000300800 */
[----:B------:R-:W2:Y:S04]  /*b850*/  LDL.LU R14, [R1+0x48] ;  /* 0x00004800010e7983 */ /* 0x000ea80000300800 */
[----:B------:R-:W2:Y:S04]  /*b860*/  LDL.LU R15, [R1+0x4c] ;  /* 0x00004c00010f7983 */ /* 0x000ea80000300800 */
[----:B------:R-:W2:Y:S01]  /*b870*/  LDL.LU R19, [R1+0x1c] ;  /* 0x00001c0001137983 */ /* 0x000ea20000300800 */
[----:B------:R-:W-:-:S02]  /*b880*/  FADD.FTZ R18, R24, R18 ;  /* 0x0000001218127221 */ /* 0x000fc40000010000 */
[----:B------:R-:W-:Y:S01]  /*b890*/  FADD.FTZ R17, R23, R17 ;  /* 0x0000001117117221 */ /* 0x000fe20000010000 */
[----:B------:R-:W3:Y:S04]  /*b8a0*/  LDL.LU R24, [R1+0x18] ;  /* 0x0000180001187983 */ /* 0x000ee80000300800 */
[----:B------:R-:W4:Y:S01]  /*b8b0*/  LDL.LU R23, [R1+0x14] ;  /* 0x0000140001177983 */ /* 0x000f220000300800 */
[----:B------:R-:W-:-:S03]  /*b8c0*/  FADD.FTZ R25, RZ, R25 ;  /* 0x00000019ff197221 */ /* 0x000fc60000010000 */
[----:B------:R-:W1:Y:S01]  /*b8d0*/  S2R R12, SR_CTAID.X ;  /* 0x00000000000c7919 */ /* 0x000e620000002500 */
[----:B------:R-:W-:-:S03]  /*b8e0*/  FADD.FTZ R20, R25, R20 ;  /* 0x0000001419147221 */ /* 0x000fc60000010000 */
[----:B------:R-:W0:Y:S01]  /*b8f0*/  S2R R25, SR_TID.X ;  /* 0x0000000000197919 */ /* 0x000e220000002100 */
[----:B------:R-:W-:Y:S02]  /*b900*/  FADD.FTZ R27, R27, R6 ;  /* 0x000000061b1b7221 */ /* 0x000fe40000010000 */
[----:B------:R-:W-:Y:S02]  /*b910*/  FADD.FTZ R7, R21, R7 ;  /* 0x0000000715077221 */ /* 0x000fe40000010000 */
[----:B------:R-:W-:Y:S02]  /*b920*/  FADD.FTZ R6, R18, R2 ;  /* 0x0000000212067221 */ /* 0x000fe40000010000 */
[----:B------:R-:W-:Y:S02]  /*b930*/  FADD.FTZ R11, R11, R3 ;  /* 0x000000030b0b7221 */ /* 0x000fe40000010000 */
[----:B-1----:R-:W-:-:S05]  /*b940*/  IMAD R12, R12, c[0x0][0x168], RZ ;  /* 0x00005a000c0c7a24 */ /* 0x002fca00078e02ff */
[----:B0-----:R-:W-:-:S04]  /*b950*/  IADD3 R12, P0, R12, R25, RZ ;  /* 0x000000190c0c7210 */ /* 0x001fc80007f1e0ff */
[----:B------:R-:W-:Y:S01]  /*b960*/  IADD3.X R2, RZ, RZ, RZ, P0, !PT ;  /* 0x000000ffff027210 */ /* 0x000fe200007fe4ff */
[----:B------:R-:W-:Y:S02]  /*b970*/  FADD.FTZ R16, R22, R16 ;  /* 0x0000001016107221 */ /* 0x000fe40000010000 */
[----:B------:R-:W-:Y:S02]  /*b980*/  FADD.FTZ R26, R26, R5 ;  /* 0x000000051a1a7221 */ /* 0x000fe40000010000 */
[----:B------:R-:W-:Y:S02]  /*b990*/  FADD.FTZ R20, R20, R4 ;  /* 0x0000000414147221 */ /* 0x000fe40000010000 */
[----:B--2---:R-:W-:Y:S01]  /*b9a0*/  FADD.FTZ R3, R7, R19 ;  /* 0x0000001307037221 */ /* 0x004fe20000010000 */
[----:B------:R-:W-:Y:S01]  /*b9b0*/  SHF.L.U64.HI R7, R12, 0x2, R2 ;  /* 0x000000020c077819 */ /* 0x000fe20000010202 */
[----:B------:R-:W-:Y:S02]  /*b9c0*/  FADD.FTZ R2, RZ, R9 ;  /* 0x00000009ff027221 */ /* 0x000fe40000010000 */
[----:B------:R-:W0:Y:S01]  /*b9d0*/  S2R R9, SR_TID.X ;  /* 0x0000000000097919 */ /* 0x000e220000002100 */
[----:B---3--:R-:W-:-:S02]  /*b9e0*/  FADD.FTZ R4, R16, R24 ;  /* 0x0000001810047221 */ /* 0x008fc40000010000 */
[----:B----4-:R-:W-:-:S05]  /*b9f0*/  FADD.FTZ R5, R17, R23 ;  /* 0x0000001711057221 */ /* 0x010fca0000010000 */
[----:B------:R-:W-:Y:S01]  /*ba00*/  STL [R1+0xc], R5 ;  /* 0x00000c0501007387 */ /* 0x000fe20000100800 */
[----:B------:R-:W-:-:S03]  /*ba10*/  FADD.FTZ R16, R26, R29 ;  /* 0x0000001d1a107221 */ /* 0x000fc60000010000 */
[----:B------:R-:W-:Y:S01]  /*ba20*/  STL [R1+0x20], R4 ;  /* 0x0000200401007387 */ /* 0x000fe20000100800 */
[----:B------:R-:W-:-:S03]  /*ba30*/  FADD.FTZ R13, R20, R13 ;  /* 0x0000000d140d7221 */ /* 0x000fc60000010000 */
[----:B------:R1:W-:Y:S01]  /*ba40*/  STL [R1+0x1c], R3 ;  /* 0x00001c0301007387 */ /* 0x0003e20000100800 */
[----:B------:R-:W-:-:S03]  /*ba50*/  FADD.FTZ R11, R11, R14 ;  /* 0x0000000e0b0b7221 */ /* 0x000fc60000010000 */
[----:B------:R-:W2:Y:S04]  /*ba60*/  LDL.LU R22, [R1+0x9c] ;  /* 0x00009c0001167983 */ /* 0x000ea80000300800 */
[----:B------:R-:W-:Y:S01]  /*ba70*/  LDS R5, [R25.X4+0x200] ;  /* 0x0002000019057984 */ /* 0x000fe20000004800 */
[----:B-1----:R-:W-:-:S03]  /*ba80*/  FADD.FTZ R3, R27, R28 ;  /* 0x0000001c1b037221 */ /* 0x002fc60000010000 */
[----:B0-----:R-:W0:Y:S04]  /*ba90*/  LDS R25, [R9.X4+0x3400] ;  /* 0x0034000009197984 */ /* 0x001e280000004800 */
[----:B------:R-:W-:Y:S04]  /*baa0*/  STL [R1+0x18], R3 ;  /* 0x0000180301007387 */ /* 0x000fe80000100800 */
[----:B------:R1:W-:Y:S04]  /*bab0*/  STL [R1+0x14], R16 ;  /* 0x0000141001007387 */ /* 0x0003e80000100800 */
[----:B------:R3:W-:Y:S04]  /*bac0*/  STL [R1+0x10], R13 ;  /* 0x0000100d01007387 */ /* 0x0007e80000100800 */
[----:B------:R-:W-:Y:S04]  /*bad0*/  STL [R1+0x8], R11 ;  /* 0x0000080b01007387 */ /* 0x000fe80000100800 */
[----:B------:R-:W4:Y:S04]  /*bae0*/  LDS R24, [R9.X4+0x2600] ;  /* 0x0026000009187984 */ /* 0x000f280000004800 */
[----:B------:R-:W4:Y:S01]  /*baf0*/  LDS R11, [R9.X4+0x800] ;  /* 0x00080000090b7984 */ /* 0x000f220000004800 */
[----:B------:R-:W-:Y:S01]  /*bb00*/  SHF.L.U32 R12, R12, 0x2, RZ ;  /* 0x000000020c0c7819 */ /* 0x000fe200000006ff */
[----:B------:R-:W-:-:S02]  /*bb10*/  FADD.FTZ R2, R2, R0 ;  /* 0x0000000002027221 */ /* 0x000fc40000010000 */
[----:B------:R-:W4:Y:S01]  /*bb20*/  LDS R23, [R9.X4+0x3600] ;  /* 0x0036000009177984 */ /* 0x000f220000004800 */
[----:B------:R-:W-:Y:S01]  /*bb30*/  IADD3 R18, P0, R12, c[0x0][0x228], RZ ;  /* 0x00008a000c127a10 */ /* 0x000fe20007f1e0ff */
[----:B------:R-:W-:Y:S01]  /*bb40*/  FADD.FTZ R8, R2, R8 ;  /* 0x0000000802087221 */ /* 0x000fe20000010000 */
[C---:B------:R-:W-:Y:S01]  /*bb50*/  IADD3 R14, P1, R12.reuse, c[0x0][0x238], RZ ;  /* 0x00008e000c0e7a10 */ /* 0x040fe20007f3e0ff */
[----:B------:R-:W-:Y:S01]  /*bb60*/  LDS R21, [R9.X4+0x3800] ;  /* 0x0038000009157984 */ /* 0x000fe20000004800 */
[C---:B------:R-:W-:Y:S02]  /*bb70*/  IADD3.X R19, R7.reuse, c[0x0][0x22c], RZ, P0, !PT ;  /* 0x00008b0007137a10 */ /* 0x040fe400007fe4ff */
[C---:B-1----:R-:W-:Y:S01]  /*bb80*/  IADD3 R16, P0, R12.reuse, c[0x0][0x220], RZ ;  /* 0x000088000c107a10 */ /* 0x042fe20007f1e0ff */
[----:B------:R-:W-:Y:S01]  /*bb90*/  LDS R3, [R9.X4+0x1200] ;  /* 0x0012000009037984 */ /* 0x000fe20000004800 */
[----:B------:R-:W-:Y:S01]  /*bba0*/  IADD3 R12, P2, R12, c[0x0][0x230], RZ ;  /* 0x00008c000c0c7a10 */ /* 0x000fe20007f5e0ff */
[----:B------:R-:W-:Y:S01]  /*bbb0*/  FADD.FTZ R10, R8, R10 ;  /* 0x0000000a080a7221 */ /* 0x000fe20000010000 */
[C---:B------:R-:W-:Y:S01]  /*bbc0*/  IADD3.X R17, R7.reuse, c[0x0][0x224], RZ, P0, !PT ;  /* 0x0000890007117a10 */ /* 0x040fe200007fe4ff */
[----:B------:R1:W-:Y:S01]  /*bbd0*/  STG.E [R18.64], R15 ;  /* 0x0000000f12007986 */ /* 0x0003e2000c101904 */
[----:B---3--:R-:W-:-:S03]  /*bbe0*/  IADD3.X R13, R7, c[0x0][0x234], RZ, P2, !PT ;  /* 0x00008d00070d7a10 */ /* 0x008fc600017fe4ff */
[----:B------:R-:W3:Y:S04]  /*bbf0*/  LDL.LU R8, [R1+0x50] ;  /* 0x0000500001087983 */ /* 0x000ee80000300800 */
[----:B0-----:R0:W-:Y:S01]  /*bc00*/  STL [R1+0x53c], R25 ;  /* 0x00053c1901007387 */ /* 0x0011e20000100800 */
[----:B-1----:R-:W-:-:S03]  /*bc10*/  IADD3.X R15, R7, c[0x0][0x23c], RZ, P1, !PT ;  /* 0x00008f00070f7a10 */ /* 0x002fc60000ffe4ff */
[----:B------:R-:W-:Y:S04]  /*bc20*/  LDS R4, [R9.X4+0x2200] ;  /* 0x0022000009047984 */ /* 0x000fe80000004800 */
[----:B------:R-:W1:Y:S04]  /*bc30*/  LDS R7, [R9.X4+0xa00] ;  /* 0x000a000009077984 */ /* 0x000e680000004800 */
[----:B----4-:R4:W-:Y:S04]  /*bc40*/  STL [R1+0x538], R24 ;  /* 0x0005381801007387 */ /* 0x0109e80000100800 */
[----:B------:R-:W-:Y:S04]  /*bc50*/  STL [R1+0x4], R11 ;  /* 0x0000040b01007387 */ /* 0x000fe80000100800 */
[----:B------:R-:W1:Y:S04]  /*bc60*/  LDS R11, [R9.X4+0x1a00] ;  /* 0x001a0000090b7984 */ /* 0x000e680000004800 */
[----:B------:R1:W-:Y:S04]  /*bc70*/  STL [R1+0x534], R23 ;  /* 0x0005341701007387 */ /* 0x0003e80000100800 */
[----:B0-----:R-:W3:Y:S04]  /*bc80*/  LDL.LU R25, [R1+0xc] ;  /* 0x00000c0001197983 */ /* 0x001ee80000300800 */
[----:B----4-:R-:W4:Y:S04]  /*bc90*/  LDL.LU R24, [R1+0x5c] ;  /* 0x00005c0001187983 */ /* 0x010f280000300800 */
[----:B------:R-:W-:Y:S04]  /*bca0*/  LDS R2, [R9.X4+0x3200] ;  /* 0x0032000009027984 */ /* 0x000fe80000004800 */
[----:B------:R-:W0:Y:S04]  /*bcb0*/  LDS R29, [R9.X4+0x600] ;  /* 0x00060000091d7984 */ /* 0x000e280000004800 */
[----:B------:R-:W0:Y:S04]  /*bcc0*/  LDS R26, [R9.X4+0x1600] ;  /* 0x00160000091a7984 */ /* 0x000e280000004800 */
[----:B-1----:R-:W-:Y:S04]  /*bcd0*/  STL [R1], R7 ;  /* 0x0000000701007387 */ /* 0x002fe80000100800 */
[----:B------:R-:W4:Y:S04]  /*bce0*/  LDL.LU R23, [R1+0xd0] ;  /* 0x0000d00001177983 */ /* 0x000f280000300800 */
[----:B------:R-:W-:Y:S04]  /*bcf0*/  STL [R1+0x530], R21 ;  /* 0x0005301501007387 */ /* 0x000fe80000100800 */
[----:B------:R1:W-:Y:S01]  /*bd00*/  STL [R1+0x52c], R11 ;  /* 0x00052c0b01007387 */ /* 0x0003e20000100800 */
[----:B------:R-:W-:-:S03]  /*bd10*/  FADD.FTZ R5, RZ, R5 ;  /* 0x00000005ff057221 */ /* 0x000fc60000010000 */
[----:B------:R-:W2:Y:S04]  /*bd20*/  LDS R0, [R9.X4+0x400] ;  /* 0x0004000009007984 */ /* 0x000ea80000004800 */
[----:B------:R-:W2:Y:S04]  /*bd30*/  LDS R27, [R9.X4+0x1400] ;  /* 0x00140000091b7984 */ /* 0x000ea80000004800 */
[----:B-1----:R-:W4:Y:S01]  /*bd40*/  LDL.LU R11, [R1+0xcc] ;  /* 0x0000cc00010b7983 */ /* 0x002f220000300800 */
[----:B------:R-:W-:-:S03]  /*bd50*/  FADD.FTZ R3, R5, R3 ;  /* 0x0000000305037221 */ /* 0x000fc60000010000 */
[----:B------:R-:W4:Y:S01]  /*bd60*/  LDL.LU R21, [R1+0x1c] ;  /* 0x00001c0001157983 */ /* 0x000f220000300800 */
[----:B------:R-:W-:Y:S02]  /*bd70*/  FADD.FTZ R4, R3, R4 ;  /* 0x0000000403047221 */ /* 0x000fe40000010000 */
[----:B0-----:R-:W-:Y:S01]  /*bd80*/  FADD.FTZ R29, RZ, R29 ;  /* 0x0000001dff1d7221 */ /* 0x001fe20000010000 */
[----:B------:R-:W0:Y:S01]  /*bd90*/  LDS R28, [R9.X4+0x2400] ;  /* 0x00240000091c7984 */ /* 0x000e220000004800 */
[----:B------:R-:W-:Y:S02]  /*bda0*/  FADD.FTZ R2, R4, R2 ;  /* 0x0000000204027221 */ /* 0x000fe40000010000 */
[----:B------:R-:W-:Y:S01]  /*bdb0*/  FADD.FTZ R26, R29, R26 ;  /* 0x0000001a1d1a7221 */ /* 0x000fe20000010000 */
[----:B------:R-:W1:Y:S04]  /*bdc0*/  LDS R20, [R9.X4+0x1800] ;  /* 0x0018000009147984 */ /* 0x000e680000004800 */
[----:B--2---:R-:W-:Y:S04]  /*bdd0*/  STG.E [R16.64], R22 ;  /* 0x0000001610007986 */ /* 0x004fe8000c101904 */
[----:B------:R-:W-:Y:S04]  /*bde0*/  STG.E [R14.64], R10 ;  /* 0x0000000a0e007986 */ /* 0x000fe8000c101904 */
[----:B------:R-:W-:Y:S01]  /*bdf0*/  STG.E [R12.64], R6 ;  /* 0x000000060c007986 */ /* 0x000fe2000c101904 */
[----:B------:R-:W-:-:S03]  /*be00*/  FADD.FTZ R0, RZ, R0 ;  /* 0x00000000ff007221 */ /* 0x000fc60000010000 */
[----:B------:R-:W2:Y:S04]  /*be10*/  LDS R22, [R9.X4+0x2800] ;  /* 0x0028000009167984 */ /* 0x000ea80000004800 */
[----:B------:R-:W-:Y:S04]  /*be20*/  LDS R10, [R9.X4+0xc00] ;  /* 0x000c0000090a7984 */ /* 0x000fe80000004800 */
[----:B---3--:R-:W-:Y:S01]  /*be30*/  STG.E [R18.64+0x200], R8 ;  /* 0x0002000812007986 */ /* 0x008fe2000c101904 */
[----:B------:R-:W-:-:S03]  /*be40*/  FADD.FTZ R27, R0, R27 ;  /* 0x0000001b001b7221 */ /* 0x000fc60000010000 */
[----:B------:R-:W3:Y:S04]  /*be50*/  LDS R9, [R9.X4+0x2a00] ;  /* 0x002a000009097984 */ /* 0x000ee80000004800 */
[----:B----4-:R4:W-:Y:S04]  /*be60*/  STG.E [R16.64+0x200], R11 ;  /* 0x0002000b10007986 */ /* 0x0109e8000c101904 */
[----:B------:R0:W-:Y:S04]  /*be70*/  STG.E [R14.64+0x200], R2 ;  /* 0x000200020e007986 */ /* 0x0001e8000c101904 */
[----:B------:R1:W-:Y:S04]  /*be80*/  STG.E [R12.64+0x200], R25 ;  /* 0x000200190c007986 */ /* 0x0003e8000c101904 */
[----:B----4-:R-:W4:Y:S04]  /*be90*/  LDL.LU R11, [R1+0x88] ;  /* 0x00008800010b7983 */ /* 0x010f280000300800 */
[----:B0-----:R-:W2:Y:S04]  /*bea0*/  LDL.LU R2, [R1+0x4] ;  /* 0x0000040001027983 */ /* 0x001ea80000300800 */
[----:B------:R-:W2:Y:S04]  /*beb0*/  LDL.LU R29, [R1+0xc8] ;  /* 0x0000c800011d7983 */ /* 0x000ea80000300800 */
[----:B-1----:R-:W2:Y:S01]  /*bec0*/  LDL.LU R25, [R1+0x53c] ;  /* 0x00053c0001197983 */ /* 0x002ea20000300800 */
[----:B------:R-:W-:-:S03]  /*bed0*/  FADD.FTZ R27, R27, R28 ;  /* 0x0000001c1b1b7221 */ /* 0x000fc60000010000 */
[----:B------:R0:W-:Y:S01]  /*bee0*/  STG.E [R18.64+0x400], R24 ;  /* 0x0004001812007986 */ /* 0x0001e2000c101904 */
[----:B--2---:R-:W-:-:S03]  /*bef0*/  FADD.FTZ R25, R27, R25 ;  /* 0x000000191b197221 */ /* 0x004fc60000010000 */
[----:B------:R-:W2:Y:S04]  /*bf00*/  LDL.LU R27, [R1+0x8c] ;  /* 0x00008c00011b7983 */ /* 0x000ea80000300800 */
[----:B0-----:R-:W2:Y:S04]  /*bf10*/  LDL.LU R24, [R1+0x538] ;  /* 0x0005380001187983 */ /* 0x001ea80000300800 */
[----:B------:R0:W-:Y:S01]  /*bf20*/  STG.E [R16.64+0x400], R23 ;  /* 0x0004001710007986 */ /* 0x0001e2000c101904 */
[----:B--2---:R-:W-:-:S03]  /*bf30*/  FADD.FTZ R24, R26, R24 ;  /* 0x000000181a187221 */ /* 0x004fc60000010000 */
[----:B------:R-:W2:Y:S04]  /*bf40*/  LDL.LU R26, [R1+0x20] ;  /* 0x00002000011a7983 */ /* 0x000ea80000300800 */
[----:B0-----:R-:W3:Y:S01]  /*bf50*/  LDL.LU R23, [R1+0x534] ;  /* 0x0005340001177983 */ /* 0x001ee20000300800 */
[----:B------:R-:W-:-:S04]  /*bf60*/  FADD.FTZ R2, RZ, R2 ;  /* 0x00000002ff027221 */ /* 0x000fc80000010000 */
[----:B------:R-:W-:Y:S01]  /*bf70*/  FADD.FTZ R2, R2, R20 ;  /* 0x0000001402027221 */ /* 0x000fe20000010000 */
[----:B------:R0:W-:Y:S04]  /*bf80*/  STG.E [R14.64+0x400], R25 ;  /* 0x000400190e007986 */ /* 0x0001e8000c101904 */
[----:B------:R-:W4:Y:S01]  /*bf90*/  LDL.LU R20, [R1] ;  /* 0x0000000001147983 */ /* 0x000f220000300800 */
[----:B------:R-:W-:-:S03]  /*bfa0*/  FADD.FTZ R2, R2, R22 ;  /* 0x0000001602027221 */ /* 0x000fc60000010000 */
[----:B--2---:R1:W-:Y:S01]  /*bfb0*/  STG.E [R12.64+0x400], R26 ;  /* 0x0004001a0c007986 */ /* 0x0043e2000c101904 */
[----:B---3--:R-:W-:-:S03]  /*bfc0*/  FADD.FTZ R23, R24, R23 ;  /* 0x0000001718177221 */ /* 0x008fc60000010000 */
[----:B------:R-:W2:Y:S04]  /*bfd0*/  LDL.LU R24, [R1+0xc4] ;  /* 0x0000c40001187983 */ /* 0x000ea80000300800 */
[----:B0-----:R-:W3:Y:S04]  /*bfe0*/  LDL.LU R25, [R1+0x10] ;  /* 0x0000100001197983 */ /* 0x001ee80000300800 */
[----:B------:R0:W-:Y:S04]  /*bff0*/  STG.E [R18.64+0x600], R27 ;  /* 0x0006001b12007986 */ /* 0x0001e8000c101904 */
[----:B-1----:R-:W2:Y:S04]  /*c000*/  LDL.LU R26, [R1+0x30] ;  /* 0x00003000011a7983 */ /* 0x002ea80000300800 */
[----:B------:R1:W-:Y:S04]  /*c010*/  STG.E [R16.64+0x600], R29 ;  /* 0x0006001d10007986 */ /* 0x0003e8000c101904 */
[----:B0-----:R-:W2:Y:S04]  /*c020*/  LDL.LU R27, [R1+0xc0] ;  /* 0x0000c000011b7983 */ /* 0x001ea80000300800 */
[----:B------:R0:W-:Y:S04]  /*c030*/  STG.E [R14.64+0x600], R23 ;  /* 0x000600170e007986 */ /* 0x0001e8000c101904 */
[----:B-1----:R-:W2:Y:S04]  /*c040*/  LDL.LU R29, [R1+0x8] ;  /* 0x00000800011d7983 */ /* 0x002ea80000300800 */
[----:B------:R-:W2:Y:S04]  /*c050*/  LDL.LU R22, [R1+0x54] ;  /* 0x0000540001167983 */ /* 0x000ea80000300800 */
[----:B0-----:R-:W2:Y:S04]  /*c060*/  LDL.LU R23, [R1+0x14] ;  /* 0x0000140001177983 */ /* 0x001ea80000300800 */
[----:B------:R0:W-:Y:S04]  /*c070*/  STG.E [R12.64+0x600], R21 ;  /* 0x000600150c007986 */ /* 0x0001e8000c101904 */
[----:B0-----:R-:W2:Y:S04]  /*c080*/  LDL.LU R21, [R1+0x530] ;  /* 0x0005300001157983 */ /* 0x001ea80000300800 */
[----:B----4-:R0:W-:Y:S01]  /*c090*/  STG.E [R18.64+0x800], R11 ;  /* 0x0008000b12007986 */ /* 0x0101e2000c101904 */
[----:B--2---:R-:W-:-:S03]  /*c0a0*/  FADD.FTZ R2, R2, R21 ;  /* 0x0000001502027221 */ /* 0x004fc60000010000 */
[----:B------:R-:W2:Y:S04]  /*c0b0*/  LDL.LU R21, [R1+0xd4] ;  /* 0x0000d40001157983 */ /* 0x000ea80000300800 */
[----:B0-----:R-:W4:Y:S01]  /*c0c0*/  LDL.LU R11, [R1+0x52c] ;  /* 0x00052c00010b7983 */ /* 0x001f220000300800 */
[----:B------:R-:W-:-:S04]  /*c0d0*/  FADD.FTZ R20, RZ, R20 ;  /* 0x00000014ff147221 */ /* 0x000fc80000010000 */
[----:B----4-:R-:W-:Y:S02]  /*c0e0*/  FADD.FTZ R11, R20, R11 ;  /* 0x0000000b140b7221 */ /* 0x010fe40000010000 */
[----:B------:R-:W4:Y:S04]  /*c0f0*/  LDL.LU R20, [R1+0xd8] ;  /* 0x0000d80001147983 */ /* 0x000f280000300800 */
[----:B------:R-:W0:Y:S04]  /*c100*/  S2R R3, SR_TID.X ;  /* 0x0000000000037919 */ /* 0x000e280000002100 */
[----:B------:R-:W1:Y:S04]  /*c110*/  S2R R0, SR_TID.X ;  /* 0x0000000000007919 */ /* 0x000e680000002100 */
[----:B------:R-:W1:Y:S04]  /*c120*/  S2R R28, SR_TID.X ;  /* 0x00000000001c7919 */ /* 0x000e680000002100 */
[----:B0-----:R-:W-:Y:S04]  /*c130*/  LDS R8, [R3.X4+0x1c00] ;  /* 0x001c000003087984 */ /* 0x001fe80000004800 */
[----:B------:R-:W0:Y:S04]  /*c140*/  LDS R6, [R3.X4+0xe00] ;  /* 0x000e000003067984 */ /* 0x000e280000004800 */
[----:B------:R-:W0:Y:S04]  /*c150*/  LDS R5, [R3.X4+0x3a00] ;  /* 0x003a000003057984 */ /* 0x000e280000004800 */
[----:B------:R-:W0:Y:S04]  /*c160*/  LDS R7, [R3.X4+0x2c00] ;  /* 0x002c000003077984 */ /* 0x000e280000004800 */
[----:B------:R-:W0:Y:S04]  /*c170*/  LDS R3, [R3.X4+0x1e00] ;  /* 0x001e000003037984 */ /* 0x000e280000004800 */
[----:B-1----:R-:W1:Y:S04]  /*c180*/  LDS R4, [R0.X4+0x3c00] ;  /* 0x003c000000047984 */ /* 0x002e680000004800 */
[----:B------:R-:W0:Y:S04]  /*c190*/  LDS R0, [R0.X4+0x2e00] ;  /* 0x002e000000007984 */ /* 0x000e280000004800 */
[----:B------:R-:W0:Y:S04]  /*c1a0*/  LDS R28, [R28.X4+0x3e00] ;  /* 0x003e00001c1c7984 */ /* 0x000e280000004800 */
[----:B----4-:R4:W-:Y:S04]  /*c1b0*/  STG.E [R16.64+0x800], R20 ;  /* 0x0008001410007986 */ /* 0x0109e8000c101904 */
[----:B------:R0:W-:Y:S01]  /*c1c0*/  STG.E [R14.64+0x800], R2 ;  /* 0x000800020e007986 */ /* 0x0001e2000c101904 */
[----:B----4-:R-:W-:-:S03]  /*c1d0*/  FADD.FTZ R20, R11, R9 ;  /* 0x000000090b147221 */ /* 0x010fc60000010000 */
[----:B0-----:R-:W4:Y:S04]  /*c1e0*/  LDL.LU R2, [R1+0x58] ;  /* 0x0000580001027983 */ /* 0x001f280000300800 */
[----:B------:R-:W2:Y:S01]  /*c1f0*/  LDL.LU R9, [R1+0x18] ;  /* 0x0000180001097983 */ /* 0x000ea20000300800 */
[----:B------:R-:W-:Y:S02]  /*c200*/  FADD.FTZ R10, RZ, R10 ;  /* 0x0000000aff0a7221 */ /* 0x000fe40000010000 */
[----:B------:R-:W-:Y:S02]  /*c210*/  FADD.FTZ R6, RZ, R6 ;  /* 0x00000006ff067221 */ /* 0x000fe40000010000 */
[----:B------:R-:W-:Y:S02]  /*c220*/  FADD.FTZ R8, R10, R8 ;  /* 0x000000080a087221 */ /* 0x000fe40000010000 */
[----:B------:R-:W-:-:S02]  /*c230*/  FADD.FTZ R5, R20, R5 ;  /* 0x0000000514057221 */ /* 0x000fc40000010000 */
[----:B------:R-:W-:Y:S02]  /*c240*/  FADD.FTZ R7, R8, R7 ;  /* 0x0000000708077221 */ /* 0x000fe40000010000 */
[----:B------:R-:W-:Y:S02]  /*c250*/  FADD.FTZ R3, R6, R3 ;  /* 0x0000000306037221 */ /* 0x000fe40000010000 */
[----:B-1----:R-:W-:Y:S02]  /*c260*/  FADD.FTZ R7, R7, R4 ;  /* 0x0000000407077221 */ /* 0x002fe40000010000 */
[----:B------:R-:W-:-:S04]  /*c270*/  FADD.FTZ R3, R3, R0 ;  /* 0x0000000003037221 */ /* 0x000fc80000010000 */
[----:B------:R-:W-:Y:S01]  /*c280*/  FADD.FTZ R3, R3, R28 ;  /* 0x0000001c03037221 */ /* 0x000fe20000010000 */
[----:B--2---:R-:W-:Y:S04]  /*c290*/  STG.E [R12.64+0x800], R9 ;  /* 0x000800090c007986 */ /* 0x004fe8000c101904 */
[----:B----4-:R-:W-:Y:S04]  /*c2a0*/  STG.E [R18.64+0xa00], R2 ;  /* 0x000a000212007986 */ /* 0x010fe8000c101904 */
[----:B------:R-:W-:Y:S04]  /*c2b0*/  STG.E [R16.64+0xa00], R21 ;  /* 0x000a001510007986 */ /* 0x000fe8000c101904 */
[----:B------:R-:W-:Y:S04]  /*c2c0*/  STG.E [R14.64+0xa00], R5 ;  /* 0x000a00050e007986 */ /* 0x000fe8000c101904 */
[----:B------:R-:W-:Y:S04]  /*c2d0*/  STG.E [R12.64+0xa00], R23 ;  /* 0x000a00170c007986 */ /* 0x000fe8000c101904 */
[----:B------:R-:W-:Y:S04]  /*c2e0*/  STG.E [R18.64+0xc00], R22 ;  /* 0x000c001612007986 */ /* 0x000fe8000c101904 */
[----:B------:R-:W-:Y:S04]  /*c2f0*/  STG.E [R16.64+0xc00], R24 ;  /* 0x000c001810007986 */ /* 0x000fe8000c101904 */
[----:B------:R-:W-:Y:S04]  /*c300*/  STG.E [R14.64+0xc00], R7 ;  /* 0x000c00070e007986 */ /* 0x000fe8000c101904 */
[----:B---3--:R-:W-:Y:S04]  /*c310*/  STG.E [R12.64+0xc00], R25 ;  /* 0x000c00190c007986 */ /* 0x008fe8000c101904 */
[----:B------:R-:W-:Y:S04]  /*c320*/  STG.E [R18.64+0xe00], R26 ;  /* 0x000e001a12007986 */ /* 0x000fe8000c101904 */
[----:B------:R-:W-:Y:S04]  /*c330*/  STG.E [R16.64+0xe00], R27 ;  /* 0x000e001b10007986 */ /* 0x000fe8000c101904 */
[----:B------:R-:W-:Y:S04]  /*c340*/  STG.E [R14.64+0xe00], R3 ;  /* 0x000e00030e007986 */ /* 0x000fe8000c101904 */
[----:B------:R-:W-:Y:S01]  /*c350*/  STG.E [R12.64+0xe00], R29 ;  /* 0x000e001d0c007986 */ /* 0x000fe2000c101904 */
[----:B------:R-:W-:Y:S05]  /*c360*/  EXIT ;  /* 0x000000000000794d */ /* 0x000fea0003800000 */
.L_x_2400:
[----:B0-----:R-:W-:Y:S02]  /*c370*/  MOV R4, R6 ;  /* 0x0000000600047202 */ /* 0x001fe40000000f00 */
[----:B------:R-:W-:-:S02]  /*c380*/  MOV R3, 0x1 ;  /* 0x0000000100037802 */ /* 0x000fc40000000f00 */
[----:B------:R-:W-:Y:S02]  /*c390*/  MOV R17, 0x1f ;  /* 0x0000001f00117802 */ /* 0x000fe40000000f00 */
[----:B------:R-:W-:Y:S02]  /*c3a0*/  MOV R16, 0xffffffff ;  /* 0xffffffff00107802 */ /* 0x000fe40000000f00 */
[----:B------:R-:W-:Y:S02]  /*c3b0*/  MOV R2, 0xc3d0 ;  /* 0x0000c3d000027802 */ /* 0x000fe40000000f00 */
[----:B-----5:R-:W-:Y:S05]  /*c3c0*/  CALL.REL.NOINC `($__internal_113_$__cuda_sm70_shflsync_bfly_p) ;  /* 0x0000046000007944 */ /* 0x020fea0003c00000 */
[----:B-1----:R-:W-:Y:S01]  /*c3d0*/  MOV R7, R4 ;  /* 0x0000000400077202 */ /* 0x002fe20000000f00 */
[----:B------:R-:W-:Y:S05]  /*c3e0*/  BRA `(.L_x_2411) ;  /* 0xffff9d7000007947 */ /* 0x000fea000383ffff */
.L_x_2401:
[----:B------:R-:W-:Y:S01]  /*c3f0*/  HFMA2.MMA R3, -RZ, RZ, 0, 5.9604644775390625e-08 ;  /* 0x00000001ff037435 */ /* 0x000fe200000001ff */
[----:B------:R-:W-:Y:S02]  /*c400*/  MOV R4, R5 ;  /* 0x0000000500047202 */ /* 0x000fe40000000f00 */
[----:B------:R-:W-:Y:S02]  /*c410*/  MOV R17, 0x1f ;  /* 0x0000001f00117802 */ /* 0x000fe40000000f00 */
[----:B------:R-:W-:-:S02]  /*c420*/  MOV R16, 0xffffffff ;  /* 0xffffffff00107802 */ /* 0x000fc40000000f00 */
[----:B------:R-:W-:Y:S02]  /*c430*/  MOV R2, 0xc450 ;  /* 0x0000c45000027802 */ /* 0x000fe40000000f00 */
[----:B01---5:R-:W-:Y:S05]  /*c440*/  CALL.REL.NOINC `($__internal_113_$__cuda_sm70_shflsync_bfly_p) ;  /* 0x000003e000007944 */ /* 0x023fea0003c00000 */
[----:B------:R-:W-:Y:S01]  /*c450*/  FADD.FTZ R6, R6, R7 ;  /* 0x0000000706067221 */ /* 0x000fe20000010000 */
[----:B------:R-:W-:Y:S01]  /*c460*/  HFMA2.MMA R3, -RZ, RZ, 0, 1.1920928955078125e-07 ;  /* 0x00000002ff037435 */ /* 0x000fe200000001ff */
[----:B-1----:R-:W-:Y:S01]  /*c470*/  FADD.FTZ R5, R5, R4 ;  /* 0x0000000405057221 */ /* 0x002fe20000010000 */
[----:B------:R-:W-:Y:S02]  /*c480*/  MOV R17, 0x1f ;  /* 0x0000001f00117802 */ /* 0x000fe40000000f00 */
[----:B------:R-:W-:Y:S02]  /*c490*/  MOV R16, 0xffffffff ;  /* 0xffffffff00107802 */ /* 0x000fe40000000f00 */
[----:B------:R-:W-:Y:S02]  /*c4a0*/  MOV R4, R6 ;  /* 0x0000000600047202 */ /* 0x000fe40000000f00 */
[----:B------:R-:W-:Y:S02]  /*c4b0*/  MOV R2, 0xc4d0 ;  /* 0x0000c4d000027802 */ /* 0x000fe40000000f00 */
[----:B------:R-:W-:Y:S05]  /*c4c0*/  CALL.REL.NOINC `($__internal_113_$__cuda_sm70_shflsync_bfly_p) ;  /* 0x0000036000007944 */ /* 0x000fea0003c00000 */
[----:B------:R-:W-:Y:S01]  /*c4d0*/  HFMA2.MMA R3, -RZ, RZ, 0, 1.1920928955078125e-07 ;  /* 0x00000002ff037435 */ /* 0x000fe200000001ff */
[----:B-1----:R-:W-:-:S02]  /*c4e0*/  MOV R7, R4 ;  /* 0x0000000400077202 */ /* 0x002fc40000000f00 */
[----:B------:R-:W-:Y:S02]  /*c4f0*/  MOV R4, R5 ;  /* 0x0000000500047202 */ /* 0x000fe40000000f00 */
[----:B------:R-:W-:Y:S02]  /*c500*/  MOV R17, 0x1f ;  /* 0x0000001f00117802 */ /* 0x000fe40000000f00 */
[----:B------:R-:W-:Y:S02]  /*c510*/  MOV R16, 0xffffffff ;  /* 0xffffffff00107802 */ /* 0x000fe40000000f00 */
[----:B------:R-:W-:Y:S02]  /*c520*/  MOV R2, 0xc540 ;  /* 0x0000c54000027802 */ /* 0x000fe40000000f00 */
[----:B------:R-:W-:Y:S05]  /*c530*/  CALL.REL.NOINC `($__internal_113_$__cuda_sm70_shflsync_bfly_p) ;  /* 0x000002f000007944 */ /* 0x000fea0003c00000 */
[----:B------:R-:W-:Y:S01]  /*c540*/  FADD.FTZ R6, R7, R6 ;  /* 0x0000000607067221 */ /* 0x000fe20000010000 */
[----:B------:R-:W-:Y:S01]  /*c550*/  HFMA2.MMA R3, -RZ, RZ, 0, 2.384185791015625e-07 ;  /* 0x00000004ff037435 */ /* 0x000fe200000001ff */
[----:B-1----:R-:W-:Y:S01]  /*c560*/  FADD.FTZ R5, R5, R4 ;  /* 0x0000000405057221 */ /* 0x002fe20000010000 */
[----:B------:R-:W-:Y:S02]  /*c570*/  MOV R17, 0x1f ;  /* 0x0000001f00117802 */ /* 0x000fe40000000f00 */
[----:B------:R-:W-:-:S02]  /*c580*/  MOV R16, 0xffffffff ;  /* 0xffffffff00107802 */ /* 0x000fc40000000f00 */
[----:B------:R-:W-:Y:S02]  /*c590*/  MOV R4, R6 ;  /* 0x0000000600047202 */ /* 0x000fe40000000f00 */
[----:B------:R-:W-:Y:S02]  /*c5a0*/  MOV R2, 0xc5c0 ;  /* 0x0000c5c000027802 */ /* 0x000fe40000000f00 */
[----:B------:R-:W-:Y:S05]  /*c5b0*/  CALL.REL.NOINC `($__internal_113_$__cuda_sm70_shflsync_bfly_p) ;  /* 0x0000027000007944 */ /* 0x000fea0003c00000 */
[----:B------:R-:W-:Y:S01]  /*c5c0*/  HFMA2.MMA R3, -RZ, RZ, 0, 2.384185791015625e-07 ;  /* 0x00000004ff037435 */ /* 0x000fe200000001ff */
[----:B-1----:R-:W-:Y:S02]  /*c5d0*/  MOV R7, R4 ;  /* 0x0000000400077202 */ /* 0x002fe40000000f00 */
[----:B------:R-:W-:Y:S02]  /*c5e0*/  MOV R4, R5 ;  /* 0x0000000500047202 */ /* 0x000fe40000000f00 */
[----:B------:R-:W-:Y:S02]  /*c5f0*/  MOV R17, 0x1f ;  /* 0x0000001f00117802 */ /* 0x000fe40000000f00 */
[----:B------:R-:W-:Y:S02]  /*c600*/  MOV R16, 0xffffffff ;  /* 0xffffffff00107802 */ /* 0x000fe40000000f00 */
[----:B------:R-:W-:-:S02]  /*c610*/  MOV R2, 0xc630 ;  /* 0x0000c63000027802 */ /* 0x000fc40000000f00 */
[----:B------:R-:W-:Y:S05]  /*c620*/  CALL.REL.NOINC `($__internal_113_$__cuda_sm70_shflsync_bfly_p) ;  /* 0x0000020000007944 */ /* 0x000fea0003c00000 */
[----:B------:R-:W-:Y:S01]  /*c630*/  FADD.FTZ R6, R7, R6 ;  /* 0x0000000607067221 */ /* 0x000fe20000010000 */
[----:B------:R-:W-:Y:S01]  /*c640*/  HFMA2.MMA R3, -RZ, RZ, 0, 4.76837158203125e-07 ;  /* 0x00000008ff037435 */ /* 0x000fe200000001ff */
[----:B-1----:R-:W-:Y:S01]  /*c650*/  FADD.FTZ R5, R5, R4 ;  /* 0x0000000405057221 */ /* 0x002fe20000010000 */
[----:B------:R-:W-:-:S02]  /*c660*/  MOV R17, 0x1f ;  /* 0x0000001f00117802 */ /* 0x000fc40000000f00 */
[----:B------:R-:W-:Y:S02]  /*c670*/  MOV R16, 0xffffffff ;  /* 0xffffffff00107802 */ /* 0x000fe40000000f00 */
[----:B------:R-:W-:Y:S02]  /*c680*/  MOV R4, R6 ;  /* 0x0000000600047202 */ /* 0x000fe40000000f00 */
[----:B------:R-:W-:Y:S02]  /*c690*/  MOV R2, 0xc6b0 ;  /* 0x0000c6b000027802 */ /* 0x000fe40000000f00 */
[----:B------:R-:W-:Y:S05]  /*c6a0*/  CALL.REL.NOINC `($__internal_113_$__cuda_sm70_shflsync_bfly_p) ;  /* 0x0000018000007944 */ /* 0x000fea0003c00000 */
[----:B------:R-:W-:Y:S01]  /*c6b0*/  HFMA2.MMA R3, -RZ, RZ, 0, 4.76837158203125e-07 ;  /* 0x00000008ff037435 */ /* 0x000fe200000001ff */
[----:B-1----:R-:W-:Y:S02]  /*c6c0*/  MOV R7, R4 ;  /* 0x0000000400077202 */ /* 0x002fe40000000f00 */
[----:B------:R-:W-:Y:S02]  /*c6d0*/  MOV R4, R5 ;  /* 0x0000000500047202 */ /* 0x000fe40000000f00 */
[----:B------:R-:W-:Y:S02]  /*c6e0*/  MOV R17, 0x1f ;  /* 0x0000001f00117802 */ /* 0x000fe40000000f00 */
[----:B------:R-:W-:-:S02]  /*c6f0*/  MOV R16, 0xffffffff ;  /* 0xffffffff00107802 */ /* 0x000fc40000000f00 */
[----:B------:R-:W-:Y:S02]  /*c700*/  MOV R2, 0xc720 ;  /* 0x0000c72000027802 */ /* 0x000fe40000000f00 */
[----:B------:R-:W-:Y:S05]  /*c710*/  CALL.REL.NOINC `($__internal_113_$__cuda_sm70_shflsync_bfly_p) ;  /* 0x0000011000007944 */ /* 0x000fea0003c00000 */
[----:B------:R-:W-:Y:S01]  /*c720*/  FADD.FTZ R6, R7, R6 ;  /* 0x0000000607067221 */ /* 0x000fe20000010000 */
[----:B------:R-:W-:Y:S01]  /*c730*/  HFMA2.MMA R3, -RZ, RZ, 0, 9.5367431640625e-07 ;  /* 0x00000010ff037435 */ /* 0x000fe200000001ff */
[----:B-1----:R-:W-:Y:S01]  /*c740*/  FADD.FTZ R5, R5, R4 ;  /* 0x0000000405057221 */ /* 0x002fe20000010000 */
[----:B------:R-:W-:Y:S02]  /*c750*/  MOV R17, 0x1f ;  /* 0x0000001f00117802 */ /* 0x000fe40000000f00 */
[----:B------:R-:W-:Y:S02]  /*c760*/  MOV R16, 0xffffffff ;  /* 0xffffffff00107802 */ /* 0x000fe40000000f00 */
[----:B------:R-:W-:Y:S02]  /*c770*/  MOV R4, R6 ;  /* 0x0000000600047202 */ /* 0x000fe40000000f00 */
[----:B------:R-:W-:Y:S02]  /*c780*/  MOV R2, 0xc7a0 ;  /* 0x0000c7a000027802 */ /* 0x000fe40000000f00 */
[----:B------:R-:W-:Y:S05]  /*c790*/  CALL.REL.NOINC `($__internal_113_$__cuda_sm70_shflsync_bfly_p) ;  /* 0x0000009000007944 */ /* 0x000fea0003c00000 */
[----:B------:R-:W-:Y:S01]  /*c7a0*/  HFMA2.MMA R3, -RZ, RZ, 0, 9.5367431640625e-07 ;  /* 0x00000010ff037435 */ /* 0x000fe200000001ff */
[----:B-1----:R-:W-:-:S02]  /*c7b0*/  MOV R7, R4 ;  /* 0x0000000400077202 */ /* 0x002fc40000000f00 */
[----:B------:R-:W-:Y:S02]  /*c7c0*/  MOV R4, R5 ;  /* 0x0000000500047202 */ /* 0x000fe40000000f00 */
[----:B------:R-:W-:Y:S02]  /*c7d0*/  MOV R17, 0x1f ;  /* 0x0000001f00117802 */ /* 0x000fe40000000f00 */
[----:B------:R-:W-:Y:S02]  /*c7e0*/  MOV R16, 0xffffffff ;  /* 0xffffffff00107802 */ /* 0x000fe40000000f00 */
[----:B------:R-:W-:Y:S02]  /*c7f0*/  MOV R2, 0xc810 ;  /* 0x0000c81000027802 */ /* 0x000fe40000000f00 */
[----:B------:R-:W-:Y:S05]  /*c800*/  CALL.REL.NOINC `($__internal_113_$__cuda_sm70_shflsync_bfly_p) ;  /* 0x0000002000007944 */ /* 0x000fea0003c00000 */
[----:B-1----:R-:W-:Y:S01]  /*c810*/  MOV R2, R4 ;  /* 0x0000000400027202 */ /* 0x002fe20000000f00 */
[----:B------:R-:W-:Y:S05]  /*c820*/  BRA `(.L_x_2412) ;  /* 0xffff9a5000007947 */ /* 0x000fea000383ffff */
        .weak           $__internal_113_$__cuda_sm70_shflsync_bfly_p
        .type           $__internal_113_$__cuda_sm70_shflsync_bfly_p,@function
        .size           $__internal_113_$__cuda_sm70_shflsync_bfly_p,(.L_x_2651 - $__internal_113_$__cuda_sm70_shflsync_bfly_p)
$__internal_113_$__cuda_sm70_shflsync_bfly_p:
[----:B------:R-:W-:Y:S04]  /*c830*/  WARPSYNC R16 ;  /* 0x0000001000007348 */ /* 0x000fe80003800000 */
[----:B------:R0:W1:Y:S02]  /*c840*/  SHFL.BFLY PT, R4, R4, R3, R17 ;  /* 0x0c00000304047389 */ /* 0x00006400000e0011 */
[----:B0-----:R-:W-:-:S06]  /*c850*/  HFMA2.MMA R3, -RZ, RZ, 0, 0 ;  /* 0x00000000ff037435 */ /* 0x001fcc00000001ff */
[----:B------:R-:W-:Y:S05]  /*c860*/  RET.REL.NODEC R2 `(_ZN10layer_norm31ln_parallel_residual_bwd_kernelINS_13Kernel_traitsIfffffjLj1024ELj1ELj4ELj1ELj16ENS_18Kernel_traits_baseILj1024EfffffjLj128EEEEELb1ELb0ELb1EEEvNS_9BwdParamsE) ;  /* 0xffff379002007950 */ /* 0x000fea0003c3ffff */
.L_x_2413:
        /* <DEDUP_REMOVED lines=9> */
.L_x_2651:


//--------------------- .text._ZN10layer_norm22ln_bwd_finalize_kernelINS_22Kernel_traits_finalizeILj1024EfffffjLb0ELj1024ELj4ENS_18Kernel_traits_baseILj1024EfffffjLj1024EEEEELb0ELb0EEEvNS_9BwdParamsE --------------------------
	.section	.text._ZN10layer_norm22ln_bwd_finalize_kernelINS_22Kernel_traits_finalizeILj1024EfffffjLb0ELj1024ELj4ENS_18Kernel_traits_baseILj1024EfffffjLj1024EEEEELb0ELb0EEEvNS_9BwdParamsE,"ax",@progbits
	.sectioninfo	@"SHI_REGISTERS=30"
	.align	128
        .global         _ZN10layer_norm22ln_bwd_finalize_kernelINS_22Kernel_traits_finalizeILj1024EfffffjLb0ELj1024ELj4ENS_18Kernel_traits_baseILj1024EfffffjLj1024EEEEELb0ELb0EEEvNS_9BwdParamsE
        .type           _ZN10layer_norm22ln_bwd_finalize_kernelINS_22Kernel_traits_finalizeILj1024EfffffjLb0ELj1024ELj4ENS_18Kernel_traits_baseILj1024EfffffjLj1024EEEEELb0ELb0EEEvNS_9BwdParamsE,@function
        .size           _ZN10layer_norm22ln_bwd_finalize_kernelINS_22Kernel_traits_finalizeILj1024EfffffjLb0ELj1024ELj4ENS_18Kernel_traits_baseILj1024EfffffjLj1024EEEEELb0ELb0EEEvNS_9BwdParamsE,(.L_x_2652 - _ZN10layer_norm22ln_bwd_finalize_kernelINS_22Kernel_traits_finalizeILj1024EfffffjLb0ELj1024ELj4ENS_18Kernel_traits_baseILj1024EfffffjLj1024EEEEELb0ELb0EEEvNS_9BwdParamsE)
        .other          _ZN10layer_norm22ln_bwd_finalize_kernelINS_22Kernel_traits_finalizeILj1024EfffffjLb0ELj1024ELj4ENS_18Kernel_traits_baseILj1024EfffffjLj1024EEEEELb0ELb0EEEvNS_9BwdParamsE,@"STO_CUDA_ENTRY STV_DEFAULT"
_ZN10layer_norm22ln_bwd_finalize_kernelINS_22Kernel_traits_finalizeILj1024EfffffjLb0ELj1024ELj4ENS_18Kernel_traits_baseILj1024EfffffjLj1024EEEEELb0ELb0EEEvNS_9BwdParamsE:
.text._ZN10layer_norm22ln_bwd_finalize_kernelINS_22Kernel_traits_finalizeILj1024EfffffjLb0ELj1024ELj4ENS_18Kernel_traits_baseILj1024EfffffjLj1024EEEEELb0ELb0EEEvNS_9BwdParamsE:
        /* <DEDUP_REMOVED lines=19> */
.L_x_2427:
        /* <DEDUP_REMOVED lines=28> */
.L_x_2418:
        /* <DEDUP_REMOVED lines=35> */
.L_x_2417:
[----:B------:R-:W-:Y:S05]  /*0520*/  BSYNC B1 ;  /* 0x0000000000017941 */ /* 0x000fea0003800000 */
.L_x_2416:
        /* <DEDUP_REMOVED lines=23> */
.L_x_2420:
[----:B------:R-:W-:Y:S05]  /*06a0*/  BSYNC B1 ;  /* 0x0000000000017941 */ /* 0x000fea0003800000 */
.L_x_2419:
        /* <DEDUP_REMOVED lines=11> */
.L_x_2421:
[----:B------:R-:W-:Y:S05]  /*0760*/  BSYNC B1 ;  /* 0x0000000000017941 */ /* 0x000fea0003800000 */
.L_x_2415:
[----:B------:R-:W-:Y:S05]  /*0770*/  BSYNC B0 ;  /* 0x0000000000007941 */ /* 0x000fea0003800000 */
.L_x_2414:
        /* <DEDUP_REMOVED lines=11> */
.L_x_2428:
        /* <DEDUP_REMOVED lines=18> */
.L_x_2429:
[----:B---3--:R-:W-:Y:S02]  /*0950*/  FADD.FTZ R4, R4, R9 ;  /* 0x0000000904047221 */ /* 0x008fe40000010000 */
[----:B-12---:R-:W-:-:S03]  /*0960*/  FADD.FTZ R6, R5, R6 ;  /* 0x0000000605067221 */ /* 0x006fc60000010000 */
[----:B------:R1:W-:Y:S04]  /*0970*/  @!P1 STS [R17.X4+0x2000], R4 ;  /* 0x0020000411009388 */ /* 0x0003e80000004800 */
[----:B------:R1:W-:Y:S02]  /*0980*/  @!P1 STS [R17.X4+0x2080], R6 ;  /* 0x0020800611009388 */ /* 0x0003e40000004800 */
.L_x_2422:
        /* <DEDUP_REMOVED lines=15> */
.L_x_2426:
[----:B------:R-:W-:Y:S05]  /*0a80*/  BSYNC B0 ;  /* 0x0000000000007941 */ /* 0x000fea0003800000 */
.L_x_2425:
[C---:B------:R-:W-:Y:S02]  /*0a90*/  ISETP.GT.U32.AND P1, PT, R18.reuse, -0x401, PT ;  /* 0xfffffbff1200780c */ /* 0x040fe40003f24070 */
[----:B------:R-:W-:Y:S02]  /*0aa0*/  IADD3 R18, R18, 0x400, RZ ;  /* 0x0000040012127810 */ /* 0x000fe40007ffe0ff */
[----:B------:R-:W-:-:S09]  /*0ab0*/  IADD3 R19, R19, 0x200, RZ ;  /* 0x0000020013137810 */ /* 0x000fd20007ffe0ff */
[----:B01----:R-:W-:Y:S05]  /*0ac0*/  @P1 BRA `(.L_x_2427) ;  /* 0xfffff66000001947 */ /* 0x003fea000383ffff */
[----:B------:R-:W-:Y:S05]  /*0ad0*/  EXIT ;  /* 0x000000000000794d */ /* 0x000fea0003800000 */
.L_x_2423:
[----:B--2---:R-:W-:Y:S01]  /*0ae0*/  IMAD.MOV.U32 R9, RZ, RZ, R5 ;  /* 0x000000ffff097224 */ /* 0x004fe200078e0005 */
[----:B------:R-:W-:Y:S01]  /*0af0*/  MOV R8, 0x1 ;  /* 0x0000000100087802 */ /* 0x000fe20000000f00 */
[----:B------:R-:W-:Y:S01]  /*0b00*/  IMAD.MOV.U32 R7, RZ, RZ, 0x1f ;  /* 0x0000001fff077424 */ /* 0x000fe200078e00ff */
[----:B------:R-:W-:Y:S02]  /*0b10*/  MOV R10, 0xffffffff ;  /* 0xffffffff000a7802 */ /* 0x000fe40000000f00 */
[----:B------:R-:W-:Y:S02]  /*0b20*/  MOV R2, 0xb40 ;  /* 0x00000b4000027802 */ /* 0x000fe40000000f00 */
[----:B01----:R-:W-:Y:S05]  /*0b30*/  CALL.REL.NOINC `($__internal_114_$__cuda_sm70_shflsync_bfly_p) ;  /* 0x000003b000007944 */ /* 0x003fea0003c00000 */
[----:B-1----:R-:W-:Y:S01]  /*0b40*/  IMAD.MOV.U32 R2, RZ, RZ, R7 ;  /* 0x000000ffff027224 */ /* 0x002fe200078e0007 */
[----:B0-----:R-:W-:Y:S05]  /*0b50*/  BRA `(.L_x_2428) ;  /* 0xfffffcd000007947 */ /* 0x001fea000383ffff */
.L_x_2424:
[----:B------:R-:W-:Y:S01]  /*0b60*/  HFMA2.MMA R8, -RZ, RZ, 0, 1.1920928955078125e-07 ;  /* 0x00000002ff087435 */ /* 0x000fe200000001ff */
[----:B------:R-:W-:Y:S01]  /*0b70*/  MOV R7, 0x1f ;  /* 0x0000001f00077802 */ /* 0x000fe20000000f00 */
[----:B------:R-:W-:Y:S01]  /*0b80*/  IMAD.MOV.U32 R10, RZ, RZ, -0x1 ;  /* 0xffffffffff0a7424 */ /* 0x000fe200078e00ff */
[----:B------:R-:W-:-:S03]  /*0b90*/  MOV R2, 0xbb0 ;  /* 0x00000bb000027802 */ /* 0x000fc60000000f00 */
[----:B012---:R-:W-:Y:S05]  /*0ba0*/  CALL.REL.NOINC `($__internal_114_$__cuda_sm70_shflsync_bfly_p) ;  /* 0x0000034000007944 */ /* 0x007fea0003c00000 */
[----:B0-----:R-:W-:Y:S01]  /*0bb0*/  HFMA2.MMA R8, -RZ, RZ, 0, 2.384185791015625e-07 ;  /* 0x00000004ff087435 */ /* 0x001fe200000001ff */
[----:B-1----:R-:W-:Y:S01]  /*0bc0*/  FADD.FTZ R9, R9, R7 ;  /* 0x0000000709097221 */ /* 0x002fe20000010000 */
[----:B------:R-:W-:Y:S01]  /*0bd0*/  MOV R7, 0x1f ;  /* 0x0000001f00077802 */ /* 0x000fe20000000f00 */
[----:B------:R-:W-:Y:S01]  /*0be0*/  IMAD.MOV.U32 R10, RZ, RZ, -0x1 ;  /* 0xffffffffff0a7424 */ /* 0x000fe200078e00ff */
[----:B------:R-:W-:-:S02]  /*0bf0*/  MOV R2, 0xc10 ;  /* 0x00000c1000027802 */ /* 0x000fc40000000f00 */
[----:B------:R-:W-:Y:S05]  /*0c00*/  CALL.REL.NOINC `($__internal_114_$__cuda_sm70_shflsync_bfly_p) ;  /* 0x000002e000007944 */ /* 0x000fea0003c00000 */
[----:B0-----:R-:W-:Y:S01]  /*0c10*/  HFMA2.MMA R8, -RZ, RZ, 0, 4.76837158203125e-07 ;  /* 0x00000008ff087435 */ /* 0x001fe200000001ff */
[----:B-1----:R-:W-:Y:S01]  /*0c20*/  FADD.FTZ R9, R9, R7 ;  /* 0x0000000709097221 */ /* 0x002fe20000010000 */
[----:B------:R-:W-:Y:S01]  /*0c30*/  MOV R7, 0x1f ;  /* 0x0000001f00077802 */ /* 0x000fe20000000f00 */
[----:B------:R-:W-:Y:S01]  /*0c40*/  IMAD.MOV.U32 R10, RZ, RZ, -0x1 ;  /* 0xffffffffff0a7424 */ /* 0x000fe200078e00ff */
[----:B------:R-:W-:-:S02]  /*0c50*/  MOV R2, 0xc70 ;  /* 0x00000c7000027802 */ /* 0x000fc40000000f00 */
[----:B------:R-:W-:Y:S05]  /*0c60*/  CALL.REL.NOINC `($__internal_114_$__cuda_sm70_shflsync_bfly_p) ;  /* 0x0000028000007944 */ /* 0x000fea0003c00000 */
[----:B-1----:R-:W-:Y:S01]  /*0c70*/  FADD.FTZ R6, R9, R7 ;  /* 0x0000000709067221 */ /* 0x002fe20000010000 */
[----:B0-----:R-:W-:Y:S01]  /*0c80*/  HFMA2.MMA R8, -RZ, RZ, 0, 9.5367431640625e-07 ;  /* 0x00000010ff087435 */ /* 0x001fe200000001ff */
[----:B------:R-:W-:Y:S01]  /*0c90*/  MOV R7, 0x1f ;  /* 0x0000001f00077802 */ /* 0x000fe20000000f00 */
[----:B------:R-:W-:Y:S01]  /*0ca0*/  IMAD.MOV.U32 R10, RZ, RZ, -0x1 ;  /* 0xffffffffff0a7424 */ /* 0x000fe200078e00ff */
[----:B------:R-:W-:-:S02]  /*0cb0*/  MOV R2, 0xce0 ;  /* 0x00000ce000027802 */ /* 0x000fc40000000f00 */
[----:B------:R-:W-:Y:S02]  /*0cc0*/  MOV R9, R6 ;  /* 0x0000000600097202 */ /* 0x000fe40000000f00 */
[----:B------:R-:W-:Y:S05]  /*0cd0*/  CALL.REL.NOINC `($__internal_114_$__cuda_sm70_shflsync_bfly_p) ;  /* 0x0000021000007944 */ /* 0x000fea0003c00000 */
[----:B0-----:R-:W-:Y:S01]  /*0ce0*/  HFMA2.MMA R8, -RZ, RZ, 0, 5.9604644775390625e-08 ;  /* 0x00000001ff087435 */ /* 0x001fe200000001ff */
[----:B-1----:R-:W-:Y:S01]  /*0cf0*/  MOV R5, R7 ;  /* 0x0000000700057202 */ /* 0x002fe20000000f00 */
[----:B------:R-:W-:Y:S01]  /*0d00*/  IMAD.MOV.U32 R9, RZ, RZ, R4 ;  /* 0x000000ffff097224 */ /* 0x000fe200078e0004 */
[----:B------:R-:W-:Y:S01]  /*0d10*/  MOV R7, 0x1f ;  /* 0x0000001f00077802 */ /* 0x000fe20000000f00 */
[----:B------:R-:W-:Y:S01]  /*0d20*/  IMAD.MOV.U32 R10, RZ, RZ, -0x1 ;  /* 0xffffffffff0a7424 */ /* 0x000fe200078e00ff */
[----:B------:R-:W-:Y:S02]  /*0d30*/  MOV R2, 0xd50 ;  /* 0x00000d5000027802 */ /* 0x000fe40000000f00 */
[----:B------:R-:W-:Y:S05]  /*0d40*/  CALL.REL.NOINC `($__internal_114_$__cuda_sm70_shflsync_bfly_p) ;  /* 0x000001a000007944 */ /* 0x000fea0003c00000 */
[----:B0-----:R-:W-:Y:S01]  /*0d50*/  HFMA2.MMA R8, -RZ, RZ, 0, 1.1920928955078125e-07 ;  /* 0x00000002ff087435 */ /* 0x001fe200000001ff */
[----:B-1----:R-:W-:Y:S01]  /*0d60*/  FADD.FTZ R9, R4, R7 ;  /* 0x0000000704097221 */ /* 0x002fe20000010000 */
[----:B------:R-:W-:Y:S01]  /*0d70*/  MOV R7, 0x1f ;  /* 0x0000001f00077802 */ /* 0x000fe20000000f00 */
[----:B------:R-:W-:Y:S01]  /*0d80*/  IMAD.MOV.U32 R10, RZ, RZ, -0x1 ;  /* 0xffffffffff0a7424 */ /* 0x000fe200078e00ff */
[----:B------:R-:W-:Y:S02]  /*0d90*/  MOV R2, 0xdb0 ;  /* 0x00000db000027802 */ /* 0x000fe40000000f00 */
[----:B------:R-:W-:Y:S05]  /*0da0*/  CALL.REL.NOINC `($__internal_114_$__cuda_sm70_shflsync_bfly_p) ;  /* 0x0000014000007944 */ /* 0x000fea0003c00000 */
        /* <DEDUP_REMOVED lines=12> */
[----:B0-----:R-:W-:Y:S01]  /*0e70*/  HFMA2.MMA R8, -RZ, RZ, 0, 9.5367431640625e-07 ;  /* 0x00000010ff087435 */ /* 0x001fe200000001ff */
[----:B-1----:R-:W-:Y:S01]  /*0e80*/  FADD.FTZ R9, R9, R7 ;  /* 0x0000000709097221 */ /* 0x002fe20000010000 */
[----:B------:R-:W-:Y:S01]  /*0e90*/  MOV R7, 0x1f ;  /* 0x0000001f00077802 */ /* 0x000fe20000000f00 */
[----:B------:R-:W-:Y:S01]  /*0ea0*/  IMAD.MOV.U32 R10, RZ, RZ, -0x1 ;  /* 0xffffffffff0a7424 */ /* 0x000fe200078e00ff */
[----:B------:R-:W-:-:S02]  /*0eb0*/  MOV R2, 0xed0 ;  /* 0x00000ed000027802 */ /* 0x000fc40000000f00 */
[----:B------:R-:W-:Y:S05]  /*0ec0*/  CALL.REL.NOINC `($__internal_114_$__cuda_sm70_shflsync_bfly_p) ;  /* 0x0000002000007944 */ /* 0x000fea0003c00000 */
[----:B-1----:R-:W-:Y:S01]  /*0ed0*/  MOV R4, R7 ;  /* 0x0000000700047202 */ /* 0x002fe20000000f00 */
[----:B0-----:R-:W-:Y:S05]  /*0ee0*/  BRA `(.L_x_2429) ;  /* 0xfffffa6000007947 */ /* 0x001fea000383ffff */
        .weak           $__internal_114_$__cuda_sm70_shflsync_bfly_p
        .type           $__internal_114_$__cuda_sm70_shflsync_bfly_p,@function
        .size           $__internal_114_$__cuda_sm70_shflsync_bfly_p,(.L_x_2652 - $__internal_114_$__cuda_sm70_shflsync_bfly_p)
$__internal_114_$__cuda_sm70_shflsync_bfly_p:
[----:B------:R-:W-:Y:S01]  /*0ef0*/  HFMA2.MMA R3, -RZ, RZ, 0, 0 ;  /* 0x00000000ff037435 */ /* 0x000fe200000001ff */
[----:B------:R-:W-:Y:S04]  /*0f00*/  WARPSYNC R10 ;  /* 0x0000000a00007348 */ /* 0x000fe80003800000 */
[----:B------:R0:W1:Y:S01]  /*0f10*/  SHFL.BFLY PT, R7, R9, R8, R7 ;  /* 0x0c00000809077389 */ /* 0x00006200000e0007 */
[----:B------:R-:W-:Y:S05]  /*0f20*/  RET.REL.NODEC R2 `(_ZN10layer_norm22ln_bwd_finalize_kernelINS_22Kernel_traits_finalizeILj1024EfffffjLb0ELj1024ELj4ENS_18Kernel_traits_baseILj1024EfffffjLj1024EEEEELb0ELb0EEEvNS_9BwdParamsE) ;  /* 0xfffff0d002007950 */ /* 0x000fea0003c3ffff */
.L_x_2430:
        /* <DEDUP_REMOVED lines=13> */
.L_x_2652:


//--------------------- .text._ZN10layer_norm40ln_parallel_residual_bwd_finalize_kernelINS_22Kernel_traits_finalizeILj1024EfffffjLb0ELj1024ELj4ENS_18Kernel_traits_baseILj1024EfffffjLj1024EEEEELb0EEEvNS_9BwdParamsE --------------------------
	.section	.text._ZN10layer_norm40ln_parallel_residual_bwd_finalize_kernelINS_22Kernel_traits_finalizeILj1024EfffffjLb0ELj1024ELj4ENS_18Kernel_traits_baseILj1024EfffffjLj1024EEEEELb0EEEvNS_9BwdParamsE,"ax",@progbits
	.sectioninfo	@"SHI_REGISTERS=32"
	.align	128
        .global         _ZN10layer_norm40ln_parallel_residual_bwd_finalize_kernelINS_22Kernel_traits_finalizeILj1024EfffffjLb0ELj1024ELj4ENS_18Kernel_traits_baseILj1024EfffffjLj1024EEEEELb0EEEvNS_9BwdParamsE
        .type           _ZN10layer_norm40ln_parallel_residual_bwd_finalize_kernelINS_22Kernel_traits_finalizeILj1024EfffffjLb0ELj1024ELj4ENS_18Kernel_traits_baseILj1024EfffffjLj1024EEEEELb0EEEvNS_9BwdParamsE,@function
        .size           _ZN10layer_norm40ln_parallel_residual_bwd_finalize_kernelINS_22Kernel_traits_finalizeILj1024EfffffjLb0ELj1024ELj4ENS_18Kernel_traits_baseILj1024EfffffjLj1024EEEEELb0EEEvNS_9BwdParamsE,(.L_x_2653 - _ZN10layer_norm40ln_parallel_residual_bwd_finalize_kernelINS_22Kernel_traits_finalizeILj1024EfffffjLb0ELj1024ELj4ENS_18Kernel_traits_baseILj1024EfffffjLj1024EEEEELb0EEEvNS_9BwdParamsE)
        .other          _ZN10layer_norm40ln_parallel_residual_bwd_finalize_kernelINS_22Kernel_traits_finalizeILj1024EfffffjLb0ELj1024ELj4ENS_18Kernel_traits_baseILj1024EfffffjLj1024EEEEELb0EEEvNS_9BwdParamsE,@"STO_CUDA_ENTRY STV_DEFAULT"
_ZN10layer_norm40ln_parallel_residual_bwd_finalize_kernelINS_22Kernel_traits_finalizeILj1024EfffffjLb0ELj1024ELj4ENS_18Kernel_traits_baseILj1024EfffffjLj1024EEEEELb0EEEvNS_9BwdParamsE:
.text._ZN10layer_norm40ln_parallel_residual_bwd_finalize_kernelINS_22Kernel_traits_finalizeILj1024EfffffjLb0ELj1024ELj4ENS_18Kernel_traits_baseILj1024EfffffjLj1024EEEEELb0EEEvNS_9BwdParamsE:
        /* <DEDUP_REMOVED lines=19> */
.L_x_2445:
        /* <DEDUP_REMOVED lines=36> */
.L_x_2435:
        /* <DEDUP_REMOVED lines=59> */
.L_x_2434:
[----:B------:R-:W-:Y:S05]  /*0720*/  BSYNC B1 ;  /* 0x0000000000017941 */ /* 0x000fea0003800000 */
.L_x_2433:
        /* <DEDUP_REMOVED lines=35> */
.L_x_2437:
[----:B------:R-:W-:Y:S05]  /*0960*/  BSYNC B1 ;  /* 0x0000000000017941 */ /* 0x000fea0003800000 */
.L_x_2436:
        /* <DEDUP_REMOVED lines=17> */
.L_x_2438:
[----:B------:R-:W-:Y:S05]  /*0a80*/  BSYNC B1 ;  /* 0x0000000000017941 */ /* 0x000fea0003800000 */
.L_x_2432:
[----:B------:R-:W-:Y:S05]  /*0a90*/  BSYNC B0 ;  /* 0x0000000000007941 */ /* 0x000fea0003800000 */
.L_x_2431:
        /* <DEDUP_REMOVED lines=14> */
.L_x_2446:
        /* <DEDUP_REMOVED lines=36> */
.L_x_2447:
        /* <DEDUP_REMOVED lines=11> */
.L_x_2439:
        /* <DEDUP_REMOVED lines=21> */
.L_x_2443:
[----:B------:R-:W-:Y:S05]  /*0fc0*/  BSYNC B0 ;  /* 0x0000000000007941 */ /* 0x000fea0003800000 */
.L_x_2442:
[C---:B------:R-:W-:Y:S02]  /*0fd0*/  ISETP.GT.U32.AND P1, PT, R4.reuse, -0x401, PT ;  /* 0xfffffbff0400780c */ /* 0x040fe40003f24070 */
[----:B------:R-:W-:-:S02]  /*0fe0*/  IADD3 R4, R4, 0x400, RZ ;  /* 0x0000040004047810 */ /* 0x000fc40007ffe0ff */
[----:B------:R-:W-:-:S09]  /*0ff0*/  IADD3 R5, R5, 0x200, RZ ;  /* 0x0000020005057810 */ /* 0x000fd20007ffe0ff */
[----:B0-----:R-:W-:Y:S01]  /*1000*/  @!P1 CALL.REL.NOINC `(.L_x_2444) ;  /* 0x0000001000009944 */ /* 0x001fe20003c00000 */
[----:B------:R-:W-:Y:S05]  /*1010*/  BRA `(.L_x_2445) ;  /* 0xfffff11000007947 */ /* 0x000fea000383ffff */
.L_x_2444:
[----:B------:R-:W-:Y:S05]  /*1020*/  EXIT ;  /* 0x000000000000794d */ /* 0x000fea0003800000 */
.L_x_2440:
[----:B------:R-:W-:Y:S01]  /*1030*/  HFMA2.MMA R17, -RZ, RZ, 0, 1.847743988037109375e-06 ;  /* 0x0000001fff117435 */ /* 0x000fe200000001ff */
[----:B----4-:R-:W-:Y:S01]  /*1040*/  IMAD.MOV.U32 R19, RZ, RZ, R12 ;  /* 0x000000ffff137224 */ /* 0x010fe200078e000c */
[----:B------:R-:W-:Y:S02]  /*1050*/  MOV R16, 0x1 ;  /* 0x0000000100107802 */ /* 0x000fe40000000f00 */
[----:B------:R-:W-:Y:S02]  /*1060*/  MOV R14, 0xffffffff ;  /* 0xffffffff000e7802 */ /* 0x000fe40000000f00 */
[----:B------:R-:W-:Y:S02]  /*1070*/  MOV R8, 0x1090 ;  /* 0x0000109000087802 */ /* 0x000fe40000000f00 */
[----:B0123--:R-:W-:Y:S05]  /*1080*/  CALL.REL.NOINC `($__internal_115_$__cuda_sm70_shflsync_bfly_p) ;  /* 0x000007b000007944 */ /* 0x00ffea0003c00000 */
[----:B01----:R-:W-:Y:S05]  /*1090*/  BRA `(.L_x_2446) ;  /* 0xfffffae000007947 */ /* 0x003fea000383ffff */
.L_x_2441:
[----:B------:R-:W-:Y:S01]  /*10a0*/  HFMA2.MMA R16, -RZ, RZ, 0, 1.1920928955078125e-07 ;  /* 0x00000002ff107435 */ /* 0x000fe200000001ff */
[----:B------:R-:W-:Y:S01]  /*10b0*/  IMAD.MOV.U32 R19, RZ, RZ, R12 ;  /* 0x000000ffff137224 */ /* 0x000fe200078e000c */
[----:B------:R-:W-:Y:S02]  /*10c0*/  MOV R17, 0x1f ;  /* 0x0000001f00117802 */ /* 0x000fe40000000f00 */
[----:B------:R-:W-:-:S02]  /*10d0*/  MOV R14, 0xffffffff ;  /* 0xffffffff000e7802 */ /* 0x000fc40000000f00 */
[----:B------:R-:W-:Y:S02]  /*10e0*/  MOV R8, 0x1100 ;  /* 0x0000110000087802 */ /* 0x000fe40000000f00 */
[----:B-123--:R-:W-:Y:S05]  /*10f0*/  CALL.REL.NOINC `($__internal_115_$__cuda_sm70_shflsync_bfly_p) ;  /* 0x0000074000007944 */ /* 0x00efea0003c00000 */
[----:B0-----:R-:W-:Y:S01]  /*1100*/  HFMA2.MMA R17, -RZ, RZ, 0, 1.847743988037109375e-06 ;  /* 0x0000001fff117435 */ /* 0x001fe200000001ff */
[----:B-1----:R-:W-:Y:S01]  /*1110*/  FADD.FTZ R19, R12, R14 ;  /* 0x0000000e0c137221 */ /* 0x002fe20000010000 */
[----:B------:R-:W-:Y:S01]  /*1120*/  MOV R14, 0xffffffff ;  /* 0xffffffff000e7802 */ /* 0x000fe20000000f00 */
[----:B------:R-:W-:Y:S01]  /*1130*/  IMAD.MOV.U32 R16, RZ, RZ, 0x4 ;  /* 0x00000004ff107424 */ /* 0x000fe200078e00ff */
[----:B------:R-:W-:Y:S02]  /*1140*/  MOV R8, 0x1160 ;  /* 0x0000116000087802 */ /* 0x000fe40000000f00 */
[----:B------:R-:W-:Y:S05]  /*1150*/  CALL.REL.NOINC `($__internal_115_$__cuda_sm70_shflsync_bfly_p) ;  /* 0x000006e000007944 */ /* 0x000fea0003c00000 */
[----:B0-----:R-:W-:Y:S01]  /*1160*/  HFMA2.MMA R16, -RZ, RZ, 0, 4.76837158203125e-07 ;  /* 0x00000008ff107435 */ /* 0x001fe200000001ff */
[----:B-1----:R-:W-:Y:S01]  /*1170*/  FADD.FTZ R19, R19, R14 ;  /* 0x0000000e13137221 */ /* 0x002fe20000010000 */
[----:B------:R-:W-:Y:S01]  /*1180*/  MOV R14, 0xffffffff ;  /* 0xffffffff000e7802 */ /* 0x000fe20000000f00 */
[----:B------:R-:W-:Y:S01]  /*1190*/  IMAD.MOV.U32 R17, RZ, RZ, 0x1f ;  /* 0x0000001fff117424 */ /* 0x000fe200078e00ff */
[----:B------:R-:W-:Y:S02]  /*11a0*/  MOV R8, 0x11c0 ;  /* 0x000011c000087802 */ /* 0x000fe40000000f00 */
[----:B------:R-:W-:Y:S05]  /*11b0*/  CALL.REL.NOINC `($__internal_115_$__cuda_sm70_shflsync_bfly_p) ;  /* 0x0000068000007944 */ /* 0x000fea0003c00000 */
[----:B-1----:R-:W-:Y:S01]  /*11c0*/  FADD.FTZ R12, R19, R14 ;  /* 0x0000000e130c7221 */ /* 0x002fe20000010000 */
[----:B0-----:R-:W-:Y:S01]  /*11d0*/  HFMA2.MMA R16, -RZ, RZ, 0, 9.5367431640625e-07 ;  /* 0x00000010ff107435 */ /* 0x001fe200000001ff */
[----:B------:R-:W-:Y:S01]  /*11e0*/  MOV R17, 0x1f ;  /* 0x0000001f00117802 */ /* 0x000fe20000000f00 */
[----:B------:R-:W-:Y:S01]  /*11f0*/  IMAD.MOV.U32 R14, RZ, RZ, -0x1 ;  /* 0xffffffffff0e7424 */ /* 0x000fe200078e00ff */
[----:B------:R-:W-:-:S02]  /*1200*/  MOV R8, 0x1230 ;  /* 0x0000123000087802 */ /* 0x000fc40000000f00 */
[----:B------:R-:W-:Y:S02]  /*1210*/  MOV R19, R12 ;  /* 0x0000000c00137202 */ /* 0x000fe40000000f00 */
[----:B------:R-:W-:Y:S05]  /*1220*/  CALL.REL.NOINC `($__internal_115_$__cuda_sm70_shflsync_bfly_p) ;  /* 0x0000061000007944 */ /* 0x000fea0003c00000 */
[----:B0-----:R-:W-:Y:S01]  /*1230*/  HFMA2.MMA R17, -RZ, RZ, 0, 1.847743988037109375e-06 ;  /* 0x0000001fff117435 */ /* 0x001fe200000001ff */
[----:B-1----:R-:W-:Y:S01]  /*1240*/  MOV R15, R14 ;  /* 0x0000000e000f7202 */ /* 0x002fe20000000f00 */
[----:B------:R-:W-:Y:S01]  /*1250*/  IMAD.MOV.U32 R16, RZ, RZ, 0x1 ;  /* 0x00000001ff107424 */ /* 0x000fe200078e00ff */
[----:B------:R-:W-:Y:S02]  /*1260*/  MOV R19, R13 ;  /* 0x0000000d00137202 */ /* 0x000fe40000000f00 */
[----:B------:R-:W-:Y:S02]  /*1270*/  MOV R14, 0xffffffff ;  /* 0xffffffff000e7802 */ /* 0x000fe40000000f00 */
[----:B------:R-:W-:Y:S02]  /*1280*/  MOV R8, 0x12a0 ;  /* 0x000012a000087802 */ /* 0x000fe40000000f00 */
[----:B------:R-:W-:Y:S05]  /*1290*/  CALL.REL.NOINC `($__internal_115_$__cuda_sm70_shflsync_bfly_p) ;  /* 0x000005a000007944 */ /* 0x000fea0003c00000 */
[----:B0-----:R-:W-:Y:S01]  /*12a0*/  HFMA2.MMA R16, -RZ, RZ, 0, 1.1920928955078125e-07 ;  /* 0x00000002ff107435 */ /* 0x001fe200000001ff */
[----:B-1----:R-:W-:Y:S01]  /*12b0*/  FADD.FTZ R19, R13, R14 ;  /* 0x0000000e0d137221 */ /* 0x002fe20000010000 */
[----:B------:R-:W-:Y:S01]  /*12c0*/  MOV R14, 0xffffffff ;  /* 0xffffffff000e7802 */ /* 0x000fe20000000f00 */
[----:B------:R-:W-:Y:S01]  /*12d0*/  IMAD.MOV.U32 R17, RZ, RZ, 0x1f ;  /* 0x0000001fff117424 */ /* 0x000fe200078e00ff */
[----:B------:R-:W-:-:S02]  /*12e0*/  MOV R8, 0x1300 ;  /* 0x0000130000087802 */ /* 0x000fc40000000f00 */
[----:B------:R-:W-:Y:S05]  /*12f0*/  CALL.REL.NOINC `($__internal_115_$__cuda_sm70_shflsync_bfly_p) ;  /* 0x0000054000007944 */ /* 0x000fea0003c00000 */
[----:B0-----:R-:W-:Y:S01]  /*1300*/  HFMA2.MMA R16, -RZ, RZ, 0, 2.384185791015625e-07 ;  /* 0x00000004ff107435 */ /* 0x001fe200000001ff */
[----:B-1----:R-:W-:Y:S01]  /*1310*/  FADD.FTZ R19, R19, R14 ;  /* 0x0000000e13137221 */ /* 0x002fe20000010000 */
[----:B------:R-:W-:Y:S01]  /*1320*/  MOV R17, 0x1f ;  /* 0x0000001f00117802 */ /* 0x000fe20000000f00 */
[----:B------:R-:W-:Y:S01]  /*1330*/  IMAD.MOV.U32 R14, RZ, RZ, -0x1 ;  /* 0xffffffffff0e7424 */ /* 0x000fe200078e00ff */
[----:B------:R-:W-:-:S02]  /*1340*/  MOV R8, 0x1360 ;  /* 0x0000136000087802 */ /* 0x000fc40000000f00 */
[----:B------:R-:W-:Y:S05]  /*1350*/  CALL.REL.NOINC `($__internal_115_$__cuda_sm70_shflsync_bfly_p) ;  /* 0x000004e000007944 */ /* 0x000fea0003c00000 */
[----:B0-----:R-:W-:Y:S01]  /*1360*/  HFMA2.MMA R16, -RZ, RZ, 0, 4.76837158203125e-07 ;  /* 0x00000008ff107435 */ /* 0x001fe200000001ff */
[----:B-1----:R-:W-:Y:S01]  /*1370*/  FADD.FTZ R19, R19, R14 ;  /* 0x0000000e13137221 */ /* 0x002fe20000010000 */
[----:B------:R-:W-:-:S02]  /*1380*/  MOV R17, 0x1f ;  /* 0x0000001f00117802 */ /* 0x000fc40000000f00 */
[----:B------:R-:W-:Y:S02]  /*1390*/  MOV R14, 0xffffffff ;  /* 0xffffffff000e7802 */ /* 0x000fe40000000f00 */
[----:B------:R-:W-:Y:S02]  /*13a0*/  MOV R8, 0x13c0 ;  /* 0x000013c000087802 */ /* 0x000fe40000000f00 */
[----:B------:R-:W-:Y:S05]  /*13b0*/  CALL.REL.NOINC `($__internal_115_$__cuda_sm70_shflsync_bfly_p) ;  /* 0x0000048000007944 */ /* 0x000fea0003c00000 */
[----:B-1----:R-:W-:Y:S01]  /*13c0*/  FADD.FTZ R13, R19, R14 ;  /* 0x0000000e130d7221 */ /* 0x002fe20000010000 */
[----:B0-----:R-:W-:Y:S01]  /*13d0*/  HFMA2.MMA R16, -RZ, RZ, 0, 9.5367431640625e-07 ;  /* 0x00000010ff107435 */ /* 0x001fe200000001ff */
[----:B------:R-:W-:Y:S01]  /*13e0*/  IMAD.MOV.U32 R17, RZ, RZ, 0x1f ;  /* 0x0000001fff117424 */ /* 0x000fe200078e00ff */
[----:B------:R-:W-:Y:S02]  /*13f0*/  MOV R14, 0xffffffff ;  /* 0xffffffff000e7802 */ /* 0x000fe40000000f00 */
[----:B------:R-:W-:Y:S02]  /*1400*/  MOV R19, R13 ;  /* 0x0000000d00137202 */ /* 0x000fe40000000f00 */
[----:B------:R-:W-:Y:S02]  /*1410*/  MOV R8, 0x1430 ;  /* 0x0000143000087802 */ /* 0x000fe40000000f00 */
[----:B------:R-:W-:Y:S05]  /*1420*/  CALL.REL.NOINC `($__internal_115_$__cuda_sm70_shflsync_bfly_p) ;  /* 0x0000041000007944 */ /* 0x000fea0003c00000 */
[----:B0-----:R-:W-:Y:S01]  /*1430*/  HFMA2.MMA R17, -RZ, RZ, 0, 1.847743988037109375e-06 ;  /* 0x0000001fff117435 */ /* 0x001fe200000001ff */
[----:B-1----:R-:W-:Y:S01]  /*1440*/  MOV R18, R14 ;  /* 0x0000000e00127202 */ /* 0x002fe20000000f00 */
[----:B------:R-:W-:Y:S01]  /*1450*/  IMAD.MOV.U32 R16, RZ, RZ, 0x1 ;  /* 0x00000001ff107424 */ /* 0x000fe200078e00ff */
[----:B------:R-:W-:-:S02]  /*1460*/  MOV R19, R11 ;  /* 0x0000000b00137202 */ /* 0x000fc40000000f00 */
[----:B------:R-:W-:Y:S02]  /*1470*/  MOV R14, 0xffffffff ;  /* 0xffffffff000e7802 */ /* 0x000fe40000000f00 */
[----:B------:R-:W-:Y:S02]  /*1480*/  MOV R8, 0x14a0 ;  /* 0x000014a000087802 */ /* 0x000fe40000000f00 */
[----:B------:R-:W-:Y:S05]  /*1490*/  CALL.REL.NOINC `($__internal_115_$__cuda_sm70_shflsync_bfly_p) ;  /* 0x000003a000007944 */ /* 0x000fea0003c00000 */
[----:B0-----:R-:W-:Y:S01]  /*14a0*/  HFMA2.MMA R16, -RZ, RZ, 0, 1.1920928955078125e-07 ;  /* 0x00000002ff107435 */ /* 0x001fe200000001ff */
[----:B-1----:R-:W-:Y:S01]  /*14b0*/  FADD.FTZ R19, R11, R14 ;  /* 0x0000000e0b137221 */ /* 0x002fe20000010000 */
[----:B------:R-:W-:Y:S01]  /*14c0*/  MOV R17, 0x1f ;  /* 0x0000001f00117802 */ /* 0x000fe20000000f00 */
[----:B------:R-:W-:Y:S01]  /*14d0*/  IMAD.MOV.U32 R14, RZ, RZ, -0x1 ;  /* 0xffffffffff0e7424 */ /* 0x000fe200078e00ff */
[----:B------:R-:W-:Y:S02]  /*14e0*/  MOV R8, 0x1500 ;  /* 0x0000150000087802 */ /* 0x000fe40000000f00 */
[----:B------:R-:W-:Y:S05]  /*14f0*/  CALL.REL.NOINC `($__internal_115_$__cuda_sm70_shflsync_bfly_p) ;  /* 0x0000034000007944 */ /* 0x000fea0003c00000 */
[----:B0-----:R-:W-:Y:S01]  /*1500*/  HFMA2.MMA R16, -RZ, RZ, 0, 2.384185791015625e-07 ;  /* 0x00000004ff107435 */ /* 0x001fe200000001ff */
[----:B-1----:R-:W-:Y:S01]  /*1510*/  FADD.FTZ R19, R19, R14 ;  /* 0x0000000e13137221 */ /* 0x002fe20000010000 */
[----:B------:R-:W-:Y:S02]  /*1520*/  MOV R17, 0x1f ;  /* 0x0000001f00117802 */ /* 0x000fe40000000f00 */
[----:B------:R-:W-:-:S02]  /*1530*/  MOV R14, 0xffffffff ;  /* 0xffffffff000e7802 */ /* 0x000fc40000000f00 */
        /* <DEDUP_REMOVED lines=10> */
[----:B------:R-:W-:Y:S02]  /*15e0*/  MOV R17, 0x1f ;  /* 0x0000001f00117802 */ /* 0x000fe40000000f00 */
[----:B------:R-:W-:Y:S01]  /*15f0*/  MOV R14, 0xffffffff ;  /* 0xffffffff000e7802 */ /* 0x000fe20000000f00 */
[----:B------:R-:W-:Y:S01]  /*1600*/  IMAD.MOV.U32 R19, RZ, RZ, R11 ;  /* 0x000000ffff137224 */ /* 0x000fe200078e000b */
[----:B------:R-:W-:-:S02]  /*1610*/  MOV R8, 0x1630 ;  /* 0x0000163000087802 */ /* 0x000fc40000000f00 */
[----:B------:R-:W-:Y:S05]  /*1620*/  CALL.REL.NOINC `($__internal_115_$__cuda_sm70_shflsync_bfly_p) ;  /* 0x0000021000007944 */ /* 0x000fea0003c00000 */
[----:B0-----:R-:W-:Y:S01]  /*1630*/  HFMA2.MMA R16, -RZ, RZ, 0, 5.9604644775390625e-08 ;  /* 0x00000001ff107435 */ /* 0x001fe200000001ff */
[----:B-1----:R-:W-:Y:S01]  /*1640*/  MOV R20, R14 ;  /* 0x0000000e00147202 */ /* 0x002fe20000000f00 */
[----:B------:R-:W-:Y:S01]  /*1650*/  IMAD.MOV.U32 R14, RZ, RZ, -0x1 ;  /* 0xffffffffff0e7424 */ /* 0x000fe200078e00ff */
[----:B------:R-:W-:-:S02]  /*1660*/  MOV R19, R10 ;  /* 0x0000000a00137202 */ /* 0x000fc40000000f00 */
[----:B------:R-:W-:Y:S02]  /*1670*/  MOV R17, 0x1f ;  /* 0x0000001f00117802 */ /* 0x000fe40000000f00 */
[----:B------:R-:W-:Y:S02]  /*1680*/  MOV R8, 0x16a0 ;  /* 0x000016a000087802 */ /* 0x000fe40000000f00 */
[----:B------:R-:W-:Y:S05]  /*1690*/  CALL.REL.NOINC `($__internal_115_$__cuda_sm70_shflsync_bfly_p) ;  /* 0x000001a000007944 */ /* 0x000fea0003c00000 */
[----:B0-----:R-:W-:Y:S01]  /*16a0*/  HFMA2.MMA R16, -RZ, RZ, 0, 1.1920928955078125e-07 ;  /* 0x00000002ff107435 */ /* 0x001fe200000001ff */
[----:B-1----:R-:W-:Y:S01]  /*16b0*/  FADD.FTZ R19, R10, R14 ;  /* 0x0000000e0a137221 */ /* 0x002fe20000010000 */
[----:B------:R-:W-:Y:S02]  /*16c0*/  MOV R17, 0x1f ;  /* 0x0000001f00117802 */ /* 0x000fe40000000f00 */
[----:B------:R-:W-:Y:S02]  /*16d0*/  MOV R14, 0xffffffff ;  /* 0xffffffff000e7802 */ /* 0x000fe40000000f00 */
[----:B------:R-:W-:Y:S02]  /*16e0*/  MOV R8, 0x1700 ;  /* 0x0000170000087802 */ /* 0x000fe40000000f00 */
[----:B------:R-:W-:Y:S05]  /*16f0*/  CALL.REL.NOINC `($__internal_115_$__cuda_sm70_shflsync_bfly_p) ;  /* 0x0000014000007944 */ /* 0x000fea0003c00000 */
[----:B0-----:R-:W-:Y:S01]  /*1700*/  HFMA2.MMA R16, -RZ, RZ, 0, 2.384185791015625e-07 ;  /* 0x00000004ff107435 */ /* 0x001fe200000001ff */
[----:B-1----:R-:W-:Y:S01]  /*1710*/  FADD.FTZ R19, R19, R14 ;  /* 0x0000000e13137221 */ /* 0x002fe20000010000 */
[----:B------:R-:W-:Y:S01]  /*1720*/  MOV R14, 0xffffffff ;  /* 0xffffffff000e7802 */ /* 0x000fe20000000f00 */
[----:B------:R-:W-:Y:S01]  /*1730*/  IMAD.MOV.U32 R17, RZ, RZ, 0x1f ;  /* 0x0000001fff117424 */ /* 0x000fe200078e00ff */
        /* <DEDUP_REMOVED lines=8> */
[----:B0-----:R-:W-:Y:S01]  /*17c0*/  HFMA2.MMA R17, -RZ, RZ, 0, 1.847743988037109375e-06 ;  /* 0x0000001fff117435 */ /* 0x001fe200000001ff */
[----:B-1----:R-:W-:Y:S01]  /*17d0*/  FADD.FTZ R19, R19, R14 ;  /* 0x0000000e13137221 */ /* 0x002fe20000010000 */
[----:B------:R-:W-:Y:S01]  /*17e0*/  MOV R14, 0xffffffff ;  /* 0xffffffff000e7802 */ /* 0x000fe20000000f00 */
[----:B------:R-:W-:Y:S01]  /*17f0*/  IMAD.MOV.U32 R16, RZ, RZ, 0x10 ;  /* 0x00000010ff107424 */ /* 0x000fe200078e00ff */
[----:B------:R-:W-:Y:S02]  /*1800*/  MOV R8, 0x1820 ;  /* 0x0000182000087802 */ /* 0x000fe40000000f00 */
[----:B------:R-:W-:Y:S05]  /*1810*/  CALL.REL.NOINC `($__internal_115_$__cuda_sm70_shflsync_bfly_p) ;  /* 0x0000002000007944 */ /* 0x000fea0003c00000 */
[----:B-1----:R-:W-:Y:S01]  /*1820*/  MOV R8, R14 ;  /* 0x0000000e00087202 */ /* 0x002fe20000000f00 */
[----:B0-----:R-:W-:Y:S05]  /*1830*/  BRA `(.L_x_2447) ;  /* 0xfffff58000007947 */ /* 0x001fea000383ffff */
        .weak           $__internal_115_$__cuda_sm70_shflsync_bfly_p
        .type           $__internal_115_$__cuda_sm70_shflsync_bfly_p,@function
        .size           $__internal_115_$__cuda_sm70_shflsync_bfly_p,(.L_x_2653 - $__internal_115_$__cuda_sm70_shflsync_bfly_p)
$__internal_115_$__cuda_sm70_shflsync_bfly_p:
[----:B------:R-:W-:Y:S01]  /*1840*/  HFMA2.MMA R9, -RZ, RZ, 0, 0 ;  /* 0x00000000ff097435 */ /* 0x000fe200000001ff */
[----:B------:R-:W-:Y:S04]  /*1850*/  WARPSYNC R14 ;  /* 0x0000000e00007348 */ /* 0x000fe80003800000 */
[----:B------:R0:W1:Y:S01]  /*1860*/  SHFL.BFLY PT, R14, R19, R16, R17 ;  /* 0x0c000010130e7389 */ /* 0x00006200000e0011 */
[----:B------:R-:W-:Y:S05]  /*1870*/  RET.REL.NODEC R8 `(_ZN10layer_norm40ln_parallel_residual_bwd_finalize_kernelINS_22Kernel_traits_finalizeILj1024EfffffjLb0ELj1024ELj4ENS_18Kernel_traits_baseILj1024EfffffjLj1024EEEEELb0EEEvNS_9BwdParamsE) ;  /* 0xffffe78008007950 */ /* 0x000fea0003c3ffff */
.L_x_2448:
        /* <DEDUP_REMOVED lines=16> */
.L_x_2653:


//--------------------- .text._ZN10layer_norm31ln_parallel_residual_bwd_kernelINS_13Kernel_traitsIfffffjLj1024ELj1ELj4ELj1ELj16ENS_18Kernel_traits_baseILj1024EfffffjLj128EEEEELb1ELb1ELb0EEEvNS_9BwdParamsE --------------------------
	.section	.text._ZN10layer_norm31ln_parallel_residual_bwd_kernelINS_13Kernel_traitsIfffffjLj1024ELj1ELj4ELj1ELj16ENS_18Kernel_traits_baseILj1024EfffffjLj128EEEEELb1ELb1ELb0EEEvNS_9BwdParamsE,"ax",@progbits
	.sectioninfo	@"SHI_REGISTERS=246"
	.align	128
        .global         _ZN10layer_norm31ln_parallel_residual_bwd_kernelINS_13Kernel_traitsIfffffjLj1024ELj1ELj4ELj1ELj16ENS_18Kernel_traits_baseILj1024EfffffjLj128EEEEELb1ELb1ELb0EEEvNS_9BwdParamsE
        .type           _ZN10layer_norm31ln_parallel_residual_bwd_kernelINS_13Kernel_traitsIfffffjLj1024ELj1ELj4ELj1ELj16ENS_18Kernel_traits_baseILj1024EfffffjLj128EEEEELb1ELb1ELb0EEEvNS_9BwdParamsE,@function
        .size           _ZN10layer_norm31ln_parallel_residual_bwd_kernelINS_13Kernel_traitsIfffffjLj1024ELj1ELj4ELj1ELj16ENS_18Kernel_traits_baseILj1024EfffffjLj128EEEEELb1ELb1ELb0EEEvNS_9BwdParamsE,(.L_x_2654 - _ZN10layer_norm31ln_parallel_residual_bwd_kernelINS_13Kernel_traitsIfffffjLj1024ELj1ELj4ELj1ELj16ENS_18Kernel_traits_baseILj1024EfffffjLj128EEEEELb1ELb1ELb0EEEvNS_9BwdParamsE)
        .other          _ZN10layer_norm31ln_parallel_residual_bwd_kernelINS_13Kernel_traitsIfffffjLj1024ELj1ELj4ELj1ELj16ENS_18Kernel_traits_baseILj1024EfffffjLj128EEEEELb1ELb1ELb0EEEvNS_9BwdParamsE,@"STO_CUDA_ENTRY STV_DEFAULT"
_ZN10layer_norm31ln_parallel_residual_bwd_kernelINS_13Kernel_traitsIfffffjLj1024ELj1ELj4ELj1ELj16ENS_18Kernel_traits_baseILj1024EfffffjLj128EEEEELb1ELb1ELb0EEEvNS_9BwdParamsE:
.text._ZN10layer_norm31ln_parallel_residual_bwd_kernelINS_13Kernel_traitsIfffffjLj1024ELj1ELj4ELj1ELj16ENS_18Kernel_traits_baseILj1024EfffffjLj128EEEEELb1ELb1ELb0EEEvNS_9BwdParamsE:
        /* <DEDUP_REMOVED lines=33> */
[----:B------:R-:W-:Y:S01]  /*0210*/  LOP3.LUT P6, RZ, R4, 0xffffffe0, RZ, 0xc0, !PT ;  /* 0xffffffe004ff7812 */ /* 0x000fe200078cc0ff */
[----:B------:R-:W-:Y:S01]  /*0220*/  @P1 IMAD.MOV.U32 R15, RZ, RZ, 0x10 ;  /* 0x00000010ff0f1424 */ /* 0x000fe200078e00ff */
[----:B------:R-:W-:Y:S01]  /*0230*/  @P3 MOV R19, 0x10 ;  /* 0x0000001000133802 */ /* 0x000fe20000000f00 */
[C---:B------:R-:W-:Y:S01]  /*0240*/  @P0 IMAD.WIDE.U32 R12, R6.reuse, R13, c[0x0][0x1b0] ;  /* 0x00006c00060c0625 */ /* 0x040fe200078e000d */
[----:B------:R-:W-:Y:S01]  /*0250*/  @P0 IADD3 R6, R6, 0x20, RZ ;  /* 0x0000002006060810 */ /* 0x000fe20007ffe0ff */
[----:B------:R1:W5:Y:S01]  /*0260*/  @P5 LDG.E.128 R36, [R10.64] ;  /* 0x000000040a245981 */ /* 0x000362000c1e1d00 */
[----:B------:R-:W-:-:S02]  /*0270*/  ISETP.GE.U32.AND P4, PT, R4, 0x100, PT ;  /* 0x000001000400780c */ /* 0x000fc40003f86070 */
[----:B------:R-:W-:Y:S01]  /*0280*/  LOP3.LUT R7, R7, 0xfffffffe, RZ, 0xc0, !PT ;  /* 0xfffffffe07077812 */ /* 0x000fe200078ec0ff */
[C---:B------:R-:W-:Y:S01]  /*0290*/  @P1 IMAD.WIDE.U32 R14, R6.reuse, R15, c[0x0][0x1b0] ;  /* 0x00006c00060e1625 */ /* 0x040fe200078e000f */
[----:B------:R-:W-:Y:S01]  /*02a0*/  @P1 IADD3 R6, R6, 0x20, RZ ;  /* 0x0000002006061810 */ /* 0x000fe20007ffe0ff */
[----:B------:R1:W5:Y:S01]  /*02b0*/  @P0 LDG.E.128 R40, [R12.64] ;  /* 0x000000040c280981 */ /* 0x000362000c1e1d00 */
[----:B------:R-:W-:-:S03]  /*02c0*/  @P5 LOP3.LUT R7, R7, 0x1, RZ, 0xfc, !PT ;  /* 0x0000000107075812 */ /* 0x000fc600078efcff */
[----:B------:R0:W5:Y:S01]  /*02d0*/  @P6 LDG.E.128 R28, [R2.64] ;  /* 0x00000004021c6981 */ /* 0x000162000c1e1d00 */
[----:B------:R-:W-:Y:S01]  /*02e0*/  ISETP.NE.AND P6, PT, R5, RZ, PT ;  /* 0x000000ff0500720c */ /* 0x000fe20003fc5270 */
[C---:B------:R-:W-:Y:S01]  /*02f0*/  @P2 IMAD.WIDE.U32 R16, R6.reuse, R17, c[0x0][0x1b0] ;  /* 0x00006c0006102625 */ /* 0x040fe200078e0011 */
[----:B------:R-:W-:Y:S01]  /*0300*/  @P2 IADD3 R6, R6, 0x20, RZ ;  /* 0x0000002006062810 */ /* 0x000fe20007ffe0ff */
[----:B------:R1:W5:Y:S01]  /*0310*/  @P1 LDG.E.128 R44, [R14.64] ;  /* 0x000000040e2c1981 */ /* 0x000362000c1e1d00 */
[----:B------:R-:W-:-:S03]  /*0320*/  LOP3.LUT R7, R7, 0xfffffff7, RZ, 0xc0, !PT ;  /* 0xfffffff707077812 */ /* 0x000fc600078ec0ff */
[C---:B------:R-:W-:Y:S01]  /*0330*/  @P3 IMAD.WIDE.U32 R18, R6.reuse, R19, c[0x0][0x1b0] ;  /* 0x00006c0006123625 */ /* 0x040fe200078e0013 */
[----:B------:R1:W5:Y:S01]  /*0340*/  @P2 LDG.E.128 R48, [R16.64] ;  /* 0x0000000410302981 */ /* 0x000362000c1e1d00 */
[----:B------:R-:W-:Y:S02]  /*0350*/  @P4 LOP3.LUT R7, R7, 0x8, RZ, 0xfc, !PT ;  /* 0x0000000807074812 */ /* 0x000fe400078efcff */
[----:B------:R-:W-:Y:S01]  /*0360*/  @P3 IADD3 R6, R6, 0x20, RZ ;  /* 0x0000002006063810 */ /* 0x000fe20007ffe0ff */
[----:B------:R1:W5:Y:S01]  /*0370*/  @P3 LDG.E.128 R52, [R18.64] ;  /* 0x0000000412343981 */ /* 0x000362000c1e1d00 */
[----:B------:R-:W-:-:S03]  /*0380*/  @P4 IMAD.MOV.U32 R7, RZ, RZ, 0x10 ;  /* 0x00000010ff074424 */ /* 0x000fc600078e00ff */
[----:B------:R1:W5:Y:S01]  /*0390*/  @P6 LDG.E.128 R32, [R8.64] ;  /* 0x0000000408206981 */ /* 0x000362000c1e1d00 */
[----:B------:R-:W-:Y:S01]  /*03a0*/  SHF.R.U32.HI R5, RZ, 0x5, R0 ;  /* 0x00000005ff057819 */ /* 0x000fe20000011600 */
[----:B------:R-:W-:-:S04]  /*03b0*/  @P4 IMAD.WIDE.U32 R6, R6, R7, c[0x0][0x1b0] ;  /* 0x00006c0006064625 */ /* 0x000fc800078e0007 */
[----:B0-----:R-:W-:Y:S01]  /*03c0*/  IMAD R3, R20, 0x4, R5 ;  /* 0x0000000414037824 */ /* 0x001fe200078e0205 */
[----:B------:R1:W5:Y:S04]  /*03d0*/  @P4 LDG.E.128 R56, [R6.64] ;  /* 0x0000000406384981 */ /* 0x000368000c1e1d00 */
        /* <DEDUP_REMOVED lines=36> */
[----:B------:R-:W-:-:S07]  /*0620*/  HFMA2.MMA R61, -RZ, RZ, 0, 0 ;  /* 0x00000000ff3d7435 */ /* 0x000fce00000001ff */
.L_x_2485:
[----:B------:R-:W-:-:S04]  /*0630*/  IMAD.MOV.U32 R164, RZ, RZ, 0x4 ;  /* 0x00000004ffa47424 */ /* 0x000fc800078e00ff */
[----:B------:R-:W-:-:S04]  /*0640*/  IMAD.WIDE R166, R3, R164, c[0x0][0x1a0] ;  /* 0x0000680003a67625 */ /* 0x000fc800078e02a4 */
[C---:B------:R-:W-:Y:S01]  /*0650*/  IMAD.WIDE R164, R3.reuse, R164, c[0x0][0x1a8] ;  /* 0x00006a0003a47625 */ /* 0x040fe200078e02a4 */
[----:B-----5:R1:W5:Y:S04]  /*0660*/  LDG.E R225, [R166.64] ;  /* 0x00000004a6e17981 */ /* 0x020368000c1e1900 */
[----:B------:R1:W5:Y:S01]  /*0670*/  LDG.E R177, [R164.64] ;  /* 0x00000004a4b17981 */ /* 0x000362000c1e1900 */
[----:B------:R-:W-:Y:S01]  /*0680*/  IMAD R21, R3, c[0x0][0x168], RZ ;  /* 0x00005a0003157a24 */ /* 0x000fe200078e02ff */
[----:B------:R-:W-:Y:S01]  /*0690*/  LOP3.LUT P4, RZ, R4, 0xffffffe0, RZ, 0xc0, !PT ;  /* 0xffffffe004ff7812 */ /* 0x000fe2000788c0ff */
[----:B------:R-:W-:Y:S01]  /*06a0*/  BSSY B1, `(.L_x_2451) ;  /* 0x000003d000017945 */ /* 0x000fe20003800000 */
[----:B------:R-:W-:Y:S01]  /*06b0*/  IMAD.MOV.U32 R229, RZ, RZ, RZ ;  /* 0x000000ffffe57224 */ /* 0x000fe200078e00ff */
[----:B------:R-:W-:-:S02]  /*06c0*/  MOV R227, RZ ;  /* 0x000000ff00e37202 */ /* 0x000fc40000000f00 */
[----:B------:R-:W-:-:S04]  /*06d0*/  SHF.R.S32.HI R168, RZ, 0x1f, R21 ;  /* 0x0000001fffa87819 */ /* 0x000fc80000011415 */
[----:B------:R-:W-:Y:S02]  /*06e0*/  LEA.HI R21, R168, R21, RZ, 0x2 ;  /* 0x00000015a8157211 */ /* 0x000fe400078f10ff */
[----:B------:R-:W-:-:S04]  /*06f0*/  LOP3.LUT R168, R0, 0x1f, RZ, 0xc0, !PT ;  /* 0x0000001f00a87812 */ /* 0x000fc800078ec0ff */
[----:B------:R-:W-:-:S05]  /*0700*/  LEA.HI.SX32 R21, R21, R168, 0x1e ;  /* 0x000000a815157211 */ /* 0x000fca00078ff2ff */
[----:B------:R-:W-:Y:S01]  /*0710*/  IMAD.MOV.U32 R231, RZ, RZ, R21 ;  /* 0x000000ffffe77224 */ /* 0x000fe200078e0015 */
[----:B------:R-:W-:Y:S05]  /*0720*/  @!P4 BRA `(.L_x_2452) ;  /* 0x000003400000c947 */ /* 0x000fea0003800000 */
[----:B-1----:R-:W-:Y:S02]  /*0730*/  ISETP.NE.U32.AND P5, PT, RZ, c[0x0][0x250], PT ;  /* 0x00009400ff007a0c */ /* 0x002fe40003fa5070 */
        /* <DEDUP_REMOVED lines=11> */
[C---:B------:R-:W-:Y:S01]  /*07f0*/  LEA R164, P6, R21.reuse, c[0x0][0x188], 0x4 ;  /* 0x0000620015a47a11 */ /* 0x040fe200078c20ff */
[C---:B------:R-:W-:Y:S02]  /*0800*/  IMAD.WIDE.U32 R168, R21.reuse, R168, c[0x0][0x208] ;  /* 0x0000820015a87625 */ /* 0x040fe400078e00a8 */
[----:B------:R2:W5:Y:S01]  /*0810*/  @P4 LDG.E.128 R120, [R238.64] ;  /* 0x00000004ee784981 */ /* 0x000562000c1e1d00 */
[----:B------:R-:W-:-:S03]  /*0820*/  LEA.HI.X R165, R21, c[0x0][0x18c], RZ, 0x4, P6 ;  /* 0x0000630015a57a11 */ /* 0x000fc600030f24ff */
[----:B------:R-:W3:Y:S04]  /*0830*/  LDG.E.128 R168, [R168.64] ;  /* 0x00000004a8a87981 */ /* 0x000ee8000c1e1d00 */
[----:B------:R-:W4:Y:S01]  /*0840*/  LDG.E.128 R164, [R164.64] ;  /* 0x00000004a4a47981 */ /* 0x000f22000c1e1d00 */
[----:B0-----:R-:W-:-:S04]  /*0850*/  ISETP.NE.AND P4, PT, R2, RZ, PT ;  /* 0x000000ff0200720c */ /* 0x001fc80003f85270 */
[----:B-----5:R-:W-:Y:S02]  /*0860*/  FSEL R186, R225, RZ, !P4 ;  /* 0x000000ffe1ba7208 */ /* 0x020fe40006000000 */
[----:B------:R-:W-:-:S04]  /*0870*/  IADD3 R234, P4, R234, c[0x0][0x190], RZ ;  /* 0x00006400eaea7a10 */ /* 0x000fc80007f9e0ff */
[----:B------:R-:W-:-:S05]  /*0880*/  IADD3.X R235, R6, c[0x0][0x194], RZ, P4, !PT ;  /* 0x0000650006eb7a10 */ /* 0x000fca00027fe4ff */
[----:B------:R0:W5:Y:S01]  /*0890*/  LDG.E R6, [R234.64] ;  /* 0x00000004ea067981 */ /* 0x000162000c1e1900 */
[----:B------:R-:W-:Y:S01]  /*08a0*/  IADD3 R231, R21, 0x20, RZ ;  /* 0x0000002015e77810 */ /* 0x000fe20007ffe0ff */
[--C-:B----4-:R-:W-:Y:S02]  /*08b0*/  FADD.FTZ R196, R164, -R186.reuse ;  /* 0x800000baa4c47221 */ /* 0x110fe40000010000 */
[--C-:B-1----:R-:W-:Y:S02]  /*08c0*/  FADD.FTZ R236, R165, -R186.reuse ;  /* 0x800000baa5ec7221 */ /* 0x102fe40000010000 */
[----:B------:R-:W-:Y:S02]  /*08d0*/  FMUL.FTZ R175, R177, R196 ;  /* 0x000000c4b1af7220 */ /* 0x000fe40000410000 */
[----:B---3--:R-:W-:Y:S02]  /*08e0*/  FMUL.FTZ R196, R28, R168 ;  /* 0x000000a81cc47220 */ /* 0x008fe40000410000 */
[----:B------:R-:W-:-:S02]  /*08f0*/  FADD.FTZ R166, R166, -R186 ;  /* 0x800000baa6a67221 */ /* 0x000fc40000010000 */
[----:B--2---:R-:W-:Y:S02]  /*0900*/  FADD.FTZ R238, R167, -R186 ;  /* 0x800000baa7ee7221 */ /* 0x004fe40000010000 */
[----:B------:R-:W-:Y:S02]  /*0910*/  FMUL.FTZ R186, R177, R236 ;  /* 0x000000ecb1ba7220 */ /* 0x000fe40000410000 */
[----:B------:R-:W-:Y:S02]  /*0920*/  FMUL.FTZ R215, R29, R169 ;  /* 0x000000a91dd77220 */ /* 0x000fe40000410000 */
[----:B------:R-:W-:Y:S02]  /*0930*/  FADD.FTZ R164, RZ, R196 ;  /* 0x000000c4ffa47221 */ /* 0x000fe40000010000 */
[----:B------:R-:W-:Y:S02]  /*0940*/  FFMA.FTZ R165, R175, R196, RZ ;  /* 0x000000c4afa57223 */ /* 0x000fe400000100ff */
[----:B------:R-:W-:-:S02]  /*0950*/  FMUL.FTZ R213, R177, R166 ;  /* 0x000000a6b1d57220 */ /* 0x000fc40000410000 */
[----:B------:R-:W-:Y:S02]  /*0960*/  FMUL.FTZ R236, R30, R170 ;  /* 0x000000aa1eec7220 */ /* 0x000fe40000410000 */
[----:B------:R-:W-:Y:S02]  /*0970*/  FADD.FTZ R167, R164, R215 ;  /* 0x000000d7a4a77221 */ /* 0x000fe40000010000 */
[----:B------:R-:W-:Y:S02]  /*0980*/  FFMA.FTZ R165, R186, R215, R165 ;  /* 0x000000d7baa57223 */ /* 0x000fe400000100a5 */
[----:B------:R-:W-:Y:S02]  /*0990*/  FMUL.FTZ R223, R31, R171 ;  /* 0x000000ab1fdf7220 */ /* 0x000fe40000410000 */
[----:B0-----:R-:W-:Y:S02]  /*09a0*/  FMUL.FTZ R234, R177, R238 ;  /* 0x000000eeb1ea7220 */ /* 0x001fe40000410000 */
        /* <DEDUP_REMOVED lines=12> */
.L_x_2452:
[----:B-1----:R-:W-:Y:S05]  /*0a70*/  BSYNC B1 ;  /* 0x0000000000017941 */ /* 0x002fea0003800000 */
.L_x_2451:
[----:B------:R-:W-:Y:S01]  /*0a80*/  ISETP.GE.U32.AND P4, PT, R4, 0x40, PT ;  /* 0x000000400400780c */ /* 0x000fe20003f86070 */
[----:B------:R-:W-:-:S12]  /*0a90*/  BSSY B1, `(.L_x_2453) ;  /* 0x0000036000017945 */ /* 0x000fd80003800000 */
        /* <DEDUP_REMOVED lines=19> */
[----:B0-----:R-:W-:-:S04]  /*0bd0*/  ISETP.NE.AND P4, PT, R2, RZ, PT ;  /* 0x000000ff0200720c */ /* 0x001fc80003f85270 */
[----:B-----5:R-:W-:Y:S02]  /*0be0*/  FSEL R230, R225, RZ, !P4 ;  /* 0x000000ffe1e67208 */ /* 0x020fe40006000000 */
[----:B------:R-:W-:-:S04]  /*0bf0*/  IADD3 R232, P4, R232, c[0x0][0x190], RZ ;  /* 0x00006400e8e87a10 */ /* 0x000fc80007f9e0ff */
[----:B------:R-:W-:-:S05]  /*0c00*/  IADD3.X R233, R8, c[0x0][0x194], RZ, P4, !PT ;  /* 0x0000650008e97a10 */ /* 0x000fca00027fe4ff */
[----:B------:R0:W5:Y:S01]  /*0c10*/  LDG.E R8, [R232.64] ;  /* 0x00000004e8087981 */ /* 0x000162000c1e1900 */
[----:B------:R-:W-:Y:S01]  /*0c20*/  IADD3 R231, R231, 0x20, RZ ;  /* 0x00000020e7e77810 */ /* 0x000fe20007ffe0ff */
[C---:B---3--:R-:W-:Y:S02]  /*0c30*/  FADD.FTZ R184, -R230.reuse, R164 ;  /* 0x000000a4e6b87221 */ /* 0x048fe40000010100 */
[----:B------:R-:W-:Y:S02]  /*0c40*/  FADD.FTZ R194, -R230, R165 ;  /* 0x000000a5e6c27221 */ /* 0x000fe40000010100 */
[C---:B------:R-:W-:Y:S02]  /*0c50*/  FMUL.FTZ R173, R177.reuse, R184 ;  /* 0x000000b8b1ad7220 */ /* 0x040fe40000410000 */
[----:B------:R-:W-:Y:S02]  /*0c60*/  FMUL.FTZ R184, R177, R194 ;  /* 0x000000c2b1b87220 */ /* 0x000fe40000410000 */
[----:B--2---:R-:W-:-:S02]  /*0c70*/  FMUL.FTZ R194, R32, R168 ;  /* 0x000000a820c27220 */ /* 0x004fc40000410000 */
[C---:B------:R-:W-:Y:S02]  /*0c80*/  FADD.FTZ R166, -R230.reuse, R166 ;  /* 0x000000a6e6a67221 */ /* 0x040fe40000010100 */
[----:B------:R-:W-:Y:S02]  /*0c90*/  FMUL.FTZ R211, R33, R169 ;  /* 0x000000a921d37220 */ /* 0x000fe40000410000 */
[----:B------:R-:W-:Y:S02]  /*0ca0*/  FADD.FTZ R164, R229, R194 ;  /* 0x000000c2e5a47221 */ /* 0x000fe40000010000 */
[----:B------:R-:W-:Y:S02]  /*0cb0*/  FFMA.FTZ R227, R173, R194, R227 ;  /* 0x000000c2ade37223 */ /* 0x000fe400000100e3 */
[----:B------:R-:W-:Y:S02]  /*0cc0*/  FADD.FTZ R230, -R230, R167 ;  /* 0x000000a7e6e67221 */ /* 0x000fe40000010100 */
[----:B------:R-:W-:-:S02]  /*0cd0*/  FMUL.FTZ R209, R177, R166 ;  /* 0x000000a6b1d17220 */ /* 0x000fc40000410000 */
[----:B0-----:R-:W-:Y:S02]  /*0ce0*/  FMUL.FTZ R232, R34, R170 ;  /* 0x000000aa22e87220 */ /* 0x001fe40000410000 */
        /* <DEDUP_REMOVED lines=16> */
.L_x_2454:
[----:B-1----:R-:W-:Y:S05]  /*0df0*/  BSYNC B1 ;  /* 0x0000000000017941 */ /* 0x002fea0003800000 */
.L_x_2453:
        /* <DEDUP_REMOVED lines=19> */
[----:B------:R-:W1:Y:S04]  /*0f30*/  LDG.E.128 R168, [R168.64] ;  /* 0x00000004a8a87981 */ /* 0x000e68000c1e1d00 */
[----:B------:R-:W3:Y:S01]  /*0f40*/  LDG.E.128 R164, [R164.64] ;  /* 0x00000004a4a47981 */ /* 0x000ee2000c1e1d00 */
[----:B0-----:R-:W-:-:S04]  /*0f50*/  ISETP.NE.AND P4, PT, R2, RZ, PT ;  /* 0x000000ff0200720c */ /* 0x001fc80003f85270 */
[----:B-----5:R-:W-:Y:S02]  /*0f60*/  FSEL R226, R225, RZ, !P4 ;  /* 0x000000ffe1e27208 */ /* 0x020fe40006000000 */
[----:B------:R-:W-:-:S04]  /*0f70*/  IADD3 R238, P4, R238, c[0x0][0x190], RZ ;  /* 0x00006400eeee7a10 */ /* 0x000fc80007f9e0ff */
[----:B------:R-:W-:-:S05]  /*0f80*/  IADD3.X R239, R10, c[0x0][0x194], RZ, P4, !PT ;  /* 0x000065000aef7a10 */ /* 0x000fca00027fe4ff */
[----:B------:R2:W5:Y:S01]  /*0f90*/  LDG.E R10, [R238.64] ;  /* 0x00000004ee0a7981 */ /* 0x000562000c1e1900 */
[----:B------:R-:W-:Y:S01]  /*0fa0*/  IADD3 R231, R231, 0x20, RZ ;  /* 0x00000020e7e77810 */ /* 0x000fe20007ffe0ff */
[----:B-1----:R-:W-:Y:S02]  /*0fb0*/  FMUL.FTZ R183, R36, R168 ;  /* 0x000000a824b77220 */ /* 0x002fe40000410000 */
[C---:B---3--:R-:W-:Y:S02]  /*0fc0*/  FADD.FTZ R22, -R226.reuse, R164 ;  /* 0x000000a4e2167221 */ /* 0x048fe40000010100 */
[C---:B------:R-:W-:Y:S02]  /*0fd0*/  FADD.FTZ R182, -R226.reuse, R165 ;  /* 0x000000a5e2b67221 */ /* 0x040fe40000010100 */
[----:B------:R-:W-:Y:S02]  /*0fe0*/  FMUL.FTZ R22, R177, R22 ;  /* 0x00000016b1167220 */ /* 0x000fe40000410000 */
[----:B------:R-:W-:-:S02]  /*0ff0*/  FADD.FTZ R166, -R226, R166 ;  /* 0x000000a6e2a67221 */ /* 0x000fc40000010100 */
[----:B------:R-:W-:Y:S02]  /*1000*/  FMUL.FTZ R182, R177, R182 ;  /* 0x000000b6b1b67220 */ /* 0x000fe40000410000 */
[----:B------:R-:W-:Y:S02]  /*1010*/  FMUL.FTZ R207, R37, R169 ;  /* 0x000000a925cf7220 */ /* 0x000fe40000410000 */
        /* <DEDUP_REMOVED lines=21> */
.L_x_2456:
[----:B--2---:R-:W-:Y:S05]  /*1170*/  BSYNC B1 ;  /* 0x0000000000017941 */ /* 0x004fea0003800000 */
.L_x_2455:
[----:B------:R-:W-:Y:S01]  /*1180*/  BSSY B1, `(.L_x_2457) ;  /* 0x0000036000017945 */ /* 0x000fe20003800000 */
[----:B------:R-:W-:Y:S05]  /*1190*/  @!P0 BRA `(.L_x_2458) ;  /* 0x0000034000008947 */ /* 0x000fea0003800000 */
[----:B------:R-:W-:Y:S02]  /*11a0*/  ISETP.NE.U32.AND P5, PT, RZ, c[0x0][0x250], PT ;  /* 0x00009400ff007a0c */ /* 0x000fe40003fa5070 */
[----:B------:R-:W-:-:S02]  /*11b0*/  SHF.L.U32 R238, R231, 0x2, RZ ;  /* 0x00000002e7ee7819 */ /* 0x000fc400000006ff */
        /* <DEDUP_REMOVED lines=50> */
.L_x_2458:
[----:B-1----:R-:W-:Y:S05]  /*14e0*/  BSYNC B1 ;  /* 0x0000000000017941 */ /* 0x002fea0003800000 */
.L_x_2457:
        /* <DEDUP_REMOVED lines=26> */
[----:B--2---:R-:W-:Y:S02]  /*1690*/  FMUL.FTZ R181, R44, R168 ;  /* 0x000000a82cb57220 */ /* 0x004fe40000410000 */
        /* <DEDUP_REMOVED lines=27> */
.L_x_2460:
[----:B-1----:R-:W-:Y:S05]  /*1850*/  BSYNC B1 ;  /* 0x0000000000017941 */ /* 0x002fea0003800000 */
.L_x_2459:
        /* <DEDUP_REMOVED lines=54> */
.L_x_2462:
[----:B-1----:R-:W-:Y:S05]  /*1bc0*/  BSYNC B1 ;  /* 0x0000000000017941 */ /* 0x002fea0003800000 */
.L_x_2461:
        /* <DEDUP_REMOVED lines=54> */
.L_x_2464:
[----:B-1----:R-:W-:Y:S05]  /*1f30*/  BSYNC B1 ;  /* 0x0000000000017941 */ /* 0x002fea0003800000 */
.L_x_2463:
[----:B------:R-:W-:Y:S01]  /*1f40*/  ISETP.GE.U32.AND P4, PT, R4, 0x100, PT ;  /* 0x000001000400780c */ /* 0x000fe20003f86070 */
[----:B------:R-:W-:-:S12]  /*1f50*/  BSSY B1, `(.L_x_2465) ;  /* 0x0000035000017945 */ /* 0x000fd80003800000 */
[----:B------:R-:W-:Y:S05]  /*1f60*/  @!P4 BRA `(.L_x_2466) ;  /* 0x000003300000c947 */ /* 0x000fea0003800000 */
[----:B------:R-:W-:Y:S02]  /*1f70*/  ISETP.NE.U32.AND P4, PT, RZ, c[0x0][0x218], PT ;  /* 0x00008600ff007a0c */ /* 0x000fe40003f85070 */
[----:B------:R-:W-:Y:S02]  /*1f80*/  SHF.L.U32 R238, R231, 0x2, RZ ;  /* 0x00000002e7ee7819 */ /* 0x000fe400000006ff */
[----:B------:R-:W-:Y:S02]  /*1f90*/  ISETP.NE.AND.EX P4, PT, RZ, c[0x0][0x21c], PT, P4 ;  /* 0x00008700ff007a0c */ /* 0x000fe40003f85340 */
[----:B------:R-:W-:-:S11]  /*1fa0*/  SHF.R.U32.HI R20, RZ, 0x1e, R231 ;  /* 0x0000001eff147819 */ /* 0x000fd600000116e7 */
[----:B------:R-:W-:-:S04]  /*1fb0*/  @P4 LEA R242, P5, R231, c[0x0][0x218], 0x4 ;  /* 0x00008600e7f24a11 */ /* 0x000fc800078a20ff */
[----:B------:R-:W-:Y:S01]  /*1fc0*/  @P4 LEA.HI.X R243, R231, c[0x0][0x21c], RZ, 0x4, P5 ;  /* 0x00008700e7f34a11 */ /* 0x000fe200028f24ff */
[----:B------:R-:W-:Y:S01]  /*1fd0*/  IMAD.MOV.U32 R168, RZ, RZ, 0x10 ;  /* 0x00000010ffa87424 */ /* 0x000fe200078e00ff */
[----:B------:R-:W-:-:S03]  /*1fe0*/  ISETP.NE.U32.AND P5, PT, RZ, c[0x0][0x250], PT ;  /* 0x00009400ff007a0c */ /* 0x000fc60003fa5070 */
[----:B------:R1:W5:Y:S01]  /*1ff0*/  @P4 LDG.E.128 R152, [R242.64] ;  /* 0x00000004f2984981 */ /* 0x000362000c1e1d00 */
[C---:B------:R-:W-:Y:S01]  /*2000*/  LEA R164, P4, R231.reuse, c[0x0][0x188], 0x4 ;  /* 0x00006200e7a47a11 */ /* 0x040fe200078820ff */
[C---:B------:R-:W-:Y:S01]  /*2010*/  IMAD.WIDE.U32 R168, R231.reuse, R168, c[0x0][0x208] ;  /* 0x00008200e7a87625 */ /* 0x040fe200078e00a8 */
[----:B------:R-:W-:Y:S02]  /*2020*/  ISETP.NE.AND.EX P5, PT, RZ, c[0x0][0x254], PT, P5 ;  /* 0x00009500ff007a0c */ /* 0x000fe40003fa5350 */
[----:B------:R-:W-:-:S03]  /*2030*/  LEA.HI.X R165, R231, c[0x0][0x18c], RZ, 0x4, P4 ;  /* 0x00006300e7a57a11 */ /* 0x000fc600020f24ff */
[----:B------:R-:W2:Y:S04]  /*2040*/  LDG.E.128 R168, [R168.64] ;  /* 0x00000004a8a87981 */ /* 0x000ea8000c1e1d00 */
[----:B------:R-:W3:Y:S04]  /*2050*/  LDG.E.128 R164, [R164.64] ;  /* 0x00000004a4a47981 */ /* 0x000ee8000c1e1d00 */
[C---:B------:R-:W-:Y:S02]  /*2060*/  @P5 IADD3 R240, P6, R238.reuse, c[0x0][0x198], RZ ;  /* 0x00006600eef05a10 */ /* 0x040fe40007fde0ff */
[----:B------:R-:W-:-:S02]  /*2070*/  IADD3 R238, P4, R238, c[0x0][0x190], RZ ;  /* 0x00006400eeee7a10 */ /* 0x000fc40007f9e0ff */
[C---:B------:R-:W-:Y:S02]  /*2080*/  @P5 IADD3.X R241, R20.reuse, c[0x0][0x19c], RZ, P6, !PT ;  /* 0x0000670014f15a10 */ /* 0x040fe400037fe4ff */
[----:B------:R-:W-:Y:S02]  /*2090*/  IADD3.X R239, R20, c[0x0][0x194], RZ, P4, !PT ;  /* 0x0000650014ef7a10 */ /* 0x000fe400027fe4ff */
[----:B0-----:R-:W-:Y:S01]  /*20a0*/  ISETP.NE.AND P6, PT, R2, RZ, PT ;  /* 0x000000ff0200720c */ /* 0x001fe20003fc5270 */
[----:B------:R1:W5:Y:S03]  /*20b0*/  @P5 LDG.E R19, [R240.64] ;  /* 0x00000004f0135981 */ /* 0x000366000c1e1900 */
[----:B-----5:R-:W-:Y:S01]  /*20c0*/  FSEL R200, R225, RZ, !P6 ;  /* 0x000000ffe1c87208 */ /* 0x020fe20007000000 */
[----:B------:R1:W5:Y:S04]  /*20d0*/  LDG.E R20, [R238.64] ;  /* 0x00000004ee147981 */ /* 0x000368000c1e1900 */
[----:B---3--:R-:W-:-:S02]  /*20e0*/  FADD.FTZ R172, -R200, R164 ;  /* 0x000000a4c8ac7221 */ /* 0x008fc40000010100 */
[----:B------:R-:W-:Y:S02]  /*20f0*/  FADD.FTZ R188, -R200, R165 ;  /* 0x000000a5c8bc7221 */ /* 0x000fe40000010100 */
[C---:B------:R-:W-:Y:S02]  /*2100*/  FMUL.FTZ R27, R177.reuse, R172 ;  /* 0x000000acb11b7220 */ /* 0x040fe40000410000 */
[----:B------:R-:W-:Y:S02]  /*2110*/  FMUL.FTZ R172, R177, R188 ;  /* 0x000000bcb1ac7220 */ /* 0x000fe40000410000 */
[----:B--2---:R-:W-:Y:S02]  /*2120*/  FMUL.FTZ R188, R56, R168 ;  /* 0x000000a838bc7220 */ /* 0x004fe40000410000 */
[----:B------:R-:W-:Y:S02]  /*2130*/  FADD.FTZ R166, -R200, R166 ;  /* 0x000000a6c8a67221 */ /* 0x000fe40000010100 */
        /* <DEDUP_REMOVED lines=22> */
.L_x_2466:
[----:B-1----:R-:W-:Y:S05]  /*22a0*/  BSYNC B1 ;  /* 0x0000000000017941 */ /* 0x002fea0003800000 */
.L_x_2465:
[----:B------:R-:W-:Y:S05]  /*22b0*/  BRA.DIV ~URZ, `(.L_x_2467) ;  /* 0x000032927f007947 */ /* 0x000fea000b800000 */
[----:B------:R1:W2:Y:S02]  /*22c0*/  SHFL.BFLY PT, R166, R229, 0x1, 0x1f ;  /* 0x0c201f00e5a67f89 */ /* 0x0002a400000e0000 */
.L_x_2486:
[----:B------:R-:W-:Y:S05]  /*22d0*/  BRA.DIV ~URZ, `(.L_x_2468) ;  /* 0x000032f27f007947 */ /* 0x000fea000b800000 */
[----:B------:R-:W3:Y:S01]  /*22e0*/  SHFL.BFLY PT, R164, R227, 0x1, 0x1f ;  /* 0x0c201f00e3a47f89 */ /* 0x000ee200000e0000 */
[----:B--2---:R-:W-:-:S05]  /*22f0*/  FADD.FTZ R170, R166, R229 ;  /* 0x000000e5a6aa7221 */ /* 0x004fca0000010000 */
[----:B------:R-:W2:Y:S01]  /*2300*/  SHFL.BFLY PT, R165, R170, 0x2, 0x1f ;  /* 0x0c401f00aaa57f89 */ /* 0x000ea200000e0000 */
[----:B---3--:R-:W-:-:S05]  /*2310*/  FADD.FTZ R164, R164, R227 ;  /* 0x000000e3a4a47221 */ /* 0x008fca0000010000 */
        /* <DEDUP_REMOVED lines=10> */
[----:B------:R2:W4:Y:S01]  /*23c0*/  SHFL.BFLY PT, R170, R169, 0x10, 0x1f ;  /* 0x0e001f00a9aa7f89 */ /* 0x00052200000e0000 */
[----:B---3--:R-:W-:-:S05]  /*23d0*/  FADD.FTZ R171, R168, R171 ;  /* 0x000000aba8ab7221 */ /* 0x008fca0000010000 */
[----:B------:R2:W3:Y:S02]  /*23e0*/  SHFL.BFLY PT, R164, R171, 0x10, 0x1f ;  /* 0x0e001f00aba47f89 */ /* 0x0004e400000e0000 */
.L_x_2487:
[----:B------:R-:W-:Y:S01]  /*23f0*/  LOP3.LUT P4, RZ, R4, 0xffffffe0, RZ, 0xc0, !PT ;  /* 0xffffffe004ff7812 */ /* 0x000fe2000788c0ff */
[----:B----4-:R-:W-:Y:S01]  /*2400*/  FADD.FTZ R168, R170, R169 ;  /* 0x000000a9aaa87221 */ /* 0x010fe20000010000 */
[----:B------:R-:W-:Y:S01]  /*2410*/  BSSY B1, `(.L_x_2469) ;  /* 0x0000044000017945 */ /* 0x000fe20003800000 */
[----:B---3--:R-:W-:Y:S02]  /*2420*/  FADD.FTZ R164, R164, R171 ;  /* 0x000000aba4a47221 */ /* 0x008fe40000010000 */
[----:B------:R-:W-:Y:S02]  /*2430*/  FMUL.FTZ R168, R168, c[0x0][0x1e0] ;  /* 0x00007800a8a87a20 */ /* 0x000fe40000410000 */
[----:B--2---:R-:W-:-:S06]  /*2440*/  FMUL.FTZ R169, R164, c[0x0][0x1e0] ;  /* 0x00007800a4a97a20 */ /* 0x004fcc0000410000 */
[----:B------:R-:W-:Y:S05]  /*2450*/  @!P4 BRA `(.L_x_2470) ;  /* 0x000003f00000c947 */ /* 0x000fea0003800000 */
[----:B0-----:R-:W-:Y:S02]  /*2460*/  ISETP.NE.AND P4, PT, R2, RZ, PT ;  /* 0x000000ff0200720c */ /* 0x001fe40003f85270 */
[----:B------:R-:W-:Y:S02]  /*2470*/  MOV R240, 0x10 ;  /* 0x0000001000f07802 */ /* 0x000fe40000000f00 */
        /* <DEDUP_REMOVED lines=11> */
[C---:B-----5:R-:W-:Y:S02]  /*2530*/  FMUL.FTZ R167, R177.reuse, R164 ;  /* 0x000000a4b1a77220 */ /* 0x060fe40000410000 */
        /* <DEDUP_REMOVED lines=10> */
[----:B------:R-:W-:Y:S01]  /*25e0*/  ISETP.NE.AND.EX P4, PT, RZ, c[0x0][0x25c], PT, P4 ;  /* 0x00009700ff007a0c */ /* 0x000fe20003f85340 */
[----:B-1----:R-:W-:-:S03]  /*25f0*/  FMUL.FTZ R229, R171, c[0x0][0x1e8] ;  /* 0x00007a00abe57a20 */ /* 0x002fc60000410000 */
[----:B------:R-:W-:Y:S02]  /*2600*/  SEL R156, R167, R156, P4 ;  /* 0x0000009ca79c7207 */ /* 0x000fe40002000000 */
[----:B------:R-:W-:Y:S02]  /*2610*/  SEL R157, R166, R157, P4 ;  /* 0x0000009da69d7207 */ /* 0x000fe40002000000 */
[----:B------:R-:W-:Y:S02]  /*2620*/  SEL R158, R171, R158, P4 ;  /* 0x0000009eab9e7207 */ /* 0x000fe40002000000 */
        /* <DEDUP_REMOVED lines=34> */
.L_x_2470:
[----:B------:R-:W-:Y:S05]  /*2850*/  BSYNC B1 ;  /* 0x0000000000017941 */ /* 0x000fea0003800000 */
.L_x_2469:
[----:B------:R-:W-:Y:S01]  /*2860*/  ISETP.GE.U32.AND P4, PT, R4, 0x40, PT ;  /* 0x000000400400780c */ /* 0x000fe20003f86070 */
[----:B------:R-:W-:-:S12]  /*2870*/  BSSY B1, `(.L_x_2471) ;  /* 0x0000041000017945 */ /* 0x000fd80003800000 */
[----:B------:R-:W-:Y:S05]  /*2880*/  @!P4 BRA `(.L_x_2472) ;  /* 0x000003f00000c947 */ /* 0x000fea0003800000 */
[----:B0-----:R-:W-:Y:S01]  /*2890*/  ISETP.NE.AND P4, PT, R2, RZ, PT ;  /* 0x000000ff0200720c */ /* 0x001fe20003f85270 */
        /* <DEDUP_REMOVED lines=24> */
[----:B------:R-:W-:-:S02]  /*2a20*/  FMUL.FTZ R227, R171, c[0x0][0x1e8] ;  /* 0x00007a00abe37a20 */ /* 0x000fc40000410000 */
[----:B-1----:R-:W-:Y:S01]  /*2a30*/  FMUL.FTZ R229, R238, c[0x0][0x1e8] ;  /* 0x00007a00eee57a20 */ /* 0x002fe20000410000 */
[----:B------:R-:W-:Y:S02]  /*2a40*/  SEL R156, R167, R156, P4 ;  /* 0x0000009ca79c7207 */ /* 0x000fe40002000000 */
[----:B------:R-:W-:Y:S02]  /*2a50*/  SEL R157, R166, R157, P4 ;  /* 0x0000009da69d7207 */ /* 0x000fe40002000000 */
[----:B------:R-:W-:Y:S02]  /*2a60*/  SEL R158, R171, R158, P4 ;  /* 0x0000009eab9e7207 */ /* 0x000fe40002000000 */
[----:B------:R-:W-:-:S03]  /*2a70*/  SEL R159, R238, R159, P4 ;  /* 0x0000009fee9f7207 */ /* 0x000fc60002000000 */
        /* <DEDUP_REMOVED lines=21> */
[----:B------:R-:W-:Y:S01]  /*2bd0*/  SEL R164, R170, RZ, P5 ;  /* 0x000000ffaaa47207 */ /* 0x000fe20002800000 */
[C---:B------:R-:W-:Y:S01]  /*2be0*/  IMAD.WIDE.U32 R170, R21.reuse, R240, c[0x0][0x248] ;  /* 0x0000920015aa7625 */ /* 0x040fe200078e00f0 */
[C---:B------:R-:W-:Y:S02]  /*2bf0*/  LOP3.LUT P5, RZ, R8.reuse, 0xff00, RZ, 0xc0, !PT ;  /* 0x0000ff0008ff7812 */ /* 0x040fe400078ac0ff */
[----:B------:R-:W-:Y:S02]  /*2c00*/  IADD3 R21, R21, 0x20, RZ ;  /* 0x0000002015157810 */ /* 0x000fe40007ffe0ff */
[----:B------:R-:W-:Y:S02]  /*2c10*/  SEL R165, R225, RZ, P5 ;  /* 0x000000ffe1a57207 */ /* 0x000fe40002800000 */
[----:B------:R-:W-:-:S04]  /*2c20*/  LOP3.LUT P5, RZ, R8, 0xff0000, RZ, 0xc0, !PT ;  /* 0x00ff000008ff7812 */ /* 0x000fc800078ac0ff */
[----:B------:R-:W-:Y:S02]  /*2c30*/  SEL R166, R227, RZ, P5 ;  /* 0x000000ffe3a67207 */ /* 0x000fe40002800000 */
[----:B------:R-:W-:-:S04]  /*2c40*/  LOP3.LUT P5, RZ, R8, 0xff000000, RZ, 0xc0, !PT ;  /* 0xff00000008ff7812 */ /* 0x000fc800078ac0ff */
[----:B------:R-:W-:-:S05]  /*2c50*/  SEL R167, R229, RZ, P5 ;  /* 0x000000ffe5a77207 */ /* 0x000fca0002800000 */
[----:B------:R0:W-:Y:S04]  /*2c60*/  STG.E.128 [R170.64], R164 ;  /* 0x000000a4aa007986 */ /* 0x0001e8000c101d04 */
[----:B------:R0:W-:Y:S02]  /*2c70*/  @P4 STG.E.128 [R238.64], R160 ;  /* 0x000000a0ee004986 */ /* 0x0001e4000c101d04 */
.L_x_2472:
[----:B------:R-:W-:Y:S05]  /*2c80*/  BSYNC B1 ;  /* 0x0000000000017941 */ /* 0x000fea0003800000 */
.L_x_2471:
[----:B------:R-:W-:Y:S01]  /*2c90*/  ISETP.GE.U32.AND P4, PT, R4, 0x60, PT ;  /* 0x000000600400780c */ /* 0x000fe20003f86070 */
[----:B------:R-:W-:-:S12]  /*2ca0*/  BSSY B1, `(.L_x_2473) ;  /* 0x0000041000017945 */ /* 0x000fd80003800000 */
[----:B------:R-:W-:Y:S05]  /*2cb0*/  @!P4 BRA `(.L_x_2474) ;  /* 0x000003f00000c947 */ /* 0x000fea0003800000 */
[----:B0-----:R-:W-:Y:S01]  /*2cc0*/  ISETP.NE.AND P4, PT, R2, RZ, PT ;  /* 0x000000ff0200720c */ /* 0x001fe20003f85270 */
        /* <DEDUP_REMOVED lines=62> */
.L_x_2474:
[----:B------:R-:W-:Y:S05]  /*30b0*/  BSYNC B1 ;  /* 0x0000000000017941 */ /* 0x000fea0003800000 */
.L_x_2473:
[----:B------:R-:W-:Y:S01]  /*30c0*/  BSSY B1, `(.L_x_2475) ;  /* 0x0000041000017945 */ /* 0x000fe20003800000 */
        /* <DEDUP_REMOVED lines=64> */
.L_x_2476:
[----:B------:R-:W-:Y:S05]  /*34d0*/  BSYNC B1 ;  /* 0x0000000000017941 */ /* 0x000fea0003800000 */
.L_x_2475:
[----:B------:R-:W-:Y:S01]  /*34e0*/  BSSY B1, `(.L_x_2477) ;  /* 0x0000041000017945 */ /* 0x000fe20003800000 */
        /* <DEDUP_REMOVED lines=64> */
.L_x_2478:
[----:B------:R-:W-:Y:S05]  /*38f0*/  BSYNC B1 ;  /* 0x0000000000017941 */ /* 0x000fea0003800000 */
.L_x_2477:
        /* <DEDUP_REMOVED lines=65> */
.L_x_2480:
[----:B------:R-:W-:Y:S05]  /*3d10*/  BSYNC B1 ;  /* 0x0000000000017941 */ /* 0x000fea0003800000 */
.L_x_2479:
[----:B------:R-:W-:Y:S01]  /*3d20*/  BSSY B1, `(.L_x_2481) ;  /* 0x0000041000017945 */ /* 0x000fe20003800000 */
        /* <DEDUP_REMOVED lines=64> */
.L_x_2482:
[----:B------:R-:W-:Y:S05]  /*4130*/  BSYNC B1 ;  /* 0x0000000000017941 */ /* 0x000fea0003800000 */
.L_x_2481:
        /* <DEDUP_REMOVED lines=28> */
[----:B------:R-:W-:-:S03]  /*4300*/  FMUL.FTZ R225, R169, c[0x0][0x1e8] ;  /* 0x00007a00a9e17a20 */ /* 0x000fc60000410000 */
        /* <DEDUP_REMOVED lines=33> */
[----:B------:R-:W-:-:S05]  /*4520*/  IMAD.WIDE.U32 R170, R21, R238, c[0x0][0x248] ;  /* 0x0000920015aa7625 */ /* 0x000fca00078e00ee */
[----:B------:R0:W-:Y:S04]  /*4530*/  STG.E.128 [R170.64], R164 ;  /* 0x000000a4aa007986 */ /* 0x0001e8000c101d04 */
[----:B------:R0:W-:Y:S02]  /*4540*/  @P4 STG.E.128 [R168.64], R160 ;  /* 0x000000a0a8004986 */ /* 0x0001e4000c101d04 */
.L_x_2484:
[----:B------:R-:W-:Y:S05]  /*4550*/  BSYNC B1 ;  /* 0x0000000000017941 */ /* 0x000fea0003800000 */
.L_x_2483:
[----:B0-----:R-:W-:-:S05]  /*4560*/  MOV R164, c[0x0][0x160] ;  /* 0x0000580000a47a02 */ /* 0x001fca0000000f00 */
[----:B------:R-:W-:-:S05]  /*4570*/  IMAD R3, R164, 0x4, R3 ;  /* 0x00000004a4037824 */ /* 0x000fca00078e0203 */
[----:B------:R-:W-:-:S13]  /*4580*/  ISETP.GE.AND P4, PT, R3, c[0x0][0x164], PT ;  /* 0x0000590003007a0c */ /* 0x000fda0003f86270 */
[----:B-1---5:R-:W-:Y:S01]  /*4590*/  @P4 CALL.REL.NOINC `(.L_x_2450) ;  /* 0x0000001000004944 */ /* 0x022fe20003c00000 */
[----:B------:R-:W-:Y:S05]  /*45a0*/  BRA `(.L_x_2485) ;  /* 0xffffc08000007947 */ /* 0x000fea000383ffff */
.L_x_2450:
[----:B-1----:R-:W-:Y:S05]  /*45b0*/  BSYNC B0 ;  /* 0x0000000000007941 */ /* 0x002fea0003800000 */
.L_x_2449:
[----:B------:R-:W-:Y:S01]  /*45c0*/  SHF.R.U32.HI R2, RZ, 0x5, R0 ;  /* 0x00000005ff027819 */ /* 0x000fe20000011600 */
[----:B------:R-:W-:Y:S01]  /*45d0*/  WARPSYNC 0xffffffff ;  /* 0xffffffff00007948 */ /* 0x000fe20003800000 */
[C---:B------:R-:W-:Y:S01]  /*45e0*/  LOP3.LUT R3, R0.reuse, 0x1f, RZ, 0xc0, !PT ;  /* 0x0000001f00037812 */ /* 0x040fe200078ec0ff */
[----:B-----5:R-:W0:Y:S01]  /*45f0*/  S2R R39, SR_CTAID.X ;  /* 0x0000000000277919 */ /* 0x020e220000002500 */
[----:B------:R-:W-:Y:S02]  /*4600*/  IADD3 R37, -R0, 0x7f, RZ ;  /* 0x0000007f00257810 */ /* 0x000fe40007ffe1ff */
[----:B------:R-:W-:-:S05]  /*4610*/  PRMT R2, R2, 0x2104, R3 ;  /* 0x0000210402027816 */ /* 0x000fca0000000003 */
[----:B------:R-:W-:Y:S04]  /*4620*/  STS.128 [R2.X16], R88 ;  /* 0x0000005802007388 */ /* 0x000fe8000000cc00 */
[----:B------:R-:W-:Y:S04]  /*4630*/  STS.128 [R2.X16+0x200], R116 ;  /* 0x0002007402007388 */ /* 0x000fe8000000cc00 */
[----:B------:R-:W-:Y:S04]  /*4640*/  STS.128 [R2.X16+0x400], R92 ;  /* 0x0004005c02007388 */ /* 0x000fe8000000cc00 */
[----:B------:R-:W-:Y:S04]  /*4650*/  STS.128 [R2.X16+0x600], R96 ;  /* 0x0006006002007388 */ /* 0x000fe8000000cc00 */
[----:B------:R-:W-:Y:S01]  /*4660*/  STS.128 [R2.X16+0x800], R100 ;  /* 0x0008006402007388 */ /* 0x000fe2000000cc00 */
[----:B0-----:R-:W-:Y:S01]  /*4670*/  IMAD R49, R39, c[0x0][0x168], RZ ;  /* 0x00005a0027317a24 */ /* 0x001fe200078e02ff */
[----:B------:R-:W-:-:S02]  /*4680*/  IADD3 R39, R37, c[0x0][0x168], RZ ;  /* 0x00005a0025277a10 */ /* 0x000fc40007ffe0ff */
[----:B------:R-:W-:Y:S02]  /*4690*/  STS.128 [R2.X16+0xa00], R104 ;  /* 0x000a006802007388 */ /* 0x000fe4000000cc00 */
[----:B------:R-:W-:Y:S02]  /*46a0*/  IADD3 R49, P0, R49, R0, RZ ;  /* 0x0000000031317210 */ /* 0x000fe40007f1e0ff */
[----:B------:R-:W-:Y:S01]  /*46b0*/  STS.128 [R2.X16+0xc00], R108 ;  /* 0x000c006c02007388 */ /* 0x000fe2000000cc00 */
[C---:B------:R-:W-:Y:S02]  /*46c0*/  LOP3.LUT P5, RZ, R39.reuse, 0xffffff80, RZ, 0xc0, !PT ;  /* 0xffffff8027ff7812 */ /* 0x040fe400078ac0ff */
[----:B------:R-:W-:Y:S01]  /*46d0*/  IADD3.X R42, RZ, RZ, RZ, P0, !PT ;  /* 0x000000ffff2a7210 */ /* 0x000fe200007fe4ff */
[----:B------:R-:W-:Y:S04]  /*46e0*/  STS.128 [R2.X16+0xe00], R112 ;  /* 0x000e007002007388 */ /* 0x000fe8000000cc00 */
[----:B------:R-:W-:Y:S01]  /*46f0*/  BAR.SYNC.DEFER_BLOCKING 0x0 ;  /* 0x0000000000007b1d */ /* 0x000fe20000010000 */
[----:B------:R-:W-:-:S02]  /*4700*/  ISETP.GE.U32.AND P4, PT, R39, 0x180, PT ;  /* 0x000001802700780c */ /* 0x000fc40003f86070 */
[C---:B------:R-:W-:Y:S02]  /*4710*/  ISETP.GE.U32.AND P3, PT, R39.reuse, 0x200, PT ;  /* 0x000002002700780c */ /* 0x040fe40003f66070 */
[----:B------:R-:W-:Y:S01]  /*4720*/  ISETP.GE.U32.AND P2, PT, R39, 0x280, PT ;  /* 0x000002802700780c */ /* 0x000fe20003f46070 */
        /* <DEDUP_REMOVED lines=73> */
[C---:B0-----:R-:W-:Y:S01]  /*4bc0*/  IMAD.SHL.U32 R2, R49.reuse, 0x4, RZ ;  /* 0x0000000431027824 */ /* 0x041fe200078e00ff */
[----:B------:R-:W-:-:S04]  /*4bd0*/  SHF.L.U64.HI R49, R49, 0x2, R42 ;  /* 0x0000000231317819 */ /* 0x000fc8000001022a */
[----:B------:R-:W-:-:S04]  /*4be0*/  IADD3 R42, P0, R2, c[0x0][0x228], RZ ;  /* 0x00008a00022a7a10 */ /* 0x000fc80007f1e0ff */
[----:B------:R-:W-:Y:S02]  /*4bf0*/  IADD3.X R51, R49, c[0x0][0x22c], RZ, P0, !PT ;  /* 0x00008b0031337a10 */ /* 0x000fe400007fe4ff */
[----:B------:R-:W-:Y:S01]  /*4c00*/  ISETP.GE.U32.AND P0, PT, R39, 0x100, PT ;  /* 0x000001002700780c */ /* 0x000fe20003f06070 */
[----:B------:R-:W0:Y:S04]  /*4c10*/  LDS R5, [R0.X4] ;  /* 0x0000000000057984 */ /* 0x000e280000004800 */
[----:B------:R-:W1:Y:S04]  /*4c20*/  LDS R36, [R0.X4+0x1000] ;  /* 0x0010000000247984 */ /* 0x000e680000004800 */
[----:B------:R-:W2:Y:S04]  /*4c30*/  LDS R38, [R0.X4+0x2000] ;  /* 0x0020000000267984 */ /* 0x000ea80000004800 */
[----:B------:R-:W3:Y:S04]  /*4c40*/  LDS R40, [R0.X4+0x3000] ;  /* 0x0030000000287984 */ /* 0x000ee80000004800 */
[----:B------:R-:W4:Y:S04]  /*4c50*/  LDS R20, [R0.X4+0x200] ;  /* 0x0002000000147984 */ /* 0x000f280000004800 */
[----:B------:R-:W-:Y:S04]  /*4c60*/  LDS R41, [R0.X4+0x2200] ;  /* 0x0022000000297984 */ /* 0x000fe80000004800 */
[----:B------:R-:W4:Y:S04]  /*4c70*/  LDS R13, [R0.X4+0x600] ;  /* 0x00060000000d7984 */ /* 0x000f280000004800 */
[----:B------:R-:W-:Y:S04]  /*4c80*/  LDS R45, [R0.X4+0x3200] ;  /* 0x00320000002d7984 */ /* 0x000fe80000004800 */
[----:B------:R-:W-:Y:S04]  /*4c90*/  LDS R43, [R0.X4+0x2400] ;  /* 0x00240000002b7984 */ /* 0x000fe80000004800 */
[----:B------:R-:W4:Y:S01]  /*4ca0*/  LDS R16, [R0.X4+0x1600] ;  /* 0x0016000000107984 */ /* 0x000f220000004800 */
[----:B0-----:R-:W-:-:S03]  /*4cb0*/  FADD.FTZ R5, RZ, R5 ;  /* 0x00000005ff057221 */ /* 0x001fc60000010000 */
[----:B------:R-:W-:Y:S01]  /*4cc0*/  LDS R47, [R0.X4+0x3400] ;  /* 0x00340000002f7984 */ /* 0x000fe20000004800 */
[----:B-1----:R-:W-:Y:S01]  /*4cd0*/  FADD.FTZ R5, R5, R36 ;  /* 0x0000002405057221 */ /* 0x002fe20000010000 */
[----:B------:R-:W-:Y:S02]  /*4ce0*/  IADD3 R36, P1, R2, c[0x0][0x220], RZ ;  /* 0x0000880002247a10 */ /* 0x000fe40007f3e0ff */
[----:B------:R-:W0:Y:S01]  /*4cf0*/  LDS R18, [R0.X4+0x2600] ;  /* 0x0026000000127984 */ /* 0x000e220000004800 */
[----:B------:R-:W-:Y:S01]  /*4d00*/  @P5 MOV R2, R42 ;  /* 0x0000002a00025202 */ /* 0x000fe20000000f00 */
[----:B--2---:R-:W-:Y:S01]  /*4d10*/  FADD.FTZ R5, R5, R38 ;  /* 0x0000002605057221 */ /* 0x004fe20000010000 */
[----:B------:R-:W-:Y:S01]  /*4d20*/  IADD3.X R49, R49, c[0x0][0x224], RZ, P1, !PT ;  /* 0x0000890031317a10 */ /* 0x000fe20000ffe4ff */
[----:B------:R-:W-:Y:S01]  /*4d30*/  LDS R22, [R0.X4+0x3600] ;  /* 0x0036000000167984 */ /* 0x000fe20000004800 */
[----:B------:R-:W-:Y:S01]  /*4d40*/  @P5 IADD3 R42, P1, R42, 0x200, RZ ;  /* 0x000002002a2a5810 */ /* 0x000fe20007f3e0ff */
[----:B---3--:R-:W-:-:S02]  /*4d50*/  FADD.FTZ R37, R5, R40 ;  /* 0x0000002805257221 */ /* 0x008fc40000010000 */
[----:B------:R-:W-:Y:S01]  /*4d60*/  FADD.FTZ R5, R3, R28 ;  /* 0x0000001c03057221 */ /* 0x000fe20000010000 */
[----:B------:R-:W-:Y:S01]  /*4d70*/  LDS R14, [R0.X4+0x800] ;  /* 0x00080000000e7984 */ /* 0x000fe20000004800 */
[----:B------:R-:W-:Y:S01]  /*4d80*/  @P5 IMAD.MOV.U32 R3, RZ, RZ, R51 ;  /* 0x000000ffff035224 */ /* 0x000fe200078e0033 */
[----:B------:R-:W-:Y:S01]  /*4d90*/  @P5 IADD3.X R51, RZ, R51, RZ, P1, !PT ;  /* 0x00000033ff335210 */ /* 0x000fe20000ffe4ff */
[----:B----4-:R-:W-:Y:S01]  /*4da0*/  FADD.FTZ R20, RZ, R20 ;  /* 0x00000014ff147221 */ /* 0x010fe20000010000 */
[----:B------:R-:W1:Y:S01]  /*4db0*/  LDS R28, [R0.X4+0x400] ;  /* 0x00040000001c7984 */ /* 0x000e620000004800 */
[----:B------:R-:W-:-:S03]  /*4dc0*/  ISETP.GE.U32.AND P1, PT, R39, 0x300, PT ;  /* 0x000003002700780c */ /* 0x000fc60003f26070 */
[----:B------:R2:W-:Y:S01]  /*4dd0*/  @P5 STG.E [R2.64], R37 ;  /* 0x0000002502005986 */ /* 0x0005e2000c101904 */
[----:B------:R-:W-:-:S03]  /*4de0*/  FADD.FTZ R13, RZ, R13 ;  /* 0x0000000dff0d7221 */ /* 0x000fc60000010000 */
[----:B------:R-:W3:Y:S04]  /*4df0*/  LDS R37, [R0.X4+0x1200] ;  /* 0x0012000000257984 */ /* 0x000ee80000004800 */
[----:B------:R-:W4:Y:S01]  /*4e00*/  LDS R15, [R0.X4+0x1800] ;  /* 0x00180000000f7984 */ /* 0x000f220000004800 */
[----:B--2---:R-:W-:Y:S01]  /*4e10*/  @P5 MOV R2, R36 ;  /* 0x0000002400025202 */ /* 0x004fe20000000f00 */
[--C-:B------:R-:W-:Y:S01]  /*4e20*/  @P5 IMAD.MOV.U32 R3, RZ, RZ, R49.reuse ;  /* 0x000000ffff035224 */ /* 0x100fe200078e0031 */
[----:B------:R-:W-:Y:S01]  /*4e30*/  @P5 IADD3 R36, P6, R36, 0x200, RZ ;  /* 0x0000020024245810 */ /* 0x000fe20007fde0ff */
[----:B------:R-:W2:Y:S01]  /*4e40*/  LDS R21, [R0.X4+0x2800] ;  /* 0x0028000000157984 */ /* 0x000ea20000004800 */
[----:B------:R-:W-:Y:S02]  /*4e50*/  FADD.FTZ R13, R13, R16 ;  /* 0x000000100d0d7221 */ /* 0x000fe40000010000 */
[----:B------:R-:W-:Y:S01]  /*4e60*/  @P0 MOV R4, R36 ;  /* 0x0000002400040202 */ /* 0x000fe20000000f00 */
[----:B------:R1:W-:Y:S01]  /*4e70*/  @P5 STG.E [R2.64], R5 ;  /* 0x0000000502005986 */ /* 0x0003e2000c101904 */
[----:B------:R-:W-:Y:S01]  /*4e80*/  @P5 IMAD.X R49, RZ, RZ, R49, P6 ;  /* 0x000000ffff315224 */ /* 0x000fe200030e0631 */
[----:B------:R-:W-:-:S02]  /*4e90*/  ISETP.GE.U32.AND P5, PT, R39, 0x380, PT ;  /* 0x000003802700780c */ /* 0x000fc40003fa6070 */
[----:B------:R-:W2:Y:S01]  /*4ea0*/  LDS R27, [R0.X4+0x3800] ;  /* 0x00380000001b7984 */ /* 0x000ea20000004800 */
[----:B0-----:R-:W-:-:S03]  /*4eb0*/  FADD.FTZ R13, R13, R18 ;  /* 0x000000120d0d7221 */ /* 0x001fc60000010000 */
[----:B------:R-:W0:Y:S01]  /*4ec0*/  LDS R6, [R0.X4+0xa00] ;  /* 0x000a000000067984 */ /* 0x000e220000004800 */
[----:B-1----:R-:W-:Y:S01]  /*4ed0*/  @P0 MOV R2, R42 ;  /* 0x0000002a00020202 */ /* 0x002fe20000000f00 */
[----:B------:R-:W-:Y:S01]  /*4ee0*/  @P0 IMAD.MOV.U32 R3, RZ, RZ, R51 ;  /* 0x000000ffff030224 */ /* 0x000fe200078e0033 */
[----:B------:R-:W-:Y:S01]  /*4ef0*/  @P0 IADD3 R42, P6, R42, 0x200, RZ ;  /* 0x000002002a2a0810 */ /* 0x000fe20007fde0ff */
[--C-:B------:R-:W-:Y:S01]  /*4f00*/  @P0 IMAD.MOV.U32 R5, RZ, RZ, R49.reuse ;  /* 0x000000ffff050224 */ /* 0x100fe200078e0031 */
[----:B------:R-:W1:Y:S01]  /*4f10*/  LDS R17, [R0.X4+0x1a00] ;  /* 0x001a000000117984 */ /* 0x000e620000004800 */
[----:B------:R-:W-:Y:S01]  /*4f20*/  FADD.FTZ R28, RZ, R28 ;  /* 0x0000001cff1c7221 */ /* 0x000fe20000010000 */
[----:B------:R-:W-:Y:S01]  /*4f30*/  @P0 IADD3.X R51, RZ, R51, RZ, P6, !PT ;  /* 0x00000033ff330210 */ /* 0x000fe200037fe4ff */
[----:B------:R-:W-:Y:S01]  /*4f40*/  FADD.FTZ R14, RZ, R14 ;  /* 0x0000000eff0e7221 */ /* 0x000fe20000010000 */
[----:B------:R-:W-:Y:S01]  /*4f50*/  @P0 IADD3 R36, P6, R36, 0x200, RZ ;  /* 0x0000020024240810 */ /* 0x000fe20007fde0ff */
[----:B------:R-:W1:Y:S04]  /*4f60*/  LDS R8, [R0.X4+0xc00] ;  /* 0x000c000000087984 */ /* 0x000e680000004800 */
[----:B------:R-:W-:Y:S01]  /*4f70*/  @P0 IMAD.X R49, RZ, RZ, R49, P6 ;  /* 0x000000ffff310224 */ /* 0x000fe200030e0631 */
[----:B------:R-:W-:Y:S01]  /*4f80*/  ISETP.GE.U32.AND P6, PT, R39, 0x400, PT ;  /* 0x000004002700780c */ /* 0x000fe20003fc6070 */
[----:B---3--:R-:W-:Y:S01]  /*4f90*/  FADD.FTZ R20, R20, R37 ;  /* 0x0000002514147221 */ /* 0x008fe20000010000 */
[----:B------:R-:W3:Y:S01]  /*4fa0*/  LDS R39, [R0.X4+0x1400] ;  /* 0x0014000000277984 */ /* 0x000ee20000004800 */
[----:B----4-:R-:W-:-:S02]  /*4fb0*/  FADD.FTZ R14, R14, R15 ;  /* 0x0000000f0e0e7221 */ /* 0x010fc40000010000 */
[----:B------:R-:W-:Y:S01]  /*4fc0*/  FADD.FTZ R20, R20, R41 ;  /* 0x0000002914147221 */ /* 0x000fe20000010000 */
[----:B------:R-:W4:Y:S03]  /*4fd0*/  LDS R23, [R0.X4+0x2a00] ;  /* 0x002a000000177984 */ /* 0x000f260000004800 */
[----:B------:R-:W-:Y:S01]  /*4fe0*/  FADD.FTZ R45, R20, R45 ;  /* 0x0000002d142d7221 */ /* 0x000fe20000010000 */
[----:B------:R-:W4:Y:S01]  /*4ff0*/  LDS R19, [R0.X4+0x1c00] ;  /* 0x001c000000137984 */ /* 0x000f220000004800 */
[----:B--2---:R-:W-:-:S03]  /*5000*/  FADD.FTZ R14, R14, R21 ;  /* 0x000000150e0e7221 */ /* 0x004fc60000010000 */
[----:B------:R2:W-:Y:S04]  /*5010*/  @P0 STG.E [R2.64], R45 ;  /* 0x0000002d02000986 */ /* 0x0005e8000c101904 */
[----:B------:R-:W4:Y:S01]  /*5020*/  LDS R37, [R0.X4+0x3a00] ;  /* 0x003a000000257984 */ /* 0x000f220000004800 */
[----:B------:R-:W-:-:S03]  /*5030*/  FADD.FTZ R27, R14, R27 ;  /* 0x0000001b0e1b7221 */ /* 0x000fc60000010000 */
[----:B------:R-:W4:Y:S01]  /*5040*/  LDS R25, [R0.X4+0x2c00] ;  /* 0x002c000000197984 */ /* 0x000f220000004800 */
[----:B0-----:R-:W-:Y:S01]  /*5050*/  FADD.FTZ R6, RZ, R6 ;  /* 0x00000006ff067221 */ /* 0x001fe20000010000 */
[----:B--2---:R-:W-:Y:S01]  /*5060*/  @P4 MOV R2, R42 ;  /* 0x0000002a00024202 */ /* 0x004fe20000000f00 */
[----:B------:R-:W-:Y:S01]  /*5070*/  @P4 IMAD.MOV.U32 R3, RZ, RZ, R51 ;  /* 0x000000ffff034224 */ /* 0x000fe200078e0033 */
[----:B------:R0:W-:Y:S01]  /*5080*/  @P0 STG.E [R4.64], R29 ;  /* 0x0000001d04000986 */ /* 0x0001e2000c101904 */
[----:B------:R-:W-:Y:S01]  /*5090*/  @P4 IADD3 R42, P0, R42, 0x200, RZ ;  /* 0x000002002a2a4810 */ /* 0x000fe20007f1e0ff */
[----:B-1----:R-:W-:Y:S02]  /*50a0*/  FADD.FTZ R6, R6, R17 ;  /* 0x0000001106067221 */ /* 0x002fe40000010000 */
[----:B------:R-:W1:Y:S01]  /*50b0*/  LDS R10, [R0.X4+0xe00] ;  /* 0x000e0000000a7984 */ /* 0x000e620000004800 */
[----:B------:R-:W-:Y:S01]  /*50c0*/  @P4 IADD3.X R51, RZ, R51, RZ, P0, !PT ;  /* 0x00000033ff334210 */ /* 0x000fe200007fe4ff */
[----:B------:R-:W-:-:S02]  /*50d0*/  FADD.FTZ R8, RZ, R8 ;  /* 0x00000008ff087221 */ /* 0x000fc40000010000 */
[----:B------:R-:W2:Y:S01]  /*50e0*/  LDS R29, [R0.X4+0x3c00] ;  /* 0x003c0000001d7984 */ /* 0x000ea20000004800 */
[----:B0-----:R-:W-:-:S03]  /*50f0*/  FADD.FTZ R5, R13, R22 ;  /* 0x000000160d057221 */ /* 0x001fc60000010000 */
[----:B------:R-:W-:Y:S01]  /*5100*/  LDS R15, [R0.X4+0x2e00] ;  /* 0x002e0000000f7984 */ /* 0x000fe20000004800 */
[----:B---3--:R-:W-:-:S03]  /*5110*/  FADD.FTZ R28, R28, R39 ;  /* 0x000000271c1c7221 */ /* 0x008fc60000010000 */
[----:B------:R-:W0:Y:S01]  /*5120*/  LDS R13, [R0.X4+0x1e00] ;  /* 0x001e0000000d7984 */ /* 0x000e220000004800 */
[----:B------:R-:W-:Y:S02]  /*5130*/  FADD.FTZ R28, R28, R43 ;  /* 0x0000002b1c1c7221 */ /* 0x000fe40000010000 */
[----:B----4-:R-:W-:Y:S01]  /*5140*/  FADD.FTZ R6, R6, R23 ;  /* 0x0000001706067221 */ /* 0x010fe20000010000 */
[----:B------:R-:W3:Y:S01]  /*5150*/  LDS R21, [R0.X4+0x3e00] ;  /* 0x003e000000157984 */ /* 0x000ee20000004800 */
[----:B------:R-:W-:Y:S02]  /*5160*/  FADD.FTZ R47, R28, R47 ;  /* 0x0000002f1c2f7221 */ /* 0x000fe40000010000 */
[----:B------:R-:W-:-:S03]  /*5170*/  FADD.FTZ R8, R8, R19 ;  /* 0x0000001308087221 */ /* 0x000fc60000010000 */
[----:B------:R4:W-:Y:S01]  /*5180*/  @P4 STG.E [R2.64], R47 ;  /* 0x0000002f02004986 */ /* 0x0009e2000c101904 */
[----:B------:R-:W-:Y:S02]  /*5190*/  FADD.FTZ R37, R6, R37 ;  /* 0x0000002506257221 */ /* 0x000fe40000010000 */
[----:B------:R-:W-:Y:S01]  /*51a0*/  FADD.FTZ R8, R8, R25 ;  /* 0x0000001908087221 */ /* 0x000fe20000010000 */
[----:B----4-:R-:W-:Y:S01]  /*51b0*/  @P4 MOV R2, R36 ;  /* 0x0000002400024202 */ /* 0x010fe20000000f00 */
[----:B------:R-:W-:Y:S01]  /*51c0*/  @P4 IMAD.MOV.U32 R3, RZ, RZ, R49 ;  /* 0x000000ffff034224 */ /* 0x000fe200078e0031 */
[----:B------:R-:W-:Y:S01]  /*51d0*/  @P4 IADD3 R36, P0, R36, 0x200, RZ ;  /* 0x0000020024244810 */ /* 0x000fe20007f1e0ff */
[----:B-1----:R-:W-:-:S03]  /*51e0*/  FADD.FTZ R10, RZ, R10 ;  /* 0x0000000aff0a7221 */ /* 0x002fc60000010000 */
[----:B------:R1:W-:Y:S01]  /*51f0*/  @P4 STG.E [R2.64], R7 ;  /* 0x0000000702004986 */ /* 0x0003e2000c101904 */
[----:B------:R-:W-:Y:S02]  /*5200*/  @P4 IMAD.X R49, RZ, RZ, R49, P0 ;  /* 0x000000ffff314224 */ /* 0x000fe400000e0631 */
[----:B--2---:R-:W-:Y:S02]  /*5210*/  FADD.FTZ R29, R8, R29 ;  /* 0x0000001d081d7221 */ /* 0x004fe40000010000 */
[----:B-1----:R-:W-:Y:S01]  /*5220*/  @P3 IMAD.MOV.U32 R2, RZ, RZ, R42 ;  /* 0x000000ffff023224 */ /* 0x002fe200078e002a */
[----:B------:R-:W-:Y:S01]  /*5230*/  @P3 MOV R3, R51 ;  /* 0x0000003300033202 */ /* 0x000fe20000000f00 */
[----:B0-----:R-:W-:Y:S01]  /*5240*/  FADD.FTZ R10, R10, R13 ;  /* 0x0000000d0a0a7221 */ /* 0x001fe20000010000 */
[----:B------:R-:W-:-:S03]  /*5250*/  @P3 IADD3 R42, P0, R42, 0x200, RZ ;  /* 0x000002002a2a3810 */ /* 0x000fc60007f1e0ff */
[----:B------:R0:W-:Y:S01]  /*5260*/  @P3 STG.E [R2.64], R5 ;  /* 0x0000000502003986 */ /* 0x0001e2000c101904 */
[----:B------:R-:W-:Y:S01]  /*5270*/  @P3 IADD3.X R51, RZ, R51, RZ, P0, !PT ;  /* 0x00000033ff333210 */ /* 0x000fe200007fe4ff */
[----:B------:R-:W-:-:S04]  /*5280*/  FADD.FTZ R10, R10, R15 ;  /* 0x0000000f0a0a7221 */ /* 0x000fc80000010000 */
        /* <DEDUP_REMOVED lines=44> */
.L_x_2467:
[----:B-----5:R-:W-:Y:S01]  /*5550*/  HFMA2.MMA R225, -RZ, RZ, 0, 1.847743988037109375e-06 ;  /* 0x0000001fffe17435 */ /* 0x020fe200000001ff */
[----:B------:R-:W-:Y:S01]  /*5560*/  MOV R167, R229 ;  /* 0x000000e500a77202 */ /* 0x000fe20000000f00 */
[----:B------:R-:W-:Y:S01]  /*5570*/  IMAD.MOV.U32 R168, RZ, RZ, 0x1 ;  /* 0x00000001ffa87424 */ /* 0x000fe200078e00ff */
[----:B------:R-:W-:Y:S01]  /*5580*/  MOV R164, 0x55b0 ;  /* 0x000055b000a47802 */ /* 0x000fe20000000f00 */
[----:B------:R-:W-:-:S02]  /*5590*/  IMAD.MOV.U32 R238, RZ, RZ, -0x1 ;  /* 0xffffffffffee7424 */ /* 0x000fc400078e00ff */
[----:B0-----:R-:W-:Y:S05]  /*55a0*/  CALL.REL.NOINC `($__internal_116_$__cuda_sm70_shflsync_bfly_p) ;  /* 0x0000046000007944 */ /* 0x001fea0003c00000 */
[----:B-1----:R-:W-:Y:S01]  /*55b0*/  MOV R166, R168 ;  /* 0x000000a800a67202 */ /* 0x002fe20000000f00 */
[----:B0-----:R-:W-:Y:S05]  /*55c0*/  BRA `(.L_x_2486) ;  /* 0xffffcd0000007947 */ /* 0x001fea000383ffff */
.L_x_2468:
[----:B------:R-:W-:Y:S01]  /*55d0*/  HFMA2.MMA R168, -RZ, RZ, 0, 5.9604644775390625e-08 ;  /* 0x00000001ffa87435 */ /* 0x000fe200000001ff */
[----:B------:R-:W-:Y:S01]  /*55e0*/  IMAD.MOV.U32 R167, RZ, RZ, R227 ;  /* 0x000000ffffa77224 */ /* 0x000fe200078e00e3 */
[----:B------:R-:W-:Y:S01]  /*55f0*/  MOV R238, 0xffffffff ;  /* 0xffffffff00ee7802 */ /* 0x000fe20000000f00 */
[----:B-----5:R-:W-:Y:S01]  /*5600*/  IMAD.MOV.U32 R225, RZ, RZ, 0x1f ;  /* 0x0000001fffe17424 */ /* 0x020fe200078e00ff */
[----:B------:R-:W-:-:S02]  /*5610*/  MOV R164, 0x5630 ;  /* 0x0000563000a47802 */ /* 0x000fc40000000f00 */
[----:B012---:R-:W-:Y:S05]  /*5620*/  CALL.REL.NOINC `($__internal_116_$__cuda_sm70_shflsync_bfly_p) ;  /* 0x000003e000007944 */ /* 0x007fea0003c00000 */
[----:B------:R-:W-:Y:S01]  /*5630*/  FADD.FTZ R229, R166, R229 ;  /* 0x000000e5a6e57221 */ /* 0x000fe20000010000 */
[----:B0-----:R-:W-:Y:S01]  /*5640*/  HFMA2.MMA R225, -RZ, RZ, 0, 1.847743988037109375e-06 ;  /* 0x0000001fffe17435 */ /* 0x001fe200000001ff */
[----:B-1----:R-:W-:Y:S01]  /*5650*/  FADD.FTZ R227, R227, R168 ;  /* 0x000000a8e3e37221 */ /* 0x002fe20000010000 */
[----:B------:R-:W-:Y:S01]  /*5660*/  MOV R164, 0x56b0 ;  /* 0x000056b000a47802 */ /* 0x000fe20000000f00 */
[----:B------:R-:W-:Y:S01]  /*5670*/  IMAD.MOV.U32 R168, RZ, RZ, 0x2 ;  /* 0x00000002ffa87424 */ /* 0x000fe200078e00ff */
[----:B------:R-:W-:Y:S01]  /*5680*/  MOV R167, R229 ;  /* 0x000000e500a77202 */ /* 0x000fe20000000f00 */
[----:B------:R-:W-:-:S02]  /*5690*/  IMAD.MOV.U32 R238, RZ, RZ, -0x1 ;  /* 0xffffffffffee7424 */ /* 0x000fc400078e00ff */
[----:B------:R-:W-:Y:S05]  /*56a0*/  CALL.REL.NOINC `($__internal_116_$__cuda_sm70_shflsync_bfly_p) ;  /* 0x0000036000007944 */ /* 0x000fea0003c00000 */
[----:B0-----:R-:W-:Y:S01]  /*56b0*/  HFMA2.MMA R225, -RZ, RZ, 0, 1.847743988037109375e-06 ;  /* 0x0000001fffe17435 */ /* 0x001fe200000001ff */
[----:B-1----:R-:W-:Y:S01]  /*56c0*/  IMAD.MOV.U32 R166, RZ, RZ, R168 ;  /* 0x000000ffffa67224 */ /* 0x002fe200078e00a8 */
[----:B------:R-:W-:Y:S01]  /*56d0*/  MOV R167, R227 ;  /* 0x000000e300a77202 */ /* 0x000fe20000000f00 */
[----:B------:R-:W-:Y:S01]  /*56e0*/  IMAD.MOV.U32 R168, RZ, RZ, 0x2 ;  /* 0x00000002ffa87424 */ /* 0x000fe200078e00ff */
[----:B------:R-:W-:Y:S01]  /*56f0*/  MOV R164, 0x5720 ;  /* 0x0000572000a47802 */ /* 0x000fe20000000f00 */
[----:B------:R-:W-:-:S02]  /*5700*/  IMAD.MOV.U32 R238, RZ, RZ, -0x1 ;  /* 0xffffffffffee7424 */ /* 0x000fc400078e00ff */
[----:B------:R-:W-:Y:S05]  /*5710*/  CALL.REL.NOINC `($__internal_116_$__cuda_sm70_shflsync_bfly_p) ;  /* 0x000002f000007944 */ /* 0x000fea0003c00000 */
[----:B------:R-:W-:Y:S01]  /*5720*/  FADD.FTZ R229, R166, R229 ;  /* 0x000000e5a6e57221 */ /* 0x000fe20000010000 */
[----:B0-----:R-:W-:Y:S01]  /*5730*/  MOV R238, 0xffffffff ;  /* 0xffffffff00ee7802 */ /* 0x001fe20000000f00 */
[----:B-1----:R-:W-:Y:S01]  /*5740*/  FADD.FTZ R227, R227, R168 ;  /* 0x000000a8e3e37221 */ /* 0x002fe20000010000 */
[----:B------:R-:W-:Y:S01]  /*5750*/  MOV R168, 0x4 ;  /* 0x0000000400a87802 */ /* 0x000fe20000000f00 */
[----:B------:R-:W-:Y:S01]  /*5760*/  IMAD.MOV.U32 R225, RZ, RZ, 0x1f ;  /* 0x0000001fffe17424 */ /* 0x000fe200078e00ff */
[----:B------:R-:W-:Y:S01]  /*5770*/  MOV R164, 0x57a0 ;  /* 0x000057a000a47802 */ /* 0x000fe20000000f00 */
[----:B------:R-:W-:-:S02]  /*5780*/  IMAD.MOV.U32 R167, RZ, RZ, R229 ;  /* 0x000000ffffa77224 */ /* 0x000fc400078e00e5 */
[----:B------:R-:W-:Y:S05]  /*5790*/  CALL.REL.NOINC `($__internal_116_$__cuda_sm70_shflsync_bfly_p) ;  /* 0x0000027000007944 */ /* 0x000fea0003c00000 */
[----:B-1----:R-:W-:Y:S01]  /*57a0*/  MOV R166, R168 ;  /* 0x000000a800a67202 */ /* 0x002fe20000000f00 */
[----:B------:R-:W-:Y:S01]  /*57b0*/  HFMA2.MMA R168, -RZ, RZ, 0, 2.384185791015625e-07 ;  /* 0x00000004ffa87435 */ /* 0x000fe200000001ff */
[----:B0-----:R-:W-:Y:S01]  /*57c0*/  IMAD.MOV.U32 R167, RZ, RZ, R227 ;  /* 0x000000ffffa77224 */ /* 0x001fe200078e00e3 */
[----:B------:R-:W-:Y:S01]  /*57d0*/  MOV R238, 0xffffffff ;  /* 0xffffffff00ee7802 */ /* 0x000fe20000000f00 */
[----:B------:R-:W-:Y:S01]  /*57e0*/  IMAD.MOV.U32 R225, RZ, RZ, 0x1f ;  /* 0x0000001fffe17424 */ /* 0x000fe200078e00ff */
[----:B------:R-:W-:-:S02]  /*57f0*/  MOV R164, 0x5810 ;  /* 0x0000581000a47802 */ /* 0x000fc40000000f00 */
[----:B------:R-:W-:Y:S05]  /*5800*/  CALL.REL.NOINC `($__internal_116_$__cuda_sm70_shflsync_bfly_p) ;  /* 0x0000020000007944 */ /* 0x000fea0003c00000 */
        /* <DEDUP_REMOVED lines=24> */
[----:B------:R-:W-:Y:S01]  /*5990*/  HFMA2.MMA R168, -RZ, RZ, 0, 9.5367431640625e-07 ;  /* 0x00000010ffa87435 */ /* 0x000fe200000001ff */
[----:B0-----:R-:W-:Y:S01]  /*59a0*/  IMAD.MOV.U32 R167, RZ, RZ, R171 ;  /* 0x000000ffffa77224 */ /* 0x001fe200078e00ab */
[----:B------:R-:W-:Y:S01]  /*59b0*/  MOV R238, 0xffffffff ;  /* 0xffffffff00ee7802 */ /* 0x000fe20000000f00 */
[----:B------:R-:W-:Y:S01]  /*59c0*/  IMAD.MOV.U32 R225, RZ, RZ, 0x1f ;  /* 0x0000001fffe17424 */ /* 0x000fe200078e00ff */
[----:B------:R-:W-:-:S02]  /*59d0*/  MOV R164, 0x59f0 ;  /* 0x000059f000a47802 */ /* 0x000fc40000000f00 */
[----:B------:R-:W-:Y:S05]  /*59e0*/  CALL.REL.NOINC `($__internal_116_$__cuda_sm70_shflsync_bfly_p) ;  /* 0x0000002000007944 */ /* 0x000fea0003c00000 */
[----:B-1----:R-:W-:Y:S01]  /*59f0*/  IMAD.MOV.U32 R164, RZ, RZ, R168 ;  /* 0x000000ffffa47224 */ /* 0x002fe200078e00a8 */
[----:B0-----:R-:W-:Y:S05]  /*5a00*/  BRA `(.L_x_2487) ;  /* 0xffffc9e000007947 */ /* 0x001fea000383ffff */
        .weak           $__internal_116_$__cuda_sm70_shflsync_bfly_p
        .type           $__internal_116_$__cuda_sm70_shflsync_bfly_p,@function
        .size           $__internal_116_$__cuda_sm70_shflsync_bfly_p,(.L_x_2654 - $__internal_116_$__cuda_sm70_shflsync_bfly_p)
$__internal_116_$__cuda_sm70_shflsync_bfly_p:
[----:B------:R-:W-:Y:S01]  /*5a10*/  HFMA2.MMA R165, -RZ, RZ, 0, 0 ;  /* 0x00000000ffa57435 */ /* 0x000fe200000001ff */
[----:B------:R-:W-:Y:S04]  /*5a20*/  WARPSYNC R238 ;  /* 0x000000ee00007348 */ /* 0x000fe80003800000 */
[----:B------:R0:W1:Y:S01]  /*5a30*/  SHFL.BFLY PT, R168, R167, R168, R225 ;  /* 0x0c0000a8a7a87389 */ /* 0x00006200000e00e1 */
[----:B------:R-:W-:Y:S05]  /*5a40*/  RET.REL.NODEC R164 `(_ZN10layer_norm31ln_parallel_residual_bwd_kernelINS_13Kernel_traitsIfffffjLj1024ELj1ELj4ELj1ELj16ENS_18Kernel_traits_baseILj1024EfffffjLj128EEEEELb1ELb1ELb0EEEvNS_9BwdParamsE) ;  /* 0xffffa5b0a4007950 */ /* 0x000fea0003c3ffff */
.L_x_2488:
        /* <DEDUP_REMOVED lines=11> */
.L_x_2654:


//--------------------- .text._ZN10layer_norm22ln_bwd_finalize_kernelINS_22Kernel_traits_finalizeILj1024EfffffjLb0ELj1024ELj4ENS_18Kernel_traits_baseILj1024EfffffjLj1024EEEEELb0ELb1EEEvNS_9BwdParamsE --------------------------
	.section	.text._ZN10layer_norm22ln_bwd_finalize_kernelINS_22Kernel_traits_finalizeILj1024EfffffjLb0ELj1024ELj4ENS_18Kernel_traits_baseILj1024EfffffjLj1024EEEEELb0ELb1EEEvNS_9BwdParamsE,"ax",@progbits
	.sectioninfo	@"SHI_REGISTERS=32"
	.align	128
        .global         _ZN10layer_norm22ln_bwd_finalize_kernelINS_22Kernel_traits_finalizeILj1024EfffffjLb0ELj1024ELj4ENS_18Kernel_traits_baseILj1024EfffffjLj1024EEEEELb0ELb1EEEvNS_9BwdParamsE
        .type           _ZN10layer_norm22ln_bwd_finalize_kernelINS_22Kernel_traits_finalizeILj1024EfffffjLb0ELj1024ELj4ENS_18Kernel_traits_baseILj1024EfffffjLj1024EEEEELb0ELb1EEEvNS_9BwdParamsE,@function
        .size           _ZN10layer_norm22ln_bwd_finalize_kernelINS_22Kernel_traits_finalizeILj1024EfffffjLb0ELj1024ELj4ENS_18Kernel_traits_baseILj1024EfffffjLj1024EEEEELb0ELb1EEEvNS_9BwdParamsE,(.L_x_2655 - _ZN10layer_norm22ln_bwd_finalize_kernelINS_22Kernel_traits_finalizeILj1024EfffffjLb0ELj1024ELj4ENS_18Kernel_traits_baseILj1024EfffffjLj1024EEEEELb0ELb1EEEvNS_9BwdParamsE)
        .other          _ZN10layer_norm22ln_bwd_finalize_kernelINS_22Kernel_traits_finalizeILj1024EfffffjLb0ELj1024ELj4ENS_18Kernel_traits_baseILj1024EfffffjLj1024EEEEELb0ELb1EEEvNS_9BwdParamsE,@"STO_CUDA_ENTRY STV_DEFAULT"
_ZN10layer_norm22ln_bwd_finalize_kernelINS_22Kernel_traits_finalizeILj1024EfffffjLb0ELj1024ELj4ENS_18Kernel_traits_baseILj1024EfffffjLj1024EEEEELb0ELb1EEEvNS_9BwdParamsE:
.text._ZN10layer_norm22ln_bwd_finalize_kernelINS_22Kernel_traits_finalizeILj1024EfffffjLb0ELj1024ELj4ENS_18Kernel_traits_baseILj1024EfffffjLj1024EEEEELb0ELb1EEEvNS_9BwdParamsE:
        /* <DEDUP_REMOVED lines=19> */
.L_x_2499:
        /* <DEDUP_REMOVED lines=27> */
.L_x_2493:
        /* <DEDUP_REMOVED lines=35> */
.L_x_2492:
[----:B------:R-:W-:Y:S05]  /*0510*/  BSYNC B1 ;  /* 0x0000000000017941 */ /* 0x000fea0003800000 */
.L_x_2491:
        /* <DEDUP_REMOVED lines=23> */
.L_x_2495:
[----:B------:R-:W-:Y:S05]  /*0690*/  BSYNC B1 ;  /* 0x0000000000017941 */ /* 0x000fea0003800000 */
.L_x_2494:
        /* <DEDUP_REMOVED lines=10> */
.L_x_2490:
[----:B------:R-:W-:Y:S05]  /*0740*/  BSYNC B0 ;  /* 0x0000000000007941 */ /* 0x000fea0003800000 */
.L_x_2489:
        /* <DEDUP_REMOVED lines=11> */
.L_x_2500:
        /* <DEDUP_REMOVED lines=18> */
.L_x_2501:
[----:B------:R-:W-:Y:S01]  /*0920*/  @!P1 SHF.R.U32.HI R2, RZ, 0x3, R0 ;  /* 0x00000003ff029819 */ /* 0x000fe20000011600 */
[----:B---3--:R-:W-:Y:S02]  /*0930*/  FADD.FTZ R5, R5, R10 ;  /* 0x0000000a05057221 */ /* 0x008fe40000010000 */
[----:B--2---:R-:W-:Y:S01]  /*0940*/  FADD.FTZ R7, R7, R4 ;  /* 0x0000000407077221 */ /* 0x004fe20000010000 */
[----:B------:R-:W-:-:S05]  /*0950*/  @!P1 LOP3.LUT R2, R2, 0x1ffffffc, RZ, 0xc0, !PT ;  /* 0x1ffffffc02029812 */ /* 0x000fca00078ec0ff */
[----:B------:R2:W-:Y:S04]  /*0960*/  @!P1 STS [R2+0x2000], R5 ;  /* 0x0020000502009388 */ /* 0x0005e80000000800 */
[----:B------:R2:W-:Y:S02]  /*0970*/  @!P1 STS [R2+0x2080], R7 ;  /* 0x0020800702009388 */ /* 0x0005e40000000800 */
.L_x_2496:
        /* <DEDUP_REMOVED lines=14> */
.L_x_2497:
[----:B------:R-:W-:Y:S01]  /*0a60*/  HFMA2.MMA R9, -RZ, RZ, 0, 5.9604644775390625e-08 ;  /* 0x00000001ff097435 */ /* 0x000fe200000001ff */
[----:B--2---:R-:W-:Y:S01]  /*0a70*/  IMAD.MOV.U32 R10, RZ, RZ, R4 ;  /* 0x000000ffff0a7224 */ /* 0x004fe200078e0004 */
[----:B------:R-:W-:Y:S01]  /*0a80*/  MOV R11, 0xffffffff ;  /* 0xffffffff000b7802 */ /* 0x000fe20000000f00 */
[----:B------:R-:W-:Y:S01]  /*0a90*/  IMAD.MOV.U32 R6, RZ, RZ, 0x1f ;  /* 0x0000001fff067424 */ /* 0x000fe200078e00ff */
[----:B------:R-:W-:-:S02]  /*0aa0*/  MOV R2, 0xac0 ;  /* 0x00000ac000027802 */ /* 0x000fc40000000f00 */
[----:B01----:R-:W-:Y:S05]  /*0ab0*/  CALL.REL.NOINC `($__internal_117_$__cuda_sm70_shflsync_bfly_p) ;  /* 0x000003c000007944 */ /* 0x003fea0003c00000 */
[----:B-1----:R-:W-:Y:S01]  /*0ac0*/  MOV R3, R6 ;  /* 0x0000000600037202 */ /* 0x002fe20000000f00 */
[----:B0-----:R-:W-:Y:S05]  /*0ad0*/  BRA `(.L_x_2500) ;  /* 0xfffffd2000007947 */ /* 0x001fea000383ffff */
.L_x_2498:
[----:B------:R-:W-:Y:S01]  /*0ae0*/  HFMA2.MMA R9, -RZ, RZ, 0, 1.1920928955078125e-07 ;  /* 0x00000002ff097435 */ /* 0x000fe200000001ff */
[----:B------:R-:W-:Y:S01]  /*0af0*/  IMAD.MOV.U32 R10, RZ, RZ, R13 ;  /* 0x000000ffff0a7224 */ /* 0x000fe200078e000d */
[----:B------:R-:W-:Y:S01]  /*0b00*/  MOV R6, 0x1f ;  /* 0x0000001f00067802 */ /* 0x000fe20000000f00 */
[----:B------:R-:W-:Y:S01]  /*0b10*/  IMAD.MOV.U32 R11, RZ, RZ, -0x1 ;  /* 0xffffffffff0b7424 */ /* 0x000fe200078e00ff */
[----:B------:R-:W-:-:S02]  /*0b20*/  MOV R2, 0xb40 ;  /* 0x00000b4000027802 */ /* 0x000fc40000000f00 */
[----:B012---:R-:W-:Y:S05]  /*0b30*/  CALL.REL.NOINC `($__internal_117_$__cuda_sm70_shflsync_bfly_p) ;  /* 0x0000034000007944 */ /* 0x007fea0003c00000 */
[----:B0-----:R-:W-:Y:S01]  /*0b40*/  HFMA2.MMA R9, -RZ, RZ, 0, 2.384185791015625e-07 ;  /* 0x00000004ff097435 */ /* 0x001fe200000001ff */
[----:B-1----:R-:W-:Y:S01]  /*0b50*/  FADD.FTZ R10, R13, R6 ;  /* 0x000000060d0a7221 */ /* 0x002fe20000010000 */
[----:B------:R-:W-:Y:S01]  /*0b60*/  MOV R6, 0x1f ;  /* 0x0000001f00067802 */ /* 0x000fe20000000f00 */
[----:B------:R-:W-:Y:S01]  /*0b70*/  IMAD.MOV.U32 R11, RZ, RZ, -0x1 ;  /* 0xffffffffff0b7424 */ /* 0x000fe200078e00ff */
[----:B------:R-:W-:-:S02]  /*0b80*/  MOV R2, 0xba0 ;  /* 0x00000ba000027802 */ /* 0x000fc40000000f00 */
[----:B------:R-:W-:Y:S05]  /*0b90*/  CALL.REL.NOINC `($__internal_117_$__cuda_sm70_shflsync_bfly_p) ;  /* 0x000002e000007944 */ /* 0x000fea0003c00000 */
[----:B0-----:R-:W-:Y:S01]  /*0ba0*/  HFMA2.MMA R9, -RZ, RZ, 0, 4.76837158203125e-07 ;  /* 0x00000008ff097435 */ /* 0x001fe200000001ff */
[----:B-1----:R-:W-:Y:S01]  /*0bb0*/  FADD.FTZ R10, R10, R6 ;  /* 0x000000060a0a7221 */ /* 0x002fe20000010000 */
[----:B------:R-:W-:Y:S01]  /*0bc0*/  MOV R6, 0x1f ;  /* 0x0000001f00067802 */ /* 0x000fe20000000f00 */
[----:B------:R-:W-:Y:S01]  /*0bd0*/  IMAD.MOV.U32 R11, RZ, RZ, -0x1 ;  /* 0xffffffffff0b7424 */ /* 0x000fe200078e00ff */
[----:B------:R-:W-:-:S02]  /*0be0*/  MOV R2, 0xc00 ;  /* 0x00000c0000027802 */ /* 0x000fc40000000f00 */
[----:B------:R-:W-:Y:S05]  /*0bf0*/  CALL.REL.NOINC `($__internal_117_$__cuda_sm70_shflsync_bfly_p) ;  /* 0x0000028000007944 */ /* 0x000fea0003c00000 */
[----:B-1----:R-:W-:Y:S01]  /*0c00*/  FADD.FTZ R4, R10, R6 ;  /* 0x000000060a047221 */ /* 0x002fe20000010000 */
[----:B0-----:R-:W-:Y:S01]  /*0c10*/  HFMA2.MMA R9, -RZ, RZ, 0, 9.5367431640625e-07 ;  /* 0x00000010ff097435 */ /* 0x001fe200000001ff */
[----:B------:R-:W-:Y:S01]  /*0c20*/  MOV R6, 0x1f ;  /* 0x0000001f00067802 */ /* 0x000fe20000000f00 */
[----:B------:R-:W-:Y:S01]  /*0c30*/  IMAD.MOV.U32 R11, RZ, RZ, -0x1 ;  /* 0xffffffffff0b7424 */ /* 0x000fe200078e00ff */
[----:B------:R-:W-:-:S02]  /*0c40*/  MOV R2, 0xc70 ;  /* 0x00000c7000027802 */ /* 0x000fc40000000f00 */
[----:B------:R-:W-:Y:S02]  /*0c50*/  MOV R10, R4 ;  /* 0x00000004000a7202 */ /* 0x000fe40000000f00 */
[----:B------:R-:W-:Y:S05]  /*0c60*/  CALL.REL.NOINC `($__internal_117_$__cuda_sm70_shflsync_bfly_p) ;  /* 0x0000021000007944 */ /* 0x000fea0003c00000 */
[----:B0-----:R-:W-:Y:S01]  /*0c70*/  HFMA2.MMA R9, -RZ, RZ, 0, 5.9604644775390625e-08 ;  /* 0x00000001ff097435 */ /* 0x001fe200000001ff */
[----:B-1----:R-:W-:Y:S01]  /*0c80*/  MOV R7, R6 ;  /* 0x0000000600077202 */ /* 0x002fe20000000f00 */
[----:B------:R-:W-:Y:S01]  /*0c90*/  IMAD.MOV.U32 R10, RZ, RZ, R5 ;  /* 0x000000ffff0a7224 */ /* 0x000fe200078e0005 */
[----:B------:R-:W-:Y:S01]  /*0ca0*/  MOV R6, 0x1f ;  /* 0x0000001f00067802 */ /* 0x000fe20000000f00 */
[----:B------:R-:W-:Y:S01]  /*0cb0*/  IMAD.MOV.U32 R11, RZ, RZ, -0x1 ;  /* 0xffffffffff0b7424 */ /* 0x000fe200078e00ff */
[----:B------:R-:W-:Y:S02]  /*0cc0*/  MOV R2, 0xce0 ;  /* 0x00000ce000027802 */ /* 0x000fe40000000f00 */
[----:B------:R-:W-:Y:S05]  /*0cd0*/  CALL.REL.NOINC `($__internal_117_$__cuda_sm70_shflsync_bfly_p) ;  /* 0x000001a000007944 */ /* 0x000fea0003c00000 */
[----:B0-----:R-:W-:Y:S01]  /*0ce0*/  HFMA2.MMA R9, -RZ, RZ, 0, 1.1920928955078125e-07 ;  /* 0x00000002ff097435 */ /* 0x001fe200000001ff */
[----:B-1----:R-:W-:Y:S01]  /*0cf0*/  FADD.FTZ R10, R5, R6 ;  /* 0x00000006050a7221 */ /* 0x002fe20000010000 */
[----:B------:R-:W-:Y:S01]  /*0d00*/  MOV R6, 0x1f ;  /* 0x0000001f00067802 */ /* 0x000fe20000000f00 */
[----:B------:R-:W-:Y:S01]  /*0d10*/  IMAD.MOV.U32 R11, RZ, RZ, -0x1 ;  /* 0xffffffffff0b7424 */ /* 0x000fe200078e00ff */
[----:B------:R-:W-:Y:S02]  /*0d20*/  MOV R2, 0xd40 ;  /* 0x00000d4000027802 */ /* 0x000fe40000000f00 */
[----:B------:R-:W-:Y:S05]  /*0d30*/  CALL.REL.NOINC `($__internal_117_$__cuda_sm70_shflsync_bfly_p) ;  /* 0x0000014000007944 */ /* 0x000fea0003c00000 */
        /* <DEDUP_REMOVED lines=12> */
[----:B0-----:R-:W-:Y:S01]  /*0e00*/  HFMA2.MMA R9, -RZ, RZ, 0, 9.5367431640625e-07 ;  /* 0x00000010ff097435 */ /* 0x001fe200000001ff */
[----:B-1----:R-:W-:Y:S01]  /*0e10*/  FADD.FTZ R10, R10, R6 ;  /* 0x000000060a0a7221 */ /* 0x002fe20000010000 */
[----:B------:R-:W-:Y:S01]  /*0e20*/  MOV R6, 0x1f ;  /* 0x0000001f00067802 */ /* 0x000fe20000000f00 */
[----:B------:R-:W-:Y:S01]  /*0e30*/  IMAD.MOV.U32 R11, RZ, RZ, -0x1 ;  /* 0xffffffffff0b7424 */ /* 0x000fe200078e00ff */
[----:B------:R-:W-:-:S02]  /*0e40*/  MOV R2, 0xe60 ;  /* 0x00000e6000027802 */ /* 0x000fc40000000f00 */
[----:B------:R-:W-:Y:S05]  /*0e50*/  CALL.REL.NOINC `($__internal_117_$__cuda_sm70_shflsync_bfly_p) ;  /* 0x0000002000007944 */ /* 0x000fea0003c00000 */
[----:B-1----:R-:W-:Y:S01]  /*0e60*/  MOV R5, R6 ;  /* 0x0000000600057202 */ /* 0x002fe20000000f00 */
[----:B0-----:R-:W-:Y:S05]  /*0e70*/  BRA `(.L_x_2501) ;  /* 0xfffffaa000007947 */ /* 0x001fea000383ffff */
        .weak           $__internal_117_$__cuda_sm70_shflsync_bfly_p
        .type           $__internal_117_$__cuda_sm70_shflsync_bfly_p,@function
        .size           $__internal_117_$__cuda_sm70_shflsync_bfly_p,(.L_x_2655 - $__internal_117_$__cuda_sm70_shflsync_bfly_p)
$__internal_117_$__cuda_sm70_shflsync_bfly_p:
[----:B------:R-:W-:Y:S01]  /*0e80*/  HFMA2.MMA R3, -RZ, RZ, 0, 0 ;  /* 0x00000000ff037435 */ /* 0x000fe200000001ff */
[----:B------:R-:W-:Y:S04]  /*0e90*/  WARPSYNC R11 ;  /* 0x0000000b00007348 */ /* 0x000fe80003800000 */
[----:B------:R0:W1:Y:S01]  /*0ea0*/  SHFL.BFLY PT, R6, R10, R9, R6 ;  /* 0x0c0000090a067389 */ /* 0x00006200000e0006 */
[----:B------:R-:W-:Y:S05]  /*0eb0*/  RET.REL.NODEC R2 `(_ZN10layer_norm22ln_bwd_finalize_kernelINS_22Kernel_traits_finalizeILj1024EfffffjLb0ELj1024ELj4ENS_18Kernel_traits_baseILj1024EfffffjLj1024EEEEELb0ELb1EEEvNS_9BwdParamsE) ;  /* 0xfffff14002007950 */ /* 0x000fea0003c3ffff */
.L_x_2502:
        /* <DEDUP_REMOVED lines=12> */
.L_x_2655:


//--------------------- .text._ZN10layer_norm40ln_parallel_residual_bwd_finalize_kernelINS_22Kernel_traits_finalizeILj1024EfffffjLb0ELj1024ELj4ENS_18Kernel_traits_baseILj1024EfffffjLj1024EEEEELb1EEEvNS_9BwdParamsE --------------------------
	.section	.text._ZN10layer_norm40ln_parallel_residual_bwd_finalize_kernelINS_22Kernel_traits_finalizeILj1024EfffffjLb0ELj1024ELj4ENS_18Kernel_traits_baseILj1024EfffffjLj1024EEEEELb1EEEvNS_9BwdParamsE,"ax",@progbits
	.sectioninfo	@"SHI_REGISTERS=32"
	.align	128
        .global         _ZN10layer_norm40ln_parallel_residual_bwd_finalize_kernelINS_22Kernel_traits_finalizeILj1024EfffffjLb0ELj1024ELj4ENS_18Kernel_traits_baseILj1024EfffffjLj1024EEEEELb1EEEvNS_9BwdParamsE
        .type           _ZN10layer_norm40ln_parallel_residual_bwd_finalize_kernelINS_22Kernel_traits_finalizeILj1024EfffffjLb0ELj1024ELj4ENS_18Kernel_traits_baseILj1024EfffffjLj1024EEEEELb1EEEvNS_9BwdParamsE,@function
        .size           _ZN10layer_norm40ln_parallel_residual_bwd_finalize_kernelINS_22Kernel_traits_finalizeILj1024EfffffjLb0ELj1024ELj4ENS_18Kernel_traits_baseILj1024EfffffjLj1024EEEEELb1EEEvNS_9BwdParamsE,(.L_x_2656 - _ZN10layer_norm40ln_parallel_residual_bwd_finalize_kernelINS_22Kernel_traits_finalizeILj1024EfffffjLb0ELj1024ELj4ENS_18Kernel_traits_baseILj1024EfffffjLj1024EEEEELb1EEEvNS_9BwdParamsE)
        .other          _ZN10layer_norm40ln_parallel_residual_bwd_finalize_kernelINS_22Kernel_traits_finalizeILj1024EfffffjLb0ELj1024ELj4ENS_18Kernel_traits_baseILj1024EfffffjLj1024EEEEELb1EEEvNS_9BwdParamsE,@"STO_CUDA_ENTRY STV_DEFAULT"
_ZN10layer_norm40ln_parallel_residual_bwd_finalize_kernelINS_22Kernel_traits_finalizeILj1024EfffffjLb0ELj1024ELj4ENS_18Kernel_traits_baseILj1024EfffffjLj1024EEEEELb1EEEvNS_9BwdParamsE:
.text._ZN10layer_norm40ln_parallel_residual_bwd_finalize_kernelINS_22Kernel_traits_finalizeILj1024EfffffjLb0ELj1024ELj4ENS_18Kernel_traits_baseILj1024EfffffjLj1024EEEEELb1EEEvNS_9BwdParamsE:
        /* <DEDUP_REMOVED lines=19> */
.L_x_2516:
        /* <DEDUP_REMOVED lines=37> */
.L_x_2507:
        /* <DEDUP_REMOVED lines=59> */
.L_x_2506:
[----:B------:R-:W-:Y:S05]  /*0730*/  BSYNC B1 ;  /* 0x0000000000017941 */ /* 0x000fea0003800000 */
.L_x_2505:
        /* <DEDUP_REMOVED lines=35> */
.L_x_2509:
[----:B------:R-:W-:Y:S05]  /*0970*/  BSYNC B1 ;  /* 0x0000000000017941 */ /* 0x000fea0003800000 */
.L_x_2508:
        /* <DEDUP_REMOVED lines=16> */
.L_x_2504:
[----:B------:R-:W-:Y:S05]  /*0a80*/  BSYNC B0 ;  /* 0x0000000000007941 */ /* 0x000fea0003800000 */
.L_x_2503:
        /* <DEDUP_REMOVED lines=14> */
.L_x_2517:
        /* <DEDUP_REMOVED lines=36> */
.L_x_2518:
        /* <DEDUP_REMOVED lines=11> */
.L_x_2510:
        /* <DEDUP_REMOVED lines=19> */
.L_x_2514:
[----:B------:R-:W-:Y:S05]  /*0f90*/  BSYNC B0 ;  /* 0x0000000000007941 */ /* 0x000fea0003800000 */
.L_x_2513:
[C---:B------:R-:W-:Y:S02]  /*0fa0*/  ISETP.GT.U32.AND P1, PT, R4.reuse, -0x401, PT ;  /* 0xfffffbff0400780c */ /* 0x040fe40003f24070 */
[----:B------:R-:W-:-:S02]  /*0fb0*/  IADD3 R4, R4, 0x400, RZ ;  /* 0x0000040004047810 */ /* 0x000fc40007ffe0ff */
[----:B------:R-:W-:-:S09]  /*0fc0*/  IADD3 R5, R5, 0x200, RZ ;  /* 0x0000020005057810 */ /* 0x000fd20007ffe0ff */
[----:B0-----:R-:W-:Y:S01]  /*0fd0*/  @!P1 CALL.REL.NOINC `(.L_x_2515) ;  /* 0x0000001000009944 */ /* 0x001fe20003c00000 */
[----:B------:R-:W-:Y:S05]  /*0fe0*/  BRA `(.L_x_2516) ;  /* 0xfffff14000007947 */ /* 0x000fea000383ffff */
.L_x_2515:
[----:B------:R-:W-:Y:S05]  /*0ff0*/  EXIT ;  /* 0x000000000000794d */ /* 0x000fea0003800000 */
.L_x_2511:
[----:B------:R-:W-:Y:S01]  /*1000*/  HFMA2.MMA R17, -RZ, RZ, 0, 1.847743988037109375e-06 ;  /* 0x0000001fff117435 */ /* 0x000fe200000001ff */
[----:B----4-:R-:W-:Y:S01]  /*1010*/  MOV R19, R12 ;  /* 0x0000000c00137202 */ /* 0x010fe20000000f00 */
[----:B------:R-:W-:Y:S01]  /*1020*/  IMAD.MOV.U32 R16, RZ, RZ, 0x1 ;  /* 0x00000001ff107424 */ /* 0x000fe200078e00ff */
[----:B------:R-:W-:Y:S02]  /*1030*/  MOV R14, 0xffffffff ;  /* 0xffffffff000e7802 */ /* 0x000fe40000000f00 */
[----:B------:R-:W-:Y:S02]  /*1040*/  MOV R8, 0x1060 ;  /* 0x0000106000087802 */ /* 0x000fe40000000f00 */
[----:B0123--:R-:W-:Y:S05]  /*1050*/  CALL.REL.NOINC `($__internal_118_$__cuda_sm70_shflsync_bfly_p) ;  /* 0x000007b000007944 */ /* 0x00ffea0003c00000 */
[----:B01----:R-:W-:Y:S05]  /*1060*/  BRA `(.L_x_2517) ;  /* 0xfffffb0000007947 */ /* 0x003fea000383ffff */
.L_x_2512:
[----:B------:R-:W-:Y:S01]  /*1070*/  HFMA2.MMA R17, -RZ, RZ, 0, 1.847743988037109375e-06 ;  /* 0x0000001fff117435 */ /* 0x000fe200000001ff */
[----:B------:R-:W-:Y:S01]  /*1080*/  MOV R19, R12 ;  /* 0x0000000c00137202 */ /* 0x000fe20000000f00 */
[----:B------:R-:W-:Y:S01]  /*1090*/  IMAD.MOV.U32 R16, RZ, RZ, 0x2 ;  /* 0x00000002ff107424 */ /* 0x000fe200078e00ff */
[----:B------:R-:W-:Y:S02]  /*10a0*/  MOV R14, 0xffffffff ;  /* 0xffffffff000e7802 */ /* 0x000fe40000000f00 */
[----:B------:R-:W-:-:S02]  /*10b0*/  MOV R8, 0x10d0 ;  /* 0x000010d000087802 */ /* 0x000fc40000000f00 */
[----:B-123--:R-:W-:Y:S05]  /*10c0*/  CALL.REL.NOINC `($__internal_118_$__cuda_sm70_shflsync_bfly_p) ;  /* 0x0000074000007944 */ /* 0x00efea0003c00000 */
[----:B0-----:R-:W-:Y:S01]  /*10d0*/  HFMA2.MMA R16, -RZ, RZ, 0, 2.384185791015625e-07 ;  /* 0x00000004ff107435 */ /* 0x001fe200000001ff */
[----:B-1----:R-:W-:Y:S01]  /*10e0*/  FADD.FTZ R19, R12, R14 ;  /* 0x0000000e0c137221 */ /* 0x002fe20000010000 */
[----:B------:R-:W-:Y:S01]  /*10f0*/  MOV R14, 0xffffffff ;  /* 0xffffffff000e7802 */ /* 0x000fe20000000f00 */
[----:B------:R-:W-:Y:S01]  /*1100*/  IMAD.MOV.U32 R17, RZ, RZ, 0x1f ;  /* 0x0000001fff117424 */ /* 0x000fe200078e00ff */
[----:B------:R-:W-:-:S02]  /*1110*/  MOV R8, 0x1130 ;  /* 0x0000113000087802 */ /* 0x000fc40000000f00 */
[----:B------:R-:W-:Y:S05]  /*1120*/  CALL.REL.NOINC `($__internal_118_$__cuda_sm70_shflsync_bfly_p) ;  /* 0x000006e000007944 */ /* 0x000fea0003c00000 */
[----:B0-----:R-:W-:Y:S01]  /*1130*/  HFMA2.MMA R16, -RZ, RZ, 0, 4.76837158203125e-07 ;  /* 0x00000008ff107435 */ /* 0x001fe200000001ff */
[----:B-1----:R-:W-:Y:S01]  /*1140*/  FADD.FTZ R19, R19, R14 ;  /* 0x0000000e13137221 */ /* 0x002fe20000010000 */
[----:B------:R-:W-:Y:S01]  /*1150*/  MOV R17, 0x1f ;  /* 0x0000001f00117802 */ /* 0x000fe20000000f00 */
[----:B------:R-:W-:Y:S01]  /*1160*/  IMAD.MOV.U32 R14, RZ, RZ, -0x1 ;  /* 0xffffffffff0e7424 */ /* 0x000fe200078e00ff */
[----:B------:R-:W-:-:S02]  /*1170*/  MOV R8, 0x1190 ;  /* 0x0000119000087802 */ /* 0x000fc40000000f00 */
[----:B------:R-:W-:Y:S05]  /*1180*/  CALL.REL.NOINC `($__internal_118_$__cuda_sm70_shflsync_bfly_p) ;  /* 0x0000068000007944 */ /* 0x000fea0003c00000 */
[----:B-1----:R-:W-:Y:S01]  /*1190*/  FADD.FTZ R12, R19, R14 ;  /* 0x0000000e130c7221 */ /* 0x002fe20000010000 */
[----:B0-----:R-:W-:Y:S01]  /*11a0*/  HFMA2.MMA R16, -RZ, RZ, 0, 9.5367431640625e-07 ;  /* 0x00000010ff107435 */ /* 0x001fe200000001ff */
[----:B------:R-:W-:-:S02]  /*11b0*/  MOV R17, 0x1f ;  /* 0x0000001f00117802 */ /* 0x000fc40000000f00 */
[----:B------:R-:W-:Y:S01]  /*11c0*/  MOV R14, 0xffffffff ;  /* 0xffffffff000e7802 */ /* 0x000fe20000000f00 */
[----:B------:R-:W-:Y:S01]  /*11d0*/  IMAD.MOV.U32 R19, RZ, RZ, R12 ;  /* 0x000000ffff137224 */ /* 0x000fe200078e000c */
[----:B------:R-:W-:Y:S02]  /*11e0*/  MOV R8, 0x1200 ;  /* 0x0000120000087802 */ /* 0x000fe40000000f00 */
[----:B------:R-:W-:Y:S05]  /*11f0*/  CALL.REL.NOINC `($__internal_118_$__cuda_sm70_shflsync_bfly_p) ;  /* 0x0000061000007944 */ /* 0x000fea0003c00000 */
[----:B0-----:R-:W-:Y:S01]  /*1200*/  HFMA2.MMA R16, -RZ, RZ, 0, 5.9604644775390625e-08 ;  /* 0x00000001ff107435 */ /* 0x001fe200000001ff */
[----:B-1----:R-:W-:Y:S01]  /*1210*/  MOV R15, R14 ;  /* 0x0000000e000f7202 */ /* 0x002fe20000000f00 */
[----:B------:R-:W-:Y:S01]  /*1220*/  IMAD.MOV.U32 R17, RZ, RZ, 0x1f ;  /* 0x0000001fff117424 */ /* 0x000fe200078e00ff */
[----:B------:R-:W-:Y:S02]  /*1230*/  MOV R19, R13 ;  /* 0x0000000d00137202 */ /* 0x000fe40000000f00 */
[----:B------:R-:W-:Y:S02]  /*1240*/  MOV R14, 0xffffffff ;  /* 0xffffffff000e7802 */ /* 0x000fe40000000f00 */
[----:B------:R-:W-:Y:S02]  /*1250*/  MOV R8, 0x1270 ;  /* 0x0000127000087802 */ /* 0x000fe40000000f00 */
[----:B------:R-:W-:Y:S05]  /*1260*/  CALL.REL.NOINC `($__internal_118_$__cuda_sm70_shflsync_bfly_p) ;  /* 0x000005a000007944 */ /* 0x000fea0003c00000 */
[----:B0-----:R-:W-:Y:S01]  /*1270*/  HFMA2.MMA R16, -RZ, RZ, 0, 1.1920928955078125e-07 ;  /* 0x00000002ff107435 */ /* 0x001fe200000001ff */
[----:B-1----:R-:W-:Y:S01]  /*1280*/  FADD.FTZ R19, R13, R14 ;  /* 0x0000000e0d137221 */ /* 0x002fe20000010000 */
[----:B------:R-:W-:Y:S01]  /*1290*/  MOV R17, 0x1f ;  /* 0x0000001f00117802 */ /* 0x000fe20000000f00 */
[----:B------:R-:W-:Y:S01]  /*12a0*/  IMAD.MOV.U32 R14, RZ, RZ, -0x1 ;  /* 0xffffffffff0e7424 */ /* 0x000fe200078e00ff */
[----:B------:R-:W-:-:S02]  /*12b0*/  MOV R8, 0x12d0 ;  /* 0x000012d000087802 */ /* 0x000fc40000000f00 */
[----:B------:R-:W-:Y:S05]  /*12c0*/  CALL.REL.NOINC `($__internal_118_$__cuda_sm70_shflsync_bfly_p) ;  /* 0x0000054000007944 */ /* 0x000fea0003c00000 */
[----:B0-----:R-:W-:Y:S01]  /*12d0*/  HFMA2.MMA R16, -RZ, RZ, 0, 2.384185791015625e-07 ;  /* 0x00000004ff107435 */ /* 0x001fe200000001ff */
[----:B-1----:R-:W-:Y:S01]  /*12e0*/  FADD.FTZ R19, R19, R14 ;  /* 0x0000000e13137221 */ /* 0x002fe20000010000 */
[----:B------:R-:W-:-:S02]  /*12f0*/  MOV R17, 0x1f ;  /* 0x0000001f00117802 */ /* 0x000fc40000000f00 */
[----:B------:R-:W-:Y:S02]  /*1300*/  MOV R14, 0xffffffff ;  /* 0xffffffff000e7802 */ /* 0x000fe40000000f00 */
[----:B------:R-:W-:Y:S02]  /*1310*/  MOV R8, 0x1330 ;  /* 0x0000133000087802 */ /* 0x000fe40000000f00 */
[----:B------:R-:W-:Y:S05]  /*1320*/  CALL.REL.NOINC `($__internal_118_$__cuda_sm70_shflsync_bfly_p) ;  /* 0x000004e000007944 */ /* 0x000fea0003c00000 */
[----:B0-----:R-:W-:Y:S01]  /*1330*/  HFMA2.MMA R17, -RZ, RZ, 0, 1.847743988037109375e-06 ;  /* 0x0000001fff117435 */ /* 0x001fe200000001ff */
[----:B-1----:R-:W-:Y:S01]  /*1340*/  FADD.FTZ R19, R19, R14 ;  /* 0x0000000e13137221 */ /* 0x002fe20000010000 */
[----:B------:R-:W-:Y:S01]  /*1350*/  MOV R14, 0xffffffff ;  /* 0xffffffff000e7802 */ /* 0x000fe20000000f00 */
[----:B------:R-:W-:Y:S01]  /*1360*/  IMAD.MOV.U32 R16, RZ, RZ, 0x8 ;  /* 0x00000008ff107424 */ /* 0x000fe200078e00ff */
[----:B------:R-:W-:Y:S02]  /*1370*/  MOV R8, 0x1390 ;  /* 0x0000139000087802 */ /* 0x000fe40000000f00 */
[----:B------:R-:W-:Y:S05]  /*1380*/  CALL.REL.NOINC `($__internal_118_$__cuda_sm70_shflsync_bfly_p) ;  /* 0x0000048000007944 */ /* 0x000fea0003c00000 */
[----:B-1----:R-:W-:Y:S01]  /*1390*/  FADD.FTZ R13, R19, R14 ;  /* 0x0000000e130d7221 */ /* 0x002fe20000010000 */
[----:B0-----:R-:W-:Y:S01]  /*13a0*/  HFMA2.MMA R16, -RZ, RZ, 0, 9.5367431640625e-07 ;  /* 0x00000010ff107435 */ /* 0x001fe200000001ff */
[----:B------:R-:W-:Y:S01]  /*13b0*/  IMAD.MOV.U32 R17, RZ, RZ, 0x1f ;  /* 0x0000001fff117424 */ /* 0x000fe200078e00ff */
[----:B------:R-:W-:Y:S02]  /*13c0*/  MOV R14, 0xffffffff ;  /* 0xffffffff000e7802 */ /* 0x000fe40000000f00 */
[----:B------:R-:W-:-:S02]  /*13d0*/  MOV R19, R13 ;  /* 0x0000000d00137202 */ /* 0x000fc40000000f00 */
[----:B------:R-:W-:Y:S02]  /*13e0*/  MOV R8, 0x1400 ;  /* 0x0000140000087802 */ /* 0x000fe40000000f00 */
[----:B------:R-:W-:Y:S05]  /*13f0*/  CALL.REL.NOINC `($__internal_118_$__cuda_sm70_shflsync_bfly_p) ;  /* 0x0000041000007944 */ /* 0x000fea0003c00000 */
[----:B0-----:R-:W-:Y:S01]  /*1400*/  HFMA2.MMA R17, -RZ, RZ, 0, 1.847743988037109375e-06 ;  /* 0x0000001fff117435 */ /* 0x001fe200000001ff */
        /* <DEDUP_REMOVED lines=18> */
[----:B0-----:R-:W-:Y:S01]  /*1530*/  HFMA2.MMA R16, -RZ, RZ, 0, 4.76837158203125e-07 ;  /* 0x00000008ff107435 */ /* 0x001fe200000001ff */
[----:B-1----:R-:W-:Y:S01]  /*1540*/  FADD.FTZ R19, R19, R14 ;  /* 0x0000000e13137221 */ /* 0x002fe20000010000 */
[----:B------:R-:W-:Y:S01]  /*1550*/  MOV R14, 0xffffffff ;  /* 0xffffffff000e7802 */ /* 0x000fe20000000f00 */
[----:B------:R-:W-:Y:S01]  /*1560*/  IMAD.MOV.U32 R17, RZ, RZ, 0x1f ;  /* 0x0000001fff117424 */ /* 0x000fe200078e00ff */
[----:B------:R-:W-:Y:S02]  /*1570*/  MOV R8, 0x1590 ;  /* 0x0000159000087802 */ /* 0x000fe40000000f00 */
[----:B------:R-:W-:Y:S05]  /*1580*/  CALL.REL.NOINC `($__internal_118_$__cuda_sm70_shflsync_bfly_p) ;  /* 0x0000028000007944 */ /* 0x000fea0003c00000 */
[----:B-1----:R-:W-:Y:S01]  /*1590*/  FADD.FTZ R11, R19, R14 ;  /* 0x0000000e130b7221 */ /* 0x002fe20000010000 */
[----:B0-----:R-:W-:Y:S01]  /*15a0*/  HFMA2.MMA R16, -RZ, RZ, 0, 9.5367431640625e-07 ;  /* 0x00000010ff107435 */ /* 0x001fe200000001ff */
[----:B------:R-:W-:Y:S02]  /*15b0*/  MOV R17, 0x1f ;  /* 0x0000001f00117802 */ /* 0x000fe40000000f00 */
[----:B------:R-:W-:Y:S01]  /*15c0*/  MOV R14, 0xffffffff ;  /* 0xffffffff000e7802 */ /* 0x000fe20000000f00 */
[----:B------:R-:W-:Y:S01]  /*15d0*/  IMAD.MOV.U32 R19, RZ, RZ, R11 ;  /* 0x000000ffff137224 */ /* 0x000fe200078e000b */
[----:B------:R-:W-:-:S02]  /*15e0*/  MOV R8, 0x1600 ;  /* 0x0000160000087802 */ /* 0x000fc40000000f00 */
[----:B------:R-:W-:Y:S05]  /*15f0*/  CALL.REL.NOINC `($__internal_118_$__cuda_sm70_shflsync_bfly_p) ;  /* 0x0000021000007944 */ /* 0x000fea0003c00000 */
[----:B0-----:R-:W-:Y:S01]  /*1600*/  HFMA2.MMA R16, -RZ, RZ, 0, 5.9604644775390625e-08 ;  /* 0x00000001ff107435 */ /* 0x001fe200000001ff */
[----:B-1----:R-:W-:Y:S01]  /*1610*/  MOV R20, R14 ;  /* 0x0000000e00147202 */ /* 0x002fe20000000f00 */
[----:B------:R-:W-:Y:S01]  /*1620*/  IMAD.MOV.U32 R14, RZ, RZ, -0x1 ;  /* 0xffffffffff0e7424 */ /* 0x000fe200078e00ff */
[----:B------:R-:W-:-:S02]  /*1630*/  MOV R19, R10 ;  /* 0x0000000a00137202 */ /* 0x000fc40000000f00 */
[----:B------:R-:W-:Y:S02]  /*1640*/  MOV R17, 0x1f ;  /* 0x0000001f00117802 */ /* 0x000fe40000000f00 */
[----:B------:R-:W-:Y:S02]  /*1650*/  MOV R8, 0x1670 ;  /* 0x0000167000087802 */ /* 0x000fe40000000f00 */
[----:B------:R-:W-:Y:S05]  /*1660*/  CALL.REL.NOINC `($__internal_118_$__cuda_sm70_shflsync_bfly_p) ;  /* 0x000001a000007944 */ /* 0x000fea0003c00000 */
[----:B0-----:R-:W-:Y:S01]  /*1670*/  HFMA2.MMA R16, -RZ, RZ, 0, 1.1920928955078125e-07 ;  /* 0x00000002ff107435 */ /* 0x001fe200000001ff */
[----:B-1----:R-:W-:Y:S01]  /*1680*/  FADD.FTZ R19, R10, R14 ;  /* 0x0000000e0a137221 */ /* 0x002fe20000010000 */
[----:B------:R-:W-:Y:S02]  /*1690*/  MOV R17, 0x1f ;  /* 0x0000001f00117802 */ /* 0x000fe40000000f00 */
[----:B------:R-:W-:Y:S02]  /*16a0*/  MOV R14, 0xffffffff ;  /* 0xffffffff000e7802 */ /* 0x000fe40000000f00 */
[----:B------:R-:W-:Y:S02]  /*16b0*/  MOV R8, 0x16d0 ;  /* 0x000016d000087802 */ /* 0x000fe40000000f00 */
[----:B------:R-:W-:Y:S05]  /*16c0*/  CALL.REL.NOINC `($__internal_118_$__cuda_sm70_shflsync_bfly_p) ;  /* 0x0000014000007944 */ /* 0x000fea0003c00000 */
        /* <DEDUP_REMOVED lines=18> */
[----:B-1----:R-:W-:Y:S01]  /*17f0*/  MOV R8, R14 ;  /* 0x0000000e00087202 */ /* 0x002fe20000000f00 */
[----:B0-----:R-:W-:Y:S05]  /*1800*/  BRA `(.L_x_2518) ;  /* 0xfffff5a000007947 */ /* 0x001fea000383ffff */
        .weak           $__internal_118_$__cuda_sm70_shflsync_bfly_p
        .type           $__internal_118_$__cuda_sm70_shflsync_bfly_p,@function
        .size           $__internal_118_$__cuda_sm70_shflsync_bfly_p,(.L_x_2656 - $__internal_118_$__cuda_sm70_shflsync_bfly_p)
$__internal_118_$__cuda_sm70_shflsync_bfly_p:
[----:B------:R-:W-:Y:S01]  /*1810*/  HFMA2.MMA R9, -RZ, RZ, 0, 0 ;  /* 0x00000000ff097435 */ /* 0x000fe200000001ff */
[----:B------:R-:W-:Y:S04]  /*1820*/  WARPSYNC R14 ;  /* 0x0000000e00007348 */ /* 0x000fe80003800000 */
[----:B------:R0:W1:Y:S01]  /*1830*/  SHFL.BFLY PT, R14, R19, R16, R17 ;  /* 0x0c000010130e7389 */ /* 0x00006200000e0011 */
[----:B------:R-:W-:Y:S05]  /*1840*/  RET.REL.NODEC R8 `(_ZN10layer_norm40ln_parallel_residual_bwd_finalize_kernelINS_22Kernel_traits_finalizeILj1024EfffffjLb0ELj1024ELj4ENS_18Kernel_traits_baseILj1024EfffffjLj1024EEEEELb1EEEvNS_9BwdParamsE) ;  /* 0xffffe7b008007950 */ /* 0x000fea0003c3ffff */
.L_x_2519:
        /* <DEDUP_REMOVED lines=11> */
.L_x_2656:


//--------------------- .text._ZN10layer_norm31ln_parallel_residual_bwd_kernelINS_13Kernel_traitsIfffffjLj1024ELj1ELj4ELj1ELj16ENS_18Kernel_traits_baseILj1024EfffffjLj128EEEEELb1ELb1ELb1EEEvNS_9BwdParamsE --------------------------
	.section	.text._ZN10layer_norm31ln_parallel_residual_bwd_kernelINS_13Kernel_traitsIfffffjLj1024ELj1ELj4ELj1ELj16ENS_18Kernel_traits_baseILj1024EfffffjLj128EEEEELb1ELb1ELb1EEEvNS_9BwdParamsE,"ax",@progbits
	.sectioninfo	@"SHI_REGISTERS=255"
	.align	128
        .global         _ZN10layer_norm31ln_parallel_residual_bwd_kernelINS_13Kernel_traitsIfffffjLj1024ELj1ELj4ELj1ELj16ENS_18Kernel_traits_baseILj1024EfffffjLj128EEEEELb1ELb1ELb1EEEvNS_9BwdParamsE
        .type           _ZN10layer_norm31ln_parallel_residual_bwd_kernelINS_13Kernel_traitsIfffffjLj1024ELj1ELj4ELj1ELj16ENS_18Kernel_traits_baseILj1024EfffffjLj128EEEEELb1ELb1ELb1EEEvNS_9BwdParamsE,@function
        .size           _ZN10layer_norm31ln_parallel_residual_bwd_kernelINS_13Kernel_traitsIfffffjLj1024ELj1ELj4ELj1ELj16ENS_18Kernel_traits_baseILj1024EfffffjLj128EEEEELb1ELb1ELb1EEEvNS_9BwdParamsE,(.L_x_2657 - _ZN10layer_norm31ln_parallel_residual_bwd_kernelINS_13Kernel_traitsIfffffjLj1024ELj1ELj4ELj1ELj16ENS_18Kernel_traits_baseILj1024EfffffjLj128EEEEELb1ELb1ELb1EEEvNS_9BwdParamsE)
        .other          _ZN10layer_norm31ln_parallel_residual_bwd_kernelINS_13Kernel_traitsIfffffjLj1024ELj1ELj4ELj1ELj16ENS_18Kernel_traits_baseILj1024EfffffjLj128EEEEELb1ELb1ELb1EEEvNS_9BwdParamsE,@"STO_CUDA_ENTRY STV_DEFAULT"
_ZN10layer_norm31ln_parallel_residual_bwd_kernelINS_13Kernel_traitsIfffffjLj1024ELj1ELj4ELj1ELj16ENS_18Kernel_traits_baseILj1024EfffffjLj128EEEEELb1ELb1ELb1EEEvNS_9BwdParamsE:
.text._ZN10layer_norm31ln_parallel_residual_bwd_kernelINS_13Kernel_traitsIfffffjLj1024ELj1ELj4ELj1ELj16ENS_18Kernel_traits_baseILj1024EfffffjLj128EEEEELb1ELb1ELb1EEEvNS_9BwdParamsE:
        /* <DEDUP_REMOVED lines=42> */
.L_x_2521:
        /* <DEDUP_REMOVED lines=47> */
.L_x_2534:
[----:B------:R-:W-:Y:S01]  /*0590*/  IMAD R104, R212, c[0x0][0x168], RZ ;  /* 0x00005a00d4687a24 */ /* 0x000fe200078e02ff */
[----:B------:R-:W-:-:S02]  /*05a0*/  ISETP.NE.U32.AND P0, PT, RZ, c[0x0][0x250], PT ;  /* 0x00009400ff007a0c */ /* 0x000fc40003f05070 */
[----:B------:R-:W-:Y:S02]  /*05b0*/  LOP3.LUT R109, R0, 0x1f, RZ, 0xc0, !PT ;  /* 0x0000001f006d7812 */ /* 0x000fe400078ec0ff */
[----:B------:R-:W-:Y:S02]  /*05c0*/  SHF.R.S32.HI R105, RZ, 0x1f, R104 ;  /* 0x0000001fff697819 */ /* 0x000fe40000011468 */
        /* <DEDUP_REMOVED lines=19> */
[----:B------:R-:W-:Y:S01]  /*0700*/  IMAD.SHL.U32 R235, R148, 0x10, RZ ;  /* 0x0000001094eb7824 */ /* 0x000fe200078e00ff */
[----:B------:R-:W-:Y:S01]  /*0710*/  SHF.R.U32.HI R227, RZ, 0x1e, R157 ;  /* 0x0000001effe37819 */ /* 0x000fe2000001169d */
[----:B-----5:R4:W5:Y:S01]  /*0720*/  @P0 LDG.E R210, [R110.64] ;  /* 0x000000046ed20981 */ /* 0x020962000c1e1900 */
        /* <DEDUP_REMOVED lines=9> */
[----:B------:R-:W-:-:S02]  /*07c0*/  @P0 IADD3.X R107, R230, c[0x0][0x19c], RZ, P2, !PT ;  /* 0x00006700e66b0a10 */ /* 0x000fc400017fe4ff */
[----:B------:R-:W-:Y:S02]  /*07d0*/  SHF.R.U32.HI R234, RZ, 0x1c, R148 ;  /* 0x0000001cffea7819 */ /* 0x000fe40000011694 */
[----:B------:R-:W-:Y:S01]  /*07e0*/  SHF.R.U32.HI R231, RZ, 0x1c, R149 ;  /* 0x0000001cffe77819 */ /* 0x000fe20000011695 */
[----:B------:R4:W5:Y:S01]  /*07f0*/  @P0 LDG.E R208, [R106.64] ;  /* 0x000000046ad00981 */ /* 0x000962000c1e1900 */
[----:B0-----:R-:W-:Y:S02]  /*0800*/  IADD3 R108, P2, R232, c[0x0][0x188], RZ ;  /* 0x00006200e86c7a10 */ /* 0x001fe40007f5e0ff */
[----:B------:R-:W-:Y:S02]  /*0810*/  SHF.L.U32 R229, R153, 0x4, RZ ;  /* 0x0000000499e57819 */ /* 0x000fe400000006ff */
[----:B-1----:R-:W-:Y:S02]  /*0820*/  IADD3 R104, P1, R235, c[0x0][0x188], RZ ;  /* 0x00006200eb687a10 */ /* 0x002fe40007f3e0ff */
[----:B------:R-:W-:-:S02]  /*0830*/  SHF.L.U32 R226, R157, 0x4, RZ ;  /* 0x000000049de27819 */ /* 0x000fc400000006ff */
[C---:B------:R-:W-:Y:S02]  /*0840*/  IADD3 R158, R148.reuse, 0x80, RZ ;  /* 0x00000080949e7810 */ /* 0x040fe40007ffe0ff */
[----:B------:R-:W-:Y:S02]  /*0850*/  IADD3 R161, R148, 0xa0, RZ ;  /* 0x000000a094a17810 */ /* 0x000fe40007ffe0ff */
[----:B------:R-:W-:Y:S02]  /*0860*/  IADD3.X R105, R234, c[0x0][0x18c], RZ, P1, !PT ;  /* 0x00006300ea697a10 */ /* 0x000fe40000ffe4ff */
[----:B------:R-:W-:Y:S02]  /*0870*/  IADD3.X R109, R231, c[0x0][0x18c], RZ, P2, !PT ;  /* 0x00006300e76d7a10 */ /* 0x000fe400017fe4ff */
[----:B------:R-:W-:Y:S02]  /*0880*/  SHF.R.U32.HI R228, RZ, 0x1c, R153 ;  /* 0x0000001cffe47819 */ /* 0x000fe40000011699 */
[----:B------:R-:W-:Y:S01]  /*0890*/  SHF.R.U32.HI R225, RZ, 0x1c, R157 ;  /* 0x0000001cffe17819 */ /* 0x000fe2000001169d */
[----:B----4-:R-:W4:Y:S01]  /*08a0*/  LDG.E.128 R104, [R104.64] ;  /* 0x0000000468687981 */ /* 0x010f22000c1e1d00 */
[----:B------:R-:W-:-:S02]  /*08b0*/  IADD3 R112, P1, R229, c[0x0][0x188], RZ ;  /* 0x00006200e5707a10 */ /* 0x000fc40007f3e0ff */
[----:B------:R-:W-:Y:S01]  /*08c0*/  IADD3 R116, P2, R226, c[0x0][0x188], RZ ;  /* 0x00006200e2747a10 */ /* 0x000fe20007f5e0ff */
[----:B------:R-:W3:Y:S01]  /*08d0*/  LDG.E.128 R108, [R108.64] ;  /* 0x000000046c6c7981 */ /* 0x000ee2000c1e1d00 */
[----:B------:R-:W-:Y:S02]  /*08e0*/  SHF.L.U32 R223, R158, 0x4, RZ ;  /* 0x000000049edf7819 */ /* 0x000fe400000006ff */
[----:B------:R-:W-:Y:S02]  /*08f0*/  SHF.L.U32 R220, R161, 0x4, RZ ;  /* 0x00000004a1dc7819 */ /* 0x000fe400000006ff */
[C---:B------:R-:W-:Y:S02]  /*0900*/  IADD3 R162, R148.reuse, 0xc0, RZ ;  /* 0x000000c094a27810 */ /* 0x040fe40007ffe0ff */
[----:B------:R-:W-:Y:S02]  /*0910*/  IADD3 R239, R148, 0xe0, RZ ;  /* 0x000000e094ef7810 */ /* 0x000fe40007ffe0ff */
[----:B------:R-:W-:-:S02]  /*0920*/  IADD3.X R113, R228, c[0x0][0x18c], RZ, P1, !PT ;  /* 0x00006300e4717a10 */ /* 0x000fc40000ffe4ff */
[----:B------:R-:W-:Y:S02]  /*0930*/  IADD3.X R117, R225, c[0x0][0x18c], RZ, P2, !PT ;  /* 0x00006300e1757a10 */ /* 0x000fe400017fe4ff */
[----:B------:R-:W-:Y:S02]  /*0940*/  SHF.R.U32.HI R222, RZ, 0x1c, R158 ;  /* 0x0000001cffde7819 */ /* 0x000fe4000001169e */
[----:B------:R-:W-:Y:S01]  /*0950*/  SHF.R.U32.HI R219, RZ, 0x1c, R161 ;  /* 0x0000001cffdb7819 */ /* 0x000fe200000116a1 */
[----:B------:R-:W3:Y:S01]  /*0960*/  LDG.E.128 R112, [R112.64] ;  /* 0x0000000470707981 */ /* 0x000ee2000c1e1d00 */
[----:B------:R-:W-:Y:S02]  /*0970*/  IADD3 R120, P1, R223, c[0x0][0x188], RZ ;  /* 0x00006200df787a10 */ /* 0x000fe40007f3e0ff */
[----:B------:R-:W-:Y:S01]  /*0980*/  IADD3 R124, P2, R220, c[0x0][0x188], RZ ;  /* 0x00006200dc7c7a10 */ /* 0x000fe20007f5e0ff */
[----:B------:R-:W3:Y:S01]  /*0990*/  LDG.E.128 R116, [R116.64] ;  /* 0x0000000474747981 */ /* 0x000ee2000c1e1d00 */
[----:B------:R-:W-:-:S02]  /*09a0*/  MOV R233, 0x10 ;  /* 0x0000001000e97802 */ /* 0x000fc40000000f00 */
[----:B------:R-:W-:Y:S02]  /*09b0*/  SHF.L.U32 R216, R162, 0x4, RZ ;  /* 0x00000004a2d87819 */ /* 0x000fe400000006ff */
[----:B------:R-:W-:Y:S02]  /*09c0*/  SHF.L.U32 R213, R239, 0x4, RZ ;  /* 0x00000004efd57819 */ /* 0x000fe400000006ff */
[----:B------:R-:W-:Y:S02]  /*09d0*/  IADD3.X R121, R222, c[0x0][0x18c], RZ, P1, !PT ;  /* 0x00006300de797a10 */ /* 0x000fe40000ffe4ff */
[----:B------:R-:W-:Y:S01]  /*09e0*/  IADD3.X R125, R219, c[0x0][0x18c], RZ, P2, !PT ;  /* 0x00006300db7d7a10 */ /* 0x000fe200017fe4ff */
[----:B------:R-:W-:Y:S01]  /*09f0*/  IMAD.WIDE.U32 R136, R148, R233, c[0x0][0x208] ;  /* 0x0000820094887625 */ /* 0x000fe200078e00e9 */
[----:B------:R-:W-:Y:S02]  /*0a00*/  SHF.R.U32.HI R215, RZ, 0x1c, R162 ;  /* 0x0000001cffd77819 */ /* 0x000fe400000116a2 */
[----:B------:R-:W-:Y:S01]  /*0a10*/  SHF.R.U32.HI R201, RZ, 0x1c, R239 ;  /* 0x0000001cffc97819 */ /* 0x000fe200000116ef */
[----:B------:R-:W3:Y:S01]  /*0a20*/  LDG.E.128 R120, [R120.64] ;  /* 0x0000000478787981 */ /* 0x000ee2000c1e1d00 */
[----:B------:R-:W-:-:S02]  /*0a30*/  IADD3 R128, P1, R216, c[0x0][0x188], RZ ;  /* 0x00006200d8807a10 */ /* 0x000fc40007f3e0ff */
[----:B------:R-:W-:Y:S01]  /*0a40*/  IADD3 R132, P2, R213, c[0x0][0x188], RZ ;  /* 0x00006200d5847a10 */ /* 0x000fe20007f5e0ff */
[----:B------:R-:W3:Y:S01]  /*0a50*/  LDG.E.128 R136, [R136.64] ;  /* 0x0000000488887981 */ /* 0x000ee2000c1e1d00 */
[----:B------:R-:W-:Y:S02]  /*0a60*/  SHF.L.U32 R245, R158, 0x2, RZ ;  /* 0x000000029ef57819 */ /* 0x000fe400000006ff */
[----:B------:R-:W-:Y:S01]  /*0a70*/  IADD3.X R129, R215, c[0x0][0x18c], RZ, P1, !PT ;  /* 0x00006300d7817a10 */ /* 0x000fe20000ffe4ff */
[----:B------:R-:W3:Y:S01]  /*0a80*/  LDG.E.128 R124, [R124.64] ;  /* 0x000000047c7c7981 */ /* 0x000ee2000c1e1d00 */
[----:B------:R-:W-:Y:S02]  /*0a90*/  IADD3.X R133, R201, c[0x0][0x18c], RZ, P2, !PT ;  /* 0x00006300c9857a10 */ /* 0x000fe400017fe4ff */
[----:B------:R-:W-:Y:S02]  /*0aa0*/  SHF.R.U32.HI R224, RZ, 0x1e, R158 ;  /* 0x0000001effe07819 */ /* 0x000fe4000001169e */
[----:B------:R-:W-:Y:S01]  /*0ab0*/  @P0 IADD3 R140, P2, R245, c[0x0][0x198], RZ ;  /* 0x00006600f58c0a10 */ /* 0x000fe20007f5e0ff */
[----:B------:R-:W3:Y:S01]  /*0ac0*/  LDG.E.128 R128, [R128.64] ;  /* 0x0000000480807981 */ /* 0x000ee2000c1e1d00 */
[----:B------:R-:W-:-:S02]  /*0ad0*/  SHF.L.U32 R244, R161, 0x2, RZ ;  /* 0x00000002a1f47819 */ /* 0x000fc400000006ff */
[----:B------:R-:W-:Y:S01]  /*0ae0*/  @P0 IADD3.X R141, R224, c[0x0][0x19c], RZ, P2, !PT ;  /* 0x00006700e08d0a10 */ /* 0x000fe200017fe4ff */
[----:B------:R-:W3:Y:S01]  /*0af0*/  LDG.E.128 R132, [R132.64] ;  /* 0x0000000484847981 */ /* 0x000ee2000c1e1d00 */
        /* <DEDUP_REMOVED lines=15> */
[----:B0-----:R-:W3:Y:S03]  /*0bf0*/  LDG.E.128 R140, [R140.64] ;  /* 0x000000048c8c7981 */ /* 0x001ee6000c1e1d00 */
        /* <DEDUP_REMOVED lines=10> */
[----:B0-----:R-:W3:Y:S01]  /*0ca0*/  LDG.E.128 R144, [R144.64] ;  /* 0x0000000490907981 */ /* 0x001ee2000c1e1d00 */
[----:B-1----:R-:W-:Y:S01]  /*0cb0*/  IMAD.WIDE.U32 R148, R157, R233, c[0x0][0x208] ;  /* 0x000082009d947625 */ /* 0x002fe200078e00e9 */
[----:B------:R-:W-:-:S05]  /*0cc0*/  @P1 LEA R152, P2, R153, c[0x0][0x218], 0x4 ;  /* 0x0000860099981a11 */ /* 0x000fca00078420ff */
[----:B------:R-:W3:Y:S01]  /*0cd0*/  LDG.E.128 R148, [R148.64] ;  /* 0x0000000494947981 */ /* 0x000ee2000c1e1d00 */
[----:B------:R-:W-:Y:S02]  /*0ce0*/  @P1 LEA.HI.X R153, R153, c[0x0][0x21c], RZ, 0x4, P2 ;  /* 0x0000870099991a11 */ /* 0x000fe400010f24ff */
[----:B------:R-:W-:-:S03]  /*0cf0*/  @P1 LEA R156, P2, R157, c[0x0][0x218], 0x4 ;  /* 0x000086009d9c1a11 */ /* 0x000fc600078420ff */
[----:B------:R0:W5:Y:S01]  /*0d00*/  @P1 LDG.E.128 R72, [R152.64] ;  /* 0x0000000498481981 */ /* 0x000162000c1e1d00 */
[----:B------:R-:W-:-:S05]  /*0d10*/  @P1 LEA.HI.X R157, R157, c[0x0][0x21c], RZ, 0x4, P2 ;  /* 0x000087009d9d1a11 */ /* 0x000fca00010f24ff */
[----:B------:R1:W5:Y:S01]  /*0d20*/  @P1 LDG.E.128 R76, [R156.64] ;  /* 0x000000049c4c1981 */ /* 0x000362000c1e1d00 */
[C---:B0-----:R-:W-:Y:S01]  /*0d30*/  IMAD.WIDE.U32 R152, R158.reuse, R233, c[0x0][0x208] ;  /* 0x000082009e987625 */ /* 0x041fe200078e00e9 */
[----:B-1----:R-:W-:-:S05]  /*0d40*/  @P1 LEA R156, P2, R158, c[0x0][0x218], 0x4 ;  /* 0x000086009e9c1a11 */ /* 0x002fca00078420ff */
[----:B------:R-:W3:Y:S01]  /*0d50*/  LDG.E.128 R152, [R152.64] ;  /* 0x0000000498987981 */ /* 0x000ee2000c1e1d00 */
[----:B------:R-:W-:Y:S02]  /*0d60*/  @P1 LEA.HI.X R157, R158, c[0x0][0x21c], RZ, 0x4, P2 ;  /* 0x000087009e9d1a11 */ /* 0x000fe400010f24ff */
[----:B------:R-:W-:-:S03]  /*0d70*/  @P1 LEA R160, P2, R161, c[0x0][0x218], 0x4 ;  /* 0x00008600a1a01a11 */ /* 0x000fc600078420ff */
[----:B------:R0:W5:Y:S02]  /*0d80*/  @P1 LDG.E.128 R80, [R156.64] ;  /* 0x000000049c501981 */ /* 0x000164000c1e1d00 */
[C---:B0-----:R-:W-:Y:S01]  /*0d90*/  IMAD.WIDE.U32 R156, R161.reuse, R233, c[0x0][0x208] ;  /* 0x00008200a19c7625 */ /* 0x041fe200078e00e9 */
[----:B------:R-:W-:-:S05]  /*0da0*/  @P1 LEA.HI.X R161, R161, c[0x0][0x21c], RZ, 0x4, P2 ;  /* 0x00008700a1a11a11 */ /* 0x000fca00010f24ff */
[----:B------:R0:W5:Y:S04]  /*0db0*/  @P1 LDG.E.128 R84, [R160.64] ;  /* 0x00000004a0541981 */ /* 0x000168000c1e1d00 */
[----:B------:R-:W3:Y:S01]  /*0dc0*/  LDG.E.128 R156, [R156.64] ;  /* 0x000000049c9c7981 */ /* 0x000ee2000c1e1d00 */
[----:B0-----:R-:W-:-:S04]  /*0dd0*/  @P1 LEA R160, P2, R162, c[0x0][0x218], 0x4 ;  /* 0x00008600a2a01a11 */ /* 0x001fc800078420ff */
[----:B------:R-:W-:Y:S02]  /*0de0*/  @P1 LEA.HI.X R161, R162, c[0x0][0x21c], RZ, 0x4, P2 ;  /* 0x00008700a2a11a11 */ /* 0x000fe400010f24ff */
[----:B------:R-:W-:-:S03]  /*0df0*/  @P1 LEA R164, P2, R239, c[0x0][0x218], 0x4 ;  /* 0x00008600efa41a11 */ /* 0x000fc600078420ff */
[----:B------:R0:W5:Y:S01]  /*0e00*/  @P1 LDG.E.128 R88, [R160.64] ;  /* 0x00000004a0581981 */ /* 0x000162000c1e1d00 */
[----:B------:R-:W-:-:S05]  /*0e10*/  @P1 LEA.HI.X R165, R239, c[0x0][0x21c], RZ, 0x4, P2 ;  /* 0x00008700efa51a11 */ /* 0x000fca00010f24ff */
[----:B------:R1:W5:Y:S01]  /*0e20*/  @P1 LDG.E.128 R92, [R164.64] ;  /* 0x00000004a45c1981 */ /* 0x000362000c1e1d00 */
[----:B0-----:R-:W-:-:S06]  /*0e30*/  IMAD.WIDE.U32 R160, R162, R233, c[0x0][0x208] ;  /* 0x00008200a2a07625 */ /* 0x001fcc00078e00e9 */
[----:B------:R-:W3:Y:S01]  /*0e40*/  LDG.E.128 R160, [R160.64] ;  /* 0x00000004a0a07981 */ /* 0x000ee2000c1e1d00 */
[----:B-1----:R-:W-:-:S04]  /*0e50*/  IADD3 R164, P1, R241, c[0x0][0x190], RZ ;  /* 0x00006400f1a47a10 */ /* 0x002fc80007f3e0ff */
[----:B------:R-:W-:Y:S02]  /*0e60*/  IADD3.X R165, R166, c[0x0][0x194], RZ, P1, !PT ;  /* 0x00006500a6a57a10 */ /* 0x000fe40000ffe4ff */
[----:B------:R-:W-:-:S03]  /*0e70*/  IADD3 R166, P1, R236, c[0x0][0x190], RZ ;  /* 0x00006400eca67a10 */ /* 0x000fc60007f3e0ff */
[----:B------:R0:W5:Y:S01]  /*0e80*/  LDG.E R236, [R164.64] ;  /* 0x00000004a4ec7981 */ /* 0x000162000c1e1900 */
[----:B------:R-:W-:Y:S01]  /*0e90*/  IADD3.X R167, R167, c[0x0][0x194], RZ, P1, !PT ;  /* 0x00006500a7a77a10 */ /* 0x000fe20000ffe4ff */
[----:B0-----:R-:W-:-:S04]  /*0ea0*/  IMAD.WIDE.U32 R164, R239, R233, c[0x0][0x208] ;  /* 0x00008200efa47625 */ /* 0x001fc800078e00e9 */
[----:B------:R0:W5:Y:S04]  /*0eb0*/  LDG.E R233, [R166.64] ;  /* 0x00000004a6e97981 */ /* 0x000168000c1e1900 */
[----:B0-----:R-:W3:Y:S01]  /*0ec0*/  LDG.E.128 R164, [R164.64] ;  /* 0x00000004a4a47981 */ /* 0x001ee2000c1e1d00 */
        /* <DEDUP_REMOVED lines=19> */
[----:B--2---:R-:W-:-:S05]  /*1000*/  FSEL R238, R237, RZ, !P1 ;  /* 0x000000ffedee7208 */ /* 0x004fca0004800000 */
[--C-:B----4-:R-:W-:Y:S02]  /*1010*/  FADD.FTZ R252, R104, -R238.reuse ;  /* 0x800000ee68fc7221 */ /* 0x110fe40000010000 */
[--C-:B------:R-:W-:Y:S02]  /*1020*/  FADD.FTZ R106, R106, -R238.reuse ;  /* 0x800000ee6a6a7221 */ /* 0x100fe40000010000 */
[--C-:B------:R-:W-:Y:S02]  /*1030*/  FADD.FTZ R237, R107, -R238.reuse ;  /* 0x800000ee6bed7221 */ /* 0x100fe40000010000 */
[----:B------:R-:W-:Y:S02]  /*1040*/  FADD.FTZ R104, R105, -R238 ;  /* 0x800000ee69687221 */ /* 0x000fe40000010000 */
[----:B---3--:R-:W-:Y:S02]  /*1050*/  FMUL.FTZ R105, R217, R252 ;  /* 0x000000fcd9697220 */ /* 0x008fe40000410000 */
        /* <DEDUP_REMOVED lines=12> */
[----:B0-----:R-:W-:-:S02]  /*1120*/  FADD.FTZ R243, -R238, R120 ;  /* 0x00000078eef37221 */ /* 0x001fc40000010100 */
[----:B------:R-:W-:Y:S02]  /*1130*/  FADD.FTZ R242, -R238, R121 ;  /* 0x00000079eef27221 */ /* 0x000fe40000010100 */
[----:B------:R-:W-:Y:S02]  /*1140*/  FMUL.FTZ R107, R60, R136 ;  /* 0x000000883c6b7220 */ /* 0x000fe40000410000 */
[C---:B-1----:R-:W-:Y:S02]  /*1150*/  FADD.FTZ R241, -R238.reuse, R122 ;  /* 0x0000007aeef17221 */ /* 0x042fe40000010100 */
        /* <DEDUP_REMOVED lines=205> */
.L_x_2535:
        /* <DEDUP_REMOVED lines=18> */
.L_x_2536:
        /* <DEDUP_REMOVED lines=35> */
.L_x_2526:
        /* <DEDUP_REMOVED lines=92> */
.L_x_2527:
        /* <DEDUP_REMOVED lines=20> */
.L_x_2528:
        /* <DEDUP_REMOVED lines=88> */
.L_x_2529:
        /* <DEDUP_REMOVED lines=20> */
.L_x_2530:
        /* <DEDUP_REMOVED lines=80> */
.L_x_2531:
        /* <DEDUP_REMOVED lines=26> */
.L_x_2532:
        /* <DEDUP_REMOVED lines=10> */
[----:B------:R-:W-:Y:S01]  /*3680*/  FMUL.FTZ R108, R111, c[0x0][0x1e8] ;  /* 0x00007a006f6c7a20 */ /* 0x000fe20000410000 */
[----:B------:R-:W-:Y:S01]  /*3690*/  SEL R107, R114, RZ, P6 ;  /* 0x000000ff726b7207 */ /* 0x000fe20003000000 */
[-CC-:B------:R-:W-:Y:S01]  /*36a0*/  FFMA.FTZ R118, R118, R125.reuse, R124.reuse ;  /* 0x0000007d76767223 */ /* 0x180fe2000001007c */
        /* <DEDUP_REMOVED lines=10> */
[----:B------:R-:W-:Y:S01]  /*3750*/  LOP3.LUT P6, RZ, R204, 0xff0000, RZ, 0xc0, !PT ;  /* 0x00ff0000ccff7812 */ /* 0x000fe200078cc0ff */
[C---:B------:R-:W-:Y:S01]  /*3760*/  FMUL.FTZ R115, R217.reuse, R164 ;  /* 0x000000a4d9737220 */ /* 0x040fe20000410000 */
[----:B------:R-:W-:Y:S01]  /*3770*/  SEL R114, R114, RZ, P5 ;  /* 0x000000ff72727207 */ /* 0x000fe20002800000 */
[C---:B------:R-:W-:Y:S01]  /*3780*/  FMUL.FTZ R118, R217.reuse, R118 ;  /* 0x00000076d9767220 */ /* 0x040fe20000410000 */
[----:B------:R-:W-:Y:S01]  /*3790*/  SEL R109, R108, RZ, P6 ;  /* 0x000000ff6c6d7207 */ /* 0x000fe20003000000 */
[C---:B------:R-:W-:Y:S01]  /*37a0*/  FMUL.FTZ R117, R217.reuse, R166 ;  /* 0x000000a6d9757220 */ /* 0x040fe20000410000 */
[C---:B------:R-:W-:Y:S01]  /*37b0*/  LOP3.LUT P5, RZ, R204.reuse, 0xff00, RZ, 0xc0, !PT ;  /* 0x0000ff00ccff7812 */ /* 0x040fe200078ac0ff */
[----:B------:R-:W-:Y:S01]  /*37c0*/  FMUL.FTZ R122, R217, R122 ;  /* 0x0000007ad97a7220 */ /* 0x000fe20000410000 */
[----:B------:R-:W-:Y:S01]  /*37d0*/  LOP3.LUT P6, RZ, R204, 0xff, RZ, 0xc0, !PT ;  /* 0x000000ffccff7812 */ /* 0x000fe200078cc0ff */
[----:B------:R-:W-:Y:S01]  /*37e0*/  @P1 FADD.FTZ R115, R92, R115 ;  /* 0x000000735c731221 */ /* 0x000fe20000010000 */
[----:B------:R-:W-:Y:S01]  /*37f0*/  SEL R112, R112, RZ, P5 ;  /* 0x000000ff70707207 */ /* 0x000fe20002800000 */
[----:B------:R-:W-:Y:S01]  /*3800*/  @P1 FADD.FTZ R118, R93, R118 ;  /* 0x000000765d761221 */ /* 0x000fe20000010000 */
[----:B------:R-:W-:Y:S01]  /*3810*/  SEL R113, R113, RZ, P6 ;  /* 0x000000ff71717207 */ /* 0x000fe20003000000 */
[----:B------:R-:W-:Y:S01]  /*3820*/  @P1 FADD.FTZ R117, R94, R117 ;  /* 0x000000755e751221 */ /* 0x000fe20000010000 */
[----:B------:R-:W-:Y:S01]  /*3830*/  @P0 IADD3 R216, P5, R216, c[0x0][0x250], RZ ;  /* 0x00009400d8d80a10 */ /* 0x000fe20007fbe0ff */
[----:B------:R-:W-:Y:S01]  /*3840*/  @P1 FADD.FTZ R122, R95, R122 ;  /* 0x0000007a5f7a1221 */ /* 0x000fe20000010000 */
[----:B------:R-:W-:Y:S01]  /*3850*/  LOP3.LUT P6, RZ, R203, 0xff, RZ, 0xc0, !PT ;  /* 0x000000ffcbff7812 */ /* 0x000fe200078cc0ff */
[C---:B------:R-:W-:Y:S01]  /*3860*/  FMUL.FTZ R108, R115.reuse, c[0x0][0x1e8] ;  /* 0x00007a00736c7a20 */ /* 0x040fe20000410000 */
[----:B------:R-:W-:Y:S01]  /*3870*/  SEL R96, R115, R96, P2 ;  /* 0x0000006073607207 */ /* 0x000fe20001000000 */
        /* <DEDUP_REMOVED lines=17> */
[----:B------:R-:W-:Y:S02]  /*3990*/  SEL R108, R108, RZ, P5 ;  /* 0x000000ff6c6c7207 */ /* 0x000fe40002800000 */
[----:B------:R-:W-:Y:S02]  /*39a0*/  @P3 IADD3 R112, P5, R213, c[0x0][0x258], RZ ;  /* 0x00009600d5703a10 */ /* 0x000fe40007fbe0ff */
[----:B------:R-:W-:-:S02]  /*39b0*/  SEL R104, R113, R100, P4 ;  /* 0x0000006471687207 */ /* 0x000fc40002000000 */
[----:B------:R-:W-:Y:S02]  /*39c0*/  SEL R106, R109, R102, P4 ;  /* 0x000000666d6a7207 */ /* 0x000fe40002000000 */
[----:B------:R-:W-:Y:S02]  /*39d0*/  SEL R107, R114, R103, P4 ;  /* 0x00000067726b7207 */ /* 0x000fe40002000000 */
[----:B------:R-:W-:Y:S02]  /*39e0*/  SEL R100, R115, R100, P4 ;  /* 0x0000006473647207 */ /* 0x000fe40002000000 */
[----:B------:R-:W-:Y:S01]  /*39f0*/  SEL R101, R116, R101, P4 ;  /* 0x0000006574657207 */ /* 0x000fe20002000000 */
[----:B------:R1:W-:Y:S01]  /*3a00*/  @P0 STG.E.128 [R216.64], R104 ;  /* 0x00000068d8000986 */ /* 0x0003e2000c101d04 */
[----:B------:R-:W-:Y:S02]  /*3a10*/  SEL R102, R119, R102, P4 ;  /* 0x0000006677667207 */ /* 0x000fe40002000000 */
[----:B------:R-:W-:-:S02]  /*3a20*/  SEL R103, R120, R103, P4 ;  /* 0x0000006778677207 */ /* 0x000fc40002000000 */
[C---:B------:R-:W-:Y:S02]  /*3a30*/  LOP3.LUT P1, RZ, R214.reuse, 0xff00, RZ, 0xc0, !PT ;  /* 0x0000ff00d6ff7812 */ /* 0x040fe4000782c0ff */
[C---:B------:R-:W-:Y:S02]  /*3a40*/  LOP3.LUT P6, RZ, R214.reuse, 0xff0000, RZ, 0xc0, !PT ;  /* 0x00ff0000d6ff7812 */ /* 0x040fe400078cc0ff */
[----:B------:R-:W-:Y:S02]  /*3a50*/  LOP3.LUT P2, RZ, R214, 0xff000000, RZ, 0xc0, !PT ;  /* 0xff000000d6ff7812 */ /* 0x000fe4000784c0ff */
[----:B------:R-:W-:Y:S02]  /*3a60*/  IADD3 R114, P4, R213, c[0x0][0x248], RZ ;  /* 0x00009200d5727a10 */ /* 0x000fe40007f9e0ff */
[----:B------:R-:W-:Y:S02]  /*3a70*/  @P3 IADD3.X R113, R201, c[0x0][0x25c], RZ, P5, !PT ;  /* 0x00009700c9713a10 */ /* 0x000fe40002ffe4ff */
[----:B------:R-:W-:-:S02]  /*3a80*/  @P0 IADD3 R116, P5, R213, c[0x0][0x250], RZ ;  /* 0x00009400d5740a10 */ /* 0x000fc40007fbe0ff */
[----:B------:R-:W-:Y:S01]  /*3a90*/  IADD3.X R115, R201, c[0x0][0x24c], RZ, P4, !PT ;  /* 0x00009300c9737a10 */ /* 0x000fe200027fe4ff */
[----:B------:R2:W-:Y:S01]  /*3aa0*/  @P3 STG.E.128 [R112.64], R96 ;  /* 0x0000006070003986 */ /* 0x0005e2000c101d04 */
[----:B-1----:R-:W-:Y:S02]  /*3ab0*/  MOV R105, c[0x0][0x160] ;  /* 0x0000580000697a02 */ /* 0x002fe40000000f00 */
        /* <DEDUP_REMOVED lines=8> */
[----:B0-2---:R-:W-:Y:S01]  /*3b40*/  @P0 CALL.REL.NOINC `(.L_x_2533) ;  /* 0x0000001000000944 */ /* 0x005fe20003c00000 */
[----:B------:R-:W-:Y:S05]  /*3b50*/  BRA `(.L_x_2534) ;  /* 0xffffca3000007947 */ /* 0x000fea000383ffff */
.L_x_2533:
[----:B------:R-:W-:Y:S05]  /*3b60*/  BSYNC B1 ;  /* 0x0000000000017941 */ /* 0x000fea0003800000 */
.L_x_2523:
[----:B------:R-:W-:Y:S01]  /*3b70*/  MOV R58, R180 ;  /* 0x000000b4003a7202 */ /* 0x000fe20000000f00 */
[----:B------:R-:W-:Y:S01]  /*3b80*/  IMAD.MOV.U32 R40, RZ, RZ, R177 ;  /* 0x000000ffff287224 */ /* 0x000fe200078e00b1 */
[----:B------:R-:W-:Y:S01]  /*3b90*/  MOV R180, R182 ;  /* 0x000000b600b47202 */ /* 0x000fe20000000f00 */
[----:B------:R-:W-:Y:S01]  /*3ba0*/  IMAD.MOV.U32 R50, RZ, RZ, R171 ;  /* 0x000000ffff327224 */ /* 0x000fe200078e00ab */
[----:B------:R-:W-:Y:S02]  /*3bb0*/  MOV R182, R184 ;  /* 0x000000b800b67202 */ /* 0x000fe40000000f00 */
[----:B------:R-:W-:Y:S02]  /*3bc0*/  MOV R184, R186 ;  /* 0x000000ba00b87202 */ /* 0x000fe40000000f00 */
[----:B------:R-:W-:Y:S02]  /*3bd0*/  MOV R186, R188 ;  /* 0x000000bc00ba7202 */ /* 0x000fe40000000f00 */
[----:B------:R-:W-:-:S02]  /*3be0*/  MOV R47, R10 ;  /* 0x0000000a002f7202 */ /* 0x000fc40000000f00 */
[----:B------:R-:W-:Y:S02]  /*3bf0*/  MOV R52, R7 ;  /* 0x0000000700347202 */ /* 0x000fe40000000f00 */
[----:B------:R-:W-:Y:S01]  /*3c00*/  MOV R57, R4 ;  /* 0x0000000400397202 */ /* 0x000fe20000000f00 */
[----:B------:R-:W-:Y:S01]  /*3c10*/  IMAD.MOV.U32 R4, RZ, RZ, R29 ;  /* 0x000000ffff047224 */ /* 0x000fe200078e001d */
        /* <DEDUP_REMOVED lines=16> */
[----:B------:R-:W-:Y:S01]  /*3d20*/  MOV R31, R24 ;  /* 0x00000018001f7202 */ /* 0x000fe20000000f00 */
[----:B------:R-:W-:Y:S01]  /*3d30*/  IMAD.MOV.U32 R24, RZ, RZ, R21 ;  /* 0x000000ffff187224 */ /* 0x000fe200078e0015 */
        /* <DEDUP_REMOVED lines=27> */
.L_x_2522:
[----:B------:R-:W-:Y:S05]  /*3ef0*/  BSYNC B0 ;  /* 0x0000000000007941 */ /* 0x000fea0003800000 */
.L_x_2520:
        /* <DEDUP_REMOVED lines=79> */
[----:B------:R-:W-:Y:S01]  /*43f0*/  STS.128 [R2.X16+0x600], R8 ;  /* 0x0006000802007388 */ /* 0x000fe2000000cc00 */
[----:B------:R-:W-:-:S03]  /*4400*/  FADD.FTZ R65, R22, R65 ;  /* 0x0000004116417221 */ /* 0x000fc60000010000 */
[----:B------:R0:W-:Y:S04]  /*4410*/  STS.128 [R2.X16+0x800], R4 ;  /* 0x0008000402007388 */ /* 0x0001e8000000cc00 */
[----:B------:R-:W-:Y:S04]  /*4420*/  STS.128 [R2.X16+0xa00], R28 ;  /* 0x000a001c02007388 */ /* 0x000fe8000000cc00 */
[----:B------:R-:W-:Y:S04]  /*4430*/  STS.128 [R2.X16+0xc00], R24 ;  /* 0x000c001802007388 */ /* 0x000fe8000000cc00 */
[----:B------:R-:W-:Y:S04]  /*4440*/  STS.128 [R2.X16+0xe00], R12 ;  /* 0x000e000c02007388 */ /* 0x000fe8000000cc00 */
[----:B------:R-:W-:Y:S01]  /*4450*/  BAR.SYNC.DEFER_BLOCKING 0x0 ;  /* 0x0000000000007b1d */ /* 0x000fe20000010000 */
[----:B0-----:R-:W-:-:S05]  /*4460*/  FADD.FTZ R7, R3, R60 ;  /* 0x0000003c03077221 */ /* 0x001fca0000010000 */
[----:B------:R-:W0:Y:S04]  /*4470*/  S2R R4, SR_CTAID.X ;  /* 0x0000000000047919 */ /* 0x000e280000002500 */
[----:B------:R-:W1:Y:S04]  /*4480*/  LDS R67, [R0.X4] ;  /* 0x0000000000437984 */ /* 0x000e680000004800 */
[----:B------:R-:W2:Y:S01]  /*4490*/  LDS R32, [R0.X4+0x1000] ;  /* 0x0010000000207984 */ /* 0x000ea20000004800 */
[----:B0-----:R-:W-:-:S03]  /*44a0*/  IMAD R11, R4, c[0x0][0x168], RZ ;  /* 0x00005a00040b7a24 */ /* 0x001fc600078e02ff */
[----:B------:R-:W0:Y:S02]  /*44b0*/  LDS R9, [R0.X4+0x2000] ;  /* 0x0020000000097984 */ /* 0x000e240000004800 */
[----:B------:R-:W-:Y:S02]  /*44c0*/  IADD3 R4, P0, R11, R0, RZ ;  /* 0x000000000b047210 */ /* 0x000fe40007f1e0ff */
        /* <DEDUP_REMOVED lines=11> */
[----:B0-----:R-:W-:-:S03]  /*4580*/  FADD.FTZ R32, R32, R9 ;  /* 0x0000000920207221 */ /* 0x001fc60000010000 */
[----:B------:R-:W0:Y:S01]  /*4590*/  LDS R27, [R0.X4+0x2400] ;  /* 0x00240000001b7984 */ /* 0x000e220000004800 */
[----:B------:R-:W-:Y:S02]  /*45a0*/  IMAD.X R9, RZ, RZ, RZ, P0 ;  /* 0x000000ffff097224 */ /* 0x000fe400000e06ff */
[----:B---3--:R-:W-:Y:S01]  /*45b0*/  FADD.FTZ R2, RZ, R2 ;  /* 0x00000002ff027221 */ /* 0x008fe20000010000 */
[----:B------:R-:W3:Y:S02]  /*45c0*/  LDS R15, [R0.X4+0x1800] ;  /* 0x00180000000f7984 */ /* 0x000ee40000004800 */
[----:B------:R-:W-:Y:S01]  /*45d0*/  SHF.L.U64.HI R28, R4, 0x2, R9 ;  /* 0x00000002041c7819 */ /* 0x000fe20000010209 */
[----:B----4-:R-:W-:Y:S01]  /*45e0*/  FADD.FTZ R12, R2, R5 ;  /* 0x00000005020c7221 */ /* 0x010fe20000010000 */
[----:B------:R-:W4:Y:S01]  /*45f0*/  LDS R9, [R0.X4+0xa00] ;  /* 0x000a000000097984 */ /* 0x000f220000004800 */
[----:B------:R-:W-:Y:S01]  /*4600*/  SHF.L.U32 R4, R4, 0x2, RZ ;  /* 0x0000000204047819 */ /* 0x000fe200000006ff */
[----:B-----5:R-:W-:-:S02]  /*4610*/  FADD.FTZ R5, RZ, R3 ;  /* 0x00000003ff057221 */ /* 0x020fc40000010000 */
        /* <DEDUP_REMOVED lines=14> */
[----:B-1----:R-:W-:-:S03]  /*4700*/  FADD.FTZ R6, R6, R13 ;  /* 0x0000000d06067221 */ /* 0x002fc60000010000 */
[----:B------:R-:W1:Y:S01]  /*4710*/  LDS R31, [R0.X4+0x2800] ;  /* 0x00280000001f7984 */ /* 0x000e620000004800 */
[----:B--2---:R-:W-:-:S03]  /*4720*/  FADD.FTZ R35, R32, R35 ;  /* 0x0000002320237221 */ /* 0x004fc60000010000 */
        /* <DEDUP_REMOVED lines=19> */
[----:B-1----:R-:W-:Y:S02]  /*4860*/  FADD.FTZ R8, R8, R31 ;  /* 0x0000001f08087221 */ /* 0x002fe40000010000 */
[----:B--2---:R-:W-:Y:S01]  /*4870*/  FADD.FTZ R10, R10, R23 ;  /* 0x000000170a0a7221 */ /* 0x004fe20000010000 */
        /* <DEDUP_REMOVED lines=26> */
.L_x_2524:
[----:B------:R-:W-:Y:S01]  /*4a20*/  HFMA2.MMA R241, -RZ, RZ, 0, 5.9604644775390625e-08 ;  /* 0x00000001fff17435 */ /* 0x000fe200000001ff */
[----:B------:R-:W-:-:S02]  /*4a30*/  MOV R242, R244 ;  /* 0x000000f400f27202 */ /* 0x000fc40000000f00 */
[----:B------:R-:W-:Y:S02]  /*4a40*/  MOV R240, 0x1f ;  /* 0x0000001f00f07802 */ /* 0x000fe40000000f00 */
[----:B------:R-:W-:Y:S02]  /*4a50*/  MOV R239, 0xffffffff ;  /* 0xffffffff00ef7802 */ /* 0x000fe40000000f00 */
[----:B------:R-:W-:Y:S02]  /*4a60*/  MOV R124, 0x4a80 ;  /* 0x00004a80007c7802 */ /* 0x000fe40000000f00 */
[----:B-----5:R-:W-:Y:S05]  /*4a70*/  CALL.REL.NOINC `($__internal_119_$__cuda_sm70_shflsync_bfly_p) ;  /* 0x0000045000007944 */ /* 0x020fea0003c00000 */
[----:B-1----:R-:W-:Y:S01]  /*4a80*/  MOV R243, R239 ;  /* 0x000000ef00f37202 */ /* 0x002fe20000000f00 */
[----:B0-----:R-:W-:Y:S05]  /*4a90*/  BRA `(.L_x_2535) ;  /* 0xffffd39000007947 */ /* 0x001fea000383ffff */
.L_x_2525:
[----:B------:R-:W-:Y:S01]  /*4aa0*/  HFMA2.MMA R241, -RZ, RZ, 0, 5.9604644775390625e-08 ;  /* 0x00000001fff17435 */ /* 0x000fe200000001ff */
[----:B------:R-:W-:Y:S02]  /*4ab0*/  MOV R242, R245 ;  /* 0x000000f500f27202 */ /* 0x000fe40000000f00 */
[----:B------:R-:W-:Y:S02]  /*4ac0*/  MOV R240, 0x1f ;  /* 0x0000001f00f07802 */ /* 0x000fe40000000f00 */
[----:B------:R-:W-:-:S02]  /*4ad0*/  MOV R239, 0xffffffff ;  /* 0xffffffff00ef7802 */ /* 0x000fc40000000f00 */
[----:B------:R-:W-:Y:S02]  /*4ae0*/  MOV R124, 0x4b00 ;  /* 0x00004b00007c7802 */ /* 0x000fe40000000f00 */
[----:B01---5:R-:W-:Y:S05]  /*4af0*/  CALL.REL.NOINC `($__internal_119_$__cuda_sm70_shflsync_bfly_p) ;  /* 0x000003d000007944 */ /* 0x023fea0003c00000 */
[----:B------:R-:W-:Y:S01]  /*4b00*/  FADD.FTZ R244, R244, R243 ;  /* 0x000000f3f4f47221 */ /* 0x000fe20000010000 */
[----:B0-----:R-:W-:Y:S01]  /*4b10*/  HFMA2.MMA R241, -RZ, RZ, 0, 1.1920928955078125e-07 ;  /* 0x00000002fff17435 */ /* 0x001fe200000001ff */
[----:B-1----:R-:W-:Y:S01]  /*4b20*/  FADD.FTZ R246, R245, R239 ;  /* 0x000000eff5f67221 */ /* 0x002fe20000010000 */
[----:B------:R-:W-:Y:S01]  /*4b30*/  MOV R239, 0xffffffff ;  /* 0xffffffff00ef7802 */ /* 0x000fe20000000f00 */
[----:B------:R-:W-:Y:S01]  /*4b40*/  IMAD.MOV.U32 R240, RZ, RZ, 0x1f ;  /* 0x0000001ffff07424 */ /* 0x000fe200078e00ff */
[----:B------:R-:W-:Y:S02]  /*4b50*/  MOV R242, R244 ;  /* 0x000000f400f27202 */ /* 0x000fe40000000f00 */
[----:B------:R-:W-:Y:S02]  /*4b60*/  MOV R124, 0x4b80 ;  /* 0x00004b80007c7802 */ /* 0x000fe40000000f00 */
[----:B------:R-:W-:Y:S05]  /*4b70*/  CALL.REL.NOINC `($__internal_119_$__cuda_sm70_shflsync_bfly_p) ;  /* 0x0000035000007944 */ /* 0x000fea0003c00000 */
[----:B0-----:R-:W-:Y:S01]  /*4b80*/  HFMA2.MMA R241, -RZ, RZ, 0, 1.1920928955078125e-07 ;  /* 0x00000002fff17435 */ /* 0x001fe200000001ff */
[----:B-1----:R-:W-:Y:S02]  /*4b90*/  MOV R243, R239 ;  /* 0x000000ef00f37202 */ /* 0x002fe40000000f00 */
[----:B------:R-:W-:-:S02]  /*4ba0*/  MOV R242, R246 ;  /* 0x000000f600f27202 */ /* 0x000fc40000000f00 */
[----:B------:R-:W-:Y:S02]  /*4bb0*/  MOV R240, 0x1f ;  /* 0x0000001f00f07802 */ /* 0x000fe40000000f00 */
[----:B------:R-:W-:Y:S02]  /*4bc0*/  MOV R239, 0xffffffff ;  /* 0xffffffff00ef7802 */ /* 0x000fe40000000f00 */
[----:B------:R-:W-:Y:S02]  /*4bd0*/  MOV R124, 0x4bf0 ;  /* 0x00004bf0007c7802 */ /* 0x000fe40000000f00 */
[----:B------:R-:W-:Y:S05]  /*4be0*/  CALL.REL.NOINC `($__internal_119_$__cuda_sm70_shflsync_bfly_p) ;  /* 0x000002e000007944 */ /* 0x000fea0003c00000 */
[----:B------:R-:W-:Y:S01]  /*4bf0*/  FADD.FTZ R244, R243, R244 ;  /* 0x000000f4f3f47221 */ /* 0x000fe20000010000 */
[----:B0-----:R-:W-:Y:S01]  /*4c00*/  HFMA2.MMA R241, -RZ, RZ, 0, 2.384185791015625e-07 ;  /* 0x00000004fff17435 */ /* 0x001fe200000001ff */
[----:B-1----:R-:W-:Y:S01]  /*4c10*/  FADD.FTZ R246, R246, R239 ;  /* 0x000000eff6f67221 */ /* 0x002fe20000010000 */
[----:B------:R-:W-:Y:S02]  /*4c20*/  MOV R240, 0x1f ;  /* 0x0000001f00f07802 */ /* 0x000fe40000000f00 */
[----:B------:R-:W-:Y:S02]  /*4c30*/  MOV R239, 0xffffffff ;  /* 0xffffffff00ef7802 */ /* 0x000fe40000000f00 */
[----:B------:R-:W-:-:S02]  /*4c40*/  MOV R242, R244 ;  /* 0x000000f400f27202 */ /* 0x000fc40000000f00 */
[----:B------:R-:W-:Y:S02]  /*4c50*/  MOV R124, 0x4c70 ;  /* 0x00004c70007c7802 */ /* 0x000fe40000000f00 */
[----:B------:R-:W-:Y:S05]  /*4c60*/  CALL.REL.NOINC `($__internal_119_$__cuda_sm70_shflsync_bfly_p) ;  /* 0x0000026000007944 */ /* 0x000fea0003c00000 */
[----:B0-----:R-:W-:Y:S01]  /*4c70*/  HFMA2.MMA R241, -RZ, RZ, 0, 2.384185791015625e-07 ;  /* 0x00000004fff17435 */ /* 0x001fe200000001ff */
[----:B-1----:R-:W-:Y:S01]  /*4c80*/  IMAD.MOV.U32 R243, RZ, RZ, R239 ;  /* 0x000000fffff37224 */ /* 0x002fe200078e00ef */
[----:B------:R-:W-:Y:S02]  /*4c90*/  MOV R242, R246 ;  /* 0x000000f600f27202 */ /* 0x000fe40000000f00 */
[----:B------:R-:W-:Y:S02]  /*4ca0*/  MOV R240, 0x1f ;  /* 0x0000001f00f07802 */ /* 0x000fe40000000f00 */
[----:B------:R-:W-:Y:S02]  /*4cb0*/  MOV R239, 0xffffffff ;  /* 0xffffffff00ef7802 */ /* 0x000fe40000000f00 */
[----:B------:R-:W-:Y:S02]  /*4cc0*/  MOV R124, 0x4ce0 ;  /* 0x00004ce0007c7802 */ /* 0x000fe40000000f00 */
[----:B------:R-:W-:Y:S05]  /*4cd0*/  CALL.REL.NOINC `($__internal_119_$__cuda_sm70_shflsync_bfly_p) ;  /* 0x000001f000007944 */ /* 0x000fea0003c00000 */
[----:B------:R-:W-:Y:S01]  /*4ce0*/  FADD.FTZ R244, R243, R244 ;  /* 0x000000f4f3f47221 */ /* 0x000fe20000010000 */
[----:B0-----:R-:W-:Y:S01]  /*4cf0*/  HFMA2.MMA R241, -RZ, RZ, 0, 4.76837158203125e-07 ;  /* 0x00000008fff17435 */ /* 0x001fe200000001ff */
[----:B-1----:R-:W-:Y:S01]  /*4d00*/  FADD.FTZ R246, R246, R239 ;  /* 0x000000eff6f67221 */ /* 0x002fe20000010000 */
[----:B------:R-:W-:-:S02]  /*4d10*/  MOV R240, 0x1f ;  /* 0x0000001f00f07802 */ /* 0x000fc40000000f00 */
[----:B------:R-:W-:Y:S02]  /*4d20*/  MOV R239, 0xffffffff ;  /* 0xffffffff00ef7802 */ /* 0x000fe40000000f00 */
[----:B------:R-:W-:Y:S02]  /*4d30*/  MOV R242, R244 ;  /* 0x000000f400f27202 */ /* 0x000fe40000000f00 */
[----:B------:R-:W-:Y:S02]  /*4d40*/  MOV R124, 0x4d60 ;  /* 0x00004d60007c7802 */ /* 0x000fe40000000f00 */
[----:B------:R-:W-:Y:S05]  /*4d50*/  CALL.REL.NOINC `($__internal_119_$__cuda_sm70_shflsync_bfly_p) ;  /* 0x0000017000007944 */ /* 0x000fea0003c00000 */
[----:B0-----:R-:W-:Y:S01]  /*4d60*/  HFMA2.MMA R241, -RZ, RZ, 0, 4.76837158203125e-07 ;  /* 0x00000008fff17435 */ /* 0x001fe200000001ff */
[----:B-1----:R-:W-:Y:S01]  /*4d70*/  MOV R243, R239 ;  /* 0x000000ef00f37202 */ /* 0x002fe20000000f00 */
[----:B------:R-:W-:Y:S01]  /*4d80*/  IMAD.MOV.U32 R240, RZ, RZ, 0x1f ;  /* 0x0000001ffff07424 */ /* 0x000fe200078e00ff */
[----:B------:R-:W-:Y:S02]  /*4d90*/  MOV R242, R246 ;  /* 0x000000f600f27202 */ /* 0x000fe40000000f00 */
[----:B------:R-:W-:Y:S02]  /*4da0*/  MOV R239, 0xffffffff ;  /* 0xffffffff00ef7802 */ /* 0x000fe40000000f00 */
[----:B------:R-:W-:-:S02]  /*4db0*/  MOV R124, 0x4dd0 ;  /* 0x00004dd0007c7802 */ /* 0x000fc40000000f00 */
[----:B------:R-:W-:Y:S05]  /*4dc0*/  CALL.REL.NOINC `($__internal_119_$__cuda_sm70_shflsync_bfly_p) ;  /* 0x0000010000007944 */ /* 0x000fea0003c00000 */
[----:B------:R-:W-:Y:S01]  /*4dd0*/  FADD.FTZ R243, R243, R244 ;  /* 0x000000f4f3f37221 */ /* 0x000fe20000010000 */
[----:B0-----:R-:W-:Y:S01]  /*4de0*/  HFMA2.MMA R241, -RZ, RZ, 0, 9.5367431640625e-07 ;  /* 0x00000010fff17435 */ /* 0x001fe200000001ff */
[----:B-1----:R-:W-:Y:S01]  /*4df0*/  FADD.FTZ R244, R246, R239 ;  /* 0x000000eff6f47221 */ /* 0x002fe20000010000 */
[----:B------:R-:W-:-:S02]  /*4e00*/  MOV R240, 0x1f ;  /* 0x0000001f00f07802 */ /* 0x000fc40000000f00 */
[----:B------:R-:W-:Y:S02]  /*4e10*/  MOV R239, 0xffffffff ;  /* 0xffffffff00ef7802 */ /* 0x000fe40000000f00 */
[----:B------:R-:W-:Y:S02]  /*4e20*/  MOV R242, R243 ;  /* 0x000000f300f27202 */ /* 0x000fe40000000f00 */
[----:B------:R-:W-:Y:S02]  /*4e30*/  MOV R124, 0x4e50 ;  /* 0x00004e50007c7802 */ /* 0x000fe40000000f00 */
[----:B------:R-:W-:Y:S05]  /*4e40*/  CALL.REL.NOINC `($__internal_119_$__cuda_sm70_shflsync_bfly_p) ;  /* 0x0000008000007944 */ /* 0x000fea0003c00000 */
[----:B0-----:R-:W-:Y:S01]  /*4e50*/  HFMA2.MMA R241, -RZ, RZ, 0, 9.5367431640625e-07 ;  /* 0x00000010fff17435 */ /* 0x001fe200000001ff */
[----:B-1----:R-:W-:Y:S02]  /*4e60*/  MOV R246, R239 ;  /* 0x000000ef00f67202 */ /* 0x002fe40000000f00 */
[----:B------:R-:W-:Y:S02]  /*4e70*/  MOV R242, R244 ;  /* 0x000000f400f27202 */ /* 0x000fe40000000f00 */
[----:B------:R-:W-:Y:S02]  /*4e80*/  MOV R240, 0x1f ;  /* 0x0000001f00f07802 */ /* 0x000fe40000000f00 */
[----:B------:R-:W-:-:S02]  /*4e90*/  MOV R239, 0xffffffff ;  /* 0xffffffff00ef7802 */ /* 0x000fc40000000f00 */
[----:B------:R-:W-:Y:S02]  /*4ea0*/  MOV R124, 0x4ec0 ;  /* 0x00004ec0007c7802 */ /* 0x000fe40000000f00 */
[----:B------:R-:W-:Y:S05]  /*4eb0*/  CALL.REL.NOINC `($__internal_119_$__cuda_sm70_shflsync_bfly_p) ;  /* 0x0000001000007944 */ /* 0x000fea0003c00000 */
[----:B01----:R-:W-:Y:S05]  /*4ec0*/  BRA `(.L_x_2536) ;  /* 0xffffd08000007947 */ /* 0x003fea000383ffff */
        .weak           $__internal_119_$__cuda_sm70_shflsync_bfly_p
        .type           $__internal_119_$__cuda_sm70_shflsync_bfly_p,@function
        .size           $__internal_119_$__cuda_sm70_shflsync_bfly_p,(.L_x_2657 - $__internal_119_$__cuda_sm70_shflsync_bfly_p)
$__internal_119_$__cuda_sm70_shflsync_bfly_p:
[----:B------:R-:W-:Y:S01]  /*4ed0*/  HFMA2.MMA R125, -RZ, RZ, 0, 0 ;  /* 0x00000000ff7d7435 */ /* 0x000fe200000001ff */
[----:B------:R-:W-:Y:S04]  /*4ee0*/  WARPSYNC R239 ;  /* 0x000000ef00007348 */ /* 0x000fe80003800000 */
[----:B------:R0:W1:Y:S01]  /*4ef0*/  SHFL.BFLY PT, R239, R242, R241, R240 ;  /* 0x0c0000f1f2ef7389 */ /* 0x00006200000e00f0 */
[----:B------:R-:W-:Y:S05]  /*4f00*/  RET.REL.NODEC R124 `(_ZN10layer_norm31ln_parallel_residual_bwd_kernelINS_13Kernel_traitsIfffffjLj1024ELj1ELj4ELj1ELj16ENS_18Kernel_traits_baseILj1024EfffffjLj128EEEEELb1ELb1ELb1EEEvNS_9BwdParamsE) ;  /* 0xffffb0f07c007950 */ /* 0x000fea0003c3ffff */
.L_x_2537:
        /* <DEDUP_REMOVED lines=15> */
.L_x_2657:


//--------------------- .nv.shared._ZN10layer_norm31ln_parallel_residual_bwd_kernelINS_13Kernel_traitsI13__nv_bfloat16S2_S2_S2_fjLj1024ELj1ELj4ELj1ELj16ENS_18Kernel_traits_baseILj1024ES2_S2_S2_S2_fjLj128EEEEELb0ELb0ELb0EEEvNS_9BwdParamsE --------------------------
	.section	.nv.shared._ZN10layer_norm31ln_parallel_residual_bwd_kernelINS_13Kernel_traitsI13__nv_bfloat16S2_S2_S2_fjLj1024ELj1ELj4ELj1ELj16ENS_18Kernel_traits_baseILj1024ES2_S2_S2_S2_fjLj128EEEEELb0ELb0ELb0EEEvNS_9BwdParamsE,"aw",@nobits
	.sectionflags	@""
	.align	16


//--------------------- .nv.shared._ZN10layer_norm31ln_parallel_residual_bwd_kernelINS_13Kernel_traitsI13__nv_bfloat16S2_S2_S2_fjLj1024ELj1ELj4ELj1ELj16ENS_18Kernel_traits_baseILj1024ES2_S2_S2_S2_fjLj128EEEEELb0ELb0ELb1EEEvNS_9BwdParamsE --------------------------
	.section	.nv.shared._ZN10layer_norm31ln_parallel_residual_bwd_kernelINS_13Kernel_traitsI13__nv_bfloat16S2_S2_S2_fjLj1024ELj1ELj4ELj1ELj16ENS_18Kernel_traits_baseILj1024ES2_S2_S2_S2_fjLj128EEEEELb0ELb0ELb1EEEvNS_9BwdParamsE,"aw",@nobits
	.sectionflags	@""
	.align	16


//--------------------- .nv.shared._ZN10layer_norm31ln_parallel_residual_bwd_kernelINS_13Kernel_traitsI13__nv_bfloat16S2_S2_S2_fjLj1024ELj1ELj4ELj1ELj16ENS_18Kernel_traits_baseILj1024ES2_S2_S2_S2_fjLj128EEEEELb0ELb1ELb0EEEvNS_9BwdParamsE --------------------------
	.section	.nv.shared._ZN10layer_norm31ln_parallel_residual_bwd_kernelINS_13Kernel_traitsI13__nv_bfloat16S2_S2_S2_fjLj1024ELj1ELj4ELj1ELj16ENS_18Kernel_traits_baseILj1024ES2_S2_S2_S2_fjLj128EEEEELb0ELb1ELb0EEEvNS_9BwdParamsE,"aw",@nobits
	.sectionflags	@""
	.align	16


//--------------------- .nv.shared._ZN10layer_norm31ln_parallel_residual_bwd_kernelINS_13Kernel_traitsI13__nv_bfloat16S2_S2_S2_fjLj1024ELj1ELj4ELj1ELj16ENS_18Kernel_traits_baseILj1024ES2_S2_S2_S2_fjLj128EEEEELb0ELb1ELb1EEEvNS_9BwdParamsE --------------------------
	.section	.nv.shared._ZN10layer_norm31ln_parallel_residual_bwd_kernelINS_13Kernel_traitsI13__nv_bfloat16S2_S2_S2_fjLj1024ELj1ELj4ELj1ELj16ENS_18Kernel_traits_baseILj1024ES2_S2_S2_S2_fjLj128EEEEELb0ELb1ELb1EEEvNS_9BwdParamsE,"aw",@nobits
	.sectionflags	@""
	.align	16


//--------------------- .nv.shared._ZN10layer_norm31ln_parallel_residual_bwd_kernelINS_13Kernel_traitsI13__nv_bfloat16S2_S2_S2_fjLj1024ELj1ELj4ELj1ELj16ENS_18Kernel_traits_baseILj1024ES2_S2_S2_S2_fjLj128EEEEELb1ELb0ELb0EEEvNS_9BwdParamsE --------------------------
	.section	.nv.shared._ZN10layer_norm31ln_parallel_residual_bwd_kernelINS_13Kernel_traitsI13__nv_bfloat16S2_S2_S2_fjLj1024ELj1ELj4ELj1ELj16ENS_18Kernel_traits_baseILj1024ES2_S2_S2_S2_fjLj128EEEEELb1ELb0ELb0EEEvNS_9BwdParamsE,"aw",@nobits
	.sectionflags	@""
	.align	16


//--------------------- .nv.shared._ZN10layer_norm31ln_parallel_residual_bwd_kernelINS_13Kernel_traitsI13__nv_bfloat16S2_S2_S2_fjLj1024ELj1ELj4ELj1ELj16ENS_18Kernel_traits_baseILj1024ES2_S2_S2_S2_fjLj128EEEEELb1ELb0ELb1EEEvNS_9BwdParamsE --------------------------
	.section	.nv.shared._ZN10layer_norm31ln_parallel_residual_bwd_kernelINS_13Kernel_traitsI13__nv_bfloat16S2_S2_S2_fjLj1024ELj1ELj4ELj1ELj16ENS_18Kernel_traits_baseILj1024ES2_S2_S2_S2_fjLj128EEEEELb1ELb0ELb1EEEvNS_9BwdParamsE,"aw",@nobits
	.sectionflags	@""
	.align	16


//--------------------- .nv.shared._ZN10layer_norm22ln_bwd_finalize_kernelINS_22Kernel_traits_finalizeILj1024E13__nv_bfloat16S2_S2_S2_fjLb0ELj1024ELj4ENS_18Kernel_traits_baseILj1024ES2_S2_S2_S2_fjLj1024EEEEELb0ELb0EEEvNS_9BwdParamsE --------------------------
	.section	.nv.shared._ZN10layer_norm22ln_bwd_finalize_kernelINS_22Kernel_traits_finalizeILj1024E13__nv_bfloat16S2_S2_S2_fjLb0ELj1024ELj4ENS_18Kernel_traits_baseILj1024ES2_S2_S2_S2_fjLj1024EEEEELb0ELb0EEEvNS_9BwdParamsE,"aw",@nobits
	.sectionflags	@""
	.align	16
.nv.shared._ZN10layer_norm22ln_bwd_finalize_kernelINS_22Kernel_traits_finalizeILj1024E13__nv_bfloat16S2_S2_S2_fjLb0ELj1024ELj4ENS_18Kernel_traits_baseILj1024ES2_S2_S2_S2_fjLj1024EEEEELb0ELb0EEEvNS_9BwdParamsE:
	.zero		8448


//--------------------- .nv.shared._ZN10layer_norm40ln_parallel_residual_bwd_finalize_kernelINS_22Kernel_traits_finalizeILj1024E13__nv_bfloat16S2_S2_S2_fjLb0ELj1024ELj4ENS_18Kernel_traits_baseILj1024ES2_S2_S2_S2_fjLj1024EEEEELb0EEEvNS_9BwdParamsE --------------------------
	.section	.nv.shared._ZN10layer_norm40ln_parallel_residual_bwd_finalize_kernelINS_22Kernel_traits_finalizeILj1024E13__nv_bfloat16S2_S2_S2_fjLb0ELj1024ELj4ENS_18Kernel_traits_baseILj1024ES2_S2_S2_S2_fjLj1024EEEEELb0EEEvNS_9BwdParamsE,"aw",@nobits
	.sectionflags	@""
	.align	16
.nv.shared._ZN10layer_norm40ln_parallel_residual_bwd_finalize_kernelINS_22Kernel_traits_finalizeILj1024E13__nv_bfloat16S2_S2_S2_fjLb0ELj1024ELj4ENS_18Kernel_traits_baseILj1024ES2_S2_S2_S2_fjLj1024EEEEELb0EEEvNS_9BwdParamsE:
	.zero		16896


//--------------------- .nv.shared._ZN10layer_norm31ln_parallel_residual_bwd_kernelINS_13Kernel_traitsI13__nv_bfloat16S2_S2_S2_fjLj1024ELj1ELj4ELj1ELj16ENS_18Kernel_traits_baseILj1024ES2_S2_S2_S2_fjLj128EEEEELb1ELb1ELb0EEEvNS_9BwdParamsE --------------------------
	.section	.nv.shared._ZN10layer_norm31ln_parallel_residual_bwd_kernelINS_13Kernel_traitsI13__nv_bfloat16S2_S2_S2_fjLj1024ELj1ELj4ELj1ELj16ENS_18Kernel_traits_baseILj1024ES2_S2_S2_S2_fjLj128EEEEELb1ELb1ELb0EEEvNS_9BwdParamsE,"aw",@nobits
	.sectionflags	@""
	.align	16


//--------------------- .nv.shared._ZN10layer_norm22ln_bwd_finalize_kernelINS_22Kernel_traits_finalizeILj1024E13__nv_bfloat16S2_S2_S2_fjLb0ELj1024ELj4ENS_18Kernel_traits_baseILj1024ES2_S2_S2_S2_fjLj1024EEEEELb0ELb1EEEvNS_9BwdParamsE --------------------------
	.section	.nv.shared._ZN10layer_norm22ln_bwd_finalize_kernelINS_22Kernel_traits_finalizeILj1024E13__nv_bfloat16S2_S2_S2_fjLb0ELj1024ELj4ENS_18Kernel_traits_baseILj1024ES2_S2_S2_S2_fjLj1024EEEEELb0ELb1EEEvNS_9BwdParamsE,"aw",@nobits
	.sectionflags	@""
	.align	16
.nv.shared._ZN10layer_norm22ln_bwd_finalize_kernelINS_22Kernel_traits_finalizeILj1024E13__nv_bfloat16S2_S2_S2_fjLb0ELj1024ELj4ENS_18Kernel_traits_baseILj1024ES2_S2_S2_S2_fjLj1024EEEEELb0ELb1EEEvNS_9BwdParamsE:
	.zero		8448


//--------------------- .nv.shared._ZN10layer_norm40ln_parallel_residual_bwd_finalize_kernelINS_22Kernel_traits_finalizeILj1024E13__nv_bfloat16S2_S2_S2_fjLb0ELj1024ELj4ENS_18Kernel_traits_baseILj1024ES2_S2_S2_S2_fjLj1024EEEEELb1EEEvNS_9BwdParamsE --------------------------
	.section	.nv.shared._ZN10layer_norm40ln_parallel_residual_bwd_finalize_kernelINS_22Kernel_traits_finalizeILj1024E13__nv_bfloat16S2_S2_S2_fjLb0ELj1024ELj4ENS_18Kernel_traits_baseILj1024ES2_S2_S2_S2_fjLj1024EEEEELb1EEEvNS_9BwdParamsE,"aw",@nobits
	.sectionflags	@""
	.align	16
.nv.shared._ZN10layer_norm40ln_parallel_residual_bwd_finalize_kernelINS_22Kernel_traits_finalizeILj1024E13__nv_bfloat16S2_S2_S2_fjLb0ELj1024ELj4ENS_18Kernel_traits_baseILj1024ES2_S2_S2_S2_fjLj1024EEEEELb1EEEvNS_9BwdParamsE:
	.zero		16896


//--------------------- .nv.shared._ZN10layer_norm31ln_parallel_residual_bwd_kernelINS_13Kernel_traitsI13__nv_bfloat16S2_S2_S2_fjLj1024ELj1ELj4ELj1ELj16ENS_18Kernel_traits_baseILj1024ES2_S2_S2_S2_fjLj128EEEEELb1ELb1ELb1EEEvNS_9BwdParamsE --------------------------
	.section	.nv.shared._ZN10layer_norm31ln_parallel_residual_bwd_kernelINS_13Kernel_traitsI13__nv_bfloat16S2_S2_S2_fjLj1024ELj1ELj4ELj1ELj16ENS_18Kernel_traits_baseILj1024ES2_S2_S2_S2_fjLj128EEEEELb1ELb1ELb1EEEvNS_9BwdParamsE,"aw",@nobits
	.sectionflags	@""
	.align	16


//--------------------- .nv.shared._ZN10layer_norm31ln_parallel_residual_bwd_kernelINS_13Kernel_traitsI6__halfS2_S2_S2_fjLj1024ELj1ELj4ELj1ELj16ENS_18Kernel_traits_baseILj1024ES2_S2_S2_S2_fjLj128EEEEELb0ELb0ELb0EEEvNS_9BwdParamsE --------------------------
	.section	.nv.shared._ZN10layer_norm31ln_parallel_residual_bwd_kernelINS_13Kernel_traitsI6__halfS2_S2_S2_fjLj1024ELj1ELj4ELj1ELj16ENS_18Kernel_traits_baseILj1024ES2_S2_S2_S2_fjLj128EEEEELb0ELb0ELb0EEEvNS_9BwdParamsE,"aw",@nobits
	.sectionflags	@""
	.align	16


//--------------------- .nv.shared._ZN10layer_norm31ln_parallel_residual_bwd_kernelINS_13Kernel_traitsI6__halfS2_S2_S2_fjLj1024ELj1ELj4ELj1ELj16ENS_18Kernel_traits_baseILj1024ES2_S2_S2_S2_fjLj128EEEEELb0ELb0ELb1EEEvNS_9BwdParamsE --------------------------
	.section	.nv.shared._ZN10layer_norm31ln_parallel_residual_bwd_kernelINS_13Kernel_traitsI6__halfS2_S2_S2_fjLj1024ELj1ELj4ELj1ELj16ENS_18Kernel_traits_baseILj1024ES2_S2_S2_S2_fjLj128EEEEELb0ELb0ELb1EEEvNS_9BwdParamsE,"aw",@nobits
	.sectionflags	@""
	.align	16


//--------------------- .nv.shared._ZN10layer_norm31ln_parallel_residual_bwd_kernelINS_13Kernel_traitsI6__halfS2_S2_S2_fjLj1024ELj1ELj4ELj1ELj16ENS_18Kernel_traits_baseILj1024ES2_S2_S2_S2_fjLj128EEEEELb0ELb1ELb0EEEvNS_9BwdParamsE --------------------------
	.section	.nv.shared._ZN10layer_norm31ln_parallel_residual_bwd_kernelINS_13Kernel_traitsI6__halfS2_S2_S2_fjLj1024ELj1ELj4ELj1ELj16ENS_18Kernel_traits_baseILj1024ES2_S2_S2_S2_fjLj128EEEEELb0ELb1ELb0EEEvNS_9BwdParamsE,"aw",@nobits
	.sectionflags	@""
	.align	16


//--------------------- .nv.shared._ZN10layer_norm31ln_parallel_residual_bwd_kernelINS_13Kernel_traitsI6__halfS2_S2_S2_fjLj1024ELj1ELj4ELj1ELj16ENS_18Kernel_traits_baseILj1024ES2_S2_S2_S2_fjLj128EEEEELb0ELb1ELb1EEEvNS_9BwdParamsE --------------------------
	.section	.nv.shared._ZN10layer_norm31ln_parallel_residual_bwd_kernelINS_13Kernel_traitsI6__halfS2_S2_S2_fjLj1024ELj1ELj4ELj1ELj16ENS_18Kernel_traits_baseILj1024ES2_S2_S2_S2_fjLj128EEEEELb0ELb1ELb1EEEvNS_9BwdParamsE,"aw",@nobits
	.sectionflags	@""
	.align	16


//--------------------- .nv.shared._ZN10layer_norm31ln_parallel_residual_bwd_kernelINS_13Kernel_traitsI6__halfS2_S2_S2_fjLj1024ELj1ELj4ELj1ELj16ENS_18Kernel_traits_baseILj1024ES2_S2_S2_S2_fjLj128EEEEELb1ELb0ELb0EEEvNS_9BwdParamsE --------------------------
	.section	.nv.shared._ZN10layer_norm31ln_parallel_residual_bwd_kernelINS_13Kernel_traitsI6__halfS2_S2_S2_fjLj1024ELj1ELj4ELj1ELj16ENS_18Kernel_traits_baseILj1024ES2_S2_S2_S2_fjLj128EEEEELb1ELb0ELb0EEEvNS_9BwdParamsE,"aw",@nobits
	.sectionflags	@""
	.align	16


//--------------------- .nv.shared._ZN10layer_norm31ln_parallel_residual_bwd_kernelINS_13Kernel_traitsI6__halfS2_S2_S2_fjLj1024ELj1ELj4ELj1ELj16ENS_18Kernel_traits_baseILj1024ES2_S2_S2_S2_fjLj128EEEEELb1ELb0ELb1EEEvNS_9BwdParamsE --------------------------
	.section	.nv.shared._ZN10layer_norm31ln_parallel_residual_bwd_kernelINS_13Kernel_traitsI6__halfS2_S2_S2_fjLj1024ELj1ELj4ELj1ELj16ENS_18Kernel_traits_baseILj1024ES2_S2_S2_S2_fjLj128EEEEELb1ELb0ELb1EEEvNS_9BwdParamsE,"aw",@nobits
	.sectionflags	@""
	.align	16


//--------------------- .nv.shared._ZN10layer_norm22ln_bwd_finalize_kernelINS_22Kernel_traits_finalizeILj1024E6__halfS2_S2_S2_fjLb0ELj1024ELj4ENS_18Kernel_traits_baseILj1024ES2_S2_S2_S2_fjLj1024EEEEELb0ELb0EEEvNS_9BwdParamsE --------------------------
	.section	.nv.shared._ZN10layer_norm22ln_bwd_finalize_kernelINS_22Kernel_traits_finalizeILj1024E6__halfS2_S2_S2_fjLb0ELj1024ELj4ENS_18Kernel_traits_baseILj1024ES2_S2_S2_S2_fjLj1024EEEEELb0ELb0EEEvNS_9BwdParamsE,"aw",@nobits
	.sectionflags	@""
	.align	16
.nv.shared._ZN10layer_norm22ln_bwd_finalize_kernelINS_22Kernel_traits_finalizeILj1024E6__halfS2_S2_S2_fjLb0ELj1024ELj4ENS_18Kernel_traits_baseILj1024ES2_S2_S2_S2_fjLj1024EEEEELb0ELb0EEEvNS_9BwdParamsE:
	.zero		8448


//--------------------- .nv.shared._ZN10layer_norm40ln_parallel_residual_bwd_finalize_kernelINS_22Kernel_traits_finalizeILj1024E6__halfS2_S2_S2_fjLb0ELj1024ELj4ENS_18Kernel_traits_baseILj1024ES2_S2_S2_S2_fjLj1024EEEEELb0EEEvNS_9BwdParamsE --------------------------
	.section	.nv.shared._ZN10layer_norm40ln_parallel_residual_bwd_finalize_kernelINS_22Kernel_traits_finalizeILj1024E6__halfS2_S2_S2_fjLb0ELj1024ELj4ENS_18Kernel_traits_baseILj1024ES2_S2_S2_S2_fjLj1024EEEEELb0EEEvNS_9BwdParamsE,"aw",@nobits
	.sectionflags	@""
	.align	16
.nv.shared._ZN10layer_norm40ln_parallel_residual_bwd_finalize_kernelINS_22Kernel_traits_finalizeILj1024E6__halfS2_S2_S2_fjLb0ELj1024ELj4ENS_18Kernel_traits_baseILj1024ES2_S2_S2_S2_fjLj1024EEEEELb0EEEvNS_9BwdParamsE:
	.zero		16896


//--------------------- .nv.shared._ZN10layer_norm31ln_parallel_residual_bwd_kernelINS_13Kernel_traitsI6__halfS2_S2_S2_fjLj1024ELj1ELj4ELj1ELj16ENS_18Kernel_traits_baseILj1024ES2_S2_S2_S2_fjLj128EEEEELb1ELb1ELb0EEEvNS_9BwdParamsE --------------------------
	.section	.nv.shared._ZN10layer_norm31ln_parallel_residual_bwd_kernelINS_13Kernel_traitsI6__halfS2_S2_S2_fjLj1024ELj1ELj4ELj1ELj16ENS_18Kernel_traits_baseILj1024ES2_S2_S2_S2_fjLj128EEEEELb1ELb1ELb0EEEvNS_9BwdParamsE,"aw",@nobits
	.sectionflags	@""
	.align	16


//--------------------- .nv.shared._ZN10layer_norm22ln_bwd_finalize_kernelINS_22Kernel_traits_finalizeILj1024E6__halfS2_S2_S2_fjLb0ELj1024ELj4ENS_18Kernel_traits_baseILj1024ES2_S2_S2_S2_fjLj1024EEEEELb0ELb1EEEvNS_9BwdParamsE --------------------------
	.section	.nv.shared._ZN10layer_norm22ln_bwd_finalize_kernelINS_22Kernel_traits_finalizeILj1024E6__halfS2_S2_S2_fjLb0ELj1024ELj4ENS_18Kernel_traits_baseILj1024ES2_S2_S2_S2_fjLj1024EEEEELb0ELb1EEEvNS_9BwdParamsE,"aw",@nobits
	.sectionflags	@""
	.align	16
.nv.shared._ZN10layer_norm22ln_bwd_finalize_kernelINS_22Kernel_traits_finalizeILj1024E6__halfS2_S2_S2_fjLb0ELj1024ELj4ENS_18Kernel_traits_baseILj1024ES2_S2_S2_S2_fjLj1024EEEEELb0ELb1EEEvNS_9BwdParamsE:
	.zero		8448


//--------------------- .nv.shared._ZN10layer_norm40ln_parallel_residual_bwd_finalize_kernelINS_22Kernel_traits_finalizeILj1024E6__halfS2_S2_S2_fjLb0ELj1024ELj4ENS_18Kernel_traits_baseILj1024ES2_S2_S2_S2_fjLj1024EEEEELb1EEEvNS_9BwdParamsE --------------------------
	.section	.nv.shared._ZN10layer_norm40ln_parallel_residual_bwd_finalize_kernelINS_22Kernel_traits_finalizeILj1024E6__halfS2_S2_S2_fjLb0ELj1024ELj4ENS_18Kernel_traits_baseILj1024ES2_S2_S2_S2_fjLj1024EEEEELb1EEEvNS_9BwdParamsE,"aw",@nobits
	.sectionflags	@""
	.align	16
.nv.shared._ZN10layer_norm40ln_parallel_residual_bwd_finalize_kernelINS_22Kernel_traits_finalizeILj1024E6__halfS2_S2_S2_fjLb0ELj1024ELj4ENS_18Kernel_traits_baseILj1024ES2_S2_S2_S2_fjLj1024EEEEELb1EEEvNS_9BwdParamsE:
	.zero		16896


//--------------------- .nv.shared._ZN10layer_norm31ln_parallel_residual_bwd_kernelINS_13Kernel_traitsI6__halfS2_S2_S2_fjLj1024ELj1ELj4ELj1ELj16ENS_18Kernel_traits_baseILj1024ES2_S2_S2_S2_fjLj128EEEEELb1ELb1ELb1EEEvNS_9BwdParamsE --------------------------
	.section	.nv.shared._ZN10layer_norm31ln_parallel_residual_bwd_kernelINS_13Kernel_traitsI6__halfS2_S2_S2_fjLj1024ELj1ELj4ELj1ELj16ENS_18Kernel_traits_baseILj1024ES2_S2_S2_S2_fjLj128EEEEELb1ELb1ELb1EEEvNS_9BwdParamsE,"aw",@nobits
	.sectionflags	@""
	.align	16


//--------------------- .nv.shared._ZN10layer_norm31ln_parallel_residual_bwd_kernelINS_13Kernel_traitsIf13__nv_bfloat16S2_S2_fjLj1024ELj1ELj4ELj1ELj16ENS_18Kernel_traits_baseILj1024EfS2_S2_S2_fjLj128EEEEELb0ELb0ELb0EEEvNS_9BwdParamsE --------------------------
	.section	.nv.shared._ZN10layer_norm31ln_parallel_residual_bwd_kernelINS_13Kernel_traitsIf13__nv_bfloat16S2_S2_fjLj1024ELj1ELj4ELj1ELj16ENS_18Kernel_traits_baseILj1024EfS2_S2_S2_fjLj128EEEEELb0ELb0ELb0EEEvNS_9BwdParamsE,"aw",@nobits
	.sectionflags	@""
	.align	16


//--------------------- .nv.shared._ZN10layer_norm31ln_parallel_residual_bwd_kernelINS_13Kernel_traitsIf13__nv_bfloat16S2_S2_fjLj1024ELj1ELj4ELj1ELj16ENS_18Kernel_traits_baseILj1024EfS2_S2_S2_fjLj128EEEEELb0ELb0ELb1EEEvNS_9BwdParamsE --------------------------
	.section	.nv.shared._ZN10layer_norm31ln_parallel_residual_bwd_kernelINS_13Kernel_traitsIf13__nv_bfloat16S2_S2_fjLj1024ELj1ELj4ELj1ELj16ENS_18Kernel_traits_baseILj1024EfS2_S2_S2_fjLj128EEEEELb0ELb0ELb1EEEvNS_9BwdParamsE,"aw",@nobits
	.sectionflags	@""
	.align	16


//--------------------- .nv.shared._ZN10layer_norm31ln_parallel_residual_bwd_kernelINS_13Kernel_traitsIf13__nv_bfloat16S2_S2_fjLj1024ELj1ELj4ELj1ELj16ENS_18Kernel_traits_baseILj1024EfS2_S2_S2_fjLj128EEEEELb0ELb1ELb0EEEvNS_9BwdParamsE --------------------------
	.section	.nv.shared._ZN10layer_norm31ln_parallel_residual_bwd_kernelINS_13Kernel_traitsIf13__nv_bfloat16S2_S2_fjLj1024ELj1ELj4ELj1ELj16ENS_18Kernel_traits_baseILj1024EfS2_S2_S2_fjLj128EEEEELb0ELb1ELb0EEEvNS_9BwdParamsE,"aw",@nobits
	.sectionflags	@""
	.align	16


//--------------------- .nv.shared._ZN10layer_norm31ln_parallel_residual_bwd_kernelINS_13Kernel_traitsIf13__nv_bfloat16S2_S2_fjLj1024ELj1ELj4ELj1ELj16ENS_18Kernel_traits_baseILj1024EfS2_S2_S2_fjLj128EEEEELb0ELb1ELb1EEEvNS_9BwdParamsE --------------------------
	.section	.nv.shared._ZN10layer_norm31ln_parallel_residual_bwd_kernelINS_13Kernel_traitsIf13__nv_bfloat16S2_S2_fjLj1024ELj1ELj4ELj1ELj16ENS_18Kernel_traits_baseILj1024EfS2_S2_S2_fjLj128EEEEELb0ELb1ELb1EEEvNS_9BwdParamsE,"aw",@nobits
	.sectionflags	@""
	.align	16


//--------------------- .nv.shared._ZN10layer_norm31ln_parallel_residual_bwd_kernelINS_13Kernel_traitsIf13__nv_bfloat16S2_S2_fjLj1024ELj1ELj4ELj1ELj16ENS_18Kernel_traits_baseILj1024EfS2_S2_S2_fjLj128EEEEELb1ELb0ELb0EEEvNS_9BwdParamsE --------------------------
	.section	.nv.shared._ZN10layer_norm31ln_parallel_residual_bwd_kernelINS_13Kernel_traitsIf13__nv_bfloat16S2_S2_fjLj1024ELj1ELj4ELj1ELj16ENS_18Kernel_traits_baseILj1024EfS2_S2_S2_fjLj128EEEEELb1ELb0ELb0EEEvNS_9BwdParamsE,"aw",@nobits
	.sectionflags	@""
	.align	16


//--------------------- .nv.shared._ZN10layer_norm31ln_parallel_residual_bwd_kernelINS_13Kernel_traitsIf13__nv_bfloat16S2_S2_fjLj1024ELj1ELj4ELj1ELj16ENS_18Kernel_traits_baseILj1024EfS2_S2_S2_fjLj128EEEEELb1ELb0ELb1EEEvNS_9BwdParamsE --------------------------
	.section	.nv.shared._ZN10layer_norm31ln_parallel_residual_bwd_kernelINS_13Kernel_traitsIf13__nv_bfloat16S2_S2_fjLj1024ELj1ELj4ELj1ELj16ENS_18Kernel_traits_baseILj1024EfS2_S2_S2_fjLj128EEEEELb1ELb0ELb1EEEvNS_9BwdParamsE,"aw",@nobits
	.sectionflags	@""
	.align	16


//--------------------- .nv.shared._ZN10layer_norm22ln_bwd_finalize_kernelINS_22Kernel_traits_finalizeILj1024Ef13__nv_bfloat16S2_S2_fjLb0ELj1024ELj4ENS_18Kernel_traits_baseILj1024EfS2_S2_S2_fjLj1024EEEEELb0ELb0EEEvNS_9BwdParamsE --------------------------
	.section	.nv.shared._ZN10layer_norm22ln_bwd_finalize_kernelINS_22Kernel_traits_finalizeILj1024Ef13__nv_bfloat16S2_S2_fjLb0ELj1024ELj4ENS_18Kernel_traits_baseILj1024EfS2_S2_S2_fjLj1024EEEEELb0ELb0EEEvNS_9BwdParamsE,"aw",@nobits
	.sectionflags	@""
	.align	16
.nv.shared._ZN10layer_norm22ln_bwd_finalize_kernelINS_22Kernel_traits_finalizeILj1024Ef13__nv_bfloat16S2_S2_fjLb0ELj1024ELj4ENS_18Kernel_traits_baseILj1024EfS2_S2_S2_fjLj1024EEEEELb0ELb0EEEvNS_9BwdParamsE:
	.zero		8448


//--------------------- .nv.shared._ZN10layer_norm40ln_parallel_residual_bwd_finalize_kernelINS_22Kernel_traits_finalizeILj1024Ef13__nv_bfloat16S2_S2_fjLb0ELj1024ELj4ENS_18Kernel_traits_baseILj1024EfS2_S2_S2_fjLj1024EEEEELb0EEEvNS_9BwdParamsE --------------------------
	.section	.nv.shared._ZN10layer_norm40ln_parallel_residual_bwd_finalize_kernelINS_22Kernel_traits_finalizeILj1024Ef13__nv_bfloat16S2_S2_fjLb0ELj1024ELj4ENS_18Kernel_traits_baseILj1024EfS2_S2_S2_fjLj1024EEEEELb0EEEvNS_9BwdParamsE,"aw",@nobits
	.sectionflags	@""
	.align	16
.nv.shared._ZN10layer_norm40ln_parallel_residual_bwd_finalize_kernelINS_22Kernel_traits_finalizeILj1024Ef13__nv_bfloat16S2_S2_fjLb0ELj1024ELj4ENS_18Kernel_traits_baseILj1024EfS2_S2_S2_fjLj1024EEEEELb0EEEvNS_9BwdParamsE:
	.zero		16896


//--------------------- .nv.shared._ZN10layer_norm31ln_parallel_residual_bwd_kernelINS_13Kernel_traitsIf13__nv_bfloat16S2_S2_fjLj1024ELj1ELj4ELj1ELj16ENS_18Kernel_traits_baseILj1024EfS2_S2_S2_fjLj128EEEEELb1ELb1ELb0EEEvNS_9BwdParamsE --------------------------
	.section	.nv.shared._ZN10layer_norm31ln_parallel_residual_bwd_kernelINS_13Kernel_traitsIf13__nv_bfloat16S2_S2_fjLj1024ELj1ELj4ELj1ELj16ENS_18Kernel_traits_baseILj1024EfS2_S2_S2_fjLj128EEEEELb1ELb1ELb0EEEvNS_9BwdParamsE,"aw",@nobits
	.sectionflags	@""
	.align	16


//--------------------- .nv.shared._ZN10layer_norm22ln_bwd_finalize_kernelINS_22Kernel_traits_finalizeILj1024Ef13__nv_bfloat16S2_S2_fjLb0ELj1024ELj4ENS_18Kernel_traits_baseILj1024EfS2_S2_S2_fjLj1024EEEEELb0ELb1EEEvNS_9BwdParamsE --------------------------
	.section	.nv.shared._ZN10layer_norm22ln_bwd_finalize_kernelINS_22Kernel_traits_finalizeILj1024Ef13__nv_bfloat16S2_S2_fjLb0ELj1024ELj4ENS_18Kernel_traits_baseILj1024EfS2_S2_S2_fjLj1024EEEEELb0ELb1EEEvNS_9BwdParamsE,"aw",@nobits
	.sectionflags	@""
	.align	16
.nv.shared._ZN10layer_norm22ln_bwd_finalize_kernelINS_22Kernel_traits_finalizeILj1024Ef13__nv_bfloat16S2_S2_fjLb0ELj1024ELj4ENS_18Kernel_traits_baseILj1024EfS2_S2_S2_fjLj1024EEEEELb0ELb1EEEvNS_9BwdParamsE:
	.zero		8448


//--------------------- .nv.shared._ZN10layer_norm40ln_parallel_residual_bwd_finalize_kernelINS_22Kernel_traits_finalizeILj1024Ef13__nv_bfloat16S2_S2_fjLb0ELj1024ELj4ENS_18Kernel_traits_baseILj1024EfS2_S2_S2_fjLj1024EEEEELb1EEEvNS_9BwdParamsE --------------------------
	.section	.nv.shared._ZN10layer_norm40ln_parallel_residual_bwd_finalize_kernelINS_22Kernel_traits_finalizeILj1024Ef13__nv_bfloat16S2_S2_fjLb0ELj1024ELj4ENS_18Kernel_traits_baseILj1024EfS2_S2_S2_fjLj1024EEEEELb1EEEvNS_9BwdParamsE,"aw",@nobits
	.sectionflags	@""
	.align	16
.nv.shared._ZN10layer_norm40ln_parallel_residual_bwd_finalize_kernelINS_22Kernel_traits_finalizeILj1024Ef13__nv_bfloat16S2_S2_fjLb0ELj1024ELj4ENS_18Kernel_traits_baseILj1024EfS2_S2_S2_fjLj1024EEEEELb1EEEvNS_9BwdParamsE:
	.zero		16896


//--------------------- .nv.shared._ZN10layer_norm31ln_parallel_residual_bwd_kernelINS_13Kernel_traitsIf13__nv_bfloat16S2_S2_fjLj1024ELj1ELj4ELj1ELj16ENS_18Kernel_traits_baseILj1024EfS2_S2_S2_fjLj128EEEEELb1ELb1ELb1EEEvNS_9BwdParamsE --------------------------
	.section	.nv.shared._ZN10layer_norm31ln_parallel_residual_bwd_kernelINS_13Kernel_traitsIf13__nv_bfloat16S2_S2_fjLj1024ELj1ELj4ELj1ELj16ENS_18Kernel_traits_baseILj1024EfS2_S2_S2_fjLj128EEEEELb1ELb1ELb1EEEvNS_9BwdParamsE,"aw",@nobits
	.sectionflags	@""
	.align	16


//--------------------- .nv.shared._ZN10layer_norm31ln_parallel_residual_bwd_kernelINS_13Kernel_traitsI13__nv_bfloat16S2_fS2_fjLj1024ELj1ELj4ELj1ELj16ENS_18Kernel_traits_baseILj1024ES2_S2_fS2_fjLj128EEEEELb0ELb0ELb0EEEvNS_9BwdParamsE --------------------------
	.section	.nv.shared._ZN10layer_norm31ln_parallel_residual_bwd_kernelINS_13Kernel_traitsI13__nv_bfloat16S2_fS2_fjLj1024ELj1ELj4ELj1ELj16ENS_18Kernel_traits_baseILj1024ES2_S2_fS2_fjLj128EEEEELb0ELb0ELb0EEEvNS_9BwdParamsE,"aw",@nobits
	.sectionflags	@""
	.align	16


//--------------------- .nv.shared._ZN10layer_norm31ln_parallel_residual_bwd_kernelINS_13Kernel_traitsI13__nv_bfloat16S2_fS2_fjLj1024ELj1ELj4ELj1ELj16ENS_18Kernel_traits_baseILj1024ES2_S2_fS2_fjLj128EEEEELb0ELb0ELb1EEEvNS_9BwdParamsE --------------------------
	.section	.nv.shared._ZN10layer_norm31ln_parallel_residual_bwd_kernelINS_13Kernel_traitsI13__nv_bfloat16S2_fS2_fjLj1024ELj1ELj4ELj1ELj16ENS_18Kernel_traits_baseILj1024ES2_S2_fS2_fjLj128EEEEELb0ELb0ELb1EEEvNS_9BwdParamsE,"aw",@nobits
	.sectionflags	@""
	.align	16


//--------------------- .nv.shared._ZN10layer_norm31ln_parallel_residual_bwd_kernelINS_13Kernel_traitsI13__nv_bfloat16S2_fS2_fjLj1024ELj1ELj4ELj1ELj16ENS_18Kernel_traits_baseILj1024ES2_S2_fS2_fjLj128EEEEELb0ELb1ELb0EEEvNS_9BwdParamsE --------------------------
	.section	.nv.shared._ZN10layer_norm31ln_parallel_residual_bwd_kernelINS_13Kernel_traitsI13__nv_bfloat16S2_fS2_fjLj1024ELj1ELj4ELj1ELj16ENS_18Kernel_traits_baseILj1024ES2_S2_fS2_fjLj128EEEEELb0ELb1ELb0EEEvNS_9BwdParamsE,"aw",@nobits
	.sectionflags	@""
	.align	16


//--------------------- .nv.shared._ZN10layer_norm31ln_parallel_residual_bwd_kernelINS_13Kernel_traitsI13__nv_bfloat16S2_fS2_fjLj1024ELj1ELj4ELj1ELj16ENS_18Kernel_traits_baseILj1024ES2_S2_fS2_fjLj128EEEEELb0ELb1ELb1EEEvNS_9BwdParamsE --------------------------
	.section	.nv.shared._ZN10layer_norm31ln_parallel_residual_bwd_kernelINS_13Kernel_traitsI13__nv_bfloat16S2_fS2_fjLj1024ELj1ELj4ELj1ELj16ENS_18Kernel_traits_baseILj1024ES2_S2_fS2_fjLj128EEEEELb0ELb1ELb1EEEvNS_9BwdParamsE,"aw",@nobits
	.sectionflags	@""
	.align	16


//--------------------- .nv.shared._ZN10layer_norm31ln_parallel_residual_bwd_kernelINS_13Kernel_traitsI13__nv_bfloat16S2_fS2_fjLj1024ELj1ELj4ELj1ELj16ENS_18Kernel_traits_baseILj1024ES2_S2_fS2_fjLj128EEEEELb1ELb0ELb0EEEvNS_9BwdParamsE --------------------------
	.section	.nv.shared._ZN10layer_norm31ln_parallel_residual_bwd_kernelINS_13Kernel_traitsI13__nv_bfloat16S2_fS2_fjLj1024ELj1ELj4ELj1ELj16ENS_18Kernel_traits_baseILj1024ES2_S2_fS2_fjLj128EEEEELb1ELb0ELb0EEEvNS_9BwdParamsE,"aw",@nobits
	.sectionflags	@""
	.align	16


//--------------------- .nv.shared._ZN10layer_norm31ln_parallel_residual_bwd_kernelINS_13Kernel_traitsI13__nv_bfloat16S2_fS2_fjLj1024ELj1ELj4ELj1ELj16ENS_18Kernel_traits_baseILj1024ES2_S2_fS2_fjLj128EEEEELb1ELb0ELb1EEEvNS_9BwdParamsE --------------------------
	.section	.nv.shared._ZN10layer_norm31ln_parallel_residual_bwd_kernelINS_13Kernel_traitsI13__nv_bfloat16S2_fS2_fjLj1024ELj1ELj4ELj1ELj16ENS_18Kernel_traits_baseILj1024ES2_S2_fS2_fjLj128EEEEELb1ELb0ELb1EEEvNS_9BwdParamsE,"aw",@nobits
	.sectionflags	@""
	.align	16


//--------------------- .nv.shared._ZN10layer_norm22ln_bwd_finalize_kernelINS_22Kernel_traits_finalizeILj1024E13__nv_bfloat16S2_fS2_fjLb0ELj1024ELj4ENS_18Kernel_traits_baseILj1024ES2_S2_fS2_fjLj1024EEEEELb0ELb0EEEvNS_9BwdParamsE --------------------------
	.section	.nv.shared._ZN10layer_norm22ln_bwd_finalize_kernelINS_22Kernel_traits_finalizeILj1024E13__nv_bfloat16S2_fS2_fjLb0ELj1024ELj4ENS_18Kernel_traits_baseILj1024ES2_S2_fS2_fjLj1024EEEEELb0ELb0EEEvNS_9BwdParamsE,"aw",@nobits
	.sectionflags	@""
	.align	16
.nv.shared._ZN10layer_norm22ln_bwd_finalize_kernelINS_22Kernel_traits_finalizeILj1024E13__nv_bfloat16S2_fS2_fjLb0ELj1024ELj4ENS_18Kernel_traits_baseILj1024ES2_S2_fS2_fjLj1024EEEEELb0ELb0EEEvNS_9BwdParamsE:
	.zero		8448


//--------------------- .nv.shared._ZN10layer_norm40ln_parallel_residual_bwd_finalize_kernelINS_22Kernel_traits_finalizeILj1024E13__nv_bfloat16S2_fS2_fjLb0ELj1024ELj4ENS_18Kernel_traits_baseILj1024ES2_S2_fS2_fjLj1024EEEEELb0EEEvNS_9BwdParamsE --------------------------
	.section	.nv.shared._ZN10layer_norm40ln_parallel_residual_bwd_finalize_kernelINS_22Kernel_traits_finalizeILj1024E13__nv_bfloat16S2_fS2_fjLb0ELj1024ELj4ENS_18Kernel_traits_baseILj1024ES2_S2_fS2_fjLj1024EEEEELb0EEEvNS_9BwdParamsE,"aw",@nobits
	.sectionflags	@""
	.align	16
.nv.shared._ZN10layer_norm40ln_parallel_residual_bwd_finalize_kernelINS_22Kernel_traits_finalizeILj1024E13__nv_bfloat16S2_fS2_fjLb0ELj1024ELj4ENS_18Kernel_traits_baseILj1024ES2_S2_fS2_fjLj1024EEEEELb0EEEvNS_9BwdParamsE:
	.zero		16896


//--------------------- .nv.shared._ZN10layer_norm31ln_parallel_residual_bwd_kernelINS_13Kernel_traitsI13__nv_bfloat16S2_fS2_fjLj1024ELj1ELj4ELj1ELj16ENS_18Kernel_traits_baseILj1024ES2_S2_fS2_fjLj128EEEEELb1ELb1ELb0EEEvNS_9BwdParamsE --------------------------
	.section	.nv.shared._ZN10layer_norm31ln_parallel_residual_bwd_kernelINS_13Kernel_traitsI13__nv_bfloat16S2_fS2_fjLj1024ELj1ELj4ELj1ELj16ENS_18Kernel_traits_baseILj1024ES2_S2_fS2_fjLj128EEEEELb1ELb1ELb0EEEvNS_9BwdParamsE,"aw",@nobits
	.sectionflags	@""
	.align	16


//--------------------- .nv.shared._ZN10layer_norm22ln_bwd_finalize_kernelINS_22Kernel_traits_finalizeILj1024E13__nv_bfloat16S2_fS2_fjLb0ELj1024ELj4ENS_18Kernel_traits_baseILj1024ES2_S2_fS2_fjLj1024EEEEELb0ELb1EEEvNS_9BwdParamsE --------------------------
	.section	.nv.shared._ZN10layer_norm22ln_bwd_finalize_kernelINS_22Kernel_traits_finalizeILj1024E13__nv_bfloat16S2_fS2_fjLb0ELj1024ELj4ENS_18Kernel_traits_baseILj1024ES2_S2_fS2_fjLj1024EEEEELb0ELb1EEEvNS_9BwdParamsE,"aw",@nobits
	.sectionflags	@""
	.align	16
.nv.shared._ZN10layer_norm22ln_bwd_finalize_kernelINS_22Kernel_traits_finalizeILj1024E13__nv_bfloat16S2_fS2_fjLb0ELj1024ELj4ENS_18Kernel_traits_baseILj1024ES2_S2_fS2_fjLj1024EEEEELb0ELb1EEEvNS_9BwdParamsE:
	.zero		8448


//--------------------- .nv.shared._ZN10layer_norm40ln_parallel_residual_bwd_finalize_kernelINS_22Kernel_traits_finalizeILj1024E13__nv_bfloat16S2_fS2_fjLb0ELj1024ELj4ENS_18Kernel_traits_baseILj1024ES2_S2_fS2_fjLj1024EEEEELb1EEEvNS_9BwdParamsE --------------------------
	.section	.nv.shared._ZN10layer_norm40ln_parallel_residual_bwd_finalize_kernelINS_22Kernel_traits_finalizeILj1024E13__nv_bfloat16S2_fS2_fjLb0ELj1024ELj4ENS_18Kernel_traits_baseILj1024ES2_S2_fS2_fjLj1024EEEEELb1EEEvNS_9BwdParamsE,"aw",@nobits
	.sectionflags	@""
	.align	16
.nv.shared._ZN10layer_norm40ln_parallel_residual_bwd_finalize_kernelINS_22Kernel_traits_finalizeILj1024E13__nv_bfloat16S2_fS2_fjLb0ELj1024ELj4ENS_18Kernel_traits_baseILj1024ES2_S2_fS2_fjLj1024EEEEELb1EEEvNS_9BwdParamsE:
	.zero		16896


//--------------------- .nv.shared._ZN10layer_norm31ln_parallel_residual_bwd_kernelINS_13Kernel_traitsI13__nv_bfloat16S2_fS2_fjLj1024ELj1ELj4ELj1ELj16ENS_18Kernel_traits_baseILj1024ES2_S2_fS2_fjLj128EEEEELb1ELb1ELb1EEEvNS_9BwdParamsE --------------------------
	.section	.nv.shared._ZN10layer_norm31ln_parallel_residual_bwd_kernelINS_13Kernel_traitsI13__nv_bfloat16S2_fS2_fjLj1024ELj1ELj4ELj1ELj16ENS_18Kernel_traits_baseILj1024ES2_S2_fS2_fjLj128EEEEELb1ELb1ELb1EEEvNS_9BwdParamsE,"aw",@nobits
	.sectionflags	@""
	.align	16


//--------------------- .nv.shared._ZN10layer_norm31ln_parallel_residual_bwd_kernelINS_13Kernel_traitsIf13__nv_bfloat16fS2_fjLj1024ELj1ELj4ELj1ELj16ENS_18Kernel_traits_baseILj1024EfS2_fS2_fjLj128EEEEELb0ELb0ELb0EEEvNS_9BwdParamsE --------------------------
	.section	.nv.shared._ZN10layer_norm31ln_parallel_residual_bwd_kernelINS_13Kernel_traitsIf13__nv_bfloat16fS2_fjLj1024ELj1ELj4ELj1ELj16ENS_18Kernel_traits_baseILj1024EfS2_fS2_fjLj128EEEEELb0ELb0ELb0EEEvNS_9BwdParamsE,"aw",@nobits
	.sectionflags	@""
	.align	16


//--------------------- .nv.shared._ZN10layer_norm31ln_parallel_residual_bwd_kernelINS_13Kernel_traitsIf13__nv_bfloat16fS2_fjLj1024ELj1ELj4ELj1ELj16ENS_18Kernel_traits_baseILj1024EfS2_fS2_fjLj128EEEEELb0ELb0ELb1EEEvNS_9BwdParamsE --------------------------
	.section	.nv.shared._ZN10layer_norm31ln_parallel_residual_bwd_kernelINS_13Kernel_traitsIf13__nv_bfloat16fS2_fjLj1024ELj1ELj4ELj1ELj16ENS_18Kernel_traits_baseILj1024EfS2_fS2_fjLj128EEEEELb0ELb0ELb1EEEvNS_9BwdParamsE,"aw",@nobits
	.sectionflags	@""
	.align	16


//--------------------- .nv.shared._ZN10layer_norm31ln_parallel_residual_bwd_kernelINS_13Kernel_traitsIf13__nv_bfloat16fS2_fjLj1024ELj1ELj4ELj1ELj16ENS_18Kernel_traits_baseILj1024EfS2_fS2_fjLj128EEEEELb0ELb1ELb0EEEvNS_9BwdParamsE --------------------------
	.section	.nv.shared._ZN10layer_norm31ln_parallel_residual_bwd_kernelINS_13Kernel_traitsIf13__nv_bfloat16fS2_fjLj1024ELj1ELj4ELj1ELj16ENS_18Kernel_traits_baseILj1024EfS2_fS2_fjLj128EEEEELb0ELb1ELb0EEEvNS_9BwdParamsE,"aw",@nobits
	.sectionflags	@""
	.align	16


//--------------------- .nv.shared._ZN10layer_norm31ln_parallel_residual_bwd_kernelINS_13Kernel_traitsIf13__nv_bfloat16fS2_fjLj1024ELj1ELj4ELj1ELj16ENS_18Kernel_traits_baseILj1024EfS2_fS2_fjLj128EEEEELb0ELb1ELb1EEEvNS_9BwdParamsE --------------------------
	.section	.nv.shared._ZN10layer_norm31ln_parallel_residual_bwd_kernelINS_13Kernel_traitsIf13__nv_bfloat16fS2_fjLj1024ELj1ELj4ELj1ELj16ENS_18Kernel_traits_baseILj1024EfS2_fS2_fjLj128EEEEELb0ELb1ELb1EEEvNS_9BwdParamsE,"aw",@nobits
	.sectionflags	@""
	.align	16


//--------------------- .nv.shared._ZN10layer_norm31ln_parallel_residual_bwd_kernelINS_13Kernel_traitsIf13__nv_bfloat16fS2_fjLj1024ELj1ELj4ELj1ELj16ENS_18Kernel_traits_baseILj1024EfS2_fS2_fjLj128EEEEELb1ELb0ELb0EEEvNS_9BwdParamsE --------------------------
	.section	.nv.shared._ZN10layer_norm31ln_parallel_residual_bwd_kernelINS_13Kernel_traitsIf13__nv_bfloat16fS2_fjLj1024ELj1ELj4ELj1ELj16ENS_18Kernel_traits_baseILj1024EfS2_fS2_fjLj128EEEEELb1ELb0ELb0EEEvNS_9BwdParamsE,"aw",@nobits
	.sectionflags	@""
	.align	16


//--------------------- .nv.shared._ZN10layer_norm31ln_parallel_residual_bwd_kernelINS_13Kernel_traitsIf13__nv_bfloat16fS2_fjLj1024ELj1ELj4ELj1ELj16ENS_18Kernel_traits_baseILj1024EfS2_fS2_fjLj128EEEEELb1ELb0ELb1EEEvNS_9BwdParamsE --------------------------
	.section	.nv.shared._ZN10layer_norm31ln_parallel_residual_bwd_kernelINS_13Kernel_traitsIf13__nv_bfloat16fS2_fjLj1024ELj1ELj4ELj1ELj16ENS_18Kernel_traits_baseILj1024EfS2_fS2_fjLj128EEEEELb1ELb0ELb1EEEvNS_9BwdParamsE,"aw",@nobits
	.sectionflags	@""
	.align	16


//--------------------- .nv.shared._ZN10layer_norm22ln_bwd_finalize_kernelINS_22Kernel_traits_finalizeILj1024Ef13__nv_bfloat16fS2_fjLb0ELj1024ELj4ENS_18Kernel_traits_baseILj1024EfS2_fS2_fjLj1024EEEEELb0ELb0EEEvNS_9BwdParamsE --------------------------
	.section	.nv.shared._ZN10layer_norm22ln_bwd_finalize_kernelINS_22Kernel_traits_finalizeILj1024Ef13__nv_bfloat16fS2_fjLb0ELj1024ELj4ENS_18Kernel_traits_baseILj1024EfS2_fS2_fjLj1024EEEEELb0ELb0EEEvNS_9BwdParamsE,"aw",@nobits
	.sectionflags	@""
	.align	16
.nv.shared._ZN10layer_norm22ln_bwd_finalize_kernelINS_22Kernel_traits_finalizeILj1024Ef13__nv_bfloat16fS2_fjLb0ELj1024ELj4ENS_18Kernel_traits_baseILj1024EfS2_fS2_fjLj1024EEEEELb0ELb0EEEvNS_9BwdParamsE:
	.zero		8448


//--------------------- .nv.shared._ZN10layer_norm40ln_parallel_residual_bwd_finalize_kernelINS_22Kernel_traits_finalizeILj1024Ef13__nv_bfloat16fS2_fjLb0ELj1024ELj4ENS_18Kernel_traits_baseILj1024EfS2_fS2_fjLj1024EEEEELb0EEEvNS_9BwdParamsE --------------------------
	.section	.nv.shared._ZN10layer_norm40ln_parallel_residual_bwd_finalize_kernelINS_22Kernel_traits_finalizeILj1024Ef13__nv_bfloat16fS2_fjLb0ELj1024ELj4ENS_18Kernel_traits_baseILj1024EfS2_fS2_fjLj1024EEEEELb0EEEvNS_9BwdParamsE,"aw",@nobits
	.sectionflags	@""
	.align	16
.nv.shared._ZN10layer_norm40ln_parallel_residual_bwd_finalize_kernelINS_22Kernel_traits_finalizeILj1024Ef13__nv_bfloat16fS2_fjLb0ELj1024ELj4ENS_18Kernel_traits_baseILj1024EfS2_fS2_fjLj1024EEEEELb0EEEvNS_9BwdParamsE:
	.zero		16896


//--------------------- .nv.shared._ZN10layer_norm31ln_parallel_residual_bwd_kernelINS_13Kernel_traitsIf13__nv_bfloat16fS2_fjLj1024ELj1ELj4ELj1ELj16ENS_18Kernel_traits_baseILj1024EfS2_fS2_fjLj128EEEEELb1ELb1ELb0EEEvNS_9BwdParamsE --------------------------
	.section	.nv.shared._ZN10layer_norm31ln_parallel_residual_bwd_kernelINS_13Kernel_traitsIf13__nv_bfloat16fS2_fjLj1024ELj1ELj4ELj1ELj16ENS_18Kernel_traits_baseILj1024EfS2_fS2_fjLj128EEEEELb1ELb1ELb0EEEvNS_9BwdParamsE,"aw",@nobits
	.sectionflags	@""
	.align	16


//--------------------- .nv.shared._ZN10layer_norm22ln_bwd_finalize_kernelINS_22Kernel_traits_finalizeILj1024Ef13__nv_bfloat16fS2_fjLb0ELj1024ELj4ENS_18Kernel_traits_baseILj1024EfS2_fS2_fjLj1024EEEEELb0ELb1EEEvNS_9BwdParamsE --------------------------
	.section	.nv.shared._ZN10layer_norm22ln_bwd_finalize_kernelINS_22Kernel_traits_finalizeILj1024Ef13__nv_bfloat16fS2_fjLb0ELj1024ELj4ENS_18Kernel_traits_baseILj1024EfS2_fS2_fjLj1024EEEEELb0ELb1EEEvNS_9BwdParamsE,"aw",@nobits
	.sectionflags	@""
	.align	16
.nv.shared._ZN10layer_norm22ln_bwd_finalize_kernelINS_22Kernel_traits_finalizeILj1024Ef13__nv_bfloat16fS2_fjLb0ELj1024ELj4ENS_18Kernel_traits_baseILj1024EfS2_fS2_fjLj1024EEEEELb0ELb1EEEvNS_9BwdParamsE:
	.zero		8448


//--------------------- .nv.shared._ZN10layer_norm40ln_parallel_residual_bwd_finalize_kernelINS_22Kernel_traits_finalizeILj1024Ef13__nv_bfloat16fS2_fjLb0ELj1024ELj4ENS_18Kernel_traits_baseILj1024EfS2_fS2_fjLj1024EEEEELb1EEEvNS_9BwdParamsE --------------------------
	.section	.nv.shared._ZN10layer_norm40ln_parallel_residual_bwd_finalize_kernelINS_22Kernel_traits_finalizeILj1024Ef13__nv_bfloat16fS2_fjLb0ELj1024ELj4ENS_18Kernel_traits_baseILj1024EfS2_fS2_fjLj1024EEEEELb1EEEvNS_9BwdParamsE,"aw",@nobits
	.sectionflags	@""
	.align	16
.nv.shared._ZN10layer_norm40ln_parallel_residual_bwd_finalize_kernelINS_22Kernel_traits_finalizeILj1024Ef13__nv_bfloat16fS2_fjLb0ELj1024ELj4ENS_18Kernel_traits_baseILj1024EfS2_fS2_fjLj1024EEEEELb1EEEvNS_9BwdParamsE:
	.zero		16896


//--------------------- .nv.shared._ZN10layer_norm31ln_parallel_residual_bwd_kernelINS_13Kernel_traitsIf13__nv_bfloat16fS2_fjLj1024ELj1ELj4ELj1ELj16ENS_18Kernel_traits_baseILj1024EfS2_fS2_fjLj128EEEEELb1ELb1ELb1EEEvNS_9BwdParamsE --------------------------
	.section	.nv.shared._ZN10layer_norm31ln_parallel_residual_bwd_kernelINS_13Kernel_traitsIf13__nv_bfloat16fS2_fjLj1024ELj1ELj4ELj1ELj16ENS_18Kernel_traits_baseILj1024EfS2_fS2_fjLj128EEEEELb1ELb1ELb1EEEvNS_9BwdParamsE,"aw",@nobits
	.sectionflags	@""
	.align	16


//--------------------- .nv.shared._ZN10layer_norm31ln_parallel_residual_bwd_kernelINS_13Kernel_traitsIf6__halfS2_S2_fjLj1024ELj1ELj4ELj1ELj16ENS_18Kernel_traits_baseILj1024EfS2_S2_S2_fjLj128EEEEELb0ELb0ELb0EEEvNS_9BwdParamsE --------------------------
	.section	.nv.shared._ZN10layer_norm31ln_parallel_residual_bwd_kernelINS_13Kernel_traitsIf6__halfS2_S2_fjLj1024ELj1ELj4ELj1ELj16ENS_18Kernel_traits_baseILj1024EfS2_S2_S2_fjLj128EEEEELb0ELb0ELb0EEEvNS_9BwdParamsE,"aw",@nobits
	.sectionflags	@""
	.align	16


//--------------------- .nv.shared._ZN10layer_norm31ln_parallel_residual_bwd_kernelINS_13Kernel_traitsIf6__halfS2_S2_fjLj1024ELj1ELj4ELj1ELj16ENS_18Kernel_traits_baseILj1024EfS2_S2_S2_fjLj128EEEEELb0ELb0ELb1EEEvNS_9BwdParamsE --------------------------
	.section	.nv.shared._ZN10layer_norm31ln_parallel_residual_bwd_kernelINS_13Kernel_traitsIf6__halfS2_S2_fjLj1024ELj1ELj4ELj1ELj16ENS_18Kernel_traits_baseILj1024EfS2_S2_S2_fjLj128EEEEELb0ELb0ELb1EEEvNS_9BwdParamsE,"aw",@nobits
	.sectionflags	@""
	.align	16


//--------------------- .nv.shared._ZN10layer_norm31ln_parallel_residual_bwd_kernelINS_13Kernel_traitsIf6__halfS2_S2_fjLj1024ELj1ELj4ELj1ELj16ENS_18Kernel_traits_baseILj1024EfS2_S2_S2_fjLj128EEEEELb0ELb1ELb0EEEvNS_9BwdParamsE --------------------------
	.section	.nv.shared._ZN10layer_norm31ln_parallel_residual_bwd_kernelINS_13Kernel_traitsIf6__halfS2_S2_fjLj1024ELj1ELj4ELj1ELj16ENS_18Kernel_traits_baseILj1024EfS2_S2_S2_fjLj128EEEEELb0ELb1ELb0EEEvNS_9BwdParamsE,"aw",@nobits
	.sectionflags	@""
	.align	16


//--------------------- .nv.shared._ZN10layer_norm31ln_parallel_residual_bwd_kernelINS_13Kernel_traitsIf6__halfS2_S2_fjLj1024ELj1ELj4ELj1ELj16ENS_18Kernel_traits_baseILj1024EfS2_S2_S2_fjLj128EEEEELb0ELb1ELb1EEEvNS_9BwdParamsE --------------------------
	.section	.nv.shared._ZN10layer_norm31ln_parallel_residual_bwd_kernelINS_13Kernel_traitsIf6__halfS2_S2_fjLj1024ELj1ELj4ELj1ELj16ENS_18Kernel_traits_baseILj1024EfS2_S2_S2_fjLj128EEEEELb0ELb1ELb1EEEvNS_9BwdParamsE,"aw",@nobits
	.sectionflags	@""
	.align	16


//--------------------- .nv.shared._ZN10layer_norm31ln_parallel_residual_bwd_kernelINS_13Kernel_traitsIf6__halfS2_S2_fjLj1024ELj1ELj4ELj1ELj16ENS_18Kernel_traits_baseILj1024EfS2_S2_S2_fjLj128EEEEELb1ELb0ELb0EEEvNS_9BwdParamsE --------------------------
	.section	.nv.shared._ZN10layer_norm31ln_parallel_residual_bwd_kernelINS_13Kernel_traitsIf6__halfS2_S2_fjLj1024ELj1ELj4ELj1ELj16ENS_18Kernel_traits_baseILj1024EfS2_S2_S2_fjLj128EEEEELb1ELb0ELb0EEEvNS_9BwdParamsE,"aw",@nobits
	.sectionflags	@""
	.align	16


//--------------------- .nv.shared._ZN10layer_norm31ln_parallel_residual_bwd_kernelINS_13Kernel_traitsIf6__halfS2_S2_fjLj1024ELj1ELj4ELj1ELj16ENS_18Kernel_traits_baseILj1024EfS2_S2_S2_fjLj128EEEEELb1ELb0ELb1EEEvNS_9BwdParamsE --------------------------
	.section	.nv.shared._ZN10layer_norm31ln_parallel_residual_bwd_kernelINS_13Kernel_traitsIf6__halfS2_S2_fjLj1024ELj1ELj4ELj1ELj16ENS_18Kernel_traits_baseILj1024EfS2_S2_S2_fjLj128EEEEELb1ELb0ELb1EEEvNS_9BwdParamsE,"aw",@nobits
	.sectionflags	@""
	.align	16


//--------------------- .nv.shared._ZN10layer_norm22ln_bwd_finalize_kernelINS_22Kernel_traits_finalizeILj1024Ef6__halfS2_S2_fjLb0ELj1024ELj4ENS_18Kernel_traits_baseILj1024EfS2_S2_S2_fjLj1024EEEEELb0ELb0EEEvNS_9BwdParamsE --------------------------
	.section	.nv.shared._ZN10layer_norm22ln_bwd_finalize_kernelINS_22Kernel_traits_finalizeILj1024Ef6__halfS2_S2_fjLb0ELj1024ELj4ENS_18Kernel_traits_baseILj1024EfS2_S2_S2_fjLj1024EEEEELb0ELb0EEEvNS_9BwdParamsE,"aw",@nobits
	.sectionflags	@""
	.align	16
.nv.shared._ZN10layer_norm22ln_bwd_finalize_kernelINS_22Kernel_traits_finalizeILj1024Ef6__halfS2_S2_fjLb0ELj1024ELj4ENS_18Kernel_traits_baseILj1024EfS2_S2_S2_fjLj1024EEEEELb0ELb0EEEvNS_9BwdParamsE:
	.zero		8448


//--------------------- .nv.shared._ZN10layer_norm40ln_parallel_residual_bwd_finalize_kernelINS_22Kernel_traits_finalizeILj1024Ef6__halfS2_S2_fjLb0ELj1024ELj4ENS_18Kernel_traits_baseILj1024EfS2_S2_S2_fjLj1024EEEEELb0EEEvNS_9BwdParamsE --------------------------
	.section	.nv.shared._ZN10layer_norm40ln_parallel_residual_bwd_finalize_kernelINS_22Kernel_traits_finalizeILj1024Ef6__halfS2_S2_fjLb0ELj1024ELj4ENS_18Kernel_traits_baseILj1024EfS2_S2_S2_fjLj1024EEEEELb0EEEvNS_9BwdParamsE,"aw",@nobits
	.sectionflags	@""
	.align	16
.nv.shared._ZN10layer_norm40ln_parallel_residual_bwd_finalize_kernelINS_22Kernel_traits_finalizeILj1024Ef6__halfS2_S2_fjLb0ELj1024ELj4ENS_18Kernel_traits_baseILj1024EfS2_S2_S2_fjLj1024EEEEELb0EEEvNS_9BwdParamsE:
	.zero		16896


//--------------------- .nv.shared._ZN10layer_norm31ln_parallel_residual_bwd_kernelINS_13Kernel_traitsIf6__halfS2_S2_fjLj1024ELj1ELj4ELj1ELj16ENS_18Kernel_traits_baseILj1024EfS2_S2_S2_fjLj128EEEEELb1ELb1ELb0EEEvNS_9BwdParamsE --------------------------
	.section	.nv.shared._ZN10layer_norm31ln_parallel_residual_bwd_kernelINS_13Kernel_traitsIf6__halfS2_S2_fjLj1024ELj1ELj4ELj1ELj16ENS_18Kernel_traits_baseILj1024EfS2_S2_S2_fjLj128EEEEELb1ELb1ELb0EEEvNS_9BwdParamsE,"aw",@nobits
	.sectionflags	@""
	.align	16


//--------------------- .nv.shared._ZN10layer_norm22ln_bwd_finalize_kernelINS_22Kernel_traits_finalizeILj1024Ef6__halfS2_S2_fjLb0ELj1024ELj4ENS_18Kernel_traits_baseILj1024EfS2_S2_S2_fjLj1024EEEEELb0ELb1EEEvNS_9BwdParamsE --------------------------
	.section	.nv.shared._ZN10layer_norm22ln_bwd_finalize_kernelINS_22Kernel_traits_finalizeILj1024Ef6__halfS2_S2_fjLb0ELj1024ELj4ENS_18Kernel_traits_baseILj1024EfS2_S2_S2_fjLj1024EEEEELb0ELb1EEEvNS_9BwdParamsE,"aw",@nobits
	.sectionflags	@""
	.align	16
.nv.shared._ZN10layer_norm22ln_bwd_finalize_kernelINS_22Kernel_traits_finalizeILj1024Ef6__halfS2_S2_fjLb0ELj1024ELj4ENS_18Kernel_traits_baseILj1024EfS2_S2_S2_fjLj1024EEEEELb0ELb1EEEvNS_9BwdParamsE:
	.zero		8448


//--------------------- .nv.shared._ZN10layer_norm40ln_parallel_residual_bwd_finalize_kernelINS_22Kernel_traits_finalizeILj1024Ef6__halfS2_S2_fjLb0ELj1024ELj4ENS_18Kernel_traits_baseILj1024EfS2_S2_S2_fjLj1024EEEEELb1EEEvNS_9BwdParamsE --------------------------
	.section	.nv.shared._ZN10layer_norm40ln_parallel_residual_bwd_finalize_kernelINS_22Kernel_traits_finalizeILj1024Ef6__halfS2_S2_fjLb0ELj1024ELj4ENS_18Kernel_traits_baseILj1024EfS2_S2_S2_fjLj1024EEEEELb1EEEvNS_9BwdParamsE,"aw",@nobits
	.sectionflags	@""
	.align	16
.nv.shared._ZN10layer_norm40ln_parallel_residual_bwd_finalize_kernelINS_22Kernel_traits_finalizeILj1024Ef6__halfS2_S2_fjLb0ELj1024ELj4ENS_18Kernel_traits_baseILj1024EfS2_S2_S2_fjLj1024EEEEELb1EEEvNS_9BwdParamsE:
	.zero		16896


//--------------------- .nv.shared._ZN10layer_norm31ln_parallel_residual_bwd_kernelINS_13Kernel_traitsIf6__halfS2_S2_fjLj1024ELj1ELj4ELj1ELj16ENS_18Kernel_traits_baseILj1024EfS2_S2_S2_fjLj128EEEEELb1ELb1ELb1EEEvNS_9BwdParamsE --------------------------
	.section	.nv.shared._ZN10layer_norm31ln_parallel_residual_bwd_kernelINS_13Kernel_traitsIf6__halfS2_S2_fjLj1024ELj1ELj4ELj1ELj16ENS_18Kernel_traits_baseILj1024EfS2_S2_S2_fjLj128EEEEELb1ELb1ELb1EEEvNS_9BwdParamsE,"aw",@nobits
	.sectionflags	@""
	.align	16


//--------------------- .nv.shared._ZN10layer_norm31ln_parallel_residual_bwd_kernelINS_13Kernel_traitsI6__halfS2_fS2_fjLj1024ELj1ELj4ELj1ELj16ENS_18Kernel_traits_baseILj1024ES2_S2_fS2_fjLj128EEEEELb0ELb0ELb0EEEvNS_9BwdParamsE --------------------------
	.section	.nv.shared._ZN10layer_norm31ln_parallel_residual_bwd_kernelINS_13Kernel_traitsI6__halfS2_fS2_fjLj1024ELj1ELj4ELj1ELj16ENS_18Kernel_traits_baseILj1024ES2_S2_fS2_fjLj128EEEEELb0ELb0ELb0EEEvNS_9BwdParamsE,"aw",@nobits
	.sectionflags	@""
	.align	16


//--------------------- .nv.shared._ZN10layer_norm31ln_parallel_residual_bwd_kernelINS_13Kernel_traitsI6__halfS2_fS2_fjLj1024ELj1ELj4ELj1ELj16ENS_18Kernel_traits_baseILj1024ES2_S2_fS2_fjLj128EEEEELb0ELb0ELb1EEEvNS_9BwdParamsE --------------------------
	.section	.nv.shared._ZN10layer_norm31ln_parallel_residual_bwd_kernelINS_13Kernel_traitsI6__halfS2_fS2_fjLj1024ELj1ELj4ELj1ELj16ENS_18Kernel_traits_baseILj1024ES2_S2_fS2_fjLj128EEEEELb0ELb0ELb1EEEvNS_9BwdParamsE,"aw",@nobits
	.sectionflags	@""
	.align	16


//--------------------- .nv.shared._ZN10layer_norm31ln_parallel_residual_bwd_kernelINS_13Kernel_traitsI6__halfS2_fS2_fjLj1024ELj1ELj4ELj1ELj16ENS_18Kernel_traits_baseILj1024ES2_S2_fS2_fjLj128EEEEELb0ELb1ELb0EEEvNS_9BwdParamsE --------------------------
	.section	.nv.shared._ZN10layer_norm31ln_parallel_residual_bwd_kernelINS_13Kernel_traitsI6__halfS2_fS2_fjLj1024ELj1ELj4ELj1ELj16ENS_18Kernel_traits_baseILj1024ES2_S2_fS2_fjLj128EEEEELb0ELb1ELb0EEEvNS_9BwdParamsE,"aw",@nobits
	.sectionflags	@""
	.align	16


//--------------------- .nv.shared._ZN10layer_norm31ln_parallel_residual_bwd_kernelINS_13Kernel_traitsI6__halfS2_fS2_fjLj1024ELj1ELj4ELj1ELj16ENS_18Kernel_traits_baseILj1024ES2_S2_fS2_fjLj128EEEEELb0ELb1ELb1EEEvNS_9BwdParamsE --------------------------
	.section	.nv.shared._ZN10layer_norm31ln_parallel_residual_bwd_kernelINS_13Kernel_traitsI6__halfS2_fS2_fjLj1024ELj1ELj4ELj1ELj16ENS_18Kernel_traits_baseILj1024ES2_S2_fS2_fjLj128EEEEELb0ELb1ELb1EEEvNS_9BwdParamsE,"aw",@nobits
	.sectionflags	@""
	.align	16


//--------------------- .nv.shared._ZN10layer_norm31ln_parallel_residual_bwd_kernelINS_13Kernel_traitsI6__halfS2_fS2_fjLj1024ELj1ELj4ELj1ELj16ENS_18Kernel_traits_baseILj1024ES2_S2_fS2_fjLj128EEEEELb1ELb0ELb0EEEvNS_9BwdParamsE --------------------------
	.section	.nv.shared._ZN10layer_norm31ln_parallel_residual_bwd_kernelINS_13Kernel_traitsI6__halfS2_fS2_fjLj1024ELj1ELj4ELj1ELj16ENS_18Kernel_traits_baseILj1024ES2_S2_fS2_fjLj128EEEEELb1ELb0ELb0EEEvNS_9BwdParamsE,"aw",@nobits
	.sectionflags	@""
	.align	16


//--------------------- .nv.shared._ZN10layer_norm31ln_parallel_residual_bwd_kernelINS_13Kernel_traitsI6__halfS2_fS2_fjLj1024ELj1ELj4ELj1ELj16ENS_18Kernel_traits_baseILj1024ES2_S2_fS2_fjLj128EEEEELb1ELb0ELb1EEEvNS_9BwdParamsE --------------------------
	.section	.nv.shared._ZN10layer_norm31ln_parallel_residual_bwd_kernelINS_13Kernel_traitsI6__halfS2_fS2_fjLj1024ELj1ELj4ELj1ELj16ENS_18Kernel_traits_baseILj1024ES2_S2_fS2_fjLj128EEEEELb1ELb0ELb1EEEvNS_9BwdParamsE,"aw",@nobits
	.sectionflags	@""
	.align	16


//--------------------- .nv.shared._ZN10layer_norm22ln_bwd_finalize_kernelINS_22Kernel_traits_finalizeILj1024E6__halfS2_fS2_fjLb0ELj1024ELj4ENS_18Kernel_traits_baseILj1024ES2_S2_fS2_fjLj1024EEEEELb0ELb0EEEvNS_9BwdParamsE --------------------------
	.section	.nv.shared._ZN10layer_norm22ln_bwd_finalize_kernelINS_22Kernel_traits_finalizeILj1024E6__halfS2_fS2_fjLb0ELj1024ELj4ENS_18Kernel_traits_baseILj1024ES2_S2_fS2_fjLj1024EEEEELb0ELb0EEEvNS_9BwdParamsE,"aw",@nobits
	.sectionflags	@""
	.align	16
.nv.shared._ZN10layer_norm22ln_bwd_finalize_kernelINS_22Kernel_traits_finalizeILj1024E6__halfS2_fS2_fjLb0ELj1024ELj4ENS_18Kernel_traits_baseILj1024ES2_S2_fS2_fjLj1024EEEEELb0ELb0EEEvNS_9BwdParamsE:
	.zero		8448


//--------------------- .nv.shared._ZN10layer_norm40ln_parallel_residual_bwd_finalize_kernelINS_22Kernel_traits_finalizeILj1024E6__halfS2_fS2_fjLb0ELj1024ELj4ENS_18Kernel_traits_baseILj1024ES2_S2_fS2_fjLj1024EEEEELb0EEEvNS_9BwdParamsE --------------------------
	.section	.nv.shared._ZN10layer_norm40ln_parallel_residual_bwd_finalize_kernelINS_22Kernel_traits_finalizeILj1024E6__halfS2_fS2_fjLb0ELj1024ELj4ENS_18Kernel_traits_baseILj1024ES2_S2_fS2_fjLj1024EEEEELb0EEEvNS_9BwdParamsE,"aw",@nobits
	.sectionflags	@""
	.align	16
.nv.shared._ZN10layer_norm40ln_parallel_residual_bwd_finalize_kernelINS_22Kernel_traits_finalizeILj1024E6__halfS2_fS2_fjLb0ELj1024ELj4ENS_18Kernel_traits_baseILj1024ES2_S2_fS2_fjLj1024EEEEELb0EEEvNS_9BwdParamsE:
	.zero		16896


//--------------------- .nv.shared._ZN10layer_norm31ln_parallel_residual_bwd_kernelINS_13Kernel_traitsI6__halfS2_fS2_fjLj1024ELj1ELj4ELj1ELj16ENS_18Kernel_traits_baseILj1024ES2_S2_fS2_fjLj128EEEEELb1ELb1ELb0EEEvNS_9BwdParamsE --------------------------
	.section	.nv.shared._ZN10layer_norm31ln_parallel_residual_bwd_kernelINS_13Kernel_traitsI6__halfS2_fS2_fjLj1024ELj1ELj4ELj1ELj16ENS_18Kernel_traits_baseILj1024ES2_S2_fS2_fjLj128EEEEELb1ELb1ELb0EEEvNS_9BwdParamsE,"aw",@nobits
	.sectionflags	@""
	.align	16


//--------------------- .nv.shared._ZN10layer_norm22ln_bwd_finalize_kernelINS_22Kernel_traits_finalizeILj1024E6__halfS2_fS2_fjLb0ELj1024ELj4ENS_18Kernel_traits_baseILj1024ES2_S2_fS2_fjLj1024EEEEELb0ELb1EEEvNS_9BwdParamsE --------------------------
	.section	.nv.shared._ZN10layer_norm22ln_bwd_finalize_kernelINS_22Kernel_traits_finalizeILj1024E6__halfS2_fS2_fjLb0ELj1024ELj4ENS_18Kernel_traits_baseILj1024ES2_S2_fS2_fjLj1024EEEEELb0ELb1EEEvNS_9BwdParamsE,"aw",@nobits
	.sectionflags	@""
	.align	16
.nv.shared._ZN10layer_norm22ln_bwd_finalize_kernelINS_22Kernel_traits_finalizeILj1024E6__halfS2_fS2_fjLb0ELj1024ELj4ENS_18Kernel_traits_baseILj1024ES2_S2_fS2_fjLj1024EEEEELb0ELb1EEEvNS_9BwdParamsE:
	.zero		8448


//--------------------- .nv.shared._ZN10layer_norm40ln_parallel_residual_bwd_finalize_kernelINS_22Kernel_traits_finalizeILj1024E6__halfS2_fS2_fjLb0ELj1024ELj4ENS_18Kernel_traits_baseILj1024ES2_S2_fS2_fjLj1024EEEEELb1EEEvNS_9BwdParamsE --------------------------
	.section	.nv.shared._ZN10layer_norm40ln_parallel_residual_bwd_finalize_kernelINS_22Kernel_traits_finalizeILj1024E6__halfS2_fS2_fjLb0ELj1024ELj4ENS_18Kernel_traits_baseILj1024ES2_S2_fS2_fjLj1024EEEEELb1EEEvNS_9BwdParamsE,"aw",@nobits
	.sectionflags	@""
	.align	16
.nv.shared._ZN10layer_norm40ln_parallel_residual_bwd_finalize_kernelINS_22Kernel_traits_finalizeILj1024E6__halfS2_fS2_fjLb0ELj1024ELj4ENS_18Kernel_traits_baseILj1024ES2_S2_fS2_fjLj1024EEEEELb1EEEvNS_9BwdParamsE:
	.zero		16896


//--------------------- .nv.shared._ZN10layer_norm31ln_parallel_residual_bwd_kernelINS_13Kernel_traitsI6__halfS2_fS2_fjLj1024ELj1ELj4ELj1ELj16ENS_18Kernel_traits_baseILj1024ES2_S2_fS2_fjLj128EEEEELb1ELb1ELb1EEEvNS_9BwdParamsE --------------------------
	.section	.nv.shared._ZN10layer_norm31ln_parallel_residual_bwd_kernelINS_13Kernel_traitsI6__halfS2_fS2_fjLj1024ELj1ELj4ELj1ELj16ENS_18Kernel_traits_baseILj1024ES2_S2_fS2_fjLj128EEEEELb1ELb1ELb1EEEvNS_9BwdParamsE,"aw",@nobits
	.sectionflags	@""
	.align	16


//--------------------- .nv.shared._ZN10layer_norm31ln_parallel_residual_bwd_kernelINS_13Kernel_traitsIf6__halffS2_fjLj1024ELj1ELj4ELj1ELj16ENS_18Kernel_traits_baseILj1024EfS2_fS2_fjLj128EEEEELb0ELb0ELb0EEEvNS_9BwdParamsE --------------------------
	.section	.nv.shared._ZN10layer_norm31ln_parallel_residual_bwd_kernelINS_13Kernel_traitsIf6__halffS2_fjLj1024ELj1ELj4ELj1ELj16ENS_18Kernel_traits_baseILj1024EfS2_fS2_fjLj128EEEEELb0ELb0ELb0EEEvNS_9BwdParamsE,"aw",@nobits
	.sectionflags	@""
	.align	16


//--------------------- .nv.shared._ZN10layer_norm31ln_parallel_residual_bwd_kernelINS_13Kernel_traitsIf6__halffS2_fjLj1024ELj1ELj4ELj1ELj16ENS_18Kernel_traits_baseILj1024EfS2_fS2_fjLj128EEEEELb0ELb0ELb1EEEvNS_9BwdParamsE --------------------------
	.section	.nv.shared._ZN10layer_norm31ln_parallel_residual_bwd_kernelINS_13Kernel_traitsIf6__halffS2_fjLj1024ELj1ELj4ELj1ELj16ENS_18Kernel_traits_baseILj1024EfS2_fS2_fjLj128EEEEELb0ELb0ELb1EEEvNS_9BwdParamsE,"aw",@nobits
	.sectionflags	@""
	.align	16


//--------------------- .nv.shared._ZN10layer_norm31ln_parallel_residual_bwd_kernelINS_13Kernel_traitsIf6__halffS2_fjLj1024ELj1ELj4ELj1ELj16ENS_18Kernel_traits_baseILj1024EfS2_fS2_fjLj128EEEEELb0ELb1ELb0EEEvNS_9BwdParamsE --------------------------
	.section	.nv.shared._ZN10layer_norm31ln_parallel_residual_bwd_kernelINS_13Kernel_traitsIf6__halffS2_fjLj1024ELj1ELj4ELj1ELj16ENS_18Kernel_traits_baseILj1024EfS2_fS2_fjLj128EEEEELb0ELb1ELb0EEEvNS_9BwdParamsE,"aw",@nobits
	.sectionflags	@""
	.align	16


//--------------------- .nv.shared._ZN10layer_norm31ln_parallel_residual_bwd_kernelINS_13Kernel_traitsIf6__halffS2_fjLj1024ELj1ELj4ELj1ELj16ENS_18Kernel_traits_baseILj1024EfS2_fS2_fjLj128EEEEELb0ELb1ELb1EEEvNS_9BwdParamsE --------------------------
	.section	.nv.shared._ZN10layer_norm31ln_parallel_residual_bwd_kernelINS_13Kernel_traitsIf6__halffS2_fjLj1024ELj1ELj4ELj1ELj16ENS_18Kernel_traits_baseILj1024EfS2_fS2_fjLj128EEEEELb0ELb1ELb1EEEvNS_9BwdParamsE,"aw",@nobits
	.sectionflags	@""
	.align	16


//--------------------- .nv.shared._ZN10layer_norm31ln_parallel_residual_bwd_kernelINS_13Kernel_traitsIf6__halffS2_fjLj1024ELj1ELj4ELj1ELj16ENS_18Kernel_traits_baseILj1024EfS2_fS2_fjLj128EEEEELb1ELb0ELb0EEEvNS_9BwdParamsE --------------------------
	.section	.nv.shared._ZN10layer_norm31ln_parallel_residual_bwd_kernelINS_13Kernel_traitsIf6__halffS2_fjLj1024ELj1ELj4ELj1ELj16ENS_18Kernel_traits_baseILj1024EfS2_fS2_fjLj128EEEEELb1ELb0ELb0EEEvNS_9BwdParamsE,"aw",@nobits
	.sectionflags	@""
	.align	16


//--------------------- .nv.shared._ZN10layer_norm31ln_parallel_residual_bwd_kernelINS_13Kernel_traitsIf6__halffS2_fjLj1024ELj1ELj4ELj1ELj16ENS_18Kernel_traits_baseILj1024EfS2_fS2_fjLj128EEEEELb1ELb0ELb1EEEvNS_9BwdParamsE --------------------------
	.section	.nv.shared._ZN10layer_norm31ln_parallel_residual_bwd_kernelINS_13Kernel_traitsIf6__halffS2_fjLj1024ELj1ELj4ELj1ELj16ENS_18Kernel_traits_baseILj1024EfS2_fS2_fjLj128EEEEELb1ELb0ELb1EEEvNS_9BwdParamsE,"aw",@nobits
	.sectionflags	@""
	.align	16


//--------------------- .nv.shared._ZN10layer_norm22ln_bwd_finalize_kernelINS_22Kernel_traits_finalizeILj1024Ef6__halffS2_fjLb0ELj1024ELj4ENS_18Kernel_traits_baseILj1024EfS2_fS2_fjLj1024EEEEELb0ELb0EEEvNS_9BwdParamsE --------------------------
	.section	.nv.shared._ZN10layer_norm22ln_bwd_finalize_kernelINS_22Kernel_traits_finalizeILj1024Ef6__halffS2_fjLb0ELj1024ELj4ENS_18Kernel_traits_baseILj1024EfS2_fS2_fjLj1024EEEEELb0ELb0EEEvNS_9BwdParamsE,"aw",@nobits
	.sectionflags	@""
	.align	16
.nv.shared._ZN10layer_norm22ln_bwd_finalize_kernelINS_22Kernel_traits_finalizeILj1024Ef6__halffS2_fjLb0ELj1024ELj4ENS_18Kernel_traits_baseILj1024EfS2_fS2_fjLj1024EEEEELb0ELb0EEEvNS_9BwdParamsE:
	.zero		8448


//--------------------- .nv.shared._ZN10layer_norm40ln_parallel_residual_bwd_finalize_kernelINS_22Kernel_traits_finalizeILj1024Ef6__halffS2_fjLb0ELj1024ELj4ENS_18Kernel_traits_baseILj1024EfS2_fS2_fjLj1024EEEEELb0EEEvNS_9BwdParamsE --------------------------
	.section	.nv.shared._ZN10layer_norm40ln_parallel_residual_bwd_finalize_kernelINS_22Kernel_traits_finalizeILj1024Ef6__halffS2_fjLb0ELj1024ELj4ENS_18Kernel_traits_baseILj1024EfS2_fS2_fjLj1024EEEEELb0EEEvNS_9BwdParamsE,"aw",@nobits
	.sectionflags	@""
	.align	16
.nv.shared._ZN10layer_norm40ln_parallel_residual_bwd_finalize_kernelINS_22Kernel_traits_finalizeILj1024Ef6__halffS2_fjLb0ELj1024ELj4ENS_18Kernel_traits_baseILj1024EfS2_fS2_fjLj1024EEEEELb0EEEvNS_9BwdParamsE:
	.zero		16896


//--------------------- .nv.shared._ZN10layer_norm31ln_parallel_residual_bwd_kernelINS_13Kernel_traitsIf6__halffS2_fjLj1024ELj1ELj4ELj1ELj16ENS_18Kernel_traits_baseILj1024EfS2_fS2_fjLj128EEEEELb1ELb1ELb0EEEvNS_9BwdParamsE --------------------------
	.section	.nv.shared._ZN10layer_norm31ln_parallel_residual_bwd_kernelINS_13Kernel_traitsIf6__halffS2_fjLj1024ELj1ELj4ELj1ELj16ENS_18Kernel_traits_baseILj1024EfS2_fS2_fjLj128EEEEELb1ELb1ELb0EEEvNS_9BwdParamsE,"aw",@nobits
	.sectionflags	@""
	.align	16


//--------------------- .nv.shared._ZN10layer_norm22ln_bwd_finalize_kernelINS_22Kernel_traits_finalizeILj1024Ef6__halffS2_fjLb0ELj1024ELj4ENS_18Kernel_traits_baseILj1024EfS2_fS2_fjLj1024EEEEELb0ELb1EEEvNS_9BwdParamsE --------------------------
	.section	.nv.shared._ZN10layer_norm22ln_bwd_finalize_kernelINS_22Kernel_traits_finalizeILj1024Ef6__halffS2_fjLb0ELj1024ELj4ENS_18Kernel_traits_baseILj1024EfS2_fS2_fjLj1024EEEEELb0ELb1EEEvNS_9BwdParamsE,"aw",@nobits
	.sectionflags	@""
	.align	16
.nv.shared._ZN10layer_norm22ln_bwd_finalize_kernelINS_22Kernel_traits_finalizeILj1024Ef6__halffS2_fjLb0ELj1024ELj4ENS_18Kernel_traits_baseILj1024EfS2_fS2_fjLj1024EEEEELb0ELb1EEEvNS_9BwdParamsE:
	.zero		8448


//--------------------- .nv.shared._ZN10layer_norm40ln_parallel_residual_bwd_finalize_kernelINS_22Kernel_traits_finalizeILj1024Ef6__halffS2_fjLb0ELj1024ELj4ENS_18Kernel_traits_baseILj1024EfS2_fS2_fjLj1024EEEEELb1EEEvNS_9BwdParamsE --------------------------
	.section	.nv.shared._ZN10layer_norm40ln_parallel_residual_bwd_finalize_kernelINS_22Kernel_traits_finalizeILj1024Ef6__halffS2_fjLb0ELj1024ELj4ENS_18Kernel_traits_baseILj1024EfS2_fS2_fjLj1024EEEEELb1EEEvNS_9BwdParamsE,"aw",@nobits
	.sectionflags	@""
	.align	16
.nv.shared._ZN10layer_norm40ln_parallel_residual_bwd_finalize_kernelINS_22Kernel_traits_finalizeILj1024Ef6__halffS2_fjLb0ELj1024ELj4ENS_18Kernel_traits_baseILj1024EfS2_fS2_fjLj1024EEEEELb1EEEvNS_9BwdParamsE:
	.zero		16896


//--------------------- .nv.shared._ZN10layer_norm31ln_parallel_residual_bwd_kernelINS_13Kernel_traitsIf6__halffS2_fjLj1024ELj1ELj4ELj1ELj16ENS_18Kernel_traits_baseILj1024EfS2_fS2_fjLj128EEEEELb1ELb1ELb1EEEvNS_9BwdParamsE --------------------------
	.section	.nv.shared._ZN10layer_norm31ln_parallel_residual_bwd_kernelINS_13Kernel_traitsIf6__halffS2_fjLj1024ELj1ELj4ELj1ELj16ENS_18Kernel_traits_baseILj1024EfS2_fS2_fjLj128EEEEELb1ELb1ELb1EEEvNS_9BwdParamsE,"aw",@nobits
	.sectionflags	@""
	.align	16


//--------------------- .nv.shared._ZN10layer_norm31ln_parallel_residual_bwd_kernelINS_13Kernel_traitsI6__halfffffjLj1024ELj1ELj4ELj1ELj16ENS_18Kernel_traits_baseILj1024ES2_ffffjLj128EEEEELb0ELb0ELb0EEEvNS_9BwdParamsE --------------------------
	.section	.nv.shared._ZN10layer_norm31ln_parallel_residual_bwd_kernelINS_13Kernel_traitsI6__halfffffjLj1024ELj1ELj4ELj1ELj16ENS_18Kernel_traits_baseILj1024ES2_ffffjLj128EEEEELb0ELb0ELb0EEEvNS_9BwdParamsE,"aw",@nobits
	.sectionflags	@""
	.align	16


//--------------------- .nv.shared._ZN10layer_norm31ln_parallel_residual_bwd_kernelINS_13Kernel_traitsI6__halfffffjLj1024ELj1ELj4ELj1ELj16ENS_18Kernel_traits_baseILj1024ES2_ffffjLj128EEEEELb0ELb0ELb1EEEvNS_9BwdParamsE --------------------------
	.section	.nv.shared._ZN10layer_norm31ln_parallel_residual_bwd_kernelINS_13Kernel_traitsI6__halfffffjLj1024ELj1ELj4ELj1ELj16ENS_18Kernel_traits_baseILj1024ES2_ffffjLj128EEEEELb0ELb0ELb1EEEvNS_9BwdParamsE,"aw",@nobits
	.sectionflags	@""
	.align	16


//--------------------- .nv.shared._ZN10layer_norm31ln_parallel_residual_bwd_kernelINS_13Kernel_traitsI6__halfffffjLj1024ELj1ELj4ELj1ELj16ENS_18Kernel_traits_baseILj1024ES2_ffffjLj128EEEEELb0ELb1ELb0EEEvNS_9BwdParamsE --------------------------
	.section	.nv.shared._ZN10layer_norm31ln_parallel_residual_bwd_kernelINS_13Kernel_traitsI6__halfffffjLj1024ELj1ELj4ELj1ELj16ENS_18Kernel_traits_baseILj1024ES2_ffffjLj128EEEEELb0ELb1ELb0EEEvNS_9BwdParamsE,"aw",@nobits
	.sectionflags	@""
	.align	16


//--------------------- .nv.shared._ZN10layer_norm31ln_parallel_residual_bwd_kernelINS_13Kernel_traitsI6__halfffffjLj1024ELj1ELj4ELj1ELj16ENS_18Kernel_traits_baseILj1024ES2_ffffjLj128EEEEELb0ELb1ELb1EEEvNS_9BwdParamsE --------------------------
	.section	.nv.shared._ZN10layer_norm31ln_parallel_residual_bwd_kernelINS_13Kernel_traitsI6__halfffffjLj1024ELj1ELj4ELj1ELj16ENS_18Kernel_traits_baseILj1024ES2_ffffjLj128EEEEELb0ELb1ELb1EEEvNS_9BwdParamsE,"aw",@nobits
	.sectionflags	@""
	.align	16


//--------------------- .nv.shared._ZN10layer_norm31ln_parallel_residual_bwd_kernelINS_13Kernel_traitsI6__halfffffjLj1024ELj1ELj4ELj1ELj16ENS_18Kernel_traits_baseILj1024ES2_ffffjLj128EEEEELb1ELb0ELb0EEEvNS_9BwdParamsE --------------------------
	.section	.nv.shared._ZN10layer_norm31ln_parallel_residual_bwd_kernelINS_13Kernel_traitsI6__halfffffjLj1024ELj1ELj4ELj1ELj16ENS_18Kernel_traits_baseILj1024ES2_ffffjLj128EEEEELb1ELb0ELb0EEEvNS_9BwdParamsE,"aw",@nobits
	.sectionflags	@""
	.align	16


//--------------------- .nv.shared._ZN10layer_norm31ln_parallel_residual_bwd_kernelINS_13Kernel_traitsI6__halfffffjLj1024ELj1ELj4ELj1ELj16ENS_18Kernel_traits_baseILj1024ES2_ffffjLj128EEEEELb1ELb0ELb1EEEvNS_9BwdParamsE --------------------------
	.section	.nv.shared._ZN10layer_norm31ln_parallel_residual_bwd_kernelINS_13Kernel_traitsI6__halfffffjLj1024ELj1ELj4ELj1ELj16ENS_18Kernel_traits_baseILj1024ES2_ffffjLj128EEEEELb1ELb0ELb1EEEvNS_9BwdParamsE,"aw",@nobits
	.sectionflags	@""
	.align	16


//--------------------- .nv.shared._ZN10layer_norm22ln_bwd_finalize_kernelINS_22Kernel_traits_finalizeILj1024E6__halfffffjLb0ELj1024ELj4ENS_18Kernel_traits_baseILj1024ES2_ffffjLj1024EEEEELb0ELb0EEEvNS_9BwdParamsE --------------------------
	.section	.nv.shared._ZN10layer_norm22ln_bwd_finalize_kernelINS_22Kernel_traits_finalizeILj1024E6__halfffffjLb0ELj1024ELj4ENS_18Kernel_traits_baseILj1024ES2_ffffjLj1024EEEEELb0ELb0EEEvNS_9BwdParamsE,"aw",@nobits
	.sectionflags	@""
	.align	16
.nv.shared._ZN10layer_norm22ln_bwd_finalize_kernelINS_22Kernel_traits_finalizeILj1024E6__halfffffjLb0ELj1024ELj4ENS_18Kernel_traits_baseILj1024ES2_ffffjLj1024EEEEELb0ELb0EEEvNS_9BwdParamsE:
	.zero		8448


//--------------------- .nv.shared._ZN10layer_norm40ln_parallel_residual_bwd_finalize_kernelINS_22Kernel_traits_finalizeILj1024E6__halfffffjLb0ELj1024ELj4ENS_18Kernel_traits_baseILj1024ES2_ffffjLj1024EEEEELb0EEEvNS_9BwdParamsE --------------------------
	.section	.nv.shared._ZN10layer_norm40ln_parallel_residual_bwd_finalize_kernelINS_22Kernel_traits_finalizeILj1024E6__halfffffjLb0ELj1024ELj4ENS_18Kernel_traits_baseILj1024ES2_ffffjLj1024EEEEELb0EEEvNS_9BwdParamsE,"aw",@nobits
	.sectionflags	@""
	.align	16
.nv.shared._ZN10layer_norm40ln_parallel_residual_bwd_finalize_kernelINS_22Kernel_traits_finalizeILj1024E6__halfffffjLb0ELj1024ELj4ENS_18Kernel_traits_baseILj1024ES2_ffffjLj1024EEEEELb0EEEvNS_9BwdParamsE:
	.zero		16896


//--------------------- .nv.shared._ZN10layer_norm31ln_parallel_residual_bwd_kernelINS_13Kernel_traitsI6__halfffffjLj1024ELj1ELj4ELj1ELj16ENS_18Kernel_traits_baseILj1024ES2_ffffjLj128EEEEELb1ELb1ELb0EEEvNS_9BwdParamsE --------------------------
	.section	.nv.shared._ZN10layer_norm31ln_parallel_residual_bwd_kernelINS_13Kernel_traitsI6__halfffffjLj1024ELj1ELj4ELj1ELj16ENS_18Kernel_traits_baseILj1024ES2_ffffjLj128EEEEELb1ELb1ELb0EEEvNS_9BwdParamsE,"aw",@nobits
	.sectionflags	@""
	.align	16


//--------------------- .nv.shared._ZN10layer_norm22ln_bwd_finalize_kernelINS_22Kernel_traits_finalizeILj1024E6__halfffffjLb0ELj1024ELj4ENS_18Kernel_traits_baseILj1024ES2_ffffjLj1024EEEEELb0ELb1EEEvNS_9BwdParamsE --------------------------
	.section	.nv.shared._ZN10layer_norm22ln_bwd_finalize_kernelINS_22Kernel_traits_finalizeILj1024E6__halfffffjLb0ELj1024ELj4ENS_18Kernel_traits_baseILj1024ES2_ffffjLj1024EEEEELb0ELb1EEEvNS_9BwdParamsE,"aw",@nobits
	.sectionflags	@""
	.align	16
.nv.shared._ZN10layer_norm22ln_bwd_finalize_kernelINS_22Kernel_traits_finalizeILj1024E6__halfffffjLb0ELj1024ELj4ENS_18Kernel_traits_baseILj1024ES2_ffffjLj1024EEEEELb0ELb1EEEvNS_9BwdParamsE:
	.zero		8448


//--------------------- .nv.shared._ZN10layer_norm40ln_parallel_residual_bwd_finalize_kernelINS_22Kernel_traits_finalizeILj1024E6__halfffffjLb0ELj1024ELj4ENS_18Kernel_traits_baseILj1024ES2_ffffjLj1024EEEEELb1EEEvNS_9BwdParamsE --------------------------
	.section	.nv.shared._ZN10layer_norm40ln_parallel_residual_bwd_finalize_kernelINS_22Kernel_traits_finalizeILj1024E6__halfffffjLb0ELj1024ELj4ENS_18Kernel_traits_baseILj1024ES2_ffffjLj1024EEEEELb1EEEvNS_9BwdParamsE,"aw",@nobits
	.sectionflags	@""
	.align	16
.nv.shared._ZN10layer_norm40ln_parallel_residual_bwd_finalize_kernelINS_22Kernel_traits_finalizeILj1024E6__halfffffjLb0ELj1024ELj4ENS_18Kernel_traits_baseILj1024ES2_ffffjLj1024EEEEELb1EEEvNS_9BwdParamsE:
	.zero		16896


//--------------------- .nv.shared._ZN10layer_norm31ln_parallel_residual_bwd_kernelINS_13Kernel_traitsI6__halfffffjLj1024ELj1ELj4ELj1ELj16ENS_18Kernel_traits_baseILj1024ES2_ffffjLj128EEEEELb1ELb1ELb1EEEvNS_9BwdParamsE --------------------------
	.section	.nv.shared._ZN10layer_norm31ln_parallel_residual_bwd_kernelINS_13Kernel_traitsI6__halfffffjLj1024ELj1ELj4ELj1ELj16ENS_18Kernel_traits_baseILj1024ES2_ffffjLj128EEEEELb1ELb1ELb1EEEvNS_9BwdParamsE,"aw",@nobits
	.sectionflags	@""
	.align	16


//--------------------- .nv.shared._ZN10layer_norm31ln_parallel_residual_bwd_kernelINS_13Kernel_traitsIfffffjLj1024ELj1ELj4ELj1ELj16ENS_18Kernel_traits_baseILj1024EfffffjLj128EEEEELb0ELb0ELb0EEEvNS_9BwdParamsE --------------------------
	.section	.nv.shared._ZN10layer_norm31ln_parallel_residual_bwd_kernelINS_13Kernel_traitsIfffffjLj1024ELj1ELj4ELj1ELj16ENS_18Kernel_traits_baseILj1024EfffffjLj128EEEEELb0ELb0ELb0EEEvNS_9BwdParamsE,"aw",@nobits
	.sectionflags	@""
	.align	16


//--------------------- .nv.shared._ZN10layer_norm31ln_parallel_residual_bwd_kernelINS_13Kernel_traitsIfffffjLj1024ELj1ELj4ELj1ELj16ENS_18Kernel_traits_baseILj1024EfffffjLj128EEEEELb0ELb0ELb1EEEvNS_9BwdParamsE --------------------------
	.section	.nv.shared._ZN10layer_norm31ln_parallel_residual_bwd_kernelINS_13Kernel_traitsIfffffjLj1024ELj1ELj4ELj1ELj16ENS_18Kernel_traits_baseILj1024EfffffjLj128EEEEELb0ELb0ELb1EEEvNS_9BwdParamsE,"aw",@nobits
	.sectionflags	@""
	.align	16


//--------------------- .nv.shared._ZN10layer_norm31ln_parallel_residual_bwd_kernelINS_13Kernel_traitsIfffffjLj1024ELj1ELj4ELj1ELj16ENS_18Kernel_traits_baseILj1024EfffffjLj128EEEEELb0ELb1ELb0EEEvNS_9BwdParamsE --------------------------
	.section	.nv.shared._ZN10layer_norm31ln_parallel_residual_bwd_kernelINS_13Kernel_traitsIfffffjLj1024ELj1ELj4ELj1ELj16ENS_18Kernel_traits_baseILj1024EfffffjLj128EEEEELb0ELb1ELb0EEEvNS_9BwdParamsE,"aw",@nobits
	.sectionflags	@""
	.align	16


//--------------------- .nv.shared._ZN10layer_norm31ln_parallel_residual_bwd_kernelINS_13Kernel_traitsIfffffjLj1024ELj1ELj4ELj1ELj16ENS_18Kernel_traits_baseILj1024EfffffjLj128EEEEELb0ELb1ELb1EEEvNS_9BwdParamsE --------------------------
	.section	.nv.shared._ZN10layer_norm31ln_parallel_residual_bwd_kernelINS_13Kernel_traitsIfffffjLj1024ELj1ELj4ELj1ELj16ENS_18Kernel_traits_baseILj1024EfffffjLj128EEEEELb0ELb1ELb1EEEvNS_9BwdParamsE,"aw",@nobits
	.sectionflags	@""
	.align	16


//--------------------- .nv.shared._ZN10layer_norm31ln_parallel_residual_bwd_kernelINS_13Kernel_traitsIfffffjLj1024ELj1ELj4ELj1ELj16ENS_18Kernel_traits_baseILj1024EfffffjLj128EEEEELb1ELb0ELb0EEEvNS_9BwdParamsE --------------------------
	.section	.nv.shared._ZN10layer_norm31ln_parallel_residual_bwd_kernelINS_13Kernel_traitsIfffffjLj1024ELj1ELj4ELj1ELj16ENS_18Kernel_traits_baseILj1024EfffffjLj128EEEEELb1ELb0ELb0EEEvNS_9BwdParamsE,"aw",@nobits
	.sectionflags	@""
	.align	16


//--------------------- .nv.shared._ZN10layer_norm31ln_parallel_residual_bwd_kernelINS_13Kernel_traitsIfffffjLj1024ELj1ELj4ELj1ELj16ENS_18Kernel_traits_baseILj1024EfffffjLj128EEEEELb1ELb0ELb1EEEvNS_9BwdParamsE --------------------------
	.section	.nv.shared._ZN10layer_norm31ln_parallel_residual_bwd_kernelINS_13Kernel_traitsIfffffjLj1024ELj1ELj4ELj1ELj16ENS_18Kernel_traits_baseILj1024EfffffjLj128EEEEELb1ELb0ELb1EEEvNS_9BwdParamsE,"aw",@nobits
	.sectionflags	@""
	.align	16


//--------------------- .nv.shared._ZN10layer_norm22ln_bwd_finalize_kernelINS_22Kernel_traits_finalizeILj1024EfffffjLb0ELj1024ELj4ENS_18Kernel_traits_baseILj1024EfffffjLj1024EEEEELb0ELb0EEEvNS_9BwdParamsE --------------------------
	.section	.nv.shared._ZN10layer_norm22ln_bwd_finalize_kernelINS_22Kernel_traits_finalizeILj1024EfffffjLb0ELj1024ELj4ENS_18Kernel_traits_baseILj1024EfffffjLj1024EEEEELb0ELb0EEEvNS_9BwdParamsE,"aw",@nobits
	.sectionflags	@""
	.align	16
.nv.shared._ZN10layer_norm22ln_bwd_finalize_kernelINS_22Kernel_traits_finalizeILj1024EfffffjLb0ELj1024ELj4ENS_18Kernel_traits_baseILj1024EfffffjLj1024EEEEELb0ELb0EEEvNS_9BwdParamsE:
	.zero		8448


//--------------------- .nv.shared._ZN10layer_norm40ln_parallel_residual_bwd_finalize_kernelINS_22Kernel_traits_finalizeILj1024EfffffjLb0ELj1024ELj4ENS_18Kernel_traits_baseILj1024EfffffjLj1024EEEEELb0EEEvNS_9BwdParamsE --------------------------
	.section	.nv.shared._ZN10layer_norm40ln_parallel_residual_bwd_finalize_kernelINS_22Kernel_traits_finalizeILj1024EfffffjLb0ELj1024ELj4ENS_18Kernel_traits_baseILj1024EfffffjLj1024EEEEELb0EEEvNS_9BwdParamsE,"aw",@nobits
	.sectionflags	@""
	.align	16
.nv.shared._ZN10layer_norm40ln_parallel_residual_bwd_finalize_kernelINS_22Kernel_traits_finalizeILj1024EfffffjLb0ELj1024ELj4ENS_18Kernel_traits_baseILj1024EfffffjLj1024EEEEELb0EEEvNS_9BwdParamsE:
	.zero		16896


//--------------------- .nv.shared._ZN10layer_norm31ln_parallel_residual_bwd_kernelINS_13Kernel_traitsIfffffjLj1024ELj1ELj4ELj1ELj16ENS_18Kernel_traits_baseILj1024EfffffjLj128EEEEELb1ELb1ELb0EEEvNS_9BwdParamsE --------------------------
	.section	.nv.shared._ZN10layer_norm31ln_parallel_residual_bwd_kernelINS_13Kernel_traitsIfffffjLj1024ELj1ELj4ELj1ELj16ENS_18Kernel_traits_baseILj1024EfffffjLj128EEEEELb1ELb1ELb0EEEvNS_9BwdParamsE,"aw",@nobits
	.sectionflags	@""
	.align	16


//--------------------- .nv.shared._ZN10layer_norm22ln_bwd_finalize_kernelINS_22Kernel_traits_finalizeILj1024EfffffjLb0ELj1024ELj4ENS_18Kernel_traits_baseILj1024EfffffjLj1024EEEEELb0ELb1EEEvNS_9BwdParamsE --------------------------
	.section	.nv.shared._ZN10layer_norm22ln_bwd_finalize_kernelINS_22Kernel_traits_finalizeILj1024EfffffjLb0ELj1024ELj4ENS_18Kernel_traits_baseILj1024EfffffjLj1024EEEEELb0ELb1EEEvNS_9BwdParamsE,"aw",@nobits
	.sectionflags	@""
	.align	16
.nv.shared._ZN10layer_norm22ln_bwd_finalize_kernelINS_22Kernel_traits_finalizeILj1024EfffffjLb0ELj1024ELj4ENS_18Kernel_traits_baseILj1024EfffffjLj1024EEEEELb0ELb1EEEvNS_9BwdParamsE:
	.zero		8448


//--------------------- .nv.shared._ZN10layer_norm40ln_parallel_residual_bwd_finalize_kernelINS_22Kernel_traits_finalizeILj1024EfffffjLb0ELj1024ELj4ENS_18Kernel_traits_baseILj1024EfffffjLj1024EEEEELb1EEEvNS_9BwdParamsE --------------------------
	.section	.nv.shared._ZN10layer_norm40ln_parallel_residual_bwd_finalize_kernelINS_22Kernel_traits_finalizeILj1024EfffffjLb0ELj1024ELj4ENS_18Kernel_traits_baseILj1024EfffffjLj1024EEEEELb1EEEvNS_9BwdParamsE,"aw",@nobits
	.sectionflags	@""
	.align	16
.nv.shared._ZN10layer_norm40ln_parallel_residual_bwd_finalize_kernelINS_22Kernel_traits_finalizeILj1024EfffffjLb0ELj1024ELj4ENS_18Kernel_traits_baseILj1024EfffffjLj1024EEEEELb1EEEvNS_9BwdParamsE:
	.zero		16896


//--------------------- .nv.shared._ZN10layer_norm31ln_parallel_residual_bwd_kernelINS_13Kernel_traitsIfffffjLj1024ELj1ELj4ELj1ELj16ENS_18Kernel_traits_baseILj1024EfffffjLj128EEEEELb1ELb1ELb1EEEvNS_9BwdParamsE --------------------------
	.section	.nv.shared._ZN10layer_norm31ln_parallel_residual_bwd_kernelINS_13Kernel_traitsIfffffjLj1024ELj1ELj4ELj1ELj16ENS_18Kernel_traits_baseILj1024EfffffjLj128EEEEELb1ELb1ELb1EEEvNS_9BwdParamsE,"aw",@nobits
	.sectionflags	@""
	.align	16
